	.target	sm_103a

	.elftype	@"ET_EXEC"


//--------------------- .note.nv.tkinfo           --------------------------
	.section	.note.nv.tkinfo,"",@"SHT_NOTE"
	.sectionflags	@"SHF_NOTE_NV_TKINFO"
	.tkinfo
        /*0018*/ 	.word	0x00000002
        /*0030*/ 	.string	""
        /*0030*/ 	.string	"ptxas"
        /*0030*/ 	.string	"Cuda compilation tools, release 13.0, V13.0.88"
        /*0030*/ 	.string	"Build cuda_13.0.r13.0/compiler.36424714_0"
        /*0030*/ 	.string	"-arch sm_103a -m 64 "



//--------------------- .note.nv.cuinfo           --------------------------
	.section	.note.nv.cuinfo,"",@"SHT_NOTE"
	.sectionflags	@"SHF_NOTE_NV_CUINFO"
        /*0018*/ 	.short	0x0002
        /*001a*/ 	.short	0x0067
        /*001c*/ 	.short	0x0082
	.zero		2


//--------------------- .nv.info                  --------------------------
	.section	.nv.info,"",@"SHT_CUDA_INFO"
	.align	4


	//----- nvinfo : EIATTR_REGCOUNT
	.align		4
        /*0000*/ 	.byte	0x04, 0x2f
        /*0002*/ 	.short	(.L_29 - .L_28)
	.align		4
.L_28:
        /*0004*/ 	.word	index@(_Z23gemm_half_q_half_kernelILi1ELi128ELb1ELb0ELi32EEvPK6__halfPKjS4_S2_PS0_iiiiPKtS7_iiiiiibS2_i)
        /*0008*/ 	.word	0x00000025


	//----- nvinfo : EIATTR_FRAME_SIZE
	.align		4
.L_29:
        /*000c*/ 	.byte	0x04, 0x11
        /*000e*/ 	.short	(.L_31 - .L_30)
	.align		4
.L_30:
        /*0010*/ 	.word	index@(_Z23gemm_half_q_half_kernelILi1ELi128ELb1ELb0ELi32EEvPK6__halfPKjS4_S2_PS0_iiiiPKtS7_iiiiiibS2_i)
        /*0014*/ 	.word	0x00000000


	//----- nvinfo : EIATTR_REGCOUNT
	.align		4
.L_31:
        /*0018*/ 	.byte	0x04, 0x2f
        /*001a*/ 	.short	(.L_33 - .L_32)
	.align		4
.L_32:
        /*001c*/ 	.word	index@(_Z23gemm_half_q_half_kernelILi1ELi38ELb1ELb0ELi32EEvPK6__halfPKjS4_S2_PS0_iiiiPKtS7_iiiiiibS2_i)
        /*0020*/ 	.word	0x0000002e


	//----- nvinfo : EIATTR_FRAME_SIZE
	.align		4
.L_33:
        /*0024*/ 	.byte	0x04, 0x11
        /*0026*/ 	.short	(.L_35 - .L_34)
	.align		4
.L_34:
        /*0028*/ 	.word	index@(_Z23gemm_half_q_half_kernelILi1ELi38ELb1ELb0ELi32EEvPK6__halfPKjS4_S2_PS0_iiiiPKtS7_iiiiiibS2_i)
        /*002c*/ 	.word	0x00000000


	//----- nvinfo : EIATTR_REGCOUNT
	.align		4
.L_35:
        /*0030*/ 	.byte	0x04, 0x2f
        /*0032*/ 	.short	(.L_37 - .L_36)
	.align		4
.L_36:
        /*0034*/ 	.word	index@(_Z23gemm_half_q_half_kernelILi1ELi20ELb1ELb0ELi32EEvPK6__halfPKjS4_S2_PS0_iiiiPKtS7_iiiiiibS2_i)
        /*0038*/ 	.word	0x0000002a


	//----- nvinfo : EIATTR_FRAME_SIZE
	.align		4
.L_37:
        /*003c*/ 	.byte	0x04, 0x11
        /*003e*/ 	.short	(.L_39 - .L_38)
	.align		4
.L_38:
        /*0040*/ 	.word	index@(_Z23gemm_half_q_half_kernelILi1ELi20ELb1ELb0ELi32EEvPK6__halfPKjS4_S2_PS0_iiiiPKtS7_iiiiiibS2_i)
        /*0044*/ 	.word	0x00000000


	//----- nvinfo : EIATTR_REGCOUNT
	.align		4
.L_39:
        /*0048*/ 	.byte	0x04, 0x2f
        /*004a*/ 	.short	(.L_41 - .L_40)
	.align		4
.L_40:
        /*004c*/ 	.word	index@(_Z23gemm_half_q_half_kernelILi1ELi140ELb1ELb0ELi32EEvPK6__halfPKjS4_S2_PS0_iiiiPKtS7_iiiiiibS2_i)
        /*0050*/ 	.word	0x0000002e


	//----- nvinfo : EIATTR_FRAME_SIZE
	.align		4
.L_41:
        /*0054*/ 	.byte	0x04, 0x11
        /*0056*/ 	.short	(.L_43 - .L_42)
	.align		4
.L_42:
        /*0058*/ 	.word	index@(_Z23gemm_half_q_half_kernelILi1ELi140ELb1ELb0ELi32EEvPK6__halfPKjS4_S2_PS0_iiiiPKtS7_iiiiiibS2_i)
        /*005c*/ 	.word	0x00000000


	//----- nvinfo : EIATTR_REGCOUNT
	.align		4
.L_43:
        /*0060*/ 	.byte	0x04, 0x2f
        /*0062*/ 	.short	(.L_45 - .L_44)
	.align		4
.L_44:
        /*0064*/ 	.word	index@(_Z23gemm_half_q_half_kernelILi1ELi152ELb1ELb0ELi32EEvPK6__halfPKjS4_S2_PS0_iiiiPKtS7_iiiiiibS2_i)
        /*0068*/ 	.word	0x0000002e


	//----- nvinfo : EIATTR_FRAME_SIZE
	.align		4
.L_45:
        /*006c*/ 	.byte	0x04, 0x11
        /*006e*/ 	.short	(.L_47 - .L_46)
	.align		4
.L_46:
        /*0070*/ 	.word	index@(_Z23gemm_half_q_half_kernelILi1ELi152ELb1ELb0ELi32EEvPK6__halfPKjS4_S2_PS0_iiiiPKtS7_iiiiiibS2_i)
        /*0074*/ 	.word	0x00000000


	//----- nvinfo : EIATTR_REGCOUNT
	.align		4
.L_47:
        /*0078*/ 	.byte	0x04, 0x2f
        /*007a*/ 	.short	(.L_49 - .L_48)
	.align		4
.L_48:
        /*007c*/ 	.word	index@(_Z23gemm_half_q_half_kernelILi1ELi176ELb1ELb0ELi32EEvPK6__halfPKjS4_S2_PS0_iiiiPKtS7_iiiiiibS2_i)
        /*0080*/ 	.word	0x00000032


	//----- nvinfo : EIATTR_FRAME_SIZE
	.align		4
.L_49:
        /*0084*/ 	.byte	0x04, 0x11
        /*0086*/ 	.short	(.L_51 - .L_50)
	.align		4
.L_50:
        /*0088*/ 	.word	index@(_Z23gemm_half_q_half_kernelILi1ELi176ELb1ELb0ELi32EEvPK6__halfPKjS4_S2_PS0_iiiiPKtS7_iiiiiibS2_i)
        /*008c*/ 	.word	0x00000000


	//----- nvinfo : EIATTR_REGCOUNT
	.align		4
.L_51:
        /*0090*/ 	.byte	0x04, 0x2f
        /*0092*/ 	.short	(.L_53 - .L_52)
	.align		4
.L_52:
        /*0094*/ 	.word	index@(_Z23gemm_half_q_half_kernelILi1ELi172ELb1ELb0ELi32EEvPK6__halfPKjS4_S2_PS0_iiiiPKtS7_iiiiiibS2_i)
        /*0098*/ 	.word	0x00000038


	//----- nvinfo : EIATTR_FRAME_SIZE
	.align		4
.L_53:
        /*009c*/ 	.byte	0x04, 0x11
        /*009e*/ 	.short	(.L_55 - .L_54)
	.align		4
.L_54:
        /*00a0*/ 	.word	index@(_Z23gemm_half_q_half_kernelILi1ELi172ELb1ELb0ELi32EEvPK6__halfPKjS4_S2_PS0_iiiiPKtS7_iiiiiibS2_i)
        /*00a4*/ 	.word	0x00000000


	//----- nvinfo : EIATTR_REGCOUNT
	.align		4
.L_55:
        /*00a8*/ 	.byte	0x04, 0x2f
        /*00aa*/ 	.short	(.L_57 - .L_56)
	.align		4
.L_56:
        /*00ac*/ 	.word	index@(_Z23gemm_half_q_half_kernelILi1ELi10ELb1ELb0ELi32EEvPK6__halfPKjS4_S2_PS0_iiiiPKtS7_iiiiiibS2_i)
        /*00b0*/ 	.word	0x0000002c


	//----- nvinfo : EIATTR_FRAME_SIZE
	.align		4
.L_57:
        /*00b4*/ 	.byte	0x04, 0x11
        /*00b6*/ 	.short	(.L_59 - .L_58)
	.align		4
.L_58:
        /*00b8*/ 	.word	index@(_Z23gemm_half_q_half_kernelILi1ELi10ELb1ELb0ELi32EEvPK6__halfPKjS4_S2_PS0_iiiiPKtS7_iiiiiibS2_i)
        /*00bc*/ 	.word	0x00000000


	//----- nvinfo : EIATTR_REGCOUNT
	.align		4
.L_59:
        /*00c0*/ 	.byte	0x04, 0x2f
        /*00c2*/ 	.short	(.L_61 - .L_60)
	.align		4
.L_60:
        /*00c4*/ 	.word	index@(_Z23gemm_half_q_half_kernelILi1ELi40ELb1ELb0ELi32EEvPK6__halfPKjS4_S2_PS0_iiiiPKtS7_iiiiiibS2_i)
        /*00c8*/ 	.word	0x0000002e


	//----- nvinfo : EIATTR_FRAME_SIZE
	.align		4
.L_61:
        /*00cc*/ 	.byte	0x04, 0x11
        /*00ce*/ 	.short	(.L_63 - .L_62)
	.align		4
.L_62:
        /*00d0*/ 	.word	index@(_Z23gemm_half_q_half_kernelILi1ELi40ELb1ELb0ELi32EEvPK6__halfPKjS4_S2_PS0_iiiiPKtS7_iiiiiibS2_i)
        /*00d4*/ 	.word	0x00000000


	//----- nvinfo : EIATTR_REGCOUNT
	.align		4
.L_63:
        /*00d8*/ 	.byte	0x04, 0x2f
        /*00da*/ 	.short	(.L_65 - .L_64)
	.align		4
.L_64:
        /*00dc*/ 	.word	index@(_Z23gemm_half_q_half_kernelILi1ELi160ELb1ELb0ELi32EEvPK6__halfPKjS4_S2_PS0_iiiiPKtS7_iiiiiibS2_i)
        /*00e0*/ 	.word	0x0000002d


	//----- nvinfo : EIATTR_FRAME_SIZE
	.align		4
.L_65:
        /*00e4*/ 	.byte	0x04, 0x11
        /*00e6*/ 	.short	(.L_67 - .L_66)
	.align		4
.L_66:
        /*00e8*/ 	.word	index@(_Z23gemm_half_q_half_kernelILi1ELi160ELb1ELb0ELi32EEvPK6__halfPKjS4_S2_PS0_iiiiPKtS7_iiiiiibS2_i)
        /*00ec*/ 	.word	0x00000000


	//----- nvinfo : EIATTR_REGCOUNT
	.align		4
.L_67:
        /*00f0*/ 	.byte	0x04, 0x2f
        /*00f2*/ 	.short	(.L_69 - .L_68)
	.align		4
.L_68:
        /*00f4*/ 	.word	index@(_Z23gemm_half_q_half_kernelILi1ELi190ELb1ELb0ELi32EEvPK6__halfPKjS4_S2_PS0_iiiiPKtS7_iiiiiibS2_i)
        /*00f8*/ 	.word	0x00000038


	//----- nvinfo : EIATTR_FRAME_SIZE
	.align		4
.L_69:
        /*00fc*/ 	.byte	0x04, 0x11
        /*00fe*/ 	.short	(.L_71 - .L_70)
	.align		4
.L_70:
        /*0100*/ 	.word	index@(_Z23gemm_half_q_half_kernelILi1ELi190ELb1ELb0ELi32EEvPK6__halfPKjS4_S2_PS0_iiiiPKtS7_iiiiiibS2_i)
        /*0104*/ 	.word	0x00000000


	//----- nvinfo : EIATTR_REGCOUNT
	.align		4
.L_71:
        /*0108*/ 	.byte	0x04, 0x2f
        /*010a*/ 	.short	(.L_73 - .L_72)
	.align		4
.L_72:
        /*010c*/ 	.word	index@(_Z23gemm_half_q_half_kernelILi1ELi128ELb1ELb0ELi64EEvPK6__halfPKjS4_S2_PS0_iiiiPKtS7_iiiiiibS2_i)
        /*0110*/ 	.word	0x0000002b


	//----- nvinfo : EIATTR_FRAME_SIZE
	.align		4
.L_73:
        /*0114*/ 	.byte	0x04, 0x11
        /*0116*/ 	.short	(.L_75 - .L_74)
	.align		4
.L_74:
        /*0118*/ 	.word	index@(_Z23gemm_half_q_half_kernelILi1ELi128ELb1ELb0ELi64EEvPK6__halfPKjS4_S2_PS0_iiiiPKtS7_iiiiiibS2_i)
        /*011c*/ 	.word	0x00000010


	//----- nvinfo : EIATTR_REGCOUNT
	.align		4
.L_75:
        /*0120*/ 	.byte	0x04, 0x2f
        /*0122*/ 	.short	(.L_77 - .L_76)
	.align		4
.L_76:
        /*0124*/ 	.word	index@(_Z23gemm_half_q_half_kernelILi1ELi38ELb1ELb0ELi64EEvPK6__halfPKjS4_S2_PS0_iiiiPKtS7_iiiiiibS2_i)
        /*0128*/ 	.word	0x00000038


	//----- nvinfo : EIATTR_FRAME_SIZE
	.align		4
.L_77:
        /*012c*/ 	.byte	0x04, 0x11
        /*012e*/ 	.short	(.L_79 - .L_78)
	.align		4
.L_78:
        /*0130*/ 	.word	index@(_Z23gemm_half_q_half_kernelILi1ELi38ELb1ELb0ELi64EEvPK6__halfPKjS4_S2_PS0_iiiiPKtS7_iiiiiibS2_i)
        /*0134*/ 	.word	0x00000010


	//----- nvinfo : EIATTR_REGCOUNT
	.align		4
.L_79:
        /*0138*/ 	.byte	0x04, 0x2f
        /*013a*/ 	.short	(.L_81 - .L_80)
	.align		4
.L_80:
        /*013c*/ 	.word	index@(_Z23gemm_half_q_half_kernelILi1ELi20ELb1ELb0ELi64EEvPK6__halfPKjS4_S2_PS0_iiiiPKtS7_iiiiiibS2_i)
        /*0140*/ 	.word	0x00000030


	//----- nvinfo : EIATTR_FRAME_SIZE
	.align		4
.L_81:
        /*0144*/ 	.byte	0x04, 0x11
        /*0146*/ 	.short	(.L_83 - .L_82)
	.align		4
.L_82:
        /*0148*/ 	.word	index@(_Z23gemm_half_q_half_kernelILi1ELi20ELb1ELb0ELi64EEvPK6__halfPKjS4_S2_PS0_iiiiPKtS7_iiiiiibS2_i)
        /*014c*/ 	.word	0x00000010


	//----- nvinfo : EIATTR_REGCOUNT
	.align		4
.L_83:
        /*0150*/ 	.byte	0x04, 0x2f
        /*0152*/ 	.short	(.L_85 - .L_84)
	.align		4
.L_84:
        /*0154*/ 	.word	index@(_Z23gemm_half_q_half_kernelILi1ELi140ELb1ELb0ELi64EEvPK6__halfPKjS4_S2_PS0_iiiiPKtS7_iiiiiibS2_i)
        /*0158*/ 	.word	0x00000035


	//----- nvinfo : EIATTR_FRAME_SIZE
	.align		4
.L_85:
        /*015c*/ 	.byte	0x04, 0x11
        /*015e*/ 	.short	(.L_87 - .L_86)
	.align		4
.L_86:
        /*0160*/ 	.word	index@(_Z23gemm_half_q_half_kernelILi1ELi140ELb1ELb0ELi64EEvPK6__halfPKjS4_S2_PS0_iiiiPKtS7_iiiiiibS2_i)
        /*0164*/ 	.word	0x00000010


	//----- nvinfo : EIATTR_REGCOUNT
	.align		4
.L_87:
        /*0168*/ 	.byte	0x04, 0x2f
        /*016a*/ 	.short	(.L_89 - .L_88)
	.align		4
.L_88:
        /*016c*/ 	.word	index@(_Z23gemm_half_q_half_kernelILi1ELi152ELb1ELb0ELi64EEvPK6__halfPKjS4_S2_PS0_iiiiPKtS7_iiiiiibS2_i)
        /*0170*/ 	.word	0x00000030


	//----- nvinfo : EIATTR_FRAME_SIZE
	.align		4
.L_89:
        /*0174*/ 	.byte	0x04, 0x11
        /*0176*/ 	.short	(.L_91 - .L_90)
	.align		4
.L_90:
        /*0178*/ 	.word	index@(_Z23gemm_half_q_half_kernelILi1ELi152ELb1ELb0ELi64EEvPK6__halfPKjS4_S2_PS0_iiiiPKtS7_iiiiiibS2_i)
        /*017c*/ 	.word	0x00000010


	//----- nvinfo : EIATTR_REGCOUNT
	.align		4
.L_91:
        /*0180*/ 	.byte	0x04, 0x2f
        /*0182*/ 	.short	(.L_93 - .L_92)
	.align		4
.L_92:
        /*0184*/ 	.word	index@(_Z23gemm_half_q_half_kernelILi1ELi176ELb1ELb0ELi64EEvPK6__halfPKjS4_S2_PS0_iiiiPKtS7_iiiiiibS2_i)
        /*0188*/ 	.word	0x00000038


	//----- nvinfo : EIATTR_FRAME_SIZE
	.align		4
.L_93:
        /*018c*/ 	.byte	0x04, 0x11
        /*018e*/ 	.short	(.L_95 - .L_94)
	.align		4
.L_94:
        /*0190*/ 	.word	index@(_Z23gemm_half_q_half_kernelILi1ELi176ELb1ELb0ELi64EEvPK6__halfPKjS4_S2_PS0_iiiiPKtS7_iiiiiibS2_i)
        /*0194*/ 	.word	0x00000010


	//----- nvinfo : EIATTR_REGCOUNT
	.align		4
.L_95:
        /*0198*/ 	.byte	0x04, 0x2f
        /*019a*/ 	.short	(.L_97 - .L_96)
	.align		4
.L_96:
        /*019c*/ 	.word	index@(_Z23gemm_half_q_half_kernelILi1ELi172ELb1ELb0ELi64EEvPK6__halfPKjS4_S2_PS0_iiiiPKtS7_iiiiiibS2_i)
        /*01a0*/ 	.word	0x00000038


	//----- nvinfo : EIATTR_FRAME_SIZE
	.align		4
.L_97:
        /*01a4*/ 	.byte	0x04, 0x11
        /*01a6*/ 	.short	(.L_99 - .L_98)
	.align		4
.L_98:
        /*01a8*/ 	.word	index@(_Z23gemm_half_q_half_kernelILi1ELi172ELb1ELb0ELi64EEvPK6__halfPKjS4_S2_PS0_iiiiPKtS7_iiiiiibS2_i)
        /*01ac*/ 	.word	0x00000010


	//----- nvinfo : EIATTR_REGCOUNT
	.align		4
.L_99:
        /*01b0*/ 	.byte	0x04, 0x2f
        /*01b2*/ 	.short	(.L_101 - .L_100)
	.align		4
.L_100:
        /*01b4*/ 	.word	index@(_Z23gemm_half_q_half_kernelILi1ELi10ELb1ELb0ELi64EEvPK6__halfPKjS4_S2_PS0_iiiiPKtS7_iiiiiibS2_i)
        /*01b8*/ 	.word	0x00000034


	//----- nvinfo : EIATTR_FRAME_SIZE
	.align		4
.L_101:
        /*01bc*/ 	.byte	0x04, 0x11
        /*01be*/ 	.short	(.L_103 - .L_102)
	.align		4
.L_102:
        /*01c0*/ 	.word	index@(_Z23gemm_half_q_half_kernelILi1ELi10ELb1ELb0ELi64EEvPK6__halfPKjS4_S2_PS0_iiiiPKtS7_iiiiiibS2_i)
        /*01c4*/ 	.word	0x00000010


	//----- nvinfo : EIATTR_REGCOUNT
	.align		4
.L_103:
        /*01c8*/ 	.byte	0x04, 0x2f
        /*01ca*/ 	.short	(.L_105 - .L_104)
	.align		4
.L_104:
        /*01cc*/ 	.word	index@(_Z23gemm_half_q_half_kernelILi1ELi40ELb1ELb0ELi64EEvPK6__halfPKjS4_S2_PS0_iiiiPKtS7_iiiiiibS2_i)
        /*01d0*/ 	.word	0x00000030


	//----- nvinfo : EIATTR_FRAME_SIZE
	.align		4
.L_105:
        /*01d4*/ 	.byte	0x04, 0x11
        /*01d6*/ 	.short	(.L_107 - .L_106)
	.align		4
.L_106:
        /*01d8*/ 	.word	index@(_Z23gemm_half_q_half_kernelILi1ELi40ELb1ELb0ELi64EEvPK6__halfPKjS4_S2_PS0_iiiiPKtS7_iiiiiibS2_i)
        /*01dc*/ 	.word	0x00000010


	//----- nvinfo : EIATTR_REGCOUNT
	.align		4
.L_107:
        /*01e0*/ 	.byte	0x04, 0x2f
        /*01e2*/ 	.short	(.L_109 - .L_108)
	.align		4
.L_108:
        /*01e4*/ 	.word	index@(_Z23gemm_half_q_half_kernelILi1ELi160ELb1ELb0ELi64EEvPK6__halfPKjS4_S2_PS0_iiiiPKtS7_iiiiiibS2_i)
        /*01e8*/ 	.word	0x00000030


	//----- nvinfo : EIATTR_FRAME_SIZE
	.align		4
.L_109:
        /*01ec*/ 	.byte	0x04, 0x11
        /*01ee*/ 	.short	(.L_111 - .L_110)
	.align		4
.L_110:
        /*01f0*/ 	.word	index@(_Z23gemm_half_q_half_kernelILi1ELi160ELb1ELb0ELi64EEvPK6__halfPKjS4_S2_PS0_iiiiPKtS7_iiiiiibS2_i)
        /*01f4*/ 	.word	0x00000010


	//----- nvinfo : EIATTR_REGCOUNT
	.align		4
.L_111:
        /*01f8*/ 	.byte	0x04, 0x2f
        /*01fa*/ 	.short	(.L_113 - .L_112)
	.align		4
.L_112:
        /*01fc*/ 	.word	index@(_Z23gemm_half_q_half_kernelILi1ELi190ELb1ELb0ELi64EEvPK6__halfPKjS4_S2_PS0_iiiiPKtS7_iiiiiibS2_i)
        /*0200*/ 	.word	0x00000038


	//----- nvinfo : EIATTR_FRAME_SIZE
	.align		4
.L_113:
        /*0204*/ 	.byte	0x04, 0x11
        /*0206*/ 	.short	(.L_115 - .L_114)
	.align		4
.L_114:
        /*0208*/ 	.word	index@(_Z23gemm_half_q_half_kernelILi1ELi190ELb1ELb0ELi64EEvPK6__halfPKjS4_S2_PS0_iiiiPKtS7_iiiiiibS2_i)
        /*020c*/ 	.word	0x00000010


	//----- nvinfo : EIATTR_REGCOUNT
	.align		4
.L_115:
        /*0210*/ 	.byte	0x04, 0x2f
        /*0212*/ 	.short	(.L_117 - .L_116)
	.align		4
.L_116:
        /*0214*/ 	.word	index@(_Z23gemm_half_q_half_kernelILi2ELi128ELb1ELb0ELi32EEvPK6__halfPKjS4_S2_PS0_iiiiPKtS7_iiiiiibS2_i)
        /*0218*/ 	.word	0x0000003d


	//----- nvinfo : EIATTR_FRAME_SIZE
	.align		4
.L_117:
        /*021c*/ 	.byte	0x04, 0x11
        /*021e*/ 	.short	(.L_119 - .L_118)
	.align		4
.L_118:
        /*0220*/ 	.word	index@(_Z23gemm_half_q_half_kernelILi2ELi128ELb1ELb0ELi32EEvPK6__halfPKjS4_S2_PS0_iiiiPKtS7_iiiiiibS2_i)
        /*0224*/ 	.word	0x00000000


	//----- nvinfo : EIATTR_REGCOUNT
	.align		4
.L_119:
        /*0228*/ 	.byte	0x04, 0x2f
        /*022a*/ 	.short	(.L_121 - .L_120)
	.align		4
.L_120:
        /*022c*/ 	.word	index@(_Z23gemm_half_q_half_kernelILi2ELi38ELb1ELb0ELi32EEvPK6__halfPKjS4_S2_PS0_iiiiPKtS7_iiiiiibS2_i)
        /*0230*/ 	.word	0x00000062


	//----- nvinfo : EIATTR_FRAME_SIZE
	.align		4
.L_121:
        /*0234*/ 	.byte	0x04, 0x11
        /*0236*/ 	.short	(.L_123 - .L_122)
	.align		4
.L_122:
        /*0238*/ 	.word	index@(_Z23gemm_half_q_half_kernelILi2ELi38ELb1ELb0ELi32EEvPK6__halfPKjS4_S2_PS0_iiiiPKtS7_iiiiiibS2_i)
        /*023c*/ 	.word	0x00000000


	//----- nvinfo : EIATTR_REGCOUNT
	.align		4
.L_123:
        /*0240*/ 	.byte	0x04, 0x2f
        /*0242*/ 	.short	(.L_125 - .L_124)
	.align		4
.L_124:
        /*0244*/ 	.word	index@(_Z23gemm_half_q_half_kernelILi2ELi20ELb1ELb0ELi32EEvPK6__halfPKjS4_S2_PS0_iiiiPKtS7_iiiiiibS2_i)
        /*0248*/ 	.word	0x00000060


	//----- nvinfo : EIATTR_FRAME_SIZE
	.align		4
.L_125:
        /*024c*/ 	.byte	0x04, 0x11
        /*024e*/ 	.short	(.L_127 - .L_126)
	.align		4
.L_126:
        /*0250*/ 	.word	index@(_Z23gemm_half_q_half_kernelILi2ELi20ELb1ELb0ELi32EEvPK6__halfPKjS4_S2_PS0_iiiiPKtS7_iiiiiibS2_i)
        /*0254*/ 	.word	0x00000000


	//----- nvinfo : EIATTR_REGCOUNT
	.align		4
.L_127:
        /*0258*/ 	.byte	0x04, 0x2f
        /*025a*/ 	.short	(.L_129 - .L_128)
	.align		4
.L_128:
        /*025c*/ 	.word	index@(_Z23gemm_half_q_half_kernelILi2ELi140ELb1ELb0ELi32EEvPK6__halfPKjS4_S2_PS0_iiiiPKtS7_iiiiiibS2_i)
        /*0260*/ 	.word	0x0000007c


	//----- nvinfo : EIATTR_FRAME_SIZE
	.align		4
.L_129:
        /*0264*/ 	.byte	0x04, 0x11
        /*0266*/ 	.short	(.L_131 - .L_130)
	.align		4
.L_130:
        /*0268*/ 	.word	index@(_Z23gemm_half_q_half_kernelILi2ELi140ELb1ELb0ELi32EEvPK6__halfPKjS4_S2_PS0_iiiiPKtS7_iiiiiibS2_i)
        /*026c*/ 	.word	0x00000000


	//----- nvinfo : EIATTR_REGCOUNT
	.align		4
.L_131:
        /*0270*/ 	.byte	0x04, 0x2f
        /*0272*/ 	.short	(.L_133 - .L_132)
	.align		4
.L_132:
        /*0274*/ 	.word	index@(_Z23gemm_half_q_half_kernelILi2ELi152ELb1ELb0ELi32EEvPK6__halfPKjS4_S2_PS0_iiiiPKtS7_iiiiiibS2_i)
        /*0278*/ 	.word	0x0000007c


	//----- nvinfo : EIATTR_FRAME_SIZE
	.align		4
.L_133:
        /*027c*/ 	.byte	0x04, 0x11
        /*027e*/ 	.short	(.L_135 - .L_134)
	.align		4
.L_134:
        /*0280*/ 	.word	index@(_Z23gemm_half_q_half_kernelILi2ELi152ELb1ELb0ELi32EEvPK6__halfPKjS4_S2_PS0_iiiiPKtS7_iiiiiibS2_i)
        /*0284*/ 	.word	0x00000000


	//----- nvinfo : EIATTR_REGCOUNT
	.align		4
.L_135:
        /*0288*/ 	.byte	0x04, 0x2f
        /*028a*/ 	.short	(.L_137 - .L_136)
	.align		4
.L_136:
        /*028c*/ 	.word	index@(_Z23gemm_half_q_half_kernelILi2ELi176ELb1ELb0ELi32EEvPK6__halfPKjS4_S2_PS0_iiiiPKtS7_iiiiiibS2_i)
        /*0290*/ 	.word	0x0000007c


	//----- nvinfo : EIATTR_FRAME_SIZE
	.align		4
.L_137:
        /*0294*/ 	.byte	0x04, 0x11
        /*0296*/ 	.short	(.L_139 - .L_138)
	.align		4
.L_138:
        /*0298*/ 	.word	index@(_Z23gemm_half_q_half_kernelILi2ELi176ELb1ELb0ELi32EEvPK6__halfPKjS4_S2_PS0_iiiiPKtS7_iiiiiibS2_i)
        /*029c*/ 	.word	0x00000000


	//----- nvinfo : EIATTR_REGCOUNT
	.align		4
.L_139:
        /*02a0*/ 	.byte	0x04, 0x2f
        /*02a2*/ 	.short	(.L_141 - .L_140)
	.align		4
.L_140:
        /*02a4*/ 	.word	index@(_Z23gemm_half_q_half_kernelILi2ELi172ELb1ELb0ELi32EEvPK6__halfPKjS4_S2_PS0_iiiiPKtS7_iiiiiibS2_i)
        /*02a8*/ 	.word	0x0000007c


	//----- nvinfo : EIATTR_FRAME_SIZE
	.align		4
.L_141:
        /*02ac*/ 	.byte	0x04, 0x11
        /*02ae*/ 	.short	(.L_143 - .L_142)
	.align		4
.L_142:
        /*02b0*/ 	.word	index@(_Z23gemm_half_q_half_kernelILi2ELi172ELb1ELb0ELi32EEvPK6__halfPKjS4_S2_PS0_iiiiPKtS7_iiiiiibS2_i)
        /*02b4*/ 	.word	0x00000000


	//----- nvinfo : EIATTR_REGCOUNT
	.align		4
.L_143:
        /*02b8*/ 	.byte	0x04, 0x2f
        /*02ba*/ 	.short	(.L_145 - .L_144)
	.align		4
.L_144:
        /*02bc*/ 	.word	index@(_Z23gemm_half_q_half_kernelILi2ELi10ELb1ELb0ELi32EEvPK6__halfPKjS4_S2_PS0_iiiiPKtS7_iiiiiibS2_i)
        /*02c0*/ 	.word	0x0000003c


	//----- nvinfo : EIATTR_FRAME_SIZE
	.align		4
.L_145:
        /*02c4*/ 	.byte	0x04, 0x11
        /*02c6*/ 	.short	(.L_147 - .L_146)
	.align		4
.L_146:
        /*02c8*/ 	.word	index@(_Z23gemm_half_q_half_kernelILi2ELi10ELb1ELb0ELi32EEvPK6__halfPKjS4_S2_PS0_iiiiPKtS7_iiiiiibS2_i)
        /*02cc*/ 	.word	0x00000000


	//----- nvinfo : EIATTR_REGCOUNT
	.align		4
.L_147:
        /*02d0*/ 	.byte	0x04, 0x2f
        /*02d2*/ 	.short	(.L_149 - .L_148)
	.align		4
.L_148:
        /*02d4*/ 	.word	index@(_Z23gemm_half_q_half_kernelILi2ELi40ELb1ELb0ELi32EEvPK6__halfPKjS4_S2_PS0_iiiiPKtS7_iiiiiibS2_i)
        /*02d8*/ 	.word	0x00000038


	//----- nvinfo : EIATTR_FRAME_SIZE
	.align		4
.L_149:
        /*02dc*/ 	.byte	0x04, 0x11
        /*02de*/ 	.short	(.L_151 - .L_150)
	.align		4
.L_150:
        /*02e0*/ 	.word	index@(_Z23gemm_half_q_half_kernelILi2ELi40ELb1ELb0ELi32EEvPK6__halfPKjS4_S2_PS0_iiiiPKtS7_iiiiiibS2_i)
        /*02e4*/ 	.word	0x00000000


	//----- nvinfo : EIATTR_REGCOUNT
	.align		4
.L_151:
        /*02e8*/ 	.byte	0x04, 0x2f
        /*02ea*/ 	.short	(.L_153 - .L_152)
	.align		4
.L_152:
        /*02ec*/ 	.word	index@(_Z23gemm_half_q_half_kernelILi2ELi160ELb1ELb0ELi32EEvPK6__halfPKjS4_S2_PS0_iiiiPKtS7_iiiiiibS2_i)
        /*02f0*/ 	.word	0x00000040


	//----- nvinfo : EIATTR_FRAME_SIZE
	.align		4
.L_153:
        /*02f4*/ 	.byte	0x04, 0x11
        /*02f6*/ 	.short	(.L_155 - .L_154)
	.align		4
.L_154:
        /*02f8*/ 	.word	index@(_Z23gemm_half_q_half_kernelILi2ELi160ELb1ELb0ELi32EEvPK6__halfPKjS4_S2_PS0_iiiiPKtS7_iiiiiibS2_i)
        /*02fc*/ 	.word	0x00000000


	//----- nvinfo : EIATTR_REGCOUNT
	.align		4
.L_155:
        /*0300*/ 	.byte	0x04, 0x2f
        /*0302*/ 	.short	(.L_157 - .L_156)
	.align		4
.L_156:
        /*0304*/ 	.word	index@(_Z23gemm_half_q_half_kernelILi2ELi190ELb1ELb0ELi32EEvPK6__halfPKjS4_S2_PS0_iiiiPKtS7_iiiiiibS2_i)
        /*0308*/ 	.word	0x0000007c


	//----- nvinfo : EIATTR_FRAME_SIZE
	.align		4
.L_157:
        /*030c*/ 	.byte	0x04, 0x11
        /*030e*/ 	.short	(.L_159 - .L_158)
	.align		4
.L_158:
        /*0310*/ 	.word	index@(_Z23gemm_half_q_half_kernelILi2ELi190ELb1ELb0ELi32EEvPK6__halfPKjS4_S2_PS0_iiiiPKtS7_iiiiiibS2_i)
        /*0314*/ 	.word	0x00000000


	//----- nvinfo : EIATTR_REGCOUNT
	.align		4
.L_159:
        /*0318*/ 	.byte	0x04, 0x2f
        /*031a*/ 	.short	(.L_161 - .L_160)
	.align		4
.L_160:
        /*031c*/ 	.word	index@(_Z23gemm_half_q_half_kernelILi2ELi128ELb1ELb0ELi64EEvPK6__halfPKjS4_S2_PS0_iiiiPKtS7_iiiiiibS2_i)
        /*0320*/ 	.word	0x00000038


	//----- nvinfo : EIATTR_FRAME_SIZE
	.align		4
.L_161:
        /*0324*/ 	.byte	0x04, 0x11
        /*0326*/ 	.short	(.L_163 - .L_162)
	.align		4
.L_162:
        /*0328*/ 	.word	index@(_Z23gemm_half_q_half_kernelILi2ELi128ELb1ELb0ELi64EEvPK6__halfPKjS4_S2_PS0_iiiiPKtS7_iiiiiibS2_i)
        /*032c*/ 	.word	0x00000010


	//----- nvinfo : EIATTR_REGCOUNT
	.align		4
.L_163:
        /*0330*/ 	.byte	0x04, 0x2f
        /*0332*/ 	.short	(.L_165 - .L_164)
	.align		4
.L_164:
        /*0334*/ 	.word	index@(_Z23gemm_half_q_half_kernelILi2ELi38ELb1ELb0ELi64EEvPK6__halfPKjS4_S2_PS0_iiiiPKtS7_iiiiiibS2_i)
        /*0338*/ 	.word	0x0000005f


	//----- nvinfo : EIATTR_FRAME_SIZE
	.align		4
.L_165:
        /*033c*/ 	.byte	0x04, 0x11
        /*033e*/ 	.short	(.L_167 - .L_166)
	.align		4
.L_166:
        /*0340*/ 	.word	index@(_Z23gemm_half_q_half_kernelILi2ELi38ELb1ELb0ELi64EEvPK6__halfPKjS4_S2_PS0_iiiiPKtS7_iiiiiibS2_i)
        /*0344*/ 	.word	0x00000010


	//----- nvinfo : EIATTR_REGCOUNT
	.align		4
.L_167:
        /*0348*/ 	.byte	0x04, 0x2f
        /*034a*/ 	.short	(.L_169 - .L_168)
	.align		4
.L_168:
        /*034c*/ 	.word	index@(_Z23gemm_half_q_half_kernelILi2ELi20ELb1ELb0ELi64EEvPK6__halfPKjS4_S2_PS0_iiiiPKtS7_iiiiiibS2_i)
        /*0350*/ 	.word	0x00000065


	//----- nvinfo : EIATTR_FRAME_SIZE
	.align		4
.L_169:
        /*0354*/ 	.byte	0x04, 0x11
        /*0356*/ 	.short	(.L_171 - .L_170)
	.align		4
.L_170:
        /*0358*/ 	.word	index@(_Z23gemm_half_q_half_kernelILi2ELi20ELb1ELb0ELi64EEvPK6__halfPKjS4_S2_PS0_iiiiPKtS7_iiiiiibS2_i)
        /*035c*/ 	.word	0x00000010


	//----- nvinfo : EIATTR_REGCOUNT
	.align		4
.L_171:
        /*0360*/ 	.byte	0x04, 0x2f
        /*0362*/ 	.short	(.L_173 - .L_172)
	.align		4
.L_172:
        /*0364*/ 	.word	index@(_Z23gemm_half_q_half_kernelILi2ELi140ELb1ELb0ELi64EEvPK6__halfPKjS4_S2_PS0_iiiiPKtS7_iiiiiibS2_i)
        /*0368*/ 	.word	0x00000079


	//----- nvinfo : EIATTR_FRAME_SIZE
	.align		4
.L_173:
        /*036c*/ 	.byte	0x04, 0x11
        /*036e*/ 	.short	(.L_175 - .L_174)
	.align		4
.L_174:
        /*0370*/ 	.word	index@(_Z23gemm_half_q_half_kernelILi2ELi140ELb1ELb0ELi64EEvPK6__halfPKjS4_S2_PS0_iiiiPKtS7_iiiiiibS2_i)
        /*0374*/ 	.word	0x00000010


	//----- nvinfo : EIATTR_REGCOUNT
	.align		4
.L_175:
        /*0378*/ 	.byte	0x04, 0x2f
        /*037a*/ 	.short	(.L_177 - .L_176)
	.align		4
.L_176:
        /*037c*/ 	.word	index@(_Z23gemm_half_q_half_kernelILi2ELi152ELb1ELb0ELi64EEvPK6__halfPKjS4_S2_PS0_iiiiPKtS7_iiiiiibS2_i)
        /*0380*/ 	.word	0x00000079


	//----- nvinfo : EIATTR_FRAME_SIZE
	.align		4
.L_177:
        /*0384*/ 	.byte	0x04, 0x11
        /*0386*/ 	.short	(.L_179 - .L_178)
	.align		4
.L_178:
        /*0388*/ 	.word	index@(_Z23gemm_half_q_half_kernelILi2ELi152ELb1ELb0ELi64EEvPK6__halfPKjS4_S2_PS0_iiiiPKtS7_iiiiiibS2_i)
        /*038c*/ 	.word	0x00000010


	//----- nvinfo : EIATTR_REGCOUNT
	.align		4
.L_179:
        /*0390*/ 	.byte	0x04, 0x2f
        /*0392*/ 	.short	(.L_181 - .L_180)
	.align		4
.L_180:
        /*0394*/ 	.word	index@(_Z23gemm_half_q_half_kernelILi2ELi176ELb1ELb0ELi64EEvPK6__halfPKjS4_S2_PS0_iiiiPKtS7_iiiiiibS2_i)
        /*0398*/ 	.word	0x00000078


	//----- nvinfo : EIATTR_FRAME_SIZE
	.align		4
.L_181:
        /*039c*/ 	.byte	0x04, 0x11
        /*039e*/ 	.short	(.L_183 - .L_182)
	.align		4
.L_182:
        /*03a0*/ 	.word	index@(_Z23gemm_half_q_half_kernelILi2ELi176ELb1ELb0ELi64EEvPK6__halfPKjS4_S2_PS0_iiiiPKtS7_iiiiiibS2_i)
        /*03a4*/ 	.word	0x00000010


	//----- nvinfo : EIATTR_REGCOUNT
	.align		4
.L_183:
        /*03a8*/ 	.byte	0x04, 0x2f
        /*03aa*/ 	.short	(.L_185 - .L_184)
	.align		4
.L_184:
        /*03ac*/ 	.word	index@(_Z23gemm_half_q_half_kernelILi2ELi172ELb1ELb0ELi64EEvPK6__halfPKjS4_S2_PS0_iiiiPKtS7_iiiiiibS2_i)
        /*03b0*/ 	.word	0x00000079


	//----- nvinfo : EIATTR_FRAME_SIZE
	.align		4
.L_185:
        /*03b4*/ 	.byte	0x04, 0x11
        /*03b6*/ 	.short	(.L_187 - .L_186)
	.align		4
.L_186:
        /*03b8*/ 	.word	index@(_Z23gemm_half_q_half_kernelILi2ELi172ELb1ELb0ELi64EEvPK6__halfPKjS4_S2_PS0_iiiiPKtS7_iiiiiibS2_i)
        /*03bc*/ 	.word	0x00000010


	//----- nvinfo : EIATTR_REGCOUNT
	.align		4
.L_187:
        /*03c0*/ 	.byte	0x04, 0x2f
        /*03c2*/ 	.short	(.L_189 - .L_188)
	.align		4
.L_188:
        /*03c4*/ 	.word	index@(_Z23gemm_half_q_half_kernelILi2ELi10ELb1ELb0ELi64EEvPK6__halfPKjS4_S2_PS0_iiiiPKtS7_iiiiiibS2_i)
        /*03c8*/ 	.word	0x0000003a


	//----- nvinfo : EIATTR_FRAME_SIZE
	.align		4
.L_189:
        /*03cc*/ 	.byte	0x04, 0x11
        /*03ce*/ 	.short	(.L_191 - .L_190)
	.align		4
.L_190:
        /*03d0*/ 	.word	index@(_Z23gemm_half_q_half_kernelILi2ELi10ELb1ELb0ELi64EEvPK6__halfPKjS4_S2_PS0_iiiiPKtS7_iiiiiibS2_i)
        /*03d4*/ 	.word	0x00000010


	//----- nvinfo : EIATTR_REGCOUNT
	.align		4
.L_191:
        /*03d8*/ 	.byte	0x04, 0x2f
        /*03da*/ 	.short	(.L_193 - .L_192)
	.align		4
.L_192:
        /*03dc*/ 	.word	index@(_Z23gemm_half_q_half_kernelILi2ELi40ELb1ELb0ELi64EEvPK6__halfPKjS4_S2_PS0_iiiiPKtS7_iiiiiibS2_i)
        /*03e0*/ 	.word	0x0000003e


	//----- nvinfo : EIATTR_FRAME_SIZE
	.align		4
.L_193:
        /*03e4*/ 	.byte	0x04, 0x11
        /*03e6*/ 	.short	(.L_195 - .L_194)
	.align		4
.L_194:
        /*03e8*/ 	.word	index@(_Z23gemm_half_q_half_kernelILi2ELi40ELb1ELb0ELi64EEvPK6__halfPKjS4_S2_PS0_iiiiPKtS7_iiiiiibS2_i)
        /*03ec*/ 	.word	0x00000010


	//----- nvinfo : EIATTR_REGCOUNT
	.align		4
.L_195:
        /*03f0*/ 	.byte	0x04, 0x2f
        /*03f2*/ 	.short	(.L_197 - .L_196)
	.align		4
.L_196:
        /*03f4*/ 	.word	index@(_Z23gemm_half_q_half_kernelILi2ELi160ELb1ELb0ELi64EEvPK6__halfPKjS4_S2_PS0_iiiiPKtS7_iiiiiibS2_i)
        /*03f8*/ 	.word	0x00000046


	//----- nvinfo : EIATTR_FRAME_SIZE
	.align		4
.L_197:
        /*03fc*/ 	.byte	0x04, 0x11
        /*03fe*/ 	.short	(.L_199 - .L_198)
	.align		4
.L_198:
        /*0400*/ 	.word	index@(_Z23gemm_half_q_half_kernelILi2ELi160ELb1ELb0ELi64EEvPK6__halfPKjS4_S2_PS0_iiiiPKtS7_iiiiiibS2_i)
        /*0404*/ 	.word	0x00000010


	//----- nvinfo : EIATTR_REGCOUNT
	.align		4
.L_199:
        /*0408*/ 	.byte	0x04, 0x2f
        /*040a*/ 	.short	(.L_201 - .L_200)
	.align		4
.L_200:
        /*040c*/ 	.word	index@(_Z23gemm_half_q_half_kernelILi2ELi190ELb1ELb0ELi64EEvPK6__halfPKjS4_S2_PS0_iiiiPKtS7_iiiiiibS2_i)
        /*0410*/ 	.word	0x00000079


	//----- nvinfo : EIATTR_FRAME_SIZE
	.align		4
.L_201:
        /*0414*/ 	.byte	0x04, 0x11
        /*0416*/ 	.short	(.L_203 - .L_202)
	.align		4
.L_202:
        /*0418*/ 	.word	index@(_Z23gemm_half_q_half_kernelILi2ELi190ELb1ELb0ELi64EEvPK6__halfPKjS4_S2_PS0_iiiiPKtS7_iiiiiibS2_i)
        /*041c*/ 	.word	0x00000010


	//----- nvinfo : EIATTR_REGCOUNT
	.align		4
.L_203:
        /*0420*/ 	.byte	0x04, 0x2f
        /*0422*/ 	.short	(.L_205 - .L_204)
	.align		4
.L_204:
        /*0424*/ 	.word	index@(_Z23gemm_half_q_half_kernelILi3ELi128ELb1ELb0ELi32EEvPK6__halfPKjS4_S2_PS0_iiiiPKtS7_iiiiiibS2_i)
        /*0428*/ 	.word	0x00000040


	//----- nvinfo : EIATTR_FRAME_SIZE
	.align		4
.L_205:
        /*042c*/ 	.byte	0x04, 0x11
        /*042e*/ 	.short	(.L_207 - .L_206)
	.align		4
.L_206:
        /*0430*/ 	.word	index@(_Z23gemm_half_q_half_kernelILi3ELi128ELb1ELb0ELi32EEvPK6__halfPKjS4_S2_PS0_iiiiPKtS7_iiiiiibS2_i)
        /*0434*/ 	.word	0x00000000


	//----- nvinfo : EIATTR_REGCOUNT
	.align		4
.L_207:
        /*0438*/ 	.byte	0x04, 0x2f
        /*043a*/ 	.short	(.L_209 - .L_208)
	.align		4
.L_208:
        /*043c*/ 	.word	index@(_Z23gemm_half_q_half_kernelILi3ELi38ELb1ELb0ELi32EEvPK6__halfPKjS4_S2_PS0_iiiiPKtS7_iiiiiibS2_i)
        /*0440*/ 	.word	0x00000060


	//----- nvinfo : EIATTR_FRAME_SIZE
	.align		4
.L_209:
        /*0444*/ 	.byte	0x04, 0x11
        /*0446*/ 	.short	(.L_211 - .L_210)
	.align		4
.L_210:
        /*0448*/ 	.word	index@(_Z23gemm_half_q_half_kernelILi3ELi38ELb1ELb0ELi32EEvPK6__halfPKjS4_S2_PS0_iiiiPKtS7_iiiiiibS2_i)
        /*044c*/ 	.word	0x00000000


	//----- nvinfo : EIATTR_REGCOUNT
	.align		4
.L_211:
        /*0450*/ 	.byte	0x04, 0x2f
        /*0452*/ 	.short	(.L_213 - .L_212)
	.align		4
.L_212:
        /*0454*/ 	.word	index@(_Z23gemm_half_q_half_kernelILi3ELi20ELb1ELb0ELi32EEvPK6__halfPKjS4_S2_PS0_iiiiPKtS7_iiiiiibS2_i)
        /*0458*/ 	.word	0x00000060


	//----- nvinfo : EIATTR_FRAME_SIZE
	.align		4
.L_213:
        /*045c*/ 	.byte	0x04, 0x11
        /*045e*/ 	.short	(.L_215 - .L_214)
	.align		4
.L_214:
        /*0460*/ 	.word	index@(_Z23gemm_half_q_half_kernelILi3ELi20ELb1ELb0ELi32EEvPK6__halfPKjS4_S2_PS0_iiiiPKtS7_iiiiiibS2_i)
        /*0464*/ 	.word	0x00000000


	//----- nvinfo : EIATTR_REGCOUNT
	.align		4
.L_215:
        /*0468*/ 	.byte	0x04, 0x2f
        /*046a*/ 	.short	(.L_217 - .L_216)
	.align		4
.L_216:
        /*046c*/ 	.word	index@(_Z23gemm_half_q_half_kernelILi3ELi140ELb1ELb0ELi32EEvPK6__halfPKjS4_S2_PS0_iiiiPKtS7_iiiiiibS2_i)
        /*0470*/ 	.word	0x00000062


	//----- nvinfo : EIATTR_FRAME_SIZE
	.align		4
.L_217:
        /*0474*/ 	.byte	0x04, 0x11
        /*0476*/ 	.short	(.L_219 - .L_218)
	.align		4
.L_218:
        /*0478*/ 	.word	index@(_Z23gemm_half_q_half_kernelILi3ELi140ELb1ELb0ELi32EEvPK6__halfPKjS4_S2_PS0_iiiiPKtS7_iiiiiibS2_i)
        /*047c*/ 	.word	0x00000000


	//----- nvinfo : EIATTR_REGCOUNT
	.align		4
.L_219:
        /*0480*/ 	.byte	0x04, 0x2f
        /*0482*/ 	.short	(.L_221 - .L_220)
	.align		4
.L_220:
        /*0484*/ 	.word	index@(_Z23gemm_half_q_half_kernelILi3ELi152ELb1ELb0ELi32EEvPK6__halfPKjS4_S2_PS0_iiiiPKtS7_iiiiiibS2_i)
        /*0488*/ 	.word	0x00000062


	//----- nvinfo : EIATTR_FRAME_SIZE
	.align		4
.L_221:
        /*048c*/ 	.byte	0x04, 0x11
        /*048e*/ 	.short	(.L_223 - .L_222)
	.align		4
.L_222:
        /*0490*/ 	.word	index@(_Z23gemm_half_q_half_kernelILi3ELi152ELb1ELb0ELi32EEvPK6__halfPKjS4_S2_PS0_iiiiPKtS7_iiiiiibS2_i)
        /*0494*/ 	.word	0x00000000


	//----- nvinfo : EIATTR_REGCOUNT
	.align		4
.L_223:
        /*0498*/ 	.byte	0x04, 0x2f
        /*049a*/ 	.short	(.L_225 - .L_224)
	.align		4
.L_224:
        /*049c*/ 	.word	index@(_Z23gemm_half_q_half_kernelILi3ELi176ELb1ELb0ELi32EEvPK6__halfPKjS4_S2_PS0_iiiiPKtS7_iiiiiibS2_i)
        /*04a0*/ 	.word	0x00000062


	//----- nvinfo : EIATTR_FRAME_SIZE
	.align		4
.L_225:
        /*04a4*/ 	.byte	0x04, 0x11
        /*04a6*/ 	.short	(.L_227 - .L_226)
	.align		4
.L_226:
        /*04a8*/ 	.word	index@(_Z23gemm_half_q_half_kernelILi3ELi176ELb1ELb0ELi32EEvPK6__halfPKjS4_S2_PS0_iiiiPKtS7_iiiiiibS2_i)
        /*04ac*/ 	.word	0x00000000


	//----- nvinfo : EIATTR_REGCOUNT
	.align		4
.L_227:
        /*04b0*/ 	.byte	0x04, 0x2f
        /*04b2*/ 	.short	(.L_229 - .L_228)
	.align		4
.L_228:
        /*04b4*/ 	.word	index@(_Z23gemm_half_q_half_kernelILi3ELi172ELb1ELb0ELi32EEvPK6__halfPKjS4_S2_PS0_iiiiPKtS7_iiiiiibS2_i)
        /*04b8*/ 	.word	0x00000062


	//----- nvinfo : EIATTR_FRAME_SIZE
	.align		4
.L_229:
        /*04bc*/ 	.byte	0x04, 0x11
        /*04be*/ 	.short	(.L_231 - .L_230)
	.align		4
.L_230:
        /*04c0*/ 	.word	index@(_Z23gemm_half_q_half_kernelILi3ELi172ELb1ELb0ELi32EEvPK6__halfPKjS4_S2_PS0_iiiiPKtS7_iiiiiibS2_i)
        /*04c4*/ 	.word	0x00000000


	//----- nvinfo : EIATTR_REGCOUNT
	.align		4
.L_231:
        /*04c8*/ 	.byte	0x04, 0x2f
        /*04ca*/ 	.short	(.L_233 - .L_232)
	.align		4
.L_232:
        /*04cc*/ 	.word	index@(_Z23gemm_half_q_half_kernelILi3ELi10ELb1ELb0ELi32EEvPK6__halfPKjS4_S2_PS0_iiiiPKtS7_iiiiiibS2_i)
        /*04d0*/ 	.word	0x0000003f


	//----- nvinfo : EIATTR_FRAME_SIZE
	.align		4
.L_233:
        /*04d4*/ 	.byte	0x04, 0x11
        /*04d6*/ 	.short	(.L_235 - .L_234)
	.align		4
.L_234:
        /*04d8*/ 	.word	index@(_Z23gemm_half_q_half_kernelILi3ELi10ELb1ELb0ELi32EEvPK6__halfPKjS4_S2_PS0_iiiiPKtS7_iiiiiibS2_i)
        /*04dc*/ 	.word	0x00000000


	//----- nvinfo : EIATTR_REGCOUNT
	.align		4
.L_235:
        /*04e0*/ 	.byte	0x04, 0x2f
        /*04e2*/ 	.short	(.L_237 - .L_236)
	.align		4
.L_236:
        /*04e4*/ 	.word	index@(_Z23gemm_half_q_half_kernelILi3ELi40ELb1ELb0ELi32EEvPK6__halfPKjS4_S2_PS0_iiiiPKtS7_iiiiiibS2_i)
        /*04e8*/ 	.word	0x0000003d


	//----- nvinfo : EIATTR_FRAME_SIZE
	.align		4
.L_237:
        /*04ec*/ 	.byte	0x04, 0x11
        /*04ee*/ 	.short	(.L_239 - .L_238)
	.align		4
.L_238:
        /*04f0*/ 	.word	index@(_Z23gemm_half_q_half_kernelILi3ELi40ELb1ELb0ELi32EEvPK6__halfPKjS4_S2_PS0_iiiiPKtS7_iiiiiibS2_i)
        /*04f4*/ 	.word	0x00000000


	//----- nvinfo : EIATTR_REGCOUNT
	.align		4
.L_239:
        /*04f8*/ 	.byte	0x04, 0x2f
        /*04fa*/ 	.short	(.L_241 - .L_240)
	.align		4
.L_240:
        /*04fc*/ 	.word	index@(_Z23gemm_half_q_half_kernelILi3ELi160ELb1ELb0ELi32EEvPK6__halfPKjS4_S2_PS0_iiiiPKtS7_iiiiiibS2_i)
        /*0500*/ 	.word	0x0000003e


	//----- nvinfo : EIATTR_FRAME_SIZE
	.align		4
.L_241:
        /*0504*/ 	.byte	0x04, 0x11
        /*0506*/ 	.short	(.L_243 - .L_242)
	.align		4
.L_242:
        /*0508*/ 	.word	index@(_Z23gemm_half_q_half_kernelILi3ELi160ELb1ELb0ELi32EEvPK6__halfPKjS4_S2_PS0_iiiiPKtS7_iiiiiibS2_i)
        /*050c*/ 	.word	0x00000000


	//----- nvinfo : EIATTR_REGCOUNT
	.align		4
.L_243:
        /*0510*/ 	.byte	0x04, 0x2f
        /*0512*/ 	.short	(.L_245 - .L_244)
	.align		4
.L_244:
        /*0514*/ 	.word	index@(_Z23gemm_half_q_half_kernelILi3ELi190ELb1ELb0ELi32EEvPK6__halfPKjS4_S2_PS0_iiiiPKtS7_iiiiiibS2_i)
        /*0518*/ 	.word	0x00000062


	//----- nvinfo : EIATTR_FRAME_SIZE
	.align		4
.L_245:
        /*051c*/ 	.byte	0x04, 0x11
        /*051e*/ 	.short	(.L_247 - .L_246)
	.align		4
.L_246:
        /*0520*/ 	.word	index@(_Z23gemm_half_q_half_kernelILi3ELi190ELb1ELb0ELi32EEvPK6__halfPKjS4_S2_PS0_iiiiPKtS7_iiiiiibS2_i)
        /*0524*/ 	.word	0x00000000


	//----- nvinfo : EIATTR_REGCOUNT
	.align		4
.L_247:
        /*0528*/ 	.byte	0x04, 0x2f
        /*052a*/ 	.short	(.L_249 - .L_248)
	.align		4
.L_248:
        /*052c*/ 	.word	index@(_Z23gemm_half_q_half_kernelILi3ELi128ELb1ELb0ELi64EEvPK6__halfPKjS4_S2_PS0_iiiiPKtS7_iiiiiibS2_i)
        /*0530*/ 	.word	0x0000003e


	//----- nvinfo : EIATTR_FRAME_SIZE
	.align		4
.L_249:
        /*0534*/ 	.byte	0x04, 0x11
        /*0536*/ 	.short	(.L_251 - .L_250)
	.align		4
.L_250:
        /*0538*/ 	.word	index@(_Z23gemm_half_q_half_kernelILi3ELi128ELb1ELb0ELi64EEvPK6__halfPKjS4_S2_PS0_iiiiPKtS7_iiiiiibS2_i)
        /*053c*/ 	.word	0x00000010


	//----- nvinfo : EIATTR_REGCOUNT
	.align		4
.L_251:
        /*0540*/ 	.byte	0x04, 0x2f
        /*0542*/ 	.short	(.L_253 - .L_252)
	.align		4
.L_252:
        /*0544*/ 	.word	index@(_Z23gemm_half_q_half_kernelILi3ELi38ELb1ELb0ELi64EEvPK6__halfPKjS4_S2_PS0_iiiiPKtS7_iiiiiibS2_i)
        /*0548*/ 	.word	0x00000069


	//----- nvinfo : EIATTR_FRAME_SIZE
	.align		4
.L_253:
        /*054c*/ 	.byte	0x04, 0x11
        /*054e*/ 	.short	(.L_255 - .L_254)
	.align		4
.L_254:
        /*0550*/ 	.word	index@(_Z23gemm_half_q_half_kernelILi3ELi38ELb1ELb0ELi64EEvPK6__halfPKjS4_S2_PS0_iiiiPKtS7_iiiiiibS2_i)
        /*0554*/ 	.word	0x00000010


	//----- nvinfo : EIATTR_REGCOUNT
	.align		4
.L_255:
        /*0558*/ 	.byte	0x04, 0x2f
        /*055a*/ 	.short	(.L_257 - .L_256)
	.align		4
.L_256:
        /*055c*/ 	.word	index@(_Z23gemm_half_q_half_kernelILi3ELi20ELb1ELb0ELi64EEvPK6__halfPKjS4_S2_PS0_iiiiPKtS7_iiiiiibS2_i)
        /*0560*/ 	.word	0x00000069


	//----- nvinfo : EIATTR_FRAME_SIZE
	.align		4
.L_257:
        /*0564*/ 	.byte	0x04, 0x11
        /*0566*/ 	.short	(.L_259 - .L_258)
	.align		4
.L_258:
        /*0568*/ 	.word	index@(_Z23gemm_half_q_half_kernelILi3ELi20ELb1ELb0ELi64EEvPK6__halfPKjS4_S2_PS0_iiiiPKtS7_iiiiiibS2_i)
        /*056c*/ 	.word	0x00000010


	//----- nvinfo : EIATTR_REGCOUNT
	.align		4
.L_259:
        /*0570*/ 	.byte	0x04, 0x2f
        /*0572*/ 	.short	(.L_261 - .L_260)
	.align		4
.L_260:
        /*0574*/ 	.word	index@(_Z23gemm_half_q_half_kernelILi3ELi140ELb1ELb0ELi64EEvPK6__halfPKjS4_S2_PS0_iiiiPKtS7_iiiiiibS2_i)
        /*0578*/ 	.word	0x00000065


	//----- nvinfo : EIATTR_FRAME_SIZE
	.align		4
.L_261:
        /*057c*/ 	.byte	0x04, 0x11
        /*057e*/ 	.short	(.L_263 - .L_262)
	.align		4
.L_262:
        /*0580*/ 	.word	index@(_Z23gemm_half_q_half_kernelILi3ELi140ELb1ELb0ELi64EEvPK6__halfPKjS4_S2_PS0_iiiiPKtS7_iiiiiibS2_i)
        /*0584*/ 	.word	0x00000010


	//----- nvinfo : EIATTR_REGCOUNT
	.align		4
.L_263:
        /*0588*/ 	.byte	0x04, 0x2f
        /*058a*/ 	.short	(.L_265 - .L_264)
	.align		4
.L_264:
        /*058c*/ 	.word	index@(_Z23gemm_half_q_half_kernelILi3ELi152ELb1ELb0ELi64EEvPK6__halfPKjS4_S2_PS0_iiiiPKtS7_iiiiiibS2_i)
        /*0590*/ 	.word	0x0000006a


	//----- nvinfo : EIATTR_FRAME_SIZE
	.align		4
.L_265:
        /*0594*/ 	.byte	0x04, 0x11
        /*0596*/ 	.short	(.L_267 - .L_266)
	.align		4
.L_266:
        /*0598*/ 	.word	index@(_Z23gemm_half_q_half_kernelILi3ELi152ELb1ELb0ELi64EEvPK6__halfPKjS4_S2_PS0_iiiiPKtS7_iiiiiibS2_i)
        /*059c*/ 	.word	0x00000010


	//----- nvinfo : EIATTR_REGCOUNT
	.align		4
.L_267:
        /*05a0*/ 	.byte	0x04, 0x2f
        /*05a2*/ 	.short	(.L_269 - .L_268)
	.align		4
.L_268:
        /*05a4*/ 	.word	index@(_Z23gemm_half_q_half_kernelILi3ELi176ELb1ELb0ELi64EEvPK6__halfPKjS4_S2_PS0_iiiiPKtS7_iiiiiibS2_i)
        /*05a8*/ 	.word	0x00000065


	//----- nvinfo : EIATTR_FRAME_SIZE
	.align		4
.L_269:
        /*05ac*/ 	.byte	0x04, 0x11
        /*05ae*/ 	.short	(.L_271 - .L_270)
	.align		4
.L_270:
        /*05b0*/ 	.word	index@(_Z23gemm_half_q_half_kernelILi3ELi176ELb1ELb0ELi64EEvPK6__halfPKjS4_S2_PS0_iiiiPKtS7_iiiiiibS2_i)
        /*05b4*/ 	.word	0x00000010


	//----- nvinfo : EIATTR_REGCOUNT
	.align		4
.L_271:
        /*05b8*/ 	.byte	0x04, 0x2f
        /*05ba*/ 	.short	(.L_273 - .L_272)
	.align		4
.L_272:
        /*05bc*/ 	.word	index@(_Z23gemm_half_q_half_kernelILi3ELi172ELb1ELb0ELi64EEvPK6__halfPKjS4_S2_PS0_iiiiPKtS7_iiiiiibS2_i)
        /*05c0*/ 	.word	0x00000065


	//----- nvinfo : EIATTR_FRAME_SIZE
	.align		4
.L_273:
        /*05c4*/ 	.byte	0x04, 0x11
        /*05c6*/ 	.short	(.L_275 - .L_274)
	.align		4
.L_274:
        /*05c8*/ 	.word	index@(_Z23gemm_half_q_half_kernelILi3ELi172ELb1ELb0ELi64EEvPK6__halfPKjS4_S2_PS0_iiiiPKtS7_iiiiiibS2_i)
        /*05cc*/ 	.word	0x00000010


	//----- nvinfo : EIATTR_REGCOUNT
	.align		4
.L_275:
        /*05d0*/ 	.byte	0x04, 0x2f
        /*05d2*/ 	.short	(.L_277 - .L_276)
	.align		4
.L_276:
        /*05d4*/ 	.word	index@(_Z23gemm_half_q_half_kernelILi3ELi10ELb1ELb0ELi64EEvPK6__halfPKjS4_S2_PS0_iiiiPKtS7_iiiiiibS2_i)
        /*05d8*/ 	.word	0x00000042


	//----- nvinfo : EIATTR_FRAME_SIZE
	.align		4
.L_277:
        /*05dc*/ 	.byte	0x04, 0x11
        /*05de*/ 	.short	(.L_279 - .L_278)
	.align		4
.L_278:
        /*05e0*/ 	.word	index@(_Z23gemm_half_q_half_kernelILi3ELi10ELb1ELb0ELi64EEvPK6__halfPKjS4_S2_PS0_iiiiPKtS7_iiiiiibS2_i)
        /*05e4*/ 	.word	0x00000010


	//----- nvinfo : EIATTR_REGCOUNT
	.align		4
.L_279:
        /*05e8*/ 	.byte	0x04, 0x2f
        /*05ea*/ 	.short	(.L_281 - .L_280)
	.align		4
.L_280:
        /*05ec*/ 	.word	index@(_Z23gemm_half_q_half_kernelILi3ELi40ELb1ELb0ELi64EEvPK6__halfPKjS4_S2_PS0_iiiiPKtS7_iiiiiibS2_i)
        /*05f0*/ 	.word	0x00000045


	//----- nvinfo : EIATTR_FRAME_SIZE
	.align		4
.L_281:
        /*05f4*/ 	.byte	0x04, 0x11
        /*05f6*/ 	.short	(.L_283 - .L_282)
	.align		4
.L_282:
        /*05f8*/ 	.word	index@(_Z23gemm_half_q_half_kernelILi3ELi40ELb1ELb0ELi64EEvPK6__halfPKjS4_S2_PS0_iiiiPKtS7_iiiiiibS2_i)
        /*05fc*/ 	.word	0x00000010


	//----- nvinfo : EIATTR_REGCOUNT
	.align		4
.L_283:
        /*0600*/ 	.byte	0x04, 0x2f
        /*0602*/ 	.short	(.L_285 - .L_284)
	.align		4
.L_284:
        /*0604*/ 	.word	index@(_Z23gemm_half_q_half_kernelILi3ELi160ELb1ELb0ELi64EEvPK6__halfPKjS4_S2_PS0_iiiiPKtS7_iiiiiibS2_i)
        /*0608*/ 	.word	0x00000048


	//----- nvinfo : EIATTR_FRAME_SIZE
	.align		4
.L_285:
        /*060c*/ 	.byte	0x04, 0x11
        /*060e*/ 	.short	(.L_287 - .L_286)
	.align		4
.L_286:
        /*0610*/ 	.word	index@(_Z23gemm_half_q_half_kernelILi3ELi160ELb1ELb0ELi64EEvPK6__halfPKjS4_S2_PS0_iiiiPKtS7_iiiiiibS2_i)
        /*0614*/ 	.word	0x00000010


	//----- nvinfo : EIATTR_REGCOUNT
	.align		4
.L_287:
        /*0618*/ 	.byte	0x04, 0x2f
        /*061a*/ 	.short	(.L_289 - .L_288)
	.align		4
.L_288:
        /*061c*/ 	.word	index@(_Z23gemm_half_q_half_kernelILi3ELi190ELb1ELb0ELi64EEvPK6__halfPKjS4_S2_PS0_iiiiPKtS7_iiiiiibS2_i)
        /*0620*/ 	.word	0x0000006a


	//----- nvinfo : EIATTR_FRAME_SIZE
	.align		4
.L_289:
        /*0624*/ 	.byte	0x04, 0x11
        /*0626*/ 	.short	(.L_291 - .L_290)
	.align		4
.L_290:
        /*0628*/ 	.word	index@(_Z23gemm_half_q_half_kernelILi3ELi190ELb1ELb0ELi64EEvPK6__halfPKjS4_S2_PS0_iiiiPKtS7_iiiiiibS2_i)
        /*062c*/ 	.word	0x00000010


	//----- nvinfo : EIATTR_REGCOUNT
	.align		4
.L_291:
        /*0630*/ 	.byte	0x04, 0x2f
        /*0632*/ 	.short	(.L_293 - .L_292)
	.align		4
.L_292:
        /*0634*/ 	.word	index@(_Z23gemm_half_q_half_kernelILi4ELi128ELb1ELb0ELi32EEvPK6__halfPKjS4_S2_PS0_iiiiPKtS7_iiiiiibS2_i)
        /*0638*/ 	.word	0x00000040


	//----- nvinfo : EIATTR_FRAME_SIZE
	.align		4
.L_293:
        /*063c*/ 	.byte	0x04, 0x11
        /*063e*/ 	.short	(.L_295 - .L_294)
	.align		4
.L_294:
        /*0640*/ 	.word	index@(_Z23gemm_half_q_half_kernelILi4ELi128ELb1ELb0ELi32EEvPK6__halfPKjS4_S2_PS0_iiiiPKtS7_iiiiiibS2_i)
        /*0644*/ 	.word	0x00000000


	//----- nvinfo : EIATTR_REGCOUNT
	.align		4
.L_295:
        /*0648*/ 	.byte	0x04, 0x2f
        /*064a*/ 	.short	(.L_297 - .L_296)
	.align		4
.L_296:
        /*064c*/ 	.word	index@(_Z23gemm_half_q_half_kernelILi4ELi38ELb1ELb0ELi32EEvPK6__halfPKjS4_S2_PS0_iiiiPKtS7_iiiiiibS2_i)
        /*0650*/ 	.word	0x0000006a


	//----- nvinfo : EIATTR_FRAME_SIZE
	.align		4
.L_297:
        /*0654*/ 	.byte	0x04, 0x11
        /*0656*/ 	.short	(.L_299 - .L_298)
	.align		4
.L_298:
        /*0658*/ 	.word	index@(_Z23gemm_half_q_half_kernelILi4ELi38ELb1ELb0ELi32EEvPK6__halfPKjS4_S2_PS0_iiiiPKtS7_iiiiiibS2_i)
        /*065c*/ 	.word	0x00000000


	//----- nvinfo : EIATTR_REGCOUNT
	.align		4
.L_299:
        /*0660*/ 	.byte	0x04, 0x2f
        /*0662*/ 	.short	(.L_301 - .L_300)
	.align		4
.L_300:
        /*0664*/ 	.word	index@(_Z23gemm_half_q_half_kernelILi4ELi20ELb1ELb0ELi32EEvPK6__halfPKjS4_S2_PS0_iiiiPKtS7_iiiiiibS2_i)
        /*0668*/ 	.word	0x00000068


	//----- nvinfo : EIATTR_FRAME_SIZE
	.align		4
.L_301:
        /*066c*/ 	.byte	0x04, 0x11
        /*066e*/ 	.short	(.L_303 - .L_302)
	.align		4
.L_302:
        /*0670*/ 	.word	index@(_Z23gemm_half_q_half_kernelILi4ELi20ELb1ELb0ELi32EEvPK6__halfPKjS4_S2_PS0_iiiiPKtS7_iiiiiibS2_i)
        /*0674*/ 	.word	0x00000000


	//----- nvinfo : EIATTR_REGCOUNT
	.align		4
.L_303:
        /*0678*/ 	.byte	0x04, 0x2f
        /*067a*/ 	.short	(.L_305 - .L_304)
	.align		4
.L_304:
        /*067c*/ 	.word	index@(_Z23gemm_half_q_half_kernelILi4ELi140ELb1ELb0ELi32EEvPK6__halfPKjS4_S2_PS0_iiiiPKtS7_iiiiiibS2_i)
        /*0680*/ 	.word	0x00000064


	//----- nvinfo : EIATTR_FRAME_SIZE
	.align		4
.L_305:
        /*0684*/ 	.byte	0x04, 0x11
        /*0686*/ 	.short	(.L_307 - .L_306)
	.align		4
.L_306:
        /*0688*/ 	.word	index@(_Z23gemm_half_q_half_kernelILi4ELi140ELb1ELb0ELi32EEvPK6__halfPKjS4_S2_PS0_iiiiPKtS7_iiiiiibS2_i)
        /*068c*/ 	.word	0x00000000


	//----- nvinfo : EIATTR_REGCOUNT
	.align		4
.L_307:
        /*0690*/ 	.byte	0x04, 0x2f
        /*0692*/ 	.short	(.L_309 - .L_308)
	.align		4
.L_308:
        /*0694*/ 	.word	index@(_Z23gemm_half_q_half_kernelILi4ELi152ELb1ELb0ELi32EEvPK6__halfPKjS4_S2_PS0_iiiiPKtS7_iiiiiibS2_i)
        /*0698*/ 	.word	0x0000006a


	//----- nvinfo : EIATTR_FRAME_SIZE
	.align		4
.L_309:
        /*069c*/ 	.byte	0x04, 0x11
        /*069e*/ 	.short	(.L_311 - .L_310)
	.align		4
.L_310:
        /*06a0*/ 	.word	index@(_Z23gemm_half_q_half_kernelILi4ELi152ELb1ELb0ELi32EEvPK6__halfPKjS4_S2_PS0_iiiiPKtS7_iiiiiibS2_i)
        /*06a4*/ 	.word	0x00000000


	//----- nvinfo : EIATTR_REGCOUNT
	.align		4
.L_311:
        /*06a8*/ 	.byte	0x04, 0x2f
        /*06aa*/ 	.short	(.L_313 - .L_312)
	.align		4
.L_312:
        /*06ac*/ 	.word	index@(_Z23gemm_half_q_half_kernelILi4ELi176ELb1ELb0ELi32EEvPK6__halfPKjS4_S2_PS0_iiiiPKtS7_iiiiiibS2_i)
        /*06b0*/ 	.word	0x00000064


	//----- nvinfo : EIATTR_FRAME_SIZE
	.align		4
.L_313:
        /*06b4*/ 	.byte	0x04, 0x11
        /*06b6*/ 	.short	(.L_315 - .L_314)
	.align		4
.L_314:
        /*06b8*/ 	.word	index@(_Z23gemm_half_q_half_kernelILi4ELi176ELb1ELb0ELi32EEvPK6__halfPKjS4_S2_PS0_iiiiPKtS7_iiiiiibS2_i)
        /*06bc*/ 	.word	0x00000000


	//----- nvinfo : EIATTR_REGCOUNT
	.align		4
.L_315:
        /*06c0*/ 	.byte	0x04, 0x2f
        /*06c2*/ 	.short	(.L_317 - .L_316)
	.align		4
.L_316:
        /*06c4*/ 	.word	index@(_Z23gemm_half_q_half_kernelILi4ELi172ELb1ELb0ELi32EEvPK6__halfPKjS4_S2_PS0_iiiiPKtS7_iiiiiibS2_i)
        /*06c8*/ 	.word	0x00000064


	//----- nvinfo : EIATTR_FRAME_SIZE
	.align		4
.L_317:
        /*06cc*/ 	.byte	0x04, 0x11
        /*06ce*/ 	.short	(.L_319 - .L_318)
	.align		4
.L_318:
        /*06d0*/ 	.word	index@(_Z23gemm_half_q_half_kernelILi4ELi172ELb1ELb0ELi32EEvPK6__halfPKjS4_S2_PS0_iiiiPKtS7_iiiiiibS2_i)
        /*06d4*/ 	.word	0x00000000


	//----- nvinfo : EIATTR_REGCOUNT
	.align		4
.L_319:
        /*06d8*/ 	.byte	0x04, 0x2f
        /*06da*/ 	.short	(.L_321 - .L_320)
	.align		4
.L_320:
        /*06dc*/ 	.word	index@(_Z23gemm_half_q_half_kernelILi4ELi10ELb1ELb0ELi32EEvPK6__halfPKjS4_S2_PS0_iiiiPKtS7_iiiiiibS2_i)
        /*06e0*/ 	.word	0x00000043


	//----- nvinfo : EIATTR_FRAME_SIZE
	.align		4
.L_321:
        /*06e4*/ 	.byte	0x04, 0x11
        /*06e6*/ 	.short	(.L_323 - .L_322)
	.align		4
.L_322:
        /*06e8*/ 	.word	index@(_Z23gemm_half_q_half_kernelILi4ELi10ELb1ELb0ELi32EEvPK6__halfPKjS4_S2_PS0_iiiiPKtS7_iiiiiibS2_i)
        /*06ec*/ 	.word	0x00000000


	//----- nvinfo : EIATTR_REGCOUNT
	.align		4
.L_323:
        /*06f0*/ 	.byte	0x04, 0x2f
        /*06f2*/ 	.short	(.L_325 - .L_324)
	.align		4
.L_324:
        /*06f4*/ 	.word	index@(_Z23gemm_half_q_half_kernelILi4ELi40ELb1ELb0ELi32EEvPK6__halfPKjS4_S2_PS0_iiiiPKtS7_iiiiiibS2_i)
        /*06f8*/ 	.word	0x00000045


	//----- nvinfo : EIATTR_FRAME_SIZE
	.align		4
.L_325:
        /*06fc*/ 	.byte	0x04, 0x11
        /*06fe*/ 	.short	(.L_327 - .L_326)
	.align		4
.L_326:
        /*0700*/ 	.word	index@(_Z23gemm_half_q_half_kernelILi4ELi40ELb1ELb0ELi32EEvPK6__halfPKjS4_S2_PS0_iiiiPKtS7_iiiiiibS2_i)
        /*0704*/ 	.word	0x00000000


	//----- nvinfo : EIATTR_REGCOUNT
	.align		4
.L_327:
        /*0708*/ 	.byte	0x04, 0x2f
        /*070a*/ 	.short	(.L_329 - .L_328)
	.align		4
.L_328:
        /*070c*/ 	.word	index@(_Z23gemm_half_q_half_kernelILi4ELi160ELb1ELb0ELi32EEvPK6__halfPKjS4_S2_PS0_iiiiPKtS7_iiiiiibS2_i)
        /*0710*/ 	.word	0x00000048


	//----- nvinfo : EIATTR_FRAME_SIZE
	.align		4
.L_329:
        /*0714*/ 	.byte	0x04, 0x11
        /*0716*/ 	.short	(.L_331 - .L_330)
	.align		4
.L_330:
        /*0718*/ 	.word	index@(_Z23gemm_half_q_half_kernelILi4ELi160ELb1ELb0ELi32EEvPK6__halfPKjS4_S2_PS0_iiiiPKtS7_iiiiiibS2_i)
        /*071c*/ 	.word	0x00000000


	//----- nvinfo : EIATTR_REGCOUNT
	.align		4
.L_331:
        /*0720*/ 	.byte	0x04, 0x2f
        /*0722*/ 	.short	(.L_333 - .L_332)
	.align		4
.L_332:
        /*0724*/ 	.word	index@(_Z23gemm_half_q_half_kernelILi4ELi190ELb1ELb0ELi32EEvPK6__halfPKjS4_S2_PS0_iiiiPKtS7_iiiiiibS2_i)
        /*0728*/ 	.word	0x0000006a


	//----- nvinfo : EIATTR_FRAME_SIZE
	.align		4
.L_333:
        /*072c*/ 	.byte	0x04, 0x11
        /*072e*/ 	.short	(.L_335 - .L_334)
	.align		4
.L_334:
        /*0730*/ 	.word	index@(_Z23gemm_half_q_half_kernelILi4ELi190ELb1ELb0ELi32EEvPK6__halfPKjS4_S2_PS0_iiiiPKtS7_iiiiiibS2_i)
        /*0734*/ 	.word	0x00000000


	//----- nvinfo : EIATTR_REGCOUNT
	.align		4
.L_335:
        /*0738*/ 	.byte	0x04, 0x2f
        /*073a*/ 	.short	(.L_337 - .L_336)
	.align		4
.L_336:
        /*073c*/ 	.word	index@(_Z23gemm_half_q_half_kernelILi4ELi128ELb1ELb0ELi64EEvPK6__halfPKjS4_S2_PS0_iiiiPKtS7_iiiiiibS2_i)
        /*0740*/ 	.word	0x0000003f


	//----- nvinfo : EIATTR_FRAME_SIZE
	.align		4
.L_337:
        /*0744*/ 	.byte	0x04, 0x11
        /*0746*/ 	.short	(.L_339 - .L_338)
	.align		4
.L_338:
        /*0748*/ 	.word	index@(_Z23gemm_half_q_half_kernelILi4ELi128ELb1ELb0ELi64EEvPK6__halfPKjS4_S2_PS0_iiiiPKtS7_iiiiiibS2_i)
        /*074c*/ 	.word	0x00000010


	//----- nvinfo : EIATTR_REGCOUNT
	.align		4
.L_339:
        /*0750*/ 	.byte	0x04, 0x2f
        /*0752*/ 	.short	(.L_341 - .L_340)
	.align		4
.L_340:
        /*0754*/ 	.word	index@(_Z23gemm_half_q_half_kernelILi4ELi38ELb1ELb0ELi64EEvPK6__halfPKjS4_S2_PS0_iiiiPKtS7_iiiiiibS2_i)
        /*0758*/ 	.word	0x0000006c


	//----- nvinfo : EIATTR_FRAME_SIZE
	.align		4
.L_341:
        /*075c*/ 	.byte	0x04, 0x11
        /*075e*/ 	.short	(.L_343 - .L_342)
	.align		4
.L_342:
        /*0760*/ 	.word	index@(_Z23gemm_half_q_half_kernelILi4ELi38ELb1ELb0ELi64EEvPK6__halfPKjS4_S2_PS0_iiiiPKtS7_iiiiiibS2_i)
        /*0764*/ 	.word	0x00000010


	//----- nvinfo : EIATTR_REGCOUNT
	.align		4
.L_343:
        /*0768*/ 	.byte	0x04, 0x2f
        /*076a*/ 	.short	(.L_345 - .L_344)
	.align		4
.L_344:
        /*076c*/ 	.word	index@(_Z23gemm_half_q_half_kernelILi4ELi20ELb1ELb0ELi64EEvPK6__halfPKjS4_S2_PS0_iiiiPKtS7_iiiiiibS2_i)
        /*0770*/ 	.word	0x0000006c


	//----- nvinfo : EIATTR_FRAME_SIZE
	.align		4
.L_345:
        /*0774*/ 	.byte	0x04, 0x11
        /*0776*/ 	.short	(.L_347 - .L_346)
	.align		4
.L_346:
        /*0778*/ 	.word	index@(_Z23gemm_half_q_half_kernelILi4ELi20ELb1ELb0ELi64EEvPK6__halfPKjS4_S2_PS0_iiiiPKtS7_iiiiiibS2_i)
        /*077c*/ 	.word	0x00000010


	//----- nvinfo : EIATTR_REGCOUNT
	.align		4
.L_347:
        /*0780*/ 	.byte	0x04, 0x2f
        /*0782*/ 	.short	(.L_349 - .L_348)
	.align		4
.L_348:
        /*0784*/ 	.word	index@(_Z23gemm_half_q_half_kernelILi4ELi140ELb1ELb0ELi64EEvPK6__halfPKjS4_S2_PS0_iiiiPKtS7_iiiiiibS2_i)
        /*0788*/ 	.word	0x00000069


	//----- nvinfo : EIATTR_FRAME_SIZE
	.align		4
.L_349:
        /*078c*/ 	.byte	0x04, 0x11
        /*078e*/ 	.short	(.L_351 - .L_350)
	.align		4
.L_350:
        /*0790*/ 	.word	index@(_Z23gemm_half_q_half_kernelILi4ELi140ELb1ELb0ELi64EEvPK6__halfPKjS4_S2_PS0_iiiiPKtS7_iiiiiibS2_i)
        /*0794*/ 	.word	0x00000010


	//----- nvinfo : EIATTR_REGCOUNT
	.align		4
.L_351:
        /*0798*/ 	.byte	0x04, 0x2f
        /*079a*/ 	.short	(.L_353 - .L_352)
	.align		4
.L_352:
        /*079c*/ 	.word	index@(_Z23gemm_half_q_half_kernelILi4ELi152ELb1ELb0ELi64EEvPK6__halfPKjS4_S2_PS0_iiiiPKtS7_iiiiiibS2_i)
        /*07a0*/ 	.word	0x0000006e


	//----- nvinfo : EIATTR_FRAME_SIZE
	.align		4
.L_353:
        /*07a4*/ 	.byte	0x04, 0x11
        /*07a6*/ 	.short	(.L_355 - .L_354)
	.align		4
.L_354:
        /*07a8*/ 	.word	index@(_Z23gemm_half_q_half_kernelILi4ELi152ELb1ELb0ELi64EEvPK6__halfPKjS4_S2_PS0_iiiiPKtS7_iiiiiibS2_i)
        /*07ac*/ 	.word	0x00000010


	//----- nvinfo : EIATTR_REGCOUNT
	.align		4
.L_355:
        /*07b0*/ 	.byte	0x04, 0x2f
        /*07b2*/ 	.short	(.L_357 - .L_356)
	.align		4
.L_356:
        /*07b4*/ 	.word	index@(_Z23gemm_half_q_half_kernelILi4ELi176ELb1ELb0ELi64EEvPK6__halfPKjS4_S2_PS0_iiiiPKtS7_iiiiiibS2_i)
        /*07b8*/ 	.word	0x00000067


	//----- nvinfo : EIATTR_FRAME_SIZE
	.align		4
.L_357:
        /*07bc*/ 	.byte	0x04, 0x11
        /*07be*/ 	.short	(.L_359 - .L_358)
	.align		4
.L_358:
        /*07c0*/ 	.word	index@(_Z23gemm_half_q_half_kernelILi4ELi176ELb1ELb0ELi64EEvPK6__halfPKjS4_S2_PS0_iiiiPKtS7_iiiiiibS2_i)
        /*07c4*/ 	.word	0x00000010


	//----- nvinfo : EIATTR_REGCOUNT
	.align		4
.L_359:
        /*07c8*/ 	.byte	0x04, 0x2f
        /*07ca*/ 	.short	(.L_361 - .L_360)
	.align		4
.L_360:
        /*07cc*/ 	.word	index@(_Z23gemm_half_q_half_kernelILi4ELi172ELb1ELb0ELi64EEvPK6__halfPKjS4_S2_PS0_iiiiPKtS7_iiiiiibS2_i)
        /*07d0*/ 	.word	0x00000069


	//----- nvinfo : EIATTR_FRAME_SIZE
	.align		4
.L_361:
        /*07d4*/ 	.byte	0x04, 0x11
        /*07d6*/ 	.short	(.L_363 - .L_362)
	.align		4
.L_362:
        /*07d8*/ 	.word	index@(_Z23gemm_half_q_half_kernelILi4ELi172ELb1ELb0ELi64EEvPK6__halfPKjS4_S2_PS0_iiiiPKtS7_iiiiiibS2_i)
        /*07dc*/ 	.word	0x00000010


	//----- nvinfo : EIATTR_REGCOUNT
	.align		4
.L_363:
        /*07e0*/ 	.byte	0x04, 0x2f
        /*07e2*/ 	.short	(.L_365 - .L_364)
	.align		4
.L_364:
        /*07e4*/ 	.word	index@(_Z23gemm_half_q_half_kernelILi4ELi10ELb1ELb0ELi64EEvPK6__halfPKjS4_S2_PS0_iiiiPKtS7_iiiiiibS2_i)
        /*07e8*/ 	.word	0x00000043


	//----- nvinfo : EIATTR_FRAME_SIZE
	.align		4
.L_365:
        /*07ec*/ 	.byte	0x04, 0x11
        /*07ee*/ 	.short	(.L_367 - .L_366)
	.align		4
.L_366:
        /*07f0*/ 	.word	index@(_Z23gemm_half_q_half_kernelILi4ELi10ELb1ELb0ELi64EEvPK6__halfPKjS4_S2_PS0_iiiiPKtS7_iiiiiibS2_i)
        /*07f4*/ 	.word	0x00000010


	//----- nvinfo : EIATTR_REGCOUNT
	.align		4
.L_367:
        /*07f8*/ 	.byte	0x04, 0x2f
        /*07fa*/ 	.short	(.L_369 - .L_368)
	.align		4
.L_368:
        /*07fc*/ 	.word	index@(_Z23gemm_half_q_half_kernelILi4ELi40ELb1ELb0ELi64EEvPK6__halfPKjS4_S2_PS0_iiiiPKtS7_iiiiiibS2_i)
        /*0800*/ 	.word	0x0000004a


	//----- nvinfo : EIATTR_FRAME_SIZE
	.align		4
.L_369:
        /*0804*/ 	.byte	0x04, 0x11
        /*0806*/ 	.short	(.L_371 - .L_370)
	.align		4
.L_370:
        /*0808*/ 	.word	index@(_Z23gemm_half_q_half_kernelILi4ELi40ELb1ELb0ELi64EEvPK6__halfPKjS4_S2_PS0_iiiiPKtS7_iiiiiibS2_i)
        /*080c*/ 	.word	0x00000010


	//----- nvinfo : EIATTR_REGCOUNT
	.align		4
.L_371:
        /*0810*/ 	.byte	0x04, 0x2f
        /*0812*/ 	.short	(.L_373 - .L_372)
	.align		4
.L_372:
        /*0814*/ 	.word	index@(_Z23gemm_half_q_half_kernelILi4ELi160ELb1ELb0ELi64EEvPK6__halfPKjS4_S2_PS0_iiiiPKtS7_iiiiiibS2_i)
        /*0818*/ 	.word	0x0000004c


	//----- nvinfo : EIATTR_FRAME_SIZE
	.align		4
.L_373:
        /*081c*/ 	.byte	0x04, 0x11
        /*081e*/ 	.short	(.L_375 - .L_374)
	.align		4
.L_374:
        /*0820*/ 	.word	index@(_Z23gemm_half_q_half_kernelILi4ELi160ELb1ELb0ELi64EEvPK6__halfPKjS4_S2_PS0_iiiiPKtS7_iiiiiibS2_i)
        /*0824*/ 	.word	0x00000010


	//----- nvinfo : EIATTR_REGCOUNT
	.align		4
.L_375:
        /*0828*/ 	.byte	0x04, 0x2f
        /*082a*/ 	.short	(.L_377 - .L_376)
	.align		4
.L_376:
        /*082c*/ 	.word	index@(_Z23gemm_half_q_half_kernelILi4ELi190ELb1ELb0ELi64EEvPK6__halfPKjS4_S2_PS0_iiiiPKtS7_iiiiiibS2_i)
        /*0830*/ 	.word	0x0000006e


	//----- nvinfo : EIATTR_FRAME_SIZE
	.align		4
.L_377:
        /*0834*/ 	.byte	0x04, 0x11
        /*0836*/ 	.short	(.L_379 - .L_378)
	.align		4
.L_378:
        /*0838*/ 	.word	index@(_Z23gemm_half_q_half_kernelILi4ELi190ELb1ELb0ELi64EEvPK6__halfPKjS4_S2_PS0_iiiiPKtS7_iiiiiibS2_i)
        /*083c*/ 	.word	0x00000010


	//----- nvinfo : EIATTR_MIN_STACK_SIZE
	.align		4
.L_379:
        /*0840*/ 	.byte	0x04, 0x12
        /*0842*/ 	.short	(.L_381 - .L_380)
	.align		4
.L_380:
        /*0844*/ 	.word	index@(_Z23gemm_half_q_half_kernelILi4ELi190ELb1ELb0ELi64EEvPK6__halfPKjS4_S2_PS0_iiiiPKtS7_iiiiiibS2_i)
        /*0848*/ 	.word	0x00000010


	//----- nvinfo : EIATTR_MIN_STACK_SIZE
	.align		4
.L_381:
        /*084c*/ 	.byte	0x04, 0x12
        /*084e*/ 	.short	(.L_383 - .L_382)
	.align		4
.L_382:
        /*0850*/ 	.word	index@(_Z23gemm_half_q_half_kernelILi4ELi160ELb1ELb0ELi64EEvPK6__halfPKjS4_S2_PS0_iiiiPKtS7_iiiiiibS2_i)
        /*0854*/ 	.word	0x00000010


	//----- nvinfo : EIATTR_MIN_STACK_SIZE
	.align		4
.L_383:
        /*0858*/ 	.byte	0x04, 0x12
        /*085a*/ 	.short	(.L_385 - .L_384)
	.align		4
.L_384:
        /*085c*/ 	.word	index@(_Z23gemm_half_q_half_kernelILi4ELi40ELb1ELb0ELi64EEvPK6__halfPKjS4_S2_PS0_iiiiPKtS7_iiiiiibS2_i)
        /*0860*/ 	.word	0x00000010


	//----- nvinfo : EIATTR_MIN_STACK_SIZE
	.align		4
.L_385:
        /*0864*/ 	.byte	0x04, 0x12
        /*0866*/ 	.short	(.L_387 - .L_386)
	.align		4
.L_386:
        /*0868*/ 	.word	index@(_Z23gemm_half_q_half_kernelILi4ELi10ELb1ELb0ELi64EEvPK6__halfPKjS4_S2_PS0_iiiiPKtS7_iiiiiibS2_i)
        /*086c*/ 	.word	0x00000010


	//----- nvinfo : EIATTR_MIN_STACK_SIZE
	.align		4
.L_387:
        /*0870*/ 	.byte	0x04, 0x12
        /*0872*/ 	.short	(.L_389 - .L_388)
	.align		4
.L_388:
        /*0874*/ 	.word	index@(_Z23gemm_half_q_half_kernelILi4ELi172ELb1ELb0ELi64EEvPK6__halfPKjS4_S2_PS0_iiiiPKtS7_iiiiiibS2_i)
        /*0878*/ 	.word	0x00000010


	//----- nvinfo : EIATTR_MIN_STACK_SIZE
	.align		4
.L_389:
        /*087c*/ 	.byte	0x04, 0x12
        /*087e*/ 	.short	(.L_391 - .L_390)
	.align		4
.L_390:
        /*0880*/ 	.word	index@(_Z23gemm_half_q_half_kernelILi4ELi176ELb1ELb0ELi64EEvPK6__halfPKjS4_S2_PS0_iiiiPKtS7_iiiiiibS2_i)
        /*0884*/ 	.word	0x00000010


	//----- nvinfo : EIATTR_MIN_STACK_SIZE
	.align		4
.L_391:
        /*0888*/ 	.byte	0x04, 0x12
        /*088a*/ 	.short	(.L_393 - .L_392)
	.align		4
.L_392:
        /*088c*/ 	.word	index@(_Z23gemm_half_q_half_kernelILi4ELi152ELb1ELb0ELi64EEvPK6__halfPKjS4_S2_PS0_iiiiPKtS7_iiiiiibS2_i)
        /*0890*/ 	.word	0x00000010


	//----- nvinfo : EIATTR_MIN_STACK_SIZE
	.align		4
.L_393:
        /*0894*/ 	.byte	0x04, 0x12
        /*0896*/ 	.short	(.L_395 - .L_394)
	.align		4
.L_394:
        /*0898*/ 	.word	index@(_Z23gemm_half_q_half_kernelILi4ELi140ELb1ELb0ELi64EEvPK6__halfPKjS4_S2_PS0_iiiiPKtS7_iiiiiibS2_i)
        /*089c*/ 	.word	0x00000010


	//----- nvinfo : EIATTR_MIN_STACK_SIZE
	.align		4
.L_395:
        /*08a0*/ 	.byte	0x04, 0x12
        /*08a2*/ 	.short	(.L_397 - .L_396)
	.align		4
.L_396:
        /*08a4*/ 	.word	index@(_Z23gemm_half_q_half_kernelILi4ELi20ELb1ELb0ELi64EEvPK6__halfPKjS4_S2_PS0_iiiiPKtS7_iiiiiibS2_i)
        /*08a8*/ 	.word	0x00000010


	//----- nvinfo : EIATTR_MIN_STACK_SIZE
	.align		4
.L_397:
        /*08ac*/ 	.byte	0x04, 0x12
        /*08ae*/ 	.short	(.L_399 - .L_398)
	.align		4
.L_398:
        /*08b0*/ 	.word	index@(_Z23gemm_half_q_half_kernelILi4ELi38ELb1ELb0ELi64EEvPK6__halfPKjS4_S2_PS0_iiiiPKtS7_iiiiiibS2_i)
        /*08b4*/ 	.word	0x00000010


	//----- nvinfo : EIATTR_MIN_STACK_SIZE
	.align		4
.L_399:
        /*08b8*/ 	.byte	0x04, 0x12
        /*08ba*/ 	.short	(.L_401 - .L_400)
	.align		4
.L_400:
        /*08bc*/ 	.word	index@(_Z23gemm_half_q_half_kernelILi4ELi128ELb1ELb0ELi64EEvPK6__halfPKjS4_S2_PS0_iiiiPKtS7_iiiiiibS2_i)
        /*08c0*/ 	.word	0x00000010


	//----- nvinfo : EIATTR_MIN_STACK_SIZE
	.align		4
.L_401:
        /*08c4*/ 	.byte	0x04, 0x12
        /*08c6*/ 	.short	(.L_403 - .L_402)
	.align		4
.L_402:
        /*08c8*/ 	.word	index@(_Z23gemm_half_q_half_kernelILi4ELi190ELb1ELb0ELi32EEvPK6__halfPKjS4_S2_PS0_iiiiPKtS7_iiiiiibS2_i)
        /*08cc*/ 	.word	0x00000000


	//----- nvinfo : EIATTR_MIN_STACK_SIZE
	.align		4
.L_403:
        /*08d0*/ 	.byte	0x04, 0x12
        /*08d2*/ 	.short	(.L_405 - .L_404)
	.align		4
.L_404:
        /*08d4*/ 	.word	index@(_Z23gemm_half_q_half_kernelILi4ELi160ELb1ELb0ELi32EEvPK6__halfPKjS4_S2_PS0_iiiiPKtS7_iiiiiibS2_i)
        /*08d8*/ 	.word	0x00000000


	//----- nvinfo : EIATTR_MIN_STACK_SIZE
	.align		4
.L_405:
        /*08dc*/ 	.byte	0x04, 0x12
        /*08de*/ 	.short	(.L_407 - .L_406)
	.align		4
.L_406:
        /*08e0*/ 	.word	index@(_Z23gemm_half_q_half_kernelILi4ELi40ELb1ELb0ELi32EEvPK6__halfPKjS4_S2_PS0_iiiiPKtS7_iiiiiibS2_i)
        /*08e4*/ 	.word	0x00000000


	//----- nvinfo : EIATTR_MIN_STACK_SIZE
	.align		4
.L_407:
        /*08e8*/ 	.byte	0x04, 0x12
        /*08ea*/ 	.short	(.L_409 - .L_408)
	.align		4
.L_408:
        /*08ec*/ 	.word	index@(_Z23gemm_half_q_half_kernelILi4ELi10ELb1ELb0ELi32EEvPK6__halfPKjS4_S2_PS0_iiiiPKtS7_iiiiiibS2_i)
        /*08f0*/ 	.word	0x00000000


	//----- nvinfo : EIATTR_MIN_STACK_SIZE
	.align		4
.L_409:
        /*08f4*/ 	.byte	0x04, 0x12
        /*08f6*/ 	.short	(.L_411 - .L_410)
	.align		4
.L_410:
        /*08f8*/ 	.word	index@(_Z23gemm_half_q_half_kernelILi4ELi172ELb1ELb0ELi32EEvPK6__halfPKjS4_S2_PS0_iiiiPKtS7_iiiiiibS2_i)
        /*08fc*/ 	.word	0x00000000


	//----- nvinfo : EIATTR_MIN_STACK_SIZE
	.align		4
.L_411:
        /*0900*/ 	.byte	0x04, 0x12
        /*0902*/ 	.short	(.L_413 - .L_412)
	.align		4
.L_412:
        /*0904*/ 	.word	index@(_Z23gemm_half_q_half_kernelILi4ELi176ELb1ELb0ELi32EEvPK6__halfPKjS4_S2_PS0_iiiiPKtS7_iiiiiibS2_i)
        /*0908*/ 	.word	0x00000000


	//----- nvinfo : EIATTR_MIN_STACK_SIZE
	.align		4
.L_413:
        /*090c*/ 	.byte	0x04, 0x12
        /*090e*/ 	.short	(.L_415 - .L_414)
	.align		4
.L_414:
        /*0910*/ 	.word	index@(_Z23gemm_half_q_half_kernelILi4ELi152ELb1ELb0ELi32EEvPK6__halfPKjS4_S2_PS0_iiiiPKtS7_iiiiiibS2_i)
        /*0914*/ 	.word	0x00000000


	//----- nvinfo : EIATTR_MIN_STACK_SIZE
	.align		4
.L_415:
        /*0918*/ 	.byte	0x04, 0x12
        /*091a*/ 	.short	(.L_417 - .L_416)
	.align		4
.L_416:
        /*091c*/ 	.word	index@(_Z23gemm_half_q_half_kernelILi4ELi140ELb1ELb0ELi32EEvPK6__halfPKjS4_S2_PS0_iiiiPKtS7_iiiiiibS2_i)
        /*0920*/ 	.word	0x00000000


	//----- nvinfo : EIATTR_MIN_STACK_SIZE
	.align		4
.L_417:
        /*0924*/ 	.byte	0x04, 0x12
        /*0926*/ 	.short	(.L_419 - .L_418)
	.align		4
.L_418:
        /*0928*/ 	.word	index@(_Z23gemm_half_q_half_kernelILi4ELi20ELb1ELb0ELi32EEvPK6__halfPKjS4_S2_PS0_iiiiPKtS7_iiiiiibS2_i)
        /*092c*/ 	.word	0x00000000


	//----- nvinfo : EIATTR_MIN_STACK_SIZE
	.align		4
.L_419:
        /*0930*/ 	.byte	0x04, 0x12
        /*0932*/ 	.short	(.L_421 - .L_420)
	.align		4
.L_420:
        /*0934*/ 	.word	index@(_Z23gemm_half_q_half_kernelILi4ELi38ELb1ELb0ELi32EEvPK6__halfPKjS4_S2_PS0_iiiiPKtS7_iiiiiibS2_i)
        /*0938*/ 	.word	0x00000000


	//----- nvinfo : EIATTR_MIN_STACK_SIZE
	.align		4
.L_421:
        /*093c*/ 	.byte	0x04, 0x12
        /*093e*/ 	.short	(.L_423 - .L_422)
	.align		4
.L_422:
        /*0940*/ 	.word	index@(_Z23gemm_half_q_half_kernelILi4ELi128ELb1ELb0ELi32EEvPK6__halfPKjS4_S2_PS0_iiiiPKtS7_iiiiiibS2_i)
        /*0944*/ 	.word	0x00000000


	//----- nvinfo : EIATTR_MIN_STACK_SIZE
	.align		4
.L_423:
        /*0948*/ 	.byte	0x04, 0x12
        /*094a*/ 	.short	(.L_425 - .L_424)
	.align		4
.L_424:
        /*094c*/ 	.word	index@(_Z23gemm_half_q_half_kernelILi3ELi190ELb1ELb0ELi64EEvPK6__halfPKjS4_S2_PS0_iiiiPKtS7_iiiiiibS2_i)
        /*0950*/ 	.word	0x00000010


	//----- nvinfo : EIATTR_MIN_STACK_SIZE
	.align		4
.L_425:
        /*0954*/ 	.byte	0x04, 0x12
        /*0956*/ 	.short	(.L_427 - .L_426)
	.align		4
.L_426:
        /*0958*/ 	.word	index@(_Z23gemm_half_q_half_kernelILi3ELi160ELb1ELb0ELi64EEvPK6__halfPKjS4_S2_PS0_iiiiPKtS7_iiiiiibS2_i)
        /*095c*/ 	.word	0x00000010


	//----- nvinfo : EIATTR_MIN_STACK_SIZE
	.align		4
.L_427:
        /*0960*/ 	.byte	0x04, 0x12
        /*0962*/ 	.short	(.L_429 - .L_428)
	.align		4
.L_428:
        /*0964*/ 	.word	index@(_Z23gemm_half_q_half_kernelILi3ELi40ELb1ELb0ELi64EEvPK6__halfPKjS4_S2_PS0_iiiiPKtS7_iiiiiibS2_i)
        /*0968*/ 	.word	0x00000010


	//----- nvinfo : EIATTR_MIN_STACK_SIZE
	.align		4
.L_429:
        /*096c*/ 	.byte	0x04, 0x12
        /*096e*/ 	.short	(.L_431 - .L_430)
	.align		4
.L_430:
        /*0970*/ 	.word	index@(_Z23gemm_half_q_half_kernelILi3ELi10ELb1ELb0ELi64EEvPK6__halfPKjS4_S2_PS0_iiiiPKtS7_iiiiiibS2_i)
        /*0974*/ 	.word	0x00000010


	//----- nvinfo : EIATTR_MIN_STACK_SIZE
	.align		4
.L_431:
        /*0978*/ 	.byte	0x04, 0x12
        /*097a*/ 	.short	(.L_433 - .L_432)
	.align		4
.L_432:
        /*097c*/ 	.word	index@(_Z23gemm_half_q_half_kernelILi3ELi172ELb1ELb0ELi64EEvPK6__halfPKjS4_S2_PS0_iiiiPKtS7_iiiiiibS2_i)
        /*0980*/ 	.word	0x00000010


	//----- nvinfo : EIATTR_MIN_STACK_SIZE
	.align		4
.L_433:
        /*0984*/ 	.byte	0x04, 0x12
        /*0986*/ 	.short	(.L_435 - .L_434)
	.align		4
.L_434:
        /*0988*/ 	.word	index@(_Z23gemm_half_q_half_kernelILi3ELi176ELb1ELb0ELi64EEvPK6__halfPKjS4_S2_PS0_iiiiPKtS7_iiiiiibS2_i)
        /*098c*/ 	.word	0x00000010


	//----- nvinfo : EIATTR_MIN_STACK_SIZE
	.align		4
.L_435:
        /*0990*/ 	.byte	0x04, 0x12
        /*0992*/ 	.short	(.L_437 - .L_436)
	.align		4
.L_436:
        /*0994*/ 	.word	index@(_Z23gemm_half_q_half_kernelILi3ELi152ELb1ELb0ELi64EEvPK6__halfPKjS4_S2_PS0_iiiiPKtS7_iiiiiibS2_i)
        /*0998*/ 	.word	0x00000010


	//----- nvinfo : EIATTR_MIN_STACK_SIZE
	.align		4
.L_437:
        /*099c*/ 	.byte	0x04, 0x12
        /*099e*/ 	.short	(.L_439 - .L_438)
	.align		4
.L_438:
        /*09a0*/ 	.word	index@(_Z23gemm_half_q_half_kernelILi3ELi140ELb1ELb0ELi64EEvPK6__halfPKjS4_S2_PS0_iiiiPKtS7_iiiiiibS2_i)
        /*09a4*/ 	.word	0x00000010


	//----- nvinfo : EIATTR_MIN_STACK_SIZE
	.align		4
.L_439:
        /*09a8*/ 	.byte	0x04, 0x12
        /*09aa*/ 	.short	(.L_441 - .L_440)
	.align		4
.L_440:
        /*09ac*/ 	.word	index@(_Z23gemm_half_q_half_kernelILi3ELi20ELb1ELb0ELi64EEvPK6__halfPKjS4_S2_PS0_iiiiPKtS7_iiiiiibS2_i)
        /*09b0*/ 	.word	0x00000010


	//----- nvinfo : EIATTR_MIN_STACK_SIZE
	.align		4
.L_441:
        /*09b4*/ 	.byte	0x04, 0x12
        /*09b6*/ 	.short	(.L_443 - .L_442)
	.align		4
.L_442:
        /*09b8*/ 	.word	index@(_Z23gemm_half_q_half_kernelILi3ELi38ELb1ELb0ELi64EEvPK6__halfPKjS4_S2_PS0_iiiiPKtS7_iiiiiibS2_i)
        /*09bc*/ 	.word	0x00000010


	//----- nvinfo : EIATTR_MIN_STACK_SIZE
	.align		4
.L_443:
        /*09c0*/ 	.byte	0x04, 0x12
        /*09c2*/ 	.short	(.L_445 - .L_444)
	.align		4
.L_444:
        /*09c4*/ 	.word	index@(_Z23gemm_half_q_half_kernelILi3ELi128ELb1ELb0ELi64EEvPK6__halfPKjS4_S2_PS0_iiiiPKtS7_iiiiiibS2_i)
        /*09c8*/ 	.word	0x00000010


	//----- nvinfo : EIATTR_MIN_STACK_SIZE
	.align		4
.L_445:
        /*09cc*/ 	.byte	0x04, 0x12
        /*09ce*/ 	.short	(.L_447 - .L_446)
	.align		4
.L_446:
        /*09d0*/ 	.word	index@(_Z23gemm_half_q_half_kernelILi3ELi190ELb1ELb0ELi32EEvPK6__halfPKjS4_S2_PS0_iiiiPKtS7_iiiiiibS2_i)
        /*09d4*/ 	.word	0x00000000


	//----- nvinfo : EIATTR_MIN_STACK_SIZE
	.align		4
.L_447:
        /*09d8*/ 	.byte	0x04, 0x12
        /*09da*/ 	.short	(.L_449 - .L_448)
	.align		4
.L_448:
        /*09dc*/ 	.word	index@(_Z23gemm_half_q_half_kernelILi3ELi160ELb1ELb0ELi32EEvPK6__halfPKjS4_S2_PS0_iiiiPKtS7_iiiiiibS2_i)
        /*09e0*/ 	.word	0x00000000


	//----- nvinfo : EIATTR_MIN_STACK_SIZE
	.align		4
.L_449:
        /*09e4*/ 	.byte	0x04, 0x12
        /*09e6*/ 	.short	(.L_451 - .L_450)
	.align		4
.L_450:
        /*09e8*/ 	.word	index@(_Z23gemm_half_q_half_kernelILi3ELi40ELb1ELb0ELi32EEvPK6__halfPKjS4_S2_PS0_iiiiPKtS7_iiiiiibS2_i)
        /*09ec*/ 	.word	0x00000000


	//----- nvinfo : EIATTR_MIN_STACK_SIZE
	.align		4
.L_451:
        /*09f0*/ 	.byte	0x04, 0x12
        /*09f2*/ 	.short	(.L_453 - .L_452)
	.align		4
.L_452:
        /*09f4*/ 	.word	index@(_Z23gemm_half_q_half_kernelILi3ELi10ELb1ELb0ELi32EEvPK6__halfPKjS4_S2_PS0_iiiiPKtS7_iiiiiibS2_i)
        /*09f8*/ 	.word	0x00000000


	//----- nvinfo : EIATTR_MIN_STACK_SIZE
	.align		4
.L_453:
        /*09fc*/ 	.byte	0x04, 0x12
        /*09fe*/ 	.short	(.L_455 - .L_454)
	.align		4
.L_454:
        /*0a00*/ 	.word	index@(_Z23gemm_half_q_half_kernelILi3ELi172ELb1ELb0ELi32EEvPK6__halfPKjS4_S2_PS0_iiiiPKtS7_iiiiiibS2_i)
        /*0a04*/ 	.word	0x00000000


	//----- nvinfo : EIATTR_MIN_STACK_SIZE
	.align		4
.L_455:
        /*0a08*/ 	.byte	0x04, 0x12
        /*0a0a*/ 	.short	(.L_457 - .L_456)
	.align		4
.L_456:
        /*0a0c*/ 	.word	index@(_Z23gemm_half_q_half_kernelILi3ELi176ELb1ELb0ELi32EEvPK6__halfPKjS4_S2_PS0_iiiiPKtS7_iiiiiibS2_i)
        /*0a10*/ 	.word	0x00000000


	//----- nvinfo : EIATTR_MIN_STACK_SIZE
	.align		4
.L_457:
        /*0a14*/ 	.byte	0x04, 0x12
        /*0a16*/ 	.short	(.L_459 - .L_458)
	.align		4
.L_458:
        /*0a18*/ 	.word	index@(_Z23gemm_half_q_half_kernelILi3ELi152ELb1ELb0ELi32EEvPK6__halfPKjS4_S2_PS0_iiiiPKtS7_iiiiiibS2_i)
        /*0a1c*/ 	.word	0x00000000


	//----- nvinfo : EIATTR_MIN_STACK_SIZE
	.align		4
.L_459:
        /*0a20*/ 	.byte	0x04, 0x12
        /*0a22*/ 	.short	(.L_461 - .L_460)
	.align		4
.L_460:
        /*0a24*/ 	.word	index@(_Z23gemm_half_q_half_kernelILi3ELi140ELb1ELb0ELi32EEvPK6__halfPKjS4_S2_PS0_iiiiPKtS7_iiiiiibS2_i)
        /*0a28*/ 	.word	0x00000000


	//----- nvinfo : EIATTR_MIN_STACK_SIZE
	.align		4
.L_461:
        /*0a2c*/ 	.byte	0x04, 0x12
        /*0a2e*/ 	.short	(.L_463 - .L_462)
	.align		4
.L_462:
        /*0a30*/ 	.word	index@(_Z23gemm_half_q_half_kernelILi3ELi20ELb1ELb0ELi32EEvPK6__halfPKjS4_S2_PS0_iiiiPKtS7_iiiiiibS2_i)
        /*0a34*/ 	.word	0x00000000


	//----- nvinfo : EIATTR_MIN_STACK_SIZE
	.align		4
.L_463:
        /*0a38*/ 	.byte	0x04, 0x12
        /*0a3a*/ 	.short	(.L_465 - .L_464)
	.align		4
.L_464:
        /*0a3c*/ 	.word	index@(_Z23gemm_half_q_half_kernelILi3ELi38ELb1ELb0ELi32EEvPK6__halfPKjS4_S2_PS0_iiiiPKtS7_iiiiiibS2_i)
        /*0a40*/ 	.word	0x00000000


	//----- nvinfo : EIATTR_MIN_STACK_SIZE
	.align		4
.L_465:
        /*0a44*/ 	.byte	0x04, 0x12
        /*0a46*/ 	.short	(.L_467 - .L_466)
	.align		4
.L_466:
        /*0a48*/ 	.word	index@(_Z23gemm_half_q_half_kernelILi3ELi128ELb1ELb0ELi32EEvPK6__halfPKjS4_S2_PS0_iiiiPKtS7_iiiiiibS2_i)
        /*0a4c*/ 	.word	0x00000000


	//----- nvinfo : EIATTR_MIN_STACK_SIZE
	.align		4
.L_467:
        /*0a50*/ 	.byte	0x04, 0x12
        /*0a52*/ 	.short	(.L_469 - .L_468)
	.align		4
.L_468:
        /*0a54*/ 	.word	index@(_Z23gemm_half_q_half_kernelILi2ELi190ELb1ELb0ELi64EEvPK6__halfPKjS4_S2_PS0_iiiiPKtS7_iiiiiibS2_i)
        /*0a58*/ 	.word	0x00000010


	//----- nvinfo : EIATTR_MIN_STACK_SIZE
	.align		4
.L_469:
        /*0a5c*/ 	.byte	0x04, 0x12
        /*0a5e*/ 	.short	(.L_471 - .L_470)
	.align		4
.L_470:
        /*0a60*/ 	.word	index@(_Z23gemm_half_q_half_kernelILi2ELi160ELb1ELb0ELi64EEvPK6__halfPKjS4_S2_PS0_iiiiPKtS7_iiiiiibS2_i)
        /*0a64*/ 	.word	0x00000010


	//----- nvinfo : EIATTR_MIN_STACK_SIZE
	.align		4
.L_471:
        /*0a68*/ 	.byte	0x04, 0x12
        /*0a6a*/ 	.short	(.L_473 - .L_472)
	.align		4
.L_472:
        /*0a6c*/ 	.word	index@(_Z23gemm_half_q_half_kernelILi2ELi40ELb1ELb0ELi64EEvPK6__halfPKjS4_S2_PS0_iiiiPKtS7_iiiiiibS2_i)
        /*0a70*/ 	.word	0x00000010


	//----- nvinfo : EIATTR_MIN_STACK_SIZE
	.align		4
.L_473:
        /*0a74*/ 	.byte	0x04, 0x12
        /*0a76*/ 	.short	(.L_475 - .L_474)
	.align		4
.L_474:
        /*0a78*/ 	.word	index@(_Z23gemm_half_q_half_kernelILi2ELi10ELb1ELb0ELi64EEvPK6__halfPKjS4_S2_PS0_iiiiPKtS7_iiiiiibS2_i)
        /*0a7c*/ 	.word	0x00000010


	//----- nvinfo : EIATTR_MIN_STACK_SIZE
	.align		4
.L_475:
        /*0a80*/ 	.byte	0x04, 0x12
        /*0a82*/ 	.short	(.L_477 - .L_476)
	.align		4
.L_476:
        /*0a84*/ 	.word	index@(_Z23gemm_half_q_half_kernelILi2ELi172ELb1ELb0ELi64EEvPK6__halfPKjS4_S2_PS0_iiiiPKtS7_iiiiiibS2_i)
        /*0a88*/ 	.word	0x00000010


	//----- nvinfo : EIATTR_MIN_STACK_SIZE
	.align		4
.L_477:
        /*0a8c*/ 	.byte	0x04, 0x12
        /*0a8e*/ 	.short	(.L_479 - .L_478)
	.align		4
.L_478:
        /*0a90*/ 	.word	index@(_Z23gemm_half_q_half_kernelILi2ELi176ELb1ELb0ELi64EEvPK6__halfPKjS4_S2_PS0_iiiiPKtS7_iiiiiibS2_i)
        /*0a94*/ 	.word	0x00000010


	//----- nvinfo : EIATTR_MIN_STACK_SIZE
	.align		4
.L_479:
        /*0a98*/ 	.byte	0x04, 0x12
        /*0a9a*/ 	.short	(.L_481 - .L_480)
	.align		4
.L_480:
        /*0a9c*/ 	.word	index@(_Z23gemm_half_q_half_kernelILi2ELi152ELb1ELb0ELi64EEvPK6__halfPKjS4_S2_PS0_iiiiPKtS7_iiiiiibS2_i)
        /*0aa0*/ 	.word	0x00000010


	//----- nvinfo : EIATTR_MIN_STACK_SIZE
	.align		4
.L_481:
        /*0aa4*/ 	.byte	0x04, 0x12
        /*0aa6*/ 	.short	(.L_483 - .L_482)
	.align		4
.L_482:
        /*0aa8*/ 	.word	index@(_Z23gemm_half_q_half_kernelILi2ELi140ELb1ELb0ELi64EEvPK6__halfPKjS4_S2_PS0_iiiiPKtS7_iiiiiibS2_i)
        /*0aac*/ 	.word	0x00000010


	//----- nvinfo : EIATTR_MIN_STACK_SIZE
	.align		4
.L_483:
        /*0ab0*/ 	.byte	0x04, 0x12
        /*0ab2*/ 	.short	(.L_485 - .L_484)
	.align		4
.L_484:
        /*0ab4*/ 	.word	index@(_Z23gemm_half_q_half_kernelILi2ELi20ELb1ELb0ELi64EEvPK6__halfPKjS4_S2_PS0_iiiiPKtS7_iiiiiibS2_i)
        /*0ab8*/ 	.word	0x00000010


	//----- nvinfo : EIATTR_MIN_STACK_SIZE
	.align		4
.L_485:
        /*0abc*/ 	.byte	0x04, 0x12
        /*0abe*/ 	.short	(.L_487 - .L_486)
	.align		4
.L_486:
        /*0ac0*/ 	.word	index@(_Z23gemm_half_q_half_kernelILi2ELi38ELb1ELb0ELi64EEvPK6__halfPKjS4_S2_PS0_iiiiPKtS7_iiiiiibS2_i)
        /*0ac4*/ 	.word	0x00000010


	//----- nvinfo : EIATTR_MIN_STACK_SIZE
	.align		4
.L_487:
        /*0ac8*/ 	.byte	0x04, 0x12
        /*0aca*/ 	.short	(.L_489 - .L_488)
	.align		4
.L_488:
        /*0acc*/ 	.word	index@(_Z23gemm_half_q_half_kernelILi2ELi128ELb1ELb0ELi64EEvPK6__halfPKjS4_S2_PS0_iiiiPKtS7_iiiiiibS2_i)
        /*0ad0*/ 	.word	0x00000010


	//----- nvinfo : EIATTR_MIN_STACK_SIZE
	.align		4
.L_489:
        /*0ad4*/ 	.byte	0x04, 0x12
        /*0ad6*/ 	.short	(.L_491 - .L_490)
	.align		4
.L_490:
        /*0ad8*/ 	.word	index@(_Z23gemm_half_q_half_kernelILi2ELi190ELb1ELb0ELi32EEvPK6__halfPKjS4_S2_PS0_iiiiPKtS7_iiiiiibS2_i)
        /*0adc*/ 	.word	0x00000000


	//----- nvinfo : EIATTR_MIN_STACK_SIZE
	.align		4
.L_491:
        /*0ae0*/ 	.byte	0x04, 0x12
        /*0ae2*/ 	.short	(.L_493 - .L_492)
	.align		4
.L_492:
        /*0ae4*/ 	.word	index@(_Z23gemm_half_q_half_kernelILi2ELi160ELb1ELb0ELi32EEvPK6__halfPKjS4_S2_PS0_iiiiPKtS7_iiiiiibS2_i)
        /*0ae8*/ 	.word	0x00000000


	//----- nvinfo : EIATTR_MIN_STACK_SIZE
	.align		4
.L_493:
        /*0aec*/ 	.byte	0x04, 0x12
        /*0aee*/ 	.short	(.L_495 - .L_494)
	.align		4
.L_494:
        /*0af0*/ 	.word	index@(_Z23gemm_half_q_half_kernelILi2ELi40ELb1ELb0ELi32EEvPK6__halfPKjS4_S2_PS0_iiiiPKtS7_iiiiiibS2_i)
        /*0af4*/ 	.word	0x00000000


	//----- nvinfo : EIATTR_MIN_STACK_SIZE
	.align		4
.L_495:
        /*0af8*/ 	.byte	0x04, 0x12
        /*0afa*/ 	.short	(.L_497 - .L_496)
	.align		4
.L_496:
        /*0afc*/ 	.word	index@(_Z23gemm_half_q_half_kernelILi2ELi10ELb1ELb0ELi32EEvPK6__halfPKjS4_S2_PS0_iiiiPKtS7_iiiiiibS2_i)
        /*0b00*/ 	.word	0x00000000


	//----- nvinfo : EIATTR_MIN_STACK_SIZE
	.align		4
.L_497:
        /*0b04*/ 	.byte	0x04, 0x12
        /*0b06*/ 	.short	(.L_499 - .L_498)
	.align		4
.L_498:
        /*0b08*/ 	.word	index@(_Z23gemm_half_q_half_kernelILi2ELi172ELb1ELb0ELi32EEvPK6__halfPKjS4_S2_PS0_iiiiPKtS7_iiiiiibS2_i)
        /*0b0c*/ 	.word	0x00000000


	//----- nvinfo : EIATTR_MIN_STACK_SIZE
	.align		4
.L_499:
        /*0b10*/ 	.byte	0x04, 0x12
        /*0b12*/ 	.short	(.L_501 - .L_500)
	.align		4
.L_500:
        /*0b14*/ 	.word	index@(_Z23gemm_half_q_half_kernelILi2ELi176ELb1ELb0ELi32EEvPK6__halfPKjS4_S2_PS0_iiiiPKtS7_iiiiiibS2_i)
        /*0b18*/ 	.word	0x00000000


	//----- nvinfo : EIATTR_MIN_STACK_SIZE
	.align		4
.L_501:
        /*0b1c*/ 	.byte	0x04, 0x12
        /*0b1e*/ 	.short	(.L_503 - .L_502)
	.align		4
.L_502:
        /*0b20*/ 	.word	index@(_Z23gemm_half_q_half_kernelILi2ELi152ELb1ELb0ELi32EEvPK6__halfPKjS4_S2_PS0_iiiiPKtS7_iiiiiibS2_i)
        /*0b24*/ 	.word	0x00000000


	//----- nvinfo : EIATTR_MIN_STACK_SIZE
	.align		4
.L_503:
        /*0b28*/ 	.byte	0x04, 0x12
        /*0b2a*/ 	.short	(.L_505 - .L_504)
	.align		4
.L_504:
        /*0b2c*/ 	.word	index@(_Z23gemm_half_q_half_kernelILi2ELi140ELb1ELb0ELi32EEvPK6__halfPKjS4_S2_PS0_iiiiPKtS7_iiiiiibS2_i)
        /*0b30*/ 	.word	0x00000000


	//----- nvinfo : EIATTR_MIN_STACK_SIZE
	.align		4
.L_505:
        /*0b34*/ 	.byte	0x04, 0x12
        /*0b36*/ 	.short	(.L_507 - .L_506)
	.align		4
.L_506:
        /*0b38*/ 	.word	index@(_Z23gemm_half_q_half_kernelILi2ELi20ELb1ELb0ELi32EEvPK6__halfPKjS4_S2_PS0_iiiiPKtS7_iiiiiibS2_i)
        /*0b3c*/ 	.word	0x00000000


	//----- nvinfo : EIATTR_MIN_STACK_SIZE
	.align		4
.L_507:
        /*0b40*/ 	.byte	0x04, 0x12
        /*0b42*/ 	.short	(.L_509 - .L_508)
	.align		4
.L_508:
        /*0b44*/ 	.word	index@(_Z23gemm_half_q_half_kernelILi2ELi38ELb1ELb0ELi32EEvPK6__halfPKjS4_S2_PS0_iiiiPKtS7_iiiiiibS2_i)
        /*0b48*/ 	.word	0x00000000


	//----- nvinfo : EIATTR_MIN_STACK_SIZE
	.align		4
.L_509:
        /*0b4c*/ 	.byte	0x04, 0x12
        /*0b4e*/ 	.short	(.L_511 - .L_510)
	.align		4
.L_510:
        /*0b50*/ 	.word	index@(_Z23gemm_half_q_half_kernelILi2ELi128ELb1ELb0ELi32EEvPK6__halfPKjS4_S2_PS0_iiiiPKtS7_iiiiiibS2_i)
        /*0b54*/ 	.word	0x00000000


	//----- nvinfo : EIATTR_MIN_STACK_SIZE
	.align		4
.L_511:
        /*0b58*/ 	.byte	0x04, 0x12
        /*0b5a*/ 	.short	(.L_513 - .L_512)
	.align		4
.L_512:
        /*0b5c*/ 	.word	index@(_Z23gemm_half_q_half_kernelILi1ELi190ELb1ELb0ELi64EEvPK6__halfPKjS4_S2_PS0_iiiiPKtS7_iiiiiibS2_i)
        /*0b60*/ 	.word	0x00000010


	//----- nvinfo : EIATTR_MIN_STACK_SIZE
	.align		4
.L_513:
        /*0b64*/ 	.byte	0x04, 0x12
        /*0b66*/ 	.short	(.L_515 - .L_514)
	.align		4
.L_514:
        /*0b68*/ 	.word	index@(_Z23gemm_half_q_half_kernelILi1ELi160ELb1ELb0ELi64EEvPK6__halfPKjS4_S2_PS0_iiiiPKtS7_iiiiiibS2_i)
        /*0b6c*/ 	.word	0x00000010


	//----- nvinfo : EIATTR_MIN_STACK_SIZE
	.align		4
.L_515:
        /*0b70*/ 	.byte	0x04, 0x12
        /*0b72*/ 	.short	(.L_517 - .L_516)
	.align		4
.L_516:
        /*0b74*/ 	.word	index@(_Z23gemm_half_q_half_kernelILi1ELi40ELb1ELb0ELi64EEvPK6__halfPKjS4_S2_PS0_iiiiPKtS7_iiiiiibS2_i)
        /*0b78*/ 	.word	0x00000010


	//----- nvinfo : EIATTR_MIN_STACK_SIZE
	.align		4
.L_517:
        /*0b7c*/ 	.byte	0x04, 0x12
        /*0b7e*/ 	.short	(.L_519 - .L_518)
	.align		4
.L_518:
        /*0b80*/ 	.word	index@(_Z23gemm_half_q_half_kernelILi1ELi10ELb1ELb0ELi64EEvPK6__halfPKjS4_S2_PS0_iiiiPKtS7_iiiiiibS2_i)
        /*0b84*/ 	.word	0x00000010


	//----- nvinfo : EIATTR_MIN_STACK_SIZE
	.align		4
.L_519:
        /*0b88*/ 	.byte	0x04, 0x12
        /*0b8a*/ 	.short	(.L_521 - .L_520)
	.align		4
.L_520:
        /*0b8c*/ 	.word	index@(_Z23gemm_half_q_half_kernelILi1ELi172ELb1ELb0ELi64EEvPK6__halfPKjS4_S2_PS0_iiiiPKtS7_iiiiiibS2_i)
        /*0b90*/ 	.word	0x00000010


	//----- nvinfo : EIATTR_MIN_STACK_SIZE
	.align		4
.L_521:
        /*0b94*/ 	.byte	0x04, 0x12
        /*0b96*/ 	.short	(.L_523 - .L_522)
	.align		4
.L_522:
        /*0b98*/ 	.word	index@(_Z23gemm_half_q_half_kernelILi1ELi176ELb1ELb0ELi64EEvPK6__halfPKjS4_S2_PS0_iiiiPKtS7_iiiiiibS2_i)
        /*0b9c*/ 	.word	0x00000010


	//----- nvinfo : EIATTR_MIN_STACK_SIZE
	.align		4
.L_523:
        /*0ba0*/ 	.byte	0x04, 0x12
        /*0ba2*/ 	.short	(.L_525 - .L_524)
	.align		4
.L_524:
        /*0ba4*/ 	.word	index@(_Z23gemm_half_q_half_kernelILi1ELi152ELb1ELb0ELi64EEvPK6__halfPKjS4_S2_PS0_iiiiPKtS7_iiiiiibS2_i)
        /*0ba8*/ 	.word	0x00000010


	//----- nvinfo : EIATTR_MIN_STACK_SIZE
	.align		4
.L_525:
        /*0bac*/ 	.byte	0x04, 0x12
        /*0bae*/ 	.short	(.L_527 - .L_526)
	.align		4
.L_526:
        /*0bb0*/ 	.word	index@(_Z23gemm_half_q_half_kernelILi1ELi140ELb1ELb0ELi64EEvPK6__halfPKjS4_S2_PS0_iiiiPKtS7_iiiiiibS2_i)
        /*0bb4*/ 	.word	0x00000010


	//----- nvinfo : EIATTR_MIN_STACK_SIZE
	.align		4
.L_527:
        /*0bb8*/ 	.byte	0x04, 0x12
        /*0bba*/ 	.short	(.L_529 - .L_528)
	.align		4
.L_528:
        /*0bbc*/ 	.word	index@(_Z23gemm_half_q_half_kernelILi1ELi20ELb1ELb0ELi64EEvPK6__halfPKjS4_S2_PS0_iiiiPKtS7_iiiiiibS2_i)
        /*0bc0*/ 	.word	0x00000010


	//----- nvinfo : EIATTR_MIN_STACK_SIZE
	.align		4
.L_529:
        /*0bc4*/ 	.byte	0x04, 0x12
        /*0bc6*/ 	.short	(.L_531 - .L_530)
	.align		4
.L_530:
        /*0bc8*/ 	.word	index@(_Z23gemm_half_q_half_kernelILi1ELi38ELb1ELb0ELi64EEvPK6__halfPKjS4_S2_PS0_iiiiPKtS7_iiiiiibS2_i)
        /*0bcc*/ 	.word	0x00000010


	//----- nvinfo : EIATTR_MIN_STACK_SIZE
	.align		4
.L_531:
        /*0bd0*/ 	.byte	0x04, 0x12
        /*0bd2*/ 	.short	(.L_533 - .L_532)
	.align		4
.L_532:
        /*0bd4*/ 	.word	index@(_Z23gemm_half_q_half_kernelILi1ELi128ELb1ELb0ELi64EEvPK6__halfPKjS4_S2_PS0_iiiiPKtS7_iiiiiibS2_i)
        /*0bd8*/ 	.word	0x00000010


	//----- nvinfo : EIATTR_MIN_STACK_SIZE
	.align		4
.L_533:
        /*0bdc*/ 	.byte	0x04, 0x12
        /*0bde*/ 	.short	(.L_535 - .L_534)
	.align		4
.L_534:
        /*0be0*/ 	.word	index@(_Z23gemm_half_q_half_kernelILi1ELi190ELb1ELb0ELi32EEvPK6__halfPKjS4_S2_PS0_iiiiPKtS7_iiiiiibS2_i)
        /*0be4*/ 	.word	0x00000000


	//----- nvinfo : EIATTR_MIN_STACK_SIZE
	.align		4
.L_535:
        /*0be8*/ 	.byte	0x04, 0x12
        /*0bea*/ 	.short	(.L_537 - .L_536)
	.align		4
.L_536:
        /*0bec*/ 	.word	index@(_Z23gemm_half_q_half_kernelILi1ELi160ELb1ELb0ELi32EEvPK6__halfPKjS4_S2_PS0_iiiiPKtS7_iiiiiibS2_i)
        /*0bf0*/ 	.word	0x00000000


	//----- nvinfo : EIATTR_MIN_STACK_SIZE
	.align		4
.L_537:
        /*0bf4*/ 	.byte	0x04, 0x12
        /*0bf6*/ 	.short	(.L_539 - .L_538)
	.align		4
.L_538:
        /*0bf8*/ 	.word	index@(_Z23gemm_half_q_half_kernelILi1ELi40ELb1ELb0ELi32EEvPK6__halfPKjS4_S2_PS0_iiiiPKtS7_iiiiiibS2_i)
        /*0bfc*/ 	.word	0x00000000


	//----- nvinfo : EIATTR_MIN_STACK_SIZE
	.align		4
.L_539:
        /*0c00*/ 	.byte	0x04, 0x12
        /*0c02*/ 	.short	(.L_541 - .L_540)
	.align		4
.L_540:
        /*0c04*/ 	.word	index@(_Z23gemm_half_q_half_kernelILi1ELi10ELb1ELb0ELi32EEvPK6__halfPKjS4_S2_PS0_iiiiPKtS7_iiiiiibS2_i)
        /*0c08*/ 	.word	0x00000000


	//----- nvinfo : EIATTR_MIN_STACK_SIZE
	.align		4
.L_541:
        /*0c0c*/ 	.byte	0x04, 0x12
        /*0c0e*/ 	.short	(.L_543 - .L_542)
	.align		4
.L_542:
        /*0c10*/ 	.word	index@(_Z23gemm_half_q_half_kernelILi1ELi172ELb1ELb0ELi32EEvPK6__halfPKjS4_S2_PS0_iiiiPKtS7_iiiiiibS2_i)
        /*0c14*/ 	.word	0x00000000


	//----- nvinfo : EIATTR_MIN_STACK_SIZE
	.align		4
.L_543:
        /*0c18*/ 	.byte	0x04, 0x12
        /*0c1a*/ 	.short	(.L_545 - .L_544)
	.align		4
.L_544:
        /*0c1c*/ 	.word	index@(_Z23gemm_half_q_half_kernelILi1ELi176ELb1ELb0ELi32EEvPK6__halfPKjS4_S2_PS0_iiiiPKtS7_iiiiiibS2_i)
        /*0c20*/ 	.word	0x00000000


	//----- nvinfo : EIATTR_MIN_STACK_SIZE
	.align		4
.L_545:
        /*0c24*/ 	.byte	0x04, 0x12
        /*0c26*/ 	.short	(.L_547 - .L_546)
	.align		4
.L_546:
        /*0c28*/ 	.word	index@(_Z23gemm_half_q_half_kernelILi1ELi152ELb1ELb0ELi32EEvPK6__halfPKjS4_S2_PS0_iiiiPKtS7_iiiiiibS2_i)
        /*0c2c*/ 	.word	0x00000000


	//----- nvinfo : EIATTR_MIN_STACK_SIZE
	.align		4
.L_547:
        /*0c30*/ 	.byte	0x04, 0x12
        /*0c32*/ 	.short	(.L_549 - .L_548)
	.align		4
.L_548:
        /*0c34*/ 	.word	index@(_Z23gemm_half_q_half_kernelILi1ELi140ELb1ELb0ELi32EEvPK6__halfPKjS4_S2_PS0_iiiiPKtS7_iiiiiibS2_i)
        /*0c38*/ 	.word	0x00000000


	//----- nvinfo : EIATTR_MIN_STACK_SIZE
	.align		4
.L_549:
        /*0c3c*/ 	.byte	0x04, 0x12
        /*0c3e*/ 	.short	(.L_551 - .L_550)
	.align		4
.L_550:
        /*0c40*/ 	.word	index@(_Z23gemm_half_q_half_kernelILi1ELi20ELb1ELb0ELi32EEvPK6__halfPKjS4_S2_PS0_iiiiPKtS7_iiiiiibS2_i)
        /*0c44*/ 	.word	0x00000000


	//----- nvinfo : EIATTR_MIN_STACK_SIZE
	.align		4
.L_551:
        /*0c48*/ 	.byte	0x04, 0x12
        /*0c4a*/ 	.short	(.L_553 - .L_552)
	.align		4
.L_552:
        /*0c4c*/ 	.word	index@(_Z23gemm_half_q_half_kernelILi1ELi38ELb1ELb0ELi32EEvPK6__halfPKjS4_S2_PS0_iiiiPKtS7_iiiiiibS2_i)
        /*0c50*/ 	.word	0x00000000


	//----- nvinfo : EIATTR_MIN_STACK_SIZE
	.align		4
.L_553:
        /*0c54*/ 	.byte	0x04, 0x12
        /*0c56*/ 	.short	(.L_555 - .L_554)
	.align		4
.L_554:
        /*0c58*/ 	.word	index@(_Z23gemm_half_q_half_kernelILi1ELi128ELb1ELb0ELi32EEvPK6__halfPKjS4_S2_PS0_iiiiPKtS7_iiiiiibS2_i)
        /*0c5c*/ 	.word	0x00000000
.L_555:


//--------------------- .nv.compat                --------------------------
	.section	.nv.compat,"",@"SHT_CUDA_COMPAT_INFO"
	.align	4
        /*0000*/ 	.byte	0x02, 0x09, 0x01, 0x00, 0x02, 0x02, 0x01, 0x00, 0x02, 0x05, 0x05, 0x00, 0x03, 0x07, 0x01, 0x01
        /*0010*/ 	.byte	0x02, 0x03, 0x00, 0x00, 0x02, 0x06, 0x01, 0x00, 0x04, 0x0b, 0x08, 0x00, 0x00, 0x00, 0x00, 0x00
        /*0020*/ 	.byte	0x00, 0x00, 0x00, 0x00


//--------------------- .nv.info._Z23gemm_half_q_half_kernelILi4ELi190ELb1ELb0ELi64EEvPK6__halfPKjS4_S2_PS0_iiiiPKtS7_iiiiiibS2_i --------------------------
	.section	.nv.info._Z23gemm_half_q_half_kernelILi4ELi190ELb1ELb0ELi64EEvPK6__halfPKjS4_S2_PS0_iiiiPKtS7_iiiiiibS2_i,"",@"SHT_CUDA_INFO"
	.sectionflags	@""
	.align	4


	//----- nvinfo : EIATTR_CUDA_API_VERSION
	.align		4
        /*0000*/ 	.byte	0x04, 0x37
        /*0002*/ 	.short	(.L_557 - .L_556)
.L_556:
        /*0004*/ 	.word	0x00000082


	//----- nvinfo : EIATTR_KPARAM_INFO
	.align		4
.L_557:
        /*0008*/ 	.byte	0x04, 0x17
        /*000a*/ 	.short	(.L_559 - .L_558)
.L_558:
        /*000c*/ 	.word	0x00000000
        /*0010*/ 	.short	0x0013
        /*0012*/ 	.short	0x0070
        /*0014*/ 	.byte	0x00, 0xf0, 0x11, 0x00


	//----- nvinfo : EIATTR_KPARAM_INFO
	.align		4
.L_559:
        /*0018*/ 	.byte	0x04, 0x17
        /*001a*/ 	.short	(.L_561 - .L_560)
.L_560:
        /*001c*/ 	.word	0x00000000
        /*0020*/ 	.short	0x0012
        /*0022*/ 	.short	0x0068
        /*0024*/ 	.byte	0x00, 0xf5, 0x21, 0x00


	//----- nvinfo : EIATTR_KPARAM_INFO
	.align		4
.L_561:
        /*0028*/ 	.byte	0x04, 0x17
        /*002a*/ 	.short	(.L_563 - .L_562)
.L_562:
        /*002c*/ 	.word	0x00000000
        /*0030*/ 	.short	0x0011
        /*0032*/ 	.short	0x0060
        /*0034*/ 	.byte	0x00, 0xf0, 0x05, 0x00


	//----- nvinfo : EIATTR_KPARAM_INFO
	.align		4
.L_563:
        /*0038*/ 	.byte	0x04, 0x17
        /*003a*/ 	.short	(.L_565 - .L_564)
.L_564:
        /*003c*/ 	.word	0x00000000
        /*0040*/ 	.short	0x0010
        /*0042*/ 	.short	0x005c
        /*0044*/ 	.byte	0x00, 0xf0, 0x11, 0x00


	//----- nvinfo : EIATTR_KPARAM_INFO
	.align		4
.L_565:
        /*0048*/ 	.byte	0x04, 0x17
        /*004a*/ 	.short	(.L_567 - .L_566)
.L_566:
        /*004c*/ 	.word	0x00000000
        /*0050*/ 	.short	0x000f
        /*0052*/ 	.short	0x0058
        /*0054*/ 	.byte	0x00, 0xf0, 0x11, 0x00


	//----- nvinfo : EIATTR_KPARAM_INFO
	.align		4
.L_567:
        /*0058*/ 	.byte	0x04, 0x17
        /*005a*/ 	.short	(.L_569 - .L_568)
.L_568:
        /*005c*/ 	.word	0x00000000
        /*0060*/ 	.short	0x000e
        /*0062*/ 	.short	0x0054
        /*0064*/ 	.byte	0x00, 0xf0, 0x11, 0x00


	//----- nvinfo : EIATTR_KPARAM_INFO
	.align		4
.L_569:
        /*0068*/ 	.byte	0x04, 0x17
        /*006a*/ 	.short	(.L_571 - .L_570)
.L_570:
        /*006c*/ 	.word	0x00000000
        /*0070*/ 	.short	0x000d
        /*0072*/ 	.short	0x0050
        /*0074*/ 	.byte	0x00, 0xf0, 0x11, 0x00


	//----- nvinfo : EIATTR_KPARAM_INFO
	.align		4
.L_571:
        /*0078*/ 	.byte	0x04, 0x17
        /*007a*/ 	.short	(.L_573 - .L_572)
.L_572:
        /*007c*/ 	.word	0x00000000
        /*0080*/ 	.short	0x000c
        /*0082*/ 	.short	0x004c
        /*0084*/ 	.byte	0x00, 0xf0, 0x11, 0x00


	//----- nvinfo : EIATTR_KPARAM_INFO
	.align		4
.L_573:
        /*0088*/ 	.byte	0x04, 0x17
        /*008a*/ 	.short	(.L_575 - .L_574)
.L_574:
        /*008c*/ 	.word	0x00000000
        /*0090*/ 	.short	0x000b
        /*0092*/ 	.short	0x0048
        /*0094*/ 	.byte	0x00, 0xf0, 0x11, 0x00


	//----- nvinfo : EIATTR_KPARAM_INFO
	.align		4
.L_575:
        /*0098*/ 	.byte	0x04, 0x17
        /*009a*/ 	.short	(.L_577 - .L_576)
.L_576:
        /*009c*/ 	.word	0x00000000
        /*00a0*/ 	.short	0x000a
        /*00a2*/ 	.short	0x0040
        /*00a4*/ 	.byte	0x00, 0xf5, 0x21, 0x00


	//----- nvinfo : EIATTR_KPARAM_INFO
	.align		4
.L_577:
        /*00a8*/ 	.byte	0x04, 0x17
        /*00aa*/ 	.short	(.L_579 - .L_578)
.L_578:
        /*00ac*/ 	.word	0x00000000
        /*00b0*/ 	.short	0x0009
        /*00b2*/ 	.short	0x0038
        /*00b4*/ 	.byte	0x00, 0xf5, 0x21, 0x00


	//----- nvinfo : EIATTR_KPARAM_INFO
	.align		4
.L_579:
        /*00b8*/ 	.byte	0x04, 0x17
        /*00ba*/ 	.short	(.L_581 - .L_580)
.L_580:
        /*00bc*/ 	.word	0x00000000
        /*00c0*/ 	.short	0x0008
        /*00c2*/ 	.short	0x0034
        /*00c4*/ 	.byte	0x00, 0xf0, 0x11, 0x00


	//----- nvinfo : EIATTR_KPARAM_INFO
	.align		4
.L_581:
        /*00c8*/ 	.byte	0x04, 0x17
        /*00ca*/ 	.short	(.L_583 - .L_582)
.L_582:
        /*00cc*/ 	.word	0x00000000
        /*00d0*/ 	.short	0x0007
        /*00d2*/ 	.short	0x0030
        /*00d4*/ 	.byte	0x00, 0xf0, 0x11, 0x00


	//----- nvinfo : EIATTR_KPARAM_INFO
	.align		4
.L_583:
        /*00d8*/ 	.byte	0x04, 0x17
        /*00da*/ 	.short	(.L_585 - .L_584)
.L_584:
        /*00dc*/ 	.word	0x00000000
        /*00e0*/ 	.short	0x0006
        /*00e2*/ 	.short	0x002c
        /*00e4*/ 	.byte	0x00, 0xf0, 0x11, 0x00


	//----- nvinfo : EIATTR_KPARAM_INFO
	.align		4
.L_585:
        /*00e8*/ 	.byte	0x04, 0x17
        /*00ea*/ 	.short	(.L_587 - .L_586)
.L_586:
        /*00ec*/ 	.word	0x00000000
        /*00f0*/ 	.short	0x0005
        /*00f2*/ 	.short	0x0028
        /*00f4*/ 	.byte	0x00, 0xf0, 0x11, 0x00


	//----- nvinfo : EIATTR_KPARAM_INFO
	.align		4
.L_587:
        /*00f8*/ 	.byte	0x04, 0x17
        /*00fa*/ 	.short	(.L_589 - .L_588)
.L_588:
        /*00fc*/ 	.word	0x00000000
        /*0100*/ 	.short	0x0004
        /*0102*/ 	.short	0x0020
        /*0104*/ 	.byte	0x00, 0xf5, 0x21, 0x00


	//----- nvinfo : EIATTR_KPARAM_INFO
	.align		4
.L_589:
        /*0108*/ 	.byte	0x04, 0x17
        /*010a*/ 	.short	(.L_591 - .L_590)
.L_590:
        /*010c*/ 	.word	0x00000000
        /*0110*/ 	.short	0x0003
        /*0112*/ 	.short	0x0018
        /*0114*/ 	.byte	0x00, 0xf5, 0x21, 0x00


	//----- nvinfo : EIATTR_KPARAM_INFO
	.align		4
.L_591:
        /*0118*/ 	.byte	0x04, 0x17
        /*011a*/ 	.short	(.L_593 - .L_592)
.L_592:
        /*011c*/ 	.word	0x00000000
        /*0120*/ 	.short	0x0002
        /*0122*/ 	.short	0x0010
        /*0124*/ 	.byte	0x00, 0xf5, 0x21, 0x00


	//----- nvinfo : EIATTR_KPARAM_INFO
	.align		4
.L_593:
        /*0128*/ 	.byte	0x04, 0x17
        /*012a*/ 	.short	(.L_595 - .L_594)
.L_594:
        /*012c*/ 	.word	0x00000000
        /*0130*/ 	.short	0x0001
        /*0132*/ 	.short	0x0008
        /*0134*/ 	.byte	0x00, 0xf5, 0x21, 0x00


	//----- nvinfo : EIATTR_KPARAM_INFO
	.align		4
.L_595:
        /*0138*/ 	.byte	0x04, 0x17
        /*013a*/ 	.short	(.L_597 - .L_596)
.L_596:
        /*013c*/ 	.word	0x00000000
        /*0140*/ 	.short	0x0000
        /*0142*/ 	.short	0x0000
        /*0144*/ 	.byte	0x00, 0xf5, 0x21, 0x00


	//----- nvinfo : EIATTR_SPARSE_MMA_MASK
	.align		4
.L_597:
        /*0148*/ 	.byte	0x03, 0x50
        /*014a*/ 	.short	0x0000


	//----- nvinfo : EIATTR_MAXREG_COUNT
	.align		4
        /*014c*/ 	.byte	0x03, 0x1b
        /*014e*/ 	.short	0x00ff


	//----- nvinfo : EIATTR_NUM_BARRIERS
	.align		4
        /*0150*/ 	.byte	0x02, 0x4c
        /*0152*/ 	.byte	0x01
	.zero		1


	//----- nvinfo : EIATTR_MERCURY_ISA_VERSION
	.align		4
        /*0154*/ 	.byte	0x03, 0x5f
        /*0156*/ 	.short	0x0101


	//----- nvinfo : EIATTR_VRC_CTA_INIT_COUNT
	.align		4
        /*0158*/ 	.byte	0x02, 0x4a
	.zero		1
	.zero		1


	//----- nvinfo : EIATTR_EXIT_INSTR_OFFSETS
	.align		4
        /*015c*/ 	.byte	0x04, 0x1c
        /*015e*/ 	.short	(.L_599 - .L_598)


	//   ....[0]....
.L_598:
        /*0160*/ 	.word	0x00000070


	//   ....[1]....
        /*0164*/ 	.word	0x00000290


	//   ....[2]....
        /*0168*/ 	.word	0x00000e60


	//   ....[3]....
        /*016c*/ 	.word	0x00018b60


	//   ....[4]....
        /*0170*/ 	.word	0x00018dc0


	//   ....[5]....
        /*0174*/ 	.word	0x00019020


	//   ....[6]....
        /*0178*/ 	.word	0x00019180


	//   ....[7]....
        /*017c*/ 	.word	0x00019210


	//   ....[8]....
        /*0180*/ 	.word	0x00019250


	//----- nvinfo : EIATTR_CRS_STACK_SIZE
	.align		4
.L_599:
        /*0184*/ 	.byte	0x04, 0x1e
        /*0186*/ 	.short	(.L_601 - .L_600)
.L_600:
        /*0188*/ 	.word	0x00000000


	//----- nvinfo : EIATTR_CBANK_PARAM_SIZE
	.align		4
.L_601:
        /*018c*/ 	.byte	0x03, 0x19
        /*018e*/ 	.short	0x0074


	//----- nvinfo : EIATTR_PARAM_CBANK
	.align		4
        /*0190*/ 	.byte	0x04, 0x0a
        /*0192*/ 	.short	(.L_603 - .L_602)
	.align		4
.L_602:
        /*0194*/ 	.word	index@(.nv.constant0._Z23gemm_half_q_half_kernelILi4ELi190ELb1ELb0ELi64EEvPK6__halfPKjS4_S2_PS0_iiiiPKtS7_iiiiiibS2_i)
        /*0198*/ 	.short	0x0380
        /*019a*/ 	.short	0x0074


	//----- nvinfo : EIATTR_SW_WAR
	.align		4
.L_603:
        /*019c*/ 	.byte	0x04, 0x36
        /*019e*/ 	.short	(.L_605 - .L_604)
.L_604:
        /*01a0*/ 	.word	0x00000008
.L_605:


//--------------------- .nv.info._Z23gemm_half_q_half_kernelILi4ELi160ELb1ELb0ELi64EEvPK6__halfPKjS4_S2_PS0_iiiiPKtS7_iiiiiibS2_i --------------------------
	.section	.nv.info._Z23gemm_half_q_half_kernelILi4ELi160ELb1ELb0ELi64EEvPK6__halfPKjS4_S2_PS0_iiiiPKtS7_iiiiiibS2_i,"",@"SHT_CUDA_INFO"
	.sectionflags	@""
	.align	4


	//----- nvinfo : EIATTR_CUDA_API_VERSION
	.align		4
        /*0000*/ 	.byte	0x04, 0x37
        /*0002*/ 	.short	(.L_607 - .L_606)
.L_606:
        /*0004*/ 	.word	0x00000082


	//----- nvinfo : EIATTR_KPARAM_INFO
	.align		4
.L_607:
        /*0008*/ 	.byte	0x04, 0x17
        /*000a*/ 	.short	(.L_609 - .L_608)
.L_608:
        /*000c*/ 	.word	0x00000000
        /*0010*/ 	.short	0x0013
        /*0012*/ 	.short	0x0070
        /*0014*/ 	.byte	0x00, 0xf0, 0x11, 0x00


	//----- nvinfo : EIATTR_KPARAM_INFO
	.align		4
.L_609:
        /*0018*/ 	.byte	0x04, 0x17
        /*001a*/ 	.short	(.L_611 - .L_610)
.L_610:
        /*001c*/ 	.word	0x00000000
        /*0020*/ 	.short	0x0012
        /*0022*/ 	.short	0x0068
        /*0024*/ 	.byte	0x00, 0xf5, 0x21, 0x00


	//----- nvinfo : EIATTR_KPARAM_INFO
	.align		4
.L_611:
        /*0028*/ 	.byte	0x04, 0x17
        /*002a*/ 	.short	(.L_613 - .L_612)
.L_612:
        /*002c*/ 	.word	0x00000000
        /*0030*/ 	.short	0x0011
        /*0032*/ 	.short	0x0060
        /*0034*/ 	.byte	0x00, 0xf0, 0x05, 0x00


	//----- nvinfo : EIATTR_KPARAM_INFO
	.align		4
.L_613:
        /*0038*/ 	.byte	0x04, 0x17
        /*003a*/ 	.short	(.L_615 - .L_614)
.L_614:
        /*003c*/ 	.word	0x00000000
        /*0040*/ 	.short	0x0010
        /*0042*/ 	.short	0x005c
        /*0044*/ 	.byte	0x00, 0xf0, 0x11, 0x00


	//----- nvinfo : EIATTR_KPARAM_INFO
	.align		4
.L_615:
        /*0048*/ 	.byte	0x04, 0x17
        /*004a*/ 	.short	(.L_617 - .L_616)
.L_616:
        /*004c*/ 	.word	0x00000000
        /*0050*/ 	.short	0x000f
        /*0052*/ 	.short	0x0058
        /*0054*/ 	.byte	0x00, 0xf0, 0x11, 0x00


	//----- nvinfo : EIATTR_KPARAM_INFO
	.align		4
.L_617:
        /*0058*/ 	.byte	0x04, 0x17
        /*005a*/ 	.short	(.L_619 - .L_618)
.L_618:
        /*005c*/ 	.word	0x00000000
        /*0060*/ 	.short	0x000e
        /*0062*/ 	.short	0x0054
        /*0064*/ 	.byte	0x00, 0xf0, 0x11, 0x00


	//----- nvinfo : EIATTR_KPARAM_INFO
	.align		4
.L_619:
        /*0068*/ 	.byte	0x04, 0x17
        /*006a*/ 	.short	(.L_621 - .L_620)
.L_620:
        /*006c*/ 	.word	0x00000000
        /*0070*/ 	.short	0x000d
        /*0072*/ 	.short	0x0050
        /*0074*/ 	.byte	0x00, 0xf0, 0x11, 0x00


	//----- nvinfo : EIATTR_KPARAM_INFO
	.align		4
.L_621:
        /*0078*/ 	.byte	0x04, 0x17
        /*007a*/ 	.short	(.L_623 - .L_622)
.L_622:
        /*007c*/ 	.word	0x00000000
        /*0080*/ 	.short	0x000c
        /*0082*/ 	.short	0x004c
        /*0084*/ 	.byte	0x00, 0xf0, 0x11, 0x00


	//----- nvinfo : EIATTR_KPARAM_INFO
	.align		4
.L_623:
        /*0088*/ 	.byte	0x04, 0x17
        /*008a*/ 	.short	(.L_625 - .L_624)
.L_624:
        /*008c*/ 	.word	0x00000000
        /*0090*/ 	.short	0x000b
        /*0092*/ 	.short	0x0048
        /*0094*/ 	.byte	0x00, 0xf0, 0x11, 0x00


	//----- nvinfo : EIATTR_KPARAM_INFO
	.align		4
.L_625:
        /*0098*/ 	.byte	0x04, 0x17
        /*009a*/ 	.short	(.L_627 - .L_626)
.L_626:
        /*009c*/ 	.word	0x00000000
        /*00a0*/ 	.short	0x000a
        /*00a2*/ 	.short	0x0040
        /*00a4*/ 	.byte	0x00, 0xf5, 0x21, 0x00


	//----- nvinfo : EIATTR_KPARAM_INFO
	.align		4
.L_627:
        /*00a8*/ 	.byte	0x04, 0x17
        /*00aa*/ 	.short	(.L_629 - .L_628)
.L_628:
        /*00ac*/ 	.word	0x00000000
        /*00b0*/ 	.short	0x0009
        /*00b2*/ 	.short	0x0038
        /*00b4*/ 	.byte	0x00, 0xf5, 0x21, 0x00


	//----- nvinfo : EIATTR_KPARAM_INFO
	.align		4
.L_629:
        /*00b8*/ 	.byte	0x04, 0x17
        /*00ba*/ 	.short	(.L_631 - .L_630)
.L_630:
        /*00bc*/ 	.word	0x00000000
        /*00c0*/ 	.short	0x0008
        /*00c2*/ 	.short	0x0034
        /*00c4*/ 	.byte	0x00, 0xf0, 0x11, 0x00


	//----- nvinfo : EIATTR_KPARAM_INFO
	.align		4
.L_631:
        /*00c8*/ 	.byte	0x04, 0x17
        /*00ca*/ 	.short	(.L_633 - .L_632)
.L_632:
        /*00cc*/ 	.word	0x00000000
        /*00d0*/ 	.short	0x0007
        /*00d2*/ 	.short	0x0030
        /*00d4*/ 	.byte	0x00, 0xf0, 0x11, 0x00


	//----- nvinfo : EIATTR_KPARAM_INFO
	.align		4
.L_633:
        /*00d8*/ 	.byte	0x04, 0x17
        /*00da*/ 	.short	(.L_635 - .L_634)
.L_634:
        /*00dc*/ 	.word	0x00000000
        /*00e0*/ 	.short	0x0006
        /*00e2*/ 	.short	0x002c
        /*00e4*/ 	.byte	0x00, 0xf0, 0x11, 0x00


	//----- nvinfo : EIATTR_KPARAM_INFO
	.align		4
.L_635:
        /*00e8*/ 	.byte	0x04, 0x17
        /*00ea*/ 	.short	(.L_637 - .L_636)
.L_636:
        /*00ec*/ 	.word	0x00000000
        /*00f0*/ 	.short	0x0005
        /*00f2*/ 	.short	0x0028
        /*00f4*/ 	.byte	0x00, 0xf0, 0x11, 0x00


	//----- nvinfo : EIATTR_KPARAM_INFO
	.align		4
.L_637:
        /*00f8*/ 	.byte	0x04, 0x17
        /*00fa*/ 	.short	(.L_639 - .L_638)
.L_638:
        /*00fc*/ 	.word	0x00000000
        /*0100*/ 	.short	0x0004
        /*0102*/ 	.short	0x0020
        /*0104*/ 	.byte	0x00, 0xf5, 0x21, 0x00


	//----- nvinfo : EIATTR_KPARAM_INFO
	.align		4
.L_639:
        /*0108*/ 	.byte	0x04, 0x17
        /*010a*/ 	.short	(.L_641 - .L_640)
.L_640:
        /*010c*/ 	.word	0x00000000
        /*0110*/ 	.short	0x0003
        /*0112*/ 	.short	0x0018
        /*0114*/ 	.byte	0x00, 0xf5, 0x21, 0x00


	//----- nvinfo : EIATTR_KPARAM_INFO
	.align		4
.L_641:
        /*0118*/ 	.byte	0x04, 0x17
        /*011a*/ 	.short	(.L_643 - .L_642)
.L_642:
        /*011c*/ 	.word	0x00000000
        /*0120*/ 	.short	0x0002
        /*0122*/ 	.short	0x0010
        /*0124*/ 	.byte	0x00, 0xf5, 0x21, 0x00


	//----- nvinfo : EIATTR_KPARAM_INFO
	.align		4
.L_643:
        /*0128*/ 	.byte	0x04, 0x17
        /*012a*/ 	.short	(.L_645 - .L_644)
.L_644:
        /*012c*/ 	.word	0x00000000
        /*0130*/ 	.short	0x0001
        /*0132*/ 	.short	0x0008
        /*0134*/ 	.byte	0x00, 0xf5, 0x21, 0x00


	//----- nvinfo : EIATTR_KPARAM_INFO
	.align		4
.L_645:
        /*0138*/ 	.byte	0x04, 0x17
        /*013a*/ 	.short	(.L_647 - .L_646)
.L_646:
        /*013c*/ 	.word	0x00000000
        /*0140*/ 	.short	0x0000
        /*0142*/ 	.short	0x0000
        /*0144*/ 	.byte	0x00, 0xf5, 0x21, 0x00


	//----- nvinfo : EIATTR_SPARSE_MMA_MASK
	.align		4
.L_647:
        /*0148*/ 	.byte	0x03, 0x50
        /*014a*/ 	.short	0x0000


	//----- nvinfo : EIATTR_MAXREG_COUNT
	.align		4
        /*014c*/ 	.byte	0x03, 0x1b
        /*014e*/ 	.short	0x00ff


	//----- nvinfo : EIATTR_NUM_BARRIERS
	.align		4
        /*0150*/ 	.byte	0x02, 0x4c
        /*0152*/ 	.byte	0x01
	.zero		1


	//----- nvinfo : EIATTR_MERCURY_ISA_VERSION
	.align		4
        /*0154*/ 	.byte	0x03, 0x5f
        /*0156*/ 	.short	0x0101


	//----- nvinfo : EIATTR_VRC_CTA_INIT_COUNT
	.align		4
        /*0158*/ 	.byte	0x02, 0x4a
	.zero		1
	.zero		1


	//----- nvinfo : EIATTR_EXIT_INSTR_OFFSETS
	.align		4
        /*015c*/ 	.byte	0x04, 0x1c
        /*015e*/ 	.short	(.L_649 - .L_648)


	//   ....[0]....
.L_648:
        /*0160*/ 	.word	0x00000070


	//   ....[1]....
        /*0164*/ 	.word	0x00000290


	//   ....[2]....
        /*0168*/ 	.word	0x00000e60


	//   ....[3]....
        /*016c*/ 	.word	0x0000c0f0


	//   ....[4]....
        /*0170*/ 	.word	0x0000c320


	//   ....[5]....
        /*0174*/ 	.word	0x0000c550


	//   ....[6]....
        /*0178*/ 	.word	0x0000c680


	//   ....[7]....
        /*017c*/ 	.word	0x0000c710


	//   ....[8]....
        /*0180*/ 	.word	0x0000c750


	//----- nvinfo : EIATTR_CRS_STACK_SIZE
	.align		4
.L_649:
        /*0184*/ 	.byte	0x04, 0x1e
        /*0186*/ 	.short	(.L_651 - .L_650)
.L_650:
        /*0188*/ 	.word	0x00000000


	//----- nvinfo : EIATTR_CBANK_PARAM_SIZE
	.align		4
.L_651:
        /*018c*/ 	.byte	0x03, 0x19
        /*018e*/ 	.short	0x0074


	//----- nvinfo : EIATTR_PARAM_CBANK
	.align		4
        /*0190*/ 	.byte	0x04, 0x0a
        /*0192*/ 	.short	(.L_653 - .L_652)
	.align		4
.L_652:
        /*0194*/ 	.word	index@(.nv.constant0._Z23gemm_half_q_half_kernelILi4ELi160ELb1ELb0ELi64EEvPK6__halfPKjS4_S2_PS0_iiiiPKtS7_iiiiiibS2_i)
        /*0198*/ 	.short	0x0380
        /*019a*/ 	.short	0x0074


	//----- nvinfo : EIATTR_SW_WAR
	.align		4
.L_653:
        /*019c*/ 	.byte	0x04, 0x36
        /*019e*/ 	.short	(.L_655 - .L_654)
.L_654:
        /*01a0*/ 	.word	0x00000008
.L_655:


//--------------------- .nv.info._Z23gemm_half_q_half_kernelILi4ELi40ELb1ELb0ELi64EEvPK6__halfPKjS4_S2_PS0_iiiiPKtS7_iiiiiibS2_i --------------------------
	.section	.nv.info._Z23gemm_half_q_half_kernelILi4ELi40ELb1ELb0ELi64EEvPK6__halfPKjS4_S2_PS0_iiiiPKtS7_iiiiiibS2_i,"",@"SHT_CUDA_INFO"
	.sectionflags	@""
	.align	4


	//----- nvinfo : EIATTR_CUDA_API_VERSION
	.align		4
        /*0000*/ 	.byte	0x04, 0x37
        /*0002*/ 	.short	(.L_657 - .L_656)
.L_656:
        /*0004*/ 	.word	0x00000082


	//----- nvinfo : EIATTR_KPARAM_INFO
	.align		4
.L_657:
        /*0008*/ 	.byte	0x04, 0x17
        /*000a*/ 	.short	(.L_659 - .L_658)
.L_658:
        /*000c*/ 	.word	0x00000000
        /*0010*/ 	.short	0x0013
        /*0012*/ 	.short	0x0070
        /*0014*/ 	.byte	0x00, 0xf0, 0x11, 0x00


	//----- nvinfo : EIATTR_KPARAM_INFO
	.align		4
.L_659:
        /*0018*/ 	.byte	0x04, 0x17
        /*001a*/ 	.short	(.L_661 - .L_660)
.L_660:
        /*001c*/ 	.word	0x00000000
        /*0020*/ 	.short	0x0012
        /*0022*/ 	.short	0x0068
        /*0024*/ 	.byte	0x00, 0xf5, 0x21, 0x00


	//----- nvinfo : EIATTR_KPARAM_INFO
	.align		4
.L_661:
        /*0028*/ 	.byte	0x04, 0x17
        /*002a*/ 	.short	(.L_663 - .L_662)
.L_662:
        /*002c*/ 	.word	0x00000000
        /*0030*/ 	.short	0x0011
        /*0032*/ 	.short	0x0060
        /*0034*/ 	.byte	0x00, 0xf0, 0x05, 0x00


	//----- nvinfo : EIATTR_KPARAM_INFO
	.align		4
.L_663:
        /*0038*/ 	.byte	0x04, 0x17
        /*003a*/ 	.short	(.L_665 - .L_664)
.L_664:
        /*003c*/ 	.word	0x00000000
        /*0040*/ 	.short	0x0010
        /*0042*/ 	.short	0x005c
        /*0044*/ 	.byte	0x00, 0xf0, 0x11, 0x00


	//----- nvinfo : EIATTR_KPARAM_INFO
	.align		4
.L_665:
        /*0048*/ 	.byte	0x04, 0x17
        /*004a*/ 	.short	(.L_667 - .L_666)
.L_666:
        /*004c*/ 	.word	0x00000000
        /*0050*/ 	.short	0x000f
        /*0052*/ 	.short	0x0058
        /*0054*/ 	.byte	0x00, 0xf0, 0x11, 0x00


	//----- nvinfo : EIATTR_KPARAM_INFO
	.align		4
.L_667:
        /*0058*/ 	.byte	0x04, 0x17
        /*005a*/ 	.short	(.L_669 - .L_668)
.L_668:
        /*005c*/ 	.word	0x00000000
        /*0060*/ 	.short	0x000e
        /*0062*/ 	.short	0x0054
        /*0064*/ 	.byte	0x00, 0xf0, 0x11, 0x00


	//----- nvinfo : EIATTR_KPARAM_INFO
	.align		4
.L_669:
        /*0068*/ 	.byte	0x04, 0x17
        /*006a*/ 	.short	(.L_671 - .L_670)
.L_670:
        /*006c*/ 	.word	0x00000000
        /*0070*/ 	.short	0x000d
        /*0072*/ 	.short	0x0050
        /*0074*/ 	.byte	0x00, 0xf0, 0x11, 0x00


	//----- nvinfo : EIATTR_KPARAM_INFO
	.align		4
.L_671:
        /*0078*/ 	.byte	0x04, 0x17
        /*007a*/ 	.short	(.L_673 - .L_672)
.L_672:
        /*007c*/ 	.word	0x00000000
        /*0080*/ 	.short	0x000c
        /*0082*/ 	.short	0x004c
        /*0084*/ 	.byte	0x00, 0xf0, 0x11, 0x00


	//----- nvinfo : EIATTR_KPARAM_INFO
	.align		4
.L_673:
        /*0088*/ 	.byte	0x04, 0x17
        /*008a*/ 	.short	(.L_675 - .L_674)
.L_674:
        /*008c*/ 	.word	0x00000000
        /*0090*/ 	.short	0x000b
        /*0092*/ 	.short	0x0048
        /*0094*/ 	.byte	0x00, 0xf0, 0x11, 0x00


	//----- nvinfo : EIATTR_KPARAM_INFO
	.align		4
.L_675:
        /*0098*/ 	.byte	0x04, 0x17
        /*009a*/ 	.short	(.L_677 - .L_676)
.L_676:
        /*009c*/ 	.word	0x00000000
        /*00a0*/ 	.short	0x000a
        /*00a2*/ 	.short	0x0040
        /*00a4*/ 	.byte	0x00, 0xf5, 0x21, 0x00


	//----- nvinfo : EIATTR_KPARAM_INFO
	.align		4
.L_677:
        /*00a8*/ 	.byte	0x04, 0x17
        /*00aa*/ 	.short	(.L_679 - .L_678)
.L_678:
        /*00ac*/ 	.word	0x00000000
        /*00b0*/ 	.short	0x0009
        /*00b2*/ 	.short	0x0038
        /*00b4*/ 	.byte	0x00, 0xf5, 0x21, 0x00


	//----- nvinfo : EIATTR_KPARAM_INFO
	.align		4
.L_679:
        /*00b8*/ 	.byte	0x04, 0x17
        /*00ba*/ 	.short	(.L_681 - .L_680)
.L_680:
        /*00bc*/ 	.word	0x00000000
        /*00c0*/ 	.short	0x0008
        /*00c2*/ 	.short	0x0034
        /*00c4*/ 	.byte	0x00, 0xf0, 0x11, 0x00


	//----- nvinfo : EIATTR_KPARAM_INFO
	.align		4
.L_681:
        /*00c8*/ 	.byte	0x04, 0x17
        /*00ca*/ 	.short	(.L_683 - .L_682)
.L_682:
        /*00cc*/ 	.word	0x00000000
        /*00d0*/ 	.short	0x0007
        /*00d2*/ 	.short	0x0030
        /*00d4*/ 	.byte	0x00, 0xf0, 0x11, 0x00


	//----- nvinfo : EIATTR_KPARAM_INFO
	.align		4
.L_683:
        /*00d8*/ 	.byte	0x04, 0x17
        /*00da*/ 	.short	(.L_685 - .L_684)
.L_684:
        /*00dc*/ 	.word	0x00000000
        /*00e0*/ 	.short	0x0006
        /*00e2*/ 	.short	0x002c
        /*00e4*/ 	.byte	0x00, 0xf0, 0x11, 0x00


	//----- nvinfo : EIATTR_KPARAM_INFO
	.align		4
.L_685:
        /*00e8*/ 	.byte	0x04, 0x17
        /*00ea*/ 	.short	(.L_687 - .L_686)
.L_686:
        /*00ec*/ 	.word	0x00000000
        /*00f0*/ 	.short	0x0005
        /*00f2*/ 	.short	0x0028
        /*00f4*/ 	.byte	0x00, 0xf0, 0x11, 0x00


	//----- nvinfo : EIATTR_KPARAM_INFO
	.align		4
.L_687:
        /*00f8*/ 	.byte	0x04, 0x17
        /*00fa*/ 	.short	(.L_689 - .L_688)
.L_688:
        /*00fc*/ 	.word	0x00000000
        /*0100*/ 	.short	0x0004
        /*0102*/ 	.short	0x0020
        /*0104*/ 	.byte	0x00, 0xf5, 0x21, 0x00


	//----- nvinfo : EIATTR_KPARAM_INFO
	.align		4
.L_689:
        /*0108*/ 	.byte	0x04, 0x17
        /*010a*/ 	.short	(.L_691 - .L_690)
.L_690:
        /*010c*/ 	.word	0x00000000
        /*0110*/ 	.short	0x0003
        /*0112*/ 	.short	0x0018
        /*0114*/ 	.byte	0x00, 0xf5, 0x21, 0x00


	//----- nvinfo : EIATTR_KPARAM_INFO
	.align		4
.L_691:
        /*0118*/ 	.byte	0x04, 0x17
        /*011a*/ 	.short	(.L_693 - .L_692)
.L_692:
        /*011c*/ 	.word	0x00000000
        /*0120*/ 	.short	0x0002
        /*0122*/ 	.short	0x0010
        /*0124*/ 	.byte	0x00, 0xf5, 0x21, 0x00


	//----- nvinfo : EIATTR_KPARAM_INFO
	.align		4
.L_693:
        /*0128*/ 	.byte	0x04, 0x17
        /*012a*/ 	.short	(.L_695 - .L_694)
.L_694:
        /*012c*/ 	.word	0x00000000
        /*0130*/ 	.short	0x0001
        /*0132*/ 	.short	0x0008
        /*0134*/ 	.byte	0x00, 0xf5, 0x21, 0x00


	//----- nvinfo : EIATTR_KPARAM_INFO
	.align		4
.L_695:
        /*0138*/ 	.byte	0x04, 0x17
        /*013a*/ 	.short	(.L_697 - .L_696)
.L_696:
        /*013c*/ 	.word	0x00000000
        /*0140*/ 	.short	0x0000
        /*0142*/ 	.short	0x0000
        /*0144*/ 	.byte	0x00, 0xf5, 0x21, 0x00


	//----- nvinfo : EIATTR_SPARSE_MMA_MASK
	.align		4
.L_697:
        /*0148*/ 	.byte	0x03, 0x50
        /*014a*/ 	.short	0x0000


	//----- nvinfo : EIATTR_MAXREG_COUNT
	.align		4
        /*014c*/ 	.byte	0x03, 0x1b
        /*014e*/ 	.short	0x00ff


	//----- nvinfo : EIATTR_NUM_BARRIERS
	.align		4
        /*0150*/ 	.byte	0x02, 0x4c
        /*0152*/ 	.byte	0x01
	.zero		1


	//----- nvinfo : EIATTR_MERCURY_ISA_VERSION
	.align		4
        /*0154*/ 	.byte	0x03, 0x5f
        /*0156*/ 	.short	0x0101


	//----- nvinfo : EIATTR_VRC_CTA_INIT_COUNT
	.align		4
        /*0158*/ 	.byte	0x02, 0x4a
	.zero		1
	.zero		1


	//----- nvinfo : EIATTR_EXIT_INSTR_OFFSETS
	.align		4
        /*015c*/ 	.byte	0x04, 0x1c
        /*015e*/ 	.short	(.L_699 - .L_698)


	//   ....[0]....
.L_698:
        /*0160*/ 	.word	0x00000060


	//   ....[1]....
        /*0164*/ 	.word	0x00000280


	//   ....[2]....
        /*0168*/ 	.word	0x00000e50


	//   ....[3]....
        /*016c*/ 	.word	0x0000b370


	//   ....[4]....
        /*0170*/ 	.word	0x0000b5a0


	//   ....[5]....
        /*0174*/ 	.word	0x0000b7d0


	//   ....[6]....
        /*0178*/ 	.word	0x0000b900


	//   ....[7]....
        /*017c*/ 	.word	0x0000b990


	//   ....[8]....
        /*0180*/ 	.word	0x0000b9d0


	//----- nvinfo : EIATTR_CRS_STACK_SIZE
	.align		4
.L_699:
        /*0184*/ 	.byte	0x04, 0x1e
        /*0186*/ 	.short	(.L_701 - .L_700)
.L_700:
        /*0188*/ 	.word	0x00000000


	//----- nvinfo : EIATTR_CBANK_PARAM_SIZE
	.align		4
.L_701:
        /*018c*/ 	.byte	0x03, 0x19
        /*018e*/ 	.short	0x0074


	//----- nvinfo : EIATTR_PARAM_CBANK
	.align		4
        /*0190*/ 	.byte	0x04, 0x0a
        /*0192*/ 	.short	(.L_703 - .L_702)
	.align		4
.L_702:
        /*0194*/ 	.word	index@(.nv.constant0._Z23gemm_half_q_half_kernelILi4ELi40ELb1ELb0ELi64EEvPK6__halfPKjS4_S2_PS0_iiiiPKtS7_iiiiiibS2_i)
        /*0198*/ 	.short	0x0380
        /*019a*/ 	.short	0x0074


	//----- nvinfo : EIATTR_SW_WAR
	.align		4
.L_703:
        /*019c*/ 	.byte	0x04, 0x36
        /*019e*/ 	.short	(.L_705 - .L_704)
.L_704:
        /*01a0*/ 	.word	0x00000008
.L_705:


//--------------------- .nv.info._Z23gemm_half_q_half_kernelILi4ELi10ELb1ELb0ELi64EEvPK6__halfPKjS4_S2_PS0_iiiiPKtS7_iiiiiibS2_i --------------------------
	.section	.nv.info._Z23gemm_half_q_half_kernelILi4ELi10ELb1ELb0ELi64EEvPK6__halfPKjS4_S2_PS0_iiiiPKtS7_iiiiiibS2_i,"",@"SHT_CUDA_INFO"
	.sectionflags	@""
	.align	4


	//----- nvinfo : EIATTR_CUDA_API_VERSION
	.align		4
        /*0000*/ 	.byte	0x04, 0x37
        /*0002*/ 	.short	(.L_707 - .L_706)
.L_706:
        /*0004*/ 	.word	0x00000082


	//----- nvinfo : EIATTR_KPARAM_INFO
	.align		4
.L_707:
        /*0008*/ 	.byte	0x04, 0x17
        /*000a*/ 	.short	(.L_709 - .L_708)
.L_708:
        /*000c*/ 	.word	0x00000000
        /*0010*/ 	.short	0x0013
        /*0012*/ 	.short	0x0070
        /*0014*/ 	.byte	0x00, 0xf0, 0x11, 0x00


	//----- nvinfo : EIATTR_KPARAM_INFO
	.align		4
.L_709:
        /*0018*/ 	.byte	0x04, 0x17
        /*001a*/ 	.short	(.L_711 - .L_710)
.L_710:
        /*001c*/ 	.word	0x00000000
        /*0020*/ 	.short	0x0012
        /*0022*/ 	.short	0x0068
        /*0024*/ 	.byte	0x00, 0xf5, 0x21, 0x00


	//----- nvinfo : EIATTR_KPARAM_INFO
	.align		4
.L_711:
        /*0028*/ 	.byte	0x04, 0x17
        /*002a*/ 	.short	(.L_713 - .L_712)
.L_712:
        /*002c*/ 	.word	0x00000000
        /*0030*/ 	.short	0x0011
        /*0032*/ 	.short	0x0060
        /*0034*/ 	.byte	0x00, 0xf0, 0x05, 0x00


	//----- nvinfo : EIATTR_KPARAM_INFO
	.align		4
.L_713:
        /*0038*/ 	.byte	0x04, 0x17
        /*003a*/ 	.short	(.L_715 - .L_714)
.L_714:
        /*003c*/ 	.word	0x00000000
        /*0040*/ 	.short	0x0010
        /*0042*/ 	.short	0x005c
        /*0044*/ 	.byte	0x00, 0xf0, 0x11, 0x00


	//----- nvinfo : EIATTR_KPARAM_INFO
	.align		4
.L_715:
        /*0048*/ 	.byte	0x04, 0x17
        /*004a*/ 	.short	(.L_717 - .L_716)
.L_716:
        /*004c*/ 	.word	0x00000000
        /*0050*/ 	.short	0x000f
        /*0052*/ 	.short	0x0058
        /*0054*/ 	.byte	0x00, 0xf0, 0x11, 0x00


	//----- nvinfo : EIATTR_KPARAM_INFO
	.align		4
.L_717:
        /*0058*/ 	.byte	0x04, 0x17
        /*005a*/ 	.short	(.L_719 - .L_718)
.L_718:
        /*005c*/ 	.word	0x00000000
        /*0060*/ 	.short	0x000e
        /*0062*/ 	.short	0x0054
        /*0064*/ 	.byte	0x00, 0xf0, 0x11, 0x00


	//----- nvinfo : EIATTR_KPARAM_INFO
	.align		4
.L_719:
        /*0068*/ 	.byte	0x04, 0x17
        /*006a*/ 	.short	(.L_721 - .L_720)
.L_720:
        /*006c*/ 	.word	0x00000000
        /*0070*/ 	.short	0x000d
        /*0072*/ 	.short	0x0050
        /*0074*/ 	.byte	0x00, 0xf0, 0x11, 0x00


	//----- nvinfo : EIATTR_KPARAM_INFO
	.align		4
.L_721:
        /*0078*/ 	.byte	0x04, 0x17
        /*007a*/ 	.short	(.L_723 - .L_722)
.L_722:
        /*007c*/ 	.word	0x00000000
        /*0080*/ 	.short	0x000c
        /*0082*/ 	.short	0x004c
        /*0084*/ 	.byte	0x00, 0xf0, 0x11, 0x00


	//----- nvinfo : EIATTR_KPARAM_INFO
	.align		4
.L_723:
        /*0088*/ 	.byte	0x04, 0x17
        /*008a*/ 	.short	(.L_725 - .L_724)
.L_724:
        /*008c*/ 	.word	0x00000000
        /*0090*/ 	.short	0x000b
        /*0092*/ 	.short	0x0048
        /*0094*/ 	.byte	0x00, 0xf0, 0x11, 0x00


	//----- nvinfo : EIATTR_KPARAM_INFO
	.align		4
.L_725:
        /*0098*/ 	.byte	0x04, 0x17
        /*009a*/ 	.short	(.L_727 - .L_726)
.L_726:
        /*009c*/ 	.word	0x00000000
        /*00a0*/ 	.short	0x000a
        /*00a2*/ 	.short	0x0040
        /*00a4*/ 	.byte	0x00, 0xf5, 0x21, 0x00


	//----- nvinfo : EIATTR_KPARAM_INFO
	.align		4
.L_727:
        /*00a8*/ 	.byte	0x04, 0x17
        /*00aa*/ 	.short	(.L_729 - .L_728)
.L_728:
        /*00ac*/ 	.word	0x00000000
        /*00b0*/ 	.short	0x0009
        /*00b2*/ 	.short	0x0038
        /*00b4*/ 	.byte	0x00, 0xf5, 0x21, 0x00


	//----- nvinfo : EIATTR_KPARAM_INFO
	.align		4
.L_729:
        /*00b8*/ 	.byte	0x04, 0x17
        /*00ba*/ 	.short	(.L_731 - .L_730)
.L_730:
        /*00bc*/ 	.word	0x00000000
        /*00c0*/ 	.short	0x0008
        /*00c2*/ 	.short	0x0034
        /*00c4*/ 	.byte	0x00, 0xf0, 0x11, 0x00


	//----- nvinfo : EIATTR_KPARAM_INFO
	.align		4
.L_731:
        /*00c8*/ 	.byte	0x04, 0x17
        /*00ca*/ 	.short	(.L_733 - .L_732)
.L_732:
        /*00cc*/ 	.word	0x00000000
        /*00d0*/ 	.short	0x0007
        /*00d2*/ 	.short	0x0030
        /*00d4*/ 	.byte	0x00, 0xf0, 0x11, 0x00


	//----- nvinfo : EIATTR_KPARAM_INFO
	.align		4
.L_733:
        /*00d8*/ 	.byte	0x04, 0x17
        /*00da*/ 	.short	(.L_735 - .L_734)
.L_734:
        /*00dc*/ 	.word	0x00000000
        /*00e0*/ 	.short	0x0006
        /*00e2*/ 	.short	0x002c
        /*00e4*/ 	.byte	0x00, 0xf0, 0x11, 0x00


	//----- nvinfo : EIATTR_KPARAM_INFO
	.align		4
.L_735:
        /*00e8*/ 	.byte	0x04, 0x17
        /*00ea*/ 	.short	(.L_737 - .L_736)
.L_736:
        /*00ec*/ 	.word	0x00000000
        /*00f0*/ 	.short	0x0005
        /*00f2*/ 	.short	0x0028
        /*00f4*/ 	.byte	0x00, 0xf0, 0x11, 0x00


	//----- nvinfo : EIATTR_KPARAM_INFO
	.align		4
.L_737:
        /*00f8*/ 	.byte	0x04, 0x17
        /*00fa*/ 	.short	(.L_739 - .L_738)
.L_738:
        /*00fc*/ 	.word	0x00000000
        /*0100*/ 	.short	0x0004
        /*0102*/ 	.short	0x0020
        /*0104*/ 	.byte	0x00, 0xf5, 0x21, 0x00


	//----- nvinfo : EIATTR_KPARAM_INFO
	.align		4
.L_739:
        /*0108*/ 	.byte	0x04, 0x17
        /*010a*/ 	.short	(.L_741 - .L_740)
.L_740:
        /*010c*/ 	.word	0x00000000
        /*0110*/ 	.short	0x0003
        /*0112*/ 	.short	0x0018
        /*0114*/ 	.byte	0x00, 0xf5, 0x21, 0x00


	//----- nvinfo : EIATTR_KPARAM_INFO
	.align		4
.L_741:
        /*0118*/ 	.byte	0x04, 0x17
        /*011a*/ 	.short	(.L_743 - .L_742)
.L_742:
        /*011c*/ 	.word	0x00000000
        /*0120*/ 	.short	0x0002
        /*0122*/ 	.short	0x0010
        /*0124*/ 	.byte	0x00, 0xf5, 0x21, 0x00


	//----- nvinfo : EIATTR_KPARAM_INFO
	.align		4
.L_743:
        /*0128*/ 	.byte	0x04, 0x17
        /*012a*/ 	.short	(.L_745 - .L_744)
.L_744:
        /*012c*/ 	.word	0x00000000
        /*0130*/ 	.short	0x0001
        /*0132*/ 	.short	0x0008
        /*0134*/ 	.byte	0x00, 0xf5, 0x21, 0x00


	//----- nvinfo : EIATTR_KPARAM_INFO
	.align		4
.L_745:
        /*0138*/ 	.byte	0x04, 0x17
        /*013a*/ 	.short	(.L_747 - .L_746)
.L_746:
        /*013c*/ 	.word	0x00000000
        /*0140*/ 	.short	0x0000
        /*0142*/ 	.short	0x0000
        /*0144*/ 	.byte	0x00, 0xf5, 0x21, 0x00


	//----- nvinfo : EIATTR_SPARSE_MMA_MASK
	.align		4
.L_747:
        /*0148*/ 	.byte	0x03, 0x50
        /*014a*/ 	.short	0x0000


	//----- nvinfo : EIATTR_MAXREG_COUNT
	.align		4
        /*014c*/ 	.byte	0x03, 0x1b
        /*014e*/ 	.short	0x00ff


	//----- nvinfo : EIATTR_NUM_BARRIERS
	.align		4
        /*0150*/ 	.byte	0x02, 0x4c
        /*0152*/ 	.byte	0x01
	.zero		1


	//----- nvinfo : EIATTR_MERCURY_ISA_VERSION
	.align		4
        /*0154*/ 	.byte	0x03, 0x5f
        /*0156*/ 	.short	0x0101


	//----- nvinfo : EIATTR_VRC_CTA_INIT_COUNT
	.align		4
        /*0158*/ 	.byte	0x02, 0x4a
	.zero		1
	.zero		1


	//----- nvinfo : EIATTR_EXIT_INSTR_OFFSETS
	.align		4
        /*015c*/ 	.byte	0x04, 0x1c
        /*015e*/ 	.short	(.L_749 - .L_748)


	//   ....[0]....
.L_748:
        /*0160*/ 	.word	0x00000060


	//   ....[1]....
        /*0164*/ 	.word	0x00000280


	//   ....[2]....
        /*0168*/ 	.word	0x00000e50


	//   ....[3]....
        /*016c*/ 	.word	0x00009de0


	//   ....[4]....
        /*0170*/ 	.word	0x0000a020


	//   ....[5]....
        /*0174*/ 	.word	0x0000a260


	//   ....[6]....
        /*0178*/ 	.word	0x0000a390


	//   ....[7]....
        /*017c*/ 	.word	0x0000a420


	//   ....[8]....
        /*0180*/ 	.word	0x0000a460


	//----- nvinfo : EIATTR_CRS_STACK_SIZE
	.align		4
.L_749:
        /*0184*/ 	.byte	0x04, 0x1e
        /*0186*/ 	.short	(.L_751 - .L_750)
.L_750:
        /*0188*/ 	.word	0x00000000


	//----- nvinfo : EIATTR_CBANK_PARAM_SIZE
	.align		4
.L_751:
        /*018c*/ 	.byte	0x03, 0x19
        /*018e*/ 	.short	0x0074


	//----- nvinfo : EIATTR_PARAM_CBANK
	.align		4
        /*0190*/ 	.byte	0x04, 0x0a
        /*0192*/ 	.short	(.L_753 - .L_752)
	.align		4
.L_752:
        /*0194*/ 	.word	index@(.nv.constant0._Z23gemm_half_q_half_kernelILi4ELi10ELb1ELb0ELi64EEvPK6__halfPKjS4_S2_PS0_iiiiPKtS7_iiiiiibS2_i)
        /*0198*/ 	.short	0x0380
        /*019a*/ 	.short	0x0074


	//----- nvinfo : EIATTR_SW_WAR
	.align		4
.L_753:
        /*019c*/ 	.byte	0x04, 0x36
        /*019e*/ 	.short	(.L_755 - .L_754)
.L_754:
        /*01a0*/ 	.word	0x00000008
.L_755:


//--------------------- .nv.info._Z23gemm_half_q_half_kernelILi4ELi172ELb1ELb0ELi64EEvPK6__halfPKjS4_S2_PS0_iiiiPKtS7_iiiiiibS2_i --------------------------
	.section	.nv.info._Z23gemm_half_q_half_kernelILi4ELi172ELb1ELb0ELi64EEvPK6__halfPKjS4_S2_PS0_iiiiPKtS7_iiiiiibS2_i,"",@"SHT_CUDA_INFO"
	.sectionflags	@""
	.align	4


	//----- nvinfo : EIATTR_CUDA_API_VERSION
	.align		4
        /*0000*/ 	.byte	0x04, 0x37
        /*0002*/ 	.short	(.L_757 - .L_756)
.L_756:
        /*0004*/ 	.word	0x00000082


	//----- nvinfo : EIATTR_KPARAM_INFO
	.align		4
.L_757:
        /*0008*/ 	.byte	0x04, 0x17
        /*000a*/ 	.short	(.L_759 - .L_758)
.L_758:
        /*000c*/ 	.word	0x00000000
        /*0010*/ 	.short	0x0013
        /*0012*/ 	.short	0x0070
        /*0014*/ 	.byte	0x00, 0xf0, 0x11, 0x00


	//----- nvinfo : EIATTR_KPARAM_INFO
	.align		4
.L_759:
        /*0018*/ 	.byte	0x04, 0x17
        /*001a*/ 	.short	(.L_761 - .L_760)
.L_760:
        /*001c*/ 	.word	0x00000000
        /*0020*/ 	.short	0x0012
        /*0022*/ 	.short	0x0068
        /*0024*/ 	.byte	0x00, 0xf5, 0x21, 0x00


	//----- nvinfo : EIATTR_KPARAM_INFO
	.align		4
.L_761:
        /*0028*/ 	.byte	0x04, 0x17
        /*002a*/ 	.short	(.L_763 - .L_762)
.L_762:
        /*002c*/ 	.word	0x00000000
        /*0030*/ 	.short	0x0011
        /*0032*/ 	.short	0x0060
        /*0034*/ 	.byte	0x00, 0xf0, 0x05, 0x00


	//----- nvinfo : EIATTR_KPARAM_INFO
	.align		4
.L_763:
        /*0038*/ 	.byte	0x04, 0x17
        /*003a*/ 	.short	(.L_765 - .L_764)
.L_764:
        /*003c*/ 	.word	0x00000000
        /*0040*/ 	.short	0x0010
        /*0042*/ 	.short	0x005c
        /*0044*/ 	.byte	0x00, 0xf0, 0x11, 0x00


	//----- nvinfo : EIATTR_KPARAM_INFO
	.align		4
.L_765:
        /*0048*/ 	.byte	0x04, 0x17
        /*004a*/ 	.short	(.L_767 - .L_766)
.L_766:
        /*004c*/ 	.word	0x00000000
        /*0050*/ 	.short	0x000f
        /*0052*/ 	.short	0x0058
        /*0054*/ 	.byte	0x00, 0xf0, 0x11, 0x00


	//----- nvinfo : EIATTR_KPARAM_INFO
	.align		4
.L_767:
        /*0058*/ 	.byte	0x04, 0x17
        /*005a*/ 	.short	(.L_769 - .L_768)
.L_768:
        /*005c*/ 	.word	0x00000000
        /*0060*/ 	.short	0x000e
        /*0062*/ 	.short	0x0054
        /*0064*/ 	.byte	0x00, 0xf0, 0x11, 0x00


	//----- nvinfo : EIATTR_KPARAM_INFO
	.align		4
.L_769:
        /*0068*/ 	.byte	0x04, 0x17
        /*006a*/ 	.short	(.L_771 - .L_770)
.L_770:
        /*006c*/ 	.word	0x00000000
        /*0070*/ 	.short	0x000d
        /*0072*/ 	.short	0x0050
        /*0074*/ 	.byte	0x00, 0xf0, 0x11, 0x00


	//----- nvinfo : EIATTR_KPARAM_INFO
	.align		4
.L_771:
        /*0078*/ 	.byte	0x04, 0x17
        /*007a*/ 	.short	(.L_773 - .L_772)
.L_772:
        /*007c*/ 	.word	0x00000000
        /*0080*/ 	.short	0x000c
        /*0082*/ 	.short	0x004c
        /*0084*/ 	.byte	0x00, 0xf0, 0x11, 0x00


	//----- nvinfo : EIATTR_KPARAM_INFO
	.align		4
.L_773:
        /*0088*/ 	.byte	0x04, 0x17
        /*008a*/ 	.short	(.L_775 - .L_774)
.L_774:
        /*008c*/ 	.word	0x00000000
        /*0090*/ 	.short	0x000b
        /*0092*/ 	.short	0x0048
        /*0094*/ 	.byte	0x00, 0xf0, 0x11, 0x00


	//----- nvinfo : EIATTR_KPARAM_INFO
	.align		4
.L_775:
        /*0098*/ 	.byte	0x04, 0x17
        /*009a*/ 	.short	(.L_777 - .L_776)
.L_776:
        /*009c*/ 	.word	0x00000000
        /*00a0*/ 	.short	0x000a
        /*00a2*/ 	.short	0x0040
        /*00a4*/ 	.byte	0x00, 0xf5, 0x21, 0x00


	//----- nvinfo : EIATTR_KPARAM_INFO
	.align		4
.L_777:
        /*00a8*/ 	.byte	0x04, 0x17
        /*00aa*/ 	.short	(.L_779 - .L_778)
.L_778:
        /*00ac*/ 	.word	0x00000000
        /*00b0*/ 	.short	0x0009
        /*00b2*/ 	.short	0x0038
        /*00b4*/ 	.byte	0x00, 0xf5, 0x21, 0x00


	//----- nvinfo : EIATTR_KPARAM_INFO
	.align		4
.L_779:
        /*00b8*/ 	.byte	0x04, 0x17
        /*00ba*/ 	.short	(.L_781 - .L_780)
.L_780:
        /*00bc*/ 	.word	0x00000000
        /*00c0*/ 	.short	0x0008
        /*00c2*/ 	.short	0x0034
        /*00c4*/ 	.byte	0x00, 0xf0, 0x11, 0x00


	//----- nvinfo : EIATTR_KPARAM_INFO
	.align		4
.L_781:
        /*00c8*/ 	.byte	0x04, 0x17
        /*00ca*/ 	.short	(.L_783 - .L_782)
.L_782:
        /*00cc*/ 	.word	0x00000000
        /*00d0*/ 	.short	0x0007
        /*00d2*/ 	.short	0x0030
        /*00d4*/ 	.byte	0x00, 0xf0, 0x11, 0x00


	//----- nvinfo : EIATTR_KPARAM_INFO
	.align		4
.L_783:
        /*00d8*/ 	.byte	0x04, 0x17
        /*00da*/ 	.short	(.L_785 - .L_784)
.L_784:
        /*00dc*/ 	.word	0x00000000
        /*00e0*/ 	.short	0x0006
        /*00e2*/ 	.short	0x002c
        /*00e4*/ 	.byte	0x00, 0xf0, 0x11, 0x00


	//----- nvinfo : EIATTR_KPARAM_INFO
	.align		4
.L_785:
        /*00e8*/ 	.byte	0x04, 0x17
        /*00ea*/ 	.short	(.L_787 - .L_786)
.L_786:
        /*00ec*/ 	.word	0x00000000
        /*00f0*/ 	.short	0x0005
        /*00f2*/ 	.short	0x0028
        /*00f4*/ 	.byte	0x00, 0xf0, 0x11, 0x00


	//----- nvinfo : EIATTR_KPARAM_INFO
	.align		4
.L_787:
        /*00f8*/ 	.byte	0x04, 0x17
        /*00fa*/ 	.short	(.L_789 - .L_788)
.L_788:
        /*00fc*/ 	.word	0x00000000
        /*0100*/ 	.short	0x0004
        /*0102*/ 	.short	0x0020
        /*0104*/ 	.byte	0x00, 0xf5, 0x21, 0x00


	//----- nvinfo : EIATTR_KPARAM_INFO
	.align		4
.L_789:
        /*0108*/ 	.byte	0x04, 0x17
        /*010a*/ 	.short	(.L_791 - .L_790)
.L_790:
        /*010c*/ 	.word	0x00000000
        /*0110*/ 	.short	0x0003
        /*0112*/ 	.short	0x0018
        /*0114*/ 	.byte	0x00, 0xf5, 0x21, 0x00


	//----- nvinfo : EIATTR_KPARAM_INFO
	.align		4
.L_791:
        /*0118*/ 	.byte	0x04, 0x17
        /*011a*/ 	.short	(.L_793 - .L_792)
.L_792:
        /*011c*/ 	.word	0x00000000
        /*0120*/ 	.short	0x0002
        /*0122*/ 	.short	0x0010
        /*0124*/ 	.byte	0x00, 0xf5, 0x21, 0x00


	//----- nvinfo : EIATTR_KPARAM_INFO
	.align		4
.L_793:
        /*0128*/ 	.byte	0x04, 0x17
        /*012a*/ 	.short	(.L_795 - .L_794)
.L_794:
        /*012c*/ 	.word	0x00000000
        /*0130*/ 	.short	0x0001
        /*0132*/ 	.short	0x0008
        /*0134*/ 	.byte	0x00, 0xf5, 0x21, 0x00


	//----- nvinfo : EIATTR_KPARAM_INFO
	.align		4
.L_795:
        /*0138*/ 	.byte	0x04, 0x17
        /*013a*/ 	.short	(.L_797 - .L_796)
.L_796:
        /*013c*/ 	.word	0x00000000
        /*0140*/ 	.short	0x0000
        /*0142*/ 	.short	0x0000
        /*0144*/ 	.byte	0x00, 0xf5, 0x21, 0x00


	//----- nvinfo : EIATTR_SPARSE_MMA_MASK
	.align		4
.L_797:
        /*0148*/ 	.byte	0x03, 0x50
        /*014a*/ 	.short	0x0000


	//----- nvinfo : EIATTR_MAXREG_COUNT
	.align		4
        /*014c*/ 	.byte	0x03, 0x1b
        /*014e*/ 	.short	0x00ff


	//----- nvinfo : EIATTR_NUM_BARRIERS
	.align		4
        /*0150*/ 	.byte	0x02, 0x4c
        /*0152*/ 	.byte	0x01
	.zero		1


	//----- nvinfo : EIATTR_MERCURY_ISA_VERSION
	.align		4
        /*0154*/ 	.byte	0x03, 0x5f
        /*0156*/ 	.short	0x0101


	//----- nvinfo : EIATTR_VRC_CTA_INIT_COUNT
	.align		4
        /*0158*/ 	.byte	0x02, 0x4a
	.zero		1
	.zero		1


	//----- nvinfo : EIATTR_EXIT_INSTR_OFFSETS
	.align		4
        /*015c*/ 	.byte	0x04, 0x1c
        /*015e*/ 	.short	(.L_799 - .L_798)


	//   ....[0]....
.L_798:
        /*0160*/ 	.word	0x00000070


	//   ....[1]....
        /*0164*/ 	.word	0x00000290


	//   ....[2]....
        /*0168*/ 	.word	0x00000e60


	//   ....[3]....
        /*016c*/ 	.word	0x00015140


	//   ....[4]....
        /*0170*/ 	.word	0x000153a0


	//   ....[5]....
        /*0174*/ 	.word	0x00015600


	//   ....[6]....
        /*0178*/ 	.word	0x00015760


	//   ....[7]....
        /*017c*/ 	.word	0x000157f0


	//   ....[8]....
        /*0180*/ 	.word	0x00015830


	//----- nvinfo : EIATTR_CRS_STACK_SIZE
	.align		4
.L_799:
        /*0184*/ 	.byte	0x04, 0x1e
        /*0186*/ 	.short	(.L_801 - .L_800)
.L_800:
        /*0188*/ 	.word	0x00000000


	//----- nvinfo : EIATTR_CBANK_PARAM_SIZE
	.align		4
.L_801:
        /*018c*/ 	.byte	0x03, 0x19
        /*018e*/ 	.short	0x0074


	//----- nvinfo : EIATTR_PARAM_CBANK
	.align		4
        /*0190*/ 	.byte	0x04, 0x0a
        /*0192*/ 	.short	(.L_803 - .L_802)
	.align		4
.L_802:
        /*0194*/ 	.word	index@(.nv.constant0._Z23gemm_half_q_half_kernelILi4ELi172ELb1ELb0ELi64EEvPK6__halfPKjS4_S2_PS0_iiiiPKtS7_iiiiiibS2_i)
        /*0198*/ 	.short	0x0380
        /*019a*/ 	.short	0x0074


	//----- nvinfo : EIATTR_SW_WAR
	.align		4
.L_803:
        /*019c*/ 	.byte	0x04, 0x36
        /*019e*/ 	.short	(.L_805 - .L_804)
.L_804:
        /*01a0*/ 	.word	0x00000008
.L_805:


//--------------------- .nv.info._Z23gemm_half_q_half_kernelILi4ELi176ELb1ELb0ELi64EEvPK6__halfPKjS4_S2_PS0_iiiiPKtS7_iiiiiibS2_i --------------------------
	.section	.nv.info._Z23gemm_half_q_half_kernelILi4ELi176ELb1ELb0ELi64EEvPK6__halfPKjS4_S2_PS0_iiiiPKtS7_iiiiiibS2_i,"",@"SHT_CUDA_INFO"
	.sectionflags	@""
	.align	4


	//----- nvinfo : EIATTR_CUDA_API_VERSION
	.align		4
        /*0000*/ 	.byte	0x04, 0x37
        /*0002*/ 	.short	(.L_807 - .L_806)
.L_806:
        /*0004*/ 	.word	0x00000082


	//----- nvinfo : EIATTR_KPARAM_INFO
	.align		4
.L_807:
        /*0008*/ 	.byte	0x04, 0x17
        /*000a*/ 	.short	(.L_809 - .L_808)
.L_808:
        /*000c*/ 	.word	0x00000000
        /*0010*/ 	.short	0x0013
        /*0012*/ 	.short	0x0070
        /*0014*/ 	.byte	0x00, 0xf0, 0x11, 0x00


	//----- nvinfo : EIATTR_KPARAM_INFO
	.align		4
.L_809:
        /*0018*/ 	.byte	0x04, 0x17
        /*001a*/ 	.short	(.L_811 - .L_810)
.L_810:
        /*001c*/ 	.word	0x00000000
        /*0020*/ 	.short	0x0012
        /*0022*/ 	.short	0x0068
        /*0024*/ 	.byte	0x00, 0xf5, 0x21, 0x00


	//----- nvinfo : EIATTR_KPARAM_INFO
	.align		4
.L_811:
        /*0028*/ 	.byte	0x04, 0x17
        /*002a*/ 	.short	(.L_813 - .L_812)
.L_812:
        /*002c*/ 	.word	0x00000000
        /*0030*/ 	.short	0x0011
        /*0032*/ 	.short	0x0060
        /*0034*/ 	.byte	0x00, 0xf0, 0x05, 0x00


	//----- nvinfo : EIATTR_KPARAM_INFO
	.align		4
.L_813:
        /*0038*/ 	.byte	0x04, 0x17
        /*003a*/ 	.short	(.L_815 - .L_814)
.L_814:
        /*003c*/ 	.word	0x00000000
        /*0040*/ 	.short	0x0010
        /*0042*/ 	.short	0x005c
        /*0044*/ 	.byte	0x00, 0xf0, 0x11, 0x00


	//----- nvinfo : EIATTR_KPARAM_INFO
	.align		4
.L_815:
        /*0048*/ 	.byte	0x04, 0x17
        /*004a*/ 	.short	(.L_817 - .L_816)
.L_816:
        /*004c*/ 	.word	0x00000000
        /*0050*/ 	.short	0x000f
        /*0052*/ 	.short	0x0058
        /*0054*/ 	.byte	0x00, 0xf0, 0x11, 0x00


	//----- nvinfo : EIATTR_KPARAM_INFO
	.align		4
.L_817:
        /*0058*/ 	.byte	0x04, 0x17
        /*005a*/ 	.short	(.L_819 - .L_818)
.L_818:
        /*005c*/ 	.word	0x00000000
        /*0060*/ 	.short	0x000e
        /*0062*/ 	.short	0x0054
        /*0064*/ 	.byte	0x00, 0xf0, 0x11, 0x00


	//----- nvinfo : EIATTR_KPARAM_INFO
	.align		4
.L_819:
        /*0068*/ 	.byte	0x04, 0x17
        /*006a*/ 	.short	(.L_821 - .L_820)
.L_820:
        /*006c*/ 	.word	0x00000000
        /*0070*/ 	.short	0x000d
        /*0072*/ 	.short	0x0050
        /*0074*/ 	.byte	0x00, 0xf0, 0x11, 0x00


	//----- nvinfo : EIATTR_KPARAM_INFO
	.align		4
.L_821:
        /*0078*/ 	.byte	0x04, 0x17
        /*007a*/ 	.short	(.L_823 - .L_822)
.L_822:
        /*007c*/ 	.word	0x00000000
        /*0080*/ 	.short	0x000c
        /*0082*/ 	.short	0x004c
        /*0084*/ 	.byte	0x00, 0xf0, 0x11, 0x00


	//----- nvinfo : EIATTR_KPARAM_INFO
	.align		4
.L_823:
        /*0088*/ 	.byte	0x04, 0x17
        /*008a*/ 	.short	(.L_825 - .L_824)
.L_824:
        /*008c*/ 	.word	0x00000000
        /*0090*/ 	.short	0x000b
        /*0092*/ 	.short	0x0048
        /*0094*/ 	.byte	0x00, 0xf0, 0x11, 0x00


	//----- nvinfo : EIATTR_KPARAM_INFO
	.align		4
.L_825:
        /*0098*/ 	.byte	0x04, 0x17
        /*009a*/ 	.short	(.L_827 - .L_826)
.L_826:
        /*009c*/ 	.word	0x00000000
        /*00a0*/ 	.short	0x000a
        /*00a2*/ 	.short	0x0040
        /*00a4*/ 	.byte	0x00, 0xf5, 0x21, 0x00


	//----- nvinfo : EIATTR_KPARAM_INFO
	.align		4
.L_827:
        /*00a8*/ 	.byte	0x04, 0x17
        /*00aa*/ 	.short	(.L_829 - .L_828)
.L_828:
        /*00ac*/ 	.word	0x00000000
        /*00b0*/ 	.short	0x0009
        /*00b2*/ 	.short	0x0038
        /*00b4*/ 	.byte	0x00, 0xf5, 0x21, 0x00


	//----- nvinfo : EIATTR_KPARAM_INFO
	.align		4
.L_829:
        /*00b8*/ 	.byte	0x04, 0x17
        /*00ba*/ 	.short	(.L_831 - .L_830)
.L_830:
        /*00bc*/ 	.word	0x00000000
        /*00c0*/ 	.short	0x0008
        /*00c2*/ 	.short	0x0034
        /*00c4*/ 	.byte	0x00, 0xf0, 0x11, 0x00


	//----- nvinfo : EIATTR_KPARAM_INFO
	.align		4
.L_831:
        /*00c8*/ 	.byte	0x04, 0x17
        /*00ca*/ 	.short	(.L_833 - .L_832)
.L_832:
        /*00cc*/ 	.word	0x00000000
        /*00d0*/ 	.short	0x0007
        /*00d2*/ 	.short	0x0030
        /*00d4*/ 	.byte	0x00, 0xf0, 0x11, 0x00


	//----- nvinfo : EIATTR_KPARAM_INFO
	.align		4
.L_833:
        /*00d8*/ 	.byte	0x04, 0x17
        /*00da*/ 	.short	(.L_835 - .L_834)
.L_834:
        /*00dc*/ 	.word	0x00000000
        /*00e0*/ 	.short	0x0006
        /*00e2*/ 	.short	0x002c
        /*00e4*/ 	.byte	0x00, 0xf0, 0x11, 0x00


	//----- nvinfo : EIATTR_KPARAM_INFO
	.align		4
.L_835:
        /*00e8*/ 	.byte	0x04, 0x17
        /*00ea*/ 	.short	(.L_837 - .L_836)
.L_836:
        /*00ec*/ 	.word	0x00000000
        /*00f0*/ 	.short	0x0005
        /*00f2*/ 	.short	0x0028
        /*00f4*/ 	.byte	0x00, 0xf0, 0x11, 0x00


	//----- nvinfo : EIATTR_KPARAM_INFO
	.align		4
.L_837:
        /*00f8*/ 	.byte	0x04, 0x17
        /*00fa*/ 	.short	(.L_839 - .L_838)
.L_838:
        /*00fc*/ 	.word	0x00000000
        /*0100*/ 	.short	0x0004
        /*0102*/ 	.short	0x0020
        /*0104*/ 	.byte	0x00, 0xf5, 0x21, 0x00


	//----- nvinfo : EIATTR_KPARAM_INFO
	.align		4
.L_839:
        /*0108*/ 	.byte	0x04, 0x17
        /*010a*/ 	.short	(.L_841 - .L_840)
.L_840:
        /*010c*/ 	.word	0x00000000
        /*0110*/ 	.short	0x0003
        /*0112*/ 	.short	0x0018
        /*0114*/ 	.byte	0x00, 0xf5, 0x21, 0x00


	//----- nvinfo : EIATTR_KPARAM_INFO
	.align		4
.L_841:
        /*0118*/ 	.byte	0x04, 0x17
        /*011a*/ 	.short	(.L_843 - .L_842)
.L_842:
        /*011c*/ 	.word	0x00000000
        /*0120*/ 	.short	0x0002
        /*0122*/ 	.short	0x0010
        /*0124*/ 	.byte	0x00, 0xf5, 0x21, 0x00


	//----- nvinfo : EIATTR_KPARAM_INFO
	.align		4
.L_843:
        /*0128*/ 	.byte	0x04, 0x17
        /*012a*/ 	.short	(.L_845 - .L_844)
.L_844:
        /*012c*/ 	.word	0x00000000
        /*0130*/ 	.short	0x0001
        /*0132*/ 	.short	0x0008
        /*0134*/ 	.byte	0x00, 0xf5, 0x21, 0x00


	//----- nvinfo : EIATTR_KPARAM_INFO
	.align		4
.L_845:
        /*0138*/ 	.byte	0x04, 0x17
        /*013a*/ 	.short	(.L_847 - .L_846)
.L_846:
        /*013c*/ 	.word	0x00000000
        /*0140*/ 	.short	0x0000
        /*0142*/ 	.short	0x0000
        /*0144*/ 	.byte	0x00, 0xf5, 0x21, 0x00


	//----- nvinfo : EIATTR_SPARSE_MMA_MASK
	.align		4
.L_847:
        /*0148*/ 	.byte	0x03, 0x50
        /*014a*/ 	.short	0x0000


	//----- nvinfo : EIATTR_MAXREG_COUNT
	.align		4
        /*014c*/ 	.byte	0x03, 0x1b
        /*014e*/ 	.short	0x00ff


	//----- nvinfo : EIATTR_NUM_BARRIERS
	.align		4
        /*0150*/ 	.byte	0x02, 0x4c
        /*0152*/ 	.byte	0x01
	.zero		1


	//----- nvinfo : EIATTR_MERCURY_ISA_VERSION
	.align		4
        /*0154*/ 	.byte	0x03, 0x5f
        /*0156*/ 	.short	0x0101


	//----- nvinfo : EIATTR_VRC_CTA_INIT_COUNT
	.align		4
        /*0158*/ 	.byte	0x02, 0x4a
	.zero		1
	.zero		1


	//----- nvinfo : EIATTR_EXIT_INSTR_OFFSETS
	.align		4
        /*015c*/ 	.byte	0x04, 0x1c
        /*015e*/ 	.short	(.L_849 - .L_848)


	//   ....[0]....
.L_848:
        /*0160*/ 	.word	0x00000060


	//   ....[1]....
        /*0164*/ 	.word	0x00000280


	//   ....[2]....
        /*0168*/ 	.word	0x00000e50


	//   ....[3]....
        /*016c*/ 	.word	0x0000e790


	//   ....[4]....
        /*0170*/ 	.word	0x0000e9f0


	//   ....[5]....
        /*0174*/ 	.word	0x0000ec50


	//   ....[6]....
        /*0178*/ 	.word	0x0000edb0


	//   ....[7]....
        /*017c*/ 	.word	0x0000ee40


	//   ....[8]....
        /*0180*/ 	.word	0x0000ee80


	//----- nvinfo : EIATTR_CRS_STACK_SIZE
	.align		4
.L_849:
        /*0184*/ 	.byte	0x04, 0x1e
        /*0186*/ 	.short	(.L_851 - .L_850)
.L_850:
        /*0188*/ 	.word	0x00000000


	//----- nvinfo : EIATTR_CBANK_PARAM_SIZE
	.align		4
.L_851:
        /*018c*/ 	.byte	0x03, 0x19
        /*018e*/ 	.short	0x0074


	//----- nvinfo : EIATTR_PARAM_CBANK
	.align		4
        /*0190*/ 	.byte	0x04, 0x0a
        /*0192*/ 	.short	(.L_853 - .L_852)
	.align		4
.L_852:
        /*0194*/ 	.word	index@(.nv.constant0._Z23gemm_half_q_half_kernelILi4ELi176ELb1ELb0ELi64EEvPK6__halfPKjS4_S2_PS0_iiiiPKtS7_iiiiiibS2_i)
        /*0198*/ 	.short	0x0380
        /*019a*/ 	.short	0x0074


	//----- nvinfo : EIATTR_SW_WAR
	.align		4
.L_853:
        /*019c*/ 	.byte	0x04, 0x36
        /*019e*/ 	.short	(.L_855 - .L_854)
.L_854:
        /*01a0*/ 	.word	0x00000008
.L_855:


//--------------------- .nv.info._Z23gemm_half_q_half_kernelILi4ELi152ELb1ELb0ELi64EEvPK6__halfPKjS4_S2_PS0_iiiiPKtS7_iiiiiibS2_i --------------------------
	.section	.nv.info._Z23gemm_half_q_half_kernelILi4ELi152ELb1ELb0ELi64EEvPK6__halfPKjS4_S2_PS0_iiiiPKtS7_iiiiiibS2_i,"",@"SHT_CUDA_INFO"
	.sectionflags	@""
	.align	4


	//----- nvinfo : EIATTR_CUDA_API_VERSION
	.align		4
        /*0000*/ 	.byte	0x04, 0x37
        /*0002*/ 	.short	(.L_857 - .L_856)
.L_856:
        /*0004*/ 	.word	0x00000082


	//----- nvinfo : EIATTR_KPARAM_INFO
	.align		4
.L_857:
        /*0008*/ 	.byte	0x04, 0x17
        /*000a*/ 	.short	(.L_859 - .L_858)
.L_858:
        /*000c*/ 	.word	0x00000000
        /*0010*/ 	.short	0x0013
        /*0012*/ 	.short	0x0070
        /*0014*/ 	.byte	0x00, 0xf0, 0x11, 0x00


	//----- nvinfo : EIATTR_KPARAM_INFO
	.align		4
.L_859:
        /*0018*/ 	.byte	0x04, 0x17
        /*001a*/ 	.short	(.L_861 - .L_860)
.L_860:
        /*001c*/ 	.word	0x00000000
        /*0020*/ 	.short	0x0012
        /*0022*/ 	.short	0x0068
        /*0024*/ 	.byte	0x00, 0xf5, 0x21, 0x00


	//----- nvinfo : EIATTR_KPARAM_INFO
	.align		4
.L_861:
        /*0028*/ 	.byte	0x04, 0x17
        /*002a*/ 	.short	(.L_863 - .L_862)
.L_862:
        /*002c*/ 	.word	0x00000000
        /*0030*/ 	.short	0x0011
        /*0032*/ 	.short	0x0060
        /*0034*/ 	.byte	0x00, 0xf0, 0x05, 0x00


	//----- nvinfo : EIATTR_KPARAM_INFO
	.align		4
.L_863:
        /*0038*/ 	.byte	0x04, 0x17
        /*003a*/ 	.short	(.L_865 - .L_864)
.L_864:
        /*003c*/ 	.word	0x00000000
        /*0040*/ 	.short	0x0010
        /*0042*/ 	.short	0x005c
        /*0044*/ 	.byte	0x00, 0xf0, 0x11, 0x00


	//----- nvinfo : EIATTR_KPARAM_INFO
	.align		4
.L_865:
        /*0048*/ 	.byte	0x04, 0x17
        /*004a*/ 	.short	(.L_867 - .L_866)
.L_866:
        /*004c*/ 	.word	0x00000000
        /*0050*/ 	.short	0x000f
        /*0052*/ 	.short	0x0058
        /*0054*/ 	.byte	0x00, 0xf0, 0x11, 0x00


	//----- nvinfo : EIATTR_KPARAM_INFO
	.align		4
.L_867:
        /*0058*/ 	.byte	0x04, 0x17
        /*005a*/ 	.short	(.L_869 - .L_868)
.L_868:
        /*005c*/ 	.word	0x00000000
        /*0060*/ 	.short	0x000e
        /*0062*/ 	.short	0x0054
        /*0064*/ 	.byte	0x00, 0xf0, 0x11, 0x00


	//----- nvinfo : EIATTR_KPARAM_INFO
	.align		4
.L_869:
        /*0068*/ 	.byte	0x04, 0x17
        /*006a*/ 	.short	(.L_871 - .L_870)
.L_870:
        /*006c*/ 	.word	0x00000000
        /*0070*/ 	.short	0x000d
        /*0072*/ 	.short	0x0050
        /*0074*/ 	.byte	0x00, 0xf0, 0x11, 0x00


	//----- nvinfo : EIATTR_KPARAM_INFO
	.align		4
.L_871:
        /*0078*/ 	.byte	0x04, 0x17
        /*007a*/ 	.short	(.L_873 - .L_872)
.L_872:
        /*007c*/ 	.word	0x00000000
        /*0080*/ 	.short	0x000c
        /*0082*/ 	.short	0x004c
        /*0084*/ 	.byte	0x00, 0xf0, 0x11, 0x00


	//----- nvinfo : EIATTR_KPARAM_INFO
	.align		4
.L_873:
        /*0088*/ 	.byte	0x04, 0x17
        /*008a*/ 	.short	(.L_875 - .L_874)
.L_874:
        /*008c*/ 	.word	0x00000000
        /*0090*/ 	.short	0x000b
        /*0092*/ 	.short	0x0048
        /*0094*/ 	.byte	0x00, 0xf0, 0x11, 0x00


	//----- nvinfo : EIATTR_KPARAM_INFO
	.align		4
.L_875:
        /*0098*/ 	.byte	0x04, 0x17
        /*009a*/ 	.short	(.L_877 - .L_876)
.L_876:
        /*009c*/ 	.word	0x00000000
        /*00a0*/ 	.short	0x000a
        /*00a2*/ 	.short	0x0040
        /*00a4*/ 	.byte	0x00, 0xf5, 0x21, 0x00


	//----- nvinfo : EIATTR_KPARAM_INFO
	.align		4
.L_877:
        /*00a8*/ 	.byte	0x04, 0x17
        /*00aa*/ 	.short	(.L_879 - .L_878)
.L_878:
        /*00ac*/ 	.word	0x00000000
        /*00b0*/ 	.short	0x0009
        /*00b2*/ 	.short	0x0038
        /*00b4*/ 	.byte	0x00, 0xf5, 0x21, 0x00


	//----- nvinfo : EIATTR_KPARAM_INFO
	.align		4
.L_879:
        /*00b8*/ 	.byte	0x04, 0x17
        /*00ba*/ 	.short	(.L_881 - .L_880)
.L_880:
        /*00bc*/ 	.word	0x00000000
        /*00c0*/ 	.short	0x0008
        /*00c2*/ 	.short	0x0034
        /*00c4*/ 	.byte	0x00, 0xf0, 0x11, 0x00


	//----- nvinfo : EIATTR_KPARAM_INFO
	.align		4
.L_881:
        /*00c8*/ 	.byte	0x04, 0x17
        /*00ca*/ 	.short	(.L_883 - .L_882)
.L_882:
        /*00cc*/ 	.word	0x00000000
        /*00d0*/ 	.short	0x0007
        /*00d2*/ 	.short	0x0030
        /*00d4*/ 	.byte	0x00, 0xf0, 0x11, 0x00


	//----- nvinfo : EIATTR_KPARAM_INFO
	.align		4
.L_883:
        /*00d8*/ 	.byte	0x04, 0x17
        /*00da*/ 	.short	(.L_885 - .L_884)
.L_884:
        /*00dc*/ 	.word	0x00000000
        /*00e0*/ 	.short	0x0006
        /*00e2*/ 	.short	0x002c
        /*00e4*/ 	.byte	0x00, 0xf0, 0x11, 0x00


	//----- nvinfo : EIATTR_KPARAM_INFO
	.align		4
.L_885:
        /*00e8*/ 	.byte	0x04, 0x17
        /*00ea*/ 	.short	(.L_887 - .L_886)
.L_886:
        /*00ec*/ 	.word	0x00000000
        /*00f0*/ 	.short	0x0005
        /*00f2*/ 	.short	0x0028
        /*00f4*/ 	.byte	0x00, 0xf0, 0x11, 0x00


	//----- nvinfo : EIATTR_KPARAM_INFO
	.align		4
.L_887:
        /*00f8*/ 	.byte	0x04, 0x17
        /*00fa*/ 	.short	(.L_889 - .L_888)
.L_888:
        /*00fc*/ 	.word	0x00000000
        /*0100*/ 	.short	0x0004
        /*0102*/ 	.short	0x0020
        /*0104*/ 	.byte	0x00, 0xf5, 0x21, 0x00


	//----- nvinfo : EIATTR_KPARAM_INFO
	.align		4
.L_889:
        /*0108*/ 	.byte	0x04, 0x17
        /*010a*/ 	.short	(.L_891 - .L_890)
.L_890:
        /*010c*/ 	.word	0x00000000
        /*0110*/ 	.short	0x0003
        /*0112*/ 	.short	0x0018
        /*0114*/ 	.byte	0x00, 0xf5, 0x21, 0x00


	//----- nvinfo : EIATTR_KPARAM_INFO
	.align		4
.L_891:
        /*0118*/ 	.byte	0x04, 0x17
        /*011a*/ 	.short	(.L_893 - .L_892)
.L_892:
        /*011c*/ 	.word	0x00000000
        /*0120*/ 	.short	0x0002
        /*0122*/ 	.short	0x0010
        /*0124*/ 	.byte	0x00, 0xf5, 0x21, 0x00


	//----- nvinfo : EIATTR_KPARAM_INFO
	.align		4
.L_893:
        /*0128*/ 	.byte	0x04, 0x17
        /*012a*/ 	.short	(.L_895 - .L_894)
.L_894:
        /*012c*/ 	.word	0x00000000
        /*0130*/ 	.short	0x0001
        /*0132*/ 	.short	0x0008
        /*0134*/ 	.byte	0x00, 0xf5, 0x21, 0x00


	//----- nvinfo : EIATTR_KPARAM_INFO
	.align		4
.L_895:
        /*0138*/ 	.byte	0x04, 0x17
        /*013a*/ 	.short	(.L_897 - .L_896)
.L_896:
        /*013c*/ 	.word	0x00000000
        /*0140*/ 	.short	0x0000
        /*0142*/ 	.short	0x0000
        /*0144*/ 	.byte	0x00, 0xf5, 0x21, 0x00


	//----- nvinfo : EIATTR_SPARSE_MMA_MASK
	.align		4
.L_897:
        /*0148*/ 	.byte	0x03, 0x50
        /*014a*/ 	.short	0x0000


	//----- nvinfo : EIATTR_MAXREG_COUNT
	.align		4
        /*014c*/ 	.byte	0x03, 0x1b
        /*014e*/ 	.short	0x00ff


	//----- nvinfo : EIATTR_NUM_BARRIERS
	.align		4
        /*0150*/ 	.byte	0x02, 0x4c
        /*0152*/ 	.byte	0x01
	.zero		1


	//----- nvinfo : EIATTR_MERCURY_ISA_VERSION
	.align		4
        /*0154*/ 	.byte	0x03, 0x5f
        /*0156*/ 	.short	0x0101


	//----- nvinfo : EIATTR_VRC_CTA_INIT_COUNT
	.align		4
        /*0158*/ 	.byte	0x02, 0x4a
	.zero		1
	.zero		1


	//----- nvinfo : EIATTR_EXIT_INSTR_OFFSETS
	.align		4
        /*015c*/ 	.byte	0x04, 0x1c
        /*015e*/ 	.short	(.L_899 - .L_898)


	//   ....[0]....
.L_898:
        /*0160*/ 	.word	0x00000070


	//   ....[1]....
        /*0164*/ 	.word	0x00000290


	//   ....[2]....
        /*0168*/ 	.word	0x00000e60


	//   ....[3]....
        /*016c*/ 	.word	0x00012930


	//   ....[4]....
        /*0170*/ 	.word	0x00012b90


	//   ....[5]....
        /*0174*/ 	.word	0x00012df0


	//   ....[6]....
        /*0178*/ 	.word	0x00012f50


	//   ....[7]....
        /*017c*/ 	.word	0x00012fe0


	//   ....[8]....
        /*0180*/ 	.word	0x00013020


	//----- nvinfo : EIATTR_CRS_STACK_SIZE
	.align		4
.L_899:
        /*0184*/ 	.byte	0x04, 0x1e
        /*0186*/ 	.short	(.L_901 - .L_900)
.L_900:
        /*0188*/ 	.word	0x00000000


	//----- nvinfo : EIATTR_CBANK_PARAM_SIZE
	.align		4
.L_901:
        /*018c*/ 	.byte	0x03, 0x19
        /*018e*/ 	.short	0x0074


	//----- nvinfo : EIATTR_PARAM_CBANK
	.align		4
        /*0190*/ 	.byte	0x04, 0x0a
        /*0192*/ 	.short	(.L_903 - .L_902)
	.align		4
.L_902:
        /*0194*/ 	.word	index@(.nv.constant0._Z23gemm_half_q_half_kernelILi4ELi152ELb1ELb0ELi64EEvPK6__halfPKjS4_S2_PS0_iiiiPKtS7_iiiiiibS2_i)
        /*0198*/ 	.short	0x0380
        /*019a*/ 	.short	0x0074


	//----- nvinfo : EIATTR_SW_WAR
	.align		4
.L_903:
        /*019c*/ 	.byte	0x04, 0x36
        /*019e*/ 	.short	(.L_905 - .L_904)
.L_904:
        /*01a0*/ 	.word	0x00000008
.L_905:


//--------------------- .nv.info._Z23gemm_half_q_half_kernelILi4ELi140ELb1ELb0ELi64EEvPK6__halfPKjS4_S2_PS0_iiiiPKtS7_iiiiiibS2_i --------------------------
	.section	.nv.info._Z23gemm_half_q_half_kernelILi4ELi140ELb1ELb0ELi64EEvPK6__halfPKjS4_S2_PS0_iiiiPKtS7_iiiiiibS2_i,"",@"SHT_CUDA_INFO"
	.sectionflags	@""
	.align	4


	//----- nvinfo : EIATTR_CUDA_API_VERSION
	.align		4
        /*0000*/ 	.byte	0x04, 0x37
        /*0002*/ 	.short	(.L_907 - .L_906)
.L_906:
        /*0004*/ 	.word	0x00000082


	//----- nvinfo : EIATTR_KPARAM_INFO
	.align		4
.L_907:
        /*0008*/ 	.byte	0x04, 0x17
        /*000a*/ 	.short	(.L_909 - .L_908)
.L_908:
        /*000c*/ 	.word	0x00000000
        /*0010*/ 	.short	0x0013
        /*0012*/ 	.short	0x0070
        /*0014*/ 	.byte	0x00, 0xf0, 0x11, 0x00


	//----- nvinfo : EIATTR_KPARAM_INFO
	.align		4
.L_909:
        /*0018*/ 	.byte	0x04, 0x17
        /*001a*/ 	.short	(.L_911 - .L_910)
.L_910:
        /*001c*/ 	.word	0x00000000
        /*0020*/ 	.short	0x0012
        /*0022*/ 	.short	0x0068
        /*0024*/ 	.byte	0x00, 0xf5, 0x21, 0x00


	//----- nvinfo : EIATTR_KPARAM_INFO
	.align		4
.L_911:
        /*0028*/ 	.byte	0x04, 0x17
        /*002a*/ 	.short	(.L_913 - .L_912)
.L_912:
        /*002c*/ 	.word	0x00000000
        /*0030*/ 	.short	0x0011
        /*0032*/ 	.short	0x0060
        /*0034*/ 	.byte	0x00, 0xf0, 0x05, 0x00


	//----- nvinfo : EIATTR_KPARAM_INFO
	.align		4
.L_913:
        /*0038*/ 	.byte	0x04, 0x17
        /*003a*/ 	.short	(.L_915 - .L_914)
.L_914:
        /*003c*/ 	.word	0x00000000
        /*0040*/ 	.short	0x0010
        /*0042*/ 	.short	0x005c
        /*0044*/ 	.byte	0x00, 0xf0, 0x11, 0x00


	//----- nvinfo : EIATTR_KPARAM_INFO
	.align		4
.L_915:
        /*0048*/ 	.byte	0x04, 0x17
        /*004a*/ 	.short	(.L_917 - .L_916)
.L_916:
        /*004c*/ 	.word	0x00000000
        /*0050*/ 	.short	0x000f
        /*0052*/ 	.short	0x0058
        /*0054*/ 	.byte	0x00, 0xf0, 0x11, 0x00


	//----- nvinfo : EIATTR_KPARAM_INFO
	.align		4
.L_917:
        /*0058*/ 	.byte	0x04, 0x17
        /*005a*/ 	.short	(.L_919 - .L_918)
.L_918:
        /*005c*/ 	.word	0x00000000
        /*0060*/ 	.short	0x000e
        /*0062*/ 	.short	0x0054
        /*0064*/ 	.byte	0x00, 0xf0, 0x11, 0x00


	//----- nvinfo : EIATTR_KPARAM_INFO
	.align		4
.L_919:
        /*0068*/ 	.byte	0x04, 0x17
        /*006a*/ 	.short	(.L_921 - .L_920)
.L_920:
        /*006c*/ 	.word	0x00000000
        /*0070*/ 	.short	0x000d
        /*0072*/ 	.short	0x0050
        /*0074*/ 	.byte	0x00, 0xf0, 0x11, 0x00


	//----- nvinfo : EIATTR_KPARAM_INFO
	.align		4
.L_921:
        /*0078*/ 	.byte	0x04, 0x17
        /*007a*/ 	.short	(.L_923 - .L_922)
.L_922:
        /*007c*/ 	.word	0x00000000
        /*0080*/ 	.short	0x000c
        /*0082*/ 	.short	0x004c
        /*0084*/ 	.byte	0x00, 0xf0, 0x11, 0x00


	//----- nvinfo : EIATTR_KPARAM_INFO
	.align		4
.L_923:
        /*0088*/ 	.byte	0x04, 0x17
        /*008a*/ 	.short	(.L_925 - .L_924)
.L_924:
        /*008c*/ 	.word	0x00000000
        /*0090*/ 	.short	0x000b
        /*0092*/ 	.short	0x0048
        /*0094*/ 	.byte	0x00, 0xf0, 0x11, 0x00


	//----- nvinfo : EIATTR_KPARAM_INFO
	.align		4
.L_925:
        /*0098*/ 	.byte	0x04, 0x17
        /*009a*/ 	.short	(.L_927 - .L_926)
.L_926:
        /*009c*/ 	.word	0x00000000
        /*00a0*/ 	.short	0x000a
        /*00a2*/ 	.short	0x0040
        /*00a4*/ 	.byte	0x00, 0xf5, 0x21, 0x00


	//----- nvinfo : EIATTR_KPARAM_INFO
	.align		4
.L_927:
        /*00a8*/ 	.byte	0x04, 0x17
        /*00aa*/ 	.short	(.L_929 - .L_928)
.L_928:
        /*00ac*/ 	.word	0x00000000
        /*00b0*/ 	.short	0x0009
        /*00b2*/ 	.short	0x0038
        /*00b4*/ 	.byte	0x00, 0xf5, 0x21, 0x00


	//----- nvinfo : EIATTR_KPARAM_INFO
	.align		4
.L_929:
        /*00b8*/ 	.byte	0x04, 0x17
        /*00ba*/ 	.short	(.L_931 - .L_930)
.L_930:
        /*00bc*/ 	.word	0x00000000
        /*00c0*/ 	.short	0x0008
        /*00c2*/ 	.short	0x0034
        /*00c4*/ 	.byte	0x00, 0xf0, 0x11, 0x00


	//----- nvinfo : EIATTR_KPARAM_INFO
	.align		4
.L_931:
        /*00c8*/ 	.byte	0x04, 0x17
        /*00ca*/ 	.short	(.L_933 - .L_932)
.L_932:
        /*00cc*/ 	.word	0x00000000
        /*00d0*/ 	.short	0x0007
        /*00d2*/ 	.short	0x0030
        /*00d4*/ 	.byte	0x00, 0xf0, 0x11, 0x00


	//----- nvinfo : EIATTR_KPARAM_INFO
	.align		4
.L_933:
        /*00d8*/ 	.byte	0x04, 0x17
        /*00da*/ 	.short	(.L_935 - .L_934)
.L_934:
        /*00dc*/ 	.word	0x00000000
        /*00e0*/ 	.short	0x0006
        /*00e2*/ 	.short	0x002c
        /*00e4*/ 	.byte	0x00, 0xf0, 0x11, 0x00


	//----- nvinfo : EIATTR_KPARAM_INFO
	.align		4
.L_935:
        /*00e8*/ 	.byte	0x04, 0x17
        /*00ea*/ 	.short	(.L_937 - .L_936)
.L_936:
        /*00ec*/ 	.word	0x00000000
        /*00f0*/ 	.short	0x0005
        /*00f2*/ 	.short	0x0028
        /*00f4*/ 	.byte	0x00, 0xf0, 0x11, 0x00


	//----- nvinfo : EIATTR_KPARAM_INFO
	.align		4
.L_937:
        /*00f8*/ 	.byte	0x04, 0x17
        /*00fa*/ 	.short	(.L_939 - .L_938)
.L_938:
        /*00fc*/ 	.word	0x00000000
        /*0100*/ 	.short	0x0004
        /*0102*/ 	.short	0x0020
        /*0104*/ 	.byte	0x00, 0xf5, 0x21, 0x00


	//----- nvinfo : EIATTR_KPARAM_INFO
	.align		4
.L_939:
        /*0108*/ 	.byte	0x04, 0x17
        /*010a*/ 	.short	(.L_941 - .L_940)
.L_940:
        /*010c*/ 	.word	0x00000000
        /*0110*/ 	.short	0x0003
        /*0112*/ 	.short	0x0018
        /*0114*/ 	.byte	0x00, 0xf5, 0x21, 0x00


	//----- nvinfo : EIATTR_KPARAM_INFO
	.align		4
.L_941:
        /*0118*/ 	.byte	0x04, 0x17
        /*011a*/ 	.short	(.L_943 - .L_942)
.L_942:
        /*011c*/ 	.word	0x00000000
        /*0120*/ 	.short	0x0002
        /*0122*/ 	.short	0x0010
        /*0124*/ 	.byte	0x00, 0xf5, 0x21, 0x00


	//----- nvinfo : EIATTR_KPARAM_INFO
	.align		4
.L_943:
        /*0128*/ 	.byte	0x04, 0x17
        /*012a*/ 	.short	(.L_945 - .L_944)
.L_944:
        /*012c*/ 	.word	0x00000000
        /*0130*/ 	.short	0x0001
        /*0132*/ 	.short	0x0008
        /*0134*/ 	.byte	0x00, 0xf5, 0x21, 0x00


	//----- nvinfo : EIATTR_KPARAM_INFO
	.align		4
.L_945:
        /*0138*/ 	.byte	0x04, 0x17
        /*013a*/ 	.short	(.L_947 - .L_946)
.L_946:
        /*013c*/ 	.word	0x00000000
        /*0140*/ 	.short	0x0000
        /*0142*/ 	.short	0x0000
        /*0144*/ 	.byte	0x00, 0xf5, 0x21, 0x00


	//----- nvinfo : EIATTR_SPARSE_MMA_MASK
	.align		4
.L_947:
        /*0148*/ 	.byte	0x03, 0x50
        /*014a*/ 	.short	0x0000


	//----- nvinfo : EIATTR_MAXREG_COUNT
	.align		4
        /*014c*/ 	.byte	0x03, 0x1b
        /*014e*/ 	.short	0x00ff


	//----- nvinfo : EIATTR_NUM_BARRIERS
	.align		4
        /*0150*/ 	.byte	0x02, 0x4c
        /*0152*/ 	.byte	0x01
	.zero		1


	//----- nvinfo : EIATTR_MERCURY_ISA_VERSION
	.align		4
        /*0154*/ 	.byte	0x03, 0x5f
        /*0156*/ 	.short	0x0101


	//----- nvinfo : EIATTR_VRC_CTA_INIT_COUNT
	.align		4
        /*0158*/ 	.byte	0x02, 0x4a
	.zero		1
	.zero		1


	//----- nvinfo : EIATTR_EXIT_INSTR_OFFSETS
	.align		4
        /*015c*/ 	.byte	0x04, 0x1c
        /*015e*/ 	.short	(.L_949 - .L_948)


	//   ....[0]....
.L_948:
        /*0160*/ 	.word	0x00000070


	//   ....[1]....
        /*0164*/ 	.word	0x00000290


	//   ....[2]....
        /*0168*/ 	.word	0x00000e60


	//   ....[3]....
        /*016c*/ 	.word	0x00012790


	//   ....[4]....
        /*0170*/ 	.word	0x000129f0


	//   ....[5]....
        /*0174*/ 	.word	0x00012c50


	//   ....[6]....
        /*0178*/ 	.word	0x00012db0


	//   ....[7]....
        /*017c*/ 	.word	0x00012e40


	//   ....[8]....
        /*0180*/ 	.word	0x00012e80


	//----- nvinfo : EIATTR_CRS_STACK_SIZE
	.align		4
.L_949:
        /*0184*/ 	.byte	0x04, 0x1e
        /*0186*/ 	.short	(.L_951 - .L_950)
.L_950:
        /*0188*/ 	.word	0x00000000


	//----- nvinfo : EIATTR_CBANK_PARAM_SIZE
	.align		4
.L_951:
        /*018c*/ 	.byte	0x03, 0x19
        /*018e*/ 	.short	0x0074


	//----- nvinfo : EIATTR_PARAM_CBANK
	.align		4
        /*0190*/ 	.byte	0x04, 0x0a
        /*0192*/ 	.short	(.L_953 - .L_952)
	.align		4
.L_952:
        /*0194*/ 	.word	index@(.nv.constant0._Z23gemm_half_q_half_kernelILi4ELi140ELb1ELb0ELi64EEvPK6__halfPKjS4_S2_PS0_iiiiPKtS7_iiiiiibS2_i)
        /*0198*/ 	.short	0x0380
        /*019a*/ 	.short	0x0074


	//----- nvinfo : EIATTR_SW_WAR
	.align		4
.L_953:
        /*019c*/ 	.byte	0x04, 0x36
        /*019e*/ 	.short	(.L_955 - .L_954)
.L_954:
        /*01a0*/ 	.word	0x00000008
.L_955:


//--------------------- .nv.info._Z23gemm_half_q_half_kernelILi4ELi20ELb1ELb0ELi64EEvPK6__halfPKjS4_S2_PS0_iiiiPKtS7_iiiiiibS2_i --------------------------
	.section	.nv.info._Z23gemm_half_q_half_kernelILi4ELi20ELb1ELb0ELi64EEvPK6__halfPKjS4_S2_PS0_iiiiPKtS7_iiiiiibS2_i,"",@"SHT_CUDA_INFO"
	.sectionflags	@""
	.align	4


	//----- nvinfo : EIATTR_CUDA_API_VERSION
	.align		4
        /*0000*/ 	.byte	0x04, 0x37
        /*0002*/ 	.short	(.L_957 - .L_956)
.L_956:
        /*0004*/ 	.word	0x00000082


	//----- nvinfo : EIATTR_KPARAM_INFO
	.align		4
.L_957:
        /*0008*/ 	.byte	0x04, 0x17
        /*000a*/ 	.short	(.L_959 - .L_958)
.L_958:
        /*000c*/ 	.word	0x00000000
        /*0010*/ 	.short	0x0013
        /*0012*/ 	.short	0x0070
        /*0014*/ 	.byte	0x00, 0xf0, 0x11, 0x00


	//----- nvinfo : EIATTR_KPARAM_INFO
	.align		4
.L_959:
        /*0018*/ 	.byte	0x04, 0x17
        /*001a*/ 	.short	(.L_961 - .L_960)
.L_960:
        /*001c*/ 	.word	0x00000000
        /*0020*/ 	.short	0x0012
        /*0022*/ 	.short	0x0068
        /*0024*/ 	.byte	0x00, 0xf5, 0x21, 0x00


	//----- nvinfo : EIATTR_KPARAM_INFO
	.align		4
.L_961:
        /*0028*/ 	.byte	0x04, 0x17
        /*002a*/ 	.short	(.L_963 - .L_962)
.L_962:
        /*002c*/ 	.word	0x00000000
        /*0030*/ 	.short	0x0011
        /*0032*/ 	.short	0x0060
        /*0034*/ 	.byte	0x00, 0xf0, 0x05, 0x00


	//----- nvinfo : EIATTR_KPARAM_INFO
	.align		4
.L_963:
        /*0038*/ 	.byte	0x04, 0x17
        /*003a*/ 	.short	(.L_965 - .L_964)
.L_964:
        /*003c*/ 	.word	0x00000000
        /*0040*/ 	.short	0x0010
        /*0042*/ 	.short	0x005c
        /*0044*/ 	.byte	0x00, 0xf0, 0x11, 0x00


	//----- nvinfo : EIATTR_KPARAM_INFO
	.align		4
.L_965:
        /*0048*/ 	.byte	0x04, 0x17
        /*004a*/ 	.short	(.L_967 - .L_966)
.L_966:
        /*004c*/ 	.word	0x00000000
        /*0050*/ 	.short	0x000f
        /*0052*/ 	.short	0x0058
        /*0054*/ 	.byte	0x00, 0xf0, 0x11, 0x00


	//----- nvinfo : EIATTR_KPARAM_INFO
	.align		4
.L_967:
        /*0058*/ 	.byte	0x04, 0x17
        /*005a*/ 	.short	(.L_969 - .L_968)
.L_968:
        /*005c*/ 	.word	0x00000000
        /*0060*/ 	.short	0x000e
        /*0062*/ 	.short	0x0054
        /*0064*/ 	.byte	0x00, 0xf0, 0x11, 0x00


	//----- nvinfo : EIATTR_KPARAM_INFO
	.align		4
.L_969:
        /*0068*/ 	.byte	0x04, 0x17
        /*006a*/ 	.short	(.L_971 - .L_970)
.L_970:
        /*006c*/ 	.word	0x00000000
        /*0070*/ 	.short	0x000d
        /*0072*/ 	.short	0x0050
        /*0074*/ 	.byte	0x00, 0xf0, 0x11, 0x00


	//----- nvinfo : EIATTR_KPARAM_INFO
	.align		4
.L_971:
        /*0078*/ 	.byte	0x04, 0x17
        /*007a*/ 	.short	(.L_973 - .L_972)
.L_972:
        /*007c*/ 	.word	0x00000000
        /*0080*/ 	.short	0x000c
        /*0082*/ 	.short	0x004c
        /*0084*/ 	.byte	0x00, 0xf0, 0x11, 0x00


	//----- nvinfo : EIATTR_KPARAM_INFO
	.align		4
.L_973:
        /*0088*/ 	.byte	0x04, 0x17
        /*008a*/ 	.short	(.L_975 - .L_974)
.L_974:
        /*008c*/ 	.word	0x00000000
        /*0090*/ 	.short	0x000b
        /*0092*/ 	.short	0x0048
        /*0094*/ 	.byte	0x00, 0xf0, 0x11, 0x00


	//----- nvinfo : EIATTR_KPARAM_INFO
	.align		4
.L_975:
        /*0098*/ 	.byte	0x04, 0x17
        /*009a*/ 	.short	(.L_977 - .L_976)
.L_976:
        /*009c*/ 	.word	0x00000000
        /*00a0*/ 	.short	0x000a
        /*00a2*/ 	.short	0x0040
        /*00a4*/ 	.byte	0x00, 0xf5, 0x21, 0x00


	//----- nvinfo : EIATTR_KPARAM_INFO
	.align		4
.L_977:
        /*00a8*/ 	.byte	0x04, 0x17
        /*00aa*/ 	.short	(.L_979 - .L_978)
.L_978:
        /*00ac*/ 	.word	0x00000000
        /*00b0*/ 	.short	0x0009
        /*00b2*/ 	.short	0x0038
        /*00b4*/ 	.byte	0x00, 0xf5, 0x21, 0x00


	//----- nvinfo : EIATTR_KPARAM_INFO
	.align		4
.L_979:
        /*00b8*/ 	.byte	0x04, 0x17
        /*00ba*/ 	.short	(.L_981 - .L_980)
.L_980:
        /*00bc*/ 	.word	0x00000000
        /*00c0*/ 	.short	0x0008
        /*00c2*/ 	.short	0x0034
        /*00c4*/ 	.byte	0x00, 0xf0, 0x11, 0x00


	//----- nvinfo : EIATTR_KPARAM_INFO
	.align		4
.L_981:
        /*00c8*/ 	.byte	0x04, 0x17
        /*00ca*/ 	.short	(.L_983 - .L_982)
.L_982:
        /*00cc*/ 	.word	0x00000000
        /*00d0*/ 	.short	0x0007
        /*00d2*/ 	.short	0x0030
        /*00d4*/ 	.byte	0x00, 0xf0, 0x11, 0x00


	//----- nvinfo : EIATTR_KPARAM_INFO
	.align		4
.L_983:
        /*00d8*/ 	.byte	0x04, 0x17
        /*00da*/ 	.short	(.L_985 - .L_984)
.L_984:
        /*00dc*/ 	.word	0x00000000
        /*00e0*/ 	.short	0x0006
        /*00e2*/ 	.short	0x002c
        /*00e4*/ 	.byte	0x00, 0xf0, 0x11, 0x00


	//----- nvinfo : EIATTR_KPARAM_INFO
	.align		4
.L_985:
        /*00e8*/ 	.byte	0x04, 0x17
        /*00ea*/ 	.short	(.L_987 - .L_986)
.L_986:
        /*00ec*/ 	.word	0x00000000
        /*00f0*/ 	.short	0x0005
        /*00f2*/ 	.short	0x0028
        /*00f4*/ 	.byte	0x00, 0xf0, 0x11, 0x00


	//----- nvinfo : EIATTR_KPARAM_INFO
	.align		4
.L_987:
        /*00f8*/ 	.byte	0x04, 0x17
        /*00fa*/ 	.short	(.L_989 - .L_988)
.L_988:
        /*00fc*/ 	.word	0x00000000
        /*0100*/ 	.short	0x0004
        /*0102*/ 	.short	0x0020
        /*0104*/ 	.byte	0x00, 0xf5, 0x21, 0x00


	//----- nvinfo : EIATTR_KPARAM_INFO
	.align		4
.L_989:
        /*0108*/ 	.byte	0x04, 0x17
        /*010a*/ 	.short	(.L_991 - .L_990)
.L_990:
        /*010c*/ 	.word	0x00000000
        /*0110*/ 	.short	0x0003
        /*0112*/ 	.short	0x0018
        /*0114*/ 	.byte	0x00, 0xf5, 0x21, 0x00


	//----- nvinfo : EIATTR_KPARAM_INFO
	.align		4
.L_991:
        /*0118*/ 	.byte	0x04, 0x17
        /*011a*/ 	.short	(.L_993 - .L_992)
.L_992:
        /*011c*/ 	.word	0x00000000
        /*0120*/ 	.short	0x0002
        /*0122*/ 	.short	0x0010
        /*0124*/ 	.byte	0x00, 0xf5, 0x21, 0x00


	//----- nvinfo : EIATTR_KPARAM_INFO
	.align		4
.L_993:
        /*0128*/ 	.byte	0x04, 0x17
        /*012a*/ 	.short	(.L_995 - .L_994)
.L_994:
        /*012c*/ 	.word	0x00000000
        /*0130*/ 	.short	0x0001
        /*0132*/ 	.short	0x0008
        /*0134*/ 	.byte	0x00, 0xf5, 0x21, 0x00


	//----- nvinfo : EIATTR_KPARAM_INFO
	.align		4
.L_995:
        /*0138*/ 	.byte	0x04, 0x17
        /*013a*/ 	.short	(.L_997 - .L_996)
.L_996:
        /*013c*/ 	.word	0x00000000
        /*0140*/ 	.short	0x0000
        /*0142*/ 	.short	0x0000
        /*0144*/ 	.byte	0x00, 0xf5, 0x21, 0x00


	//----- nvinfo : EIATTR_SPARSE_MMA_MASK
	.align		4
.L_997:
        /*0148*/ 	.byte	0x03, 0x50
        /*014a*/ 	.short	0x0000


	//----- nvinfo : EIATTR_MAXREG_COUNT
	.align		4
        /*014c*/ 	.byte	0x03, 0x1b
        /*014e*/ 	.short	0x00ff


	//----- nvinfo : EIATTR_NUM_BARRIERS
	.align		4
        /*0150*/ 	.byte	0x02, 0x4c
        /*0152*/ 	.byte	0x01
	.zero		1


	//----- nvinfo : EIATTR_MERCURY_ISA_VERSION
	.align		4
        /*0154*/ 	.byte	0x03, 0x5f
        /*0156*/ 	.short	0x0101


	//----- nvinfo : EIATTR_VRC_CTA_INIT_COUNT
	.align		4
        /*0158*/ 	.byte	0x02, 0x4a
	.zero		1
	.zero		1


	//----- nvinfo : EIATTR_EXIT_INSTR_OFFSETS
	.align		4
        /*015c*/ 	.byte	0x04, 0x1c
        /*015e*/ 	.short	(.L_999 - .L_998)


	//   ....[0]....
.L_998:
        /*0160*/ 	.word	0x00000070


	//   ....[1]....
        /*0164*/ 	.word	0x00000290


	//   ....[2]....
        /*0168*/ 	.word	0x00000e60


	//   ....[3]....
        /*016c*/ 	.word	0x00006740


	//   ....[4]....
        /*0170*/ 	.word	0x000069a0


	//   ....[5]....
        /*0174*/ 	.word	0x00006c00


	//   ....[6]....
        /*0178*/ 	.word	0x00006d60


	//   ....[7]....
        /*017c*/ 	.word	0x00006df0


	//   ....[8]....
        /*0180*/ 	.word	0x00006e30


	//----- nvinfo : EIATTR_CRS_STACK_SIZE
	.align		4
.L_999:
        /*0184*/ 	.byte	0x04, 0x1e
        /*0186*/ 	.short	(.L_1001 - .L_1000)
.L_1000:
        /*0188*/ 	.word	0x00000000


	//----- nvinfo : EIATTR_CBANK_PARAM_SIZE
	.align		4
.L_1001:
        /*018c*/ 	.byte	0x03, 0x19
        /*018e*/ 	.short	0x0074


	//----- nvinfo : EIATTR_PARAM_CBANK
	.align		4
        /*0190*/ 	.byte	0x04, 0x0a
        /*0192*/ 	.short	(.L_1003 - .L_1002)
	.align		4
.L_1002:
        /*0194*/ 	.word	index@(.nv.constant0._Z23gemm_half_q_half_kernelILi4ELi20ELb1ELb0ELi64EEvPK6__halfPKjS4_S2_PS0_iiiiPKtS7_iiiiiibS2_i)
        /*0198*/ 	.short	0x0380
        /*019a*/ 	.short	0x0074


	//----- nvinfo : EIATTR_SW_WAR
	.align		4
.L_1003:
        /*019c*/ 	.byte	0x04, 0x36
        /*019e*/ 	.short	(.L_1005 - .L_1004)
.L_1004:
        /*01a0*/ 	.word	0x00000008
.L_1005:


//--------------------- .nv.info._Z23gemm_half_q_half_kernelILi4ELi38ELb1ELb0ELi64EEvPK6__halfPKjS4_S2_PS0_iiiiPKtS7_iiiiiibS2_i --------------------------
	.section	.nv.info._Z23gemm_half_q_half_kernelILi4ELi38ELb1ELb0ELi64EEvPK6__halfPKjS4_S2_PS0_iiiiPKtS7_iiiiiibS2_i,"",@"SHT_CUDA_INFO"
	.sectionflags	@""
	.align	4


	//----- nvinfo : EIATTR_CUDA_API_VERSION
	.align		4
        /*0000*/ 	.byte	0x04, 0x37
        /*0002*/ 	.short	(.L_1007 - .L_1006)
.L_1006:
        /*0004*/ 	.word	0x00000082


	//----- nvinfo : EIATTR_KPARAM_INFO
	.align		4
.L_1007:
        /*0008*/ 	.byte	0x04, 0x17
        /*000a*/ 	.short	(.L_1009 - .L_1008)
.L_1008:
        /*000c*/ 	.word	0x00000000
        /*0010*/ 	.short	0x0013
        /*0012*/ 	.short	0x0070
        /*0014*/ 	.byte	0x00, 0xf0, 0x11, 0x00


	//----- nvinfo : EIATTR_KPARAM_INFO
	.align		4
.L_1009:
        /*0018*/ 	.byte	0x04, 0x17
        /*001a*/ 	.short	(.L_1011 - .L_1010)
.L_1010:
        /*001c*/ 	.word	0x00000000
        /*0020*/ 	.short	0x0012
        /*0022*/ 	.short	0x0068
        /*0024*/ 	.byte	0x00, 0xf5, 0x21, 0x00


	//----- nvinfo : EIATTR_KPARAM_INFO
	.align		4
.L_1011:
        /*0028*/ 	.byte	0x04, 0x17
        /*002a*/ 	.short	(.L_1013 - .L_1012)
.L_1012:
        /*002c*/ 	.word	0x00000000
        /*0030*/ 	.short	0x0011
        /*0032*/ 	.short	0x0060
        /*0034*/ 	.byte	0x00, 0xf0, 0x05, 0x00


	//----- nvinfo : EIATTR_KPARAM_INFO
	.align		4
.L_1013:
        /*0038*/ 	.byte	0x04, 0x17
        /*003a*/ 	.short	(.L_1015 - .L_1014)
.L_1014:
        /*003c*/ 	.word	0x00000000
        /*0040*/ 	.short	0x0010
        /*0042*/ 	.short	0x005c
        /*0044*/ 	.byte	0x00, 0xf0, 0x11, 0x00


	//----- nvinfo : EIATTR_KPARAM_INFO
	.align		4
.L_1015:
        /*0048*/ 	.byte	0x04, 0x17
        /*004a*/ 	.short	(.L_1017 - .L_1016)
.L_1016:
        /*004c*/ 	.word	0x00000000
        /*0050*/ 	.short	0x000f
        /*0052*/ 	.short	0x0058
        /*0054*/ 	.byte	0x00, 0xf0, 0x11, 0x00


	//----- nvinfo : EIATTR_KPARAM_INFO
	.align		4
.L_1017:
        /*0058*/ 	.byte	0x04, 0x17
        /*005a*/ 	.short	(.L_1019 - .L_1018)
.L_1018:
        /*005c*/ 	.word	0x00000000
        /*0060*/ 	.short	0x000e
        /*0062*/ 	.short	0x0054
        /*0064*/ 	.byte	0x00, 0xf0, 0x11, 0x00


	//----- nvinfo : EIATTR_KPARAM_INFO
	.align		4
.L_1019:
        /*0068*/ 	.byte	0x04, 0x17
        /*006a*/ 	.short	(.L_1021 - .L_1020)
.L_1020:
        /*006c*/ 	.word	0x00000000
        /*0070*/ 	.short	0x000d
        /*0072*/ 	.short	0x0050
        /*0074*/ 	.byte	0x00, 0xf0, 0x11, 0x00


	//----- nvinfo : EIATTR_KPARAM_INFO
	.align		4
.L_1021:
        /*0078*/ 	.byte	0x04, 0x17
        /*007a*/ 	.short	(.L_1023 - .L_1022)
.L_1022:
        /*007c*/ 	.word	0x00000000
        /*0080*/ 	.short	0x000c
        /*0082*/ 	.short	0x004c
        /*0084*/ 	.byte	0x00, 0xf0, 0x11, 0x00


	//----- nvinfo : EIATTR_KPARAM_INFO
	.align		4
.L_1023:
        /*0088*/ 	.byte	0x04, 0x17
        /*008a*/ 	.short	(.L_1025 - .L_1024)
.L_1024:
        /*008c*/ 	.word	0x00000000
        /*0090*/ 	.short	0x000b
        /*0092*/ 	.short	0x0048
        /*0094*/ 	.byte	0x00, 0xf0, 0x11, 0x00


	//----- nvinfo : EIATTR_KPARAM_INFO
	.align		4
.L_1025:
        /*0098*/ 	.byte	0x04, 0x17
        /*009a*/ 	.short	(.L_1027 - .L_1026)
.L_1026:
        /*009c*/ 	.word	0x00000000
        /*00a0*/ 	.short	0x000a
        /*00a2*/ 	.short	0x0040
        /*00a4*/ 	.byte	0x00, 0xf5, 0x21, 0x00


	//----- nvinfo : EIATTR_KPARAM_INFO
	.align		4
.L_1027:
        /*00a8*/ 	.byte	0x04, 0x17
        /*00aa*/ 	.short	(.L_1029 - .L_1028)
.L_1028:
        /*00ac*/ 	.word	0x00000000
        /*00b0*/ 	.short	0x0009
        /*00b2*/ 	.short	0x0038
        /*00b4*/ 	.byte	0x00, 0xf5, 0x21, 0x00


	//----- nvinfo : EIATTR_KPARAM_INFO
	.align		4
.L_1029:
        /*00b8*/ 	.byte	0x04, 0x17
        /*00ba*/ 	.short	(.L_1031 - .L_1030)
.L_1030:
        /*00bc*/ 	.word	0x00000000
        /*00c0*/ 	.short	0x0008
        /*00c2*/ 	.short	0x0034
        /*00c4*/ 	.byte	0x00, 0xf0, 0x11, 0x00


	//----- nvinfo : EIATTR_KPARAM_INFO
	.align		4
.L_1031:
        /*00c8*/ 	.byte	0x04, 0x17
        /*00ca*/ 	.short	(.L_1033 - .L_1032)
.L_1032:
        /*00cc*/ 	.word	0x00000000
        /*00d0*/ 	.short	0x0007
        /*00d2*/ 	.short	0x0030
        /*00d4*/ 	.byte	0x00, 0xf0, 0x11, 0x00


	//----- nvinfo : EIATTR_KPARAM_INFO
	.align		4
.L_1033:
        /*00d8*/ 	.byte	0x04, 0x17
        /*00da*/ 	.short	(.L_1035 - .L_1034)
.L_1034:
        /*00dc*/ 	.word	0x00000000
        /*00e0*/ 	.short	0x0006
        /*00e2*/ 	.short	0x002c
        /*00e4*/ 	.byte	0x00, 0xf0, 0x11, 0x00


	//----- nvinfo : EIATTR_KPARAM_INFO
	.align		4
.L_1035:
        /*00e8*/ 	.byte	0x04, 0x17
        /*00ea*/ 	.short	(.L_1037 - .L_1036)
.L_1036:
        /*00ec*/ 	.word	0x00000000
        /*00f0*/ 	.short	0x0005
        /*00f2*/ 	.short	0x0028
        /*00f4*/ 	.byte	0x00, 0xf0, 0x11, 0x00


	//----- nvinfo : EIATTR_KPARAM_INFO
	.align		4
.L_1037:
        /*00f8*/ 	.byte	0x04, 0x17
        /*00fa*/ 	.short	(.L_1039 - .L_1038)
.L_1038:
        /*00fc*/ 	.word	0x00000000
        /*0100*/ 	.short	0x0004
        /*0102*/ 	.short	0x0020
        /*0104*/ 	.byte	0x00, 0xf5, 0x21, 0x00


	//----- nvinfo : EIATTR_KPARAM_INFO
	.align		4
.L_1039:
        /*0108*/ 	.byte	0x04, 0x17
        /*010a*/ 	.short	(.L_1041 - .L_1040)
.L_1040:
        /*010c*/ 	.word	0x00000000
        /*0110*/ 	.short	0x0003
        /*0112*/ 	.short	0x0018
        /*0114*/ 	.byte	0x00, 0xf5, 0x21, 0x00


	//----- nvinfo : EIATTR_KPARAM_INFO
	.align		4
.L_1041:
        /*0118*/ 	.byte	0x04, 0x17
        /*011a*/ 	.short	(.L_1043 - .L_1042)
.L_1042:
        /*011c*/ 	.word	0x00000000
        /*0120*/ 	.short	0x0002
        /*0122*/ 	.short	0x0010
        /*0124*/ 	.byte	0x00, 0xf5, 0x21, 0x00


	//----- nvinfo : EIATTR_KPARAM_INFO
	.align		4
.L_1043:
        /*0128*/ 	.byte	0x04, 0x17
        /*012a*/ 	.short	(.L_1045 - .L_1044)
.L_1044:
        /*012c*/ 	.word	0x00000000
        /*0130*/ 	.short	0x0001
        /*0132*/ 	.short	0x0008
        /*0134*/ 	.byte	0x00, 0xf5, 0x21, 0x00


	//----- nvinfo : EIATTR_KPARAM_INFO
	.align		4
.L_1045:
        /*0138*/ 	.byte	0x04, 0x17
        /*013a*/ 	.short	(.L_1047 - .L_1046)
.L_1046:
        /*013c*/ 	.word	0x00000000
        /*0140*/ 	.short	0x0000
        /*0142*/ 	.short	0x0000
        /*0144*/ 	.byte	0x00, 0xf5, 0x21, 0x00


	//----- nvinfo : EIATTR_SPARSE_MMA_MASK
	.align		4
.L_1047:
        /*0148*/ 	.byte	0x03, 0x50
        /*014a*/ 	.short	0x0000


	//----- nvinfo : EIATTR_MAXREG_COUNT
	.align		4
        /*014c*/ 	.byte	0x03, 0x1b
        /*014e*/ 	.short	0x00ff


	//----- nvinfo : EIATTR_NUM_BARRIERS
	.align		4
        /*0150*/ 	.byte	0x02, 0x4c
        /*0152*/ 	.byte	0x01
	.zero		1


	//----- nvinfo : EIATTR_MERCURY_ISA_VERSION
	.align		4
        /*0154*/ 	.byte	0x03, 0x5f
        /*0156*/ 	.short	0x0101


	//----- nvinfo : EIATTR_VRC_CTA_INIT_COUNT
	.align		4
        /*0158*/ 	.byte	0x02, 0x4a
	.zero		1
	.zero		1


	//----- nvinfo : EIATTR_EXIT_INSTR_OFFSETS
	.align		4
        /*015c*/ 	.byte	0x04, 0x1c
        /*015e*/ 	.short	(.L_1049 - .L_1048)


	//   ....[0]....
.L_1048:
        /*0160*/ 	.word	0x00000070


	//   ....[1]....
        /*0164*/ 	.word	0x00000290


	//   ....[2]....
        /*0168*/ 	.word	0x00000e60


	//   ....[3]....
        /*016c*/ 	.word	0x00007f00


	//   ....[4]....
        /*0170*/ 	.word	0x00008160


	//   ....[5]....
        /*0174*/ 	.word	0x000083c0


	//   ....[6]....
        /*0178*/ 	.word	0x00008520


	//   ....[7]....
        /*017c*/ 	.word	0x000085b0


	//   ....[8]....
        /*0180*/ 	.word	0x000085f0


	//----- nvinfo : EIATTR_CRS_STACK_SIZE
	.align		4
.L_1049:
        /*0184*/ 	.byte	0x04, 0x1e
        /*0186*/ 	.short	(.L_1051 - .L_1050)
.L_1050:
        /*0188*/ 	.word	0x00000000


	//----- nvinfo : EIATTR_CBANK_PARAM_SIZE
	.align		4
.L_1051:
        /*018c*/ 	.byte	0x03, 0x19
        /*018e*/ 	.short	0x0074


	//----- nvinfo : EIATTR_PARAM_CBANK
	.align		4
        /*0190*/ 	.byte	0x04, 0x0a
        /*0192*/ 	.short	(.L_1053 - .L_1052)
	.align		4
.L_1052:
        /*0194*/ 	.word	index@(.nv.constant0._Z23gemm_half_q_half_kernelILi4ELi38ELb1ELb0ELi64EEvPK6__halfPKjS4_S2_PS0_iiiiPKtS7_iiiiiibS2_i)
        /*0198*/ 	.short	0x0380
        /*019a*/ 	.short	0x0074


	//----- nvinfo : EIATTR_SW_WAR
	.align		4
.L_1053:
        /*019c*/ 	.byte	0x04, 0x36
        /*019e*/ 	.short	(.L_1055 - .L_1054)
.L_1054:
        /*01a0*/ 	.word	0x00000008
.L_1055:


//--------------------- .nv.info._Z23gemm_half_q_half_kernelILi4ELi128ELb1ELb0ELi64EEvPK6__halfPKjS4_S2_PS0_iiiiPKtS7_iiiiiibS2_i --------------------------
	.section	.nv.info._Z23gemm_half_q_half_kernelILi4ELi128ELb1ELb0ELi64EEvPK6__halfPKjS4_S2_PS0_iiiiPKtS7_iiiiiibS2_i,"",@"SHT_CUDA_INFO"
	.sectionflags	@""
	.align	4


	//----- nvinfo : EIATTR_CUDA_API_VERSION
	.align		4
        /*0000*/ 	.byte	0x04, 0x37
        /*0002*/ 	.short	(.L_1057 - .L_1056)
.L_1056:
        /*0004*/ 	.word	0x00000082


	//----- nvinfo : EIATTR_KPARAM_INFO
	.align		4
.L_1057:
        /*0008*/ 	.byte	0x04, 0x17
        /*000a*/ 	.short	(.L_1059 - .L_1058)
.L_1058:
        /*000c*/ 	.word	0x00000000
        /*0010*/ 	.short	0x0013
        /*0012*/ 	.short	0x0070
        /*0014*/ 	.byte	0x00, 0xf0, 0x11, 0x00


	//----- nvinfo : EIATTR_KPARAM_INFO
	.align		4
.L_1059:
        /*0018*/ 	.byte	0x04, 0x17
        /*001a*/ 	.short	(.L_1061 - .L_1060)
.L_1060:
        /*001c*/ 	.word	0x00000000
        /*0020*/ 	.short	0x0012
        /*0022*/ 	.short	0x0068
        /*0024*/ 	.byte	0x00, 0xf5, 0x21, 0x00


	//----- nvinfo : EIATTR_KPARAM_INFO
	.align		4
.L_1061:
        /*0028*/ 	.byte	0x04, 0x17
        /*002a*/ 	.short	(.L_1063 - .L_1062)
.L_1062:
        /*002c*/ 	.word	0x00000000
        /*0030*/ 	.short	0x0011
        /*0032*/ 	.short	0x0060
        /*0034*/ 	.byte	0x00, 0xf0, 0x05, 0x00


	//----- nvinfo : EIATTR_KPARAM_INFO
	.align		4
.L_1063:
        /*0038*/ 	.byte	0x04, 0x17
        /*003a*/ 	.short	(.L_1065 - .L_1064)
.L_1064:
        /*003c*/ 	.word	0x00000000
        /*0040*/ 	.short	0x0010
        /*0042*/ 	.short	0x005c
        /*0044*/ 	.byte	0x00, 0xf0, 0x11, 0x00


	//----- nvinfo : EIATTR_KPARAM_INFO
	.align		4
.L_1065:
        /*0048*/ 	.byte	0x04, 0x17
        /*004a*/ 	.short	(.L_1067 - .L_1066)
.L_1066:
        /*004c*/ 	.word	0x00000000
        /*0050*/ 	.short	0x000f
        /*0052*/ 	.short	0x0058
        /*0054*/ 	.byte	0x00, 0xf0, 0x11, 0x00


	//----- nvinfo : EIATTR_KPARAM_INFO
	.align		4
.L_1067:
        /*0058*/ 	.byte	0x04, 0x17
        /*005a*/ 	.short	(.L_1069 - .L_1068)
.L_1068:
        /*005c*/ 	.word	0x00000000
        /*0060*/ 	.short	0x000e
        /*0062*/ 	.short	0x0054
        /*0064*/ 	.byte	0x00, 0xf0, 0x11, 0x00


	//----- nvinfo : EIATTR_KPARAM_INFO
	.align		4
.L_1069:
        /*0068*/ 	.byte	0x04, 0x17
        /*006a*/ 	.short	(.L_1071 - .L_1070)
.L_1070:
        /*006c*/ 	.word	0x00000000
        /*0070*/ 	.short	0x000d
        /*0072*/ 	.short	0x0050
        /*0074*/ 	.byte	0x00, 0xf0, 0x11, 0x00


	//----- nvinfo : EIATTR_KPARAM_INFO
	.align		4
.L_1071:
        /*0078*/ 	.byte	0x04, 0x17
        /*007a*/ 	.short	(.L_1073 - .L_1072)
.L_1072:
        /*007c*/ 	.word	0x00000000
        /*0080*/ 	.short	0x000c
        /*0082*/ 	.short	0x004c
        /*0084*/ 	.byte	0x00, 0xf0, 0x11, 0x00


	//----- nvinfo : EIATTR_KPARAM_INFO
	.align		4
.L_1073:
        /*0088*/ 	.byte	0x04, 0x17
        /*008a*/ 	.short	(.L_1075 - .L_1074)
.L_1074:
        /*008c*/ 	.word	0x00000000
        /*0090*/ 	.short	0x000b
        /*0092*/ 	.short	0x0048
        /*0094*/ 	.byte	0x00, 0xf0, 0x11, 0x00


	//----- nvinfo : EIATTR_KPARAM_INFO
	.align		4
.L_1075:
        /*0098*/ 	.byte	0x04, 0x17
        /*009a*/ 	.short	(.L_1077 - .L_1076)
.L_1076:
        /*009c*/ 	.word	0x00000000
        /*00a0*/ 	.short	0x000a
        /*00a2*/ 	.short	0x0040
        /*00a4*/ 	.byte	0x00, 0xf5, 0x21, 0x00


	//----- nvinfo : EIATTR_KPARAM_INFO
	.align		4
.L_1077:
        /*00a8*/ 	.byte	0x04, 0x17
        /*00aa*/ 	.short	(.L_1079 - .L_1078)
.L_1078:
        /*00ac*/ 	.word	0x00000000
        /*00b0*/ 	.short	0x0009
        /*00b2*/ 	.short	0x0038
        /*00b4*/ 	.byte	0x00, 0xf5, 0x21, 0x00


	//----- nvinfo : EIATTR_KPARAM_INFO
	.align		4
.L_1079:
        /*00b8*/ 	.byte	0x04, 0x17
        /*00ba*/ 	.short	(.L_1081 - .L_1080)
.L_1080:
        /*00bc*/ 	.word	0x00000000
        /*00c0*/ 	.short	0x0008
        /*00c2*/ 	.short	0x0034
        /*00c4*/ 	.byte	0x00, 0xf0, 0x11, 0x00


	//----- nvinfo : EIATTR_KPARAM_INFO
	.align		4
.L_1081:
        /*00c8*/ 	.byte	0x04, 0x17
        /*00ca*/ 	.short	(.L_1083 - .L_1082)
.L_1082:
        /*00cc*/ 	.word	0x00000000
        /*00d0*/ 	.short	0x0007
        /*00d2*/ 	.short	0x0030
        /*00d4*/ 	.byte	0x00, 0xf0, 0x11, 0x00


	//----- nvinfo : EIATTR_KPARAM_INFO
	.align		4
.L_1083:
        /*00d8*/ 	.byte	0x04, 0x17
        /*00da*/ 	.short	(.L_1085 - .L_1084)
.L_1084:
        /*00dc*/ 	.word	0x00000000
        /*00e0*/ 	.short	0x0006
        /*00e2*/ 	.short	0x002c
        /*00e4*/ 	.byte	0x00, 0xf0, 0x11, 0x00


	//----- nvinfo : EIATTR_KPARAM_INFO
	.align		4
.L_1085:
        /*00e8*/ 	.byte	0x04, 0x17
        /*00ea*/ 	.short	(.L_1087 - .L_1086)
.L_1086:
        /*00ec*/ 	.word	0x00000000
        /*00f0*/ 	.short	0x0005
        /*00f2*/ 	.short	0x0028
        /*00f4*/ 	.byte	0x00, 0xf0, 0x11, 0x00


	//----- nvinfo : EIATTR_KPARAM_INFO
	.align		4
.L_1087:
        /*00f8*/ 	.byte	0x04, 0x17
        /*00fa*/ 	.short	(.L_1089 - .L_1088)
.L_1088:
        /*00fc*/ 	.word	0x00000000
        /*0100*/ 	.short	0x0004
        /*0102*/ 	.short	0x0020
        /*0104*/ 	.byte	0x00, 0xf5, 0x21, 0x00


	//----- nvinfo : EIATTR_KPARAM_INFO
	.align		4
.L_1089:
        /*0108*/ 	.byte	0x04, 0x17
        /*010a*/ 	.short	(.L_1091 - .L_1090)
.L_1090:
        /*010c*/ 	.word	0x00000000
        /*0110*/ 	.short	0x0003
        /*0112*/ 	.short	0x0018
        /*0114*/ 	.byte	0x00, 0xf5, 0x21, 0x00


	//----- nvinfo : EIATTR_KPARAM_INFO
	.align		4
.L_1091:
        /*0118*/ 	.byte	0x04, 0x17
        /*011a*/ 	.short	(.L_1093 - .L_1092)
.L_1092:
        /*011c*/ 	.word	0x00000000
        /*0120*/ 	.short	0x0002
        /*0122*/ 	.short	0x0010
        /*0124*/ 	.byte	0x00, 0xf5, 0x21, 0x00


	//----- nvinfo : EIATTR_KPARAM_INFO
	.align		4
.L_1093:
        /*0128*/ 	.byte	0x04, 0x17
        /*012a*/ 	.short	(.L_1095 - .L_1094)
.L_1094:
        /*012c*/ 	.word	0x00000000
        /*0130*/ 	.short	0x0001
        /*0132*/ 	.short	0x0008
        /*0134*/ 	.byte	0x00, 0xf5, 0x21, 0x00


	//----- nvinfo : EIATTR_KPARAM_INFO
	.align		4
.L_1095:
        /*0138*/ 	.byte	0x04, 0x17
        /*013a*/ 	.short	(.L_1097 - .L_1096)
.L_1096:
        /*013c*/ 	.word	0x00000000
        /*0140*/ 	.short	0x0000
        /*0142*/ 	.short	0x0000
        /*0144*/ 	.byte	0x00, 0xf5, 0x21, 0x00


	//----- nvinfo : EIATTR_SPARSE_MMA_MASK
	.align		4
.L_1097:
        /*0148*/ 	.byte	0x03, 0x50
        /*014a*/ 	.short	0x0000


	//----- nvinfo : EIATTR_MAXREG_COUNT
	.align		4
        /*014c*/ 	.byte	0x03, 0x1b
        /*014e*/ 	.short	0x00ff


	//----- nvinfo : EIATTR_NUM_BARRIERS
	.align		4
        /*0150*/ 	.byte	0x02, 0x4c
        /*0152*/ 	.byte	0x01
	.zero		1


	//----- nvinfo : EIATTR_MERCURY_ISA_VERSION
	.align		4
        /*0154*/ 	.byte	0x03, 0x5f
        /*0156*/ 	.short	0x0101


	//----- nvinfo : EIATTR_VRC_CTA_INIT_COUNT
	.align		4
        /*0158*/ 	.byte	0x02, 0x4a
	.zero		1
	.zero		1


	//----- nvinfo : EIATTR_EXIT_INSTR_OFFSETS
	.align		4
        /*015c*/ 	.byte	0x04, 0x1c
        /*015e*/ 	.short	(.L_1099 - .L_1098)


	//   ....[0]....
.L_1098:
        /*0160*/ 	.word	0x00000080


	//   ....[1]....
        /*0164*/ 	.word	0x00000300


	//   ....[2]....
        /*0168*/ 	.word	0x00000eb0


	//   ....[3]....
        /*016c*/ 	.word	0x00009930


	//   ....[4]....
        /*0170*/ 	.word	0x00009b80


	//   ....[5]....
        /*0174*/ 	.word	0x00009dd0


	//   ....[6]....
        /*0178*/ 	.word	0x00009f10


	//   ....[7]....
        /*017c*/ 	.word	0x00009fa0


	//   ....[8]....
        /*0180*/ 	.word	0x00009fe0


	//----- nvinfo : EIATTR_CRS_STACK_SIZE
	.align		4
.L_1099:
        /*0184*/ 	.byte	0x04, 0x1e
        /*0186*/ 	.short	(.L_1101 - .L_1100)
.L_1100:
        /*0188*/ 	.word	0x00000000


	//----- nvinfo : EIATTR_CBANK_PARAM_SIZE
	.align		4
.L_1101:
        /*018c*/ 	.byte	0x03, 0x19
        /*018e*/ 	.short	0x0074


	//----- nvinfo : EIATTR_PARAM_CBANK
	.align		4
        /*0190*/ 	.byte	0x04, 0x0a
        /*0192*/ 	.short	(.L_1103 - .L_1102)
	.align		4
.L_1102:
        /*0194*/ 	.word	index@(.nv.constant0._Z23gemm_half_q_half_kernelILi4ELi128ELb1ELb0ELi64EEvPK6__halfPKjS4_S2_PS0_iiiiPKtS7_iiiiiibS2_i)
        /*0198*/ 	.short	0x0380
        /*019a*/ 	.short	0x0074


	//----- nvinfo : EIATTR_SW_WAR
	.align		4
.L_1103:
        /*019c*/ 	.byte	0x04, 0x36
        /*019e*/ 	.short	(.L_1105 - .L_1104)
.L_1104:
        /*01a0*/ 	.word	0x00000008
.L_1105:


//--------------------- .nv.info._Z23gemm_half_q_half_kernelILi4ELi190ELb1ELb0ELi32EEvPK6__halfPKjS4_S2_PS0_iiiiPKtS7_iiiiiibS2_i --------------------------
	.section	.nv.info._Z23gemm_half_q_half_kernelILi4ELi190ELb1ELb0ELi32EEvPK6__halfPKjS4_S2_PS0_iiiiPKtS7_iiiiiibS2_i,"",@"SHT_CUDA_INFO"
	.sectionflags	@""
	.align	4


	//----- nvinfo : EIATTR_CUDA_API_VERSION
	.align		4
        /*0000*/ 	.byte	0x04, 0x37
        /*0002*/ 	.short	(.L_1107 - .L_1106)
.L_1106:
        /*0004*/ 	.word	0x00000082


	//----- nvinfo : EIATTR_KPARAM_INFO
	.align		4
.L_1107:
        /*0008*/ 	.byte	0x04, 0x17
        /*000a*/ 	.short	(.L_1109 - .L_1108)
.L_1108:
        /*000c*/ 	.word	0x00000000
        /*0010*/ 	.short	0x0013
        /*0012*/ 	.short	0x0070
        /*0014*/ 	.byte	0x00, 0xf0, 0x11, 0x00


	//----- nvinfo : EIATTR_KPARAM_INFO
	.align		4
.L_1109:
        /*0018*/ 	.byte	0x04, 0x17
        /*001a*/ 	.short	(.L_1111 - .L_1110)
.L_1110:
        /*001c*/ 	.word	0x00000000
        /*0020*/ 	.short	0x0012
        /*0022*/ 	.short	0x0068
        /*0024*/ 	.byte	0x00, 0xf5, 0x21, 0x00


	//----- nvinfo : EIATTR_KPARAM_INFO
	.align		4
.L_1111:
        /*0028*/ 	.byte	0x04, 0x17
        /*002a*/ 	.short	(.L_1113 - .L_1112)
.L_1112:
        /*002c*/ 	.word	0x00000000
        /*0030*/ 	.short	0x0011
        /*0032*/ 	.short	0x0060
        /*0034*/ 	.byte	0x00, 0xf0, 0x05, 0x00


	//----- nvinfo : EIATTR_KPARAM_INFO
	.align		4
.L_1113:
        /*0038*/ 	.byte	0x04, 0x17
        /*003a*/ 	.short	(.L_1115 - .L_1114)
.L_1114:
        /*003c*/ 	.word	0x00000000
        /*0040*/ 	.short	0x0010
        /*0042*/ 	.short	0x005c
        /*0044*/ 	.byte	0x00, 0xf0, 0x11, 0x00


	//----- nvinfo : EIATTR_KPARAM_INFO
	.align		4
.L_1115:
        /*0048*/ 	.byte	0x04, 0x17
        /*004a*/ 	.short	(.L_1117 - .L_1116)
.L_1116:
        /*004c*/ 	.word	0x00000000
        /*0050*/ 	.short	0x000f
        /*0052*/ 	.short	0x0058
        /*0054*/ 	.byte	0x00, 0xf0, 0x11, 0x00


	//----- nvinfo : EIATTR_KPARAM_INFO
	.align		4
.L_1117:
        /*0058*/ 	.byte	0x04, 0x17
        /*005a*/ 	.short	(.L_1119 - .L_1118)
.L_1118:
        /*005c*/ 	.word	0x00000000
        /*0060*/ 	.short	0x000e
        /*0062*/ 	.short	0x0054
        /*0064*/ 	.byte	0x00, 0xf0, 0x11, 0x00


	//----- nvinfo : EIATTR_KPARAM_INFO
	.align		4
.L_1119:
        /*0068*/ 	.byte	0x04, 0x17
        /*006a*/ 	.short	(.L_1121 - .L_1120)
.L_1120:
        /*006c*/ 	.word	0x00000000
        /*0070*/ 	.short	0x000d
        /*0072*/ 	.short	0x0050
        /*0074*/ 	.byte	0x00, 0xf0, 0x11, 0x00


	//----- nvinfo : EIATTR_KPARAM_INFO
	.align		4
.L_1121:
        /*0078*/ 	.byte	0x04, 0x17
        /*007a*/ 	.short	(.L_1123 - .L_1122)
.L_1122:
        /*007c*/ 	.word	0x00000000
        /*0080*/ 	.short	0x000c
        /*0082*/ 	.short	0x004c
        /*0084*/ 	.byte	0x00, 0xf0, 0x11, 0x00


	//----- nvinfo : EIATTR_KPARAM_INFO
	.align		4
.L_1123:
        /*0088*/ 	.byte	0x04, 0x17
        /*008a*/ 	.short	(.L_1125 - .L_1124)
.L_1124:
        /*008c*/ 	.word	0x00000000
        /*0090*/ 	.short	0x000b
        /*0092*/ 	.short	0x0048
        /*0094*/ 	.byte	0x00, 0xf0, 0x11, 0x00


	//----- nvinfo : EIATTR_KPARAM_INFO
	.align		4
.L_1125:
        /*0098*/ 	.byte	0x04, 0x17
        /*009a*/ 	.short	(.L_1127 - .L_1126)
.L_1126:
        /*009c*/ 	.word	0x00000000
        /*00a0*/ 	.short	0x000a
        /*00a2*/ 	.short	0x0040
        /*00a4*/ 	.byte	0x00, 0xf5, 0x21, 0x00


	//----- nvinfo : EIATTR_KPARAM_INFO
	.align		4
.L_1127:
        /*00a8*/ 	.byte	0x04, 0x17
        /*00aa*/ 	.short	(.L_1129 - .L_1128)
.L_1128:
        /*00ac*/ 	.word	0x00000000
        /*00b0*/ 	.short	0x0009
        /*00b2*/ 	.short	0x0038
        /*00b4*/ 	.byte	0x00, 0xf5, 0x21, 0x00


	//----- nvinfo : EIATTR_KPARAM_INFO
	.align		4
.L_1129:
        /*00b8*/ 	.byte	0x04, 0x17
        /*00ba*/ 	.short	(.L_1131 - .L_1130)
.L_1130:
        /*00bc*/ 	.word	0x00000000
        /*00c0*/ 	.short	0x0008
        /*00c2*/ 	.short	0x0034
        /*00c4*/ 	.byte	0x00, 0xf0, 0x11, 0x00


	//----- nvinfo : EIATTR_KPARAM_INFO
	.align		4
.L_1131:
        /*00c8*/ 	.byte	0x04, 0x17
        /*00ca*/ 	.short	(.L_1133 - .L_1132)
.L_1132:
        /*00cc*/ 	.word	0x00000000
        /*00d0*/ 	.short	0x0007
        /*00d2*/ 	.short	0x0030
        /*00d4*/ 	.byte	0x00, 0xf0, 0x11, 0x00


	//----- nvinfo : EIATTR_KPARAM_INFO
	.align		4
.L_1133:
        /*00d8*/ 	.byte	0x04, 0x17
        /*00da*/ 	.short	(.L_1135 - .L_1134)
.L_1134:
        /*00dc*/ 	.word	0x00000000
        /*00e0*/ 	.short	0x0006
        /*00e2*/ 	.short	0x002c
        /*00e4*/ 	.byte	0x00, 0xf0, 0x11, 0x00


	//----- nvinfo : EIATTR_KPARAM_INFO
	.align		4
.L_1135:
        /*00e8*/ 	.byte	0x04, 0x17
        /*00ea*/ 	.short	(.L_1137 - .L_1136)
.L_1136:
        /*00ec*/ 	.word	0x00000000
        /*00f0*/ 	.short	0x0005
        /*00f2*/ 	.short	0x0028
        /*00f4*/ 	.byte	0x00, 0xf0, 0x11, 0x00


	//----- nvinfo : EIATTR_KPARAM_INFO
	.align		4
.L_1137:
        /*00f8*/ 	.byte	0x04, 0x17
        /*00fa*/ 	.short	(.L_1139 - .L_1138)
.L_1138:
        /*00fc*/ 	.word	0x00000000
        /*0100*/ 	.short	0x0004
        /*0102*/ 	.short	0x0020
        /*0104*/ 	.byte	0x00, 0xf5, 0x21, 0x00


	//----- nvinfo : EIATTR_KPARAM_INFO
	.align		4
.L_1139:
        /*0108*/ 	.byte	0x04, 0x17
        /*010a*/ 	.short	(.L_1141 - .L_1140)
.L_1140:
        /*010c*/ 	.word	0x00000000
        /*0110*/ 	.short	0x0003
        /*0112*/ 	.short	0x0018
        /*0114*/ 	.byte	0x00, 0xf5, 0x21, 0x00


	//----- nvinfo : EIATTR_KPARAM_INFO
	.align		4
.L_1141:
        /*0118*/ 	.byte	0x04, 0x17
        /*011a*/ 	.short	(.L_1143 - .L_1142)
.L_1142:
        /*011c*/ 	.word	0x00000000
        /*0120*/ 	.short	0x0002
        /*0122*/ 	.short	0x0010
        /*0124*/ 	.byte	0x00, 0xf5, 0x21, 0x00


	//----- nvinfo : EIATTR_KPARAM_INFO
	.align		4
.L_1143:
        /*0128*/ 	.byte	0x04, 0x17
        /*012a*/ 	.short	(.L_1145 - .L_1144)
.L_1144:
        /*012c*/ 	.word	0x00000000
        /*0130*/ 	.short	0x0001
        /*0132*/ 	.short	0x0008
        /*0134*/ 	.byte	0x00, 0xf5, 0x21, 0x00


	//----- nvinfo : EIATTR_KPARAM_INFO
	.align		4
.L_1145:
        /*0138*/ 	.byte	0x04, 0x17
        /*013a*/ 	.short	(.L_1147 - .L_1146)
.L_1146:
        /*013c*/ 	.word	0x00000000
        /*0140*/ 	.short	0x0000
        /*0142*/ 	.short	0x0000
        /*0144*/ 	.byte	0x00, 0xf5, 0x21, 0x00


	//----- nvinfo : EIATTR_SPARSE_MMA_MASK
	.align		4
.L_1147:
        /*0148*/ 	.byte	0x03, 0x50
        /*014a*/ 	.short	0x0000


	//----- nvinfo : EIATTR_MAXREG_COUNT
	.align		4
        /*014c*/ 	.byte	0x03, 0x1b
        /*014e*/ 	.short	0x00ff


	//----- nvinfo : EIATTR_NUM_BARRIERS
	.align		4
        /*0150*/ 	.byte	0x02, 0x4c
        /*0152*/ 	.byte	0x01
	.zero		1


	//----- nvinfo : EIATTR_MERCURY_ISA_VERSION
	.align		4
        /*0154*/ 	.byte	0x03, 0x5f
        /*0156*/ 	.short	0x0101


	//----- nvinfo : EIATTR_VRC_CTA_INIT_COUNT
	.align		4
        /*0158*/ 	.byte	0x02, 0x4a
	.zero		1
	.zero		1


	//----- nvinfo : EIATTR_EXIT_INSTR_OFFSETS
	.align		4
        /*015c*/ 	.byte	0x04, 0x1c
        /*015e*/ 	.short	(.L_1149 - .L_1148)


	//   ....[0]....
.L_1148:
        /*0160*/ 	.word	0x00000060


	//   ....[1]....
        /*0164*/ 	.word	0x00000290


	//   ....[2]....
        /*0168*/ 	.word	0x00000e60


	//   ....[3]....
        /*016c*/ 	.word	0x00018730


	//   ....[4]....
        /*0170*/ 	.word	0x00018960


	//   ....[5]....
        /*0174*/ 	.word	0x00018b90


	//   ....[6]....
        /*0178*/ 	.word	0x00018cc0


	//   ....[7]....
        /*017c*/ 	.word	0x00018d50


	//   ....[8]....
        /*0180*/ 	.word	0x00018d90


	//----- nvinfo : EIATTR_CRS_STACK_SIZE
	.align		4
.L_1149:
        /*0184*/ 	.byte	0x04, 0x1e
        /*0186*/ 	.short	(.L_1151 - .L_1150)
.L_1150:
        /*0188*/ 	.word	0x00000000


	//----- nvinfo : EIATTR_CBANK_PARAM_SIZE
	.align		4
.L_1151:
        /*018c*/ 	.byte	0x03, 0x19
        /*018e*/ 	.short	0x0074


	//----- nvinfo : EIATTR_PARAM_CBANK
	.align		4
        /*0190*/ 	.byte	0x04, 0x0a
        /*0192*/ 	.short	(.L_1153 - .L_1152)
	.align		4
.L_1152:
        /*0194*/ 	.word	index@(.nv.constant0._Z23gemm_half_q_half_kernelILi4ELi190ELb1ELb0ELi32EEvPK6__halfPKjS4_S2_PS0_iiiiPKtS7_iiiiiibS2_i)
        /*0198*/ 	.short	0x0380
        /*019a*/ 	.short	0x0074


	//----- nvinfo : EIATTR_SW_WAR
	.align		4
.L_1153:
        /*019c*/ 	.byte	0x04, 0x36
        /*019e*/ 	.short	(.L_1155 - .L_1154)
.L_1154:
        /*01a0*/ 	.word	0x00000008
.L_1155:


//--------------------- .nv.info._Z23gemm_half_q_half_kernelILi4ELi160ELb1ELb0ELi32EEvPK6__halfPKjS4_S2_PS0_iiiiPKtS7_iiiiiibS2_i --------------------------
	.section	.nv.info._Z23gemm_half_q_half_kernelILi4ELi160ELb1ELb0ELi32EEvPK6__halfPKjS4_S2_PS0_iiiiPKtS7_iiiiiibS2_i,"",@"SHT_CUDA_INFO"
	.sectionflags	@""
	.align	4


	//----- nvinfo : EIATTR_CUDA_API_VERSION
	.align		4
        /*0000*/ 	.byte	0x04, 0x37
        /*0002*/ 	.short	(.L_1157 - .L_1156)
.L_1156:
        /*0004*/ 	.word	0x00000082


	//----- nvinfo : EIATTR_KPARAM_INFO
	.align		4
.L_1157:
        /*0008*/ 	.byte	0x04, 0x17
        /*000a*/ 	.short	(.L_1159 - .L_1158)
.L_1158:
        /*000c*/ 	.word	0x00000000
        /*0010*/ 	.short	0x0013
        /*0012*/ 	.short	0x0070
        /*0014*/ 	.byte	0x00, 0xf0, 0x11, 0x00


	//----- nvinfo : EIATTR_KPARAM_INFO
	.align		4
.L_1159:
        /*0018*/ 	.byte	0x04, 0x17
        /*001a*/ 	.short	(.L_1161 - .L_1160)
.L_1160:
        /*001c*/ 	.word	0x00000000
        /*0020*/ 	.short	0x0012
        /*0022*/ 	.short	0x0068
        /*0024*/ 	.byte	0x00, 0xf5, 0x21, 0x00


	//----- nvinfo : EIATTR_KPARAM_INFO
	.align		4
.L_1161:
        /*0028*/ 	.byte	0x04, 0x17
        /*002a*/ 	.short	(.L_1163 - .L_1162)
.L_1162:
        /*002c*/ 	.word	0x00000000
        /*0030*/ 	.short	0x0011
        /*0032*/ 	.short	0x0060
        /*0034*/ 	.byte	0x00, 0xf0, 0x05, 0x00


	//----- nvinfo : EIATTR_KPARAM_INFO
	.align		4
.L_1163:
        /*0038*/ 	.byte	0x04, 0x17
        /*003a*/ 	.short	(.L_1165 - .L_1164)
.L_1164:
        /*003c*/ 	.word	0x00000000
        /*0040*/ 	.short	0x0010
        /*0042*/ 	.short	0x005c
        /*0044*/ 	.byte	0x00, 0xf0, 0x11, 0x00


	//----- nvinfo : EIATTR_KPARAM_INFO
	.align		4
.L_1165:
        /*0048*/ 	.byte	0x04, 0x17
        /*004a*/ 	.short	(.L_1167 - .L_1166)
.L_1166:
        /*004c*/ 	.word	0x00000000
        /*0050*/ 	.short	0x000f
        /*0052*/ 	.short	0x0058
        /*0054*/ 	.byte	0x00, 0xf0, 0x11, 0x00


	//----- nvinfo : EIATTR_KPARAM_INFO
	.align		4
.L_1167:
        /*0058*/ 	.byte	0x04, 0x17
        /*005a*/ 	.short	(.L_1169 - .L_1168)
.L_1168:
        /*005c*/ 	.word	0x00000000
        /*0060*/ 	.short	0x000e
        /*0062*/ 	.short	0x0054
        /*0064*/ 	.byte	0x00, 0xf0, 0x11, 0x00


	//----- nvinfo : EIATTR_KPARAM_INFO
	.align		4
.L_1169:
        /*0068*/ 	.byte	0x04, 0x17
        /*006a*/ 	.short	(.L_1171 - .L_1170)
.L_1170:
        /*006c*/ 	.word	0x00000000
        /*0070*/ 	.short	0x000d
        /*0072*/ 	.short	0x0050
        /*0074*/ 	.byte	0x00, 0xf0, 0x11, 0x00


	//----- nvinfo : EIATTR_KPARAM_INFO
	.align		4
.L_1171:
        /*0078*/ 	.byte	0x04, 0x17
        /*007a*/ 	.short	(.L_1173 - .L_1172)
.L_1172:
        /*007c*/ 	.word	0x00000000
        /*0080*/ 	.short	0x000c
        /*0082*/ 	.short	0x004c
        /*0084*/ 	.byte	0x00, 0xf0, 0x11, 0x00


	//----- nvinfo : EIATTR_KPARAM_INFO
	.align		4
.L_1173:
        /*0088*/ 	.byte	0x04, 0x17
        /*008a*/ 	.short	(.L_1175 - .L_1174)
.L_1174:
        /*008c*/ 	.word	0x00000000
        /*0090*/ 	.short	0x000b
        /*0092*/ 	.short	0x0048
        /*0094*/ 	.byte	0x00, 0xf0, 0x11, 0x00


	//----- nvinfo : EIATTR_KPARAM_INFO
	.align		4
.L_1175:
        /*0098*/ 	.byte	0x04, 0x17
        /*009a*/ 	.short	(.L_1177 - .L_1176)
.L_1176:
        /*009c*/ 	.word	0x00000000
        /*00a0*/ 	.short	0x000a
        /*00a2*/ 	.short	0x0040
        /*00a4*/ 	.byte	0x00, 0xf5, 0x21, 0x00


	//----- nvinfo : EIATTR_KPARAM_INFO
	.align		4
.L_1177:
        /*00a8*/ 	.byte	0x04, 0x17
        /*00aa*/ 	.short	(.L_1179 - .L_1178)
.L_1178:
        /*00ac*/ 	.word	0x00000000
        /*00b0*/ 	.short	0x0009
        /*00b2*/ 	.short	0x0038
        /*00b4*/ 	.byte	0x00, 0xf5, 0x21, 0x00


	//----- nvinfo : EIATTR_KPARAM_INFO
	.align		4
.L_1179:
        /*00b8*/ 	.byte	0x04, 0x17
        /*00ba*/ 	.short	(.L_1181 - .L_1180)
.L_1180:
        /*00bc*/ 	.word	0x00000000
        /*00c0*/ 	.short	0x0008
        /*00c2*/ 	.short	0x0034
        /*00c4*/ 	.byte	0x00, 0xf0, 0x11, 0x00


	//----- nvinfo : EIATTR_KPARAM_INFO
	.align		4
.L_1181:
        /*00c8*/ 	.byte	0x04, 0x17
        /*00ca*/ 	.short	(.L_1183 - .L_1182)
.L_1182:
        /*00cc*/ 	.word	0x00000000
        /*00d0*/ 	.short	0x0007
        /*00d2*/ 	.short	0x0030
        /*00d4*/ 	.byte	0x00, 0xf0, 0x11, 0x00


	//----- nvinfo : EIATTR_KPARAM_INFO
	.align		4
.L_1183:
        /*00d8*/ 	.byte	0x04, 0x17
        /*00da*/ 	.short	(.L_1185 - .L_1184)
.L_1184:
        /*00dc*/ 	.word	0x00000000
        /*00e0*/ 	.short	0x0006
        /*00e2*/ 	.short	0x002c
        /*00e4*/ 	.byte	0x00, 0xf0, 0x11, 0x00


	//----- nvinfo : EIATTR_KPARAM_INFO
	.align		4
.L_1185:
        /*00e8*/ 	.byte	0x04, 0x17
        /*00ea*/ 	.short	(.L_1187 - .L_1186)
.L_1186:
        /*00ec*/ 	.word	0x00000000
        /*00f0*/ 	.short	0x0005
        /*00f2*/ 	.short	0x0028
        /*00f4*/ 	.byte	0x00, 0xf0, 0x11, 0x00


	//----- nvinfo : EIATTR_KPARAM_INFO
	.align		4
.L_1187:
        /*00f8*/ 	.byte	0x04, 0x17
        /*00fa*/ 	.short	(.L_1189 - .L_1188)
.L_1188:
        /*00fc*/ 	.word	0x00000000
        /*0100*/ 	.short	0x0004
        /*0102*/ 	.short	0x0020
        /*0104*/ 	.byte	0x00, 0xf5, 0x21, 0x00


	//----- nvinfo : EIATTR_KPARAM_INFO
	.align		4
.L_1189:
        /*0108*/ 	.byte	0x04, 0x17
        /*010a*/ 	.short	(.L_1191 - .L_1190)
.L_1190:
        /*010c*/ 	.word	0x00000000
        /*0110*/ 	.short	0x0003
        /*0112*/ 	.short	0x0018
        /*0114*/ 	.byte	0x00, 0xf5, 0x21, 0x00


	//----- nvinfo : EIATTR_KPARAM_INFO
	.align		4
.L_1191:
        /*0118*/ 	.byte	0x04, 0x17
        /*011a*/ 	.short	(.L_1193 - .L_1192)
.L_1192:
        /*011c*/ 	.word	0x00000000
        /*0120*/ 	.short	0x0002
        /*0122*/ 	.short	0x0010
        /*0124*/ 	.byte	0x00, 0xf5, 0x21, 0x00


	//----- nvinfo : EIATTR_KPARAM_INFO
	.align		4
.L_1193:
        /*0128*/ 	.byte	0x04, 0x17
        /*012a*/ 	.short	(.L_1195 - .L_1194)
.L_1194:
        /*012c*/ 	.word	0x00000000
        /*0130*/ 	.short	0x0001
        /*0132*/ 	.short	0x0008
        /*0134*/ 	.byte	0x00, 0xf5, 0x21, 0x00


	//----- nvinfo : EIATTR_KPARAM_INFO
	.align		4
.L_1195:
        /*0138*/ 	.byte	0x04, 0x17
        /*013a*/ 	.short	(.L_1197 - .L_1196)
.L_1196:
        /*013c*/ 	.word	0x00000000
        /*0140*/ 	.short	0x0000
        /*0142*/ 	.short	0x0000
        /*0144*/ 	.byte	0x00, 0xf5, 0x21, 0x00


	//----- nvinfo : EIATTR_SPARSE_MMA_MASK
	.align		4
.L_1197:
        /*0148*/ 	.byte	0x03, 0x50
        /*014a*/ 	.short	0x0000


	//----- nvinfo : EIATTR_MAXREG_COUNT
	.align		4
        /*014c*/ 	.byte	0x03, 0x1b
        /*014e*/ 	.short	0x00ff


	//----- nvinfo : EIATTR_NUM_BARRIERS
	.align		4
        /*0150*/ 	.byte	0x02, 0x4c
        /*0152*/ 	.byte	0x01
	.zero		1


	//----- nvinfo : EIATTR_MERCURY_ISA_VERSION
	.align		4
        /*0154*/ 	.byte	0x03, 0x5f
        /*0156*/ 	.short	0x0101


	//----- nvinfo : EIATTR_VRC_CTA_INIT_COUNT
	.align		4
        /*0158*/ 	.byte	0x02, 0x4a
	.zero		1
	.zero		1


	//----- nvinfo : EIATTR_EXIT_INSTR_OFFSETS
	.align		4
        /*015c*/ 	.byte	0x04, 0x1c
        /*015e*/ 	.short	(.L_1199 - .L_1198)


	//   ....[0]....
.L_1198:
        /*0160*/ 	.word	0x00000060


	//   ....[1]....
        /*0164*/ 	.word	0x00000290


	//   ....[2]....
        /*0168*/ 	.word	0x00000e60


	//   ....[3]....
        /*016c*/ 	.word	0x0000c070


	//   ....[4]....
        /*0170*/ 	.word	0x0000c2a0


	//   ....[5]....
        /*0174*/ 	.word	0x0000c4d0


	//   ....[6]....
        /*0178*/ 	.word	0x0000c600


	//   ....[7]....
        /*017c*/ 	.word	0x0000c690


	//   ....[8]....
        /*0180*/ 	.word	0x0000c6d0


	//----- nvinfo : EIATTR_CRS_STACK_SIZE
	.align		4
.L_1199:
        /*0184*/ 	.byte	0x04, 0x1e
        /*0186*/ 	.short	(.L_1201 - .L_1200)
.L_1200:
        /*0188*/ 	.word	0x00000000


	//----- nvinfo : EIATTR_CBANK_PARAM_SIZE
	.align		4
.L_1201:
        /*018c*/ 	.byte	0x03, 0x19
        /*018e*/ 	.short	0x0074


	//----- nvinfo : EIATTR_PARAM_CBANK
	.align		4
        /*0190*/ 	.byte	0x04, 0x0a
        /*0192*/ 	.short	(.L_1203 - .L_1202)
	.align		4
.L_1202:
        /*0194*/ 	.word	index@(.nv.constant0._Z23gemm_half_q_half_kernelILi4ELi160ELb1ELb0ELi32EEvPK6__halfPKjS4_S2_PS0_iiiiPKtS7_iiiiiibS2_i)
        /*0198*/ 	.short	0x0380
        /*019a*/ 	.short	0x0074


	//----- nvinfo : EIATTR_SW_WAR
	.align		4
.L_1203:
        /*019c*/ 	.byte	0x04, 0x36
        /*019e*/ 	.short	(.L_1205 - .L_1204)
.L_1204:
        /*01a0*/ 	.word	0x00000008
.L_1205:


//--------------------- .nv.info._Z23gemm_half_q_half_kernelILi4ELi40ELb1ELb0ELi32EEvPK6__halfPKjS4_S2_PS0_iiiiPKtS7_iiiiiibS2_i --------------------------
	.section	.nv.info._Z23gemm_half_q_half_kernelILi4ELi40ELb1ELb0ELi32EEvPK6__halfPKjS4_S2_PS0_iiiiPKtS7_iiiiiibS2_i,"",@"SHT_CUDA_INFO"
	.sectionflags	@""
	.align	4


	//----- nvinfo : EIATTR_CUDA_API_VERSION
	.align		4
        /*0000*/ 	.byte	0x04, 0x37
        /*0002*/ 	.short	(.L_1207 - .L_1206)
.L_1206:
        /*0004*/ 	.word	0x00000082


	//----- nvinfo : EIATTR_KPARAM_INFO
	.align		4
.L_1207:
        /*0008*/ 	.byte	0x04, 0x17
        /*000a*/ 	.short	(.L_1209 - .L_1208)
.L_1208:
        /*000c*/ 	.word	0x00000000
        /*0010*/ 	.short	0x0013
        /*0012*/ 	.short	0x0070
        /*0014*/ 	.byte	0x00, 0xf0, 0x11, 0x00


	//----- nvinfo : EIATTR_KPARAM_INFO
	.align		4
.L_1209:
        /*0018*/ 	.byte	0x04, 0x17
        /*001a*/ 	.short	(.L_1211 - .L_1210)
.L_1210:
        /*001c*/ 	.word	0x00000000
        /*0020*/ 	.short	0x0012
        /*0022*/ 	.short	0x0068
        /*0024*/ 	.byte	0x00, 0xf5, 0x21, 0x00


	//----- nvinfo : EIATTR_KPARAM_INFO
	.align		4
.L_1211:
        /*0028*/ 	.byte	0x04, 0x17
        /*002a*/ 	.short	(.L_1213 - .L_1212)
.L_1212:
        /*002c*/ 	.word	0x00000000
        /*0030*/ 	.short	0x0011
        /*0032*/ 	.short	0x0060
        /*0034*/ 	.byte	0x00, 0xf0, 0x05, 0x00


	//----- nvinfo : EIATTR_KPARAM_INFO
	.align		4
.L_1213:
        /*0038*/ 	.byte	0x04, 0x17
        /*003a*/ 	.short	(.L_1215 - .L_1214)
.L_1214:
        /*003c*/ 	.word	0x00000000
        /*0040*/ 	.short	0x0010
        /*0042*/ 	.short	0x005c
        /*0044*/ 	.byte	0x00, 0xf0, 0x11, 0x00


	//----- nvinfo : EIATTR_KPARAM_INFO
	.align		4
.L_1215:
        /*0048*/ 	.byte	0x04, 0x17
        /*004a*/ 	.short	(.L_1217 - .L_1216)
.L_1216:
        /*004c*/ 	.word	0x00000000
        /*0050*/ 	.short	0x000f
        /*0052*/ 	.short	0x0058
        /*0054*/ 	.byte	0x00, 0xf0, 0x11, 0x00


	//----- nvinfo : EIATTR_KPARAM_INFO
	.align		4
.L_1217:
        /*0058*/ 	.byte	0x04, 0x17
        /*005a*/ 	.short	(.L_1219 - .L_1218)
.L_1218:
        /*005c*/ 	.word	0x00000000
        /*0060*/ 	.short	0x000e
        /*0062*/ 	.short	0x0054
        /*0064*/ 	.byte	0x00, 0xf0, 0x11, 0x00


	//----- nvinfo : EIATTR_KPARAM_INFO
	.align		4
.L_1219:
        /*0068*/ 	.byte	0x04, 0x17
        /*006a*/ 	.short	(.L_1221 - .L_1220)
.L_1220:
        /*006c*/ 	.word	0x00000000
        /*0070*/ 	.short	0x000d
        /*0072*/ 	.short	0x0050
        /*0074*/ 	.byte	0x00, 0xf0, 0x11, 0x00


	//----- nvinfo : EIATTR_KPARAM_INFO
	.align		4
.L_1221:
        /*0078*/ 	.byte	0x04, 0x17
        /*007a*/ 	.short	(.L_1223 - .L_1222)
.L_1222:
        /*007c*/ 	.word	0x00000000
        /*0080*/ 	.short	0x000c
        /*0082*/ 	.short	0x004c
        /*0084*/ 	.byte	0x00, 0xf0, 0x11, 0x00


	//----- nvinfo : EIATTR_KPARAM_INFO
	.align		4
.L_1223:
        /*0088*/ 	.byte	0x04, 0x17
        /*008a*/ 	.short	(.L_1225 - .L_1224)
.L_1224:
        /*008c*/ 	.word	0x00000000
        /*0090*/ 	.short	0x000b
        /*0092*/ 	.short	0x0048
        /*0094*/ 	.byte	0x00, 0xf0, 0x11, 0x00


	//----- nvinfo : EIATTR_KPARAM_INFO
	.align		4
.L_1225:
        /*0098*/ 	.byte	0x04, 0x17
        /*009a*/ 	.short	(.L_1227 - .L_1226)
.L_1226:
        /*009c*/ 	.word	0x00000000
        /*00a0*/ 	.short	0x000a
        /*00a2*/ 	.short	0x0040
        /*00a4*/ 	.byte	0x00, 0xf5, 0x21, 0x00


	//----- nvinfo : EIATTR_KPARAM_INFO
	.align		4
.L_1227:
        /*00a8*/ 	.byte	0x04, 0x17
        /*00aa*/ 	.short	(.L_1229 - .L_1228)
.L_1228:
        /*00ac*/ 	.word	0x00000000
        /*00b0*/ 	.short	0x0009
        /*00b2*/ 	.short	0x0038
        /*00b4*/ 	.byte	0x00, 0xf5, 0x21, 0x00


	//----- nvinfo : EIATTR_KPARAM_INFO
	.align		4
.L_1229:
        /*00b8*/ 	.byte	0x04, 0x17
        /*00ba*/ 	.short	(.L_1231 - .L_1230)
.L_1230:
        /*00bc*/ 	.word	0x00000000
        /*00c0*/ 	.short	0x0008
        /*00c2*/ 	.short	0x0034
        /*00c4*/ 	.byte	0x00, 0xf0, 0x11, 0x00


	//----- nvinfo : EIATTR_KPARAM_INFO
	.align		4
.L_1231:
        /*00c8*/ 	.byte	0x04, 0x17
        /*00ca*/ 	.short	(.L_1233 - .L_1232)
.L_1232:
        /*00cc*/ 	.word	0x00000000
        /*00d0*/ 	.short	0x0007
        /*00d2*/ 	.short	0x0030
        /*00d4*/ 	.byte	0x00, 0xf0, 0x11, 0x00


	//----- nvinfo : EIATTR_KPARAM_INFO
	.align		4
.L_1233:
        /*00d8*/ 	.byte	0x04, 0x17
        /*00da*/ 	.short	(.L_1235 - .L_1234)
.L_1234:
        /*00dc*/ 	.word	0x00000000
        /*00e0*/ 	.short	0x0006
        /*00e2*/ 	.short	0x002c
        /*00e4*/ 	.byte	0x00, 0xf0, 0x11, 0x00


	//----- nvinfo : EIATTR_KPARAM_INFO
	.align		4
.L_1235:
        /*00e8*/ 	.byte	0x04, 0x17
        /*00ea*/ 	.short	(.L_1237 - .L_1236)
.L_1236:
        /*00ec*/ 	.word	0x00000000
        /*00f0*/ 	.short	0x0005
        /*00f2*/ 	.short	0x0028
        /*00f4*/ 	.byte	0x00, 0xf0, 0x11, 0x00


	//----- nvinfo : EIATTR_KPARAM_INFO
	.align		4
.L_1237:
        /*00f8*/ 	.byte	0x04, 0x17
        /*00fa*/ 	.short	(.L_1239 - .L_1238)
.L_1238:
        /*00fc*/ 	.word	0x00000000
        /*0100*/ 	.short	0x0004
        /*0102*/ 	.short	0x0020
        /*0104*/ 	.byte	0x00, 0xf5, 0x21, 0x00


	//----- nvinfo : EIATTR_KPARAM_INFO
	.align		4
.L_1239:
        /*0108*/ 	.byte	0x04, 0x17
        /*010a*/ 	.short	(.L_1241 - .L_1240)
.L_1240:
        /*010c*/ 	.word	0x00000000
        /*0110*/ 	.short	0x0003
        /*0112*/ 	.short	0x0018
        /*0114*/ 	.byte	0x00, 0xf5, 0x21, 0x00


	//----- nvinfo : EIATTR_KPARAM_INFO
	.align		4
.L_1241:
        /*0118*/ 	.byte	0x04, 0x17
        /*011a*/ 	.short	(.L_1243 - .L_1242)
.L_1242:
        /*011c*/ 	.word	0x00000000
        /*0120*/ 	.short	0x0002
        /*0122*/ 	.short	0x0010
        /*0124*/ 	.byte	0x00, 0xf5, 0x21, 0x00


	//----- nvinfo : EIATTR_KPARAM_INFO
	.align		4
.L_1243:
        /*0128*/ 	.byte	0x04, 0x17
        /*012a*/ 	.short	(.L_1245 - .L_1244)
.L_1244:
        /*012c*/ 	.word	0x00000000
        /*0130*/ 	.short	0x0001
        /*0132*/ 	.short	0x0008
        /*0134*/ 	.byte	0x00, 0xf5, 0x21, 0x00


	//----- nvinfo : EIATTR_KPARAM_INFO
	.align		4
.L_1245:
        /*0138*/ 	.byte	0x04, 0x17
        /*013a*/ 	.short	(.L_1247 - .L_1246)
.L_1246:
        /*013c*/ 	.word	0x00000000
        /*0140*/ 	.short	0x0000
        /*0142*/ 	.short	0x0000
        /*0144*/ 	.byte	0x00, 0xf5, 0x21, 0x00


	//----- nvinfo : EIATTR_SPARSE_MMA_MASK
	.align		4
.L_1247:
        /*0148*/ 	.byte	0x03, 0x50
        /*014a*/ 	.short	0x0000


	//----- nvinfo : EIATTR_MAXREG_COUNT
	.align		4
        /*014c*/ 	.byte	0x03, 0x1b
        /*014e*/ 	.short	0x00ff


	//----- nvinfo : EIATTR_NUM_BARRIERS
	.align		4
        /*0150*/ 	.byte	0x02, 0x4c
        /*0152*/ 	.byte	0x01
	.zero		1


	//----- nvinfo : EIATTR_MERCURY_ISA_VERSION
	.align		4
        /*0154*/ 	.byte	0x03, 0x5f
        /*0156*/ 	.short	0x0101


	//----- nvinfo : EIATTR_VRC_CTA_INIT_COUNT
	.align		4
        /*0158*/ 	.byte	0x02, 0x4a
	.zero		1
	.zero		1


	//----- nvinfo : EIATTR_EXIT_INSTR_OFFSETS
	.align		4
        /*015c*/ 	.byte	0x04, 0x1c
        /*015e*/ 	.short	(.L_1249 - .L_1248)


	//   ....[0]....
.L_1248:
        /*0160*/ 	.word	0x00000060


	//   ....[1]....
        /*0164*/ 	.word	0x00000280


	//   ....[2]....
        /*0168*/ 	.word	0x00000e50


	//   ....[3]....
        /*016c*/ 	.word	0x0000b2d0


	//   ....[4]....
        /*0170*/ 	.word	0x0000b500


	//   ....[5]....
        /*0174*/ 	.word	0x0000b730


	//   ....[6]....
        /*0178*/ 	.word	0x0000b860


	//   ....[7]....
        /*017c*/ 	.word	0x0000b8f0


	//   ....[8]....
        /*0180*/ 	.word	0x0000b930


	//----- nvinfo : EIATTR_CRS_STACK_SIZE
	.align		4
.L_1249:
        /*0184*/ 	.byte	0x04, 0x1e
        /*0186*/ 	.short	(.L_1251 - .L_1250)
.L_1250:
        /*0188*/ 	.word	0x00000000


	//----- nvinfo : EIATTR_CBANK_PARAM_SIZE
	.align		4
.L_1251:
        /*018c*/ 	.byte	0x03, 0x19
        /*018e*/ 	.short	0x0074


	//----- nvinfo : EIATTR_PARAM_CBANK
	.align		4
        /*0190*/ 	.byte	0x04, 0x0a
        /*0192*/ 	.short	(.L_1253 - .L_1252)
	.align		4
.L_1252:
        /*0194*/ 	.word	index@(.nv.constant0._Z23gemm_half_q_half_kernelILi4ELi40ELb1ELb0ELi32EEvPK6__halfPKjS4_S2_PS0_iiiiPKtS7_iiiiiibS2_i)
        /*0198*/ 	.short	0x0380
        /*019a*/ 	.short	0x0074


	//----- nvinfo : EIATTR_SW_WAR
	.align		4
.L_1253:
        /*019c*/ 	.byte	0x04, 0x36
        /*019e*/ 	.short	(.L_1255 - .L_1254)
.L_1254:
        /*01a0*/ 	.word	0x00000008
.L_1255:


//--------------------- .nv.info._Z23gemm_half_q_half_kernelILi4ELi10ELb1ELb0ELi32EEvPK6__halfPKjS4_S2_PS0_iiiiPKtS7_iiiiiibS2_i --------------------------
	.section	.nv.info._Z23gemm_half_q_half_kernelILi4ELi10ELb1ELb0ELi32EEvPK6__halfPKjS4_S2_PS0_iiiiPKtS7_iiiiiibS2_i,"",@"SHT_CUDA_INFO"
	.sectionflags	@""
	.align	4


	//----- nvinfo : EIATTR_CUDA_API_VERSION
	.align		4
        /*0000*/ 	.byte	0x04, 0x37
        /*0002*/ 	.short	(.L_1257 - .L_1256)
.L_1256:
        /*0004*/ 	.word	0x00000082


	//----- nvinfo : EIATTR_KPARAM_INFO
	.align		4
.L_1257:
        /*0008*/ 	.byte	0x04, 0x17
        /*000a*/ 	.short	(.L_1259 - .L_1258)
.L_1258:
        /*000c*/ 	.word	0x00000000
        /*0010*/ 	.short	0x0013
        /*0012*/ 	.short	0x0070
        /*0014*/ 	.byte	0x00, 0xf0, 0x11, 0x00


	//----- nvinfo : EIATTR_KPARAM_INFO
	.align		4
.L_1259:
        /*0018*/ 	.byte	0x04, 0x17
        /*001a*/ 	.short	(.L_1261 - .L_1260)
.L_1260:
        /*001c*/ 	.word	0x00000000
        /*0020*/ 	.short	0x0012
        /*0022*/ 	.short	0x0068
        /*0024*/ 	.byte	0x00, 0xf5, 0x21, 0x00


	//----- nvinfo : EIATTR_KPARAM_INFO
	.align		4
.L_1261:
        /*0028*/ 	.byte	0x04, 0x17
        /*002a*/ 	.short	(.L_1263 - .L_1262)
.L_1262:
        /*002c*/ 	.word	0x00000000
        /*0030*/ 	.short	0x0011
        /*0032*/ 	.short	0x0060
        /*0034*/ 	.byte	0x00, 0xf0, 0x05, 0x00


	//----- nvinfo : EIATTR_KPARAM_INFO
	.align		4
.L_1263:
        /*0038*/ 	.byte	0x04, 0x17
        /*003a*/ 	.short	(.L_1265 - .L_1264)
.L_1264:
        /*003c*/ 	.word	0x00000000
        /*0040*/ 	.short	0x0010
        /*0042*/ 	.short	0x005c
        /*0044*/ 	.byte	0x00, 0xf0, 0x11, 0x00


	//----- nvinfo : EIATTR_KPARAM_INFO
	.align		4
.L_1265:
        /*0048*/ 	.byte	0x04, 0x17
        /*004a*/ 	.short	(.L_1267 - .L_1266)
.L_1266:
        /*004c*/ 	.word	0x00000000
        /*0050*/ 	.short	0x000f
        /*0052*/ 	.short	0x0058
        /*0054*/ 	.byte	0x00, 0xf0, 0x11, 0x00


	//----- nvinfo : EIATTR_KPARAM_INFO
	.align		4
.L_1267:
        /*0058*/ 	.byte	0x04, 0x17
        /*005a*/ 	.short	(.L_1269 - .L_1268)
.L_1268:
        /*005c*/ 	.word	0x00000000
        /*0060*/ 	.short	0x000e
        /*0062*/ 	.short	0x0054
        /*0064*/ 	.byte	0x00, 0xf0, 0x11, 0x00


	//----- nvinfo : EIATTR_KPARAM_INFO
	.align		4
.L_1269:
        /*0068*/ 	.byte	0x04, 0x17
        /*006a*/ 	.short	(.L_1271 - .L_1270)
.L_1270:
        /*006c*/ 	.word	0x00000000
        /*0070*/ 	.short	0x000d
        /*0072*/ 	.short	0x0050
        /*0074*/ 	.byte	0x00, 0xf0, 0x11, 0x00


	//----- nvinfo : EIATTR_KPARAM_INFO
	.align		4
.L_1271:
        /*0078*/ 	.byte	0x04, 0x17
        /*007a*/ 	.short	(.L_1273 - .L_1272)
.L_1272:
        /*007c*/ 	.word	0x00000000
        /*0080*/ 	.short	0x000c
        /*0082*/ 	.short	0x004c
        /*0084*/ 	.byte	0x00, 0xf0, 0x11, 0x00


	//----- nvinfo : EIATTR_KPARAM_INFO
	.align		4
.L_1273:
        /*0088*/ 	.byte	0x04, 0x17
        /*008a*/ 	.short	(.L_1275 - .L_1274)
.L_1274:
        /*008c*/ 	.word	0x00000000
        /*0090*/ 	.short	0x000b
        /*0092*/ 	.short	0x0048
        /*0094*/ 	.byte	0x00, 0xf0, 0x11, 0x00


	//----- nvinfo : EIATTR_KPARAM_INFO
	.align		4
.L_1275:
        /*0098*/ 	.byte	0x04, 0x17
        /*009a*/ 	.short	(.L_1277 - .L_1276)
.L_1276:
        /*009c*/ 	.word	0x00000000
        /*00a0*/ 	.short	0x000a
        /*00a2*/ 	.short	0x0040
        /*00a4*/ 	.byte	0x00, 0xf5, 0x21, 0x00


	//----- nvinfo : EIATTR_KPARAM_INFO
	.align		4
.L_1277:
        /*00a8*/ 	.byte	0x04, 0x17
        /*00aa*/ 	.short	(.L_1279 - .L_1278)
.L_1278:
        /*00ac*/ 	.word	0x00000000
        /*00b0*/ 	.short	0x0009
        /*00b2*/ 	.short	0x0038
        /*00b4*/ 	.byte	0x00, 0xf5, 0x21, 0x00


	//----- nvinfo : EIATTR_KPARAM_INFO
	.align		4
.L_1279:
        /*00b8*/ 	.byte	0x04, 0x17
        /*00ba*/ 	.short	(.L_1281 - .L_1280)
.L_1280:
        /*00bc*/ 	.word	0x00000000
        /*00c0*/ 	.short	0x0008
        /*00c2*/ 	.short	0x0034
        /*00c4*/ 	.byte	0x00, 0xf0, 0x11, 0x00


	//----- nvinfo : EIATTR_KPARAM_INFO
	.align		4
.L_1281:
        /*00c8*/ 	.byte	0x04, 0x17
        /*00ca*/ 	.short	(.L_1283 - .L_1282)
.L_1282:
        /*00cc*/ 	.word	0x00000000
        /*00d0*/ 	.short	0x0007
        /*00d2*/ 	.short	0x0030
        /*00d4*/ 	.byte	0x00, 0xf0, 0x11, 0x00


	//----- nvinfo : EIATTR_KPARAM_INFO
	.align		4
.L_1283:
        /*00d8*/ 	.byte	0x04, 0x17
        /*00da*/ 	.short	(.L_1285 - .L_1284)
.L_1284:
        /*00dc*/ 	.word	0x00000000
        /*00e0*/ 	.short	0x0006
        /*00e2*/ 	.short	0x002c
        /*00e4*/ 	.byte	0x00, 0xf0, 0x11, 0x00


	//----- nvinfo : EIATTR_KPARAM_INFO
	.align		4
.L_1285:
        /*00e8*/ 	.byte	0x04, 0x17
        /*00ea*/ 	.short	(.L_1287 - .L_1286)
.L_1286:
        /*00ec*/ 	.word	0x00000000
        /*00f0*/ 	.short	0x0005
        /*00f2*/ 	.short	0x0028
        /*00f4*/ 	.byte	0x00, 0xf0, 0x11, 0x00


	//----- nvinfo : EIATTR_KPARAM_INFO
	.align		4
.L_1287:
        /*00f8*/ 	.byte	0x04, 0x17
        /*00fa*/ 	.short	(.L_1289 - .L_1288)
.L_1288:
        /*00fc*/ 	.word	0x00000000
        /*0100*/ 	.short	0x0004
        /*0102*/ 	.short	0x0020
        /*0104*/ 	.byte	0x00, 0xf5, 0x21, 0x00


	//----- nvinfo : EIATTR_KPARAM_INFO
	.align		4
.L_1289:
        /*0108*/ 	.byte	0x04, 0x17
        /*010a*/ 	.short	(.L_1291 - .L_1290)
.L_1290:
        /*010c*/ 	.word	0x00000000
        /*0110*/ 	.short	0x0003
        /*0112*/ 	.short	0x0018
        /*0114*/ 	.byte	0x00, 0xf5, 0x21, 0x00


	//----- nvinfo : EIATTR_KPARAM_INFO
	.align		4
.L_1291:
        /*0118*/ 	.byte	0x04, 0x17
        /*011a*/ 	.short	(.L_1293 - .L_1292)
.L_1292:
        /*011c*/ 	.word	0x00000000
        /*0120*/ 	.short	0x0002
        /*0122*/ 	.short	0x0010
        /*0124*/ 	.byte	0x00, 0xf5, 0x21, 0x00


	//----- nvinfo : EIATTR_KPARAM_INFO
	.align		4
.L_1293:
        /*0128*/ 	.byte	0x04, 0x17
        /*012a*/ 	.short	(.L_1295 - .L_1294)
.L_1294:
        /*012c*/ 	.word	0x00000000
        /*0130*/ 	.short	0x0001
        /*0132*/ 	.short	0x0008
        /*0134*/ 	.byte	0x00, 0xf5, 0x21, 0x00


	//----- nvinfo : EIATTR_KPARAM_INFO
	.align		4
.L_1295:
        /*0138*/ 	.byte	0x04, 0x17
        /*013a*/ 	.short	(.L_1297 - .L_1296)
.L_1296:
        /*013c*/ 	.word	0x00000000
        /*0140*/ 	.short	0x0000
        /*0142*/ 	.short	0x0000
        /*0144*/ 	.byte	0x00, 0xf5, 0x21, 0x00


	//----- nvinfo : EIATTR_SPARSE_MMA_MASK
	.align		4
.L_1297:
        /*0148*/ 	.byte	0x03, 0x50
        /*014a*/ 	.short	0x0000


	//----- nvinfo : EIATTR_MAXREG_COUNT
	.align		4
        /*014c*/ 	.byte	0x03, 0x1b
        /*014e*/ 	.short	0x00ff


	//----- nvinfo : EIATTR_NUM_BARRIERS
	.align		4
        /*0150*/ 	.byte	0x02, 0x4c
        /*0152*/ 	.byte	0x01
	.zero		1


	//----- nvinfo : EIATTR_MERCURY_ISA_VERSION
	.align		4
        /*0154*/ 	.byte	0x03, 0x5f
        /*0156*/ 	.short	0x0101


	//----- nvinfo : EIATTR_VRC_CTA_INIT_COUNT
	.align		4
        /*0158*/ 	.byte	0x02, 0x4a
	.zero		1
	.zero		1


	//----- nvinfo : EIATTR_EXIT_INSTR_OFFSETS
	.align		4
        /*015c*/ 	.byte	0x04, 0x1c
        /*015e*/ 	.short	(.L_1299 - .L_1298)


	//   ....[0]....
.L_1298:
        /*0160*/ 	.word	0x00000050


	//   ....[1]....
        /*0164*/ 	.word	0x00000280


	//   ....[2]....
        /*0168*/ 	.word	0x00000e50


	//   ....[3]....
        /*016c*/ 	.word	0x00009c10


	//   ....[4]....
        /*0170*/ 	.word	0x00009e40


	//   ....[5]....
        /*0174*/ 	.word	0x0000a070


	//   ....[6]....
        /*0178*/ 	.word	0x0000a1a0


	//   ....[7]....
        /*017c*/ 	.word	0x0000a230


	//   ....[8]....
        /*0180*/ 	.word	0x0000a270


	//----- nvinfo : EIATTR_CRS_STACK_SIZE
	.align		4
.L_1299:
        /*0184*/ 	.byte	0x04, 0x1e
        /*0186*/ 	.short	(.L_1301 - .L_1300)
.L_1300:
        /*0188*/ 	.word	0x00000000


	//----- nvinfo : EIATTR_CBANK_PARAM_SIZE
	.align		4
.L_1301:
        /*018c*/ 	.byte	0x03, 0x19
        /*018e*/ 	.short	0x0074


	//----- nvinfo : EIATTR_PARAM_CBANK
	.align		4
        /*0190*/ 	.byte	0x04, 0x0a
        /*0192*/ 	.short	(.L_1303 - .L_1302)
	.align		4
.L_1302:
        /*0194*/ 	.word	index@(.nv.constant0._Z23gemm_half_q_half_kernelILi4ELi10ELb1ELb0ELi32EEvPK6__halfPKjS4_S2_PS0_iiiiPKtS7_iiiiiibS2_i)
        /*0198*/ 	.short	0x0380
        /*019a*/ 	.short	0x0074


	//----- nvinfo : EIATTR_SW_WAR
	.align		4
.L_1303:
        /*019c*/ 	.byte	0x04, 0x36
        /*019e*/ 	.short	(.L_1305 - .L_1304)
.L_1304:
        /*01a0*/ 	.word	0x00000008
.L_1305:


//--------------------- .nv.info._Z23gemm_half_q_half_kernelILi4ELi172ELb1ELb0ELi32EEvPK6__halfPKjS4_S2_PS0_iiiiPKtS7_iiiiiibS2_i --------------------------
	.section	.nv.info._Z23gemm_half_q_half_kernelILi4ELi172ELb1ELb0ELi32EEvPK6__halfPKjS4_S2_PS0_iiiiPKtS7_iiiiiibS2_i,"",@"SHT_CUDA_INFO"
	.sectionflags	@""
	.align	4


	//----- nvinfo : EIATTR_CUDA_API_VERSION
	.align		4
        /*0000*/ 	.byte	0x04, 0x37
        /*0002*/ 	.short	(.L_1307 - .L_1306)
.L_1306:
        /*0004*/ 	.word	0x00000082


	//----- nvinfo : EIATTR_KPARAM_INFO
	.align		4
.L_1307:
        /*0008*/ 	.byte	0x04, 0x17
        /*000a*/ 	.short	(.L_1309 - .L_1308)
.L_1308:
        /*000c*/ 	.word	0x00000000
        /*0010*/ 	.short	0x0013
        /*0012*/ 	.short	0x0070
        /*0014*/ 	.byte	0x00, 0xf0, 0x11, 0x00


	//----- nvinfo : EIATTR_KPARAM_INFO
	.align		4
.L_1309:
        /*0018*/ 	.byte	0x04, 0x17
        /*001a*/ 	.short	(.L_1311 - .L_1310)
.L_1310:
        /*001c*/ 	.word	0x00000000
        /*0020*/ 	.short	0x0012
        /*0022*/ 	.short	0x0068
        /*0024*/ 	.byte	0x00, 0xf5, 0x21, 0x00


	//----- nvinfo : EIATTR_KPARAM_INFO
	.align		4
.L_1311:
        /*0028*/ 	.byte	0x04, 0x17
        /*002a*/ 	.short	(.L_1313 - .L_1312)
.L_1312:
        /*002c*/ 	.word	0x00000000
        /*0030*/ 	.short	0x0011
        /*0032*/ 	.short	0x0060
        /*0034*/ 	.byte	0x00, 0xf0, 0x05, 0x00


	//----- nvinfo : EIATTR_KPARAM_INFO
	.align		4
.L_1313:
        /*0038*/ 	.byte	0x04, 0x17
        /*003a*/ 	.short	(.L_1315 - .L_1314)
.L_1314:
        /*003c*/ 	.word	0x00000000
        /*0040*/ 	.short	0x0010
        /*0042*/ 	.short	0x005c
        /*0044*/ 	.byte	0x00, 0xf0, 0x11, 0x00


	//----- nvinfo : EIATTR_KPARAM_INFO
	.align		4
.L_1315:
        /*0048*/ 	.byte	0x04, 0x17
        /*004a*/ 	.short	(.L_1317 - .L_1316)
.L_1316:
        /*004c*/ 	.word	0x00000000
        /*0050*/ 	.short	0x000f
        /*0052*/ 	.short	0x0058
        /*0054*/ 	.byte	0x00, 0xf0, 0x11, 0x00


	//----- nvinfo : EIATTR_KPARAM_INFO
	.align		4
.L_1317:
        /*0058*/ 	.byte	0x04, 0x17
        /*005a*/ 	.short	(.L_1319 - .L_1318)
.L_1318:
        /*005c*/ 	.word	0x00000000
        /*0060*/ 	.short	0x000e
        /*0062*/ 	.short	0x0054
        /*0064*/ 	.byte	0x00, 0xf0, 0x11, 0x00


	//----- nvinfo : EIATTR_KPARAM_INFO
	.align		4
.L_1319:
        /*0068*/ 	.byte	0x04, 0x17
        /*006a*/ 	.short	(.L_1321 - .L_1320)
.L_1320:
        /*006c*/ 	.word	0x00000000
        /*0070*/ 	.short	0x000d
        /*0072*/ 	.short	0x0050
        /*0074*/ 	.byte	0x00, 0xf0, 0x11, 0x00


	//----- nvinfo : EIATTR_KPARAM_INFO
	.align		4
.L_1321:
        /*0078*/ 	.byte	0x04, 0x17
        /*007a*/ 	.short	(.L_1323 - .L_1322)
.L_1322:
        /*007c*/ 	.word	0x00000000
        /*0080*/ 	.short	0x000c
        /*0082*/ 	.short	0x004c
        /*0084*/ 	.byte	0x00, 0xf0, 0x11, 0x00


	//----- nvinfo : EIATTR_KPARAM_INFO
	.align		4
.L_1323:
        /*0088*/ 	.byte	0x04, 0x17
        /*008a*/ 	.short	(.L_1325 - .L_1324)
.L_1324:
        /*008c*/ 	.word	0x00000000
        /*0090*/ 	.short	0x000b
        /*0092*/ 	.short	0x0048
        /*0094*/ 	.byte	0x00, 0xf0, 0x11, 0x00


	//----- nvinfo : EIATTR_KPARAM_INFO
	.align		4
.L_1325:
        /*0098*/ 	.byte	0x04, 0x17
        /*009a*/ 	.short	(.L_1327 - .L_1326)
.L_1326:
        /*009c*/ 	.word	0x00000000
        /*00a0*/ 	.short	0x000a
        /*00a2*/ 	.short	0x0040
        /*00a4*/ 	.byte	0x00, 0xf5, 0x21, 0x00


	//----- nvinfo : EIATTR_KPARAM_INFO
	.align		4
.L_1327:
        /*00a8*/ 	.byte	0x04, 0x17
        /*00aa*/ 	.short	(.L_1329 - .L_1328)
.L_1328:
        /*00ac*/ 	.word	0x00000000
        /*00b0*/ 	.short	0x0009
        /*00b2*/ 	.short	0x0038
        /*00b4*/ 	.byte	0x00, 0xf5, 0x21, 0x00


	//----- nvinfo : EIATTR_KPARAM_INFO
	.align		4
.L_1329:
        /*00b8*/ 	.byte	0x04, 0x17
        /*00ba*/ 	.short	(.L_1331 - .L_1330)
.L_1330:
        /*00bc*/ 	.word	0x00000000
        /*00c0*/ 	.short	0x0008
        /*00c2*/ 	.short	0x0034
        /*00c4*/ 	.byte	0x00, 0xf0, 0x11, 0x00


	//----- nvinfo : EIATTR_KPARAM_INFO
	.align		4
.L_1331:
        /*00c8*/ 	.byte	0x04, 0x17
        /*00ca*/ 	.short	(.L_1333 - .L_1332)
.L_1332:
        /*00cc*/ 	.word	0x00000000
        /*00d0*/ 	.short	0x0007
        /*00d2*/ 	.short	0x0030
        /*00d4*/ 	.byte	0x00, 0xf0, 0x11, 0x00


	//----- nvinfo : EIATTR_KPARAM_INFO
	.align		4
.L_1333:
        /*00d8*/ 	.byte	0x04, 0x17
        /*00da*/ 	.short	(.L_1335 - .L_1334)
.L_1334:
        /*00dc*/ 	.word	0x00000000
        /*00e0*/ 	.short	0x0006
        /*00e2*/ 	.short	0x002c
        /*00e4*/ 	.byte	0x00, 0xf0, 0x11, 0x00


	//----- nvinfo : EIATTR_KPARAM_INFO
	.align		4
.L_1335:
        /*00e8*/ 	.byte	0x04, 0x17
        /*00ea*/ 	.short	(.L_1337 - .L_1336)
.L_1336:
        /*00ec*/ 	.word	0x00000000
        /*00f0*/ 	.short	0x0005
        /*00f2*/ 	.short	0x0028
        /*00f4*/ 	.byte	0x00, 0xf0, 0x11, 0x00


	//----- nvinfo : EIATTR_KPARAM_INFO
	.align		4
.L_1337:
        /*00f8*/ 	.byte	0x04, 0x17
        /*00fa*/ 	.short	(.L_1339 - .L_1338)
.L_1338:
        /*00fc*/ 	.word	0x00000000
        /*0100*/ 	.short	0x0004
        /*0102*/ 	.short	0x0020
        /*0104*/ 	.byte	0x00, 0xf5, 0x21, 0x00


	//----- nvinfo : EIATTR_KPARAM_INFO
	.align		4
.L_1339:
        /*0108*/ 	.byte	0x04, 0x17
        /*010a*/ 	.short	(.L_1341 - .L_1340)
.L_1340:
        /*010c*/ 	.word	0x00000000
        /*0110*/ 	.short	0x0003
        /*0112*/ 	.short	0x0018
        /*0114*/ 	.byte	0x00, 0xf5, 0x21, 0x00


	//----- nvinfo : EIATTR_KPARAM_INFO
	.align		4
.L_1341:
        /*0118*/ 	.byte	0x04, 0x17
        /*011a*/ 	.short	(.L_1343 - .L_1342)
.L_1342:
        /*011c*/ 	.word	0x00000000
        /*0120*/ 	.short	0x0002
        /*0122*/ 	.short	0x0010
        /*0124*/ 	.byte	0x00, 0xf5, 0x21, 0x00


	//----- nvinfo : EIATTR_KPARAM_INFO
	.align		4
.L_1343:
        /*0128*/ 	.byte	0x04, 0x17
        /*012a*/ 	.short	(.L_1345 - .L_1344)
.L_1344:
        /*012c*/ 	.word	0x00000000
        /*0130*/ 	.short	0x0001
        /*0132*/ 	.short	0x0008
        /*0134*/ 	.byte	0x00, 0xf5, 0x21, 0x00


	//----- nvinfo : EIATTR_KPARAM_INFO
	.align		4
.L_1345:
        /*0138*/ 	.byte	0x04, 0x17
        /*013a*/ 	.short	(.L_1347 - .L_1346)
.L_1346:
        /*013c*/ 	.word	0x00000000
        /*0140*/ 	.short	0x0000
        /*0142*/ 	.short	0x0000
        /*0144*/ 	.byte	0x00, 0xf5, 0x21, 0x00


	//----- nvinfo : EIATTR_SPARSE_MMA_MASK
	.align		4
.L_1347:
        /*0148*/ 	.byte	0x03, 0x50
        /*014a*/ 	.short	0x0000


	//----- nvinfo : EIATTR_MAXREG_COUNT
	.align		4
        /*014c*/ 	.byte	0x03, 0x1b
        /*014e*/ 	.short	0x00ff


	//----- nvinfo : EIATTR_NUM_BARRIERS
	.align		4
        /*0150*/ 	.byte	0x02, 0x4c
        /*0152*/ 	.byte	0x01
	.zero		1


	//----- nvinfo : EIATTR_MERCURY_ISA_VERSION
	.align		4
        /*0154*/ 	.byte	0x03, 0x5f
        /*0156*/ 	.short	0x0101


	//----- nvinfo : EIATTR_VRC_CTA_INIT_COUNT
	.align		4
        /*0158*/ 	.byte	0x02, 0x4a
	.zero		1
	.zero		1


	//----- nvinfo : EIATTR_EXIT_INSTR_OFFSETS
	.align		4
        /*015c*/ 	.byte	0x04, 0x1c
        /*015e*/ 	.short	(.L_1349 - .L_1348)


	//   ....[0]....
.L_1348:
        /*0160*/ 	.word	0x00000060


	//   ....[1]....
        /*0164*/ 	.word	0x00000290


	//   ....[2]....
        /*0168*/ 	.word	0x00000e60


	//   ....[3]....
        /*016c*/ 	.word	0x00014f80


	//   ....[4]....
        /*0170*/ 	.word	0x000151b0


	//   ....[5]....
        /*0174*/ 	.word	0x000153e0


	//   ....[6]....
        /*0178*/ 	.word	0x00015510


	//   ....[7]....
        /*017c*/ 	.word	0x000155a0


	//   ....[8]....
        /*0180*/ 	.word	0x000155e0


	//----- nvinfo : EIATTR_CRS_STACK_SIZE
	.align		4
.L_1349:
        /*0184*/ 	.byte	0x04, 0x1e
        /*0186*/ 	.short	(.L_1351 - .L_1350)
.L_1350:
        /*0188*/ 	.word	0x00000000


	//----- nvinfo : EIATTR_CBANK_PARAM_SIZE
	.align		4
.L_1351:
        /*018c*/ 	.byte	0x03, 0x19
        /*018e*/ 	.short	0x0074


	//----- nvinfo : EIATTR_PARAM_CBANK
	.align		4
        /*0190*/ 	.byte	0x04, 0x0a
        /*0192*/ 	.short	(.L_1353 - .L_1352)
	.align		4
.L_1352:
        /*0194*/ 	.word	index@(.nv.constant0._Z23gemm_half_q_half_kernelILi4ELi172ELb1ELb0ELi32EEvPK6__halfPKjS4_S2_PS0_iiiiPKtS7_iiiiiibS2_i)
        /*0198*/ 	.short	0x0380
        /*019a*/ 	.short	0x0074


	//----- nvinfo : EIATTR_SW_WAR
	.align		4
.L_1353:
        /*019c*/ 	.byte	0x04, 0x36
        /*019e*/ 	.short	(.L_1355 - .L_1354)
.L_1354:
        /*01a0*/ 	.word	0x00000008
.L_1355:


//--------------------- .nv.info._Z23gemm_half_q_half_kernelILi4ELi176ELb1ELb0ELi32EEvPK6__halfPKjS4_S2_PS0_iiiiPKtS7_iiiiiibS2_i --------------------------
	.section	.nv.info._Z23gemm_half_q_half_kernelILi4ELi176ELb1ELb0ELi32EEvPK6__halfPKjS4_S2_PS0_iiiiPKtS7_iiiiiibS2_i,"",@"SHT_CUDA_INFO"
	.sectionflags	@""
	.align	4


	//----- nvinfo : EIATTR_CUDA_API_VERSION
	.align		4
        /*0000*/ 	.byte	0x04, 0x37
        /*0002*/ 	.short	(.L_1357 - .L_1356)
.L_1356:
        /*0004*/ 	.word	0x00000082


	//----- nvinfo : EIATTR_KPARAM_INFO
	.align		4
.L_1357:
        /*0008*/ 	.byte	0x04, 0x17
        /*000a*/ 	.short	(.L_1359 - .L_1358)
.L_1358:
        /*000c*/ 	.word	0x00000000
        /*0010*/ 	.short	0x0013
        /*0012*/ 	.short	0x0070
        /*0014*/ 	.byte	0x00, 0xf0, 0x11, 0x00


	//----- nvinfo : EIATTR_KPARAM_INFO
	.align		4
.L_1359:
        /*0018*/ 	.byte	0x04, 0x17
        /*001a*/ 	.short	(.L_1361 - .L_1360)
.L_1360:
        /*001c*/ 	.word	0x00000000
        /*0020*/ 	.short	0x0012
        /*0022*/ 	.short	0x0068
        /*0024*/ 	.byte	0x00, 0xf5, 0x21, 0x00


	//----- nvinfo : EIATTR_KPARAM_INFO
	.align		4
.L_1361:
        /*0028*/ 	.byte	0x04, 0x17
        /*002a*/ 	.short	(.L_1363 - .L_1362)
.L_1362:
        /*002c*/ 	.word	0x00000000
        /*0030*/ 	.short	0x0011
        /*0032*/ 	.short	0x0060
        /*0034*/ 	.byte	0x00, 0xf0, 0x05, 0x00


	//----- nvinfo : EIATTR_KPARAM_INFO
	.align		4
.L_1363:
        /*0038*/ 	.byte	0x04, 0x17
        /*003a*/ 	.short	(.L_1365 - .L_1364)
.L_1364:
        /*003c*/ 	.word	0x00000000
        /*0040*/ 	.short	0x0010
        /*0042*/ 	.short	0x005c
        /*0044*/ 	.byte	0x00, 0xf0, 0x11, 0x00


	//----- nvinfo : EIATTR_KPARAM_INFO
	.align		4
.L_1365:
        /*0048*/ 	.byte	0x04, 0x17
        /*004a*/ 	.short	(.L_1367 - .L_1366)
.L_1366:
        /*004c*/ 	.word	0x00000000
        /*0050*/ 	.short	0x000f
        /*0052*/ 	.short	0x0058
        /*0054*/ 	.byte	0x00, 0xf0, 0x11, 0x00


	//----- nvinfo : EIATTR_KPARAM_INFO
	.align		4
.L_1367:
        /*0058*/ 	.byte	0x04, 0x17
        /*005a*/ 	.short	(.L_1369 - .L_1368)
.L_1368:
        /*005c*/ 	.word	0x00000000
        /*0060*/ 	.short	0x000e
        /*0062*/ 	.short	0x0054
        /*0064*/ 	.byte	0x00, 0xf0, 0x11, 0x00


	//----- nvinfo : EIATTR_KPARAM_INFO
	.align		4
.L_1369:
        /*0068*/ 	.byte	0x04, 0x17
        /*006a*/ 	.short	(.L_1371 - .L_1370)
.L_1370:
        /*006c*/ 	.word	0x00000000
        /*0070*/ 	.short	0x000d
        /*0072*/ 	.short	0x0050
        /*0074*/ 	.byte	0x00, 0xf0, 0x11, 0x00


	//----- nvinfo : EIATTR_KPARAM_INFO
	.align		4
.L_1371:
        /*0078*/ 	.byte	0x04, 0x17
        /*007a*/ 	.short	(.L_1373 - .L_1372)
.L_1372:
        /*007c*/ 	.word	0x00000000
        /*0080*/ 	.short	0x000c
        /*0082*/ 	.short	0x004c
        /*0084*/ 	.byte	0x00, 0xf0, 0x11, 0x00


	//----- nvinfo : EIATTR_KPARAM_INFO
	.align		4
.L_1373:
        /*0088*/ 	.byte	0x04, 0x17
        /*008a*/ 	.short	(.L_1375 - .L_1374)
.L_1374:
        /*008c*/ 	.word	0x00000000
        /*0090*/ 	.short	0x000b
        /*0092*/ 	.short	0x0048
        /*0094*/ 	.byte	0x00, 0xf0, 0x11, 0x00


	//----- nvinfo : EIATTR_KPARAM_INFO
	.align		4
.L_1375:
        /*0098*/ 	.byte	0x04, 0x17
        /*009a*/ 	.short	(.L_1377 - .L_1376)
.L_1376:
        /*009c*/ 	.word	0x00000000
        /*00a0*/ 	.short	0x000a
        /*00a2*/ 	.short	0x0040
        /*00a4*/ 	.byte	0x00, 0xf5, 0x21, 0x00


	//----- nvinfo : EIATTR_KPARAM_INFO
	.align		4
.L_1377:
        /*00a8*/ 	.byte	0x04, 0x17
        /*00aa*/ 	.short	(.L_1379 - .L_1378)
.L_1378:
        /*00ac*/ 	.word	0x00000000
        /*00b0*/ 	.short	0x0009
        /*00b2*/ 	.short	0x0038
        /*00b4*/ 	.byte	0x00, 0xf5, 0x21, 0x00


	//----- nvinfo : EIATTR_KPARAM_INFO
	.align		4
.L_1379:
        /*00b8*/ 	.byte	0x04, 0x17
        /*00ba*/ 	.short	(.L_1381 - .L_1380)
.L_1380:
        /*00bc*/ 	.word	0x00000000
        /*00c0*/ 	.short	0x0008
        /*00c2*/ 	.short	0x0034
        /*00c4*/ 	.byte	0x00, 0xf0, 0x11, 0x00


	//----- nvinfo : EIATTR_KPARAM_INFO
	.align		4
.L_1381:
        /*00c8*/ 	.byte	0x04, 0x17
        /*00ca*/ 	.short	(.L_1383 - .L_1382)
.L_1382:
        /*00cc*/ 	.word	0x00000000
        /*00d0*/ 	.short	0x0007
        /*00d2*/ 	.short	0x0030
        /*00d4*/ 	.byte	0x00, 0xf0, 0x11, 0x00


	//----- nvinfo : EIATTR_KPARAM_INFO
	.align		4
.L_1383:
        /*00d8*/ 	.byte	0x04, 0x17
        /*00da*/ 	.short	(.L_1385 - .L_1384)
.L_1384:
        /*00dc*/ 	.word	0x00000000
        /*00e0*/ 	.short	0x0006
        /*00e2*/ 	.short	0x002c
        /*00e4*/ 	.byte	0x00, 0xf0, 0x11, 0x00


	//----- nvinfo : EIATTR_KPARAM_INFO
	.align		4
.L_1385:
        /*00e8*/ 	.byte	0x04, 0x17
        /*00ea*/ 	.short	(.L_1387 - .L_1386)
.L_1386:
        /*00ec*/ 	.word	0x00000000
        /*00f0*/ 	.short	0x0005
        /*00f2*/ 	.short	0x0028
        /*00f4*/ 	.byte	0x00, 0xf0, 0x11, 0x00


	//----- nvinfo : EIATTR_KPARAM_INFO
	.align		4
.L_1387:
        /*00f8*/ 	.byte	0x04, 0x17
        /*00fa*/ 	.short	(.L_1389 - .L_1388)
.L_1388:
        /*00fc*/ 	.word	0x00000000
        /*0100*/ 	.short	0x0004
        /*0102*/ 	.short	0x0020
        /*0104*/ 	.byte	0x00, 0xf5, 0x21, 0x00


	//----- nvinfo : EIATTR_KPARAM_INFO
	.align		4
.L_1389:
        /*0108*/ 	.byte	0x04, 0x17
        /*010a*/ 	.short	(.L_1391 - .L_1390)
.L_1390:
        /*010c*/ 	.word	0x00000000
        /*0110*/ 	.short	0x0003
        /*0112*/ 	.short	0x0018
        /*0114*/ 	.byte	0x00, 0xf5, 0x21, 0x00


	//----- nvinfo : EIATTR_KPARAM_INFO
	.align		4
.L_1391:
        /*0118*/ 	.byte	0x04, 0x17
        /*011a*/ 	.short	(.L_1393 - .L_1392)
.L_1392:
        /*011c*/ 	.word	0x00000000
        /*0120*/ 	.short	0x0002
        /*0122*/ 	.short	0x0010
        /*0124*/ 	.byte	0x00, 0xf5, 0x21, 0x00


	//----- nvinfo : EIATTR_KPARAM_INFO
	.align		4
.L_1393:
        /*0128*/ 	.byte	0x04, 0x17
        /*012a*/ 	.short	(.L_1395 - .L_1394)
.L_1394:
        /*012c*/ 	.word	0x00000000
        /*0130*/ 	.short	0x0001
        /*0132*/ 	.short	0x0008
        /*0134*/ 	.byte	0x00, 0xf5, 0x21, 0x00


	//----- nvinfo : EIATTR_KPARAM_INFO
	.align		4
.L_1395:
        /*0138*/ 	.byte	0x04, 0x17
        /*013a*/ 	.short	(.L_1397 - .L_1396)
.L_1396:
        /*013c*/ 	.word	0x00000000
        /*0140*/ 	.short	0x0000
        /*0142*/ 	.short	0x0000
        /*0144*/ 	.byte	0x00, 0xf5, 0x21, 0x00


	//----- nvinfo : EIATTR_SPARSE_MMA_MASK
	.align		4
.L_1397:
        /*0148*/ 	.byte	0x03, 0x50
        /*014a*/ 	.short	0x0000


	//----- nvinfo : EIATTR_MAXREG_COUNT
	.align		4
        /*014c*/ 	.byte	0x03, 0x1b
        /*014e*/ 	.short	0x00ff


	//----- nvinfo : EIATTR_NUM_BARRIERS
	.align		4
        /*0150*/ 	.byte	0x02, 0x4c
        /*0152*/ 	.byte	0x01
	.zero		1


	//----- nvinfo : EIATTR_MERCURY_ISA_VERSION
	.align		4
        /*0154*/ 	.byte	0x03, 0x5f
        /*0156*/ 	.short	0x0101


	//----- nvinfo : EIATTR_VRC_CTA_INIT_COUNT
	.align		4
        /*0158*/ 	.byte	0x02, 0x4a
	.zero		1
	.zero		1


	//----- nvinfo : EIATTR_EXIT_INSTR_OFFSETS
	.align		4
        /*015c*/ 	.byte	0x04, 0x1c
        /*015e*/ 	.short	(.L_1399 - .L_1398)


	//   ....[0]....
.L_1398:
        /*0160*/ 	.word	0x00000060


	//   ....[1]....
        /*0164*/ 	.word	0x00000290


	//   ....[2]....
        /*0168*/ 	.word	0x00000e60


	//   ....[3]....
        /*016c*/ 	.word	0x0000e5d0


	//   ....[4]....
        /*0170*/ 	.word	0x0000e800


	//   ....[5]....
        /*0174*/ 	.word	0x0000ea30


	//   ....[6]....
        /*0178*/ 	.word	0x0000eb60


	//   ....[7]....
        /*017c*/ 	.word	0x0000ebf0


	//   ....[8]....
        /*0180*/ 	.word	0x0000ec30


	//----- nvinfo : EIATTR_CRS_STACK_SIZE
	.align		4
.L_1399:
        /*0184*/ 	.byte	0x04, 0x1e
        /*0186*/ 	.short	(.L_1401 - .L_1400)
.L_1400:
        /*0188*/ 	.word	0x00000000


	//----- nvinfo : EIATTR_CBANK_PARAM_SIZE
	.align		4
.L_1401:
        /*018c*/ 	.byte	0x03, 0x19
        /*018e*/ 	.short	0x0074


	//----- nvinfo : EIATTR_PARAM_CBANK
	.align		4
        /*0190*/ 	.byte	0x04, 0x0a
        /*0192*/ 	.short	(.L_1403 - .L_1402)
	.align		4
.L_1402:
        /*0194*/ 	.word	index@(.nv.constant0._Z23gemm_half_q_half_kernelILi4ELi176ELb1ELb0ELi32EEvPK6__halfPKjS4_S2_PS0_iiiiPKtS7_iiiiiibS2_i)
        /*0198*/ 	.short	0x0380
        /*019a*/ 	.short	0x0074


	//----- nvinfo : EIATTR_SW_WAR
	.align		4
.L_1403:
        /*019c*/ 	.byte	0x04, 0x36
        /*019e*/ 	.short	(.L_1405 - .L_1404)
.L_1404:
        /*01a0*/ 	.word	0x00000008
.L_1405:


//--------------------- .nv.info._Z23gemm_half_q_half_kernelILi4ELi152ELb1ELb0ELi32EEvPK6__halfPKjS4_S2_PS0_iiiiPKtS7_iiiiiibS2_i --------------------------
	.section	.nv.info._Z23gemm_half_q_half_kernelILi4ELi152ELb1ELb0ELi32EEvPK6__halfPKjS4_S2_PS0_iiiiPKtS7_iiiiiibS2_i,"",@"SHT_CUDA_INFO"
	.sectionflags	@""
	.align	4


	//----- nvinfo : EIATTR_CUDA_API_VERSION
	.align		4
        /*0000*/ 	.byte	0x04, 0x37
        /*0002*/ 	.short	(.L_1407 - .L_1406)
.L_1406:
        /*0004*/ 	.word	0x00000082


	//----- nvinfo : EIATTR_KPARAM_INFO
	.align		4
.L_1407:
        /*0008*/ 	.byte	0x04, 0x17
        /*000a*/ 	.short	(.L_1409 - .L_1408)
.L_1408:
        /*000c*/ 	.word	0x00000000
        /*0010*/ 	.short	0x0013
        /*0012*/ 	.short	0x0070
        /*0014*/ 	.byte	0x00, 0xf0, 0x11, 0x00


	//----- nvinfo : EIATTR_KPARAM_INFO
	.align		4
.L_1409:
        /*0018*/ 	.byte	0x04, 0x17
        /*001a*/ 	.short	(.L_1411 - .L_1410)
.L_1410:
        /*001c*/ 	.word	0x00000000
        /*0020*/ 	.short	0x0012
        /*0022*/ 	.short	0x0068
        /*0024*/ 	.byte	0x00, 0xf5, 0x21, 0x00


	//----- nvinfo : EIATTR_KPARAM_INFO
	.align		4
.L_1411:
        /*0028*/ 	.byte	0x04, 0x17
        /*002a*/ 	.short	(.L_1413 - .L_1412)
.L_1412:
        /*002c*/ 	.word	0x00000000
        /*0030*/ 	.short	0x0011
        /*0032*/ 	.short	0x0060
        /*0034*/ 	.byte	0x00, 0xf0, 0x05, 0x00


	//----- nvinfo : EIATTR_KPARAM_INFO
	.align		4
.L_1413:
        /*0038*/ 	.byte	0x04, 0x17
        /*003a*/ 	.short	(.L_1415 - .L_1414)
.L_1414:
        /*003c*/ 	.word	0x00000000
        /*0040*/ 	.short	0x0010
        /*0042*/ 	.short	0x005c
        /*0044*/ 	.byte	0x00, 0xf0, 0x11, 0x00


	//----- nvinfo : EIATTR_KPARAM_INFO
	.align		4
.L_1415:
        /*0048*/ 	.byte	0x04, 0x17
        /*004a*/ 	.short	(.L_1417 - .L_1416)
.L_1416:
        /*004c*/ 	.word	0x00000000
        /*0050*/ 	.short	0x000f
        /*0052*/ 	.short	0x0058
        /*0054*/ 	.byte	0x00, 0xf0, 0x11, 0x00


	//----- nvinfo : EIATTR_KPARAM_INFO
	.align		4
.L_1417:
        /*0058*/ 	.byte	0x04, 0x17
        /*005a*/ 	.short	(.L_1419 - .L_1418)
.L_1418:
        /*005c*/ 	.word	0x00000000
        /*0060*/ 	.short	0x000e
        /*0062*/ 	.short	0x0054
        /*0064*/ 	.byte	0x00, 0xf0, 0x11, 0x00


	//----- nvinfo : EIATTR_KPARAM_INFO
	.align		4
.L_1419:
        /*0068*/ 	.byte	0x04, 0x17
        /*006a*/ 	.short	(.L_1421 - .L_1420)
.L_1420:
        /*006c*/ 	.word	0x00000000
        /*0070*/ 	.short	0x000d
        /*0072*/ 	.short	0x0050
        /*0074*/ 	.byte	0x00, 0xf0, 0x11, 0x00


	//----- nvinfo : EIATTR_KPARAM_INFO
	.align		4
.L_1421:
        /*0078*/ 	.byte	0x04, 0x17
        /*007a*/ 	.short	(.L_1423 - .L_1422)
.L_1422:
        /*007c*/ 	.word	0x00000000
        /*0080*/ 	.short	0x000c
        /*0082*/ 	.short	0x004c
        /*0084*/ 	.byte	0x00, 0xf0, 0x11, 0x00


	//----- nvinfo : EIATTR_KPARAM_INFO
	.align		4
.L_1423:
        /*0088*/ 	.byte	0x04, 0x17
        /*008a*/ 	.short	(.L_1425 - .L_1424)
.L_1424:
        /*008c*/ 	.word	0x00000000
        /*0090*/ 	.short	0x000b
        /*0092*/ 	.short	0x0048
        /*0094*/ 	.byte	0x00, 0xf0, 0x11, 0x00


	//----- nvinfo : EIATTR_KPARAM_INFO
	.align		4
.L_1425:
        /*0098*/ 	.byte	0x04, 0x17
        /*009a*/ 	.short	(.L_1427 - .L_1426)
.L_1426:
        /*009c*/ 	.word	0x00000000
        /*00a0*/ 	.short	0x000a
        /*00a2*/ 	.short	0x0040
        /*00a4*/ 	.byte	0x00, 0xf5, 0x21, 0x00


	//----- nvinfo : EIATTR_KPARAM_INFO
	.align		4
.L_1427:
        /*00a8*/ 	.byte	0x04, 0x17
        /*00aa*/ 	.short	(.L_1429 - .L_1428)
.L_1428:
        /*00ac*/ 	.word	0x00000000
        /*00b0*/ 	.short	0x0009
        /*00b2*/ 	.short	0x0038
        /*00b4*/ 	.byte	0x00, 0xf5, 0x21, 0x00


	//----- nvinfo : EIATTR_KPARAM_INFO
	.align		4
.L_1429:
        /*00b8*/ 	.byte	0x04, 0x17
        /*00ba*/ 	.short	(.L_1431 - .L_1430)
.L_1430:
        /*00bc*/ 	.word	0x00000000
        /*00c0*/ 	.short	0x0008
        /*00c2*/ 	.short	0x0034
        /*00c4*/ 	.byte	0x00, 0xf0, 0x11, 0x00


	//----- nvinfo : EIATTR_KPARAM_INFO
	.align		4
.L_1431:
        /*00c8*/ 	.byte	0x04, 0x17
        /*00ca*/ 	.short	(.L_1433 - .L_1432)
.L_1432:
        /*00cc*/ 	.word	0x00000000
        /*00d0*/ 	.short	0x0007
        /*00d2*/ 	.short	0x0030
        /*00d4*/ 	.byte	0x00, 0xf0, 0x11, 0x00


	//----- nvinfo : EIATTR_KPARAM_INFO
	.align		4
.L_1433:
        /*00d8*/ 	.byte	0x04, 0x17
        /*00da*/ 	.short	(.L_1435 - .L_1434)
.L_1434:
        /*00dc*/ 	.word	0x00000000
        /*00e0*/ 	.short	0x0006
        /*00e2*/ 	.short	0x002c
        /*00e4*/ 	.byte	0x00, 0xf0, 0x11, 0x00


	//----- nvinfo : EIATTR_KPARAM_INFO
	.align		4
.L_1435:
        /*00e8*/ 	.byte	0x04, 0x17
        /*00ea*/ 	.short	(.L_1437 - .L_1436)
.L_1436:
        /*00ec*/ 	.word	0x00000000
        /*00f0*/ 	.short	0x0005
        /*00f2*/ 	.short	0x0028
        /*00f4*/ 	.byte	0x00, 0xf0, 0x11, 0x00


	//----- nvinfo : EIATTR_KPARAM_INFO
	.align		4
.L_1437:
        /*00f8*/ 	.byte	0x04, 0x17
        /*00fa*/ 	.short	(.L_1439 - .L_1438)
.L_1438:
        /*00fc*/ 	.word	0x00000000
        /*0100*/ 	.short	0x0004
        /*0102*/ 	.short	0x0020
        /*0104*/ 	.byte	0x00, 0xf5, 0x21, 0x00


	//----- nvinfo : EIATTR_KPARAM_INFO
	.align		4
.L_1439:
        /*0108*/ 	.byte	0x04, 0x17
        /*010a*/ 	.short	(.L_1441 - .L_1440)
.L_1440:
        /*010c*/ 	.word	0x00000000
        /*0110*/ 	.short	0x0003
        /*0112*/ 	.short	0x0018
        /*0114*/ 	.byte	0x00, 0xf5, 0x21, 0x00


	//----- nvinfo : EIATTR_KPARAM_INFO
	.align		4
.L_1441:
        /*0118*/ 	.byte	0x04, 0x17
        /*011a*/ 	.short	(.L_1443 - .L_1442)
.L_1442:
        /*011c*/ 	.word	0x00000000
        /*0120*/ 	.short	0x0002
        /*0122*/ 	.short	0x0010
        /*0124*/ 	.byte	0x00, 0xf5, 0x21, 0x00


	//----- nvinfo : EIATTR_KPARAM_INFO
	.align		4
.L_1443:
        /*0128*/ 	.byte	0x04, 0x17
        /*012a*/ 	.short	(.L_1445 - .L_1444)
.L_1444:
        /*012c*/ 	.word	0x00000000
        /*0130*/ 	.short	0x0001
        /*0132*/ 	.short	0x0008
        /*0134*/ 	.byte	0x00, 0xf5, 0x21, 0x00


	//----- nvinfo : EIATTR_KPARAM_INFO
	.align		4
.L_1445:
        /*0138*/ 	.byte	0x04, 0x17
        /*013a*/ 	.short	(.L_1447 - .L_1446)
.L_1446:
        /*013c*/ 	.word	0x00000000
        /*0140*/ 	.short	0x0000
        /*0142*/ 	.short	0x0000
        /*0144*/ 	.byte	0x00, 0xf5, 0x21, 0x00


	//----- nvinfo : EIATTR_SPARSE_MMA_MASK
	.align		4
.L_1447:
        /*0148*/ 	.byte	0x03, 0x50
        /*014a*/ 	.short	0x0000


	//----- nvinfo : EIATTR_MAXREG_COUNT
	.align		4
        /*014c*/ 	.byte	0x03, 0x1b
        /*014e*/ 	.short	0x00ff


	//----- nvinfo : EIATTR_NUM_BARRIERS
	.align		4
        /*0150*/ 	.byte	0x02, 0x4c
        /*0152*/ 	.byte	0x01
	.zero		1


	//----- nvinfo : EIATTR_MERCURY_ISA_VERSION
	.align		4
        /*0154*/ 	.byte	0x03, 0x5f
        /*0156*/ 	.short	0x0101


	//----- nvinfo : EIATTR_VRC_CTA_INIT_COUNT
	.align		4
        /*0158*/ 	.byte	0x02, 0x4a
	.zero		1
	.zero		1


	//----- nvinfo : EIATTR_EXIT_INSTR_OFFSETS
	.align		4
        /*015c*/ 	.byte	0x04, 0x1c
        /*015e*/ 	.short	(.L_1449 - .L_1448)


	//   ....[0]....
.L_1448:
        /*0160*/ 	.word	0x00000060


	//   ....[1]....
        /*0164*/ 	.word	0x00000290


	//   ....[2]....
        /*0168*/ 	.word	0x00000e60


	//   ....[3]....
        /*016c*/ 	.word	0x000126f0


	//   ....[4]....
        /*0170*/ 	.word	0x00012920


	//   ....[5]....
        /*0174*/ 	.word	0x00012b50


	//   ....[6]....
        /*0178*/ 	.word	0x00012c80


	//   ....[7]....
        /*017c*/ 	.word	0x00012d10


	//   ....[8]....
        /*0180*/ 	.word	0x00012d50


	//----- nvinfo : EIATTR_CRS_STACK_SIZE
	.align		4
.L_1449:
        /*0184*/ 	.byte	0x04, 0x1e
        /*0186*/ 	.short	(.L_1451 - .L_1450)
.L_1450:
        /*0188*/ 	.word	0x00000000


	//----- nvinfo : EIATTR_CBANK_PARAM_SIZE
	.align		4
.L_1451:
        /*018c*/ 	.byte	0x03, 0x19
        /*018e*/ 	.short	0x0074


	//----- nvinfo : EIATTR_PARAM_CBANK
	.align		4
        /*0190*/ 	.byte	0x04, 0x0a
        /*0192*/ 	.short	(.L_1453 - .L_1452)
	.align		4
.L_1452:
        /*0194*/ 	.word	index@(.nv.constant0._Z23gemm_half_q_half_kernelILi4ELi152ELb1ELb0ELi32EEvPK6__halfPKjS4_S2_PS0_iiiiPKtS7_iiiiiibS2_i)
        /*0198*/ 	.short	0x0380
        /*019a*/ 	.short	0x0074


	//----- nvinfo : EIATTR_SW_WAR
	.align		4
.L_1453:
        /*019c*/ 	.byte	0x04, 0x36
        /*019e*/ 	.short	(.L_1455 - .L_1454)
.L_1454:
        /*01a0*/ 	.word	0x00000008
.L_1455:


//--------------------- .nv.info._Z23gemm_half_q_half_kernelILi4ELi140ELb1ELb0ELi32EEvPK6__halfPKjS4_S2_PS0_iiiiPKtS7_iiiiiibS2_i --------------------------
	.section	.nv.info._Z23gemm_half_q_half_kernelILi4ELi140ELb1ELb0ELi32EEvPK6__halfPKjS4_S2_PS0_iiiiPKtS7_iiiiiibS2_i,"",@"SHT_CUDA_INFO"
	.sectionflags	@""
	.align	4


	//----- nvinfo : EIATTR_CUDA_API_VERSION
	.align		4
        /*0000*/ 	.byte	0x04, 0x37
        /*0002*/ 	.short	(.L_1457 - .L_1456)
.L_1456:
        /*0004*/ 	.word	0x00000082


	//----- nvinfo : EIATTR_KPARAM_INFO
	.align		4
.L_1457:
        /*0008*/ 	.byte	0x04, 0x17
        /*000a*/ 	.short	(.L_1459 - .L_1458)
.L_1458:
        /*000c*/ 	.word	0x00000000
        /*0010*/ 	.short	0x0013
        /*0012*/ 	.short	0x0070
        /*0014*/ 	.byte	0x00, 0xf0, 0x11, 0x00


	//----- nvinfo : EIATTR_KPARAM_INFO
	.align		4
.L_1459:
        /*0018*/ 	.byte	0x04, 0x17
        /*001a*/ 	.short	(.L_1461 - .L_1460)
.L_1460:
        /*001c*/ 	.word	0x00000000
        /*0020*/ 	.short	0x0012
        /*0022*/ 	.short	0x0068
        /*0024*/ 	.byte	0x00, 0xf5, 0x21, 0x00


	//----- nvinfo : EIATTR_KPARAM_INFO
	.align		4
.L_1461:
        /*0028*/ 	.byte	0x04, 0x17
        /*002a*/ 	.short	(.L_1463 - .L_1462)
.L_1462:
        /*002c*/ 	.word	0x00000000
        /*0030*/ 	.short	0x0011
        /*0032*/ 	.short	0x0060
        /*0034*/ 	.byte	0x00, 0xf0, 0x05, 0x00


	//----- nvinfo : EIATTR_KPARAM_INFO
	.align		4
.L_1463:
        /*0038*/ 	.byte	0x04, 0x17
        /*003a*/ 	.short	(.L_1465 - .L_1464)
.L_1464:
        /*003c*/ 	.word	0x00000000
        /*0040*/ 	.short	0x0010
        /*0042*/ 	.short	0x005c
        /*0044*/ 	.byte	0x00, 0xf0, 0x11, 0x00


	//----- nvinfo : EIATTR_KPARAM_INFO
	.align		4
.L_1465:
        /*0048*/ 	.byte	0x04, 0x17
        /*004a*/ 	.short	(.L_1467 - .L_1466)
.L_1466:
        /*004c*/ 	.word	0x00000000
        /*0050*/ 	.short	0x000f
        /*0052*/ 	.short	0x0058
        /*0054*/ 	.byte	0x00, 0xf0, 0x11, 0x00


	//----- nvinfo : EIATTR_KPARAM_INFO
	.align		4
.L_1467:
        /*0058*/ 	.byte	0x04, 0x17
        /*005a*/ 	.short	(.L_1469 - .L_1468)
.L_1468:
        /*005c*/ 	.word	0x00000000
        /*0060*/ 	.short	0x000e
        /*0062*/ 	.short	0x0054
        /*0064*/ 	.byte	0x00, 0xf0, 0x11, 0x00


	//----- nvinfo : EIATTR_KPARAM_INFO
	.align		4
.L_1469:
        /*0068*/ 	.byte	0x04, 0x17
        /*006a*/ 	.short	(.L_1471 - .L_1470)
.L_1470:
        /*006c*/ 	.word	0x00000000
        /*0070*/ 	.short	0x000d
        /*0072*/ 	.short	0x0050
        /*0074*/ 	.byte	0x00, 0xf0, 0x11, 0x00


	//----- nvinfo : EIATTR_KPARAM_INFO
	.align		4
.L_1471:
        /*0078*/ 	.byte	0x04, 0x17
        /*007a*/ 	.short	(.L_1473 - .L_1472)
.L_1472:
        /*007c*/ 	.word	0x00000000
        /*0080*/ 	.short	0x000c
        /*0082*/ 	.short	0x004c
        /*0084*/ 	.byte	0x00, 0xf0, 0x11, 0x00


	//----- nvinfo : EIATTR_KPARAM_INFO
	.align		4
.L_1473:
        /*0088*/ 	.byte	0x04, 0x17
        /*008a*/ 	.short	(.L_1475 - .L_1474)
.L_1474:
        /*008c*/ 	.word	0x00000000
        /*0090*/ 	.short	0x000b
        /*0092*/ 	.short	0x0048
        /*0094*/ 	.byte	0x00, 0xf0, 0x11, 0x00


	//----- nvinfo : EIATTR_KPARAM_INFO
	.align		4
.L_1475:
        /*0098*/ 	.byte	0x04, 0x17
        /*009a*/ 	.short	(.L_1477 - .L_1476)
.L_1476:
        /*009c*/ 	.word	0x00000000
        /*00a0*/ 	.short	0x000a
        /*00a2*/ 	.short	0x0040
        /*00a4*/ 	.byte	0x00, 0xf5, 0x21, 0x00


	//----- nvinfo : EIATTR_KPARAM_INFO
	.align		4
.L_1477:
        /*00a8*/ 	.byte	0x04, 0x17
        /*00aa*/ 	.short	(.L_1479 - .L_1478)
.L_1478:
        /*00ac*/ 	.word	0x00000000
        /*00b0*/ 	.short	0x0009
        /*00b2*/ 	.short	0x0038
        /*00b4*/ 	.byte	0x00, 0xf5, 0x21, 0x00


	//----- nvinfo : EIATTR_KPARAM_INFO
	.align		4
.L_1479:
        /*00b8*/ 	.byte	0x04, 0x17
        /*00ba*/ 	.short	(.L_1481 - .L_1480)
.L_1480:
        /*00bc*/ 	.word	0x00000000
        /*00c0*/ 	.short	0x0008
        /*00c2*/ 	.short	0x0034
        /*00c4*/ 	.byte	0x00, 0xf0, 0x11, 0x00


	//----- nvinfo : EIATTR_KPARAM_INFO
	.align		4
.L_1481:
        /*00c8*/ 	.byte	0x04, 0x17
        /*00ca*/ 	.short	(.L_1483 - .L_1482)
.L_1482:
        /*00cc*/ 	.word	0x00000000
        /*00d0*/ 	.short	0x0007
        /*00d2*/ 	.short	0x0030
        /*00d4*/ 	.byte	0x00, 0xf0, 0x11, 0x00


	//----- nvinfo : EIATTR_KPARAM_INFO
	.align		4
.L_1483:
        /*00d8*/ 	.byte	0x04, 0x17
        /*00da*/ 	.short	(.L_1485 - .L_1484)
.L_1484:
        /*00dc*/ 	.word	0x00000000
        /*00e0*/ 	.short	0x0006
        /*00e2*/ 	.short	0x002c
        /*00e4*/ 	.byte	0x00, 0xf0, 0x11, 0x00


	//----- nvinfo : EIATTR_KPARAM_INFO
	.align		4
.L_1485:
        /*00e8*/ 	.byte	0x04, 0x17
        /*00ea*/ 	.short	(.L_1487 - .L_1486)
.L_1486:
        /*00ec*/ 	.word	0x00000000
        /*00f0*/ 	.short	0x0005
        /*00f2*/ 	.short	0x0028
        /*00f4*/ 	.byte	0x00, 0xf0, 0x11, 0x00


	//----- nvinfo : EIATTR_KPARAM_INFO
	.align		4
.L_1487:
        /*00f8*/ 	.byte	0x04, 0x17
        /*00fa*/ 	.short	(.L_1489 - .L_1488)
.L_1488:
        /*00fc*/ 	.word	0x00000000
        /*0100*/ 	.short	0x0004
        /*0102*/ 	.short	0x0020
        /*0104*/ 	.byte	0x00, 0xf5, 0x21, 0x00


	//----- nvinfo : EIATTR_KPARAM_INFO
	.align		4
.L_1489:
        /*0108*/ 	.byte	0x04, 0x17
        /*010a*/ 	.short	(.L_1491 - .L_1490)
.L_1490:
        /*010c*/ 	.word	0x00000000
        /*0110*/ 	.short	0x0003
        /*0112*/ 	.short	0x0018
        /*0114*/ 	.byte	0x00, 0xf5, 0x21, 0x00


	//----- nvinfo : EIATTR_KPARAM_INFO
	.align		4
.L_1491:
        /*0118*/ 	.byte	0x04, 0x17
        /*011a*/ 	.short	(.L_1493 - .L_1492)
.L_1492:
        /*011c*/ 	.word	0x00000000
        /*0120*/ 	.short	0x0002
        /*0122*/ 	.short	0x0010
        /*0124*/ 	.byte	0x00, 0xf5, 0x21, 0x00


	//----- nvinfo : EIATTR_KPARAM_INFO
	.align		4
.L_1493:
        /*0128*/ 	.byte	0x04, 0x17
        /*012a*/ 	.short	(.L_1495 - .L_1494)
.L_1494:
        /*012c*/ 	.word	0x00000000
        /*0130*/ 	.short	0x0001
        /*0132*/ 	.short	0x0008
        /*0134*/ 	.byte	0x00, 0xf5, 0x21, 0x00


	//----- nvinfo : EIATTR_KPARAM_INFO
	.align		4
.L_1495:
        /*0138*/ 	.byte	0x04, 0x17
        /*013a*/ 	.short	(.L_1497 - .L_1496)
.L_1496:
        /*013c*/ 	.word	0x00000000
        /*0140*/ 	.short	0x0000
        /*0142*/ 	.short	0x0000
        /*0144*/ 	.byte	0x00, 0xf5, 0x21, 0x00


	//----- nvinfo : EIATTR_SPARSE_MMA_MASK
	.align		4
.L_1497:
        /*0148*/ 	.byte	0x03, 0x50
        /*014a*/ 	.short	0x0000


	//----- nvinfo : EIATTR_MAXREG_COUNT
	.align		4
        /*014c*/ 	.byte	0x03, 0x1b
        /*014e*/ 	.short	0x00ff


	//----- nvinfo : EIATTR_NUM_BARRIERS
	.align		4
        /*0150*/ 	.byte	0x02, 0x4c
        /*0152*/ 	.byte	0x01
	.zero		1


	//----- nvinfo : EIATTR_MERCURY_ISA_VERSION
	.align		4
        /*0154*/ 	.byte	0x03, 0x5f
        /*0156*/ 	.short	0x0101


	//----- nvinfo : EIATTR_VRC_CTA_INIT_COUNT
	.align		4
        /*0158*/ 	.byte	0x02, 0x4a
	.zero		1
	.zero		1


	//----- nvinfo : EIATTR_EXIT_INSTR_OFFSETS
	.align		4
        /*015c*/ 	.byte	0x04, 0x1c
        /*015e*/ 	.short	(.L_1499 - .L_1498)


	//   ....[0]....
.L_1498:
        /*0160*/ 	.word	0x00000050


	//   ....[1]....
        /*0164*/ 	.word	0x00000280


	//   ....[2]....
        /*0168*/ 	.word	0x00000e50


	//   ....[3]....
        /*016c*/ 	.word	0x000125a0


	//   ....[4]....
        /*0170*/ 	.word	0x000127d0


	//   ....[5]....
        /*0174*/ 	.word	0x00012a00


	//   ....[6]....
        /*0178*/ 	.word	0x00012b30


	//   ....[7]....
        /*017c*/ 	.word	0x00012bc0


	//   ....[8]....
        /*0180*/ 	.word	0x00012c00


	//----- nvinfo : EIATTR_CRS_STACK_SIZE
	.align		4
.L_1499:
        /*0184*/ 	.byte	0x04, 0x1e
        /*0186*/ 	.short	(.L_1501 - .L_1500)
.L_1500:
        /*0188*/ 	.word	0x00000000


	//----- nvinfo : EIATTR_CBANK_PARAM_SIZE
	.align		4
.L_1501:
        /*018c*/ 	.byte	0x03, 0x19
        /*018e*/ 	.short	0x0074


	//----- nvinfo : EIATTR_PARAM_CBANK
	.align		4
        /*0190*/ 	.byte	0x04, 0x0a
        /*0192*/ 	.short	(.L_1503 - .L_1502)
	.align		4
.L_1502:
        /*0194*/ 	.word	index@(.nv.constant0._Z23gemm_half_q_half_kernelILi4ELi140ELb1ELb0ELi32EEvPK6__halfPKjS4_S2_PS0_iiiiPKtS7_iiiiiibS2_i)
        /*0198*/ 	.short	0x0380
        /*019a*/ 	.short	0x0074


	//----- nvinfo : EIATTR_SW_WAR
	.align		4
.L_1503:
        /*019c*/ 	.byte	0x04, 0x36
        /*019e*/ 	.short	(.L_1505 - .L_1504)
.L_1504:
        /*01a0*/ 	.word	0x00000008
.L_1505:


//--------------------- .nv.info._Z23gemm_half_q_half_kernelILi4ELi20ELb1ELb0ELi32EEvPK6__halfPKjS4_S2_PS0_iiiiPKtS7_iiiiiibS2_i --------------------------
	.section	.nv.info._Z23gemm_half_q_half_kernelILi4ELi20ELb1ELb0ELi32EEvPK6__halfPKjS4_S2_PS0_iiiiPKtS7_iiiiiibS2_i,"",@"SHT_CUDA_INFO"
	.sectionflags	@""
	.align	4


	//----- nvinfo : EIATTR_CUDA_API_VERSION
	.align		4
        /*0000*/ 	.byte	0x04, 0x37
        /*0002*/ 	.short	(.L_1507 - .L_1506)
.L_1506:
        /*0004*/ 	.word	0x00000082


	//----- nvinfo : EIATTR_KPARAM_INFO
	.align		4
.L_1507:
        /*0008*/ 	.byte	0x04, 0x17
        /*000a*/ 	.short	(.L_1509 - .L_1508)
.L_1508:
        /*000c*/ 	.word	0x00000000
        /*0010*/ 	.short	0x0013
        /*0012*/ 	.short	0x0070
        /*0014*/ 	.byte	0x00, 0xf0, 0x11, 0x00


	//----- nvinfo : EIATTR_KPARAM_INFO
	.align		4
.L_1509:
        /*0018*/ 	.byte	0x04, 0x17
        /*001a*/ 	.short	(.L_1511 - .L_1510)
.L_1510:
        /*001c*/ 	.word	0x00000000
        /*0020*/ 	.short	0x0012
        /*0022*/ 	.short	0x0068
        /*0024*/ 	.byte	0x00, 0xf5, 0x21, 0x00


	//----- nvinfo : EIATTR_KPARAM_INFO
	.align		4
.L_1511:
        /*0028*/ 	.byte	0x04, 0x17
        /*002a*/ 	.short	(.L_1513 - .L_1512)
.L_1512:
        /*002c*/ 	.word	0x00000000
        /*0030*/ 	.short	0x0011
        /*0032*/ 	.short	0x0060
        /*0034*/ 	.byte	0x00, 0xf0, 0x05, 0x00


	//----- nvinfo : EIATTR_KPARAM_INFO
	.align		4
.L_1513:
        /*0038*/ 	.byte	0x04, 0x17
        /*003a*/ 	.short	(.L_1515 - .L_1514)
.L_1514:
        /*003c*/ 	.word	0x00000000
        /*0040*/ 	.short	0x0010
        /*0042*/ 	.short	0x005c
        /*0044*/ 	.byte	0x00, 0xf0, 0x11, 0x00


	//----- nvinfo : EIATTR_KPARAM_INFO
	.align		4
.L_1515:
        /*0048*/ 	.byte	0x04, 0x17
        /*004a*/ 	.short	(.L_1517 - .L_1516)
.L_1516:
        /*004c*/ 	.word	0x00000000
        /*0050*/ 	.short	0x000f
        /*0052*/ 	.short	0x0058
        /*0054*/ 	.byte	0x00, 0xf0, 0x11, 0x00


	//----- nvinfo : EIATTR_KPARAM_INFO
	.align		4
.L_1517:
        /*0058*/ 	.byte	0x04, 0x17
        /*005a*/ 	.short	(.L_1519 - .L_1518)
.L_1518:
        /*005c*/ 	.word	0x00000000
        /*0060*/ 	.short	0x000e
        /*0062*/ 	.short	0x0054
        /*0064*/ 	.byte	0x00, 0xf0, 0x11, 0x00


	//----- nvinfo : EIATTR_KPARAM_INFO
	.align		4
.L_1519:
        /*0068*/ 	.byte	0x04, 0x17
        /*006a*/ 	.short	(.L_1521 - .L_1520)
.L_1520:
        /*006c*/ 	.word	0x00000000
        /*0070*/ 	.short	0x000d
        /*0072*/ 	.short	0x0050
        /*0074*/ 	.byte	0x00, 0xf0, 0x11, 0x00


	//----- nvinfo : EIATTR_KPARAM_INFO
	.align		4
.L_1521:
        /*0078*/ 	.byte	0x04, 0x17
        /*007a*/ 	.short	(.L_1523 - .L_1522)
.L_1522:
        /*007c*/ 	.word	0x00000000
        /*0080*/ 	.short	0x000c
        /*0082*/ 	.short	0x004c
        /*0084*/ 	.byte	0x00, 0xf0, 0x11, 0x00


	//----- nvinfo : EIATTR_KPARAM_INFO
	.align		4
.L_1523:
        /*0088*/ 	.byte	0x04, 0x17
        /*008a*/ 	.short	(.L_1525 - .L_1524)
.L_1524:
        /*008c*/ 	.word	0x00000000
        /*0090*/ 	.short	0x000b
        /*0092*/ 	.short	0x0048
        /*0094*/ 	.byte	0x00, 0xf0, 0x11, 0x00


	//----- nvinfo : EIATTR_KPARAM_INFO
	.align		4
.L_1525:
        /*0098*/ 	.byte	0x04, 0x17
        /*009a*/ 	.short	(.L_1527 - .L_1526)
.L_1526:
        /*009c*/ 	.word	0x00000000
        /*00a0*/ 	.short	0x000a
        /*00a2*/ 	.short	0x0040
        /*00a4*/ 	.byte	0x00, 0xf5, 0x21, 0x00


	//----- nvinfo : EIATTR_KPARAM_INFO
	.align		4
.L_1527:
        /*00a8*/ 	.byte	0x04, 0x17
        /*00aa*/ 	.short	(.L_1529 - .L_1528)
.L_1528:
        /*00ac*/ 	.word	0x00000000
        /*00b0*/ 	.short	0x0009
        /*00b2*/ 	.short	0x0038
        /*00b4*/ 	.byte	0x00, 0xf5, 0x21, 0x00


	//----- nvinfo : EIATTR_KPARAM_INFO
	.align		4
.L_1529:
        /*00b8*/ 	.byte	0x04, 0x17
        /*00ba*/ 	.short	(.L_1531 - .L_1530)
.L_1530:
        /*00bc*/ 	.word	0x00000000
        /*00c0*/ 	.short	0x0008
        /*00c2*/ 	.short	0x0034
        /*00c4*/ 	.byte	0x00, 0xf0, 0x11, 0x00


	//----- nvinfo : EIATTR_KPARAM_INFO
	.align		4
.L_1531:
        /*00c8*/ 	.byte	0x04, 0x17
        /*00ca*/ 	.short	(.L_1533 - .L_1532)
.L_1532:
        /*00cc*/ 	.word	0x00000000
        /*00d0*/ 	.short	0x0007
        /*00d2*/ 	.short	0x0030
        /*00d4*/ 	.byte	0x00, 0xf0, 0x11, 0x00


	//----- nvinfo : EIATTR_KPARAM_INFO
	.align		4
.L_1533:
        /*00d8*/ 	.byte	0x04, 0x17
        /*00da*/ 	.short	(.L_1535 - .L_1534)
.L_1534:
        /*00dc*/ 	.word	0x00000000
        /*00e0*/ 	.short	0x0006
        /*00e2*/ 	.short	0x002c
        /*00e4*/ 	.byte	0x00, 0xf0, 0x11, 0x00


	//----- nvinfo : EIATTR_KPARAM_INFO
	.align		4
.L_1535:
        /*00e8*/ 	.byte	0x04, 0x17
        /*00ea*/ 	.short	(.L_1537 - .L_1536)
.L_1536:
        /*00ec*/ 	.word	0x00000000
        /*00f0*/ 	.short	0x0005
        /*00f2*/ 	.short	0x0028
        /*00f4*/ 	.byte	0x00, 0xf0, 0x11, 0x00


	//----- nvinfo : EIATTR_KPARAM_INFO
	.align		4
.L_1537:
        /*00f8*/ 	.byte	0x04, 0x17
        /*00fa*/ 	.short	(.L_1539 - .L_1538)
.L_1538:
        /*00fc*/ 	.word	0x00000000
        /*0100*/ 	.short	0x0004
        /*0102*/ 	.short	0x0020
        /*0104*/ 	.byte	0x00, 0xf5, 0x21, 0x00


	//----- nvinfo : EIATTR_KPARAM_INFO
	.align		4
.L_1539:
        /*0108*/ 	.byte	0x04, 0x17
        /*010a*/ 	.short	(.L_1541 - .L_1540)
.L_1540:
        /*010c*/ 	.word	0x00000000
        /*0110*/ 	.short	0x0003
        /*0112*/ 	.short	0x0018
        /*0114*/ 	.byte	0x00, 0xf5, 0x21, 0x00


	//----- nvinfo : EIATTR_KPARAM_INFO
	.align		4
.L_1541:
        /*0118*/ 	.byte	0x04, 0x17
        /*011a*/ 	.short	(.L_1543 - .L_1542)
.L_1542:
        /*011c*/ 	.word	0x00000000
        /*0120*/ 	.short	0x0002
        /*0122*/ 	.short	0x0010
        /*0124*/ 	.byte	0x00, 0xf5, 0x21, 0x00


	//----- nvinfo : EIATTR_KPARAM_INFO
	.align		4
.L_1543:
        /*0128*/ 	.byte	0x04, 0x17
        /*012a*/ 	.short	(.L_1545 - .L_1544)
.L_1544:
        /*012c*/ 	.word	0x00000000
        /*0130*/ 	.short	0x0001
        /*0132*/ 	.short	0x0008
        /*0134*/ 	.byte	0x00, 0xf5, 0x21, 0x00


	//----- nvinfo : EIATTR_KPARAM_INFO
	.align		4
.L_1545:
        /*0138*/ 	.byte	0x04, 0x17
        /*013a*/ 	.short	(.L_1547 - .L_1546)
.L_1546:
        /*013c*/ 	.word	0x00000000
        /*0140*/ 	.short	0x0000
        /*0142*/ 	.short	0x0000
        /*0144*/ 	.byte	0x00, 0xf5, 0x21, 0x00


	//----- nvinfo : EIATTR_SPARSE_MMA_MASK
	.align		4
.L_1547:
        /*0148*/ 	.byte	0x03, 0x50
        /*014a*/ 	.short	0x0000


	//----- nvinfo : EIATTR_MAXREG_COUNT
	.align		4
        /*014c*/ 	.byte	0x03, 0x1b
        /*014e*/ 	.short	0x00ff


	//----- nvinfo : EIATTR_NUM_BARRIERS
	.align		4
        /*0150*/ 	.byte	0x02, 0x4c
        /*0152*/ 	.byte	0x01
	.zero		1


	//----- nvinfo : EIATTR_MERCURY_ISA_VERSION
	.align		4
        /*0154*/ 	.byte	0x03, 0x5f
        /*0156*/ 	.short	0x0101


	//----- nvinfo : EIATTR_VRC_CTA_INIT_COUNT
	.align		4
        /*0158*/ 	.byte	0x02, 0x4a
	.zero		1
	.zero		1


	//----- nvinfo : EIATTR_EXIT_INSTR_OFFSETS
	.align		4
        /*015c*/ 	.byte	0x04, 0x1c
        /*015e*/ 	.short	(.L_1549 - .L_1548)


	//   ....[0]....
.L_1548:
        /*0160*/ 	.word	0x00000060


	//   ....[1]....
        /*0164*/ 	.word	0x00000280


	//   ....[2]....
        /*0168*/ 	.word	0x00000e50


	//   ....[3]....
        /*016c*/ 	.word	0x00006650


	//   ....[4]....
        /*0170*/ 	.word	0x00006880


	//   ....[5]....
        /*0174*/ 	.word	0x00006ab0


	//   ....[6]....
        /*0178*/ 	.word	0x00006be0


	//   ....[7]....
        /*017c*/ 	.word	0x00006c70


	//   ....[8]....
        /*0180*/ 	.word	0x00006cb0


	//----- nvinfo : EIATTR_CRS_STACK_SIZE
	.align		4
.L_1549:
        /*0184*/ 	.byte	0x04, 0x1e
        /*0186*/ 	.short	(.L_1551 - .L_1550)
.L_1550:
        /*0188*/ 	.word	0x00000000


	//----- nvinfo : EIATTR_CBANK_PARAM_SIZE
	.align		4
.L_1551:
        /*018c*/ 	.byte	0x03, 0x19
        /*018e*/ 	.short	0x0074


	//----- nvinfo : EIATTR_PARAM_CBANK
	.align		4
        /*0190*/ 	.byte	0x04, 0x0a
        /*0192*/ 	.short	(.L_1553 - .L_1552)
	.align		4
.L_1552:
        /*0194*/ 	.word	index@(.nv.constant0._Z23gemm_half_q_half_kernelILi4ELi20ELb1ELb0ELi32EEvPK6__halfPKjS4_S2_PS0_iiiiPKtS7_iiiiiibS2_i)
        /*0198*/ 	.short	0x0380
        /*019a*/ 	.short	0x0074


	//----- nvinfo : EIATTR_SW_WAR
	.align		4
.L_1553:
        /*019c*/ 	.byte	0x04, 0x36
        /*019e*/ 	.short	(.L_1555 - .L_1554)
.L_1554:
        /*01a0*/ 	.word	0x00000008
.L_1555:


//--------------------- .nv.info._Z23gemm_half_q_half_kernelILi4ELi38ELb1ELb0ELi32EEvPK6__halfPKjS4_S2_PS0_iiiiPKtS7_iiiiiibS2_i --------------------------
	.section	.nv.info._Z23gemm_half_q_half_kernelILi4ELi38ELb1ELb0ELi32EEvPK6__halfPKjS4_S2_PS0_iiiiPKtS7_iiiiiibS2_i,"",@"SHT_CUDA_INFO"
	.sectionflags	@""
	.align	4


	//----- nvinfo : EIATTR_CUDA_API_VERSION
	.align		4
        /*0000*/ 	.byte	0x04, 0x37
        /*0002*/ 	.short	(.L_1557 - .L_1556)
.L_1556:
        /*0004*/ 	.word	0x00000082


	//----- nvinfo : EIATTR_KPARAM_INFO
	.align		4
.L_1557:
        /*0008*/ 	.byte	0x04, 0x17
        /*000a*/ 	.short	(.L_1559 - .L_1558)
.L_1558:
        /*000c*/ 	.word	0x00000000
        /*0010*/ 	.short	0x0013
        /*0012*/ 	.short	0x0070
        /*0014*/ 	.byte	0x00, 0xf0, 0x11, 0x00


	//----- nvinfo : EIATTR_KPARAM_INFO
	.align		4
.L_1559:
        /*0018*/ 	.byte	0x04, 0x17
        /*001a*/ 	.short	(.L_1561 - .L_1560)
.L_1560:
        /*001c*/ 	.word	0x00000000
        /*0020*/ 	.short	0x0012
        /*0022*/ 	.short	0x0068
        /*0024*/ 	.byte	0x00, 0xf5, 0x21, 0x00


	//----- nvinfo : EIATTR_KPARAM_INFO
	.align		4
.L_1561:
        /*0028*/ 	.byte	0x04, 0x17
        /*002a*/ 	.short	(.L_1563 - .L_1562)
.L_1562:
        /*002c*/ 	.word	0x00000000
        /*0030*/ 	.short	0x0011
        /*0032*/ 	.short	0x0060
        /*0034*/ 	.byte	0x00, 0xf0, 0x05, 0x00


	//----- nvinfo : EIATTR_KPARAM_INFO
	.align		4
.L_1563:
        /*0038*/ 	.byte	0x04, 0x17
        /*003a*/ 	.short	(.L_1565 - .L_1564)
.L_1564:
        /*003c*/ 	.word	0x00000000
        /*0040*/ 	.short	0x0010
        /*0042*/ 	.short	0x005c
        /*0044*/ 	.byte	0x00, 0xf0, 0x11, 0x00


	//----- nvinfo : EIATTR_KPARAM_INFO
	.align		4
.L_1565:
        /*0048*/ 	.byte	0x04, 0x17
        /*004a*/ 	.short	(.L_1567 - .L_1566)
.L_1566:
        /*004c*/ 	.word	0x00000000
        /*0050*/ 	.short	0x000f
        /*0052*/ 	.short	0x0058
        /*0054*/ 	.byte	0x00, 0xf0, 0x11, 0x00


	//----- nvinfo : EIATTR_KPARAM_INFO
	.align		4
.L_1567:
        /*0058*/ 	.byte	0x04, 0x17
        /*005a*/ 	.short	(.L_1569 - .L_1568)
.L_1568:
        /*005c*/ 	.word	0x00000000
        /*0060*/ 	.short	0x000e
        /*0062*/ 	.short	0x0054
        /*0064*/ 	.byte	0x00, 0xf0, 0x11, 0x00


	//----- nvinfo : EIATTR_KPARAM_INFO
	.align		4
.L_1569:
        /*0068*/ 	.byte	0x04, 0x17
        /*006a*/ 	.short	(.L_1571 - .L_1570)
.L_1570:
        /*006c*/ 	.word	0x00000000
        /*0070*/ 	.short	0x000d
        /*0072*/ 	.short	0x0050
        /*0074*/ 	.byte	0x00, 0xf0, 0x11, 0x00


	//----- nvinfo : EIATTR_KPARAM_INFO
	.align		4
.L_1571:
        /*0078*/ 	.byte	0x04, 0x17
        /*007a*/ 	.short	(.L_1573 - .L_1572)
.L_1572:
        /*007c*/ 	.word	0x00000000
        /*0080*/ 	.short	0x000c
        /*0082*/ 	.short	0x004c
        /*0084*/ 	.byte	0x00, 0xf0, 0x11, 0x00


	//----- nvinfo : EIATTR_KPARAM_INFO
	.align		4
.L_1573:
        /*0088*/ 	.byte	0x04, 0x17
        /*008a*/ 	.short	(.L_1575 - .L_1574)
.L_1574:
        /*008c*/ 	.word	0x00000000
        /*0090*/ 	.short	0x000b
        /*0092*/ 	.short	0x0048
        /*0094*/ 	.byte	0x00, 0xf0, 0x11, 0x00


	//----- nvinfo : EIATTR_KPARAM_INFO
	.align		4
.L_1575:
        /*0098*/ 	.byte	0x04, 0x17
        /*009a*/ 	.short	(.L_1577 - .L_1576)
.L_1576:
        /*009c*/ 	.word	0x00000000
        /*00a0*/ 	.short	0x000a
        /*00a2*/ 	.short	0x0040
        /*00a4*/ 	.byte	0x00, 0xf5, 0x21, 0x00


	//----- nvinfo : EIATTR_KPARAM_INFO
	.align		4
.L_1577:
        /*00a8*/ 	.byte	0x04, 0x17
        /*00aa*/ 	.short	(.L_1579 - .L_1578)
.L_1578:
        /*00ac*/ 	.word	0x00000000
        /*00b0*/ 	.short	0x0009
        /*00b2*/ 	.short	0x0038
        /*00b4*/ 	.byte	0x00, 0xf5, 0x21, 0x00


	//----- nvinfo : EIATTR_KPARAM_INFO
	.align		4
.L_1579:
        /*00b8*/ 	.byte	0x04, 0x17
        /*00ba*/ 	.short	(.L_1581 - .L_1580)
.L_1580:
        /*00bc*/ 	.word	0x00000000
        /*00c0*/ 	.short	0x0008
        /*00c2*/ 	.short	0x0034
        /*00c4*/ 	.byte	0x00, 0xf0, 0x11, 0x00


	//----- nvinfo : EIATTR_KPARAM_INFO
	.align		4
.L_1581:
        /*00c8*/ 	.byte	0x04, 0x17
        /*00ca*/ 	.short	(.L_1583 - .L_1582)
.L_1582:
        /*00cc*/ 	.word	0x00000000
        /*00d0*/ 	.short	0x0007
        /*00d2*/ 	.short	0x0030
        /*00d4*/ 	.byte	0x00, 0xf0, 0x11, 0x00


	//----- nvinfo : EIATTR_KPARAM_INFO
	.align		4
.L_1583:
        /*00d8*/ 	.byte	0x04, 0x17
        /*00da*/ 	.short	(.L_1585 - .L_1584)
.L_1584:
        /*00dc*/ 	.word	0x00000000
        /*00e0*/ 	.short	0x0006
        /*00e2*/ 	.short	0x002c
        /*00e4*/ 	.byte	0x00, 0xf0, 0x11, 0x00


	//----- nvinfo : EIATTR_KPARAM_INFO
	.align		4
.L_1585:
        /*00e8*/ 	.byte	0x04, 0x17
        /*00ea*/ 	.short	(.L_1587 - .L_1586)
.L_1586:
        /*00ec*/ 	.word	0x00000000
        /*00f0*/ 	.short	0x0005
        /*00f2*/ 	.short	0x0028
        /*00f4*/ 	.byte	0x00, 0xf0, 0x11, 0x00


	//----- nvinfo : EIATTR_KPARAM_INFO
	.align		4
.L_1587:
        /*00f8*/ 	.byte	0x04, 0x17
        /*00fa*/ 	.short	(.L_1589 - .L_1588)
.L_1588:
        /*00fc*/ 	.word	0x00000000
        /*0100*/ 	.short	0x0004
        /*0102*/ 	.short	0x0020
        /*0104*/ 	.byte	0x00, 0xf5, 0x21, 0x00


	//----- nvinfo : EIATTR_KPARAM_INFO
	.align		4
.L_1589:
        /*0108*/ 	.byte	0x04, 0x17
        /*010a*/ 	.short	(.L_1591 - .L_1590)
.L_1590:
        /*010c*/ 	.word	0x00000000
        /*0110*/ 	.short	0x0003
        /*0112*/ 	.short	0x0018
        /*0114*/ 	.byte	0x00, 0xf5, 0x21, 0x00


	//----- nvinfo : EIATTR_KPARAM_INFO
	.align		4
.L_1591:
        /*0118*/ 	.byte	0x04, 0x17
        /*011a*/ 	.short	(.L_1593 - .L_1592)
.L_1592:
        /*011c*/ 	.word	0x00000000
        /*0120*/ 	.short	0x0002
        /*0122*/ 	.short	0x0010
        /*0124*/ 	.byte	0x00, 0xf5, 0x21, 0x00


	//----- nvinfo : EIATTR_KPARAM_INFO
	.align		4
.L_1593:
        /*0128*/ 	.byte	0x04, 0x17
        /*012a*/ 	.short	(.L_1595 - .L_1594)
.L_1594:
        /*012c*/ 	.word	0x00000000
        /*0130*/ 	.short	0x0001
        /*0132*/ 	.short	0x0008
        /*0134*/ 	.byte	0x00, 0xf5, 0x21, 0x00


	//----- nvinfo : EIATTR_KPARAM_INFO
	.align		4
.L_1595:
        /*0138*/ 	.byte	0x04, 0x17
        /*013a*/ 	.short	(.L_1597 - .L_1596)
.L_1596:
        /*013c*/ 	.word	0x00000000
        /*0140*/ 	.short	0x0000
        /*0142*/ 	.short	0x0000
        /*0144*/ 	.byte	0x00, 0xf5, 0x21, 0x00


	//----- nvinfo : EIATTR_SPARSE_MMA_MASK
	.align		4
.L_1597:
        /*0148*/ 	.byte	0x03, 0x50
        /*014a*/ 	.short	0x0000


	//----- nvinfo : EIATTR_MAXREG_COUNT
	.align		4
        /*014c*/ 	.byte	0x03, 0x1b
        /*014e*/ 	.short	0x00ff


	//----- nvinfo : EIATTR_NUM_BARRIERS
	.align		4
        /*0150*/ 	.byte	0x02, 0x4c
        /*0152*/ 	.byte	0x01
	.zero		1


	//----- nvinfo : EIATTR_MERCURY_ISA_VERSION
	.align		4
        /*0154*/ 	.byte	0x03, 0x5f
        /*0156*/ 	.short	0x0101


	//----- nvinfo : EIATTR_VRC_CTA_INIT_COUNT
	.align		4
        /*0158*/ 	.byte	0x02, 0x4a
	.zero		1
	.zero		1


	//----- nvinfo : EIATTR_EXIT_INSTR_OFFSETS
	.align		4
        /*015c*/ 	.byte	0x04, 0x1c
        /*015e*/ 	.short	(.L_1599 - .L_1598)


	//   ....[0]....
.L_1598:
        /*0160*/ 	.word	0x00000060


	//   ....[1]....
        /*0164*/ 	.word	0x00000290


	//   ....[2]....
        /*0168*/ 	.word	0x00000e60


	//   ....[3]....
        /*016c*/ 	.word	0x00007de0


	//   ....[4]....
        /*0170*/ 	.word	0x00008010


	//   ....[5]....
        /*0174*/ 	.word	0x00008240


	//   ....[6]....
        /*0178*/ 	.word	0x00008370


	//   ....[7]....
        /*017c*/ 	.word	0x00008400


	//   ....[8]....
        /*0180*/ 	.word	0x00008440


	//----- nvinfo : EIATTR_CRS_STACK_SIZE
	.align		4
.L_1599:
        /*0184*/ 	.byte	0x04, 0x1e
        /*0186*/ 	.short	(.L_1601 - .L_1600)
.L_1600:
        /*0188*/ 	.word	0x00000000


	//----- nvinfo : EIATTR_CBANK_PARAM_SIZE
	.align		4
.L_1601:
        /*018c*/ 	.byte	0x03, 0x19
        /*018e*/ 	.short	0x0074


	//----- nvinfo : EIATTR_PARAM_CBANK
	.align		4
        /*0190*/ 	.byte	0x04, 0x0a
        /*0192*/ 	.short	(.L_1603 - .L_1602)
	.align		4
.L_1602:
        /*0194*/ 	.word	index@(.nv.constant0._Z23gemm_half_q_half_kernelILi4ELi38ELb1ELb0ELi32EEvPK6__halfPKjS4_S2_PS0_iiiiPKtS7_iiiiiibS2_i)
        /*0198*/ 	.short	0x0380
        /*019a*/ 	.short	0x0074


	//----- nvinfo : EIATTR_SW_WAR
	.align		4
.L_1603:
        /*019c*/ 	.byte	0x04, 0x36
        /*019e*/ 	.short	(.L_1605 - .L_1604)
.L_1604:
        /*01a0*/ 	.word	0x00000008
.L_1605:


//--------------------- .nv.info._Z23gemm_half_q_half_kernelILi4ELi128ELb1ELb0ELi32EEvPK6__halfPKjS4_S2_PS0_iiiiPKtS7_iiiiiibS2_i --------------------------
	.section	.nv.info._Z23gemm_half_q_half_kernelILi4ELi128ELb1ELb0ELi32EEvPK6__halfPKjS4_S2_PS0_iiiiPKtS7_iiiiiibS2_i,"",@"SHT_CUDA_INFO"
	.sectionflags	@""
	.align	4


	//----- nvinfo : EIATTR_CUDA_API_VERSION
	.align		4
        /*0000*/ 	.byte	0x04, 0x37
        /*0002*/ 	.short	(.L_1607 - .L_1606)
.L_1606:
        /*0004*/ 	.word	0x00000082


	//----- nvinfo : EIATTR_KPARAM_INFO
	.align		4
.L_1607:
        /*0008*/ 	.byte	0x04, 0x17
        /*000a*/ 	.short	(.L_1609 - .L_1608)
.L_1608:
        /*000c*/ 	.word	0x00000000
        /*0010*/ 	.short	0x0013
        /*0012*/ 	.short	0x0070
        /*0014*/ 	.byte	0x00, 0xf0, 0x11, 0x00


	//----- nvinfo : EIATTR_KPARAM_INFO
	.align		4
.L_1609:
        /*0018*/ 	.byte	0x04, 0x17
        /*001a*/ 	.short	(.L_1611 - .L_1610)
.L_1610:
        /*001c*/ 	.word	0x00000000
        /*0020*/ 	.short	0x0012
        /*0022*/ 	.short	0x0068
        /*0024*/ 	.byte	0x00, 0xf5, 0x21, 0x00


	//----- nvinfo : EIATTR_KPARAM_INFO
	.align		4
.L_1611:
        /*0028*/ 	.byte	0x04, 0x17
        /*002a*/ 	.short	(.L_1613 - .L_1612)
.L_1612:
        /*002c*/ 	.word	0x00000000
        /*0030*/ 	.short	0x0011
        /*0032*/ 	.short	0x0060
        /*0034*/ 	.byte	0x00, 0xf0, 0x05, 0x00


	//----- nvinfo : EIATTR_KPARAM_INFO
	.align		4
.L_1613:
        /*0038*/ 	.byte	0x04, 0x17
        /*003a*/ 	.short	(.L_1615 - .L_1614)
.L_1614:
        /*003c*/ 	.word	0x00000000
        /*0040*/ 	.short	0x0010
        /*0042*/ 	.short	0x005c
        /*0044*/ 	.byte	0x00, 0xf0, 0x11, 0x00


	//----- nvinfo : EIATTR_KPARAM_INFO
	.align		4
.L_1615:
        /*0048*/ 	.byte	0x04, 0x17
        /*004a*/ 	.short	(.L_1617 - .L_1616)
.L_1616:
        /*004c*/ 	.word	0x00000000
        /*0050*/ 	.short	0x000f
        /*0052*/ 	.short	0x0058
        /*0054*/ 	.byte	0x00, 0xf0, 0x11, 0x00


	//----- nvinfo : EIATTR_KPARAM_INFO
	.align		4
.L_1617:
        /*0058*/ 	.byte	0x04, 0x17
        /*005a*/ 	.short	(.L_1619 - .L_1618)
.L_1618:
        /*005c*/ 	.word	0x00000000
        /*0060*/ 	.short	0x000e
        /*0062*/ 	.short	0x0054
        /*0064*/ 	.byte	0x00, 0xf0, 0x11, 0x00


	//----- nvinfo : EIATTR_KPARAM_INFO
	.align		4
.L_1619:
        /*0068*/ 	.byte	0x04, 0x17
        /*006a*/ 	.short	(.L_1621 - .L_1620)
.L_1620:
        /*006c*/ 	.word	0x00000000
        /*0070*/ 	.short	0x000d
        /*0072*/ 	.short	0x0050
        /*0074*/ 	.byte	0x00, 0xf0, 0x11, 0x00


	//----- nvinfo : EIATTR_KPARAM_INFO
	.align		4
.L_1621:
        /*0078*/ 	.byte	0x04, 0x17
        /*007a*/ 	.short	(.L_1623 - .L_1622)
.L_1622:
        /*007c*/ 	.word	0x00000000
        /*0080*/ 	.short	0x000c
        /*0082*/ 	.short	0x004c
        /*0084*/ 	.byte	0x00, 0xf0, 0x11, 0x00


	//----- nvinfo : EIATTR_KPARAM_INFO
	.align		4
.L_1623:
        /*0088*/ 	.byte	0x04, 0x17
        /*008a*/ 	.short	(.L_1625 - .L_1624)
.L_1624:
        /*008c*/ 	.word	0x00000000
        /*0090*/ 	.short	0x000b
        /*0092*/ 	.short	0x0048
        /*0094*/ 	.byte	0x00, 0xf0, 0x11, 0x00


	//----- nvinfo : EIATTR_KPARAM_INFO
	.align		4
.L_1625:
        /*0098*/ 	.byte	0x04, 0x17
        /*009a*/ 	.short	(.L_1627 - .L_1626)
.L_1626:
        /*009c*/ 	.word	0x00000000
        /*00a0*/ 	.short	0x000a
        /*00a2*/ 	.short	0x0040
        /*00a4*/ 	.byte	0x00, 0xf5, 0x21, 0x00


	//----- nvinfo : EIATTR_KPARAM_INFO
	.align		4
.L_1627:
        /*00a8*/ 	.byte	0x04, 0x17
        /*00aa*/ 	.short	(.L_1629 - .L_1628)
.L_1628:
        /*00ac*/ 	.word	0x00000000
        /*00b0*/ 	.short	0x0009
        /*00b2*/ 	.short	0x0038
        /*00b4*/ 	.byte	0x00, 0xf5, 0x21, 0x00


	//----- nvinfo : EIATTR_KPARAM_INFO
	.align		4
.L_1629:
        /*00b8*/ 	.byte	0x04, 0x17
        /*00ba*/ 	.short	(.L_1631 - .L_1630)
.L_1630:
        /*00bc*/ 	.word	0x00000000
        /*00c0*/ 	.short	0x0008
        /*00c2*/ 	.short	0x0034
        /*00c4*/ 	.byte	0x00, 0xf0, 0x11, 0x00


	//----- nvinfo : EIATTR_KPARAM_INFO
	.align		4
.L_1631:
        /*00c8*/ 	.byte	0x04, 0x17
        /*00ca*/ 	.short	(.L_1633 - .L_1632)
.L_1632:
        /*00cc*/ 	.word	0x00000000
        /*00d0*/ 	.short	0x0007
        /*00d2*/ 	.short	0x0030
        /*00d4*/ 	.byte	0x00, 0xf0, 0x11, 0x00


	//----- nvinfo : EIATTR_KPARAM_INFO
	.align		4
.L_1633:
        /*00d8*/ 	.byte	0x04, 0x17
        /*00da*/ 	.short	(.L_1635 - .L_1634)
.L_1634:
        /*00dc*/ 	.word	0x00000000
        /*00e0*/ 	.short	0x0006
        /*00e2*/ 	.short	0x002c
        /*00e4*/ 	.byte	0x00, 0xf0, 0x11, 0x00


	//----- nvinfo : EIATTR_KPARAM_INFO
	.align		4
.L_1635:
        /*00e8*/ 	.byte	0x04, 0x17
        /*00ea*/ 	.short	(.L_1637 - .L_1636)
.L_1636:
        /*00ec*/ 	.word	0x00000000
        /*00f0*/ 	.short	0x0005
        /*00f2*/ 	.short	0x0028
        /*00f4*/ 	.byte	0x00, 0xf0, 0x11, 0x00


	//----- nvinfo : EIATTR_KPARAM_INFO
	.align		4
.L_1637:
        /*00f8*/ 	.byte	0x04, 0x17
        /*00fa*/ 	.short	(.L_1639 - .L_1638)
.L_1638:
        /*00fc*/ 	.word	0x00000000
        /*0100*/ 	.short	0x0004
        /*0102*/ 	.short	0x0020
        /*0104*/ 	.byte	0x00, 0xf5, 0x21, 0x00


	//----- nvinfo : EIATTR_KPARAM_INFO
	.align		4
.L_1639:
        /*0108*/ 	.byte	0x04, 0x17
        /*010a*/ 	.short	(.L_1641 - .L_1640)
.L_1640:
        /*010c*/ 	.word	0x00000000
        /*0110*/ 	.short	0x0003
        /*0112*/ 	.short	0x0018
        /*0114*/ 	.byte	0x00, 0xf5, 0x21, 0x00


	//----- nvinfo : EIATTR_KPARAM_INFO
	.align		4
.L_1641:
        /*0118*/ 	.byte	0x04, 0x17
        /*011a*/ 	.short	(.L_1643 - .L_1642)
.L_1642:
        /*011c*/ 	.word	0x00000000
        /*0120*/ 	.short	0x0002
        /*0122*/ 	.short	0x0010
        /*0124*/ 	.byte	0x00, 0xf5, 0x21, 0x00


	//----- nvinfo : EIATTR_KPARAM_INFO
	.align		4
.L_1643:
        /*0128*/ 	.byte	0x04, 0x17
        /*012a*/ 	.short	(.L_1645 - .L_1644)
.L_1644:
        /*012c*/ 	.word	0x00000000
        /*0130*/ 	.short	0x0001
        /*0132*/ 	.short	0x0008
        /*0134*/ 	.byte	0x00, 0xf5, 0x21, 0x00


	//----- nvinfo : EIATTR_KPARAM_INFO
	.align		4
.L_1645:
        /*0138*/ 	.byte	0x04, 0x17
        /*013a*/ 	.short	(.L_1647 - .L_1646)
.L_1646:
        /*013c*/ 	.word	0x00000000
        /*0140*/ 	.short	0x0000
        /*0142*/ 	.short	0x0000
        /*0144*/ 	.byte	0x00, 0xf5, 0x21, 0x00


	//----- nvinfo : EIATTR_SPARSE_MMA_MASK
	.align		4
.L_1647:
        /*0148*/ 	.byte	0x03, 0x50
        /*014a*/ 	.short	0x0000


	//----- nvinfo : EIATTR_MAXREG_COUNT
	.align		4
        /*014c*/ 	.byte	0x03, 0x1b
        /*014e*/ 	.short	0x00ff


	//----- nvinfo : EIATTR_NUM_BARRIERS
	.align		4
        /*0150*/ 	.byte	0x02, 0x4c
        /*0152*/ 	.byte	0x01
	.zero		1


	//----- nvinfo : EIATTR_MERCURY_ISA_VERSION
	.align		4
        /*0154*/ 	.byte	0x03, 0x5f
        /*0156*/ 	.short	0x0101


	//----- nvinfo : EIATTR_VRC_CTA_INIT_COUNT
	.align		4
        /*0158*/ 	.byte	0x02, 0x4a
	.zero		1
	.zero		1


	//----- nvinfo : EIATTR_EXIT_INSTR_OFFSETS
	.align		4
        /*015c*/ 	.byte	0x04, 0x1c
        /*015e*/ 	.short	(.L_1649 - .L_1648)


	//   ....[0]....
.L_1648:
        /*0160*/ 	.word	0x00000060


	//   ....[1]....
        /*0164*/ 	.word	0x000002b0


	//   ....[2]....
        /*0168*/ 	.word	0x00000e60


	//   ....[3]....
        /*016c*/ 	.word	0x00009a20


	//   ....[4]....
        /*0170*/ 	.word	0x00009c80


	//   ....[5]....
        /*0174*/ 	.word	0x00009ed0


	//   ....[6]....
        /*0178*/ 	.word	0x0000a020


	//   ....[7]....
        /*017c*/ 	.word	0x0000a0b0


	//   ....[8]....
        /*0180*/ 	.word	0x0000a0f0


	//----- nvinfo : EIATTR_CRS_STACK_SIZE
	.align		4
.L_1649:
        /*0184*/ 	.byte	0x04, 0x1e
        /*0186*/ 	.short	(.L_1651 - .L_1650)
.L_1650:
        /*0188*/ 	.word	0x00000000


	//----- nvinfo : EIATTR_CBANK_PARAM_SIZE
	.align		4
.L_1651:
        /*018c*/ 	.byte	0x03, 0x19
        /*018e*/ 	.short	0x0074


	//----- nvinfo : EIATTR_PARAM_CBANK
	.align		4
        /*0190*/ 	.byte	0x04, 0x0a
        /*0192*/ 	.short	(.L_1653 - .L_1652)
	.align		4
.L_1652:
        /*0194*/ 	.word	index@(.nv.constant0._Z23gemm_half_q_half_kernelILi4ELi128ELb1ELb0ELi32EEvPK6__halfPKjS4_S2_PS0_iiiiPKtS7_iiiiiibS2_i)
        /*0198*/ 	.short	0x0380
        /*019a*/ 	.short	0x0074


	//----- nvinfo : EIATTR_SW_WAR
	.align		4
.L_1653:
        /*019c*/ 	.byte	0x04, 0x36
        /*019e*/ 	.short	(.L_1655 - .L_1654)
.L_1654:
        /*01a0*/ 	.word	0x00000008
.L_1655:


//--------------------- .nv.info._Z23gemm_half_q_half_kernelILi3ELi190ELb1ELb0ELi64EEvPK6__halfPKjS4_S2_PS0_iiiiPKtS7_iiiiiibS2_i --------------------------
	.section	.nv.info._Z23gemm_half_q_half_kernelILi3ELi190ELb1ELb0ELi64EEvPK6__halfPKjS4_S2_PS0_iiiiPKtS7_iiiiiibS2_i,"",@"SHT_CUDA_INFO"
	.sectionflags	@""
	.align	4


	//----- nvinfo : EIATTR_CUDA_API_VERSION
	.align		4
        /*0000*/ 	.byte	0x04, 0x37
        /*0002*/ 	.short	(.L_1657 - .L_1656)
.L_1656:
        /*0004*/ 	.word	0x00000082


	//----- nvinfo : EIATTR_KPARAM_INFO
	.align		4
.L_1657:
        /*0008*/ 	.byte	0x04, 0x17
        /*000a*/ 	.short	(.L_1659 - .L_1658)
.L_1658:
        /*000c*/ 	.word	0x00000000
        /*0010*/ 	.short	0x0013
        /*0012*/ 	.short	0x0070
        /*0014*/ 	.byte	0x00, 0xf0, 0x11, 0x00


	//----- nvinfo : EIATTR_KPARAM_INFO
	.align		4
.L_1659:
        /*0018*/ 	.byte	0x04, 0x17
        /*001a*/ 	.short	(.L_1661 - .L_1660)
.L_1660:
        /*001c*/ 	.word	0x00000000
        /*0020*/ 	.short	0x0012
        /*0022*/ 	.short	0x0068
        /*0024*/ 	.byte	0x00, 0xf5, 0x21, 0x00


	//----- nvinfo : EIATTR_KPARAM_INFO
	.align		4
.L_1661:
        /*0028*/ 	.byte	0x04, 0x17
        /*002a*/ 	.short	(.L_1663 - .L_1662)
.L_1662:
        /*002c*/ 	.word	0x00000000
        /*0030*/ 	.short	0x0011
        /*0032*/ 	.short	0x0060
        /*0034*/ 	.byte	0x00, 0xf0, 0x05, 0x00


	//----- nvinfo : EIATTR_KPARAM_INFO
	.align		4
.L_1663:
        /*0038*/ 	.byte	0x04, 0x17
        /*003a*/ 	.short	(.L_1665 - .L_1664)
.L_1664:
        /*003c*/ 	.word	0x00000000
        /*0040*/ 	.short	0x0010
        /*0042*/ 	.short	0x005c
        /*0044*/ 	.byte	0x00, 0xf0, 0x11, 0x00


	//----- nvinfo : EIATTR_KPARAM_INFO
	.align		4
.L_1665:
        /*0048*/ 	.byte	0x04, 0x17
        /*004a*/ 	.short	(.L_1667 - .L_1666)
.L_1666:
        /*004c*/ 	.word	0x00000000
        /*0050*/ 	.short	0x000f
        /*0052*/ 	.short	0x0058
        /*0054*/ 	.byte	0x00, 0xf0, 0x11, 0x00


	//----- nvinfo : EIATTR_KPARAM_INFO
	.align		4
.L_1667:
        /*0058*/ 	.byte	0x04, 0x17
        /*005a*/ 	.short	(.L_1669 - .L_1668)
.L_1668:
        /*005c*/ 	.word	0x00000000
        /*0060*/ 	.short	0x000e
        /*0062*/ 	.short	0x0054
        /*0064*/ 	.byte	0x00, 0xf0, 0x11, 0x00


	//----- nvinfo : EIATTR_KPARAM_INFO
	.align		4
.L_1669:
        /*0068*/ 	.byte	0x04, 0x17
        /*006a*/ 	.short	(.L_1671 - .L_1670)
.L_1670:
        /*006c*/ 	.word	0x00000000
        /*0070*/ 	.short	0x000d
        /*0072*/ 	.short	0x0050
        /*0074*/ 	.byte	0x00, 0xf0, 0x11, 0x00


	//----- nvinfo : EIATTR_KPARAM_INFO
	.align		4
.L_1671:
        /*0078*/ 	.byte	0x04, 0x17
        /*007a*/ 	.short	(.L_1673 - .L_1672)
.L_1672:
        /*007c*/ 	.word	0x00000000
        /*0080*/ 	.short	0x000c
        /*0082*/ 	.short	0x004c
        /*0084*/ 	.byte	0x00, 0xf0, 0x11, 0x00


	//----- nvinfo : EIATTR_KPARAM_INFO
	.align		4
.L_1673:
        /*0088*/ 	.byte	0x04, 0x17
        /*008a*/ 	.short	(.L_1675 - .L_1674)
.L_1674:
        /*008c*/ 	.word	0x00000000
        /*0090*/ 	.short	0x000b
        /*0092*/ 	.short	0x0048
        /*0094*/ 	.byte	0x00, 0xf0, 0x11, 0x00


	//----- nvinfo : EIATTR_KPARAM_INFO
	.align		4
.L_1675:
        /*0098*/ 	.byte	0x04, 0x17
        /*009a*/ 	.short	(.L_1677 - .L_1676)
.L_1676:
        /*009c*/ 	.word	0x00000000
        /*00a0*/ 	.short	0x000a
        /*00a2*/ 	.short	0x0040
        /*00a4*/ 	.byte	0x00, 0xf5, 0x21, 0x00


	//----- nvinfo : EIATTR_KPARAM_INFO
	.align		4
.L_1677:
        /*00a8*/ 	.byte	0x04, 0x17
        /*00aa*/ 	.short	(.L_1679 - .L_1678)
.L_1678:
        /*00ac*/ 	.word	0x00000000
        /*00b0*/ 	.short	0x0009
        /*00b2*/ 	.short	0x0038
        /*00b4*/ 	.byte	0x00, 0xf5, 0x21, 0x00


	//----- nvinfo : EIATTR_KPARAM_INFO
	.align		4
.L_1679:
        /*00b8*/ 	.byte	0x04, 0x17
        /*00ba*/ 	.short	(.L_1681 - .L_1680)
.L_1680:
        /*00bc*/ 	.word	0x00000000
        /*00c0*/ 	.short	0x0008
        /*00c2*/ 	.short	0x0034
        /*00c4*/ 	.byte	0x00, 0xf0, 0x11, 0x00


	//----- nvinfo : EIATTR_KPARAM_INFO
	.align		4
.L_1681:
        /*00c8*/ 	.byte	0x04, 0x17
        /*00ca*/ 	.short	(.L_1683 - .L_1682)
.L_1682:
        /*00cc*/ 	.word	0x00000000
        /*00d0*/ 	.short	0x0007
        /*00d2*/ 	.short	0x0030
        /*00d4*/ 	.byte	0x00, 0xf0, 0x11, 0x00


	//----- nvinfo : EIATTR_KPARAM_INFO
	.align		4
.L_1683:
        /*00d8*/ 	.byte	0x04, 0x17
        /*00da*/ 	.short	(.L_1685 - .L_1684)
.L_1684:
        /*00dc*/ 	.word	0x00000000
        /*00e0*/ 	.short	0x0006
        /*00e2*/ 	.short	0x002c
        /*00e4*/ 	.byte	0x00, 0xf0, 0x11, 0x00


	//----- nvinfo : EIATTR_KPARAM_INFO
	.align		4
.L_1685:
        /*00e8*/ 	.byte	0x04, 0x17
        /*00ea*/ 	.short	(.L_1687 - .L_1686)
.L_1686:
        /*00ec*/ 	.word	0x00000000
        /*00f0*/ 	.short	0x0005
        /*00f2*/ 	.short	0x0028
        /*00f4*/ 	.byte	0x00, 0xf0, 0x11, 0x00


	//----- nvinfo : EIATTR_KPARAM_INFO
	.align		4
.L_1687:
        /*00f8*/ 	.byte	0x04, 0x17
        /*00fa*/ 	.short	(.L_1689 - .L_1688)
.L_1688:
        /*00fc*/ 	.word	0x00000000
        /*0100*/ 	.short	0x0004
        /*0102*/ 	.short	0x0020
        /*0104*/ 	.byte	0x00, 0xf5, 0x21, 0x00


	//----- nvinfo : EIATTR_KPARAM_INFO
	.align		4
.L_1689:
        /*0108*/ 	.byte	0x04, 0x17
        /*010a*/ 	.short	(.L_1691 - .L_1690)
.L_1690:
        /*010c*/ 	.word	0x00000000
        /*0110*/ 	.short	0x0003
        /*0112*/ 	.short	0x0018
        /*0114*/ 	.byte	0x00, 0xf5, 0x21, 0x00


	//----- nvinfo : EIATTR_KPARAM_INFO
	.align		4
.L_1691:
        /*0118*/ 	.byte	0x04, 0x17
        /*011a*/ 	.short	(.L_1693 - .L_1692)
.L_1692:
        /*011c*/ 	.word	0x00000000
        /*0120*/ 	.short	0x0002
        /*0122*/ 	.short	0x0010
        /*0124*/ 	.byte	0x00, 0xf5, 0x21, 0x00


	//----- nvinfo : EIATTR_KPARAM_INFO
	.align		4
.L_1693:
        /*0128*/ 	.byte	0x04, 0x17
        /*012a*/ 	.short	(.L_1695 - .L_1694)
.L_1694:
        /*012c*/ 	.word	0x00000000
        /*0130*/ 	.short	0x0001
        /*0132*/ 	.short	0x0008
        /*0134*/ 	.byte	0x00, 0xf5, 0x21, 0x00


	//----- nvinfo : EIATTR_KPARAM_INFO
	.align		4
.L_1695:
        /*0138*/ 	.byte	0x04, 0x17
        /*013a*/ 	.short	(.L_1697 - .L_1696)
.L_1696:
        /*013c*/ 	.word	0x00000000
        /*0140*/ 	.short	0x0000
        /*0142*/ 	.short	0x0000
        /*0144*/ 	.byte	0x00, 0xf5, 0x21, 0x00


	//----- nvinfo : EIATTR_SPARSE_MMA_MASK
	.align		4
.L_1697:
        /*0148*/ 	.byte	0x03, 0x50
        /*014a*/ 	.short	0x0000


	//----- nvinfo : EIATTR_MAXREG_COUNT
	.align		4
        /*014c*/ 	.byte	0x03, 0x1b
        /*014e*/ 	.short	0x00ff


	//----- nvinfo : EIATTR_NUM_BARRIERS
	.align		4
        /*0150*/ 	.byte	0x02, 0x4c
        /*0152*/ 	.byte	0x01
	.zero		1


	//----- nvinfo : EIATTR_MERCURY_ISA_VERSION
	.align		4
        /*0154*/ 	.byte	0x03, 0x5f
        /*0156*/ 	.short	0x0101


	//----- nvinfo : EIATTR_VRC_CTA_INIT_COUNT
	.align		4
        /*0158*/ 	.byte	0x02, 0x4a
	.zero		1
	.zero		1


	//----- nvinfo : EIATTR_EXIT_INSTR_OFFSETS
	.align		4
        /*015c*/ 	.byte	0x04, 0x1c
        /*015e*/ 	.short	(.L_1699 - .L_1698)


	//   ....[0]....
.L_1698:
        /*0160*/ 	.word	0x00000070


	//   ....[1]....
        /*0164*/ 	.word	0x00000230


	//   ....[2]....
        /*0168*/ 	.word	0x00000df0


	//   ....[3]....
        /*016c*/ 	.word	0x00014820


	//   ....[4]....
        /*0170*/ 	.word	0x00014a50


	//   ....[5]....
        /*0174*/ 	.word	0x00014b80


	//   ....[6]....
        /*0178*/ 	.word	0x00014c10


	//   ....[7]....
        /*017c*/ 	.word	0x00014c50


	//----- nvinfo : EIATTR_CRS_STACK_SIZE
	.align		4
.L_1699:
        /*0180*/ 	.byte	0x04, 0x1e
        /*0182*/ 	.short	(.L_1701 - .L_1700)
.L_1700:
        /*0184*/ 	.word	0x00000000


	//----- nvinfo : EIATTR_CBANK_PARAM_SIZE
	.align		4
.L_1701:
        /*0188*/ 	.byte	0x03, 0x19
        /*018a*/ 	.short	0x0074


	//----- nvinfo : EIATTR_PARAM_CBANK
	.align		4
        /*018c*/ 	.byte	0x04, 0x0a
        /*018e*/ 	.short	(.L_1703 - .L_1702)
	.align		4
.L_1702:
        /*0190*/ 	.word	index@(.nv.constant0._Z23gemm_half_q_half_kernelILi3ELi190ELb1ELb0ELi64EEvPK6__halfPKjS4_S2_PS0_iiiiPKtS7_iiiiiibS2_i)
        /*0194*/ 	.short	0x0380
        /*0196*/ 	.short	0x0074


	//----- nvinfo : EIATTR_SW_WAR
	.align		4
.L_1703:
        /*0198*/ 	.byte	0x04, 0x36
        /*019a*/ 	.short	(.L_1705 - .L_1704)
.L_1704:
        /*019c*/ 	.word	0x00000008
.L_1705:


//--------------------- .nv.info._Z23gemm_half_q_half_kernelILi3ELi160ELb1ELb0ELi64EEvPK6__halfPKjS4_S2_PS0_iiiiPKtS7_iiiiiibS2_i --------------------------
	.section	.nv.info._Z23gemm_half_q_half_kernelILi3ELi160ELb1ELb0ELi64EEvPK6__halfPKjS4_S2_PS0_iiiiPKtS7_iiiiiibS2_i,"",@"SHT_CUDA_INFO"
	.sectionflags	@""
	.align	4


	//----- nvinfo : EIATTR_CUDA_API_VERSION
	.align		4
        /*0000*/ 	.byte	0x04, 0x37
        /*0002*/ 	.short	(.L_1707 - .L_1706)
.L_1706:
        /*0004*/ 	.word	0x00000082


	//----- nvinfo : EIATTR_KPARAM_INFO
	.align		4
.L_1707:
        /*0008*/ 	.byte	0x04, 0x17
        /*000a*/ 	.short	(.L_1709 - .L_1708)
.L_1708:
        /*000c*/ 	.word	0x00000000
        /*0010*/ 	.short	0x0013
        /*0012*/ 	.short	0x0070
        /*0014*/ 	.byte	0x00, 0xf0, 0x11, 0x00


	//----- nvinfo : EIATTR_KPARAM_INFO
	.align		4
.L_1709:
        /*0018*/ 	.byte	0x04, 0x17
        /*001a*/ 	.short	(.L_1711 - .L_1710)
.L_1710:
        /*001c*/ 	.word	0x00000000
        /*0020*/ 	.short	0x0012
        /*0022*/ 	.short	0x0068
        /*0024*/ 	.byte	0x00, 0xf5, 0x21, 0x00


	//----- nvinfo : EIATTR_KPARAM_INFO
	.align		4
.L_1711:
        /*0028*/ 	.byte	0x04, 0x17
        /*002a*/ 	.short	(.L_1713 - .L_1712)
.L_1712:
        /*002c*/ 	.word	0x00000000
        /*0030*/ 	.short	0x0011
        /*0032*/ 	.short	0x0060
        /*0034*/ 	.byte	0x00, 0xf0, 0x05, 0x00


	//----- nvinfo : EIATTR_KPARAM_INFO
	.align		4
.L_1713:
        /*0038*/ 	.byte	0x04, 0x17
        /*003a*/ 	.short	(.L_1715 - .L_1714)
.L_1714:
        /*003c*/ 	.word	0x00000000
        /*0040*/ 	.short	0x0010
        /*0042*/ 	.short	0x005c
        /*0044*/ 	.byte	0x00, 0xf0, 0x11, 0x00


	//----- nvinfo : EIATTR_KPARAM_INFO
	.align		4
.L_1715:
        /*0048*/ 	.byte	0x04, 0x17
        /*004a*/ 	.short	(.L_1717 - .L_1716)
.L_1716:
        /*004c*/ 	.word	0x00000000
        /*0050*/ 	.short	0x000f
        /*0052*/ 	.short	0x0058
        /*0054*/ 	.byte	0x00, 0xf0, 0x11, 0x00


	//----- nvinfo : EIATTR_KPARAM_INFO
	.align		4
.L_1717:
        /*0058*/ 	.byte	0x04, 0x17
        /*005a*/ 	.short	(.L_1719 - .L_1718)
.L_1718:
        /*005c*/ 	.word	0x00000000
        /*0060*/ 	.short	0x000e
        /*0062*/ 	.short	0x0054
        /*0064*/ 	.byte	0x00, 0xf0, 0x11, 0x00


	//----- nvinfo : EIATTR_KPARAM_INFO
	.align		4
.L_1719:
        /*0068*/ 	.byte	0x04, 0x17
        /*006a*/ 	.short	(.L_1721 - .L_1720)
.L_1720:
        /*006c*/ 	.word	0x00000000
        /*0070*/ 	.short	0x000d
        /*0072*/ 	.short	0x0050
        /*0074*/ 	.byte	0x00, 0xf0, 0x11, 0x00


	//----- nvinfo : EIATTR_KPARAM_INFO
	.align		4
.L_1721:
        /*0078*/ 	.byte	0x04, 0x17
        /*007a*/ 	.short	(.L_1723 - .L_1722)
.L_1722:
        /*007c*/ 	.word	0x00000000
        /*0080*/ 	.short	0x000c
        /*0082*/ 	.short	0x004c
        /*0084*/ 	.byte	0x00, 0xf0, 0x11, 0x00


	//----- nvinfo : EIATTR_KPARAM_INFO
	.align		4
.L_1723:
        /*0088*/ 	.byte	0x04, 0x17
        /*008a*/ 	.short	(.L_1725 - .L_1724)
.L_1724:
        /*008c*/ 	.word	0x00000000
        /*0090*/ 	.short	0x000b
        /*0092*/ 	.short	0x0048
        /*0094*/ 	.byte	0x00, 0xf0, 0x11, 0x00


	//----- nvinfo : EIATTR_KPARAM_INFO
	.align		4
.L_1725:
        /*0098*/ 	.byte	0x04, 0x17
        /*009a*/ 	.short	(.L_1727 - .L_1726)
.L_1726:
        /*009c*/ 	.word	0x00000000
        /*00a0*/ 	.short	0x000a
        /*00a2*/ 	.short	0x0040
        /*00a4*/ 	.byte	0x00, 0xf5, 0x21, 0x00


	//----- nvinfo : EIATTR_KPARAM_INFO
	.align		4
.L_1727:
        /*00a8*/ 	.byte	0x04, 0x17
        /*00aa*/ 	.short	(.L_1729 - .L_1728)
.L_1728:
        /*00ac*/ 	.word	0x00000000
        /*00b0*/ 	.short	0x0009
        /*00b2*/ 	.short	0x0038
        /*00b4*/ 	.byte	0x00, 0xf5, 0x21, 0x00


	//----- nvinfo : EIATTR_KPARAM_INFO
	.align		4
.L_1729:
        /*00b8*/ 	.byte	0x04, 0x17
        /*00ba*/ 	.short	(.L_1731 - .L_1730)
.L_1730:
        /*00bc*/ 	.word	0x00000000
        /*00c0*/ 	.short	0x0008
        /*00c2*/ 	.short	0x0034
        /*00c4*/ 	.byte	0x00, 0xf0, 0x11, 0x00


	//----- nvinfo : EIATTR_KPARAM_INFO
	.align		4
.L_1731:
        /*00c8*/ 	.byte	0x04, 0x17
        /*00ca*/ 	.short	(.L_1733 - .L_1732)
.L_1732:
        /*00cc*/ 	.word	0x00000000
        /*00d0*/ 	.short	0x0007
        /*00d2*/ 	.short	0x0030
        /*00d4*/ 	.byte	0x00, 0xf0, 0x11, 0x00


	//----- nvinfo : EIATTR_KPARAM_INFO
	.align		4
.L_1733:
        /*00d8*/ 	.byte	0x04, 0x17
        /*00da*/ 	.short	(.L_1735 - .L_1734)
.L_1734:
        /*00dc*/ 	.word	0x00000000
        /*00e0*/ 	.short	0x0006
        /*00e2*/ 	.short	0x002c
        /*00e4*/ 	.byte	0x00, 0xf0, 0x11, 0x00


	//----- nvinfo : EIATTR_KPARAM_INFO
	.align		4
.L_1735:
        /*00e8*/ 	.byte	0x04, 0x17
        /*00ea*/ 	.short	(.L_1737 - .L_1736)
.L_1736:
        /*00ec*/ 	.word	0x00000000
        /*00f0*/ 	.short	0x0005
        /*00f2*/ 	.short	0x0028
        /*00f4*/ 	.byte	0x00, 0xf0, 0x11, 0x00


	//----- nvinfo : EIATTR_KPARAM_INFO
	.align		4
.L_1737:
        /*00f8*/ 	.byte	0x04, 0x17
        /*00fa*/ 	.short	(.L_1739 - .L_1738)
.L_1738:
        /*00fc*/ 	.word	0x00000000
        /*0100*/ 	.short	0x0004
        /*0102*/ 	.short	0x0020
        /*0104*/ 	.byte	0x00, 0xf5, 0x21, 0x00


	//----- nvinfo : EIATTR_KPARAM_INFO
	.align		4
.L_1739:
        /*0108*/ 	.byte	0x04, 0x17
        /*010a*/ 	.short	(.L_1741 - .L_1740)
.L_1740:
        /*010c*/ 	.word	0x00000000
        /*0110*/ 	.short	0x0003
        /*0112*/ 	.short	0x0018
        /*0114*/ 	.byte	0x00, 0xf5, 0x21, 0x00


	//----- nvinfo : EIATTR_KPARAM_INFO
	.align		4
.L_1741:
        /*0118*/ 	.byte	0x04, 0x17
        /*011a*/ 	.short	(.L_1743 - .L_1742)
.L_1742:
        /*011c*/ 	.word	0x00000000
        /*0120*/ 	.short	0x0002
        /*0122*/ 	.short	0x0010
        /*0124*/ 	.byte	0x00, 0xf5, 0x21, 0x00


	//----- nvinfo : EIATTR_KPARAM_INFO
	.align		4
.L_1743:
        /*0128*/ 	.byte	0x04, 0x17
        /*012a*/ 	.short	(.L_1745 - .L_1744)
.L_1744:
        /*012c*/ 	.word	0x00000000
        /*0130*/ 	.short	0x0001
        /*0132*/ 	.short	0x0008
        /*0134*/ 	.byte	0x00, 0xf5, 0x21, 0x00


	//----- nvinfo : EIATTR_KPARAM_INFO
	.align		4
.L_1745:
        /*0138*/ 	.byte	0x04, 0x17
        /*013a*/ 	.short	(.L_1747 - .L_1746)
.L_1746:
        /*013c*/ 	.word	0x00000000
        /*0140*/ 	.short	0x0000
        /*0142*/ 	.short	0x0000
        /*0144*/ 	.byte	0x00, 0xf5, 0x21, 0x00


	//----- nvinfo : EIATTR_SPARSE_MMA_MASK
	.align		4
.L_1747:
        /*0148*/ 	.byte	0x03, 0x50
        /*014a*/ 	.short	0x0000


	//----- nvinfo : EIATTR_MAXREG_COUNT
	.align		4
        /*014c*/ 	.byte	0x03, 0x1b
        /*014e*/ 	.short	0x00ff


	//----- nvinfo : EIATTR_NUM_BARRIERS
	.align		4
        /*0150*/ 	.byte	0x02, 0x4c
        /*0152*/ 	.byte	0x01
	.zero		1


	//----- nvinfo : EIATTR_MERCURY_ISA_VERSION
	.align		4
        /*0154*/ 	.byte	0x03, 0x5f
        /*0156*/ 	.short	0x0101


	//----- nvinfo : EIATTR_VRC_CTA_INIT_COUNT
	.align		4
        /*0158*/ 	.byte	0x02, 0x4a
	.zero		1
	.zero		1


	//----- nvinfo : EIATTR_EXIT_INSTR_OFFSETS
	.align		4
        /*015c*/ 	.byte	0x04, 0x1c
        /*015e*/ 	.short	(.L_1749 - .L_1748)


	//   ....[0]....
.L_1748:
        /*0160*/ 	.word	0x00000070


	//   ....[1]....
        /*0164*/ 	.word	0x00000230


	//   ....[2]....
        /*0168*/ 	.word	0x00000df0


	//   ....[3]....
        /*016c*/ 	.word	0x0000a370


	//   ....[4]....
        /*0170*/ 	.word	0x0000a5a0


	//   ....[5]....
        /*0174*/ 	.word	0x0000a6d0


	//   ....[6]....
        /*0178*/ 	.word	0x0000a760


	//   ....[7]....
        /*017c*/ 	.word	0x0000a7a0


	//----- nvinfo : EIATTR_CRS_STACK_SIZE
	.align		4
.L_1749:
        /*0180*/ 	.byte	0x04, 0x1e
        /*0182*/ 	.short	(.L_1751 - .L_1750)
.L_1750:
        /*0184*/ 	.word	0x00000000


	//----- nvinfo : EIATTR_CBANK_PARAM_SIZE
	.align		4
.L_1751:
        /*0188*/ 	.byte	0x03, 0x19
        /*018a*/ 	.short	0x0074


	//----- nvinfo : EIATTR_PARAM_CBANK
	.align		4
        /*018c*/ 	.byte	0x04, 0x0a
        /*018e*/ 	.short	(.L_1753 - .L_1752)
	.align		4
.L_1752:
        /*0190*/ 	.word	index@(.nv.constant0._Z23gemm_half_q_half_kernelILi3ELi160ELb1ELb0ELi64EEvPK6__halfPKjS4_S2_PS0_iiiiPKtS7_iiiiiibS2_i)
        /*0194*/ 	.short	0x0380
        /*0196*/ 	.short	0x0074


	//----- nvinfo : EIATTR_SW_WAR
	.align		4
.L_1753:
        /*0198*/ 	.byte	0x04, 0x36
        /*019a*/ 	.short	(.L_1755 - .L_1754)
.L_1754:
        /*019c*/ 	.word	0x00000008
.L_1755:


//--------------------- .nv.info._Z23gemm_half_q_half_kernelILi3ELi40ELb1ELb0ELi64EEvPK6__halfPKjS4_S2_PS0_iiiiPKtS7_iiiiiibS2_i --------------------------
	.section	.nv.info._Z23gemm_half_q_half_kernelILi3ELi40ELb1ELb0ELi64EEvPK6__halfPKjS4_S2_PS0_iiiiPKtS7_iiiiiibS2_i,"",@"SHT_CUDA_INFO"
	.sectionflags	@""
	.align	4


	//----- nvinfo : EIATTR_CUDA_API_VERSION
	.align		4
        /*0000*/ 	.byte	0x04, 0x37
        /*0002*/ 	.short	(.L_1757 - .L_1756)
.L_1756:
        /*0004*/ 	.word	0x00000082


	//----- nvinfo : EIATTR_KPARAM_INFO
	.align		4
.L_1757:
        /*0008*/ 	.byte	0x04, 0x17
        /*000a*/ 	.short	(.L_1759 - .L_1758)
.L_1758:
        /*000c*/ 	.word	0x00000000
        /*0010*/ 	.short	0x0013
        /*0012*/ 	.short	0x0070
        /*0014*/ 	.byte	0x00, 0xf0, 0x11, 0x00


	//----- nvinfo : EIATTR_KPARAM_INFO
	.align		4
.L_1759:
        /*0018*/ 	.byte	0x04, 0x17
        /*001a*/ 	.short	(.L_1761 - .L_1760)
.L_1760:
        /*001c*/ 	.word	0x00000000
        /*0020*/ 	.short	0x0012
        /*0022*/ 	.short	0x0068
        /*0024*/ 	.byte	0x00, 0xf5, 0x21, 0x00


	//----- nvinfo : EIATTR_KPARAM_INFO
	.align		4
.L_1761:
        /*0028*/ 	.byte	0x04, 0x17
        /*002a*/ 	.short	(.L_1763 - .L_1762)
.L_1762:
        /*002c*/ 	.word	0x00000000
        /*0030*/ 	.short	0x0011
        /*0032*/ 	.short	0x0060
        /*0034*/ 	.byte	0x00, 0xf0, 0x05, 0x00


	//----- nvinfo : EIATTR_KPARAM_INFO
	.align		4
.L_1763:
        /*0038*/ 	.byte	0x04, 0x17
        /*003a*/ 	.short	(.L_1765 - .L_1764)
.L_1764:
        /*003c*/ 	.word	0x00000000
        /*0040*/ 	.short	0x0010
        /*0042*/ 	.short	0x005c
        /*0044*/ 	.byte	0x00, 0xf0, 0x11, 0x00


	//----- nvinfo : EIATTR_KPARAM_INFO
	.align		4
.L_1765:
        /*0048*/ 	.byte	0x04, 0x17
        /*004a*/ 	.short	(.L_1767 - .L_1766)
.L_1766:
        /*004c*/ 	.word	0x00000000
        /*0050*/ 	.short	0x000f
        /*0052*/ 	.short	0x0058
        /*0054*/ 	.byte	0x00, 0xf0, 0x11, 0x00


	//----- nvinfo : EIATTR_KPARAM_INFO
	.align		4
.L_1767:
        /*0058*/ 	.byte	0x04, 0x17
        /*005a*/ 	.short	(.L_1769 - .L_1768)
.L_1768:
        /*005c*/ 	.word	0x00000000
        /*0060*/ 	.short	0x000e
        /*0062*/ 	.short	0x0054
        /*0064*/ 	.byte	0x00, 0xf0, 0x11, 0x00


	//----- nvinfo : EIATTR_KPARAM_INFO
	.align		4
.L_1769:
        /*0068*/ 	.byte	0x04, 0x17
        /*006a*/ 	.short	(.L_1771 - .L_1770)
.L_1770:
        /*006c*/ 	.word	0x00000000
        /*0070*/ 	.short	0x000d
        /*0072*/ 	.short	0x0050
        /*0074*/ 	.byte	0x00, 0xf0, 0x11, 0x00


	//----- nvinfo : EIATTR_KPARAM_INFO
	.align		4
.L_1771:
        /*0078*/ 	.byte	0x04, 0x17
        /*007a*/ 	.short	(.L_1773 - .L_1772)
.L_1772:
        /*007c*/ 	.word	0x00000000
        /*0080*/ 	.short	0x000c
        /*0082*/ 	.short	0x004c
        /*0084*/ 	.byte	0x00, 0xf0, 0x11, 0x00


	//----- nvinfo : EIATTR_KPARAM_INFO
	.align		4
.L_1773:
        /*0088*/ 	.byte	0x04, 0x17
        /*008a*/ 	.short	(.L_1775 - .L_1774)
.L_1774:
        /*008c*/ 	.word	0x00000000
        /*0090*/ 	.short	0x000b
        /*0092*/ 	.short	0x0048
        /*0094*/ 	.byte	0x00, 0xf0, 0x11, 0x00


	//----- nvinfo : EIATTR_KPARAM_INFO
	.align		4
.L_1775:
        /*0098*/ 	.byte	0x04, 0x17
        /*009a*/ 	.short	(.L_1777 - .L_1776)
.L_1776:
        /*009c*/ 	.word	0x00000000
        /*00a0*/ 	.short	0x000a
        /*00a2*/ 	.short	0x0040
        /*00a4*/ 	.byte	0x00, 0xf5, 0x21, 0x00


	//----- nvinfo : EIATTR_KPARAM_INFO
	.align		4
.L_1777:
        /*00a8*/ 	.byte	0x04, 0x17
        /*00aa*/ 	.short	(.L_1779 - .L_1778)
.L_1778:
        /*00ac*/ 	.word	0x00000000
        /*00b0*/ 	.short	0x0009
        /*00b2*/ 	.short	0x0038
        /*00b4*/ 	.byte	0x00, 0xf5, 0x21, 0x00


	//----- nvinfo : EIATTR_KPARAM_INFO
	.align		4
.L_1779:
        /*00b8*/ 	.byte	0x04, 0x17
        /*00ba*/ 	.short	(.L_1781 - .L_1780)
.L_1780:
        /*00bc*/ 	.word	0x00000000
        /*00c0*/ 	.short	0x0008
        /*00c2*/ 	.short	0x0034
        /*00c4*/ 	.byte	0x00, 0xf0, 0x11, 0x00


	//----- nvinfo : EIATTR_KPARAM_INFO
	.align		4
.L_1781:
        /*00c8*/ 	.byte	0x04, 0x17
        /*00ca*/ 	.short	(.L_1783 - .L_1782)
.L_1782:
        /*00cc*/ 	.word	0x00000000
        /*00d0*/ 	.short	0x0007
        /*00d2*/ 	.short	0x0030
        /*00d4*/ 	.byte	0x00, 0xf0, 0x11, 0x00


	//----- nvinfo : EIATTR_KPARAM_INFO
	.align		4
.L_1783:
        /*00d8*/ 	.byte	0x04, 0x17
        /*00da*/ 	.short	(.L_1785 - .L_1784)
.L_1784:
        /*00dc*/ 	.word	0x00000000
        /*00e0*/ 	.short	0x0006
        /*00e2*/ 	.short	0x002c
        /*00e4*/ 	.byte	0x00, 0xf0, 0x11, 0x00


	//----- nvinfo : EIATTR_KPARAM_INFO
	.align		4
.L_1785:
        /*00e8*/ 	.byte	0x04, 0x17
        /*00ea*/ 	.short	(.L_1787 - .L_1786)
.L_1786:
        /*00ec*/ 	.word	0x00000000
        /*00f0*/ 	.short	0x0005
        /*00f2*/ 	.short	0x0028
        /*00f4*/ 	.byte	0x00, 0xf0, 0x11, 0x00


	//----- nvinfo : EIATTR_KPARAM_INFO
	.align		4
.L_1787:
        /*00f8*/ 	.byte	0x04, 0x17
        /*00fa*/ 	.short	(.L_1789 - .L_1788)
.L_1788:
        /*00fc*/ 	.word	0x00000000
        /*0100*/ 	.short	0x0004
        /*0102*/ 	.short	0x0020
        /*0104*/ 	.byte	0x00, 0xf5, 0x21, 0x00


	//----- nvinfo : EIATTR_KPARAM_INFO
	.align		4
.L_1789:
        /*0108*/ 	.byte	0x04, 0x17
        /*010a*/ 	.short	(.L_1791 - .L_1790)
.L_1790:
        /*010c*/ 	.word	0x00000000
        /*0110*/ 	.short	0x0003
        /*0112*/ 	.short	0x0018
        /*0114*/ 	.byte	0x00, 0xf5, 0x21, 0x00


	//----- nvinfo : EIATTR_KPARAM_INFO
	.align		4
.L_1791:
        /*0118*/ 	.byte	0x04, 0x17
        /*011a*/ 	.short	(.L_1793 - .L_1792)
.L_1792:
        /*011c*/ 	.word	0x00000000
        /*0120*/ 	.short	0x0002
        /*0122*/ 	.short	0x0010
        /*0124*/ 	.byte	0x00, 0xf5, 0x21, 0x00


	//----- nvinfo : EIATTR_KPARAM_INFO
	.align		4
.L_1793:
        /*0128*/ 	.byte	0x04, 0x17
        /*012a*/ 	.short	(.L_1795 - .L_1794)
.L_1794:
        /*012c*/ 	.word	0x00000000
        /*0130*/ 	.short	0x0001
        /*0132*/ 	.short	0x0008
        /*0134*/ 	.byte	0x00, 0xf5, 0x21, 0x00


	//----- nvinfo : EIATTR_KPARAM_INFO
	.align		4
.L_1795:
        /*0138*/ 	.byte	0x04, 0x17
        /*013a*/ 	.short	(.L_1797 - .L_1796)
.L_1796:
        /*013c*/ 	.word	0x00000000
        /*0140*/ 	.short	0x0000
        /*0142*/ 	.short	0x0000
        /*0144*/ 	.byte	0x00, 0xf5, 0x21, 0x00


	//----- nvinfo : EIATTR_SPARSE_MMA_MASK
	.align		4
.L_1797:
        /*0148*/ 	.byte	0x03, 0x50
        /*014a*/ 	.short	0x0000


	//----- nvinfo : EIATTR_MAXREG_COUNT
	.align		4
        /*014c*/ 	.byte	0x03, 0x1b
        /*014e*/ 	.short	0x00ff


	//----- nvinfo : EIATTR_NUM_BARRIERS
	.align		4
        /*0150*/ 	.byte	0x02, 0x4c
        /*0152*/ 	.byte	0x01
	.zero		1


	//----- nvinfo : EIATTR_MERCURY_ISA_VERSION
	.align		4
        /*0154*/ 	.byte	0x03, 0x5f
        /*0156*/ 	.short	0x0101


	//----- nvinfo : EIATTR_VRC_CTA_INIT_COUNT
	.align		4
        /*0158*/ 	.byte	0x02, 0x4a
	.zero		1
	.zero		1


	//----- nvinfo : EIATTR_EXIT_INSTR_OFFSETS
	.align		4
        /*015c*/ 	.byte	0x04, 0x1c
        /*015e*/ 	.short	(.L_1799 - .L_1798)


	//   ....[0]....
.L_1798:
        /*0160*/ 	.word	0x00000070


	//   ....[1]....
        /*0164*/ 	.word	0x00000230


	//   ....[2]....
        /*0168*/ 	.word	0x00000df0


	//   ....[3]....
        /*016c*/ 	.word	0x000094f0


	//   ....[4]....
        /*0170*/ 	.word	0x00009720


	//   ....[5]....
        /*0174*/ 	.word	0x00009850


	//   ....[6]....
        /*0178*/ 	.word	0x000098e0


	//   ....[7]....
        /*017c*/ 	.word	0x00009920


	//----- nvinfo : EIATTR_CRS_STACK_SIZE
	.align		4
.L_1799:
        /*0180*/ 	.byte	0x04, 0x1e
        /*0182*/ 	.short	(.L_1801 - .L_1800)
.L_1800:
        /*0184*/ 	.word	0x00000000


	//----- nvinfo : EIATTR_CBANK_PARAM_SIZE
	.align		4
.L_1801:
        /*0188*/ 	.byte	0x03, 0x19
        /*018a*/ 	.short	0x0074


	//----- nvinfo : EIATTR_PARAM_CBANK
	.align		4
        /*018c*/ 	.byte	0x04, 0x0a
        /*018e*/ 	.short	(.L_1803 - .L_1802)
	.align		4
.L_1802:
        /*0190*/ 	.word	index@(.nv.constant0._Z23gemm_half_q_half_kernelILi3ELi40ELb1ELb0ELi64EEvPK6__halfPKjS4_S2_PS0_iiiiPKtS7_iiiiiibS2_i)
        /*0194*/ 	.short	0x0380
        /*0196*/ 	.short	0x0074


	//----- nvinfo : EIATTR_SW_WAR
	.align		4
.L_1803:
        /*0198*/ 	.byte	0x04, 0x36
        /*019a*/ 	.short	(.L_1805 - .L_1804)
.L_1804:
        /*019c*/ 	.word	0x00000008
.L_1805:


//--------------------- .nv.info._Z23gemm_half_q_half_kernelILi3ELi10ELb1ELb0ELi64EEvPK6__halfPKjS4_S2_PS0_iiiiPKtS7_iiiiiibS2_i --------------------------
	.section	.nv.info._Z23gemm_half_q_half_kernelILi3ELi10ELb1ELb0ELi64EEvPK6__halfPKjS4_S2_PS0_iiiiPKtS7_iiiiiibS2_i,"",@"SHT_CUDA_INFO"
	.sectionflags	@""
	.align	4


	//----- nvinfo : EIATTR_CUDA_API_VERSION
	.align		4
        /*0000*/ 	.byte	0x04, 0x37
        /*0002*/ 	.short	(.L_1807 - .L_1806)
.L_1806:
        /*0004*/ 	.word	0x00000082


	//----- nvinfo : EIATTR_KPARAM_INFO
	.align		4
.L_1807:
        /*0008*/ 	.byte	0x04, 0x17
        /*000a*/ 	.short	(.L_1809 - .L_1808)
.L_1808:
        /*000c*/ 	.word	0x00000000
        /*0010*/ 	.short	0x0013
        /*0012*/ 	.short	0x0070
        /*0014*/ 	.byte	0x00, 0xf0, 0x11, 0x00


	//----- nvinfo : EIATTR_KPARAM_INFO
	.align		4
.L_1809:
        /*0018*/ 	.byte	0x04, 0x17
        /*001a*/ 	.short	(.L_1811 - .L_1810)
.L_1810:
        /*001c*/ 	.word	0x00000000
        /*0020*/ 	.short	0x0012
        /*0022*/ 	.short	0x0068
        /*0024*/ 	.byte	0x00, 0xf5, 0x21, 0x00


	//----- nvinfo : EIATTR_KPARAM_INFO
	.align		4
.L_1811:
        /*0028*/ 	.byte	0x04, 0x17
        /*002a*/ 	.short	(.L_1813 - .L_1812)
.L_1812:
        /*002c*/ 	.word	0x00000000
        /*0030*/ 	.short	0x0011
        /*0032*/ 	.short	0x0060
        /*0034*/ 	.byte	0x00, 0xf0, 0x05, 0x00


	//----- nvinfo : EIATTR_KPARAM_INFO
	.align		4
.L_1813:
        /*0038*/ 	.byte	0x04, 0x17
        /*003a*/ 	.short	(.L_1815 - .L_1814)
.L_1814:
        /*003c*/ 	.word	0x00000000
        /*0040*/ 	.short	0x0010
        /*0042*/ 	.short	0x005c
        /*0044*/ 	.byte	0x00, 0xf0, 0x11, 0x00


	//----- nvinfo : EIATTR_KPARAM_INFO
	.align		4
.L_1815:
        /*0048*/ 	.byte	0x04, 0x17
        /*004a*/ 	.short	(.L_1817 - .L_1816)
.L_1816:
        /*004c*/ 	.word	0x00000000
        /*0050*/ 	.short	0x000f
        /*0052*/ 	.short	0x0058
        /*0054*/ 	.byte	0x00, 0xf0, 0x11, 0x00


	//----- nvinfo : EIATTR_KPARAM_INFO
	.align		4
.L_1817:
        /*0058*/ 	.byte	0x04, 0x17
        /*005a*/ 	.short	(.L_1819 - .L_1818)
.L_1818:
        /*005c*/ 	.word	0x00000000
        /*0060*/ 	.short	0x000e
        /*0062*/ 	.short	0x0054
        /*0064*/ 	.byte	0x00, 0xf0, 0x11, 0x00


	//----- nvinfo : EIATTR_KPARAM_INFO
	.align		4
.L_1819:
        /*0068*/ 	.byte	0x04, 0x17
        /*006a*/ 	.short	(.L_1821 - .L_1820)
.L_1820:
        /*006c*/ 	.word	0x00000000
        /*0070*/ 	.short	0x000d
        /*0072*/ 	.short	0x0050
        /*0074*/ 	.byte	0x00, 0xf0, 0x11, 0x00


	//----- nvinfo : EIATTR_KPARAM_INFO
	.align		4
.L_1821:
        /*0078*/ 	.byte	0x04, 0x17
        /*007a*/ 	.short	(.L_1823 - .L_1822)
.L_1822:
        /*007c*/ 	.word	0x00000000
        /*0080*/ 	.short	0x000c
        /*0082*/ 	.short	0x004c
        /*0084*/ 	.byte	0x00, 0xf0, 0x11, 0x00


	//----- nvinfo : EIATTR_KPARAM_INFO
	.align		4
.L_1823:
        /*0088*/ 	.byte	0x04, 0x17
        /*008a*/ 	.short	(.L_1825 - .L_1824)
.L_1824:
        /*008c*/ 	.word	0x00000000
        /*0090*/ 	.short	0x000b
        /*0092*/ 	.short	0x0048
        /*0094*/ 	.byte	0x00, 0xf0, 0x11, 0x00


	//----- nvinfo : EIATTR_KPARAM_INFO
	.align		4
.L_1825:
        /*0098*/ 	.byte	0x04, 0x17
        /*009a*/ 	.short	(.L_1827 - .L_1826)
.L_1826:
        /*009c*/ 	.word	0x00000000
        /*00a0*/ 	.short	0x000a
        /*00a2*/ 	.short	0x0040
        /*00a4*/ 	.byte	0x00, 0xf5, 0x21, 0x00


	//----- nvinfo : EIATTR_KPARAM_INFO
	.align		4
.L_1827:
        /*00a8*/ 	.byte	0x04, 0x17
        /*00aa*/ 	.short	(.L_1829 - .L_1828)
.L_1828:
        /*00ac*/ 	.word	0x00000000
        /*00b0*/ 	.short	0x0009
        /*00b2*/ 	.short	0x0038
        /*00b4*/ 	.byte	0x00, 0xf5, 0x21, 0x00


	//----- nvinfo : EIATTR_KPARAM_INFO
	.align		4
.L_1829:
        /*00b8*/ 	.byte	0x04, 0x17
        /*00ba*/ 	.short	(.L_1831 - .L_1830)
.L_1830:
        /*00bc*/ 	.word	0x00000000
        /*00c0*/ 	.short	0x0008
        /*00c2*/ 	.short	0x0034
        /*00c4*/ 	.byte	0x00, 0xf0, 0x11, 0x00


	//----- nvinfo : EIATTR_KPARAM_INFO
	.align		4
.L_1831:
        /*00c8*/ 	.byte	0x04, 0x17
        /*00ca*/ 	.short	(.L_1833 - .L_1832)
.L_1832:
        /*00cc*/ 	.word	0x00000000
        /*00d0*/ 	.short	0x0007
        /*00d2*/ 	.short	0x0030
        /*00d4*/ 	.byte	0x00, 0xf0, 0x11, 0x00


	//----- nvinfo : EIATTR_KPARAM_INFO
	.align		4
.L_1833:
        /*00d8*/ 	.byte	0x04, 0x17
        /*00da*/ 	.short	(.L_1835 - .L_1834)
.L_1834:
        /*00dc*/ 	.word	0x00000000
        /*00e0*/ 	.short	0x0006
        /*00e2*/ 	.short	0x002c
        /*00e4*/ 	.byte	0x00, 0xf0, 0x11, 0x00


	//----- nvinfo : EIATTR_KPARAM_INFO
	.align		4
.L_1835:
        /*00e8*/ 	.byte	0x04, 0x17
        /*00ea*/ 	.short	(.L_1837 - .L_1836)
.L_1836:
        /*00ec*/ 	.word	0x00000000
        /*00f0*/ 	.short	0x0005
        /*00f2*/ 	.short	0x0028
        /*00f4*/ 	.byte	0x00, 0xf0, 0x11, 0x00


	//----- nvinfo : EIATTR_KPARAM_INFO
	.align		4
.L_1837:
        /*00f8*/ 	.byte	0x04, 0x17
        /*00fa*/ 	.short	(.L_1839 - .L_1838)
.L_1838:
        /*00fc*/ 	.word	0x00000000
        /*0100*/ 	.short	0x0004
        /*0102*/ 	.short	0x0020
        /*0104*/ 	.byte	0x00, 0xf5, 0x21, 0x00


	//----- nvinfo : EIATTR_KPARAM_INFO
	.align		4
.L_1839:
        /*0108*/ 	.byte	0x04, 0x17
        /*010a*/ 	.short	(.L_1841 - .L_1840)
.L_1840:
        /*010c*/ 	.word	0x00000000
        /*0110*/ 	.short	0x0003
        /*0112*/ 	.short	0x0018
        /*0114*/ 	.byte	0x00, 0xf5, 0x21, 0x00


	//----- nvinfo : EIATTR_KPARAM_INFO
	.align		4
.L_1841:
        /*0118*/ 	.byte	0x04, 0x17
        /*011a*/ 	.short	(.L_1843 - .L_1842)
.L_1842:
        /*011c*/ 	.word	0x00000000
        /*0120*/ 	.short	0x0002
        /*0122*/ 	.short	0x0010
        /*0124*/ 	.byte	0x00, 0xf5, 0x21, 0x00


	//----- nvinfo : EIATTR_KPARAM_INFO
	.align		4
.L_1843:
        /*0128*/ 	.byte	0x04, 0x17
        /*012a*/ 	.short	(.L_1845 - .L_1844)
.L_1844:
        /*012c*/ 	.word	0x00000000
        /*0130*/ 	.short	0x0001
        /*0132*/ 	.short	0x0008
        /*0134*/ 	.byte	0x00, 0xf5, 0x21, 0x00


	//----- nvinfo : EIATTR_KPARAM_INFO
	.align		4
.L_1845:
        /*0138*/ 	.byte	0x04, 0x17
        /*013a*/ 	.short	(.L_1847 - .L_1846)
.L_1846:
        /*013c*/ 	.word	0x00000000
        /*0140*/ 	.short	0x0000
        /*0142*/ 	.short	0x0000
        /*0144*/ 	.byte	0x00, 0xf5, 0x21, 0x00


	//----- nvinfo : EIATTR_SPARSE_MMA_MASK
	.align		4
.L_1847:
        /*0148*/ 	.byte	0x03, 0x50
        /*014a*/ 	.short	0x0000


	//----- nvinfo : EIATTR_MAXREG_COUNT
	.align		4
        /*014c*/ 	.byte	0x03, 0x1b
        /*014e*/ 	.short	0x00ff


	//----- nvinfo : EIATTR_NUM_BARRIERS
	.align		4
        /*0150*/ 	.byte	0x02, 0x4c
        /*0152*/ 	.byte	0x01
	.zero		1


	//----- nvinfo : EIATTR_MERCURY_ISA_VERSION
	.align		4
        /*0154*/ 	.byte	0x03, 0x5f
        /*0156*/ 	.short	0x0101


	//----- nvinfo : EIATTR_VRC_CTA_INIT_COUNT
	.align		4
        /*0158*/ 	.byte	0x02, 0x4a
	.zero		1
	.zero		1


	//----- nvinfo : EIATTR_EXIT_INSTR_OFFSETS
	.align		4
        /*015c*/ 	.byte	0x04, 0x1c
        /*015e*/ 	.short	(.L_1849 - .L_1848)


	//   ....[0]....
.L_1848:
        /*0160*/ 	.word	0x00000060


	//   ....[1]....
        /*0164*/ 	.word	0x00000220


	//   ....[2]....
        /*0168*/ 	.word	0x00000de0


	//   ....[3]....
        /*016c*/ 	.word	0x00008250


	//   ....[4]....
        /*0170*/ 	.word	0x00008480


	//   ....[5]....
        /*0174*/ 	.word	0x000085b0


	//   ....[6]....
        /*0178*/ 	.word	0x00008640


	//   ....[7]....
        /*017c*/ 	.word	0x00008680


	//----- nvinfo : EIATTR_CRS_STACK_SIZE
	.align		4
.L_1849:
        /*0180*/ 	.byte	0x04, 0x1e
        /*0182*/ 	.short	(.L_1851 - .L_1850)
.L_1850:
        /*0184*/ 	.word	0x00000000


	//----- nvinfo : EIATTR_CBANK_PARAM_SIZE
	.align		4
.L_1851:
        /*0188*/ 	.byte	0x03, 0x19
        /*018a*/ 	.short	0x0074


	//----- nvinfo : EIATTR_PARAM_CBANK
	.align		4
        /*018c*/ 	.byte	0x04, 0x0a
        /*018e*/ 	.short	(.L_1853 - .L_1852)
	.align		4
.L_1852:
        /*0190*/ 	.word	index@(.nv.constant0._Z23gemm_half_q_half_kernelILi3ELi10ELb1ELb0ELi64EEvPK6__halfPKjS4_S2_PS0_iiiiPKtS7_iiiiiibS2_i)
        /*0194*/ 	.short	0x0380
        /*0196*/ 	.short	0x0074


	//----- nvinfo : EIATTR_SW_WAR
	.align		4
.L_1853:
        /*0198*/ 	.byte	0x04, 0x36
        /*019a*/ 	.short	(.L_1855 - .L_1854)
.L_1854:
        /*019c*/ 	.word	0x00000008
.L_1855:


//--------------------- .nv.info._Z23gemm_half_q_half_kernelILi3ELi172ELb1ELb0ELi64EEvPK6__halfPKjS4_S2_PS0_iiiiPKtS7_iiiiiibS2_i --------------------------
	.section	.nv.info._Z23gemm_half_q_half_kernelILi3ELi172ELb1ELb0ELi64EEvPK6__halfPKjS4_S2_PS0_iiiiPKtS7_iiiiiibS2_i,"",@"SHT_CUDA_INFO"
	.sectionflags	@""
	.align	4


	//----- nvinfo : EIATTR_CUDA_API_VERSION
	.align		4
        /*0000*/ 	.byte	0x04, 0x37
        /*0002*/ 	.short	(.L_1857 - .L_1856)
.L_1856:
        /*0004*/ 	.word	0x00000082


	//----- nvinfo : EIATTR_KPARAM_INFO
	.align		4
.L_1857:
        /*0008*/ 	.byte	0x04, 0x17
        /*000a*/ 	.short	(.L_1859 - .L_1858)
.L_1858:
        /*000c*/ 	.word	0x00000000
        /*0010*/ 	.short	0x0013
        /*0012*/ 	.short	0x0070
        /*0014*/ 	.byte	0x00, 0xf0, 0x11, 0x00


	//----- nvinfo : EIATTR_KPARAM_INFO
	.align		4
.L_1859:
        /*0018*/ 	.byte	0x04, 0x17
        /*001a*/ 	.short	(.L_1861 - .L_1860)
.L_1860:
        /*001c*/ 	.word	0x00000000
        /*0020*/ 	.short	0x0012
        /*0022*/ 	.short	0x0068
        /*0024*/ 	.byte	0x00, 0xf5, 0x21, 0x00


	//----- nvinfo : EIATTR_KPARAM_INFO
	.align		4
.L_1861:
        /*0028*/ 	.byte	0x04, 0x17
        /*002a*/ 	.short	(.L_1863 - .L_1862)
.L_1862:
        /*002c*/ 	.word	0x00000000
        /*0030*/ 	.short	0x0011
        /*0032*/ 	.short	0x0060
        /*0034*/ 	.byte	0x00, 0xf0, 0x05, 0x00


	//----- nvinfo : EIATTR_KPARAM_INFO
	.align		4
.L_1863:
        /*0038*/ 	.byte	0x04, 0x17
        /*003a*/ 	.short	(.L_1865 - .L_1864)
.L_1864:
        /*003c*/ 	.word	0x00000000
        /*0040*/ 	.short	0x0010
        /*0042*/ 	.short	0x005c
        /*0044*/ 	.byte	0x00, 0xf0, 0x11, 0x00


	//----- nvinfo : EIATTR_KPARAM_INFO
	.align		4
.L_1865:
        /*0048*/ 	.byte	0x04, 0x17
        /*004a*/ 	.short	(.L_1867 - .L_1866)
.L_1866:
        /*004c*/ 	.word	0x00000000
        /*0050*/ 	.short	0x000f
        /*0052*/ 	.short	0x0058
        /*0054*/ 	.byte	0x00, 0xf0, 0x11, 0x00


	//----- nvinfo : EIATTR_KPARAM_INFO
	.align		4
.L_1867:
        /*0058*/ 	.byte	0x04, 0x17
        /*005a*/ 	.short	(.L_1869 - .L_1868)
.L_1868:
        /*005c*/ 	.word	0x00000000
        /*0060*/ 	.short	0x000e
        /*0062*/ 	.short	0x0054
        /*0064*/ 	.byte	0x00, 0xf0, 0x11, 0x00


	//----- nvinfo : EIATTR_KPARAM_INFO
	.align		4
.L_1869:
        /*0068*/ 	.byte	0x04, 0x17
        /*006a*/ 	.short	(.L_1871 - .L_1870)
.L_1870:
        /*006c*/ 	.word	0x00000000
        /*0070*/ 	.short	0x000d
        /*0072*/ 	.short	0x0050
        /*0074*/ 	.byte	0x00, 0xf0, 0x11, 0x00


	//----- nvinfo : EIATTR_KPARAM_INFO
	.align		4
.L_1871:
        /*0078*/ 	.byte	0x04, 0x17
        /*007a*/ 	.short	(.L_1873 - .L_1872)
.L_1872:
        /*007c*/ 	.word	0x00000000
        /*0080*/ 	.short	0x000c
        /*0082*/ 	.short	0x004c
        /*0084*/ 	.byte	0x00, 0xf0, 0x11, 0x00


	//----- nvinfo : EIATTR_KPARAM_INFO
	.align		4
.L_1873:
        /*0088*/ 	.byte	0x04, 0x17
        /*008a*/ 	.short	(.L_1875 - .L_1874)
.L_1874:
        /*008c*/ 	.word	0x00000000
        /*0090*/ 	.short	0x000b
        /*0092*/ 	.short	0x0048
        /*0094*/ 	.byte	0x00, 0xf0, 0x11, 0x00


	//----- nvinfo : EIATTR_KPARAM_INFO
	.align		4
.L_1875:
        /*0098*/ 	.byte	0x04, 0x17
        /*009a*/ 	.short	(.L_1877 - .L_1876)
.L_1876:
        /*009c*/ 	.word	0x00000000
        /*00a0*/ 	.short	0x000a
        /*00a2*/ 	.short	0x0040
        /*00a4*/ 	.byte	0x00, 0xf5, 0x21, 0x00


	//----- nvinfo : EIATTR_KPARAM_INFO
	.align		4
.L_1877:
        /*00a8*/ 	.byte	0x04, 0x17
        /*00aa*/ 	.short	(.L_1879 - .L_1878)
.L_1878:
        /*00ac*/ 	.word	0x00000000
        /*00b0*/ 	.short	0x0009
        /*00b2*/ 	.short	0x0038
        /*00b4*/ 	.byte	0x00, 0xf5, 0x21, 0x00


	//----- nvinfo : EIATTR_KPARAM_INFO
	.align		4
.L_1879:
        /*00b8*/ 	.byte	0x04, 0x17
        /*00ba*/ 	.short	(.L_1881 - .L_1880)
.L_1880:
        /*00bc*/ 	.word	0x00000000
        /*00c0*/ 	.short	0x0008
        /*00c2*/ 	.short	0x0034
        /*00c4*/ 	.byte	0x00, 0xf0, 0x11, 0x00


	//----- nvinfo : EIATTR_KPARAM_INFO
	.align		4
.L_1881:
        /*00c8*/ 	.byte	0x04, 0x17
        /*00ca*/ 	.short	(.L_1883 - .L_1882)
.L_1882:
        /*00cc*/ 	.word	0x00000000
        /*00d0*/ 	.short	0x0007
        /*00d2*/ 	.short	0x0030
        /*00d4*/ 	.byte	0x00, 0xf0, 0x11, 0x00


	//----- nvinfo : EIATTR_KPARAM_INFO
	.align		4
.L_1883:
        /*00d8*/ 	.byte	0x04, 0x17
        /*00da*/ 	.short	(.L_1885 - .L_1884)
.L_1884:
        /*00dc*/ 	.word	0x00000000
        /*00e0*/ 	.short	0x0006
        /*00e2*/ 	.short	0x002c
        /*00e4*/ 	.byte	0x00, 0xf0, 0x11, 0x00


	//----- nvinfo : EIATTR_KPARAM_INFO
	.align		4
.L_1885:
        /*00e8*/ 	.byte	0x04, 0x17
        /*00ea*/ 	.short	(.L_1887 - .L_1886)
.L_1886:
        /*00ec*/ 	.word	0x00000000
        /*00f0*/ 	.short	0x0005
        /*00f2*/ 	.short	0x0028
        /*00f4*/ 	.byte	0x00, 0xf0, 0x11, 0x00


	//----- nvinfo : EIATTR_KPARAM_INFO
	.align		4
.L_1887:
        /*00f8*/ 	.byte	0x04, 0x17
        /*00fa*/ 	.short	(.L_1889 - .L_1888)
.L_1888:
        /*00fc*/ 	.word	0x00000000
        /*0100*/ 	.short	0x0004
        /*0102*/ 	.short	0x0020
        /*0104*/ 	.byte	0x00, 0xf5, 0x21, 0x00


	//----- nvinfo : EIATTR_KPARAM_INFO
	.align		4
.L_1889:
        /*0108*/ 	.byte	0x04, 0x17
        /*010a*/ 	.short	(.L_1891 - .L_1890)
.L_1890:
        /*010c*/ 	.word	0x00000000
        /*0110*/ 	.short	0x0003
        /*0112*/ 	.short	0x0018
        /*0114*/ 	.byte	0x00, 0xf5, 0x21, 0x00


	//----- nvinfo : EIATTR_KPARAM_INFO
	.align		4
.L_1891:
        /*0118*/ 	.byte	0x04, 0x17
        /*011a*/ 	.short	(.L_1893 - .L_1892)
.L_1892:
        /*011c*/ 	.word	0x00000000
        /*0120*/ 	.short	0x0002
        /*0122*/ 	.short	0x0010
        /*0124*/ 	.byte	0x00, 0xf5, 0x21, 0x00


	//----- nvinfo : EIATTR_KPARAM_INFO
	.align		4
.L_1893:
        /*0128*/ 	.byte	0x04, 0x17
        /*012a*/ 	.short	(.L_1895 - .L_1894)
.L_1894:
        /*012c*/ 	.word	0x00000000
        /*0130*/ 	.short	0x0001
        /*0132*/ 	.short	0x0008
        /*0134*/ 	.byte	0x00, 0xf5, 0x21, 0x00


	//----- nvinfo : EIATTR_KPARAM_INFO
	.align		4
.L_1895:
        /*0138*/ 	.byte	0x04, 0x17
        /*013a*/ 	.short	(.L_1897 - .L_1896)
.L_1896:
        /*013c*/ 	.word	0x00000000
        /*0140*/ 	.short	0x0000
        /*0142*/ 	.short	0x0000
        /*0144*/ 	.byte	0x00, 0xf5, 0x21, 0x00


	//----- nvinfo : EIATTR_SPARSE_MMA_MASK
	.align		4
.L_1897:
        /*0148*/ 	.byte	0x03, 0x50
        /*014a*/ 	.short	0x0000


	//----- nvinfo : EIATTR_MAXREG_COUNT
	.align		4
        /*014c*/ 	.byte	0x03, 0x1b
        /*014e*/ 	.short	0x00ff


	//----- nvinfo : EIATTR_NUM_BARRIERS
	.align		4
        /*0150*/ 	.byte	0x02, 0x4c
        /*0152*/ 	.byte	0x01
	.zero		1


	//----- nvinfo : EIATTR_MERCURY_ISA_VERSION
	.align		4
        /*0154*/ 	.byte	0x03, 0x5f
        /*0156*/ 	.short	0x0101


	//----- nvinfo : EIATTR_VRC_CTA_INIT_COUNT
	.align		4
        /*0158*/ 	.byte	0x02, 0x4a
	.zero		1
	.zero		1


	//----- nvinfo : EIATTR_EXIT_INSTR_OFFSETS
	.align		4
        /*015c*/ 	.byte	0x04, 0x1c
        /*015e*/ 	.short	(.L_1899 - .L_1898)


	//   ....[0]....
.L_1898:
        /*0160*/ 	.word	0x00000060


	//   ....[1]....
        /*0164*/ 	.word	0x00000220


	//   ....[2]....
        /*0168*/ 	.word	0x00000de0


	//   ....[3]....
        /*016c*/ 	.word	0x00011810


	//   ....[4]....
        /*0170*/ 	.word	0x00011a40


	//   ....[5]....
        /*0174*/ 	.word	0x00011b70


	//   ....[6]....
        /*0178*/ 	.word	0x00011c00


	//   ....[7]....
        /*017c*/ 	.word	0x00011c40


	//----- nvinfo : EIATTR_CRS_STACK_SIZE
	.align		4
.L_1899:
        /*0180*/ 	.byte	0x04, 0x1e
        /*0182*/ 	.short	(.L_1901 - .L_1900)
.L_1900:
        /*0184*/ 	.word	0x00000000


	//----- nvinfo : EIATTR_CBANK_PARAM_SIZE
	.align		4
.L_1901:
        /*0188*/ 	.byte	0x03, 0x19
        /*018a*/ 	.short	0x0074


	//----- nvinfo : EIATTR_PARAM_CBANK
	.align		4
        /*018c*/ 	.byte	0x04, 0x0a
        /*018e*/ 	.short	(.L_1903 - .L_1902)
	.align		4
.L_1902:
        /*0190*/ 	.word	index@(.nv.constant0._Z23gemm_half_q_half_kernelILi3ELi172ELb1ELb0ELi64EEvPK6__halfPKjS4_S2_PS0_iiiiPKtS7_iiiiiibS2_i)
        /*0194*/ 	.short	0x0380
        /*0196*/ 	.short	0x0074


	//----- nvinfo : EIATTR_SW_WAR
	.align		4
.L_1903:
        /*0198*/ 	.byte	0x04, 0x36
        /*019a*/ 	.short	(.L_1905 - .L_1904)
.L_1904:
        /*019c*/ 	.word	0x00000008
.L_1905:


//--------------------- .nv.info._Z23gemm_half_q_half_kernelILi3ELi176ELb1ELb0ELi64EEvPK6__halfPKjS4_S2_PS0_iiiiPKtS7_iiiiiibS2_i --------------------------
	.section	.nv.info._Z23gemm_half_q_half_kernelILi3ELi176ELb1ELb0ELi64EEvPK6__halfPKjS4_S2_PS0_iiiiPKtS7_iiiiiibS2_i,"",@"SHT_CUDA_INFO"
	.sectionflags	@""
	.align	4


	//----- nvinfo : EIATTR_CUDA_API_VERSION
	.align		4
        /*0000*/ 	.byte	0x04, 0x37
        /*0002*/ 	.short	(.L_1907 - .L_1906)
.L_1906:
        /*0004*/ 	.word	0x00000082


	//----- nvinfo : EIATTR_KPARAM_INFO
	.align		4
.L_1907:
        /*0008*/ 	.byte	0x04, 0x17
        /*000a*/ 	.short	(.L_1909 - .L_1908)
.L_1908:
        /*000c*/ 	.word	0x00000000
        /*0010*/ 	.short	0x0013
        /*0012*/ 	.short	0x0070
        /*0014*/ 	.byte	0x00, 0xf0, 0x11, 0x00


	//----- nvinfo : EIATTR_KPARAM_INFO
	.align		4
.L_1909:
        /*0018*/ 	.byte	0x04, 0x17
        /*001a*/ 	.short	(.L_1911 - .L_1910)
.L_1910:
        /*001c*/ 	.word	0x00000000
        /*0020*/ 	.short	0x0012
        /*0022*/ 	.short	0x0068
        /*0024*/ 	.byte	0x00, 0xf5, 0x21, 0x00


	//----- nvinfo : EIATTR_KPARAM_INFO
	.align		4
.L_1911:
        /*0028*/ 	.byte	0x04, 0x17
        /*002a*/ 	.short	(.L_1913 - .L_1912)
.L_1912:
        /*002c*/ 	.word	0x00000000
        /*0030*/ 	.short	0x0011
        /*0032*/ 	.short	0x0060
        /*0034*/ 	.byte	0x00, 0xf0, 0x05, 0x00


	//----- nvinfo : EIATTR_KPARAM_INFO
	.align		4
.L_1913:
        /*0038*/ 	.byte	0x04, 0x17
        /*003a*/ 	.short	(.L_1915 - .L_1914)
.L_1914:
        /*003c*/ 	.word	0x00000000
        /*0040*/ 	.short	0x0010
        /*0042*/ 	.short	0x005c
        /*0044*/ 	.byte	0x00, 0xf0, 0x11, 0x00


	//----- nvinfo : EIATTR_KPARAM_INFO
	.align		4
.L_1915:
        /*0048*/ 	.byte	0x04, 0x17
        /*004a*/ 	.short	(.L_1917 - .L_1916)
.L_1916:
        /*004c*/ 	.word	0x00000000
        /*0050*/ 	.short	0x000f
        /*0052*/ 	.short	0x0058
        /*0054*/ 	.byte	0x00, 0xf0, 0x11, 0x00


	//----- nvinfo : EIATTR_KPARAM_INFO
	.align		4
.L_1917:
        /*0058*/ 	.byte	0x04, 0x17
        /*005a*/ 	.short	(.L_1919 - .L_1918)
.L_1918:
        /*005c*/ 	.word	0x00000000
        /*0060*/ 	.short	0x000e
        /*0062*/ 	.short	0x0054
        /*0064*/ 	.byte	0x00, 0xf0, 0x11, 0x00


	//----- nvinfo : EIATTR_KPARAM_INFO
	.align		4
.L_1919:
        /*0068*/ 	.byte	0x04, 0x17
        /*006a*/ 	.short	(.L_1921 - .L_1920)
.L_1920:
        /*006c*/ 	.word	0x00000000
        /*0070*/ 	.short	0x000d
        /*0072*/ 	.short	0x0050
        /*0074*/ 	.byte	0x00, 0xf0, 0x11, 0x00


	//----- nvinfo : EIATTR_KPARAM_INFO
	.align		4
.L_1921:
        /*0078*/ 	.byte	0x04, 0x17
        /*007a*/ 	.short	(.L_1923 - .L_1922)
.L_1922:
        /*007c*/ 	.word	0x00000000
        /*0080*/ 	.short	0x000c
        /*0082*/ 	.short	0x004c
        /*0084*/ 	.byte	0x00, 0xf0, 0x11, 0x00


	//----- nvinfo : EIATTR_KPARAM_INFO
	.align		4
.L_1923:
        /*0088*/ 	.byte	0x04, 0x17
        /*008a*/ 	.short	(.L_1925 - .L_1924)
.L_1924:
        /*008c*/ 	.word	0x00000000
        /*0090*/ 	.short	0x000b
        /*0092*/ 	.short	0x0048
        /*0094*/ 	.byte	0x00, 0xf0, 0x11, 0x00


	//----- nvinfo : EIATTR_KPARAM_INFO
	.align		4
.L_1925:
        /*0098*/ 	.byte	0x04, 0x17
        /*009a*/ 	.short	(.L_1927 - .L_1926)
.L_1926:
        /*009c*/ 	.word	0x00000000
        /*00a0*/ 	.short	0x000a
        /*00a2*/ 	.short	0x0040
        /*00a4*/ 	.byte	0x00, 0xf5, 0x21, 0x00


	//----- nvinfo : EIATTR_KPARAM_INFO
	.align		4
.L_1927:
        /*00a8*/ 	.byte	0x04, 0x17
        /*00aa*/ 	.short	(.L_1929 - .L_1928)
.L_1928:
        /*00ac*/ 	.word	0x00000000
        /*00b0*/ 	.short	0x0009
        /*00b2*/ 	.short	0x0038
        /*00b4*/ 	.byte	0x00, 0xf5, 0x21, 0x00


	//----- nvinfo : EIATTR_KPARAM_INFO
	.align		4
.L_1929:
        /*00b8*/ 	.byte	0x04, 0x17
        /*00ba*/ 	.short	(.L_1931 - .L_1930)
.L_1930:
        /*00bc*/ 	.word	0x00000000
        /*00c0*/ 	.short	0x0008
        /*00c2*/ 	.short	0x0034
        /*00c4*/ 	.byte	0x00, 0xf0, 0x11, 0x00


	//----- nvinfo : EIATTR_KPARAM_INFO
	.align		4
.L_1931:
        /*00c8*/ 	.byte	0x04, 0x17
        /*00ca*/ 	.short	(.L_1933 - .L_1932)
.L_1932:
        /*00cc*/ 	.word	0x00000000
        /*00d0*/ 	.short	0x0007
        /*00d2*/ 	.short	0x0030
        /*00d4*/ 	.byte	0x00, 0xf0, 0x11, 0x00


	//----- nvinfo : EIATTR_KPARAM_INFO
	.align		4
.L_1933:
        /*00d8*/ 	.byte	0x04, 0x17
        /*00da*/ 	.short	(.L_1935 - .L_1934)
.L_1934:
        /*00dc*/ 	.word	0x00000000
        /*00e0*/ 	.short	0x0006
        /*00e2*/ 	.short	0x002c
        /*00e4*/ 	.byte	0x00, 0xf0, 0x11, 0x00


	//----- nvinfo : EIATTR_KPARAM_INFO
	.align		4
.L_1935:
        /*00e8*/ 	.byte	0x04, 0x17
        /*00ea*/ 	.short	(.L_1937 - .L_1936)
.L_1936:
        /*00ec*/ 	.word	0x00000000
        /*00f0*/ 	.short	0x0005
        /*00f2*/ 	.short	0x0028
        /*00f4*/ 	.byte	0x00, 0xf0, 0x11, 0x00


	//----- nvinfo : EIATTR_KPARAM_INFO
	.align		4
.L_1937:
        /*00f8*/ 	.byte	0x04, 0x17
        /*00fa*/ 	.short	(.L_1939 - .L_1938)
.L_1938:
        /*00fc*/ 	.word	0x00000000
        /*0100*/ 	.short	0x0004
        /*0102*/ 	.short	0x0020
        /*0104*/ 	.byte	0x00, 0xf5, 0x21, 0x00


	//----- nvinfo : EIATTR_KPARAM_INFO
	.align		4
.L_1939:
        /*0108*/ 	.byte	0x04, 0x17
        /*010a*/ 	.short	(.L_1941 - .L_1940)
.L_1940:
        /*010c*/ 	.word	0x00000000
        /*0110*/ 	.short	0x0003
        /*0112*/ 	.short	0x0018
        /*0114*/ 	.byte	0x00, 0xf5, 0x21, 0x00


	//----- nvinfo : EIATTR_KPARAM_INFO
	.align		4
.L_1941:
        /*0118*/ 	.byte	0x04, 0x17
        /*011a*/ 	.short	(.L_1943 - .L_1942)
.L_1942:
        /*011c*/ 	.word	0x00000000
        /*0120*/ 	.short	0x0002
        /*0122*/ 	.short	0x0010
        /*0124*/ 	.byte	0x00, 0xf5, 0x21, 0x00


	//----- nvinfo : EIATTR_KPARAM_INFO
	.align		4
.L_1943:
        /*0128*/ 	.byte	0x04, 0x17
        /*012a*/ 	.short	(.L_1945 - .L_1944)
.L_1944:
        /*012c*/ 	.word	0x00000000
        /*0130*/ 	.short	0x0001
        /*0132*/ 	.short	0x0008
        /*0134*/ 	.byte	0x00, 0xf5, 0x21, 0x00


	//----- nvinfo : EIATTR_KPARAM_INFO
	.align		4
.L_1945:
        /*0138*/ 	.byte	0x04, 0x17
        /*013a*/ 	.short	(.L_1947 - .L_1946)
.L_1946:
        /*013c*/ 	.word	0x00000000
        /*0140*/ 	.short	0x0000
        /*0142*/ 	.short	0x0000
        /*0144*/ 	.byte	0x00, 0xf5, 0x21, 0x00


	//----- nvinfo : EIATTR_SPARSE_MMA_MASK
	.align		4
.L_1947:
        /*0148*/ 	.byte	0x03, 0x50
        /*014a*/ 	.short	0x0000


	//----- nvinfo : EIATTR_MAXREG_COUNT
	.align		4
        /*014c*/ 	.byte	0x03, 0x1b
        /*014e*/ 	.short	0x00ff


	//----- nvinfo : EIATTR_NUM_BARRIERS
	.align		4
        /*0150*/ 	.byte	0x02, 0x4c
        /*0152*/ 	.byte	0x01
	.zero		1


	//----- nvinfo : EIATTR_MERCURY_ISA_VERSION
	.align		4
        /*0154*/ 	.byte	0x03, 0x5f
        /*0156*/ 	.short	0x0101


	//----- nvinfo : EIATTR_VRC_CTA_INIT_COUNT
	.align		4
        /*0158*/ 	.byte	0x02, 0x4a
	.zero		1
	.zero		1


	//----- nvinfo : EIATTR_EXIT_INSTR_OFFSETS
	.align		4
        /*015c*/ 	.byte	0x04, 0x1c
        /*015e*/ 	.short	(.L_1949 - .L_1948)


	//   ....[0]....
.L_1948:
        /*0160*/ 	.word	0x00000060


	//   ....[1]....
        /*0164*/ 	.word	0x00000220


	//   ....[2]....
        /*0168*/ 	.word	0x00000de0


	//   ....[3]....
        /*016c*/ 	.word	0x0000c530


	//   ....[4]....
        /*0170*/ 	.word	0x0000c760


	//   ....[5]....
        /*0174*/ 	.word	0x0000c890


	//   ....[6]....
        /*0178*/ 	.word	0x0000c920


	//   ....[7]....
        /*017c*/ 	.word	0x0000c960


	//----- nvinfo : EIATTR_CRS_STACK_SIZE
	.align		4
.L_1949:
        /*0180*/ 	.byte	0x04, 0x1e
        /*0182*/ 	.short	(.L_1951 - .L_1950)
.L_1950:
        /*0184*/ 	.word	0x00000000


	//----- nvinfo : EIATTR_CBANK_PARAM_SIZE
	.align		4
.L_1951:
        /*0188*/ 	.byte	0x03, 0x19
        /*018a*/ 	.short	0x0074


	//----- nvinfo : EIATTR_PARAM_CBANK
	.align		4
        /*018c*/ 	.byte	0x04, 0x0a
        /*018e*/ 	.short	(.L_1953 - .L_1952)
	.align		4
.L_1952:
        /*0190*/ 	.word	index@(.nv.constant0._Z23gemm_half_q_half_kernelILi3ELi176ELb1ELb0ELi64EEvPK6__halfPKjS4_S2_PS0_iiiiPKtS7_iiiiiibS2_i)
        /*0194*/ 	.short	0x0380
        /*0196*/ 	.short	0x0074


	//----- nvinfo : EIATTR_SW_WAR
	.align		4
.L_1953:
        /*0198*/ 	.byte	0x04, 0x36
        /*019a*/ 	.short	(.L_1955 - .L_1954)
.L_1954:
        /*019c*/ 	.word	0x00000008
.L_1955:


//--------------------- .nv.info._Z23gemm_half_q_half_kernelILi3ELi152ELb1ELb0ELi64EEvPK6__halfPKjS4_S2_PS0_iiiiPKtS7_iiiiiibS2_i --------------------------
	.section	.nv.info._Z23gemm_half_q_half_kernelILi3ELi152ELb1ELb0ELi64EEvPK6__halfPKjS4_S2_PS0_iiiiPKtS7_iiiiiibS2_i,"",@"SHT_CUDA_INFO"
	.sectionflags	@""
	.align	4


	//----- nvinfo : EIATTR_CUDA_API_VERSION
	.align		4
        /*0000*/ 	.byte	0x04, 0x37
        /*0002*/ 	.short	(.L_1957 - .L_1956)
.L_1956:
        /*0004*/ 	.word	0x00000082


	//----- nvinfo : EIATTR_KPARAM_INFO
	.align		4
.L_1957:
        /*0008*/ 	.byte	0x04, 0x17
        /*000a*/ 	.short	(.L_1959 - .L_1958)
.L_1958:
        /*000c*/ 	.word	0x00000000
        /*0010*/ 	.short	0x0013
        /*0012*/ 	.short	0x0070
        /*0014*/ 	.byte	0x00, 0xf0, 0x11, 0x00


	//----- nvinfo : EIATTR_KPARAM_INFO
	.align		4
.L_1959:
        /*0018*/ 	.byte	0x04, 0x17
        /*001a*/ 	.short	(.L_1961 - .L_1960)
.L_1960:
        /*001c*/ 	.word	0x00000000
        /*0020*/ 	.short	0x0012
        /*0022*/ 	.short	0x0068
        /*0024*/ 	.byte	0x00, 0xf5, 0x21, 0x00


	//----- nvinfo : EIATTR_KPARAM_INFO
	.align		4
.L_1961:
        /*0028*/ 	.byte	0x04, 0x17
        /*002a*/ 	.short	(.L_1963 - .L_1962)
.L_1962:
        /*002c*/ 	.word	0x00000000
        /*0030*/ 	.short	0x0011
        /*0032*/ 	.short	0x0060
        /*0034*/ 	.byte	0x00, 0xf0, 0x05, 0x00


	//----- nvinfo : EIATTR_KPARAM_INFO
	.align		4
.L_1963:
        /*0038*/ 	.byte	0x04, 0x17
        /*003a*/ 	.short	(.L_1965 - .L_1964)
.L_1964:
        /*003c*/ 	.word	0x00000000
        /*0040*/ 	.short	0x0010
        /*0042*/ 	.short	0x005c
        /*0044*/ 	.byte	0x00, 0xf0, 0x11, 0x00


	//----- nvinfo : EIATTR_KPARAM_INFO
	.align		4
.L_1965:
        /*0048*/ 	.byte	0x04, 0x17
        /*004a*/ 	.short	(.L_1967 - .L_1966)
.L_1966:
        /*004c*/ 	.word	0x00000000
        /*0050*/ 	.short	0x000f
        /*0052*/ 	.short	0x0058
        /*0054*/ 	.byte	0x00, 0xf0, 0x11, 0x00


	//----- nvinfo : EIATTR_KPARAM_INFO
	.align		4
.L_1967:
        /*0058*/ 	.byte	0x04, 0x17
        /*005a*/ 	.short	(.L_1969 - .L_1968)
.L_1968:
        /*005c*/ 	.word	0x00000000
        /*0060*/ 	.short	0x000e
        /*0062*/ 	.short	0x0054
        /*0064*/ 	.byte	0x00, 0xf0, 0x11, 0x00


	//----- nvinfo : EIATTR_KPARAM_INFO
	.align		4
.L_1969:
        /*0068*/ 	.byte	0x04, 0x17
        /*006a*/ 	.short	(.L_1971 - .L_1970)
.L_1970:
        /*006c*/ 	.word	0x00000000
        /*0070*/ 	.short	0x000d
        /*0072*/ 	.short	0x0050
        /*0074*/ 	.byte	0x00, 0xf0, 0x11, 0x00


	//----- nvinfo : EIATTR_KPARAM_INFO
	.align		4
.L_1971:
        /*0078*/ 	.byte	0x04, 0x17
        /*007a*/ 	.short	(.L_1973 - .L_1972)
.L_1972:
        /*007c*/ 	.word	0x00000000
        /*0080*/ 	.short	0x000c
        /*0082*/ 	.short	0x004c
        /*0084*/ 	.byte	0x00, 0xf0, 0x11, 0x00


	//----- nvinfo : EIATTR_KPARAM_INFO
	.align		4
.L_1973:
        /*0088*/ 	.byte	0x04, 0x17
        /*008a*/ 	.short	(.L_1975 - .L_1974)
.L_1974:
        /*008c*/ 	.word	0x00000000
        /*0090*/ 	.short	0x000b
        /*0092*/ 	.short	0x0048
        /*0094*/ 	.byte	0x00, 0xf0, 0x11, 0x00


	//----- nvinfo : EIATTR_KPARAM_INFO
	.align		4
.L_1975:
        /*0098*/ 	.byte	0x04, 0x17
        /*009a*/ 	.short	(.L_1977 - .L_1976)
.L_1976:
        /*009c*/ 	.word	0x00000000
        /*00a0*/ 	.short	0x000a
        /*00a2*/ 	.short	0x0040
        /*00a4*/ 	.byte	0x00, 0xf5, 0x21, 0x00


	//----- nvinfo : EIATTR_KPARAM_INFO
	.align		4
.L_1977:
        /*00a8*/ 	.byte	0x04, 0x17
        /*00aa*/ 	.short	(.L_1979 - .L_1978)
.L_1978:
        /*00ac*/ 	.word	0x00000000
        /*00b0*/ 	.short	0x0009
        /*00b2*/ 	.short	0x0038
        /*00b4*/ 	.byte	0x00, 0xf5, 0x21, 0x00


	//----- nvinfo : EIATTR_KPARAM_INFO
	.align		4
.L_1979:
        /*00b8*/ 	.byte	0x04, 0x17
        /*00ba*/ 	.short	(.L_1981 - .L_1980)
.L_1980:
        /*00bc*/ 	.word	0x00000000
        /*00c0*/ 	.short	0x0008
        /*00c2*/ 	.short	0x0034
        /*00c4*/ 	.byte	0x00, 0xf0, 0x11, 0x00


	//----- nvinfo : EIATTR_KPARAM_INFO
	.align		4
.L_1981:
        /*00c8*/ 	.byte	0x04, 0x17
        /*00ca*/ 	.short	(.L_1983 - .L_1982)
.L_1982:
        /*00cc*/ 	.word	0x00000000
        /*00d0*/ 	.short	0x0007
        /*00d2*/ 	.short	0x0030
        /*00d4*/ 	.byte	0x00, 0xf0, 0x11, 0x00


	//----- nvinfo : EIATTR_KPARAM_INFO
	.align		4
.L_1983:
        /*00d8*/ 	.byte	0x04, 0x17
        /*00da*/ 	.short	(.L_1985 - .L_1984)
.L_1984:
        /*00dc*/ 	.word	0x00000000
        /*00e0*/ 	.short	0x0006
        /*00e2*/ 	.short	0x002c
        /*00e4*/ 	.byte	0x00, 0xf0, 0x11, 0x00


	//----- nvinfo : EIATTR_KPARAM_INFO
	.align		4
.L_1985:
        /*00e8*/ 	.byte	0x04, 0x17
        /*00ea*/ 	.short	(.L_1987 - .L_1986)
.L_1986:
        /*00ec*/ 	.word	0x00000000
        /*00f0*/ 	.short	0x0005
        /*00f2*/ 	.short	0x0028
        /*00f4*/ 	.byte	0x00, 0xf0, 0x11, 0x00


	//----- nvinfo : EIATTR_KPARAM_INFO
	.align		4
.L_1987:
        /*00f8*/ 	.byte	0x04, 0x17
        /*00fa*/ 	.short	(.L_1989 - .L_1988)
.L_1988:
        /*00fc*/ 	.word	0x00000000
        /*0100*/ 	.short	0x0004
        /*0102*/ 	.short	0x0020
        /*0104*/ 	.byte	0x00, 0xf5, 0x21, 0x00


	//----- nvinfo : EIATTR_KPARAM_INFO
	.align		4
.L_1989:
        /*0108*/ 	.byte	0x04, 0x17
        /*010a*/ 	.short	(.L_1991 - .L_1990)
.L_1990:
        /*010c*/ 	.word	0x00000000
        /*0110*/ 	.short	0x0003
        /*0112*/ 	.short	0x0018
        /*0114*/ 	.byte	0x00, 0xf5, 0x21, 0x00


	//----- nvinfo : EIATTR_KPARAM_INFO
	.align		4
.L_1991:
        /*0118*/ 	.byte	0x04, 0x17
        /*011a*/ 	.short	(.L_1993 - .L_1992)
.L_1992:
        /*011c*/ 	.word	0x00000000
        /*0120*/ 	.short	0x0002
        /*0122*/ 	.short	0x0010
        /*0124*/ 	.byte	0x00, 0xf5, 0x21, 0x00


	//----- nvinfo : EIATTR_KPARAM_INFO
	.align		4
.L_1993:
        /*0128*/ 	.byte	0x04, 0x17
        /*012a*/ 	.short	(.L_1995 - .L_1994)
.L_1994:
        /*012c*/ 	.word	0x00000000
        /*0130*/ 	.short	0x0001
        /*0132*/ 	.short	0x0008
        /*0134*/ 	.byte	0x00, 0xf5, 0x21, 0x00


	//----- nvinfo : EIATTR_KPARAM_INFO
	.align		4
.L_1995:
        /*0138*/ 	.byte	0x04, 0x17
        /*013a*/ 	.short	(.L_1997 - .L_1996)
.L_1996:
        /*013c*/ 	.word	0x00000000
        /*0140*/ 	.short	0x0000
        /*0142*/ 	.short	0x0000
        /*0144*/ 	.byte	0x00, 0xf5, 0x21, 0x00


	//----- nvinfo : EIATTR_SPARSE_MMA_MASK
	.align		4
.L_1997:
        /*0148*/ 	.byte	0x03, 0x50
        /*014a*/ 	.short	0x0000


	//----- nvinfo : EIATTR_MAXREG_COUNT
	.align		4
        /*014c*/ 	.byte	0x03, 0x1b
        /*014e*/ 	.short	0x00ff


	//----- nvinfo : EIATTR_NUM_BARRIERS
	.align		4
        /*0150*/ 	.byte	0x02, 0x4c
        /*0152*/ 	.byte	0x01
	.zero		1


	//----- nvinfo : EIATTR_MERCURY_ISA_VERSION
	.align		4
        /*0154*/ 	.byte	0x03, 0x5f
        /*0156*/ 	.short	0x0101


	//----- nvinfo : EIATTR_VRC_CTA_INIT_COUNT
	.align		4
        /*0158*/ 	.byte	0x02, 0x4a
	.zero		1
	.zero		1


	//----- nvinfo : EIATTR_EXIT_INSTR_OFFSETS
	.align		4
        /*015c*/ 	.byte	0x04, 0x1c
        /*015e*/ 	.short	(.L_1999 - .L_1998)


	//   ....[0]....
.L_1998:
        /*0160*/ 	.word	0x00000070


	//   ....[1]....
        /*0164*/ 	.word	0x00000230


	//   ....[2]....
        /*0168*/ 	.word	0x00000df0


	//   ....[3]....
        /*016c*/ 	.word	0x0000f3e0


	//   ....[4]....
        /*0170*/ 	.word	0x0000f610


	//   ....[5]....
        /*0174*/ 	.word	0x0000f740


	//   ....[6]....
        /*0178*/ 	.word	0x0000f7d0


	//   ....[7]....
        /*017c*/ 	.word	0x0000f810


	//----- nvinfo : EIATTR_CRS_STACK_SIZE
	.align		4
.L_1999:
        /*0180*/ 	.byte	0x04, 0x1e
        /*0182*/ 	.short	(.L_2001 - .L_2000)
.L_2000:
        /*0184*/ 	.word	0x00000000


	//----- nvinfo : EIATTR_CBANK_PARAM_SIZE
	.align		4
.L_2001:
        /*0188*/ 	.byte	0x03, 0x19
        /*018a*/ 	.short	0x0074


	//----- nvinfo : EIATTR_PARAM_CBANK
	.align		4
        /*018c*/ 	.byte	0x04, 0x0a
        /*018e*/ 	.short	(.L_2003 - .L_2002)
	.align		4
.L_2002:
        /*0190*/ 	.word	index@(.nv.constant0._Z23gemm_half_q_half_kernelILi3ELi152ELb1ELb0ELi64EEvPK6__halfPKjS4_S2_PS0_iiiiPKtS7_iiiiiibS2_i)
        /*0194*/ 	.short	0x0380
        /*0196*/ 	.short	0x0074


	//----- nvinfo : EIATTR_SW_WAR
	.align		4
.L_2003:
        /*0198*/ 	.byte	0x04, 0x36
        /*019a*/ 	.short	(.L_2005 - .L_2004)
.L_2004:
        /*019c*/ 	.word	0x00000008
.L_2005:


//--------------------- .nv.info._Z23gemm_half_q_half_kernelILi3ELi140ELb1ELb0ELi64EEvPK6__halfPKjS4_S2_PS0_iiiiPKtS7_iiiiiibS2_i --------------------------
	.section	.nv.info._Z23gemm_half_q_half_kernelILi3ELi140ELb1ELb0ELi64EEvPK6__halfPKjS4_S2_PS0_iiiiPKtS7_iiiiiibS2_i,"",@"SHT_CUDA_INFO"
	.sectionflags	@""
	.align	4


	//----- nvinfo : EIATTR_CUDA_API_VERSION
	.align		4
        /*0000*/ 	.byte	0x04, 0x37
        /*0002*/ 	.short	(.L_2007 - .L_2006)
.L_2006:
        /*0004*/ 	.word	0x00000082


	//----- nvinfo : EIATTR_KPARAM_INFO
	.align		4
.L_2007:
        /*0008*/ 	.byte	0x04, 0x17
        /*000a*/ 	.short	(.L_2009 - .L_2008)
.L_2008:
        /*000c*/ 	.word	0x00000000
        /*0010*/ 	.short	0x0013
        /*0012*/ 	.short	0x0070
        /*0014*/ 	.byte	0x00, 0xf0, 0x11, 0x00


	//----- nvinfo : EIATTR_KPARAM_INFO
	.align		4
.L_2009:
        /*0018*/ 	.byte	0x04, 0x17
        /*001a*/ 	.short	(.L_2011 - .L_2010)
.L_2010:
        /*001c*/ 	.word	0x00000000
        /*0020*/ 	.short	0x0012
        /*0022*/ 	.short	0x0068
        /*0024*/ 	.byte	0x00, 0xf5, 0x21, 0x00


	//----- nvinfo : EIATTR_KPARAM_INFO
	.align		4
.L_2011:
        /*0028*/ 	.byte	0x04, 0x17
        /*002a*/ 	.short	(.L_2013 - .L_2012)
.L_2012:
        /*002c*/ 	.word	0x00000000
        /*0030*/ 	.short	0x0011
        /*0032*/ 	.short	0x0060
        /*0034*/ 	.byte	0x00, 0xf0, 0x05, 0x00


	//----- nvinfo : EIATTR_KPARAM_INFO
	.align		4
.L_2013:
        /*0038*/ 	.byte	0x04, 0x17
        /*003a*/ 	.short	(.L_2015 - .L_2014)
.L_2014:
        /*003c*/ 	.word	0x00000000
        /*0040*/ 	.short	0x0010
        /*0042*/ 	.short	0x005c
        /*0044*/ 	.byte	0x00, 0xf0, 0x11, 0x00


	//----- nvinfo : EIATTR_KPARAM_INFO
	.align		4
.L_2015:
        /*0048*/ 	.byte	0x04, 0x17
        /*004a*/ 	.short	(.L_2017 - .L_2016)
.L_2016:
        /*004c*/ 	.word	0x00000000
        /*0050*/ 	.short	0x000f
        /*0052*/ 	.short	0x0058
        /*0054*/ 	.byte	0x00, 0xf0, 0x11, 0x00


	//----- nvinfo : EIATTR_KPARAM_INFO
	.align		4
.L_2017:
        /*0058*/ 	.byte	0x04, 0x17
        /*005a*/ 	.short	(.L_2019 - .L_2018)
.L_2018:
        /*005c*/ 	.word	0x00000000
        /*0060*/ 	.short	0x000e
        /*0062*/ 	.short	0x0054
        /*0064*/ 	.byte	0x00, 0xf0, 0x11, 0x00


	//----- nvinfo : EIATTR_KPARAM_INFO
	.align		4
.L_2019:
        /*0068*/ 	.byte	0x04, 0x17
        /*006a*/ 	.short	(.L_2021 - .L_2020)
.L_2020:
        /*006c*/ 	.word	0x00000000
        /*0070*/ 	.short	0x000d
        /*0072*/ 	.short	0x0050
        /*0074*/ 	.byte	0x00, 0xf0, 0x11, 0x00


	//----- nvinfo : EIATTR_KPARAM_INFO
	.align		4
.L_2021:
        /*0078*/ 	.byte	0x04, 0x17
        /*007a*/ 	.short	(.L_2023 - .L_2022)
.L_2022:
        /*007c*/ 	.word	0x00000000
        /*0080*/ 	.short	0x000c
        /*0082*/ 	.short	0x004c
        /*0084*/ 	.byte	0x00, 0xf0, 0x11, 0x00


	//----- nvinfo : EIATTR_KPARAM_INFO
	.align		4
.L_2023:
        /*0088*/ 	.byte	0x04, 0x17
        /*008a*/ 	.short	(.L_2025 - .L_2024)
.L_2024:
        /*008c*/ 	.word	0x00000000
        /*0090*/ 	.short	0x000b
        /*0092*/ 	.short	0x0048
        /*0094*/ 	.byte	0x00, 0xf0, 0x11, 0x00


	//----- nvinfo : EIATTR_KPARAM_INFO
	.align		4
.L_2025:
        /*0098*/ 	.byte	0x04, 0x17
        /*009a*/ 	.short	(.L_2027 - .L_2026)
.L_2026:
        /*009c*/ 	.word	0x00000000
        /*00a0*/ 	.short	0x000a
        /*00a2*/ 	.short	0x0040
        /*00a4*/ 	.byte	0x00, 0xf5, 0x21, 0x00


	//----- nvinfo : EIATTR_KPARAM_INFO
	.align		4
.L_2027:
        /*00a8*/ 	.byte	0x04, 0x17
        /*00aa*/ 	.short	(.L_2029 - .L_2028)
.L_2028:
        /*00ac*/ 	.word	0x00000000
        /*00b0*/ 	.short	0x0009
        /*00b2*/ 	.short	0x0038
        /*00b4*/ 	.byte	0x00, 0xf5, 0x21, 0x00


	//----- nvinfo : EIATTR_KPARAM_INFO
	.align		4
.L_2029:
        /*00b8*/ 	.byte	0x04, 0x17
        /*00ba*/ 	.short	(.L_2031 - .L_2030)
.L_2030:
        /*00bc*/ 	.word	0x00000000
        /*00c0*/ 	.short	0x0008
        /*00c2*/ 	.short	0x0034
        /*00c4*/ 	.byte	0x00, 0xf0, 0x11, 0x00


	//----- nvinfo : EIATTR_KPARAM_INFO
	.align		4
.L_2031:
        /*00c8*/ 	.byte	0x04, 0x17
        /*00ca*/ 	.short	(.L_2033 - .L_2032)
.L_2032:
        /*00cc*/ 	.word	0x00000000
        /*00d0*/ 	.short	0x0007
        /*00d2*/ 	.short	0x0030
        /*00d4*/ 	.byte	0x00, 0xf0, 0x11, 0x00


	//----- nvinfo : EIATTR_KPARAM_INFO
	.align		4
.L_2033:
        /*00d8*/ 	.byte	0x04, 0x17
        /*00da*/ 	.short	(.L_2035 - .L_2034)
.L_2034:
        /*00dc*/ 	.word	0x00000000
        /*00e0*/ 	.short	0x0006
        /*00e2*/ 	.short	0x002c
        /*00e4*/ 	.byte	0x00, 0xf0, 0x11, 0x00


	//----- nvinfo : EIATTR_KPARAM_INFO
	.align		4
.L_2035:
        /*00e8*/ 	.byte	0x04, 0x17
        /*00ea*/ 	.short	(.L_2037 - .L_2036)
.L_2036:
        /*00ec*/ 	.word	0x00000000
        /*00f0*/ 	.short	0x0005
        /*00f2*/ 	.short	0x0028
        /*00f4*/ 	.byte	0x00, 0xf0, 0x11, 0x00


	//----- nvinfo : EIATTR_KPARAM_INFO
	.align		4
.L_2037:
        /*00f8*/ 	.byte	0x04, 0x17
        /*00fa*/ 	.short	(.L_2039 - .L_2038)
.L_2038:
        /*00fc*/ 	.word	0x00000000
        /*0100*/ 	.short	0x0004
        /*0102*/ 	.short	0x0020
        /*0104*/ 	.byte	0x00, 0xf5, 0x21, 0x00


	//----- nvinfo : EIATTR_KPARAM_INFO
	.align		4
.L_2039:
        /*0108*/ 	.byte	0x04, 0x17
        /*010a*/ 	.short	(.L_2041 - .L_2040)
.L_2040:
        /*010c*/ 	.word	0x00000000
        /*0110*/ 	.short	0x0003
        /*0112*/ 	.short	0x0018
        /*0114*/ 	.byte	0x00, 0xf5, 0x21, 0x00


	//----- nvinfo : EIATTR_KPARAM_INFO
	.align		4
.L_2041:
        /*0118*/ 	.byte	0x04, 0x17
        /*011a*/ 	.short	(.L_2043 - .L_2042)
.L_2042:
        /*011c*/ 	.word	0x00000000
        /*0120*/ 	.short	0x0002
        /*0122*/ 	.short	0x0010
        /*0124*/ 	.byte	0x00, 0xf5, 0x21, 0x00


	//----- nvinfo : EIATTR_KPARAM_INFO
	.align		4
.L_2043:
        /*0128*/ 	.byte	0x04, 0x17
        /*012a*/ 	.short	(.L_2045 - .L_2044)
.L_2044:
        /*012c*/ 	.word	0x00000000
        /*0130*/ 	.short	0x0001
        /*0132*/ 	.short	0x0008
        /*0134*/ 	.byte	0x00, 0xf5, 0x21, 0x00


	//----- nvinfo : EIATTR_KPARAM_INFO
	.align		4
.L_2045:
        /*0138*/ 	.byte	0x04, 0x17
        /*013a*/ 	.short	(.L_2047 - .L_2046)
.L_2046:
        /*013c*/ 	.word	0x00000000
        /*0140*/ 	.short	0x0000
        /*0142*/ 	.short	0x0000
        /*0144*/ 	.byte	0x00, 0xf5, 0x21, 0x00


	//----- nvinfo : EIATTR_SPARSE_MMA_MASK
	.align		4
.L_2047:
        /*0148*/ 	.byte	0x03, 0x50
        /*014a*/ 	.short	0x0000


	//----- nvinfo : EIATTR_MAXREG_COUNT
	.align		4
        /*014c*/ 	.byte	0x03, 0x1b
        /*014e*/ 	.short	0x00ff


	//----- nvinfo : EIATTR_NUM_BARRIERS
	.align		4
        /*0150*/ 	.byte	0x02, 0x4c
        /*0152*/ 	.byte	0x01
	.zero		1


	//----- nvinfo : EIATTR_MERCURY_ISA_VERSION
	.align		4
        /*0154*/ 	.byte	0x03, 0x5f
        /*0156*/ 	.short	0x0101


	//----- nvinfo : EIATTR_VRC_CTA_INIT_COUNT
	.align		4
        /*0158*/ 	.byte	0x02, 0x4a
	.zero		1
	.zero		1


	//----- nvinfo : EIATTR_EXIT_INSTR_OFFSETS
	.align		4
        /*015c*/ 	.byte	0x04, 0x1c
        /*015e*/ 	.short	(.L_2049 - .L_2048)


	//   ....[0]....
.L_2048:
        /*0160*/ 	.word	0x00000060


	//   ....[1]....
        /*0164*/ 	.word	0x00000220


	//   ....[2]....
        /*0168*/ 	.word	0x00000de0


	//   ....[3]....
        /*016c*/ 	.word	0x0000f390


	//   ....[4]....
        /*0170*/ 	.word	0x0000f5c0


	//   ....[5]....
        /*0174*/ 	.word	0x0000f6f0


	//   ....[6]....
        /*0178*/ 	.word	0x0000f780


	//   ....[7]....
        /*017c*/ 	.word	0x0000f7c0


	//----- nvinfo : EIATTR_CRS_STACK_SIZE
	.align		4
.L_2049:
        /*0180*/ 	.byte	0x04, 0x1e
        /*0182*/ 	.short	(.L_2051 - .L_2050)
.L_2050:
        /*0184*/ 	.word	0x00000000


	//----- nvinfo : EIATTR_CBANK_PARAM_SIZE
	.align		4
.L_2051:
        /*0188*/ 	.byte	0x03, 0x19
        /*018a*/ 	.short	0x0074


	//----- nvinfo : EIATTR_PARAM_CBANK
	.align		4
        /*018c*/ 	.byte	0x04, 0x0a
        /*018e*/ 	.short	(.L_2053 - .L_2052)
	.align		4
.L_2052:
        /*0190*/ 	.word	index@(.nv.constant0._Z23gemm_half_q_half_kernelILi3ELi140ELb1ELb0ELi64EEvPK6__halfPKjS4_S2_PS0_iiiiPKtS7_iiiiiibS2_i)
        /*0194*/ 	.short	0x0380
        /*0196*/ 	.short	0x0074


	//----- nvinfo : EIATTR_SW_WAR
	.align		4
.L_2053:
        /*0198*/ 	.byte	0x04, 0x36
        /*019a*/ 	.short	(.L_2055 - .L_2054)
.L_2054:
        /*019c*/ 	.word	0x00000008
.L_2055:


//--------------------- .nv.info._Z23gemm_half_q_half_kernelILi3ELi20ELb1ELb0ELi64EEvPK6__halfPKjS4_S2_PS0_iiiiPKtS7_iiiiiibS2_i --------------------------
	.section	.nv.info._Z23gemm_half_q_half_kernelILi3ELi20ELb1ELb0ELi64EEvPK6__halfPKjS4_S2_PS0_iiiiPKtS7_iiiiiibS2_i,"",@"SHT_CUDA_INFO"
	.sectionflags	@""
	.align	4


	//----- nvinfo : EIATTR_CUDA_API_VERSION
	.align		4
        /*0000*/ 	.byte	0x04, 0x37
        /*0002*/ 	.short	(.L_2057 - .L_2056)
.L_2056:
        /*0004*/ 	.word	0x00000082


	//----- nvinfo : EIATTR_KPARAM_INFO
	.align		4
.L_2057:
        /*0008*/ 	.byte	0x04, 0x17
        /*000a*/ 	.short	(.L_2059 - .L_2058)
.L_2058:
        /*000c*/ 	.word	0x00000000
        /*0010*/ 	.short	0x0013
        /*0012*/ 	.short	0x0070
        /*0014*/ 	.byte	0x00, 0xf0, 0x11, 0x00


	//----- nvinfo : EIATTR_KPARAM_INFO
	.align		4
.L_2059:
        /*0018*/ 	.byte	0x04, 0x17
        /*001a*/ 	.short	(.L_2061 - .L_2060)
.L_2060:
        /*001c*/ 	.word	0x00000000
        /*0020*/ 	.short	0x0012
        /*0022*/ 	.short	0x0068
        /*0024*/ 	.byte	0x00, 0xf5, 0x21, 0x00


	//----- nvinfo : EIATTR_KPARAM_INFO
	.align		4
.L_2061:
        /*0028*/ 	.byte	0x04, 0x17
        /*002a*/ 	.short	(.L_2063 - .L_2062)
.L_2062:
        /*002c*/ 	.word	0x00000000
        /*0030*/ 	.short	0x0011
        /*0032*/ 	.short	0x0060
        /*0034*/ 	.byte	0x00, 0xf0, 0x05, 0x00


	//----- nvinfo : EIATTR_KPARAM_INFO
	.align		4
.L_2063:
        /*0038*/ 	.byte	0x04, 0x17
        /*003a*/ 	.short	(.L_2065 - .L_2064)
.L_2064:
        /*003c*/ 	.word	0x00000000
        /*0040*/ 	.short	0x0010
        /*0042*/ 	.short	0x005c
        /*0044*/ 	.byte	0x00, 0xf0, 0x11, 0x00


	//----- nvinfo : EIATTR_KPARAM_INFO
	.align		4
.L_2065:
        /*0048*/ 	.byte	0x04, 0x17
        /*004a*/ 	.short	(.L_2067 - .L_2066)
.L_2066:
        /*004c*/ 	.word	0x00000000
        /*0050*/ 	.short	0x000f
        /*0052*/ 	.short	0x0058
        /*0054*/ 	.byte	0x00, 0xf0, 0x11, 0x00


	//----- nvinfo : EIATTR_KPARAM_INFO
	.align		4
.L_2067:
        /*0058*/ 	.byte	0x04, 0x17
        /*005a*/ 	.short	(.L_2069 - .L_2068)
.L_2068:
        /*005c*/ 	.word	0x00000000
        /*0060*/ 	.short	0x000e
        /*0062*/ 	.short	0x0054
        /*0064*/ 	.byte	0x00, 0xf0, 0x11, 0x00


	//----- nvinfo : EIATTR_KPARAM_INFO
	.align		4
.L_2069:
        /*0068*/ 	.byte	0x04, 0x17
        /*006a*/ 	.short	(.L_2071 - .L_2070)
.L_2070:
        /*006c*/ 	.word	0x00000000
        /*0070*/ 	.short	0x000d
        /*0072*/ 	.short	0x0050
        /*0074*/ 	.byte	0x00, 0xf0, 0x11, 0x00


	//----- nvinfo : EIATTR_KPARAM_INFO
	.align		4
.L_2071:
        /*0078*/ 	.byte	0x04, 0x17
        /*007a*/ 	.short	(.L_2073 - .L_2072)
.L_2072:
        /*007c*/ 	.word	0x00000000
        /*0080*/ 	.short	0x000c
        /*0082*/ 	.short	0x004c
        /*0084*/ 	.byte	0x00, 0xf0, 0x11, 0x00


	//----- nvinfo : EIATTR_KPARAM_INFO
	.align		4
.L_2073:
        /*0088*/ 	.byte	0x04, 0x17
        /*008a*/ 	.short	(.L_2075 - .L_2074)
.L_2074:
        /*008c*/ 	.word	0x00000000
        /*0090*/ 	.short	0x000b
        /*0092*/ 	.short	0x0048
        /*0094*/ 	.byte	0x00, 0xf0, 0x11, 0x00


	//----- nvinfo : EIATTR_KPARAM_INFO
	.align		4
.L_2075:
        /*0098*/ 	.byte	0x04, 0x17
        /*009a*/ 	.short	(.L_2077 - .L_2076)
.L_2076:
        /*009c*/ 	.word	0x00000000
        /*00a0*/ 	.short	0x000a
        /*00a2*/ 	.short	0x0040
        /*00a4*/ 	.byte	0x00, 0xf5, 0x21, 0x00


	//----- nvinfo : EIATTR_KPARAM_INFO
	.align		4
.L_2077:
        /*00a8*/ 	.byte	0x04, 0x17
        /*00aa*/ 	.short	(.L_2079 - .L_2078)
.L_2078:
        /*00ac*/ 	.word	0x00000000
        /*00b0*/ 	.short	0x0009
        /*00b2*/ 	.short	0x0038
        /*00b4*/ 	.byte	0x00, 0xf5, 0x21, 0x00


	//----- nvinfo : EIATTR_KPARAM_INFO
	.align		4
.L_2079:
        /*00b8*/ 	.byte	0x04, 0x17
        /*00ba*/ 	.short	(.L_2081 - .L_2080)
.L_2080:
        /*00bc*/ 	.word	0x00000000
        /*00c0*/ 	.short	0x0008
        /*00c2*/ 	.short	0x0034
        /*00c4*/ 	.byte	0x00, 0xf0, 0x11, 0x00


	//----- nvinfo : EIATTR_KPARAM_INFO
	.align		4
.L_2081:
        /*00c8*/ 	.byte	0x04, 0x17
        /*00ca*/ 	.short	(.L_2083 - .L_2082)
.L_2082:
        /*00cc*/ 	.word	0x00000000
        /*00d0*/ 	.short	0x0007
        /*00d2*/ 	.short	0x0030
        /*00d4*/ 	.byte	0x00, 0xf0, 0x11, 0x00


	//----- nvinfo : EIATTR_KPARAM_INFO
	.align		4
.L_2083:
        /*00d8*/ 	.byte	0x04, 0x17
        /*00da*/ 	.short	(.L_2085 - .L_2084)
.L_2084:
        /*00dc*/ 	.word	0x00000000
        /*00e0*/ 	.short	0x0006
        /*00e2*/ 	.short	0x002c
        /*00e4*/ 	.byte	0x00, 0xf0, 0x11, 0x00


	//----- nvinfo : EIATTR_KPARAM_INFO
	.align		4
.L_2085:
        /*00e8*/ 	.byte	0x04, 0x17
        /*00ea*/ 	.short	(.L_2087 - .L_2086)
.L_2086:
        /*00ec*/ 	.word	0x00000000
        /*00f0*/ 	.short	0x0005
        /*00f2*/ 	.short	0x0028
        /*00f4*/ 	.byte	0x00, 0xf0, 0x11, 0x00


	//----- nvinfo : EIATTR_KPARAM_INFO
	.align		4
.L_2087:
        /*00f8*/ 	.byte	0x04, 0x17
        /*00fa*/ 	.short	(.L_2089 - .L_2088)
.L_2088:
        /*00fc*/ 	.word	0x00000000
        /*0100*/ 	.short	0x0004
        /*0102*/ 	.short	0x0020
        /*0104*/ 	.byte	0x00, 0xf5, 0x21, 0x00


	//----- nvinfo : EIATTR_KPARAM_INFO
	.align		4
.L_2089:
        /*0108*/ 	.byte	0x04, 0x17
        /*010a*/ 	.short	(.L_2091 - .L_2090)
.L_2090:
        /*010c*/ 	.word	0x00000000
        /*0110*/ 	.short	0x0003
        /*0112*/ 	.short	0x0018
        /*0114*/ 	.byte	0x00, 0xf5, 0x21, 0x00


	//----- nvinfo : EIATTR_KPARAM_INFO
	.align		4
.L_2091:
        /*0118*/ 	.byte	0x04, 0x17
        /*011a*/ 	.short	(.L_2093 - .L_2092)
.L_2092:
        /*011c*/ 	.word	0x00000000
        /*0120*/ 	.short	0x0002
        /*0122*/ 	.short	0x0010
        /*0124*/ 	.byte	0x00, 0xf5, 0x21, 0x00


	//----- nvinfo : EIATTR_KPARAM_INFO
	.align		4
.L_2093:
        /*0128*/ 	.byte	0x04, 0x17
        /*012a*/ 	.short	(.L_2095 - .L_2094)
.L_2094:
        /*012c*/ 	.word	0x00000000
        /*0130*/ 	.short	0x0001
        /*0132*/ 	.short	0x0008
        /*0134*/ 	.byte	0x00, 0xf5, 0x21, 0x00


	//----- nvinfo : EIATTR_KPARAM_INFO
	.align		4
.L_2095:
        /*0138*/ 	.byte	0x04, 0x17
        /*013a*/ 	.short	(.L_2097 - .L_2096)
.L_2096:
        /*013c*/ 	.word	0x00000000
        /*0140*/ 	.short	0x0000
        /*0142*/ 	.short	0x0000
        /*0144*/ 	.byte	0x00, 0xf5, 0x21, 0x00


	//----- nvinfo : EIATTR_SPARSE_MMA_MASK
	.align		4
.L_2097:
        /*0148*/ 	.byte	0x03, 0x50
        /*014a*/ 	.short	0x0000


	//----- nvinfo : EIATTR_MAXREG_COUNT
	.align		4
        /*014c*/ 	.byte	0x03, 0x1b
        /*014e*/ 	.short	0x00ff


	//----- nvinfo : EIATTR_NUM_BARRIERS
	.align		4
        /*0150*/ 	.byte	0x02, 0x4c
        /*0152*/ 	.byte	0x01
	.zero		1


	//----- nvinfo : EIATTR_MERCURY_ISA_VERSION
	.align		4
        /*0154*/ 	.byte	0x03, 0x5f
        /*0156*/ 	.short	0x0101


	//----- nvinfo : EIATTR_VRC_CTA_INIT_COUNT
	.align		4
        /*0158*/ 	.byte	0x02, 0x4a
	.zero		1
	.zero		1


	//----- nvinfo : EIATTR_EXIT_INSTR_OFFSETS
	.align		4
        /*015c*/ 	.byte	0x04, 0x1c
        /*015e*/ 	.short	(.L_2099 - .L_2098)


	//   ....[0]....
.L_2098:
        /*0160*/ 	.word	0x00000070


	//   ....[1]....
        /*0164*/ 	.word	0x00000230


	//   ....[2]....
        /*0168*/ 	.word	0x00000df0


	//   ....[3]....
        /*016c*/ 	.word	0x00005c90


	//   ....[4]....
        /*0170*/ 	.word	0x00005ec0


	//   ....[5]....
        /*0174*/ 	.word	0x00005ff0


	//   ....[6]....
        /*0178*/ 	.word	0x00006080


	//   ....[7]....
        /*017c*/ 	.word	0x000060c0


	//----- nvinfo : EIATTR_CRS_STACK_SIZE
	.align		4
.L_2099:
        /*0180*/ 	.byte	0x04, 0x1e
        /*0182*/ 	.short	(.L_2101 - .L_2100)
.L_2100:
        /*0184*/ 	.word	0x00000000


	//----- nvinfo : EIATTR_CBANK_PARAM_SIZE
	.align		4
.L_2101:
        /*0188*/ 	.byte	0x03, 0x19
        /*018a*/ 	.short	0x0074


	//----- nvinfo : EIATTR_PARAM_CBANK
	.align		4
        /*018c*/ 	.byte	0x04, 0x0a
        /*018e*/ 	.short	(.L_2103 - .L_2102)
	.align		4
.L_2102:
        /*0190*/ 	.word	index@(.nv.constant0._Z23gemm_half_q_half_kernelILi3ELi20ELb1ELb0ELi64EEvPK6__halfPKjS4_S2_PS0_iiiiPKtS7_iiiiiibS2_i)
        /*0194*/ 	.short	0x0380
        /*0196*/ 	.short	0x0074


	//----- nvinfo : EIATTR_SW_WAR
	.align		4
.L_2103:
        /*0198*/ 	.byte	0x04, 0x36
        /*019a*/ 	.short	(.L_2105 - .L_2104)
.L_2104:
        /*019c*/ 	.word	0x00000008
.L_2105:


//--------------------- .nv.info._Z23gemm_half_q_half_kernelILi3ELi38ELb1ELb0ELi64EEvPK6__halfPKjS4_S2_PS0_iiiiPKtS7_iiiiiibS2_i --------------------------
	.section	.nv.info._Z23gemm_half_q_half_kernelILi3ELi38ELb1ELb0ELi64EEvPK6__halfPKjS4_S2_PS0_iiiiPKtS7_iiiiiibS2_i,"",@"SHT_CUDA_INFO"
	.sectionflags	@""
	.align	4


	//----- nvinfo : EIATTR_CUDA_API_VERSION
	.align		4
        /*0000*/ 	.byte	0x04, 0x37
        /*0002*/ 	.short	(.L_2107 - .L_2106)
.L_2106:
        /*0004*/ 	.word	0x00000082


	//----- nvinfo : EIATTR_KPARAM_INFO
	.align		4
.L_2107:
        /*0008*/ 	.byte	0x04, 0x17
        /*000a*/ 	.short	(.L_2109 - .L_2108)
.L_2108:
        /*000c*/ 	.word	0x00000000
        /*0010*/ 	.short	0x0013
        /*0012*/ 	.short	0x0070
        /*0014*/ 	.byte	0x00, 0xf0, 0x11, 0x00


	//----- nvinfo : EIATTR_KPARAM_INFO
	.align		4
.L_2109:
        /*0018*/ 	.byte	0x04, 0x17
        /*001a*/ 	.short	(.L_2111 - .L_2110)
.L_2110:
        /*001c*/ 	.word	0x00000000
        /*0020*/ 	.short	0x0012
        /*0022*/ 	.short	0x0068
        /*0024*/ 	.byte	0x00, 0xf5, 0x21, 0x00


	//----- nvinfo : EIATTR_KPARAM_INFO
	.align		4
.L_2111:
        /*0028*/ 	.byte	0x04, 0x17
        /*002a*/ 	.short	(.L_2113 - .L_2112)
.L_2112:
        /*002c*/ 	.word	0x00000000
        /*0030*/ 	.short	0x0011
        /*0032*/ 	.short	0x0060
        /*0034*/ 	.byte	0x00, 0xf0, 0x05, 0x00


	//----- nvinfo : EIATTR_KPARAM_INFO
	.align		4
.L_2113:
        /*0038*/ 	.byte	0x04, 0x17
        /*003a*/ 	.short	(.L_2115 - .L_2114)
.L_2114:
        /*003c*/ 	.word	0x00000000
        /*0040*/ 	.short	0x0010
        /*0042*/ 	.short	0x005c
        /*0044*/ 	.byte	0x00, 0xf0, 0x11, 0x00


	//----- nvinfo : EIATTR_KPARAM_INFO
	.align		4
.L_2115:
        /*0048*/ 	.byte	0x04, 0x17
        /*004a*/ 	.short	(.L_2117 - .L_2116)
.L_2116:
        /*004c*/ 	.word	0x00000000
        /*0050*/ 	.short	0x000f
        /*0052*/ 	.short	0x0058
        /*0054*/ 	.byte	0x00, 0xf0, 0x11, 0x00


	//----- nvinfo : EIATTR_KPARAM_INFO
	.align		4
.L_2117:
        /*0058*/ 	.byte	0x04, 0x17
        /*005a*/ 	.short	(.L_2119 - .L_2118)
.L_2118:
        /*005c*/ 	.word	0x00000000
        /*0060*/ 	.short	0x000e
        /*0062*/ 	.short	0x0054
        /*0064*/ 	.byte	0x00, 0xf0, 0x11, 0x00


	//----- nvinfo : EIATTR_KPARAM_INFO
	.align		4
.L_2119:
        /*0068*/ 	.byte	0x04, 0x17
        /*006a*/ 	.short	(.L_2121 - .L_2120)
.L_2120:
        /*006c*/ 	.word	0x00000000
        /*0070*/ 	.short	0x000d
        /*0072*/ 	.short	0x0050
        /*0074*/ 	.byte	0x00, 0xf0, 0x11, 0x00


	//----- nvinfo : EIATTR_KPARAM_INFO
	.align		4
.L_2121:
        /*0078*/ 	.byte	0x04, 0x17
        /*007a*/ 	.short	(.L_2123 - .L_2122)
.L_2122:
        /*007c*/ 	.word	0x00000000
        /*0080*/ 	.short	0x000c
        /*0082*/ 	.short	0x004c
        /*0084*/ 	.byte	0x00, 0xf0, 0x11, 0x00


	//----- nvinfo : EIATTR_KPARAM_INFO
	.align		4
.L_2123:
        /*0088*/ 	.byte	0x04, 0x17
        /*008a*/ 	.short	(.L_2125 - .L_2124)
.L_2124:
        /*008c*/ 	.word	0x00000000
        /*0090*/ 	.short	0x000b
        /*0092*/ 	.short	0x0048
        /*0094*/ 	.byte	0x00, 0xf0, 0x11, 0x00


	//----- nvinfo : EIATTR_KPARAM_INFO
	.align		4
.L_2125:
        /*0098*/ 	.byte	0x04, 0x17
        /*009a*/ 	.short	(.L_2127 - .L_2126)
.L_2126:
        /*009c*/ 	.word	0x00000000
        /*00a0*/ 	.short	0x000a
        /*00a2*/ 	.short	0x0040
        /*00a4*/ 	.byte	0x00, 0xf5, 0x21, 0x00


	//----- nvinfo : EIATTR_KPARAM_INFO
	.align		4
.L_2127:
        /*00a8*/ 	.byte	0x04, 0x17
        /*00aa*/ 	.short	(.L_2129 - .L_2128)
.L_2128:
        /*00ac*/ 	.word	0x00000000
        /*00b0*/ 	.short	0x0009
        /*00b2*/ 	.short	0x0038
        /*00b4*/ 	.byte	0x00, 0xf5, 0x21, 0x00


	//----- nvinfo : EIATTR_KPARAM_INFO
	.align		4
.L_2129:
        /*00b8*/ 	.byte	0x04, 0x17
        /*00ba*/ 	.short	(.L_2131 - .L_2130)
.L_2130:
        /*00bc*/ 	.word	0x00000000
        /*00c0*/ 	.short	0x0008
        /*00c2*/ 	.short	0x0034
        /*00c4*/ 	.byte	0x00, 0xf0, 0x11, 0x00


	//----- nvinfo : EIATTR_KPARAM_INFO
	.align		4
.L_2131:
        /*00c8*/ 	.byte	0x04, 0x17
        /*00ca*/ 	.short	(.L_2133 - .L_2132)
.L_2132:
        /*00cc*/ 	.word	0x00000000
        /*00d0*/ 	.short	0x0007
        /*00d2*/ 	.short	0x0030
        /*00d4*/ 	.byte	0x00, 0xf0, 0x11, 0x00


	//----- nvinfo : EIATTR_KPARAM_INFO
	.align		4
.L_2133:
        /*00d8*/ 	.byte	0x04, 0x17
        /*00da*/ 	.short	(.L_2135 - .L_2134)
.L_2134:
        /*00dc*/ 	.word	0x00000000
        /*00e0*/ 	.short	0x0006
        /*00e2*/ 	.short	0x002c
        /*00e4*/ 	.byte	0x00, 0xf0, 0x11, 0x00


	//----- nvinfo : EIATTR_KPARAM_INFO
	.align		4
.L_2135:
        /*00e8*/ 	.byte	0x04, 0x17
        /*00ea*/ 	.short	(.L_2137 - .L_2136)
.L_2136:
        /*00ec*/ 	.word	0x00000000
        /*00f0*/ 	.short	0x0005
        /*00f2*/ 	.short	0x0028
        /*00f4*/ 	.byte	0x00, 0xf0, 0x11, 0x00


	//----- nvinfo : EIATTR_KPARAM_INFO
	.align		4
.L_2137:
        /*00f8*/ 	.byte	0x04, 0x17
        /*00fa*/ 	.short	(.L_2139 - .L_2138)
.L_2138:
        /*00fc*/ 	.word	0x00000000
        /*0100*/ 	.short	0x0004
        /*0102*/ 	.short	0x0020
        /*0104*/ 	.byte	0x00, 0xf5, 0x21, 0x00


	//----- nvinfo : EIATTR_KPARAM_INFO
	.align		4
.L_2139:
        /*0108*/ 	.byte	0x04, 0x17
        /*010a*/ 	.short	(.L_2141 - .L_2140)
.L_2140:
        /*010c*/ 	.word	0x00000000
        /*0110*/ 	.short	0x0003
        /*0112*/ 	.short	0x0018
        /*0114*/ 	.byte	0x00, 0xf5, 0x21, 0x00


	//----- nvinfo : EIATTR_KPARAM_INFO
	.align		4
.L_2141:
        /*0118*/ 	.byte	0x04, 0x17
        /*011a*/ 	.short	(.L_2143 - .L_2142)
.L_2142:
        /*011c*/ 	.word	0x00000000
        /*0120*/ 	.short	0x0002
        /*0122*/ 	.short	0x0010
        /*0124*/ 	.byte	0x00, 0xf5, 0x21, 0x00


	//----- nvinfo : EIATTR_KPARAM_INFO
	.align		4
.L_2143:
        /*0128*/ 	.byte	0x04, 0x17
        /*012a*/ 	.short	(.L_2145 - .L_2144)
.L_2144:
        /*012c*/ 	.word	0x00000000
        /*0130*/ 	.short	0x0001
        /*0132*/ 	.short	0x0008
        /*0134*/ 	.byte	0x00, 0xf5, 0x21, 0x00


	//----- nvinfo : EIATTR_KPARAM_INFO
	.align		4
.L_2145:
        /*0138*/ 	.byte	0x04, 0x17
        /*013a*/ 	.short	(.L_2147 - .L_2146)
.L_2146:
        /*013c*/ 	.word	0x00000000
        /*0140*/ 	.short	0x0000
        /*0142*/ 	.short	0x0000
        /*0144*/ 	.byte	0x00, 0xf5, 0x21, 0x00


	//----- nvinfo : EIATTR_SPARSE_MMA_MASK
	.align		4
.L_2147:
        /*0148*/ 	.byte	0x03, 0x50
        /*014a*/ 	.short	0x0000


	//----- nvinfo : EIATTR_MAXREG_COUNT
	.align		4
        /*014c*/ 	.byte	0x03, 0x1b
        /*014e*/ 	.short	0x00ff


	//----- nvinfo : EIATTR_NUM_BARRIERS
	.align		4
        /*0150*/ 	.byte	0x02, 0x4c
        /*0152*/ 	.byte	0x01
	.zero		1


	//----- nvinfo : EIATTR_MERCURY_ISA_VERSION
	.align		4
        /*0154*/ 	.byte	0x03, 0x5f
        /*0156*/ 	.short	0x0101


	//----- nvinfo : EIATTR_VRC_CTA_INIT_COUNT
	.align		4
        /*0158*/ 	.byte	0x02, 0x4a
	.zero		1
	.zero		1


	//----- nvinfo : EIATTR_EXIT_INSTR_OFFSETS
	.align		4
        /*015c*/ 	.byte	0x04, 0x1c
        /*015e*/ 	.short	(.L_2149 - .L_2148)


	//   ....[0]....
.L_2148:
        /*0160*/ 	.word	0x00000070


	//   ....[1]....
        /*0164*/ 	.word	0x00000230


	//   ....[2]....
        /*0168*/ 	.word	0x00000df0


	//   ....[3]....
        /*016c*/ 	.word	0x00007080


	//   ....[4]....
        /*0170*/ 	.word	0x000072b0


	//   ....[5]....
        /*0174*/ 	.word	0x000073e0


	//   ....[6]....
        /*0178*/ 	.word	0x00007470


	//   ....[7]....
        /*017c*/ 	.word	0x000074b0


	//----- nvinfo : EIATTR_CRS_STACK_SIZE
	.align		4
.L_2149:
        /*0180*/ 	.byte	0x04, 0x1e
        /*0182*/ 	.short	(.L_2151 - .L_2150)
.L_2150:
        /*0184*/ 	.word	0x00000000


	//----- nvinfo : EIATTR_CBANK_PARAM_SIZE
	.align		4
.L_2151:
        /*0188*/ 	.byte	0x03, 0x19
        /*018a*/ 	.short	0x0074


	//----- nvinfo : EIATTR_PARAM_CBANK
	.align		4
        /*018c*/ 	.byte	0x04, 0x0a
        /*018e*/ 	.short	(.L_2153 - .L_2152)
	.align		4
.L_2152:
        /*0190*/ 	.word	index@(.nv.constant0._Z23gemm_half_q_half_kernelILi3ELi38ELb1ELb0ELi64EEvPK6__halfPKjS4_S2_PS0_iiiiPKtS7_iiiiiibS2_i)
        /*0194*/ 	.short	0x0380
        /*0196*/ 	.short	0x0074


	//----- nvinfo : EIATTR_SW_WAR
	.align		4
.L_2153:
        /*0198*/ 	.byte	0x04, 0x36
        /*019a*/ 	.short	(.L_2155 - .L_2154)
.L_2154:
        /*019c*/ 	.word	0x00000008
.L_2155:


//--------------------- .nv.info._Z23gemm_half_q_half_kernelILi3ELi128ELb1ELb0ELi64EEvPK6__halfPKjS4_S2_PS0_iiiiPKtS7_iiiiiibS2_i --------------------------
	.section	.nv.info._Z23gemm_half_q_half_kernelILi3ELi128ELb1ELb0ELi64EEvPK6__halfPKjS4_S2_PS0_iiiiPKtS7_iiiiiibS2_i,"",@"SHT_CUDA_INFO"
	.sectionflags	@""
	.align	4


	//----- nvinfo : EIATTR_CUDA_API_VERSION
	.align		4
        /*0000*/ 	.byte	0x04, 0x37
        /*0002*/ 	.short	(.L_2157 - .L_2156)
.L_2156:
        /*0004*/ 	.word	0x00000082


	//----- nvinfo : EIATTR_KPARAM_INFO
	.align		4
.L_2157:
        /*0008*/ 	.byte	0x04, 0x17
        /*000a*/ 	.short	(.L_2159 - .L_2158)
.L_2158:
        /*000c*/ 	.word	0x00000000
        /*0010*/ 	.short	0x0013
        /*0012*/ 	.short	0x0070
        /*0014*/ 	.byte	0x00, 0xf0, 0x11, 0x00


	//----- nvinfo : EIATTR_KPARAM_INFO
	.align		4
.L_2159:
        /*0018*/ 	.byte	0x04, 0x17
        /*001a*/ 	.short	(.L_2161 - .L_2160)
.L_2160:
        /*001c*/ 	.word	0x00000000
        /*0020*/ 	.short	0x0012
        /*0022*/ 	.short	0x0068
        /*0024*/ 	.byte	0x00, 0xf5, 0x21, 0x00


	//----- nvinfo : EIATTR_KPARAM_INFO
	.align		4
.L_2161:
        /*0028*/ 	.byte	0x04, 0x17
        /*002a*/ 	.short	(.L_2163 - .L_2162)
.L_2162:
        /*002c*/ 	.word	0x00000000
        /*0030*/ 	.short	0x0011
        /*0032*/ 	.short	0x0060
        /*0034*/ 	.byte	0x00, 0xf0, 0x05, 0x00


	//----- nvinfo : EIATTR_KPARAM_INFO
	.align		4
.L_2163:
        /*0038*/ 	.byte	0x04, 0x17
        /*003a*/ 	.short	(.L_2165 - .L_2164)
.L_2164:
        /*003c*/ 	.word	0x00000000
        /*0040*/ 	.short	0x0010
        /*0042*/ 	.short	0x005c
        /*0044*/ 	.byte	0x00, 0xf0, 0x11, 0x00


	//----- nvinfo : EIATTR_KPARAM_INFO
	.align		4
.L_2165:
        /*0048*/ 	.byte	0x04, 0x17
        /*004a*/ 	.short	(.L_2167 - .L_2166)
.L_2166:
        /*004c*/ 	.word	0x00000000
        /*0050*/ 	.short	0x000f
        /*0052*/ 	.short	0x0058
        /*0054*/ 	.byte	0x00, 0xf0, 0x11, 0x00


	//----- nvinfo : EIATTR_KPARAM_INFO
	.align		4
.L_2167:
        /*0058*/ 	.byte	0x04, 0x17
        /*005a*/ 	.short	(.L_2169 - .L_2168)
.L_2168:
        /*005c*/ 	.word	0x00000000
        /*0060*/ 	.short	0x000e
        /*0062*/ 	.short	0x0054
        /*0064*/ 	.byte	0x00, 0xf0, 0x11, 0x00


	//----- nvinfo : EIATTR_KPARAM_INFO
	.align		4
.L_2169:
        /*0068*/ 	.byte	0x04, 0x17
        /*006a*/ 	.short	(.L_2171 - .L_2170)
.L_2170:
        /*006c*/ 	.word	0x00000000
        /*0070*/ 	.short	0x000d
        /*0072*/ 	.short	0x0050
        /*0074*/ 	.byte	0x00, 0xf0, 0x11, 0x00


	//----- nvinfo : EIATTR_KPARAM_INFO
	.align		4
.L_2171:
        /*0078*/ 	.byte	0x04, 0x17
        /*007a*/ 	.short	(.L_2173 - .L_2172)
.L_2172:
        /*007c*/ 	.word	0x00000000
        /*0080*/ 	.short	0x000c
        /*0082*/ 	.short	0x004c
        /*0084*/ 	.byte	0x00, 0xf0, 0x11, 0x00


	//----- nvinfo : EIATTR_KPARAM_INFO
	.align		4
.L_2173:
        /*0088*/ 	.byte	0x04, 0x17
        /*008a*/ 	.short	(.L_2175 - .L_2174)
.L_2174:
        /*008c*/ 	.word	0x00000000
        /*0090*/ 	.short	0x000b
        /*0092*/ 	.short	0x0048
        /*0094*/ 	.byte	0x00, 0xf0, 0x11, 0x00


	//----- nvinfo : EIATTR_KPARAM_INFO
	.align		4
.L_2175:
        /*0098*/ 	.byte	0x04, 0x17
        /*009a*/ 	.short	(.L_2177 - .L_2176)
.L_2176:
        /*009c*/ 	.word	0x00000000
        /*00a0*/ 	.short	0x000a
        /*00a2*/ 	.short	0x0040
        /*00a4*/ 	.byte	0x00, 0xf5, 0x21, 0x00


	//----- nvinfo : EIATTR_KPARAM_INFO
	.align		4
.L_2177:
        /*00a8*/ 	.byte	0x04, 0x17
        /*00aa*/ 	.short	(.L_2179 - .L_2178)
.L_2178:
        /*00ac*/ 	.word	0x00000000
        /*00b0*/ 	.short	0x0009
        /*00b2*/ 	.short	0x0038
        /*00b4*/ 	.byte	0x00, 0xf5, 0x21, 0x00


	//----- nvinfo : EIATTR_KPARAM_INFO
	.align		4
.L_2179:
        /*00b8*/ 	.byte	0x04, 0x17
        /*00ba*/ 	.short	(.L_2181 - .L_2180)
.L_2180:
        /*00bc*/ 	.word	0x00000000
        /*00c0*/ 	.short	0x0008
        /*00c2*/ 	.short	0x0034
        /*00c4*/ 	.byte	0x00, 0xf0, 0x11, 0x00


	//----- nvinfo : EIATTR_KPARAM_INFO
	.align		4
.L_2181:
        /*00c8*/ 	.byte	0x04, 0x17
        /*00ca*/ 	.short	(.L_2183 - .L_2182)
.L_2182:
        /*00cc*/ 	.word	0x00000000
        /*00d0*/ 	.short	0x0007
        /*00d2*/ 	.short	0x0030
        /*00d4*/ 	.byte	0x00, 0xf0, 0x11, 0x00


	//----- nvinfo : EIATTR_KPARAM_INFO
	.align		4
.L_2183:
        /*00d8*/ 	.byte	0x04, 0x17
        /*00da*/ 	.short	(.L_2185 - .L_2184)
.L_2184:
        /*00dc*/ 	.word	0x00000000
        /*00e0*/ 	.short	0x0006
        /*00e2*/ 	.short	0x002c
        /*00e4*/ 	.byte	0x00, 0xf0, 0x11, 0x00


	//----- nvinfo : EIATTR_KPARAM_INFO
	.align		4
.L_2185:
        /*00e8*/ 	.byte	0x04, 0x17
        /*00ea*/ 	.short	(.L_2187 - .L_2186)
.L_2186:
        /*00ec*/ 	.word	0x00000000
        /*00f0*/ 	.short	0x0005
        /*00f2*/ 	.short	0x0028
        /*00f4*/ 	.byte	0x00, 0xf0, 0x11, 0x00


	//----- nvinfo : EIATTR_KPARAM_INFO
	.align		4
.L_2187:
        /*00f8*/ 	.byte	0x04, 0x17
        /*00fa*/ 	.short	(.L_2189 - .L_2188)
.L_2188:
        /*00fc*/ 	.word	0x00000000
        /*0100*/ 	.short	0x0004
        /*0102*/ 	.short	0x0020
        /*0104*/ 	.byte	0x00, 0xf5, 0x21, 0x00


	//----- nvinfo : EIATTR_KPARAM_INFO
	.align		4
.L_2189:
        /*0108*/ 	.byte	0x04, 0x17
        /*010a*/ 	.short	(.L_2191 - .L_2190)
.L_2190:
        /*010c*/ 	.word	0x00000000
        /*0110*/ 	.short	0x0003
        /*0112*/ 	.short	0x0018
        /*0114*/ 	.byte	0x00, 0xf5, 0x21, 0x00


	//----- nvinfo : EIATTR_KPARAM_INFO
	.align		4
.L_2191:
        /*0118*/ 	.byte	0x04, 0x17
        /*011a*/ 	.short	(.L_2193 - .L_2192)
.L_2192:
        /*011c*/ 	.word	0x00000000
        /*0120*/ 	.short	0x0002
        /*0122*/ 	.short	0x0010
        /*0124*/ 	.byte	0x00, 0xf5, 0x21, 0x00


	//----- nvinfo : EIATTR_KPARAM_INFO
	.align		4
.L_2193:
        /*0128*/ 	.byte	0x04, 0x17
        /*012a*/ 	.short	(.L_2195 - .L_2194)
.L_2194:
        /*012c*/ 	.word	0x00000000
        /*0130*/ 	.short	0x0001
        /*0132*/ 	.short	0x0008
        /*0134*/ 	.byte	0x00, 0xf5, 0x21, 0x00


	//----- nvinfo : EIATTR_KPARAM_INFO
	.align		4
.L_2195:
        /*0138*/ 	.byte	0x04, 0x17
        /*013a*/ 	.short	(.L_2197 - .L_2196)
.L_2196:
        /*013c*/ 	.word	0x00000000
        /*0140*/ 	.short	0x0000
        /*0142*/ 	.short	0x0000
        /*0144*/ 	.byte	0x00, 0xf5, 0x21, 0x00


	//----- nvinfo : EIATTR_SPARSE_MMA_MASK
	.align		4
.L_2197:
        /*0148*/ 	.byte	0x03, 0x50
        /*014a*/ 	.short	0x0000


	//----- nvinfo : EIATTR_MAXREG_COUNT
	.align		4
        /*014c*/ 	.byte	0x03, 0x1b
        /*014e*/ 	.short	0x00ff


	//----- nvinfo : EIATTR_NUM_BARRIERS
	.align		4
        /*0150*/ 	.byte	0x02, 0x4c
        /*0152*/ 	.byte	0x01
	.zero		1


	//----- nvinfo : EIATTR_MERCURY_ISA_VERSION
	.align		4
        /*0154*/ 	.byte	0x03, 0x5f
        /*0156*/ 	.short	0x0101


	//----- nvinfo : EIATTR_VRC_CTA_INIT_COUNT
	.align		4
        /*0158*/ 	.byte	0x02, 0x4a
	.zero		1
	.zero		1


	//----- nvinfo : EIATTR_EXIT_INSTR_OFFSETS
	.align		4
        /*015c*/ 	.byte	0x04, 0x1c
        /*015e*/ 	.short	(.L_2199 - .L_2198)


	//   ....[0]....
.L_2198:
        /*0160*/ 	.word	0x00000080


	//   ....[1]....
        /*0164*/ 	.word	0x00000290


	//   ....[2]....
        /*0168*/ 	.word	0x00000e40


	//   ....[3]....
        /*016c*/ 	.word	0x00008140


	//   ....[4]....
        /*0170*/ 	.word	0x00008390


	//   ....[5]....
        /*0174*/ 	.word	0x000084d0


	//   ....[6]....
        /*0178*/ 	.word	0x00008560


	//   ....[7]....
        /*017c*/ 	.word	0x000085a0


	//----- nvinfo : EIATTR_CRS_STACK_SIZE
	.align		4
.L_2199:
        /*0180*/ 	.byte	0x04, 0x1e
        /*0182*/ 	.short	(.L_2201 - .L_2200)
.L_2200:
        /*0184*/ 	.word	0x00000000


	//----- nvinfo : EIATTR_CBANK_PARAM_SIZE
	.align		4
.L_2201:
        /*0188*/ 	.byte	0x03, 0x19
        /*018a*/ 	.short	0x0074


	//----- nvinfo : EIATTR_PARAM_CBANK
	.align		4
        /*018c*/ 	.byte	0x04, 0x0a
        /*018e*/ 	.short	(.L_2203 - .L_2202)
	.align		4
.L_2202:
        /*0190*/ 	.word	index@(.nv.constant0._Z23gemm_half_q_half_kernelILi3ELi128ELb1ELb0ELi64EEvPK6__halfPKjS4_S2_PS0_iiiiPKtS7_iiiiiibS2_i)
        /*0194*/ 	.short	0x0380
        /*0196*/ 	.short	0x0074


	//----- nvinfo : EIATTR_SW_WAR
	.align		4
.L_2203:
        /*0198*/ 	.byte	0x04, 0x36
        /*019a*/ 	.short	(.L_2205 - .L_2204)
.L_2204:
        /*019c*/ 	.word	0x00000008
.L_2205:


//--------------------- .nv.info._Z23gemm_half_q_half_kernelILi3ELi190ELb1ELb0ELi32EEvPK6__halfPKjS4_S2_PS0_iiiiPKtS7_iiiiiibS2_i --------------------------
	.section	.nv.info._Z23gemm_half_q_half_kernelILi3ELi190ELb1ELb0ELi32EEvPK6__halfPKjS4_S2_PS0_iiiiPKtS7_iiiiiibS2_i,"",@"SHT_CUDA_INFO"
	.sectionflags	@""
	.align	4


	//----- nvinfo : EIATTR_CUDA_API_VERSION
	.align		4
        /*0000*/ 	.byte	0x04, 0x37
        /*0002*/ 	.short	(.L_2207 - .L_2206)
.L_2206:
        /*0004*/ 	.word	0x00000082


	//----- nvinfo : EIATTR_KPARAM_INFO
	.align		4
.L_2207:
        /*0008*/ 	.byte	0x04, 0x17
        /*000a*/ 	.short	(.L_2209 - .L_2208)
.L_2208:
        /*000c*/ 	.word	0x00000000
        /*0010*/ 	.short	0x0013
        /*0012*/ 	.short	0x0070
        /*0014*/ 	.byte	0x00, 0xf0, 0x11, 0x00


	//----- nvinfo : EIATTR_KPARAM_INFO
	.align		4
.L_2209:
        /*0018*/ 	.byte	0x04, 0x17
        /*001a*/ 	.short	(.L_2211 - .L_2210)
.L_2210:
        /*001c*/ 	.word	0x00000000
        /*0020*/ 	.short	0x0012
        /*0022*/ 	.short	0x0068
        /*0024*/ 	.byte	0x00, 0xf5, 0x21, 0x00


	//----- nvinfo : EIATTR_KPARAM_INFO
	.align		4
.L_2211:
        /*0028*/ 	.byte	0x04, 0x17
        /*002a*/ 	.short	(.L_2213 - .L_2212)
.L_2212:
        /*002c*/ 	.word	0x00000000
        /*0030*/ 	.short	0x0011
        /*0032*/ 	.short	0x0060
        /*0034*/ 	.byte	0x00, 0xf0, 0x05, 0x00


	//----- nvinfo : EIATTR_KPARAM_INFO
	.align		4
.L_2213:
        /*0038*/ 	.byte	0x04, 0x17
        /*003a*/ 	.short	(.L_2215 - .L_2214)
.L_2214:
        /*003c*/ 	.word	0x00000000
        /*0040*/ 	.short	0x0010
        /*0042*/ 	.short	0x005c
        /*0044*/ 	.byte	0x00, 0xf0, 0x11, 0x00


	//----- nvinfo : EIATTR_KPARAM_INFO
	.align		4
.L_2215:
        /*0048*/ 	.byte	0x04, 0x17
        /*004a*/ 	.short	(.L_2217 - .L_2216)
.L_2216:
        /*004c*/ 	.word	0x00000000
        /*0050*/ 	.short	0x000f
        /*0052*/ 	.short	0x0058
        /*0054*/ 	.byte	0x00, 0xf0, 0x11, 0x00


	//----- nvinfo : EIATTR_KPARAM_INFO
	.align		4
.L_2217:
        /*0058*/ 	.byte	0x04, 0x17
        /*005a*/ 	.short	(.L_2219 - .L_2218)
.L_2218:
        /*005c*/ 	.word	0x00000000
        /*0060*/ 	.short	0x000e
        /*0062*/ 	.short	0x0054
        /*0064*/ 	.byte	0x00, 0xf0, 0x11, 0x00


	//----- nvinfo : EIATTR_KPARAM_INFO
	.align		4
.L_2219:
        /*0068*/ 	.byte	0x04, 0x17
        /*006a*/ 	.short	(.L_2221 - .L_2220)
.L_2220:
        /*006c*/ 	.word	0x00000000
        /*0070*/ 	.short	0x000d
        /*0072*/ 	.short	0x0050
        /*0074*/ 	.byte	0x00, 0xf0, 0x11, 0x00


	//----- nvinfo : EIATTR_KPARAM_INFO
	.align		4
.L_2221:
        /*0078*/ 	.byte	0x04, 0x17
        /*007a*/ 	.short	(.L_2223 - .L_2222)
.L_2222:
        /*007c*/ 	.word	0x00000000
        /*0080*/ 	.short	0x000c
        /*0082*/ 	.short	0x004c
        /*0084*/ 	.byte	0x00, 0xf0, 0x11, 0x00


	//----- nvinfo : EIATTR_KPARAM_INFO
	.align		4
.L_2223:
        /*0088*/ 	.byte	0x04, 0x17
        /*008a*/ 	.short	(.L_2225 - .L_2224)
.L_2224:
        /*008c*/ 	.word	0x00000000
        /*0090*/ 	.short	0x000b
        /*0092*/ 	.short	0x0048
        /*0094*/ 	.byte	0x00, 0xf0, 0x11, 0x00


	//----- nvinfo : EIATTR_KPARAM_INFO
	.align		4
.L_2225:
        /*0098*/ 	.byte	0x04, 0x17
        /*009a*/ 	.short	(.L_2227 - .L_2226)
.L_2226:
        /*009c*/ 	.word	0x00000000
        /*00a0*/ 	.short	0x000a
        /*00a2*/ 	.short	0x0040
        /*00a4*/ 	.byte	0x00, 0xf5, 0x21, 0x00


	//----- nvinfo : EIATTR_KPARAM_INFO
	.align		4
.L_2227:
        /*00a8*/ 	.byte	0x04, 0x17
        /*00aa*/ 	.short	(.L_2229 - .L_2228)
.L_2228:
        /*00ac*/ 	.word	0x00000000
        /*00b0*/ 	.short	0x0009
        /*00b2*/ 	.short	0x0038
        /*00b4*/ 	.byte	0x00, 0xf5, 0x21, 0x00


	//----- nvinfo : EIATTR_KPARAM_INFO
	.align		4
.L_2229:
        /*00b8*/ 	.byte	0x04, 0x17
        /*00ba*/ 	.short	(.L_2231 - .L_2230)
.L_2230:
        /*00bc*/ 	.word	0x00000000
        /*00c0*/ 	.short	0x0008
        /*00c2*/ 	.short	0x0034
        /*00c4*/ 	.byte	0x00, 0xf0, 0x11, 0x00


	//----- nvinfo : EIATTR_KPARAM_INFO
	.align		4
.L_2231:
        /*00c8*/ 	.byte	0x04, 0x17
        /*00ca*/ 	.short	(.L_2233 - .L_2232)
.L_2232:
        /*00cc*/ 	.word	0x00000000
        /*00d0*/ 	.short	0x0007
        /*00d2*/ 	.short	0x0030
        /*00d4*/ 	.byte	0x00, 0xf0, 0x11, 0x00


	//----- nvinfo : EIATTR_KPARAM_INFO
	.align		4
.L_2233:
        /*00d8*/ 	.byte	0x04, 0x17
        /*00da*/ 	.short	(.L_2235 - .L_2234)
.L_2234:
        /*00dc*/ 	.word	0x00000000
        /*00e0*/ 	.short	0x0006
        /*00e2*/ 	.short	0x002c
        /*00e4*/ 	.byte	0x00, 0xf0, 0x11, 0x00


	//----- nvinfo : EIATTR_KPARAM_INFO
	.align		4
.L_2235:
        /*00e8*/ 	.byte	0x04, 0x17
        /*00ea*/ 	.short	(.L_2237 - .L_2236)
.L_2236:
        /*00ec*/ 	.word	0x00000000
        /*00f0*/ 	.short	0x0005
        /*00f2*/ 	.short	0x0028
        /*00f4*/ 	.byte	0x00, 0xf0, 0x11, 0x00


	//----- nvinfo : EIATTR_KPARAM_INFO
	.align		4
.L_2237:
        /*00f8*/ 	.byte	0x04, 0x17
        /*00fa*/ 	.short	(.L_2239 - .L_2238)
.L_2238:
        /*00fc*/ 	.word	0x00000000
        /*0100*/ 	.short	0x0004
        /*0102*/ 	.short	0x0020
        /*0104*/ 	.byte	0x00, 0xf5, 0x21, 0x00


	//----- nvinfo : EIATTR_KPARAM_INFO
	.align		4
.L_2239:
        /*0108*/ 	.byte	0x04, 0x17
        /*010a*/ 	.short	(.L_2241 - .L_2240)
.L_2240:
        /*010c*/ 	.word	0x00000000
        /*0110*/ 	.short	0x0003
        /*0112*/ 	.short	0x0018
        /*0114*/ 	.byte	0x00, 0xf5, 0x21, 0x00


	//----- nvinfo : EIATTR_KPARAM_INFO
	.align		4
.L_2241:
        /*0118*/ 	.byte	0x04, 0x17
        /*011a*/ 	.short	(.L_2243 - .L_2242)
.L_2242:
        /*011c*/ 	.word	0x00000000
        /*0120*/ 	.short	0x0002
        /*0122*/ 	.short	0x0010
        /*0124*/ 	.byte	0x00, 0xf5, 0x21, 0x00


	//----- nvinfo : EIATTR_KPARAM_INFO
	.align		4
.L_2243:
        /*0128*/ 	.byte	0x04, 0x17
        /*012a*/ 	.short	(.L_2245 - .L_2244)
.L_2244:
        /*012c*/ 	.word	0x00000000
        /*0130*/ 	.short	0x0001
        /*0132*/ 	.short	0x0008
        /*0134*/ 	.byte	0x00, 0xf5, 0x21, 0x00


	//----- nvinfo : EIATTR_KPARAM_INFO
	.align		4
.L_2245:
        /*0138*/ 	.byte	0x04, 0x17
        /*013a*/ 	.short	(.L_2247 - .L_2246)
.L_2246:
        /*013c*/ 	.word	0x00000000
        /*0140*/ 	.short	0x0000
        /*0142*/ 	.short	0x0000
        /*0144*/ 	.byte	0x00, 0xf5, 0x21, 0x00


	//----- nvinfo : EIATTR_SPARSE_MMA_MASK
	.align		4
.L_2247:
        /*0148*/ 	.byte	0x03, 0x50
        /*014a*/ 	.short	0x0000


	//----- nvinfo : EIATTR_MAXREG_COUNT
	.align		4
        /*014c*/ 	.byte	0x03, 0x1b
        /*014e*/ 	.short	0x00ff


	//----- nvinfo : EIATTR_NUM_BARRIERS
	.align		4
        /*0150*/ 	.byte	0x02, 0x4c
        /*0152*/ 	.byte	0x01
	.zero		1


	//----- nvinfo : EIATTR_MERCURY_ISA_VERSION
	.align		4
        /*0154*/ 	.byte	0x03, 0x5f
        /*0156*/ 	.short	0x0101


	//----- nvinfo : EIATTR_VRC_CTA_INIT_COUNT
	.align		4
        /*0158*/ 	.byte	0x02, 0x4a
	.zero		1
	.zero		1


	//----- nvinfo : EIATTR_EXIT_INSTR_OFFSETS
	.align		4
        /*015c*/ 	.byte	0x04, 0x1c
        /*015e*/ 	.short	(.L_2249 - .L_2248)


	//   ....[0]....
.L_2248:
        /*0160*/ 	.word	0x00000050


	//   ....[1]....
        /*0164*/ 	.word	0x00000240


	//   ....[2]....
        /*0168*/ 	.word	0x00000e00


	//   ....[3]....
        /*016c*/ 	.word	0x000145e0


	//   ....[4]....
        /*0170*/ 	.word	0x00014840


	//   ....[5]....
        /*0174*/ 	.word	0x000149a0


	//   ....[6]....
        /*0178*/ 	.word	0x00014a30


	//   ....[7]....
        /*017c*/ 	.word	0x00014a70


	//----- nvinfo : EIATTR_CRS_STACK_SIZE
	.align		4
.L_2249:
        /*0180*/ 	.byte	0x04, 0x1e
        /*0182*/ 	.short	(.L_2251 - .L_2250)
.L_2250:
        /*0184*/ 	.word	0x00000000


	//----- nvinfo : EIATTR_CBANK_PARAM_SIZE
	.align		4
.L_2251:
        /*0188*/ 	.byte	0x03, 0x19
        /*018a*/ 	.short	0x0074


	//----- nvinfo : EIATTR_PARAM_CBANK
	.align		4
        /*018c*/ 	.byte	0x04, 0x0a
        /*018e*/ 	.short	(.L_2253 - .L_2252)
	.align		4
.L_2252:
        /*0190*/ 	.word	index@(.nv.constant0._Z23gemm_half_q_half_kernelILi3ELi190ELb1ELb0ELi32EEvPK6__halfPKjS4_S2_PS0_iiiiPKtS7_iiiiiibS2_i)
        /*0194*/ 	.short	0x0380
        /*0196*/ 	.short	0x0074


	//----- nvinfo : EIATTR_SW_WAR
	.align		4
.L_2253:
        /*0198*/ 	.byte	0x04, 0x36
        /*019a*/ 	.short	(.L_2255 - .L_2254)
.L_2254:
        /*019c*/ 	.word	0x00000008
.L_2255:


//--------------------- .nv.info._Z23gemm_half_q_half_kernelILi3ELi160ELb1ELb0ELi32EEvPK6__halfPKjS4_S2_PS0_iiiiPKtS7_iiiiiibS2_i --------------------------
	.section	.nv.info._Z23gemm_half_q_half_kernelILi3ELi160ELb1ELb0ELi32EEvPK6__halfPKjS4_S2_PS0_iiiiPKtS7_iiiiiibS2_i,"",@"SHT_CUDA_INFO"
	.sectionflags	@""
	.align	4


	//----- nvinfo : EIATTR_CUDA_API_VERSION
	.align		4
        /*0000*/ 	.byte	0x04, 0x37
        /*0002*/ 	.short	(.L_2257 - .L_2256)
.L_2256:
        /*0004*/ 	.word	0x00000082


	//----- nvinfo : EIATTR_KPARAM_INFO
	.align		4
.L_2257:
        /*0008*/ 	.byte	0x04, 0x17
        /*000a*/ 	.short	(.L_2259 - .L_2258)
.L_2258:
        /*000c*/ 	.word	0x00000000
        /*0010*/ 	.short	0x0013
        /*0012*/ 	.short	0x0070
        /*0014*/ 	.byte	0x00, 0xf0, 0x11, 0x00


	//----- nvinfo : EIATTR_KPARAM_INFO
	.align		4
.L_2259:
        /*0018*/ 	.byte	0x04, 0x17
        /*001a*/ 	.short	(.L_2261 - .L_2260)
.L_2260:
        /*001c*/ 	.word	0x00000000
        /*0020*/ 	.short	0x0012
        /*0022*/ 	.short	0x0068
        /*0024*/ 	.byte	0x00, 0xf5, 0x21, 0x00


	//----- nvinfo : EIATTR_KPARAM_INFO
	.align		4
.L_2261:
        /*0028*/ 	.byte	0x04, 0x17
        /*002a*/ 	.short	(.L_2263 - .L_2262)
.L_2262:
        /*002c*/ 	.word	0x00000000
        /*0030*/ 	.short	0x0011
        /*0032*/ 	.short	0x0060
        /*0034*/ 	.byte	0x00, 0xf0, 0x05, 0x00


	//----- nvinfo : EIATTR_KPARAM_INFO
	.align		4
.L_2263:
        /*0038*/ 	.byte	0x04, 0x17
        /*003a*/ 	.short	(.L_2265 - .L_2264)
.L_2264:
        /*003c*/ 	.word	0x00000000
        /*0040*/ 	.short	0x0010
        /*0042*/ 	.short	0x005c
        /*0044*/ 	.byte	0x00, 0xf0, 0x11, 0x00


	//----- nvinfo : EIATTR_KPARAM_INFO
	.align		4
.L_2265:
        /*0048*/ 	.byte	0x04, 0x17
        /*004a*/ 	.short	(.L_2267 - .L_2266)
.L_2266:
        /*004c*/ 	.word	0x00000000
        /*0050*/ 	.short	0x000f
        /*0052*/ 	.short	0x0058
        /*0054*/ 	.byte	0x00, 0xf0, 0x11, 0x00


	//----- nvinfo : EIATTR_KPARAM_INFO
	.align		4
.L_2267:
        /*0058*/ 	.byte	0x04, 0x17
        /*005a*/ 	.short	(.L_2269 - .L_2268)
.L_2268:
        /*005c*/ 	.word	0x00000000
        /*0060*/ 	.short	0x000e
        /*0062*/ 	.short	0x0054
        /*0064*/ 	.byte	0x00, 0xf0, 0x11, 0x00


	//----- nvinfo : EIATTR_KPARAM_INFO
	.align		4
.L_2269:
        /*0068*/ 	.byte	0x04, 0x17
        /*006a*/ 	.short	(.L_2271 - .L_2270)
.L_2270:
        /*006c*/ 	.word	0x00000000
        /*0070*/ 	.short	0x000d
        /*0072*/ 	.short	0x0050
        /*0074*/ 	.byte	0x00, 0xf0, 0x11, 0x00


	//----- nvinfo : EIATTR_KPARAM_INFO
	.align		4
.L_2271:
        /*0078*/ 	.byte	0x04, 0x17
        /*007a*/ 	.short	(.L_2273 - .L_2272)
.L_2272:
        /*007c*/ 	.word	0x00000000
        /*0080*/ 	.short	0x000c
        /*0082*/ 	.short	0x004c
        /*0084*/ 	.byte	0x00, 0xf0, 0x11, 0x00


	//----- nvinfo : EIATTR_KPARAM_INFO
	.align		4
.L_2273:
        /*0088*/ 	.byte	0x04, 0x17
        /*008a*/ 	.short	(.L_2275 - .L_2274)
.L_2274:
        /*008c*/ 	.word	0x00000000
        /*0090*/ 	.short	0x000b
        /*0092*/ 	.short	0x0048
        /*0094*/ 	.byte	0x00, 0xf0, 0x11, 0x00


	//----- nvinfo : EIATTR_KPARAM_INFO
	.align		4
.L_2275:
        /*0098*/ 	.byte	0x04, 0x17
        /*009a*/ 	.short	(.L_2277 - .L_2276)
.L_2276:
        /*009c*/ 	.word	0x00000000
        /*00a0*/ 	.short	0x000a
        /*00a2*/ 	.short	0x0040
        /*00a4*/ 	.byte	0x00, 0xf5, 0x21, 0x00


	//----- nvinfo : EIATTR_KPARAM_INFO
	.align		4
.L_2277:
        /*00a8*/ 	.byte	0x04, 0x17
        /*00aa*/ 	.short	(.L_2279 - .L_2278)
.L_2278:
        /*00ac*/ 	.word	0x00000000
        /*00b0*/ 	.short	0x0009
        /*00b2*/ 	.short	0x0038
        /*00b4*/ 	.byte	0x00, 0xf5, 0x21, 0x00


	//----- nvinfo : EIATTR_KPARAM_INFO
	.align		4
.L_2279:
        /*00b8*/ 	.byte	0x04, 0x17
        /*00ba*/ 	.short	(.L_2281 - .L_2280)
.L_2280:
        /*00bc*/ 	.word	0x00000000
        /*00c0*/ 	.short	0x0008
        /*00c2*/ 	.short	0x0034
        /*00c4*/ 	.byte	0x00, 0xf0, 0x11, 0x00


	//----- nvinfo : EIATTR_KPARAM_INFO
	.align		4
.L_2281:
        /*00c8*/ 	.byte	0x04, 0x17
        /*00ca*/ 	.short	(.L_2283 - .L_2282)
.L_2282:
        /*00cc*/ 	.word	0x00000000
        /*00d0*/ 	.short	0x0007
        /*00d2*/ 	.short	0x0030
        /*00d4*/ 	.byte	0x00, 0xf0, 0x11, 0x00


	//----- nvinfo : EIATTR_KPARAM_INFO
	.align		4
.L_2283:
        /*00d8*/ 	.byte	0x04, 0x17
        /*00da*/ 	.short	(.L_2285 - .L_2284)
.L_2284:
        /*00dc*/ 	.word	0x00000000
        /*00e0*/ 	.short	0x0006
        /*00e2*/ 	.short	0x002c
        /*00e4*/ 	.byte	0x00, 0xf0, 0x11, 0x00


	//----- nvinfo : EIATTR_KPARAM_INFO
	.align		4
.L_2285:
        /*00e8*/ 	.byte	0x04, 0x17
        /*00ea*/ 	.short	(.L_2287 - .L_2286)
.L_2286:
        /*00ec*/ 	.word	0x00000000
        /*00f0*/ 	.short	0x0005
        /*00f2*/ 	.short	0x0028
        /*00f4*/ 	.byte	0x00, 0xf0, 0x11, 0x00


	//----- nvinfo : EIATTR_KPARAM_INFO
	.align		4
.L_2287:
        /*00f8*/ 	.byte	0x04, 0x17
        /*00fa*/ 	.short	(.L_2289 - .L_2288)
.L_2288:
        /*00fc*/ 	.word	0x00000000
        /*0100*/ 	.short	0x0004
        /*0102*/ 	.short	0x0020
        /*0104*/ 	.byte	0x00, 0xf5, 0x21, 0x00


	//----- nvinfo : EIATTR_KPARAM_INFO
	.align		4
.L_2289:
        /*0108*/ 	.byte	0x04, 0x17
        /*010a*/ 	.short	(.L_2291 - .L_2290)
.L_2290:
        /*010c*/ 	.word	0x00000000
        /*0110*/ 	.short	0x0003
        /*0112*/ 	.short	0x0018
        /*0114*/ 	.byte	0x00, 0xf5, 0x21, 0x00


	//----- nvinfo : EIATTR_KPARAM_INFO
	.align		4
.L_2291:
        /*0118*/ 	.byte	0x04, 0x17
        /*011a*/ 	.short	(.L_2293 - .L_2292)
.L_2292:
        /*011c*/ 	.word	0x00000000
        /*0120*/ 	.short	0x0002
        /*0122*/ 	.short	0x0010
        /*0124*/ 	.byte	0x00, 0xf5, 0x21, 0x00


	//----- nvinfo : EIATTR_KPARAM_INFO
	.align		4
.L_2293:
        /*0128*/ 	.byte	0x04, 0x17
        /*012a*/ 	.short	(.L_2295 - .L_2294)
.L_2294:
        /*012c*/ 	.word	0x00000000
        /*0130*/ 	.short	0x0001
        /*0132*/ 	.short	0x0008
        /*0134*/ 	.byte	0x00, 0xf5, 0x21, 0x00


	//----- nvinfo : EIATTR_KPARAM_INFO
	.align		4
.L_2295:
        /*0138*/ 	.byte	0x04, 0x17
        /*013a*/ 	.short	(.L_2297 - .L_2296)
.L_2296:
        /*013c*/ 	.word	0x00000000
        /*0140*/ 	.short	0x0000
        /*0142*/ 	.short	0x0000
        /*0144*/ 	.byte	0x00, 0xf5, 0x21, 0x00


	//----- nvinfo : EIATTR_SPARSE_MMA_MASK
	.align		4
.L_2297:
        /*0148*/ 	.byte	0x03, 0x50
        /*014a*/ 	.short	0x0000


	//----- nvinfo : EIATTR_MAXREG_COUNT
	.align		4
        /*014c*/ 	.byte	0x03, 0x1b
        /*014e*/ 	.short	0x00ff


	//----- nvinfo : EIATTR_NUM_BARRIERS
	.align		4
        /*0150*/ 	.byte	0x02, 0x4c
        /*0152*/ 	.byte	0x01
	.zero		1


	//----- nvinfo : EIATTR_MERCURY_ISA_VERSION
	.align		4
        /*0154*/ 	.byte	0x03, 0x5f
        /*0156*/ 	.short	0x0101


	//----- nvinfo : EIATTR_VRC_CTA_INIT_COUNT
	.align		4
        /*0158*/ 	.byte	0x02, 0x4a
	.zero		1
	.zero		1


	//----- nvinfo : EIATTR_EXIT_INSTR_OFFSETS
	.align		4
        /*015c*/ 	.byte	0x04, 0x1c
        /*015e*/ 	.short	(.L_2299 - .L_2298)


	//   ....[0]....
.L_2298:
        /*0160*/ 	.word	0x00000060


	//   ....[1]....
        /*0164*/ 	.word	0x00000280


	//   ....[2]....
        /*0168*/ 	.word	0x00000e60


	//   ....[3]....
        /*016c*/ 	.word	0x0000a280


	//   ....[4]....
        /*0170*/ 	.word	0x0000a4c0


	//   ....[5]....
        /*0174*/ 	.word	0x0000a5f0


	//   ....[6]....
        /*0178*/ 	.word	0x0000a680


	//   ....[7]....
        /*017c*/ 	.word	0x0000a6c0


	//----- nvinfo : EIATTR_CRS_STACK_SIZE
	.align		4
.L_2299:
        /*0180*/ 	.byte	0x04, 0x1e
        /*0182*/ 	.short	(.L_2301 - .L_2300)
.L_2300:
        /*0184*/ 	.word	0x00000000


	//----- nvinfo : EIATTR_CBANK_PARAM_SIZE
	.align		4
.L_2301:
        /*0188*/ 	.byte	0x03, 0x19
        /*018a*/ 	.short	0x0074


	//----- nvinfo : EIATTR_PARAM_CBANK
	.align		4
        /*018c*/ 	.byte	0x04, 0x0a
        /*018e*/ 	.short	(.L_2303 - .L_2302)
	.align		4
.L_2302:
        /*0190*/ 	.word	index@(.nv.constant0._Z23gemm_half_q_half_kernelILi3ELi160ELb1ELb0ELi32EEvPK6__halfPKjS4_S2_PS0_iiiiPKtS7_iiiiiibS2_i)
        /*0194*/ 	.short	0x0380
        /*0196*/ 	.short	0x0074


	//----- nvinfo : EIATTR_SW_WAR
	.align		4
.L_2303:
        /*0198*/ 	.byte	0x04, 0x36
        /*019a*/ 	.short	(.L_2305 - .L_2304)
.L_2304:
        /*019c*/ 	.word	0x00000008
.L_2305:


//--------------------- .nv.info._Z23gemm_half_q_half_kernelILi3ELi40ELb1ELb0ELi32EEvPK6__halfPKjS4_S2_PS0_iiiiPKtS7_iiiiiibS2_i --------------------------
	.section	.nv.info._Z23gemm_half_q_half_kernelILi3ELi40ELb1ELb0ELi32EEvPK6__halfPKjS4_S2_PS0_iiiiPKtS7_iiiiiibS2_i,"",@"SHT_CUDA_INFO"
	.sectionflags	@""
	.align	4


	//----- nvinfo : EIATTR_CUDA_API_VERSION
	.align		4
        /*0000*/ 	.byte	0x04, 0x37
        /*0002*/ 	.short	(.L_2307 - .L_2306)
.L_2306:
        /*0004*/ 	.word	0x00000082


	//----- nvinfo : EIATTR_KPARAM_INFO
	.align		4
.L_2307:
        /*0008*/ 	.byte	0x04, 0x17
        /*000a*/ 	.short	(.L_2309 - .L_2308)
.L_2308:
        /*000c*/ 	.word	0x00000000
        /*0010*/ 	.short	0x0013
        /*0012*/ 	.short	0x0070
        /*0014*/ 	.byte	0x00, 0xf0, 0x11, 0x00


	//----- nvinfo : EIATTR_KPARAM_INFO
	.align		4
.L_2309:
        /*0018*/ 	.byte	0x04, 0x17
        /*001a*/ 	.short	(.L_2311 - .L_2310)
.L_2310:
        /*001c*/ 	.word	0x00000000
        /*0020*/ 	.short	0x0012
        /*0022*/ 	.short	0x0068
        /*0024*/ 	.byte	0x00, 0xf5, 0x21, 0x00


	//----- nvinfo : EIATTR_KPARAM_INFO
	.align		4
.L_2311:
        /*0028*/ 	.byte	0x04, 0x17
        /*002a*/ 	.short	(.L_2313 - .L_2312)
.L_2312:
        /*002c*/ 	.word	0x00000000
        /*0030*/ 	.short	0x0011
        /*0032*/ 	.short	0x0060
        /*0034*/ 	.byte	0x00, 0xf0, 0x05, 0x00


	//----- nvinfo : EIATTR_KPARAM_INFO
	.align		4
.L_2313:
        /*0038*/ 	.byte	0x04, 0x17
        /*003a*/ 	.short	(.L_2315 - .L_2314)
.L_2314:
        /*003c*/ 	.word	0x00000000
        /*0040*/ 	.short	0x0010
        /*0042*/ 	.short	0x005c
        /*0044*/ 	.byte	0x00, 0xf0, 0x11, 0x00


	//----- nvinfo : EIATTR_KPARAM_INFO
	.align		4
.L_2315:
        /*0048*/ 	.byte	0x04, 0x17
        /*004a*/ 	.short	(.L_2317 - .L_2316)
.L_2316:
        /*004c*/ 	.word	0x00000000
        /*0050*/ 	.short	0x000f
        /*0052*/ 	.short	0x0058
        /*0054*/ 	.byte	0x00, 0xf0, 0x11, 0x00


	//----- nvinfo : EIATTR_KPARAM_INFO
	.align		4
.L_2317:
        /*0058*/ 	.byte	0x04, 0x17
        /*005a*/ 	.short	(.L_2319 - .L_2318)
.L_2318:
        /*005c*/ 	.word	0x00000000
        /*0060*/ 	.short	0x000e
        /*0062*/ 	.short	0x0054
        /*0064*/ 	.byte	0x00, 0xf0, 0x11, 0x00


	//----- nvinfo : EIATTR_KPARAM_INFO
	.align		4
.L_2319:
        /*0068*/ 	.byte	0x04, 0x17
        /*006a*/ 	.short	(.L_2321 - .L_2320)
.L_2320:
        /*006c*/ 	.word	0x00000000
        /*0070*/ 	.short	0x000d
        /*0072*/ 	.short	0x0050
        /*0074*/ 	.byte	0x00, 0xf0, 0x11, 0x00


	//----- nvinfo : EIATTR_KPARAM_INFO
	.align		4
.L_2321:
        /*0078*/ 	.byte	0x04, 0x17
        /*007a*/ 	.short	(.L_2323 - .L_2322)
.L_2322:
        /*007c*/ 	.word	0x00000000
        /*0080*/ 	.short	0x000c
        /*0082*/ 	.short	0x004c
        /*0084*/ 	.byte	0x00, 0xf0, 0x11, 0x00


	//----- nvinfo : EIATTR_KPARAM_INFO
	.align		4
.L_2323:
        /*0088*/ 	.byte	0x04, 0x17
        /*008a*/ 	.short	(.L_2325 - .L_2324)
.L_2324:
        /*008c*/ 	.word	0x00000000
        /*0090*/ 	.short	0x000b
        /*0092*/ 	.short	0x0048
        /*0094*/ 	.byte	0x00, 0xf0, 0x11, 0x00


	//----- nvinfo : EIATTR_KPARAM_INFO
	.align		4
.L_2325:
        /*0098*/ 	.byte	0x04, 0x17
        /*009a*/ 	.short	(.L_2327 - .L_2326)
.L_2326:
        /*009c*/ 	.word	0x00000000
        /*00a0*/ 	.short	0x000a
        /*00a2*/ 	.short	0x0040
        /*00a4*/ 	.byte	0x00, 0xf5, 0x21, 0x00


	//----- nvinfo : EIATTR_KPARAM_INFO
	.align		4
.L_2327:
        /*00a8*/ 	.byte	0x04, 0x17
        /*00aa*/ 	.short	(.L_2329 - .L_2328)
.L_2328:
        /*00ac*/ 	.word	0x00000000
        /*00b0*/ 	.short	0x0009
        /*00b2*/ 	.short	0x0038
        /*00b4*/ 	.byte	0x00, 0xf5, 0x21, 0x00


	//----- nvinfo : EIATTR_KPARAM_INFO
	.align		4
.L_2329:
        /*00b8*/ 	.byte	0x04, 0x17
        /*00ba*/ 	.short	(.L_2331 - .L_2330)
.L_2330:
        /*00bc*/ 	.word	0x00000000
        /*00c0*/ 	.short	0x0008
        /*00c2*/ 	.short	0x0034
        /*00c4*/ 	.byte	0x00, 0xf0, 0x11, 0x00


	//----- nvinfo : EIATTR_KPARAM_INFO
	.align		4
.L_2331:
        /*00c8*/ 	.byte	0x04, 0x17
        /*00ca*/ 	.short	(.L_2333 - .L_2332)
.L_2332:
        /*00cc*/ 	.word	0x00000000
        /*00d0*/ 	.short	0x0007
        /*00d2*/ 	.short	0x0030
        /*00d4*/ 	.byte	0x00, 0xf0, 0x11, 0x00


	//----- nvinfo : EIATTR_KPARAM_INFO
	.align		4
.L_2333:
        /*00d8*/ 	.byte	0x04, 0x17
        /*00da*/ 	.short	(.L_2335 - .L_2334)
.L_2334:
        /*00dc*/ 	.word	0x00000000
        /*00e0*/ 	.short	0x0006
        /*00e2*/ 	.short	0x002c
        /*00e4*/ 	.byte	0x00, 0xf0, 0x11, 0x00


	//----- nvinfo : EIATTR_KPARAM_INFO
	.align		4
.L_2335:
        /*00e8*/ 	.byte	0x04, 0x17
        /*00ea*/ 	.short	(.L_2337 - .L_2336)
.L_2336:
        /*00ec*/ 	.word	0x00000000
        /*00f0*/ 	.short	0x0005
        /*00f2*/ 	.short	0x0028
        /*00f4*/ 	.byte	0x00, 0xf0, 0x11, 0x00


	//----- nvinfo : EIATTR_KPARAM_INFO
	.align		4
.L_2337:
        /*00f8*/ 	.byte	0x04, 0x17
        /*00fa*/ 	.short	(.L_2339 - .L_2338)
.L_2338:
        /*00fc*/ 	.word	0x00000000
        /*0100*/ 	.short	0x0004
        /*0102*/ 	.short	0x0020
        /*0104*/ 	.byte	0x00, 0xf5, 0x21, 0x00


	//----- nvinfo : EIATTR_KPARAM_INFO
	.align		4
.L_2339:
        /*0108*/ 	.byte	0x04, 0x17
        /*010a*/ 	.short	(.L_2341 - .L_2340)
.L_2340:
        /*010c*/ 	.word	0x00000000
        /*0110*/ 	.short	0x0003
        /*0112*/ 	.short	0x0018
        /*0114*/ 	.byte	0x00, 0xf5, 0x21, 0x00


	//----- nvinfo : EIATTR_KPARAM_INFO
	.align		4
.L_2341:
        /*0118*/ 	.byte	0x04, 0x17
        /*011a*/ 	.short	(.L_2343 - .L_2342)
.L_2342:
        /*011c*/ 	.word	0x00000000
        /*0120*/ 	.short	0x0002
        /*0122*/ 	.short	0x0010
        /*0124*/ 	.byte	0x00, 0xf5, 0x21, 0x00


	//----- nvinfo : EIATTR_KPARAM_INFO
	.align		4
.L_2343:
        /*0128*/ 	.byte	0x04, 0x17
        /*012a*/ 	.short	(.L_2345 - .L_2344)
.L_2344:
        /*012c*/ 	.word	0x00000000
        /*0130*/ 	.short	0x0001
        /*0132*/ 	.short	0x0008
        /*0134*/ 	.byte	0x00, 0xf5, 0x21, 0x00


	//----- nvinfo : EIATTR_KPARAM_INFO
	.align		4
.L_2345:
        /*0138*/ 	.byte	0x04, 0x17
        /*013a*/ 	.short	(.L_2347 - .L_2346)
.L_2346:
        /*013c*/ 	.word	0x00000000
        /*0140*/ 	.short	0x0000
        /*0142*/ 	.short	0x0000
        /*0144*/ 	.byte	0x00, 0xf5, 0x21, 0x00


	//----- nvinfo : EIATTR_SPARSE_MMA_MASK
	.align		4
.L_2347:
        /*0148*/ 	.byte	0x03, 0x50
        /*014a*/ 	.short	0x0000


	//----- nvinfo : EIATTR_MAXREG_COUNT
	.align		4
        /*014c*/ 	.byte	0x03, 0x1b
        /*014e*/ 	.short	0x00ff


	//----- nvinfo : EIATTR_NUM_BARRIERS
	.align		4
        /*0150*/ 	.byte	0x02, 0x4c
        /*0152*/ 	.byte	0x01
	.zero		1


	//----- nvinfo : EIATTR_MERCURY_ISA_VERSION
	.align		4
        /*0154*/ 	.byte	0x03, 0x5f
        /*0156*/ 	.short	0x0101


	//----- nvinfo : EIATTR_VRC_CTA_INIT_COUNT
	.align		4
        /*0158*/ 	.byte	0x02, 0x4a
	.zero		1
	.zero		1


	//----- nvinfo : EIATTR_EXIT_INSTR_OFFSETS
	.align		4
        /*015c*/ 	.byte	0x04, 0x1c
        /*015e*/ 	.short	(.L_2349 - .L_2348)


	//   ....[0]....
.L_2348:
        /*0160*/ 	.word	0x00000060


	//   ....[1]....
        /*0164*/ 	.word	0x00000280


	//   ....[2]....
        /*0168*/ 	.word	0x00000e30


	//   ....[3]....
        /*016c*/ 	.word	0x000094f0


	//   ....[4]....
        /*0170*/ 	.word	0x00009740


	//   ....[5]....
        /*0174*/ 	.word	0x00009880


	//   ....[6]....
        /*0178*/ 	.word	0x00009910


	//   ....[7]....
        /*017c*/ 	.word	0x00009950


	//----- nvinfo : EIATTR_CRS_STACK_SIZE
	.align		4
.L_2349:
        /*0180*/ 	.byte	0x04, 0x1e
        /*0182*/ 	.short	(.L_2351 - .L_2350)
.L_2350:
        /*0184*/ 	.word	0x00000000


	//----- nvinfo : EIATTR_CBANK_PARAM_SIZE
	.align		4
.L_2351:
        /*0188*/ 	.byte	0x03, 0x19
        /*018a*/ 	.short	0x0074


	//----- nvinfo : EIATTR_PARAM_CBANK
	.align		4
        /*018c*/ 	.byte	0x04, 0x0a
        /*018e*/ 	.short	(.L_2353 - .L_2352)
	.align		4
.L_2352:
        /*0190*/ 	.word	index@(.nv.constant0._Z23gemm_half_q_half_kernelILi3ELi40ELb1ELb0ELi32EEvPK6__halfPKjS4_S2_PS0_iiiiPKtS7_iiiiiibS2_i)
        /*0194*/ 	.short	0x0380
        /*0196*/ 	.short	0x0074


	//----- nvinfo : EIATTR_SW_WAR
	.align		4
.L_2353:
        /*0198*/ 	.byte	0x04, 0x36
        /*019a*/ 	.short	(.L_2355 - .L_2354)
.L_2354:
        /*019c*/ 	.word	0x00000008
.L_2355:


//--------------------- .nv.info._Z23gemm_half_q_half_kernelILi3ELi10ELb1ELb0ELi32EEvPK6__halfPKjS4_S2_PS0_iiiiPKtS7_iiiiiibS2_i --------------------------
	.section	.nv.info._Z23gemm_half_q_half_kernelILi3ELi10ELb1ELb0ELi32EEvPK6__halfPKjS4_S2_PS0_iiiiPKtS7_iiiiiibS2_i,"",@"SHT_CUDA_INFO"
	.sectionflags	@""
	.align	4


	//----- nvinfo : EIATTR_CUDA_API_VERSION
	.align		4
        /*0000*/ 	.byte	0x04, 0x37
        /*0002*/ 	.short	(.L_2357 - .L_2356)
.L_2356:
        /*0004*/ 	.word	0x00000082


	//----- nvinfo : EIATTR_KPARAM_INFO
	.align		4
.L_2357:
        /*0008*/ 	.byte	0x04, 0x17
        /*000a*/ 	.short	(.L_2359 - .L_2358)
.L_2358:
        /*000c*/ 	.word	0x00000000
        /*0010*/ 	.short	0x0013
        /*0012*/ 	.short	0x0070
        /*0014*/ 	.byte	0x00, 0xf0, 0x11, 0x00


	//----- nvinfo : EIATTR_KPARAM_INFO
	.align		4
.L_2359:
        /*0018*/ 	.byte	0x04, 0x17
        /*001a*/ 	.short	(.L_2361 - .L_2360)
.L_2360:
        /*001c*/ 	.word	0x00000000
        /*0020*/ 	.short	0x0012
        /*0022*/ 	.short	0x0068
        /*0024*/ 	.byte	0x00, 0xf5, 0x21, 0x00


	//----- nvinfo : EIATTR_KPARAM_INFO
	.align		4
.L_2361:
        /*0028*/ 	.byte	0x04, 0x17
        /*002a*/ 	.short	(.L_2363 - .L_2362)
.L_2362:
        /*002c*/ 	.word	0x00000000
        /*0030*/ 	.short	0x0011
        /*0032*/ 	.short	0x0060
        /*0034*/ 	.byte	0x00, 0xf0, 0x05, 0x00


	//----- nvinfo : EIATTR_KPARAM_INFO
	.align		4
.L_2363:
        /*0038*/ 	.byte	0x04, 0x17
        /*003a*/ 	.short	(.L_2365 - .L_2364)
.L_2364:
        /*003c*/ 	.word	0x00000000
        /*0040*/ 	.short	0x0010
        /*0042*/ 	.short	0x005c
        /*0044*/ 	.byte	0x00, 0xf0, 0x11, 0x00


	//----- nvinfo : EIATTR_KPARAM_INFO
	.align		4
.L_2365:
        /*0048*/ 	.byte	0x04, 0x17
        /*004a*/ 	.short	(.L_2367 - .L_2366)
.L_2366:
        /*004c*/ 	.word	0x00000000
        /*0050*/ 	.short	0x000f
        /*0052*/ 	.short	0x0058
        /*0054*/ 	.byte	0x00, 0xf0, 0x11, 0x00


	//----- nvinfo : EIATTR_KPARAM_INFO
	.align		4
.L_2367:
        /*0058*/ 	.byte	0x04, 0x17
        /*005a*/ 	.short	(.L_2369 - .L_2368)
.L_2368:
        /*005c*/ 	.word	0x00000000
        /*0060*/ 	.short	0x000e
        /*0062*/ 	.short	0x0054
        /*0064*/ 	.byte	0x00, 0xf0, 0x11, 0x00


	//----- nvinfo : EIATTR_KPARAM_INFO
	.align		4
.L_2369:
        /*0068*/ 	.byte	0x04, 0x17
        /*006a*/ 	.short	(.L_2371 - .L_2370)
.L_2370:
        /*006c*/ 	.word	0x00000000
        /*0070*/ 	.short	0x000d
        /*0072*/ 	.short	0x0050
        /*0074*/ 	.byte	0x00, 0xf0, 0x11, 0x00


	//----- nvinfo : EIATTR_KPARAM_INFO
	.align		4
.L_2371:
        /*0078*/ 	.byte	0x04, 0x17
        /*007a*/ 	.short	(.L_2373 - .L_2372)
.L_2372:
        /*007c*/ 	.word	0x00000000
        /*0080*/ 	.short	0x000c
        /*0082*/ 	.short	0x004c
        /*0084*/ 	.byte	0x00, 0xf0, 0x11, 0x00


	//----- nvinfo : EIATTR_KPARAM_INFO
	.align		4
.L_2373:
        /*0088*/ 	.byte	0x04, 0x17
        /*008a*/ 	.short	(.L_2375 - .L_2374)
.L_2374:
        /*008c*/ 	.word	0x00000000
        /*0090*/ 	.short	0x000b
        /*0092*/ 	.short	0x0048
        /*0094*/ 	.byte	0x00, 0xf0, 0x11, 0x00


	//----- nvinfo : EIATTR_KPARAM_INFO
	.align		4
.L_2375:
        /*0098*/ 	.byte	0x04, 0x17
        /*009a*/ 	.short	(.L_2377 - .L_2376)
.L_2376:
        /*009c*/ 	.word	0x00000000
        /*00a0*/ 	.short	0x000a
        /*00a2*/ 	.short	0x0040
        /*00a4*/ 	.byte	0x00, 0xf5, 0x21, 0x00


	//----- nvinfo : EIATTR_KPARAM_INFO
	.align		4
.L_2377:
        /*00a8*/ 	.byte	0x04, 0x17
        /*00aa*/ 	.short	(.L_2379 - .L_2378)
.L_2378:
        /*00ac*/ 	.word	0x00000000
        /*00b0*/ 	.short	0x0009
        /*00b2*/ 	.short	0x0038
        /*00b4*/ 	.byte	0x00, 0xf5, 0x21, 0x00


	//----- nvinfo : EIATTR_KPARAM_INFO
	.align		4
.L_2379:
        /*00b8*/ 	.byte	0x04, 0x17
        /*00ba*/ 	.short	(.L_2381 - .L_2380)
.L_2380:
        /*00bc*/ 	.word	0x00000000
        /*00c0*/ 	.short	0x0008
        /*00c2*/ 	.short	0x0034
        /*00c4*/ 	.byte	0x00, 0xf0, 0x11, 0x00


	//----- nvinfo : EIATTR_KPARAM_INFO
	.align		4
.L_2381:
        /*00c8*/ 	.byte	0x04, 0x17
        /*00ca*/ 	.short	(.L_2383 - .L_2382)
.L_2382:
        /*00cc*/ 	.word	0x00000000
        /*00d0*/ 	.short	0x0007
        /*00d2*/ 	.short	0x0030
        /*00d4*/ 	.byte	0x00, 0xf0, 0x11, 0x00


	//----- nvinfo : EIATTR_KPARAM_INFO
	.align		4
.L_2383:
        /*00d8*/ 	.byte	0x04, 0x17
        /*00da*/ 	.short	(.L_2385 - .L_2384)
.L_2384:
        /*00dc*/ 	.word	0x00000000
        /*00e0*/ 	.short	0x0006
        /*00e2*/ 	.short	0x002c
        /*00e4*/ 	.byte	0x00, 0xf0, 0x11, 0x00


	//----- nvinfo : EIATTR_KPARAM_INFO
	.align		4
.L_2385:
        /*00e8*/ 	.byte	0x04, 0x17
        /*00ea*/ 	.short	(.L_2387 - .L_2386)
.L_2386:
        /*00ec*/ 	.word	0x00000000
        /*00f0*/ 	.short	0x0005
        /*00f2*/ 	.short	0x0028
        /*00f4*/ 	.byte	0x00, 0xf0, 0x11, 0x00


	//----- nvinfo : EIATTR_KPARAM_INFO
	.align		4
.L_2387:
        /*00f8*/ 	.byte	0x04, 0x17
        /*00fa*/ 	.short	(.L_2389 - .L_2388)
.L_2388:
        /*00fc*/ 	.word	0x00000000
        /*0100*/ 	.short	0x0004
        /*0102*/ 	.short	0x0020
        /*0104*/ 	.byte	0x00, 0xf5, 0x21, 0x00


	//----- nvinfo : EIATTR_KPARAM_INFO
	.align		4
.L_2389:
        /*0108*/ 	.byte	0x04, 0x17
        /*010a*/ 	.short	(.L_2391 - .L_2390)
.L_2390:
        /*010c*/ 	.word	0x00000000
        /*0110*/ 	.short	0x0003
        /*0112*/ 	.short	0x0018
        /*0114*/ 	.byte	0x00, 0xf5, 0x21, 0x00


	//----- nvinfo : EIATTR_KPARAM_INFO
	.align		4
.L_2391:
        /*0118*/ 	.byte	0x04, 0x17
        /*011a*/ 	.short	(.L_2393 - .L_2392)
.L_2392:
        /*011c*/ 	.word	0x00000000
        /*0120*/ 	.short	0x0002
        /*0122*/ 	.short	0x0010
        /*0124*/ 	.byte	0x00, 0xf5, 0x21, 0x00


	//----- nvinfo : EIATTR_KPARAM_INFO
	.align		4
.L_2393:
        /*0128*/ 	.byte	0x04, 0x17
        /*012a*/ 	.short	(.L_2395 - .L_2394)
.L_2394:
        /*012c*/ 	.word	0x00000000
        /*0130*/ 	.short	0x0001
        /*0132*/ 	.short	0x0008
        /*0134*/ 	.byte	0x00, 0xf5, 0x21, 0x00


	//----- nvinfo : EIATTR_KPARAM_INFO
	.align		4
.L_2395:
        /*0138*/ 	.byte	0x04, 0x17
        /*013a*/ 	.short	(.L_2397 - .L_2396)
.L_2396:
        /*013c*/ 	.word	0x00000000
        /*0140*/ 	.short	0x0000
        /*0142*/ 	.short	0x0000
        /*0144*/ 	.byte	0x00, 0xf5, 0x21, 0x00


	//----- nvinfo : EIATTR_SPARSE_MMA_MASK
	.align		4
.L_2397:
        /*0148*/ 	.byte	0x03, 0x50
        /*014a*/ 	.short	0x0000


	//----- nvinfo : EIATTR_MAXREG_COUNT
	.align		4
        /*014c*/ 	.byte	0x03, 0x1b
        /*014e*/ 	.short	0x00ff


	//----- nvinfo : EIATTR_NUM_BARRIERS
	.align		4
        /*0150*/ 	.byte	0x02, 0x4c
        /*0152*/ 	.byte	0x01
	.zero		1


	//----- nvinfo : EIATTR_MERCURY_ISA_VERSION
	.align		4
        /*0154*/ 	.byte	0x03, 0x5f
        /*0156*/ 	.short	0x0101


	//----- nvinfo : EIATTR_VRC_CTA_INIT_COUNT
	.align		4
        /*0158*/ 	.byte	0x02, 0x4a
	.zero		1
	.zero		1


	//----- nvinfo : EIATTR_EXIT_INSTR_OFFSETS
	.align		4
        /*015c*/ 	.byte	0x04, 0x1c
        /*015e*/ 	.short	(.L_2399 - .L_2398)


	//   ....[0]....
.L_2398:
        /*0160*/ 	.word	0x00000060


	//   ....[1]....
        /*0164*/ 	.word	0x00000230


	//   ....[2]....
        /*0168*/ 	.word	0x00000df0


	//   ....[3]....
        /*016c*/ 	.word	0x00008090


	//   ....[4]....
        /*0170*/ 	.word	0x000082c0


	//   ....[5]....
        /*0174*/ 	.word	0x000083f0


	//   ....[6]....
        /*0178*/ 	.word	0x00008480


	//   ....[7]....
        /*017c*/ 	.word	0x000084c0


	//----- nvinfo : EIATTR_CRS_STACK_SIZE
	.align		4
.L_2399:
        /*0180*/ 	.byte	0x04, 0x1e
        /*0182*/ 	.short	(.L_2401 - .L_2400)
.L_2400:
        /*0184*/ 	.word	0x00000000


	//----- nvinfo : EIATTR_CBANK_PARAM_SIZE
	.align		4
.L_2401:
        /*0188*/ 	.byte	0x03, 0x19
        /*018a*/ 	.short	0x0074


	//----- nvinfo : EIATTR_PARAM_CBANK
	.align		4
        /*018c*/ 	.byte	0x04, 0x0a
        /*018e*/ 	.short	(.L_2403 - .L_2402)
	.align		4
.L_2402:
        /*0190*/ 	.word	index@(.nv.constant0._Z23gemm_half_q_half_kernelILi3ELi10ELb1ELb0ELi32EEvPK6__halfPKjS4_S2_PS0_iiiiPKtS7_iiiiiibS2_i)
        /*0194*/ 	.short	0x0380
        /*0196*/ 	.short	0x0074


	//----- nvinfo : EIATTR_SW_WAR
	.align		4
.L_2403:
        /*0198*/ 	.byte	0x04, 0x36
        /*019a*/ 	.short	(.L_2405 - .L_2404)
.L_2404:
        /*019c*/ 	.word	0x00000008
.L_2405:


//--------------------- .nv.info._Z23gemm_half_q_half_kernelILi3ELi172ELb1ELb0ELi32EEvPK6__halfPKjS4_S2_PS0_iiiiPKtS7_iiiiiibS2_i --------------------------
	.section	.nv.info._Z23gemm_half_q_half_kernelILi3ELi172ELb1ELb0ELi32EEvPK6__halfPKjS4_S2_PS0_iiiiPKtS7_iiiiiibS2_i,"",@"SHT_CUDA_INFO"
	.sectionflags	@""
	.align	4


	//----- nvinfo : EIATTR_CUDA_API_VERSION
	.align		4
        /*0000*/ 	.byte	0x04, 0x37
        /*0002*/ 	.short	(.L_2407 - .L_2406)
.L_2406:
        /*0004*/ 	.word	0x00000082


	//----- nvinfo : EIATTR_KPARAM_INFO
	.align		4
.L_2407:
        /*0008*/ 	.byte	0x04, 0x17
        /*000a*/ 	.short	(.L_2409 - .L_2408)
.L_2408:
        /*000c*/ 	.word	0x00000000
        /*0010*/ 	.short	0x0013
        /*0012*/ 	.short	0x0070
        /*0014*/ 	.byte	0x00, 0xf0, 0x11, 0x00


	//----- nvinfo : EIATTR_KPARAM_INFO
	.align		4
.L_2409:
        /*0018*/ 	.byte	0x04, 0x17
        /*001a*/ 	.short	(.L_2411 - .L_2410)
.L_2410:
        /*001c*/ 	.word	0x00000000
        /*0020*/ 	.short	0x0012
        /*0022*/ 	.short	0x0068
        /*0024*/ 	.byte	0x00, 0xf5, 0x21, 0x00


	//----- nvinfo : EIATTR_KPARAM_INFO
	.align		4
.L_2411:
        /*0028*/ 	.byte	0x04, 0x17
        /*002a*/ 	.short	(.L_2413 - .L_2412)
.L_2412:
        /*002c*/ 	.word	0x00000000
        /*0030*/ 	.short	0x0011
        /*0032*/ 	.short	0x0060
        /*0034*/ 	.byte	0x00, 0xf0, 0x05, 0x00


	//----- nvinfo : EIATTR_KPARAM_INFO
	.align		4
.L_2413:
        /*0038*/ 	.byte	0x04, 0x17
        /*003a*/ 	.short	(.L_2415 - .L_2414)
.L_2414:
        /*003c*/ 	.word	0x00000000
        /*0040*/ 	.short	0x0010
        /*0042*/ 	.short	0x005c
        /*0044*/ 	.byte	0x00, 0xf0, 0x11, 0x00


	//----- nvinfo : EIATTR_KPARAM_INFO
	.align		4
.L_2415:
        /*0048*/ 	.byte	0x04, 0x17
        /*004a*/ 	.short	(.L_2417 - .L_2416)
.L_2416:
        /*004c*/ 	.word	0x00000000
        /*0050*/ 	.short	0x000f
        /*0052*/ 	.short	0x0058
        /*0054*/ 	.byte	0x00, 0xf0, 0x11, 0x00


	//----- nvinfo : EIATTR_KPARAM_INFO
	.align		4
.L_2417:
        /*0058*/ 	.byte	0x04, 0x17
        /*005a*/ 	.short	(.L_2419 - .L_2418)
.L_2418:
        /*005c*/ 	.word	0x00000000
        /*0060*/ 	.short	0x000e
        /*0062*/ 	.short	0x0054
        /*0064*/ 	.byte	0x00, 0xf0, 0x11, 0x00


	//----- nvinfo : EIATTR_KPARAM_INFO
	.align		4
.L_2419:
        /*0068*/ 	.byte	0x04, 0x17
        /*006a*/ 	.short	(.L_2421 - .L_2420)
.L_2420:
        /*006c*/ 	.word	0x00000000
        /*0070*/ 	.short	0x000d
        /*0072*/ 	.short	0x0050
        /*0074*/ 	.byte	0x00, 0xf0, 0x11, 0x00


	//----- nvinfo : EIATTR_KPARAM_INFO
	.align		4
.L_2421:
        /*0078*/ 	.byte	0x04, 0x17
        /*007a*/ 	.short	(.L_2423 - .L_2422)
.L_2422:
        /*007c*/ 	.word	0x00000000
        /*0080*/ 	.short	0x000c
        /*0082*/ 	.short	0x004c
        /*0084*/ 	.byte	0x00, 0xf0, 0x11, 0x00


	//----- nvinfo : EIATTR_KPARAM_INFO
	.align		4
.L_2423:
        /*0088*/ 	.byte	0x04, 0x17
        /*008a*/ 	.short	(.L_2425 - .L_2424)
.L_2424:
        /*008c*/ 	.word	0x00000000
        /*0090*/ 	.short	0x000b
        /*0092*/ 	.short	0x0048
        /*0094*/ 	.byte	0x00, 0xf0, 0x11, 0x00


	//----- nvinfo : EIATTR_KPARAM_INFO
	.align		4
.L_2425:
        /*0098*/ 	.byte	0x04, 0x17
        /*009a*/ 	.short	(.L_2427 - .L_2426)
.L_2426:
        /*009c*/ 	.word	0x00000000
        /*00a0*/ 	.short	0x000a
        /*00a2*/ 	.short	0x0040
        /*00a4*/ 	.byte	0x00, 0xf5, 0x21, 0x00


	//----- nvinfo : EIATTR_KPARAM_INFO
	.align		4
.L_2427:
        /*00a8*/ 	.byte	0x04, 0x17
        /*00aa*/ 	.short	(.L_2429 - .L_2428)
.L_2428:
        /*00ac*/ 	.word	0x00000000
        /*00b0*/ 	.short	0x0009
        /*00b2*/ 	.short	0x0038
        /*00b4*/ 	.byte	0x00, 0xf5, 0x21, 0x00


	//----- nvinfo : EIATTR_KPARAM_INFO
	.align		4
.L_2429:
        /*00b8*/ 	.byte	0x04, 0x17
        /*00ba*/ 	.short	(.L_2431 - .L_2430)
.L_2430:
        /*00bc*/ 	.word	0x00000000
        /*00c0*/ 	.short	0x0008
        /*00c2*/ 	.short	0x0034
        /*00c4*/ 	.byte	0x00, 0xf0, 0x11, 0x00


	//----- nvinfo : EIATTR_KPARAM_INFO
	.align		4
.L_2431:
        /*00c8*/ 	.byte	0x04, 0x17
        /*00ca*/ 	.short	(.L_2433 - .L_2432)
.L_2432:
        /*00cc*/ 	.word	0x00000000
        /*00d0*/ 	.short	0x0007
        /*00d2*/ 	.short	0x0030
        /*00d4*/ 	.byte	0x00, 0xf0, 0x11, 0x00


	//----- nvinfo : EIATTR_KPARAM_INFO
	.align		4
.L_2433:
        /*00d8*/ 	.byte	0x04, 0x17
        /*00da*/ 	.short	(.L_2435 - .L_2434)
.L_2434:
        /*00dc*/ 	.word	0x00000000
        /*00e0*/ 	.short	0x0006
        /*00e2*/ 	.short	0x002c
        /*00e4*/ 	.byte	0x00, 0xf0, 0x11, 0x00


	//----- nvinfo : EIATTR_KPARAM_INFO
	.align		4
.L_2435:
        /*00e8*/ 	.byte	0x04, 0x17
        /*00ea*/ 	.short	(.L_2437 - .L_2436)
.L_2436:
        /*00ec*/ 	.word	0x00000000
        /*00f0*/ 	.short	0x0005
        /*00f2*/ 	.short	0x0028
        /*00f4*/ 	.byte	0x00, 0xf0, 0x11, 0x00


	//----- nvinfo : EIATTR_KPARAM_INFO
	.align		4
.L_2437:
        /*00f8*/ 	.byte	0x04, 0x17
        /*00fa*/ 	.short	(.L_2439 - .L_2438)
.L_2438:
        /*00fc*/ 	.word	0x00000000
        /*0100*/ 	.short	0x0004
        /*0102*/ 	.short	0x0020
        /*0104*/ 	.byte	0x00, 0xf5, 0x21, 0x00


	//----- nvinfo : EIATTR_KPARAM_INFO
	.align		4
.L_2439:
        /*0108*/ 	.byte	0x04, 0x17
        /*010a*/ 	.short	(.L_2441 - .L_2440)
.L_2440:
        /*010c*/ 	.word	0x00000000
        /*0110*/ 	.short	0x0003
        /*0112*/ 	.short	0x0018
        /*0114*/ 	.byte	0x00, 0xf5, 0x21, 0x00


	//----- nvinfo : EIATTR_KPARAM_INFO
	.align		4
.L_2441:
        /*0118*/ 	.byte	0x04, 0x17
        /*011a*/ 	.short	(.L_2443 - .L_2442)
.L_2442:
        /*011c*/ 	.word	0x00000000
        /*0120*/ 	.short	0x0002
        /*0122*/ 	.short	0x0010
        /*0124*/ 	.byte	0x00, 0xf5, 0x21, 0x00


	//----- nvinfo : EIATTR_KPARAM_INFO
	.align		4
.L_2443:
        /*0128*/ 	.byte	0x04, 0x17
        /*012a*/ 	.short	(.L_2445 - .L_2444)
.L_2444:
        /*012c*/ 	.word	0x00000000
        /*0130*/ 	.short	0x0001
        /*0132*/ 	.short	0x0008
        /*0134*/ 	.byte	0x00, 0xf5, 0x21, 0x00


	//----- nvinfo : EIATTR_KPARAM_INFO
	.align		4
.L_2445:
        /*0138*/ 	.byte	0x04, 0x17
        /*013a*/ 	.short	(.L_2447 - .L_2446)
.L_2446:
        /*013c*/ 	.word	0x00000000
        /*0140*/ 	.short	0x0000
        /*0142*/ 	.short	0x0000
        /*0144*/ 	.byte	0x00, 0xf5, 0x21, 0x00


	//----- nvinfo : EIATTR_SPARSE_MMA_MASK
	.align		4
.L_2447:
        /*0148*/ 	.byte	0x03, 0x50
        /*014a*/ 	.short	0x0000


	//----- nvinfo : EIATTR_MAXREG_COUNT
	.align		4
        /*014c*/ 	.byte	0x03, 0x1b
        /*014e*/ 	.short	0x00ff


	//----- nvinfo : EIATTR_NUM_BARRIERS
	.align		4
        /*0150*/ 	.byte	0x02, 0x4c
        /*0152*/ 	.byte	0x01
	.zero		1


	//----- nvinfo : EIATTR_MERCURY_ISA_VERSION
	.align		4
        /*0154*/ 	.byte	0x03, 0x5f
        /*0156*/ 	.short	0x0101


	//----- nvinfo : EIATTR_VRC_CTA_INIT_COUNT
	.align		4
        /*0158*/ 	.byte	0x02, 0x4a
	.zero		1
	.zero		1


	//----- nvinfo : EIATTR_EXIT_INSTR_OFFSETS
	.align		4
        /*015c*/ 	.byte	0x04, 0x1c
        /*015e*/ 	.short	(.L_2449 - .L_2448)


	//   ....[0]....
.L_2448:
        /*0160*/ 	.word	0x00000050


	//   ....[1]....
        /*0164*/ 	.word	0x00000220


	//   ....[2]....
        /*0168*/ 	.word	0x00000de0


	//   ....[3]....
        /*016c*/ 	.word	0x000113c0


	//   ....[4]....
        /*0170*/ 	.word	0x00011620


	//   ....[5]....
        /*0174*/ 	.word	0x00011780


	//   ....[6]....
        /*0178*/ 	.word	0x00011810


	//   ....[7]....
        /*017c*/ 	.word	0x00011850


	//----- nvinfo : EIATTR_CRS_STACK_SIZE
	.align		4
.L_2449:
        /*0180*/ 	.byte	0x04, 0x1e
        /*0182*/ 	.short	(.L_2451 - .L_2450)
.L_2450:
        /*0184*/ 	.word	0x00000000


	//----- nvinfo : EIATTR_CBANK_PARAM_SIZE
	.align		4
.L_2451:
        /*0188*/ 	.byte	0x03, 0x19
        /*018a*/ 	.short	0x0074


	//----- nvinfo : EIATTR_PARAM_CBANK
	.align		4
        /*018c*/ 	.byte	0x04, 0x0a
        /*018e*/ 	.short	(.L_2453 - .L_2452)
	.align		4
.L_2452:
        /*0190*/ 	.word	index@(.nv.constant0._Z23gemm_half_q_half_kernelILi3ELi172ELb1ELb0ELi32EEvPK6__halfPKjS4_S2_PS0_iiiiPKtS7_iiiiiibS2_i)
        /*0194*/ 	.short	0x0380
        /*0196*/ 	.short	0x0074


	//----- nvinfo : EIATTR_SW_WAR
	.align		4
.L_2453:
        /*0198*/ 	.byte	0x04, 0x36
        /*019a*/ 	.short	(.L_2455 - .L_2454)
.L_2454:
        /*019c*/ 	.word	0x00000008
.L_2455:


//--------------------- .nv.info._Z23gemm_half_q_half_kernelILi3ELi176ELb1ELb0ELi32EEvPK6__halfPKjS4_S2_PS0_iiiiPKtS7_iiiiiibS2_i --------------------------
	.section	.nv.info._Z23gemm_half_q_half_kernelILi3ELi176ELb1ELb0ELi32EEvPK6__halfPKjS4_S2_PS0_iiiiPKtS7_iiiiiibS2_i,"",@"SHT_CUDA_INFO"
	.sectionflags	@""
	.align	4


	//----- nvinfo : EIATTR_CUDA_API_VERSION
	.align		4
        /*0000*/ 	.byte	0x04, 0x37
        /*0002*/ 	.short	(.L_2457 - .L_2456)
.L_2456:
        /*0004*/ 	.word	0x00000082


	//----- nvinfo : EIATTR_KPARAM_INFO
	.align		4
.L_2457:
        /*0008*/ 	.byte	0x04, 0x17
        /*000a*/ 	.short	(.L_2459 - .L_2458)
.L_2458:
        /*000c*/ 	.word	0x00000000
        /*0010*/ 	.short	0x0013
        /*0012*/ 	.short	0x0070
        /*0014*/ 	.byte	0x00, 0xf0, 0x11, 0x00


	//----- nvinfo : EIATTR_KPARAM_INFO
	.align		4
.L_2459:
        /*0018*/ 	.byte	0x04, 0x17
        /*001a*/ 	.short	(.L_2461 - .L_2460)
.L_2460:
        /*001c*/ 	.word	0x00000000
        /*0020*/ 	.short	0x0012
        /*0022*/ 	.short	0x0068
        /*0024*/ 	.byte	0x00, 0xf5, 0x21, 0x00


	//----- nvinfo : EIATTR_KPARAM_INFO
	.align		4
.L_2461:
        /*0028*/ 	.byte	0x04, 0x17
        /*002a*/ 	.short	(.L_2463 - .L_2462)
.L_2462:
        /*002c*/ 	.word	0x00000000
        /*0030*/ 	.short	0x0011
        /*0032*/ 	.short	0x0060
        /*0034*/ 	.byte	0x00, 0xf0, 0x05, 0x00


	//----- nvinfo : EIATTR_KPARAM_INFO
	.align		4
.L_2463:
        /*0038*/ 	.byte	0x04, 0x17
        /*003a*/ 	.short	(.L_2465 - .L_2464)
.L_2464:
        /*003c*/ 	.word	0x00000000
        /*0040*/ 	.short	0x0010
        /*0042*/ 	.short	0x005c
        /*0044*/ 	.byte	0x00, 0xf0, 0x11, 0x00


	//----- nvinfo : EIATTR_KPARAM_INFO
	.align		4
.L_2465:
        /*0048*/ 	.byte	0x04, 0x17
        /*004a*/ 	.short	(.L_2467 - .L_2466)
.L_2466:
        /*004c*/ 	.word	0x00000000
        /*0050*/ 	.short	0x000f
        /*0052*/ 	.short	0x0058
        /*0054*/ 	.byte	0x00, 0xf0, 0x11, 0x00


	//----- nvinfo : EIATTR_KPARAM_INFO
	.align		4
.L_2467:
        /*0058*/ 	.byte	0x04, 0x17
        /*005a*/ 	.short	(.L_2469 - .L_2468)
.L_2468:
        /*005c*/ 	.word	0x00000000
        /*0060*/ 	.short	0x000e
        /*0062*/ 	.short	0x0054
        /*0064*/ 	.byte	0x00, 0xf0, 0x11, 0x00


	//----- nvinfo : EIATTR_KPARAM_INFO
	.align		4
.L_2469:
        /*0068*/ 	.byte	0x04, 0x17
        /*006a*/ 	.short	(.L_2471 - .L_2470)
.L_2470:
        /*006c*/ 	.word	0x00000000
        /*0070*/ 	.short	0x000d
        /*0072*/ 	.short	0x0050
        /*0074*/ 	.byte	0x00, 0xf0, 0x11, 0x00


	//----- nvinfo : EIATTR_KPARAM_INFO
	.align		4
.L_2471:
        /*0078*/ 	.byte	0x04, 0x17
        /*007a*/ 	.short	(.L_2473 - .L_2472)
.L_2472:
        /*007c*/ 	.word	0x00000000
        /*0080*/ 	.short	0x000c
        /*0082*/ 	.short	0x004c
        /*0084*/ 	.byte	0x00, 0xf0, 0x11, 0x00


	//----- nvinfo : EIATTR_KPARAM_INFO
	.align		4
.L_2473:
        /*0088*/ 	.byte	0x04, 0x17
        /*008a*/ 	.short	(.L_2475 - .L_2474)
.L_2474:
        /*008c*/ 	.word	0x00000000
        /*0090*/ 	.short	0x000b
        /*0092*/ 	.short	0x0048
        /*0094*/ 	.byte	0x00, 0xf0, 0x11, 0x00


	//----- nvinfo : EIATTR_KPARAM_INFO
	.align		4
.L_2475:
        /*0098*/ 	.byte	0x04, 0x17
        /*009a*/ 	.short	(.L_2477 - .L_2476)
.L_2476:
        /*009c*/ 	.word	0x00000000
        /*00a0*/ 	.short	0x000a
        /*00a2*/ 	.short	0x0040
        /*00a4*/ 	.byte	0x00, 0xf5, 0x21, 0x00


	//----- nvinfo : EIATTR_KPARAM_INFO
	.align		4
.L_2477:
        /*00a8*/ 	.byte	0x04, 0x17
        /*00aa*/ 	.short	(.L_2479 - .L_2478)
.L_2478:
        /*00ac*/ 	.word	0x00000000
        /*00b0*/ 	.short	0x0009
        /*00b2*/ 	.short	0x0038
        /*00b4*/ 	.byte	0x00, 0xf5, 0x21, 0x00


	//----- nvinfo : EIATTR_KPARAM_INFO
	.align		4
.L_2479:
        /*00b8*/ 	.byte	0x04, 0x17
        /*00ba*/ 	.short	(.L_2481 - .L_2480)
.L_2480:
        /*00bc*/ 	.word	0x00000000
        /*00c0*/ 	.short	0x0008
        /*00c2*/ 	.short	0x0034
        /*00c4*/ 	.byte	0x00, 0xf0, 0x11, 0x00


	//----- nvinfo : EIATTR_KPARAM_INFO
	.align		4
.L_2481:
        /*00c8*/ 	.byte	0x04, 0x17
        /*00ca*/ 	.short	(.L_2483 - .L_2482)
.L_2482:
        /*00cc*/ 	.word	0x00000000
        /*00d0*/ 	.short	0x0007
        /*00d2*/ 	.short	0x0030
        /*00d4*/ 	.byte	0x00, 0xf0, 0x11, 0x00


	//----- nvinfo : EIATTR_KPARAM_INFO
	.align		4
.L_2483:
        /*00d8*/ 	.byte	0x04, 0x17
        /*00da*/ 	.short	(.L_2485 - .L_2484)
.L_2484:
        /*00dc*/ 	.word	0x00000000
        /*00e0*/ 	.short	0x0006
        /*00e2*/ 	.short	0x002c
        /*00e4*/ 	.byte	0x00, 0xf0, 0x11, 0x00


	//----- nvinfo : EIATTR_KPARAM_INFO
	.align		4
.L_2485:
        /*00e8*/ 	.byte	0x04, 0x17
        /*00ea*/ 	.short	(.L_2487 - .L_2486)
.L_2486:
        /*00ec*/ 	.word	0x00000000
        /*00f0*/ 	.short	0x0005
        /*00f2*/ 	.short	0x0028
        /*00f4*/ 	.byte	0x00, 0xf0, 0x11, 0x00


	//----- nvinfo : EIATTR_KPARAM_INFO
	.align		4
.L_2487:
        /*00f8*/ 	.byte	0x04, 0x17
        /*00fa*/ 	.short	(.L_2489 - .L_2488)
.L_2488:
        /*00fc*/ 	.word	0x00000000
        /*0100*/ 	.short	0x0004
        /*0102*/ 	.short	0x0020
        /*0104*/ 	.byte	0x00, 0xf5, 0x21, 0x00


	//----- nvinfo : EIATTR_KPARAM_INFO
	.align		4
.L_2489:
        /*0108*/ 	.byte	0x04, 0x17
        /*010a*/ 	.short	(.L_2491 - .L_2490)
.L_2490:
        /*010c*/ 	.word	0x00000000
        /*0110*/ 	.short	0x0003
        /*0112*/ 	.short	0x0018
        /*0114*/ 	.byte	0x00, 0xf5, 0x21, 0x00


	//----- nvinfo : EIATTR_KPARAM_INFO
	.align		4
.L_2491:
        /*0118*/ 	.byte	0x04, 0x17
        /*011a*/ 	.short	(.L_2493 - .L_2492)
.L_2492:
        /*011c*/ 	.word	0x00000000
        /*0120*/ 	.short	0x0002
        /*0122*/ 	.short	0x0010
        /*0124*/ 	.byte	0x00, 0xf5, 0x21, 0x00


	//----- nvinfo : EIATTR_KPARAM_INFO
	.align		4
.L_2493:
        /*0128*/ 	.byte	0x04, 0x17
        /*012a*/ 	.short	(.L_2495 - .L_2494)
.L_2494:
        /*012c*/ 	.word	0x00000000
        /*0130*/ 	.short	0x0001
        /*0132*/ 	.short	0x0008
        /*0134*/ 	.byte	0x00, 0xf5, 0x21, 0x00


	//----- nvinfo : EIATTR_KPARAM_INFO
	.align		4
.L_2495:
        /*0138*/ 	.byte	0x04, 0x17
        /*013a*/ 	.short	(.L_2497 - .L_2496)
.L_2496:
        /*013c*/ 	.word	0x00000000
        /*0140*/ 	.short	0x0000
        /*0142*/ 	.short	0x0000
        /*0144*/ 	.byte	0x00, 0xf5, 0x21, 0x00


	//----- nvinfo : EIATTR_SPARSE_MMA_MASK
	.align		4
.L_2497:
        /*0148*/ 	.byte	0x03, 0x50
        /*014a*/ 	.short	0x0000


	//----- nvinfo : EIATTR_MAXREG_COUNT
	.align		4
        /*014c*/ 	.byte	0x03, 0x1b
        /*014e*/ 	.short	0x00ff


	//----- nvinfo : EIATTR_NUM_BARRIERS
	.align		4
        /*0150*/ 	.byte	0x02, 0x4c
        /*0152*/ 	.byte	0x01
	.zero		1


	//----- nvinfo : EIATTR_MERCURY_ISA_VERSION
	.align		4
        /*0154*/ 	.byte	0x03, 0x5f
        /*0156*/ 	.short	0x0101


	//----- nvinfo : EIATTR_VRC_CTA_INIT_COUNT
	.align		4
        /*0158*/ 	.byte	0x02, 0x4a
	.zero		1
	.zero		1


	//----- nvinfo : EIATTR_EXIT_INSTR_OFFSETS
	.align		4
        /*015c*/ 	.byte	0x04, 0x1c
        /*015e*/ 	.short	(.L_2499 - .L_2498)


	//   ....[0]....
.L_2498:
        /*0160*/ 	.word	0x00000050


	//   ....[1]....
        /*0164*/ 	.word	0x00000220


	//   ....[2]....
        /*0168*/ 	.word	0x00000de0


	//   ....[3]....
        /*016c*/ 	.word	0x0000c1c0


	//   ....[4]....
        /*0170*/ 	.word	0x0000c3f0


	//   ....[5]....
        /*0174*/ 	.word	0x0000c520


	//   ....[6]....
        /*0178*/ 	.word	0x0000c5b0


	//   ....[7]....
        /*017c*/ 	.word	0x0000c5f0


	//----- nvinfo : EIATTR_CRS_STACK_SIZE
	.align		4
.L_2499:
        /*0180*/ 	.byte	0x04, 0x1e
        /*0182*/ 	.short	(.L_2501 - .L_2500)
.L_2500:
        /*0184*/ 	.word	0x00000000


	//----- nvinfo : EIATTR_CBANK_PARAM_SIZE
	.align		4
.L_2501:
        /*0188*/ 	.byte	0x03, 0x19
        /*018a*/ 	.short	0x0074


	//----- nvinfo : EIATTR_PARAM_CBANK
	.align		4
        /*018c*/ 	.byte	0x04, 0x0a
        /*018e*/ 	.short	(.L_2503 - .L_2502)
	.align		4
.L_2502:
        /*0190*/ 	.word	index@(.nv.constant0._Z23gemm_half_q_half_kernelILi3ELi176ELb1ELb0ELi32EEvPK6__halfPKjS4_S2_PS0_iiiiPKtS7_iiiiiibS2_i)
        /*0194*/ 	.short	0x0380
        /*0196*/ 	.short	0x0074


	//----- nvinfo : EIATTR_SW_WAR
	.align		4
.L_2503:
        /*0198*/ 	.byte	0x04, 0x36
        /*019a*/ 	.short	(.L_2505 - .L_2504)
.L_2504:
        /*019c*/ 	.word	0x00000008
.L_2505:


//--------------------- .nv.info._Z23gemm_half_q_half_kernelILi3ELi152ELb1ELb0ELi32EEvPK6__halfPKjS4_S2_PS0_iiiiPKtS7_iiiiiibS2_i --------------------------
	.section	.nv.info._Z23gemm_half_q_half_kernelILi3ELi152ELb1ELb0ELi32EEvPK6__halfPKjS4_S2_PS0_iiiiPKtS7_iiiiiibS2_i,"",@"SHT_CUDA_INFO"
	.sectionflags	@""
	.align	4


	//----- nvinfo : EIATTR_CUDA_API_VERSION
	.align		4
        /*0000*/ 	.byte	0x04, 0x37
        /*0002*/ 	.short	(.L_2507 - .L_2506)
.L_2506:
        /*0004*/ 	.word	0x00000082


	//----- nvinfo : EIATTR_KPARAM_INFO
	.align		4
.L_2507:
        /*0008*/ 	.byte	0x04, 0x17
        /*000a*/ 	.short	(.L_2509 - .L_2508)
.L_2508:
        /*000c*/ 	.word	0x00000000
        /*0010*/ 	.short	0x0013
        /*0012*/ 	.short	0x0070
        /*0014*/ 	.byte	0x00, 0xf0, 0x11, 0x00


	//----- nvinfo : EIATTR_KPARAM_INFO
	.align		4
.L_2509:
        /*0018*/ 	.byte	0x04, 0x17
        /*001a*/ 	.short	(.L_2511 - .L_2510)
.L_2510:
        /*001c*/ 	.word	0x00000000
        /*0020*/ 	.short	0x0012
        /*0022*/ 	.short	0x0068
        /*0024*/ 	.byte	0x00, 0xf5, 0x21, 0x00


	//----- nvinfo : EIATTR_KPARAM_INFO
	.align		4
.L_2511:
        /*0028*/ 	.byte	0x04, 0x17
        /*002a*/ 	.short	(.L_2513 - .L_2512)
.L_2512:
        /*002c*/ 	.word	0x00000000
        /*0030*/ 	.short	0x0011
        /*0032*/ 	.short	0x0060
        /*0034*/ 	.byte	0x00, 0xf0, 0x05, 0x00


	//----- nvinfo : EIATTR_KPARAM_INFO
	.align		4
.L_2513:
        /*0038*/ 	.byte	0x04, 0x17
        /*003a*/ 	.short	(.L_2515 - .L_2514)
.L_2514:
        /*003c*/ 	.word	0x00000000
        /*0040*/ 	.short	0x0010
        /*0042*/ 	.short	0x005c
        /*0044*/ 	.byte	0x00, 0xf0, 0x11, 0x00


	//----- nvinfo : EIATTR_KPARAM_INFO
	.align		4
.L_2515:
        /*0048*/ 	.byte	0x04, 0x17
        /*004a*/ 	.short	(.L_2517 - .L_2516)
.L_2516:
        /*004c*/ 	.word	0x00000000
        /*0050*/ 	.short	0x000f
        /*0052*/ 	.short	0x0058
        /*0054*/ 	.byte	0x00, 0xf0, 0x11, 0x00


	//----- nvinfo : EIATTR_KPARAM_INFO
	.align		4
.L_2517:
        /*0058*/ 	.byte	0x04, 0x17
        /*005a*/ 	.short	(.L_2519 - .L_2518)
.L_2518:
        /*005c*/ 	.word	0x00000000
        /*0060*/ 	.short	0x000e
        /*0062*/ 	.short	0x0054
        /*0064*/ 	.byte	0x00, 0xf0, 0x11, 0x00


	//----- nvinfo : EIATTR_KPARAM_INFO
	.align		4
.L_2519:
        /*0068*/ 	.byte	0x04, 0x17
        /*006a*/ 	.short	(.L_2521 - .L_2520)
.L_2520:
        /*006c*/ 	.word	0x00000000
        /*0070*/ 	.short	0x000d
        /*0072*/ 	.short	0x0050
        /*0074*/ 	.byte	0x00, 0xf0, 0x11, 0x00


	//----- nvinfo : EIATTR_KPARAM_INFO
	.align		4
.L_2521:
        /*0078*/ 	.byte	0x04, 0x17
        /*007a*/ 	.short	(.L_2523 - .L_2522)
.L_2522:
        /*007c*/ 	.word	0x00000000
        /*0080*/ 	.short	0x000c
        /*0082*/ 	.short	0x004c
        /*0084*/ 	.byte	0x00, 0xf0, 0x11, 0x00


	//----- nvinfo : EIATTR_KPARAM_INFO
	.align		4
.L_2523:
        /*0088*/ 	.byte	0x04, 0x17
        /*008a*/ 	.short	(.L_2525 - .L_2524)
.L_2524:
        /*008c*/ 	.word	0x00000000
        /*0090*/ 	.short	0x000b
        /*0092*/ 	.short	0x0048
        /*0094*/ 	.byte	0x00, 0xf0, 0x11, 0x00


	//----- nvinfo : EIATTR_KPARAM_INFO
	.align		4
.L_2525:
        /*0098*/ 	.byte	0x04, 0x17
        /*009a*/ 	.short	(.L_2527 - .L_2526)
.L_2526:
        /*009c*/ 	.word	0x00000000
        /*00a0*/ 	.short	0x000a
        /*00a2*/ 	.short	0x0040
        /*00a4*/ 	.byte	0x00, 0xf5, 0x21, 0x00


	//----- nvinfo : EIATTR_KPARAM_INFO
	.align		4
.L_2527:
        /*00a8*/ 	.byte	0x04, 0x17
        /*00aa*/ 	.short	(.L_2529 - .L_2528)
.L_2528:
        /*00ac*/ 	.word	0x00000000
        /*00b0*/ 	.short	0x0009
        /*00b2*/ 	.short	0x0038
        /*00b4*/ 	.byte	0x00, 0xf5, 0x21, 0x00


	//----- nvinfo : EIATTR_KPARAM_INFO
	.align		4
.L_2529:
        /*00b8*/ 	.byte	0x04, 0x17
        /*00ba*/ 	.short	(.L_2531 - .L_2530)
.L_2530:
        /*00bc*/ 	.word	0x00000000
        /*00c0*/ 	.short	0x0008
        /*00c2*/ 	.short	0x0034
        /*00c4*/ 	.byte	0x00, 0xf0, 0x11, 0x00


	//----- nvinfo : EIATTR_KPARAM_INFO
	.align		4
.L_2531:
        /*00c8*/ 	.byte	0x04, 0x17
        /*00ca*/ 	.short	(.L_2533 - .L_2532)
.L_2532:
        /*00cc*/ 	.word	0x00000000
        /*00d0*/ 	.short	0x0007
        /*00d2*/ 	.short	0x0030
        /*00d4*/ 	.byte	0x00, 0xf0, 0x11, 0x00


	//----- nvinfo : EIATTR_KPARAM_INFO
	.align		4
.L_2533:
        /*00d8*/ 	.byte	0x04, 0x17
        /*00da*/ 	.short	(.L_2535 - .L_2534)
.L_2534:
        /*00dc*/ 	.word	0x00000000
        /*00e0*/ 	.short	0x0006
        /*00e2*/ 	.short	0x002c
        /*00e4*/ 	.byte	0x00, 0xf0, 0x11, 0x00


	//----- nvinfo : EIATTR_KPARAM_INFO
	.align		4
.L_2535:
        /*00e8*/ 	.byte	0x04, 0x17
        /*00ea*/ 	.short	(.L_2537 - .L_2536)
.L_2536:
        /*00ec*/ 	.word	0x00000000
        /*00f0*/ 	.short	0x0005
        /*00f2*/ 	.short	0x0028
        /*00f4*/ 	.byte	0x00, 0xf0, 0x11, 0x00


	//----- nvinfo : EIATTR_KPARAM_INFO
	.align		4
.L_2537:
        /*00f8*/ 	.byte	0x04, 0x17
        /*00fa*/ 	.short	(.L_2539 - .L_2538)
.L_2538:
        /*00fc*/ 	.word	0x00000000
        /*0100*/ 	.short	0x0004
        /*0102*/ 	.short	0x0020
        /*0104*/ 	.byte	0x00, 0xf5, 0x21, 0x00


	//----- nvinfo : EIATTR_KPARAM_INFO
	.align		4
.L_2539:
        /*0108*/ 	.byte	0x04, 0x17
        /*010a*/ 	.short	(.L_2541 - .L_2540)
.L_2540:
        /*010c*/ 	.word	0x00000000
        /*0110*/ 	.short	0x0003
        /*0112*/ 	.short	0x0018
        /*0114*/ 	.byte	0x00, 0xf5, 0x21, 0x00


	//----- nvinfo : EIATTR_KPARAM_INFO
	.align		4
.L_2541:
        /*0118*/ 	.byte	0x04, 0x17
        /*011a*/ 	.short	(.L_2543 - .L_2542)
.L_2542:
        /*011c*/ 	.word	0x00000000
        /*0120*/ 	.short	0x0002
        /*0122*/ 	.short	0x0010
        /*0124*/ 	.byte	0x00, 0xf5, 0x21, 0x00


	//----- nvinfo : EIATTR_KPARAM_INFO
	.align		4
.L_2543:
        /*0128*/ 	.byte	0x04, 0x17
        /*012a*/ 	.short	(.L_2545 - .L_2544)
.L_2544:
        /*012c*/ 	.word	0x00000000
        /*0130*/ 	.short	0x0001
        /*0132*/ 	.short	0x0008
        /*0134*/ 	.byte	0x00, 0xf5, 0x21, 0x00


	//----- nvinfo : EIATTR_KPARAM_INFO
	.align		4
.L_2545:
        /*0138*/ 	.byte	0x04, 0x17
        /*013a*/ 	.short	(.L_2547 - .L_2546)
.L_2546:
        /*013c*/ 	.word	0x00000000
        /*0140*/ 	.short	0x0000
        /*0142*/ 	.short	0x0000
        /*0144*/ 	.byte	0x00, 0xf5, 0x21, 0x00


	//----- nvinfo : EIATTR_SPARSE_MMA_MASK
	.align		4
.L_2547:
        /*0148*/ 	.byte	0x03, 0x50
        /*014a*/ 	.short	0x0000


	//----- nvinfo : EIATTR_MAXREG_COUNT
	.align		4
        /*014c*/ 	.byte	0x03, 0x1b
        /*014e*/ 	.short	0x00ff


	//----- nvinfo : EIATTR_NUM_BARRIERS
	.align		4
        /*0150*/ 	.byte	0x02, 0x4c
        /*0152*/ 	.byte	0x01
	.zero		1


	//----- nvinfo : EIATTR_MERCURY_ISA_VERSION
	.align		4
        /*0154*/ 	.byte	0x03, 0x5f
        /*0156*/ 	.short	0x0101


	//----- nvinfo : EIATTR_VRC_CTA_INIT_COUNT
	.align		4
        /*0158*/ 	.byte	0x02, 0x4a
	.zero		1
	.zero		1


	//----- nvinfo : EIATTR_EXIT_INSTR_OFFSETS
	.align		4
        /*015c*/ 	.byte	0x04, 0x1c
        /*015e*/ 	.short	(.L_2549 - .L_2548)


	//   ....[0]....
.L_2548:
        /*0160*/ 	.word	0x00000060


	//   ....[1]....
        /*0164*/ 	.word	0x000002a0


	//   ....[2]....
        /*0168*/ 	.word	0x00000e80


	//   ....[3]....
        /*016c*/ 	.word	0x0000f2a0


	//   ....[4]....
        /*0170*/ 	.word	0x0000f4e0


	//   ....[5]....
        /*0174*/ 	.word	0x0000f610


	//   ....[6]....
        /*0178*/ 	.word	0x0000f6a0


	//   ....[7]....
        /*017c*/ 	.word	0x0000f6e0


	//----- nvinfo : EIATTR_CRS_STACK_SIZE
	.align		4
.L_2549:
        /*0180*/ 	.byte	0x04, 0x1e
        /*0182*/ 	.short	(.L_2551 - .L_2550)
.L_2550:
        /*0184*/ 	.word	0x00000000


	//----- nvinfo : EIATTR_CBANK_PARAM_SIZE
	.align		4
.L_2551:
        /*0188*/ 	.byte	0x03, 0x19
        /*018a*/ 	.short	0x0074


	//----- nvinfo : EIATTR_PARAM_CBANK
	.align		4
        /*018c*/ 	.byte	0x04, 0x0a
        /*018e*/ 	.short	(.L_2553 - .L_2552)
	.align		4
.L_2552:
        /*0190*/ 	.word	index@(.nv.constant0._Z23gemm_half_q_half_kernelILi3ELi152ELb1ELb0ELi32EEvPK6__halfPKjS4_S2_PS0_iiiiPKtS7_iiiiiibS2_i)
        /*0194*/ 	.short	0x0380
        /*0196*/ 	.short	0x0074


	//----- nvinfo : EIATTR_SW_WAR
	.align		4
.L_2553:
        /*0198*/ 	.byte	0x04, 0x36
        /*019a*/ 	.short	(.L_2555 - .L_2554)
.L_2554:
        /*019c*/ 	.word	0x00000008
.L_2555:


//--------------------- .nv.info._Z23gemm_half_q_half_kernelILi3ELi140ELb1ELb0ELi32EEvPK6__halfPKjS4_S2_PS0_iiiiPKtS7_iiiiiibS2_i --------------------------
	.section	.nv.info._Z23gemm_half_q_half_kernelILi3ELi140ELb1ELb0ELi32EEvPK6__halfPKjS4_S2_PS0_iiiiPKtS7_iiiiiibS2_i,"",@"SHT_CUDA_INFO"
	.sectionflags	@""
	.align	4


	//----- nvinfo : EIATTR_CUDA_API_VERSION
	.align		4
        /*0000*/ 	.byte	0x04, 0x37
        /*0002*/ 	.short	(.L_2557 - .L_2556)
.L_2556:
        /*0004*/ 	.word	0x00000082


	//----- nvinfo : EIATTR_KPARAM_INFO
	.align		4
.L_2557:
        /*0008*/ 	.byte	0x04, 0x17
        /*000a*/ 	.short	(.L_2559 - .L_2558)
.L_2558:
        /*000c*/ 	.word	0x00000000
        /*0010*/ 	.short	0x0013
        /*0012*/ 	.short	0x0070
        /*0014*/ 	.byte	0x00, 0xf0, 0x11, 0x00


	//----- nvinfo : EIATTR_KPARAM_INFO
	.align		4
.L_2559:
        /*0018*/ 	.byte	0x04, 0x17
        /*001a*/ 	.short	(.L_2561 - .L_2560)
.L_2560:
        /*001c*/ 	.word	0x00000000
        /*0020*/ 	.short	0x0012
        /*0022*/ 	.short	0x0068
        /*0024*/ 	.byte	0x00, 0xf5, 0x21, 0x00


	//----- nvinfo : EIATTR_KPARAM_INFO
	.align		4
.L_2561:
        /*0028*/ 	.byte	0x04, 0x17
        /*002a*/ 	.short	(.L_2563 - .L_2562)
.L_2562:
        /*002c*/ 	.word	0x00000000
        /*0030*/ 	.short	0x0011
        /*0032*/ 	.short	0x0060
        /*0034*/ 	.byte	0x00, 0xf0, 0x05, 0x00


	//----- nvinfo : EIATTR_KPARAM_INFO
	.align		4
.L_2563:
        /*0038*/ 	.byte	0x04, 0x17
        /*003a*/ 	.short	(.L_2565 - .L_2564)
.L_2564:
        /*003c*/ 	.word	0x00000000
        /*0040*/ 	.short	0x0010
        /*0042*/ 	.short	0x005c
        /*0044*/ 	.byte	0x00, 0xf0, 0x11, 0x00


	//----- nvinfo : EIATTR_KPARAM_INFO
	.align		4
.L_2565:
        /*0048*/ 	.byte	0x04, 0x17
        /*004a*/ 	.short	(.L_2567 - .L_2566)
.L_2566:
        /*004c*/ 	.word	0x00000000
        /*0050*/ 	.short	0x000f
        /*0052*/ 	.short	0x0058
        /*0054*/ 	.byte	0x00, 0xf0, 0x11, 0x00


	//----- nvinfo : EIATTR_KPARAM_INFO
	.align		4
.L_2567:
        /*0058*/ 	.byte	0x04, 0x17
        /*005a*/ 	.short	(.L_2569 - .L_2568)
.L_2568:
        /*005c*/ 	.word	0x00000000
        /*0060*/ 	.short	0x000e
        /*0062*/ 	.short	0x0054
        /*0064*/ 	.byte	0x00, 0xf0, 0x11, 0x00


	//----- nvinfo : EIATTR_KPARAM_INFO
	.align		4
.L_2569:
        /*0068*/ 	.byte	0x04, 0x17
        /*006a*/ 	.short	(.L_2571 - .L_2570)
.L_2570:
        /*006c*/ 	.word	0x00000000
        /*0070*/ 	.short	0x000d
        /*0072*/ 	.short	0x0050
        /*0074*/ 	.byte	0x00, 0xf0, 0x11, 0x00


	//----- nvinfo : EIATTR_KPARAM_INFO
	.align		4
.L_2571:
        /*0078*/ 	.byte	0x04, 0x17
        /*007a*/ 	.short	(.L_2573 - .L_2572)
.L_2572:
        /*007c*/ 	.word	0x00000000
        /*0080*/ 	.short	0x000c
        /*0082*/ 	.short	0x004c
        /*0084*/ 	.byte	0x00, 0xf0, 0x11, 0x00


	//----- nvinfo : EIATTR_KPARAM_INFO
	.align		4
.L_2573:
        /*0088*/ 	.byte	0x04, 0x17
        /*008a*/ 	.short	(.L_2575 - .L_2574)
.L_2574:
        /*008c*/ 	.word	0x00000000
        /*0090*/ 	.short	0x000b
        /*0092*/ 	.short	0x0048
        /*0094*/ 	.byte	0x00, 0xf0, 0x11, 0x00


	//----- nvinfo : EIATTR_KPARAM_INFO
	.align		4
.L_2575:
        /*0098*/ 	.byte	0x04, 0x17
        /*009a*/ 	.short	(.L_2577 - .L_2576)
.L_2576:
        /*009c*/ 	.word	0x00000000
        /*00a0*/ 	.short	0x000a
        /*00a2*/ 	.short	0x0040
        /*00a4*/ 	.byte	0x00, 0xf5, 0x21, 0x00


	//----- nvinfo : EIATTR_KPARAM_INFO
	.align		4
.L_2577:
        /*00a8*/ 	.byte	0x04, 0x17
        /*00aa*/ 	.short	(.L_2579 - .L_2578)
.L_2578:
        /*00ac*/ 	.word	0x00000000
        /*00b0*/ 	.short	0x0009
        /*00b2*/ 	.short	0x0038
        /*00b4*/ 	.byte	0x00, 0xf5, 0x21, 0x00


	//----- nvinfo : EIATTR_KPARAM_INFO
	.align		4
.L_2579:
        /*00b8*/ 	.byte	0x04, 0x17
        /*00ba*/ 	.short	(.L_2581 - .L_2580)
.L_2580:
        /*00bc*/ 	.word	0x00000000
        /*00c0*/ 	.short	0x0008
        /*00c2*/ 	.short	0x0034
        /*00c4*/ 	.byte	0x00, 0xf0, 0x11, 0x00


	//----- nvinfo : EIATTR_KPARAM_INFO
	.align		4
.L_2581:
        /*00c8*/ 	.byte	0x04, 0x17
        /*00ca*/ 	.short	(.L_2583 - .L_2582)
.L_2582:
        /*00cc*/ 	.word	0x00000000
        /*00d0*/ 	.short	0x0007
        /*00d2*/ 	.short	0x0030
        /*00d4*/ 	.byte	0x00, 0xf0, 0x11, 0x00


	//----- nvinfo : EIATTR_KPARAM_INFO
	.align		4
.L_2583:
        /*00d8*/ 	.byte	0x04, 0x17
        /*00da*/ 	.short	(.L_2585 - .L_2584)
.L_2584:
        /*00dc*/ 	.word	0x00000000
        /*00e0*/ 	.short	0x0006
        /*00e2*/ 	.short	0x002c
        /*00e4*/ 	.byte	0x00, 0xf0, 0x11, 0x00


	//----- nvinfo : EIATTR_KPARAM_INFO
	.align		4
.L_2585:
        /*00e8*/ 	.byte	0x04, 0x17
        /*00ea*/ 	.short	(.L_2587 - .L_2586)
.L_2586:
        /*00ec*/ 	.word	0x00000000
        /*00f0*/ 	.short	0x0005
        /*00f2*/ 	.short	0x0028
        /*00f4*/ 	.byte	0x00, 0xf0, 0x11, 0x00


	//----- nvinfo : EIATTR_KPARAM_INFO
	.align		4
.L_2587:
        /*00f8*/ 	.byte	0x04, 0x17
        /*00fa*/ 	.short	(.L_2589 - .L_2588)
.L_2588:
        /*00fc*/ 	.word	0x00000000
        /*0100*/ 	.short	0x0004
        /*0102*/ 	.short	0x0020
        /*0104*/ 	.byte	0x00, 0xf5, 0x21, 0x00


	//----- nvinfo : EIATTR_KPARAM_INFO
	.align		4
.L_2589:
        /*0108*/ 	.byte	0x04, 0x17
        /*010a*/ 	.short	(.L_2591 - .L_2590)
.L_2590:
        /*010c*/ 	.word	0x00000000
        /*0110*/ 	.short	0x0003
        /*0112*/ 	.short	0x0018
        /*0114*/ 	.byte	0x00, 0xf5, 0x21, 0x00


	//----- nvinfo : EIATTR_KPARAM_INFO
	.align		4
.L_2591:
        /*0118*/ 	.byte	0x04, 0x17
        /*011a*/ 	.short	(.L_2593 - .L_2592)
.L_2592:
        /*011c*/ 	.word	0x00000000
        /*0120*/ 	.short	0x0002
        /*0122*/ 	.short	0x0010
        /*0124*/ 	.byte	0x00, 0xf5, 0x21, 0x00


	//----- nvinfo : EIATTR_KPARAM_INFO
	.align		4
.L_2593:
        /*0128*/ 	.byte	0x04, 0x17
        /*012a*/ 	.short	(.L_2595 - .L_2594)
.L_2594:
        /*012c*/ 	.word	0x00000000
        /*0130*/ 	.short	0x0001
        /*0132*/ 	.short	0x0008
        /*0134*/ 	.byte	0x00, 0xf5, 0x21, 0x00


	//----- nvinfo : EIATTR_KPARAM_INFO
	.align		4
.L_2595:
        /*0138*/ 	.byte	0x04, 0x17
        /*013a*/ 	.short	(.L_2597 - .L_2596)
.L_2596:
        /*013c*/ 	.word	0x00000000
        /*0140*/ 	.short	0x0000
        /*0142*/ 	.short	0x0000
        /*0144*/ 	.byte	0x00, 0xf5, 0x21, 0x00


	//----- nvinfo : EIATTR_SPARSE_MMA_MASK
	.align		4
.L_2597:
        /*0148*/ 	.byte	0x03, 0x50
        /*014a*/ 	.short	0x0000


	//----- nvinfo : EIATTR_MAXREG_COUNT
	.align		4
        /*014c*/ 	.byte	0x03, 0x1b
        /*014e*/ 	.short	0x00ff


	//----- nvinfo : EIATTR_NUM_BARRIERS
	.align		4
        /*0150*/ 	.byte	0x02, 0x4c
        /*0152*/ 	.byte	0x01
	.zero		1


	//----- nvinfo : EIATTR_MERCURY_ISA_VERSION
	.align		4
        /*0154*/ 	.byte	0x03, 0x5f
        /*0156*/ 	.short	0x0101


	//----- nvinfo : EIATTR_VRC_CTA_INIT_COUNT
	.align		4
        /*0158*/ 	.byte	0x02, 0x4a
	.zero		1
	.zero		1


	//----- nvinfo : EIATTR_EXIT_INSTR_OFFSETS
	.align		4
        /*015c*/ 	.byte	0x04, 0x1c
        /*015e*/ 	.short	(.L_2599 - .L_2598)


	//   ....[0]....
.L_2598:
        /*0160*/ 	.word	0x00000050


	//   ....[1]....
        /*0164*/ 	.word	0x00000220


	//   ....[2]....
        /*0168*/ 	.word	0x00000de0


	//   ....[3]....
        /*016c*/ 	.word	0x0000f000


	//   ....[4]....
        /*0170*/ 	.word	0x0000f260


	//   ....[5]....
        /*0174*/ 	.word	0x0000f3c0


	//   ....[6]....
        /*0178*/ 	.word	0x0000f450


	//   ....[7]....
        /*017c*/ 	.word	0x0000f490


	//----- nvinfo : EIATTR_CRS_STACK_SIZE
	.align		4
.L_2599:
        /*0180*/ 	.byte	0x04, 0x1e
        /*0182*/ 	.short	(.L_2601 - .L_2600)
.L_2600:
        /*0184*/ 	.word	0x00000000


	//----- nvinfo : EIATTR_CBANK_PARAM_SIZE
	.align		4
.L_2601:
        /*0188*/ 	.byte	0x03, 0x19
        /*018a*/ 	.short	0x0074


	//----- nvinfo : EIATTR_PARAM_CBANK
	.align		4
        /*018c*/ 	.byte	0x04, 0x0a
        /*018e*/ 	.short	(.L_2603 - .L_2602)
	.align		4
.L_2602:
        /*0190*/ 	.word	index@(.nv.constant0._Z23gemm_half_q_half_kernelILi3ELi140ELb1ELb0ELi32EEvPK6__halfPKjS4_S2_PS0_iiiiPKtS7_iiiiiibS2_i)
        /*0194*/ 	.short	0x0380
        /*0196*/ 	.short	0x0074


	//----- nvinfo : EIATTR_SW_WAR
	.align		4
.L_2603:
        /*0198*/ 	.byte	0x04, 0x36
        /*019a*/ 	.short	(.L_2605 - .L_2604)
.L_2604:
        /*019c*/ 	.word	0x00000008
.L_2605:


//--------------------- .nv.info._Z23gemm_half_q_half_kernelILi3ELi20ELb1ELb0ELi32EEvPK6__halfPKjS4_S2_PS0_iiiiPKtS7_iiiiiibS2_i --------------------------
	.section	.nv.info._Z23gemm_half_q_half_kernelILi3ELi20ELb1ELb0ELi32EEvPK6__halfPKjS4_S2_PS0_iiiiPKtS7_iiiiiibS2_i,"",@"SHT_CUDA_INFO"
	.sectionflags	@""
	.align	4


	//----- nvinfo : EIATTR_CUDA_API_VERSION
	.align		4
        /*0000*/ 	.byte	0x04, 0x37
        /*0002*/ 	.short	(.L_2607 - .L_2606)
.L_2606:
        /*0004*/ 	.word	0x00000082


	//----- nvinfo : EIATTR_KPARAM_INFO
	.align		4
.L_2607:
        /*0008*/ 	.byte	0x04, 0x17
        /*000a*/ 	.short	(.L_2609 - .L_2608)
.L_2608:
        /*000c*/ 	.word	0x00000000
        /*0010*/ 	.short	0x0013
        /*0012*/ 	.short	0x0070
        /*0014*/ 	.byte	0x00, 0xf0, 0x11, 0x00


	//----- nvinfo : EIATTR_KPARAM_INFO
	.align		4
.L_2609:
        /*0018*/ 	.byte	0x04, 0x17
        /*001a*/ 	.short	(.L_2611 - .L_2610)
.L_2610:
        /*001c*/ 	.word	0x00000000
        /*0020*/ 	.short	0x0012
        /*0022*/ 	.short	0x0068
        /*0024*/ 	.byte	0x00, 0xf5, 0x21, 0x00


	//----- nvinfo : EIATTR_KPARAM_INFO
	.align		4
.L_2611:
        /*0028*/ 	.byte	0x04, 0x17
        /*002a*/ 	.short	(.L_2613 - .L_2612)
.L_2612:
        /*002c*/ 	.word	0x00000000
        /*0030*/ 	.short	0x0011
        /*0032*/ 	.short	0x0060
        /*0034*/ 	.byte	0x00, 0xf0, 0x05, 0x00


	//----- nvinfo : EIATTR_KPARAM_INFO
	.align		4
.L_2613:
        /*0038*/ 	.byte	0x04, 0x17
        /*003a*/ 	.short	(.L_2615 - .L_2614)
.L_2614:
        /*003c*/ 	.word	0x00000000
        /*0040*/ 	.short	0x0010
        /*0042*/ 	.short	0x005c
        /*0044*/ 	.byte	0x00, 0xf0, 0x11, 0x00


	//----- nvinfo : EIATTR_KPARAM_INFO
	.align		4
.L_2615:
        /*0048*/ 	.byte	0x04, 0x17
        /*004a*/ 	.short	(.L_2617 - .L_2616)
.L_2616:
        /*004c*/ 	.word	0x00000000
        /*0050*/ 	.short	0x000f
        /*0052*/ 	.short	0x0058
        /*0054*/ 	.byte	0x00, 0xf0, 0x11, 0x00


	//----- nvinfo : EIATTR_KPARAM_INFO
	.align		4
.L_2617:
        /*0058*/ 	.byte	0x04, 0x17
        /*005a*/ 	.short	(.L_2619 - .L_2618)
.L_2618:
        /*005c*/ 	.word	0x00000000
        /*0060*/ 	.short	0x000e
        /*0062*/ 	.short	0x0054
        /*0064*/ 	.byte	0x00, 0xf0, 0x11, 0x00


	//----- nvinfo : EIATTR_KPARAM_INFO
	.align		4
.L_2619:
        /*0068*/ 	.byte	0x04, 0x17
        /*006a*/ 	.short	(.L_2621 - .L_2620)
.L_2620:
        /*006c*/ 	.word	0x00000000
        /*0070*/ 	.short	0x000d
        /*0072*/ 	.short	0x0050
        /*0074*/ 	.byte	0x00, 0xf0, 0x11, 0x00


	//----- nvinfo : EIATTR_KPARAM_INFO
	.align		4
.L_2621:
        /*0078*/ 	.byte	0x04, 0x17
        /*007a*/ 	.short	(.L_2623 - .L_2622)
.L_2622:
        /*007c*/ 	.word	0x00000000
        /*0080*/ 	.short	0x000c
        /*0082*/ 	.short	0x004c
        /*0084*/ 	.byte	0x00, 0xf0, 0x11, 0x00


	//----- nvinfo : EIATTR_KPARAM_INFO
	.align		4
.L_2623:
        /*0088*/ 	.byte	0x04, 0x17
        /*008a*/ 	.short	(.L_2625 - .L_2624)
.L_2624:
        /*008c*/ 	.word	0x00000000
        /*0090*/ 	.short	0x000b
        /*0092*/ 	.short	0x0048
        /*0094*/ 	.byte	0x00, 0xf0, 0x11, 0x00


	//----- nvinfo : EIATTR_KPARAM_INFO
	.align		4
.L_2625:
        /*0098*/ 	.byte	0x04, 0x17
        /*009a*/ 	.short	(.L_2627 - .L_2626)
.L_2626:
        /*009c*/ 	.word	0x00000000
        /*00a0*/ 	.short	0x000a
        /*00a2*/ 	.short	0x0040
        /*00a4*/ 	.byte	0x00, 0xf5, 0x21, 0x00


	//----- nvinfo : EIATTR_KPARAM_INFO
	.align		4
.L_2627:
        /*00a8*/ 	.byte	0x04, 0x17
        /*00aa*/ 	.short	(.L_2629 - .L_2628)
.L_2628:
        /*00ac*/ 	.word	0x00000000
        /*00b0*/ 	.short	0x0009
        /*00b2*/ 	.short	0x0038
        /*00b4*/ 	.byte	0x00, 0xf5, 0x21, 0x00


	//----- nvinfo : EIATTR_KPARAM_INFO
	.align		4
.L_2629:
        /*00b8*/ 	.byte	0x04, 0x17
        /*00ba*/ 	.short	(.L_2631 - .L_2630)
.L_2630:
        /*00bc*/ 	.word	0x00000000
        /*00c0*/ 	.short	0x0008
        /*00c2*/ 	.short	0x0034
        /*00c4*/ 	.byte	0x00, 0xf0, 0x11, 0x00


	//----- nvinfo : EIATTR_KPARAM_INFO
	.align		4
.L_2631:
        /*00c8*/ 	.byte	0x04, 0x17
        /*00ca*/ 	.short	(.L_2633 - .L_2632)
.L_2632:
        /*00cc*/ 	.word	0x00000000
        /*00d0*/ 	.short	0x0007
        /*00d2*/ 	.short	0x0030
        /*00d4*/ 	.byte	0x00, 0xf0, 0x11, 0x00


	//----- nvinfo : EIATTR_KPARAM_INFO
	.align		4
.L_2633:
        /*00d8*/ 	.byte	0x04, 0x17
        /*00da*/ 	.short	(.L_2635 - .L_2634)
.L_2634:
        /*00dc*/ 	.word	0x00000000
        /*00e0*/ 	.short	0x0006
        /*00e2*/ 	.short	0x002c
        /*00e4*/ 	.byte	0x00, 0xf0, 0x11, 0x00


	//----- nvinfo : EIATTR_KPARAM_INFO
	.align		4
.L_2635:
        /*00e8*/ 	.byte	0x04, 0x17
        /*00ea*/ 	.short	(.L_2637 - .L_2636)
.L_2636:
        /*00ec*/ 	.word	0x00000000
        /*00f0*/ 	.short	0x0005
        /*00f2*/ 	.short	0x0028
        /*00f4*/ 	.byte	0x00, 0xf0, 0x11, 0x00


	//----- nvinfo : EIATTR_KPARAM_INFO
	.align		4
.L_2637:
        /*00f8*/ 	.byte	0x04, 0x17
        /*00fa*/ 	.short	(.L_2639 - .L_2638)
.L_2638:
        /*00fc*/ 	.word	0x00000000
        /*0100*/ 	.short	0x0004
        /*0102*/ 	.short	0x0020
        /*0104*/ 	.byte	0x00, 0xf5, 0x21, 0x00


	//----- nvinfo : EIATTR_KPARAM_INFO
	.align		4
.L_2639:
        /*0108*/ 	.byte	0x04, 0x17
        /*010a*/ 	.short	(.L_2641 - .L_2640)
.L_2640:
        /*010c*/ 	.word	0x00000000
        /*0110*/ 	.short	0x0003
        /*0112*/ 	.short	0x0018
        /*0114*/ 	.byte	0x00, 0xf5, 0x21, 0x00


	//----- nvinfo : EIATTR_KPARAM_INFO
	.align		4
.L_2641:
        /*0118*/ 	.byte	0x04, 0x17
        /*011a*/ 	.short	(.L_2643 - .L_2642)
.L_2642:
        /*011c*/ 	.word	0x00000000
        /*0120*/ 	.short	0x0002
        /*0122*/ 	.short	0x0010
        /*0124*/ 	.byte	0x00, 0xf5, 0x21, 0x00


	//----- nvinfo : EIATTR_KPARAM_INFO
	.align		4
.L_2643:
        /*0128*/ 	.byte	0x04, 0x17
        /*012a*/ 	.short	(.L_2645 - .L_2644)
.L_2644:
        /*012c*/ 	.word	0x00000000
        /*0130*/ 	.short	0x0001
        /*0132*/ 	.short	0x0008
        /*0134*/ 	.byte	0x00, 0xf5, 0x21, 0x00


	//----- nvinfo : EIATTR_KPARAM_INFO
	.align		4
.L_2645:
        /*0138*/ 	.byte	0x04, 0x17
        /*013a*/ 	.short	(.L_2647 - .L_2646)
.L_2646:
        /*013c*/ 	.word	0x00000000
        /*0140*/ 	.short	0x0000
        /*0142*/ 	.short	0x0000
        /*0144*/ 	.byte	0x00, 0xf5, 0x21, 0x00


	//----- nvinfo : EIATTR_SPARSE_MMA_MASK
	.align		4
.L_2647:
        /*0148*/ 	.byte	0x03, 0x50
        /*014a*/ 	.short	0x0000


	//----- nvinfo : EIATTR_MAXREG_COUNT
	.align		4
        /*014c*/ 	.byte	0x03, 0x1b
        /*014e*/ 	.short	0x00ff


	//----- nvinfo : EIATTR_NUM_BARRIERS
	.align		4
        /*0150*/ 	.byte	0x02, 0x4c
        /*0152*/ 	.byte	0x01
	.zero		1


	//----- nvinfo : EIATTR_MERCURY_ISA_VERSION
	.align		4
        /*0154*/ 	.byte	0x03, 0x5f
        /*0156*/ 	.short	0x0101


	//----- nvinfo : EIATTR_VRC_CTA_INIT_COUNT
	.align		4
        /*0158*/ 	.byte	0x02, 0x4a
	.zero		1
	.zero		1


	//----- nvinfo : EIATTR_EXIT_INSTR_OFFSETS
	.align		4
        /*015c*/ 	.byte	0x04, 0x1c
        /*015e*/ 	.short	(.L_2649 - .L_2648)


	//   ....[0]....
.L_2648:
        /*0160*/ 	.word	0x00000060


	//   ....[1]....
        /*0164*/ 	.word	0x00000280


	//   ....[2]....
        /*0168*/ 	.word	0x00000e20


	//   ....[3]....
        /*016c*/ 	.word	0x00005c90


	//   ....[4]....
        /*0170*/ 	.word	0x00005f10


	//   ....[5]....
        /*0174*/ 	.word	0x00006080


	//   ....[6]....
        /*0178*/ 	.word	0x00006110


	//   ....[7]....
        /*017c*/ 	.word	0x00006150


	//----- nvinfo : EIATTR_CRS_STACK_SIZE
	.align		4
.L_2649:
        /*0180*/ 	.byte	0x04, 0x1e
        /*0182*/ 	.short	(.L_2651 - .L_2650)
.L_2650:
        /*0184*/ 	.word	0x00000000


	//----- nvinfo : EIATTR_CBANK_PARAM_SIZE
	.align		4
.L_2651:
        /*0188*/ 	.byte	0x03, 0x19
        /*018a*/ 	.short	0x0074


	//----- nvinfo : EIATTR_PARAM_CBANK
	.align		4
        /*018c*/ 	.byte	0x04, 0x0a
        /*018e*/ 	.short	(.L_2653 - .L_2652)
	.align		4
.L_2652:
        /*0190*/ 	.word	index@(.nv.constant0._Z23gemm_half_q_half_kernelILi3ELi20ELb1ELb0ELi32EEvPK6__halfPKjS4_S2_PS0_iiiiPKtS7_iiiiiibS2_i)
        /*0194*/ 	.short	0x0380
        /*0196*/ 	.short	0x0074


	//----- nvinfo : EIATTR_SW_WAR
	.align		4
.L_2653:
        /*0198*/ 	.byte	0x04, 0x36
        /*019a*/ 	.short	(.L_2655 - .L_2654)
.L_2654:
        /*019c*/ 	.word	0x00000008
.L_2655:


//--------------------- .nv.info._Z23gemm_half_q_half_kernelILi3ELi38ELb1ELb0ELi32EEvPK6__halfPKjS4_S2_PS0_iiiiPKtS7_iiiiiibS2_i --------------------------
	.section	.nv.info._Z23gemm_half_q_half_kernelILi3ELi38ELb1ELb0ELi32EEvPK6__halfPKjS4_S2_PS0_iiiiPKtS7_iiiiiibS2_i,"",@"SHT_CUDA_INFO"
	.sectionflags	@""
	.align	4


	//----- nvinfo : EIATTR_CUDA_API_VERSION
	.align		4
        /*0000*/ 	.byte	0x04, 0x37
        /*0002*/ 	.short	(.L_2657 - .L_2656)
.L_2656:
        /*0004*/ 	.word	0x00000082


	//----- nvinfo : EIATTR_KPARAM_INFO
	.align		4
.L_2657:
        /*0008*/ 	.byte	0x04, 0x17
        /*000a*/ 	.short	(.L_2659 - .L_2658)
.L_2658:
        /*000c*/ 	.word	0x00000000
        /*0010*/ 	.short	0x0013
        /*0012*/ 	.short	0x0070
        /*0014*/ 	.byte	0x00, 0xf0, 0x11, 0x00


	//----- nvinfo : EIATTR_KPARAM_INFO
	.align		4
.L_2659:
        /*0018*/ 	.byte	0x04, 0x17
        /*001a*/ 	.short	(.L_2661 - .L_2660)
.L_2660:
        /*001c*/ 	.word	0x00000000
        /*0020*/ 	.short	0x0012
        /*0022*/ 	.short	0x0068
        /*0024*/ 	.byte	0x00, 0xf5, 0x21, 0x00


	//----- nvinfo : EIATTR_KPARAM_INFO
	.align		4
.L_2661:
        /*0028*/ 	.byte	0x04, 0x17
        /*002a*/ 	.short	(.L_2663 - .L_2662)
.L_2662:
        /*002c*/ 	.word	0x00000000
        /*0030*/ 	.short	0x0011
        /*0032*/ 	.short	0x0060
        /*0034*/ 	.byte	0x00, 0xf0, 0x05, 0x00


	//----- nvinfo : EIATTR_KPARAM_INFO
	.align		4
.L_2663:
        /*0038*/ 	.byte	0x04, 0x17
        /*003a*/ 	.short	(.L_2665 - .L_2664)
.L_2664:
        /*003c*/ 	.word	0x00000000
        /*0040*/ 	.short	0x0010
        /*0042*/ 	.short	0x005c
        /*0044*/ 	.byte	0x00, 0xf0, 0x11, 0x00


	//----- nvinfo : EIATTR_KPARAM_INFO
	.align		4
.L_2665:
        /*0048*/ 	.byte	0x04, 0x17
        /*004a*/ 	.short	(.L_2667 - .L_2666)
.L_2666:
        /*004c*/ 	.word	0x00000000
        /*0050*/ 	.short	0x000f
        /*0052*/ 	.short	0x0058
        /*0054*/ 	.byte	0x00, 0xf0, 0x11, 0x00


	//----- nvinfo : EIATTR_KPARAM_INFO
	.align		4
.L_2667:
        /*0058*/ 	.byte	0x04, 0x17
        /*005a*/ 	.short	(.L_2669 - .L_2668)
.L_2668:
        /*005c*/ 	.word	0x00000000
        /*0060*/ 	.short	0x000e
        /*0062*/ 	.short	0x0054
        /*0064*/ 	.byte	0x00, 0xf0, 0x11, 0x00


	//----- nvinfo : EIATTR_KPARAM_INFO
	.align		4
.L_2669:
        /*0068*/ 	.byte	0x04, 0x17
        /*006a*/ 	.short	(.L_2671 - .L_2670)
.L_2670:
        /*006c*/ 	.word	0x00000000
        /*0070*/ 	.short	0x000d
        /*0072*/ 	.short	0x0050
        /*0074*/ 	.byte	0x00, 0xf0, 0x11, 0x00


	//----- nvinfo : EIATTR_KPARAM_INFO
	.align		4
.L_2671:
        /*0078*/ 	.byte	0x04, 0x17
        /*007a*/ 	.short	(.L_2673 - .L_2672)
.L_2672:
        /*007c*/ 	.word	0x00000000
        /*0080*/ 	.short	0x000c
        /*0082*/ 	.short	0x004c
        /*0084*/ 	.byte	0x00, 0xf0, 0x11, 0x00


	//----- nvinfo : EIATTR_KPARAM_INFO
	.align		4
.L_2673:
        /*0088*/ 	.byte	0x04, 0x17
        /*008a*/ 	.short	(.L_2675 - .L_2674)
.L_2674:
        /*008c*/ 	.word	0x00000000
        /*0090*/ 	.short	0x000b
        /*0092*/ 	.short	0x0048
        /*0094*/ 	.byte	0x00, 0xf0, 0x11, 0x00


	//----- nvinfo : EIATTR_KPARAM_INFO
	.align		4
.L_2675:
        /*0098*/ 	.byte	0x04, 0x17
        /*009a*/ 	.short	(.L_2677 - .L_2676)
.L_2676:
        /*009c*/ 	.word	0x00000000
        /*00a0*/ 	.short	0x000a
        /*00a2*/ 	.short	0x0040
        /*00a4*/ 	.byte	0x00, 0xf5, 0x21, 0x00


	//----- nvinfo : EIATTR_KPARAM_INFO
	.align		4
.L_2677:
        /*00a8*/ 	.byte	0x04, 0x17
        /*00aa*/ 	.short	(.L_2679 - .L_2678)
.L_2678:
        /*00ac*/ 	.word	0x00000000
        /*00b0*/ 	.short	0x0009
        /*00b2*/ 	.short	0x0038
        /*00b4*/ 	.byte	0x00, 0xf5, 0x21, 0x00


	//----- nvinfo : EIATTR_KPARAM_INFO
	.align		4
.L_2679:
        /*00b8*/ 	.byte	0x04, 0x17
        /*00ba*/ 	.short	(.L_2681 - .L_2680)
.L_2680:
        /*00bc*/ 	.word	0x00000000
        /*00c0*/ 	.short	0x0008
        /*00c2*/ 	.short	0x0034
        /*00c4*/ 	.byte	0x00, 0xf0, 0x11, 0x00


	//----- nvinfo : EIATTR_KPARAM_INFO
	.align		4
.L_2681:
        /*00c8*/ 	.byte	0x04, 0x17
        /*00ca*/ 	.short	(.L_2683 - .L_2682)
.L_2682:
        /*00cc*/ 	.word	0x00000000
        /*00d0*/ 	.short	0x0007
        /*00d2*/ 	.short	0x0030
        /*00d4*/ 	.byte	0x00, 0xf0, 0x11, 0x00


	//----- nvinfo : EIATTR_KPARAM_INFO
	.align		4
.L_2683:
        /*00d8*/ 	.byte	0x04, 0x17
        /*00da*/ 	.short	(.L_2685 - .L_2684)
.L_2684:
        /*00dc*/ 	.word	0x00000000
        /*00e0*/ 	.short	0x0006
        /*00e2*/ 	.short	0x002c
        /*00e4*/ 	.byte	0x00, 0xf0, 0x11, 0x00


	//----- nvinfo : EIATTR_KPARAM_INFO
	.align		4
.L_2685:
        /*00e8*/ 	.byte	0x04, 0x17
        /*00ea*/ 	.short	(.L_2687 - .L_2686)
.L_2686:
        /*00ec*/ 	.word	0x00000000
        /*00f0*/ 	.short	0x0005
        /*00f2*/ 	.short	0x0028
        /*00f4*/ 	.byte	0x00, 0xf0, 0x11, 0x00


	//----- nvinfo : EIATTR_KPARAM_INFO
	.align		4
.L_2687:
        /*00f8*/ 	.byte	0x04, 0x17
        /*00fa*/ 	.short	(.L_2689 - .L_2688)
.L_2688:
        /*00fc*/ 	.word	0x00000000
        /*0100*/ 	.short	0x0004
        /*0102*/ 	.short	0x0020
        /*0104*/ 	.byte	0x00, 0xf5, 0x21, 0x00


	//----- nvinfo : EIATTR_KPARAM_INFO
	.align		4
.L_2689:
        /*0108*/ 	.byte	0x04, 0x17
        /*010a*/ 	.short	(.L_2691 - .L_2690)
.L_2690:
        /*010c*/ 	.word	0x00000000
        /*0110*/ 	.short	0x0003
        /*0112*/ 	.short	0x0018
        /*0114*/ 	.byte	0x00, 0xf5, 0x21, 0x00


	//----- nvinfo : EIATTR_KPARAM_INFO
	.align		4
.L_2691:
        /*0118*/ 	.byte	0x04, 0x17
        /*011a*/ 	.short	(.L_2693 - .L_2692)
.L_2692:
        /*011c*/ 	.word	0x00000000
        /*0120*/ 	.short	0x0002
        /*0122*/ 	.short	0x0010
        /*0124*/ 	.byte	0x00, 0xf5, 0x21, 0x00


	//----- nvinfo : EIATTR_KPARAM_INFO
	.align		4
.L_2693:
        /*0128*/ 	.byte	0x04, 0x17
        /*012a*/ 	.short	(.L_2695 - .L_2694)
.L_2694:
        /*012c*/ 	.word	0x00000000
        /*0130*/ 	.short	0x0001
        /*0132*/ 	.short	0x0008
        /*0134*/ 	.byte	0x00, 0xf5, 0x21, 0x00


	//----- nvinfo : EIATTR_KPARAM_INFO
	.align		4
.L_2695:
        /*0138*/ 	.byte	0x04, 0x17
        /*013a*/ 	.short	(.L_2697 - .L_2696)
.L_2696:
        /*013c*/ 	.word	0x00000000
        /*0140*/ 	.short	0x0000
        /*0142*/ 	.short	0x0000
        /*0144*/ 	.byte	0x00, 0xf5, 0x21, 0x00


	//----- nvinfo : EIATTR_SPARSE_MMA_MASK
	.align		4
.L_2697:
        /*0148*/ 	.byte	0x03, 0x50
        /*014a*/ 	.short	0x0000


	//----- nvinfo : EIATTR_MAXREG_COUNT
	.align		4
        /*014c*/ 	.byte	0x03, 0x1b
        /*014e*/ 	.short	0x00ff


	//----- nvinfo : EIATTR_NUM_BARRIERS
	.align		4
        /*0150*/ 	.byte	0x02, 0x4c
        /*0152*/ 	.byte	0x01
	.zero		1


	//----- nvinfo : EIATTR_MERCURY_ISA_VERSION
	.align		4
        /*0154*/ 	.byte	0x03, 0x5f
        /*0156*/ 	.short	0x0101


	//----- nvinfo : EIATTR_VRC_CTA_INIT_COUNT
	.align		4
        /*0158*/ 	.byte	0x02, 0x4a
	.zero		1
	.zero		1


	//----- nvinfo : EIATTR_EXIT_INSTR_OFFSETS
	.align		4
        /*015c*/ 	.byte	0x04, 0x1c
        /*015e*/ 	.short	(.L_2699 - .L_2698)


	//   ....[0]....
.L_2698:
        /*0160*/ 	.word	0x00000060


	//   ....[1]....
        /*0164*/ 	.word	0x000002a0


	//   ....[2]....
        /*0168*/ 	.word	0x00000e70


	//   ....[3]....
        /*016c*/ 	.word	0x00007100


	//   ....[4]....
        /*0170*/ 	.word	0x00007370


	//   ....[5]....
        /*0174*/ 	.word	0x000074e0


	//   ....[6]....
        /*0178*/ 	.word	0x00007570


	//   ....[7]....
        /*017c*/ 	.word	0x000075b0


	//----- nvinfo : EIATTR_CRS_STACK_SIZE
	.align		4
.L_2699:
        /*0180*/ 	.byte	0x04, 0x1e
        /*0182*/ 	.short	(.L_2701 - .L_2700)
.L_2700:
        /*0184*/ 	.word	0x00000000


	//----- nvinfo : EIATTR_CBANK_PARAM_SIZE
	.align		4
.L_2701:
        /*0188*/ 	.byte	0x03, 0x19
        /*018a*/ 	.short	0x0074


	//----- nvinfo : EIATTR_PARAM_CBANK
	.align		4
        /*018c*/ 	.byte	0x04, 0x0a
        /*018e*/ 	.short	(.L_2703 - .L_2702)
	.align		4
.L_2702:
        /*0190*/ 	.word	index@(.nv.constant0._Z23gemm_half_q_half_kernelILi3ELi38ELb1ELb0ELi32EEvPK6__halfPKjS4_S2_PS0_iiiiPKtS7_iiiiiibS2_i)
        /*0194*/ 	.short	0x0380
        /*0196*/ 	.short	0x0074


	//----- nvinfo : EIATTR_SW_WAR
	.align		4
.L_2703:
        /*0198*/ 	.byte	0x04, 0x36
        /*019a*/ 	.short	(.L_2705 - .L_2704)
.L_2704:
        /*019c*/ 	.word	0x00000008
.L_2705:


//--------------------- .nv.info._Z23gemm_half_q_half_kernelILi3ELi128ELb1ELb0ELi32EEvPK6__halfPKjS4_S2_PS0_iiiiPKtS7_iiiiiibS2_i --------------------------
	.section	.nv.info._Z23gemm_half_q_half_kernelILi3ELi128ELb1ELb0ELi32EEvPK6__halfPKjS4_S2_PS0_iiiiPKtS7_iiiiiibS2_i,"",@"SHT_CUDA_INFO"
	.sectionflags	@""
	.align	4


	//----- nvinfo : EIATTR_CUDA_API_VERSION
	.align		4
        /*0000*/ 	.byte	0x04, 0x37
        /*0002*/ 	.short	(.L_2707 - .L_2706)
.L_2706:
        /*0004*/ 	.word	0x00000082


	//----- nvinfo : EIATTR_KPARAM_INFO
	.align		4
.L_2707:
        /*0008*/ 	.byte	0x04, 0x17
        /*000a*/ 	.short	(.L_2709 - .L_2708)
.L_2708:
        /*000c*/ 	.word	0x00000000
        /*0010*/ 	.short	0x0013
        /*0012*/ 	.short	0x0070
        /*0014*/ 	.byte	0x00, 0xf0, 0x11, 0x00


	//----- nvinfo : EIATTR_KPARAM_INFO
	.align		4
.L_2709:
        /*0018*/ 	.byte	0x04, 0x17
        /*001a*/ 	.short	(.L_2711 - .L_2710)
.L_2710:
        /*001c*/ 	.word	0x00000000
        /*0020*/ 	.short	0x0012
        /*0022*/ 	.short	0x0068
        /*0024*/ 	.byte	0x00, 0xf5, 0x21, 0x00


	//----- nvinfo : EIATTR_KPARAM_INFO
	.align		4
.L_2711:
        /*0028*/ 	.byte	0x04, 0x17
        /*002a*/ 	.short	(.L_2713 - .L_2712)
.L_2712:
        /*002c*/ 	.word	0x00000000
        /*0030*/ 	.short	0x0011
        /*0032*/ 	.short	0x0060
        /*0034*/ 	.byte	0x00, 0xf0, 0x05, 0x00


	//----- nvinfo : EIATTR_KPARAM_INFO
	.align		4
.L_2713:
        /*0038*/ 	.byte	0x04, 0x17
        /*003a*/ 	.short	(.L_2715 - .L_2714)
.L_2714:
        /*003c*/ 	.word	0x00000000
        /*0040*/ 	.short	0x0010
        /*0042*/ 	.short	0x005c
        /*0044*/ 	.byte	0x00, 0xf0, 0x11, 0x00


	//----- nvinfo : EIATTR_KPARAM_INFO
	.align		4
.L_2715:
        /*0048*/ 	.byte	0x04, 0x17
        /*004a*/ 	.short	(.L_2717 - .L_2716)
.L_2716:
        /*004c*/ 	.word	0x00000000
        /*0050*/ 	.short	0x000f
        /*0052*/ 	.short	0x0058
        /*0054*/ 	.byte	0x00, 0xf0, 0x11, 0x00


	//----- nvinfo : EIATTR_KPARAM_INFO
	.align		4
.L_2717:
        /*0058*/ 	.byte	0x04, 0x17
        /*005a*/ 	.short	(.L_2719 - .L_2718)
.L_2718:
        /*005c*/ 	.word	0x00000000
        /*0060*/ 	.short	0x000e
        /*0062*/ 	.short	0x0054
        /*0064*/ 	.byte	0x00, 0xf0, 0x11, 0x00


	//----- nvinfo : EIATTR_KPARAM_INFO
	.align		4
.L_2719:
        /*0068*/ 	.byte	0x04, 0x17
        /*006a*/ 	.short	(.L_2721 - .L_2720)
.L_2720:
        /*006c*/ 	.word	0x00000000
        /*0070*/ 	.short	0x000d
        /*0072*/ 	.short	0x0050
        /*0074*/ 	.byte	0x00, 0xf0, 0x11, 0x00


	//----- nvinfo : EIATTR_KPARAM_INFO
	.align		4
.L_2721:
        /*0078*/ 	.byte	0x04, 0x17
        /*007a*/ 	.short	(.L_2723 - .L_2722)
.L_2722:
        /*007c*/ 	.word	0x00000000
        /*0080*/ 	.short	0x000c
        /*0082*/ 	.short	0x004c
        /*0084*/ 	.byte	0x00, 0xf0, 0x11, 0x00


	//----- nvinfo : EIATTR_KPARAM_INFO
	.align		4
.L_2723:
        /*0088*/ 	.byte	0x04, 0x17
        /*008a*/ 	.short	(.L_2725 - .L_2724)
.L_2724:
        /*008c*/ 	.word	0x00000000
        /*0090*/ 	.short	0x000b
        /*0092*/ 	.short	0x0048
        /*0094*/ 	.byte	0x00, 0xf0, 0x11, 0x00


	//----- nvinfo : EIATTR_KPARAM_INFO
	.align		4
.L_2725:
        /*0098*/ 	.byte	0x04, 0x17
        /*009a*/ 	.short	(.L_2727 - .L_2726)
.L_2726:
        /*009c*/ 	.word	0x00000000
        /*00a0*/ 	.short	0x000a
        /*00a2*/ 	.short	0x0040
        /*00a4*/ 	.byte	0x00, 0xf5, 0x21, 0x00


	//----- nvinfo : EIATTR_KPARAM_INFO
	.align		4
.L_2727:
        /*00a8*/ 	.byte	0x04, 0x17
        /*00aa*/ 	.short	(.L_2729 - .L_2728)
.L_2728:
        /*00ac*/ 	.word	0x00000000
        /*00b0*/ 	.short	0x0009
        /*00b2*/ 	.short	0x0038
        /*00b4*/ 	.byte	0x00, 0xf5, 0x21, 0x00


	//----- nvinfo : EIATTR_KPARAM_INFO
	.align		4
.L_2729:
        /*00b8*/ 	.byte	0x04, 0x17
        /*00ba*/ 	.short	(.L_2731 - .L_2730)
.L_2730:
        /*00bc*/ 	.word	0x00000000
        /*00c0*/ 	.short	0x0008
        /*00c2*/ 	.short	0x0034
        /*00c4*/ 	.byte	0x00, 0xf0, 0x11, 0x00


	//----- nvinfo : EIATTR_KPARAM_INFO
	.align		4
.L_2731:
        /*00c8*/ 	.byte	0x04, 0x17
        /*00ca*/ 	.short	(.L_2733 - .L_2732)
.L_2732:
        /*00cc*/ 	.word	0x00000000
        /*00d0*/ 	.short	0x0007
        /*00d2*/ 	.short	0x0030
        /*00d4*/ 	.byte	0x00, 0xf0, 0x11, 0x00


	//----- nvinfo : EIATTR_KPARAM_INFO
	.align		4
.L_2733:
        /*00d8*/ 	.byte	0x04, 0x17
        /*00da*/ 	.short	(.L_2735 - .L_2734)
.L_2734:
        /*00dc*/ 	.word	0x00000000
        /*00e0*/ 	.short	0x0006
        /*00e2*/ 	.short	0x002c
        /*00e4*/ 	.byte	0x00, 0xf0, 0x11, 0x00


	//----- nvinfo : EIATTR_KPARAM_INFO
	.align		4
.L_2735:
        /*00e8*/ 	.byte	0x04, 0x17
        /*00ea*/ 	.short	(.L_2737 - .L_2736)
.L_2736:
        /*00ec*/ 	.word	0x00000000
        /*00f0*/ 	.short	0x0005
        /*00f2*/ 	.short	0x0028
        /*00f4*/ 	.byte	0x00, 0xf0, 0x11, 0x00


	//----- nvinfo : EIATTR_KPARAM_INFO
	.align		4
.L_2737:
        /*00f8*/ 	.byte	0x04, 0x17
        /*00fa*/ 	.short	(.L_2739 - .L_2738)
.L_2738:
        /*00fc*/ 	.word	0x00000000
        /*0100*/ 	.short	0x0004
        /*0102*/ 	.short	0x0020
        /*0104*/ 	.byte	0x00, 0xf5, 0x21, 0x00


	//----- nvinfo : EIATTR_KPARAM_INFO
	.align		4
.L_2739:
        /*0108*/ 	.byte	0x04, 0x17
        /*010a*/ 	.short	(.L_2741 - .L_2740)
.L_2740:
        /*010c*/ 	.word	0x00000000
        /*0110*/ 	.short	0x0003
        /*0112*/ 	.short	0x0018
        /*0114*/ 	.byte	0x00, 0xf5, 0x21, 0x00


	//----- nvinfo : EIATTR_KPARAM_INFO
	.align		4
.L_2741:
        /*0118*/ 	.byte	0x04, 0x17
        /*011a*/ 	.short	(.L_2743 - .L_2742)
.L_2742:
        /*011c*/ 	.word	0x00000000
        /*0120*/ 	.short	0x0002
        /*0122*/ 	.short	0x0010
        /*0124*/ 	.byte	0x00, 0xf5, 0x21, 0x00


	//----- nvinfo : EIATTR_KPARAM_INFO
	.align		4
.L_2743:
        /*0128*/ 	.byte	0x04, 0x17
        /*012a*/ 	.short	(.L_2745 - .L_2744)
.L_2744:
        /*012c*/ 	.word	0x00000000
        /*0130*/ 	.short	0x0001
        /*0132*/ 	.short	0x0008
        /*0134*/ 	.byte	0x00, 0xf5, 0x21, 0x00


	//----- nvinfo : EIATTR_KPARAM_INFO
	.align		4
.L_2745:
        /*0138*/ 	.byte	0x04, 0x17
        /*013a*/ 	.short	(.L_2747 - .L_2746)
.L_2746:
        /*013c*/ 	.word	0x00000000
        /*0140*/ 	.short	0x0000
        /*0142*/ 	.short	0x0000
        /*0144*/ 	.byte	0x00, 0xf5, 0x21, 0x00


	//----- nvinfo : EIATTR_SPARSE_MMA_MASK
	.align		4
.L_2747:
        /*0148*/ 	.byte	0x03, 0x50
        /*014a*/ 	.short	0x0000


	//----- nvinfo : EIATTR_MAXREG_COUNT
	.align		4
        /*014c*/ 	.byte	0x03, 0x1b
        /*014e*/ 	.short	0x00ff


	//----- nvinfo : EIATTR_NUM_BARRIERS
	.align		4
        /*0150*/ 	.byte	0x02, 0x4c
        /*0152*/ 	.byte	0x01
	.zero		1


	//----- nvinfo : EIATTR_MERCURY_ISA_VERSION
	.align		4
        /*0154*/ 	.byte	0x03, 0x5f
        /*0156*/ 	.short	0x0101


	//----- nvinfo : EIATTR_VRC_CTA_INIT_COUNT
	.align		4
        /*0158*/ 	.byte	0x02, 0x4a
	.zero		1
	.zero		1


	//----- nvinfo : EIATTR_EXIT_INSTR_OFFSETS
	.align		4
        /*015c*/ 	.byte	0x04, 0x1c
        /*015e*/ 	.short	(.L_2749 - .L_2748)


	//   ....[0]....
.L_2748:
        /*0160*/ 	.word	0x00000060


	//   ....[1]....
        /*0164*/ 	.word	0x00000250


	//   ....[2]....
        /*0168*/ 	.word	0x00000e00


	//   ....[3]....
        /*016c*/ 	.word	0x00008070


	//   ....[4]....
        /*0170*/ 	.word	0x000082c0


	//   ....[5]....
        /*0174*/ 	.word	0x00008400


	//   ....[6]....
        /*0178*/ 	.word	0x00008480


	//   ....[7]....
        /*017c*/ 	.word	0x000084c0


	//----- nvinfo : EIATTR_CRS_STACK_SIZE
	.align		4
.L_2749:
        /*0180*/ 	.byte	0x04, 0x1e
        /*0182*/ 	.short	(.L_2751 - .L_2750)
.L_2750:
        /*0184*/ 	.word	0x00000000


	//----- nvinfo : EIATTR_CBANK_PARAM_SIZE
	.align		4
.L_2751:
        /*0188*/ 	.byte	0x03, 0x19
        /*018a*/ 	.short	0x0074


	//----- nvinfo : EIATTR_PARAM_CBANK
	.align		4
        /*018c*/ 	.byte	0x04, 0x0a
        /*018e*/ 	.short	(.L_2753 - .L_2752)
	.align		4
.L_2752:
        /*0190*/ 	.word	index@(.nv.constant0._Z23gemm_half_q_half_kernelILi3ELi128ELb1ELb0ELi32EEvPK6__halfPKjS4_S2_PS0_iiiiPKtS7_iiiiiibS2_i)
        /*0194*/ 	.short	0x0380
        /*0196*/ 	.short	0x0074


	//----- nvinfo : EIATTR_SW_WAR
	.align		4
.L_2753:
        /*0198*/ 	.byte	0x04, 0x36
        /*019a*/ 	.short	(.L_2755 - .L_2754)
.L_2754:
        /*019c*/ 	.word	0x00000008
.L_2755:


//--------------------- .nv.info._Z23gemm_half_q_half_kernelILi2ELi190ELb1ELb0ELi64EEvPK6__halfPKjS4_S2_PS0_iiiiPKtS7_iiiiiibS2_i --------------------------
	.section	.nv.info._Z23gemm_half_q_half_kernelILi2ELi190ELb1ELb0ELi64EEvPK6__halfPKjS4_S2_PS0_iiiiPKtS7_iiiiiibS2_i,"",@"SHT_CUDA_INFO"
	.sectionflags	@""
	.align	4


	//----- nvinfo : EIATTR_CUDA_API_VERSION
	.align		4
        /*0000*/ 	.byte	0x04, 0x37
        /*0002*/ 	.short	(.L_2757 - .L_2756)
.L_2756:
        /*0004*/ 	.word	0x00000082


	//----- nvinfo : EIATTR_KPARAM_INFO
	.align		4
.L_2757:
        /*0008*/ 	.byte	0x04, 0x17
        /*000a*/ 	.short	(.L_2759 - .L_2758)
.L_2758:
        /*000c*/ 	.word	0x00000000
        /*0010*/ 	.short	0x0013
        /*0012*/ 	.short	0x0070
        /*0014*/ 	.byte	0x00, 0xf0, 0x11, 0x00


	//----- nvinfo : EIATTR_KPARAM_INFO
	.align		4
.L_2759:
        /*0018*/ 	.byte	0x04, 0x17
        /*001a*/ 	.short	(.L_2761 - .L_2760)
.L_2760:
        /*001c*/ 	.word	0x00000000
        /*0020*/ 	.short	0x0012
        /*0022*/ 	.short	0x0068
        /*0024*/ 	.byte	0x00, 0xf5, 0x21, 0x00


	//----- nvinfo : EIATTR_KPARAM_INFO
	.align		4
.L_2761:
        /*0028*/ 	.byte	0x04, 0x17
        /*002a*/ 	.short	(.L_2763 - .L_2762)
.L_2762:
        /*002c*/ 	.word	0x00000000
        /*0030*/ 	.short	0x0011
        /*0032*/ 	.short	0x0060
        /*0034*/ 	.byte	0x00, 0xf0, 0x05, 0x00


	//----- nvinfo : EIATTR_KPARAM_INFO
	.align		4
.L_2763:
        /*0038*/ 	.byte	0x04, 0x17
        /*003a*/ 	.short	(.L_2765 - .L_2764)
.L_2764:
        /*003c*/ 	.word	0x00000000
        /*0040*/ 	.short	0x0010
        /*0042*/ 	.short	0x005c
        /*0044*/ 	.byte	0x00, 0xf0, 0x11, 0x00


	//----- nvinfo : EIATTR_KPARAM_INFO
	.align		4
.L_2765:
        /*0048*/ 	.byte	0x04, 0x17
        /*004a*/ 	.short	(.L_2767 - .L_2766)
.L_2766:
        /*004c*/ 	.word	0x00000000
        /*0050*/ 	.short	0x000f
        /*0052*/ 	.short	0x0058
        /*0054*/ 	.byte	0x00, 0xf0, 0x11, 0x00


	//----- nvinfo : EIATTR_KPARAM_INFO
	.align		4
.L_2767:
        /*0058*/ 	.byte	0x04, 0x17
        /*005a*/ 	.short	(.L_2769 - .L_2768)
.L_2768:
        /*005c*/ 	.word	0x00000000
        /*0060*/ 	.short	0x000e
        /*0062*/ 	.short	0x0054
        /*0064*/ 	.byte	0x00, 0xf0, 0x11, 0x00


	//----- nvinfo : EIATTR_KPARAM_INFO
	.align		4
.L_2769:
        /*0068*/ 	.byte	0x04, 0x17
        /*006a*/ 	.short	(.L_2771 - .L_2770)
.L_2770:
        /*006c*/ 	.word	0x00000000
        /*0070*/ 	.short	0x000d
        /*0072*/ 	.short	0x0050
        /*0074*/ 	.byte	0x00, 0xf0, 0x11, 0x00


	//----- nvinfo : EIATTR_KPARAM_INFO
	.align		4
.L_2771:
        /*0078*/ 	.byte	0x04, 0x17
        /*007a*/ 	.short	(.L_2773 - .L_2772)
.L_2772:
        /*007c*/ 	.word	0x00000000
        /*0080*/ 	.short	0x000c
        /*0082*/ 	.short	0x004c
        /*0084*/ 	.byte	0x00, 0xf0, 0x11, 0x00


	//----- nvinfo : EIATTR_KPARAM_INFO
	.align		4
.L_2773:
        /*0088*/ 	.byte	0x04, 0x17
        /*008a*/ 	.short	(.L_2775 - .L_2774)
.L_2774:
        /*008c*/ 	.word	0x00000000
        /*0090*/ 	.short	0x000b
        /*0092*/ 	.short	0x0048
        /*0094*/ 	.byte	0x00, 0xf0, 0x11, 0x00


	//----- nvinfo : EIATTR_KPARAM_INFO
	.align		4
.L_2775:
        /*0098*/ 	.byte	0x04, 0x17
        /*009a*/ 	.short	(.L_2777 - .L_2776)
.L_2776:
        /*009c*/ 	.word	0x00000000
        /*00a0*/ 	.short	0x000a
        /*00a2*/ 	.short	0x0040
        /*00a4*/ 	.byte	0x00, 0xf5, 0x21, 0x00


	//----- nvinfo : EIATTR_KPARAM_INFO
	.align		4
.L_2777:
        /*00a8*/ 	.byte	0x04, 0x17
        /*00aa*/ 	.short	(.L_2779 - .L_2778)
.L_2778:
        /*00ac*/ 	.word	0x00000000
        /*00b0*/ 	.short	0x0009
        /*00b2*/ 	.short	0x0038
        /*00b4*/ 	.byte	0x00, 0xf5, 0x21, 0x00


	//----- nvinfo : EIATTR_KPARAM_INFO
	.align		4
.L_2779:
        /*00b8*/ 	.byte	0x04, 0x17
        /*00ba*/ 	.short	(.L_2781 - .L_2780)
.L_2780:
        /*00bc*/ 	.word	0x00000000
        /*00c0*/ 	.short	0x0008
        /*00c2*/ 	.short	0x0034
        /*00c4*/ 	.byte	0x00, 0xf0, 0x11, 0x00


	//----- nvinfo : EIATTR_KPARAM_INFO
	.align		4
.L_2781:
        /*00c8*/ 	.byte	0x04, 0x17
        /*00ca*/ 	.short	(.L_2783 - .L_2782)
.L_2782:
        /*00cc*/ 	.word	0x00000000
        /*00d0*/ 	.short	0x0007
        /*00d2*/ 	.short	0x0030
        /*00d4*/ 	.byte	0x00, 0xf0, 0x11, 0x00


	//----- nvinfo : EIATTR_KPARAM_INFO
	.align		4
.L_2783:
        /*00d8*/ 	.byte	0x04, 0x17
        /*00da*/ 	.short	(.L_2785 - .L_2784)
.L_2784:
        /*00dc*/ 	.word	0x00000000
        /*00e0*/ 	.short	0x0006
        /*00e2*/ 	.short	0x002c
        /*00e4*/ 	.byte	0x00, 0xf0, 0x11, 0x00


	//----- nvinfo : EIATTR_KPARAM_INFO
	.align		4
.L_2785:
        /*00e8*/ 	.byte	0x04, 0x17
        /*00ea*/ 	.short	(.L_2787 - .L_2786)
.L_2786:
        /*00ec*/ 	.word	0x00000000
        /*00f0*/ 	.short	0x0005
        /*00f2*/ 	.short	0x0028
        /*00f4*/ 	.byte	0x00, 0xf0, 0x11, 0x00


	//----- nvinfo : EIATTR_KPARAM_INFO
	.align		4
.L_2787:
        /*00f8*/ 	.byte	0x04, 0x17
        /*00fa*/ 	.short	(.L_2789 - .L_2788)
.L_2788:
        /*00fc*/ 	.word	0x00000000
        /*0100*/ 	.short	0x0004
        /*0102*/ 	.short	0x0020
        /*0104*/ 	.byte	0x00, 0xf5, 0x21, 0x00


	//----- nvinfo : EIATTR_KPARAM_INFO
	.align		4
.L_2789:
        /*0108*/ 	.byte	0x04, 0x17
        /*010a*/ 	.short	(.L_2791 - .L_2790)
.L_2790:
        /*010c*/ 	.word	0x00000000
        /*0110*/ 	.short	0x0003
        /*0112*/ 	.short	0x0018
        /*0114*/ 	.byte	0x00, 0xf5, 0x21, 0x00


	//----- nvinfo : EIATTR_KPARAM_INFO
	.align		4
.L_2791:
        /*0118*/ 	.byte	0x04, 0x17
        /*011a*/ 	.short	(.L_2793 - .L_2792)
.L_2792:
        /*011c*/ 	.word	0x00000000
        /*0120*/ 	.short	0x0002
        /*0122*/ 	.short	0x0010
        /*0124*/ 	.byte	0x00, 0xf5, 0x21, 0x00


	//----- nvinfo : EIATTR_KPARAM_INFO
	.align		4
.L_2793:
        /*0128*/ 	.byte	0x04, 0x17
        /*012a*/ 	.short	(.L_2795 - .L_2794)
.L_2794:
        /*012c*/ 	.word	0x00000000
        /*0130*/ 	.short	0x0001
        /*0132*/ 	.short	0x0008
        /*0134*/ 	.byte	0x00, 0xf5, 0x21, 0x00


	//----- nvinfo : EIATTR_KPARAM_INFO
	.align		4
.L_2795:
        /*0138*/ 	.byte	0x04, 0x17
        /*013a*/ 	.short	(.L_2797 - .L_2796)
.L_2796:
        /*013c*/ 	.word	0x00000000
        /*0140*/ 	.short	0x0000
        /*0142*/ 	.short	0x0000
        /*0144*/ 	.byte	0x00, 0xf5, 0x21, 0x00


	//----- nvinfo : EIATTR_SPARSE_MMA_MASK
	.align		4
.L_2797:
        /*0148*/ 	.byte	0x03, 0x50
        /*014a*/ 	.short	0x0000


	//----- nvinfo : EIATTR_MAXREG_COUNT
	.align		4
        /*014c*/ 	.byte	0x03, 0x1b
        /*014e*/ 	.short	0x00ff


	//----- nvinfo : EIATTR_NUM_BARRIERS
	.align		4
        /*0150*/ 	.byte	0x02, 0x4c
        /*0152*/ 	.byte	0x01
	.zero		1


	//----- nvinfo : EIATTR_MERCURY_ISA_VERSION
	.align		4
        /*0154*/ 	.byte	0x03, 0x5f
        /*0156*/ 	.short	0x0101


	//----- nvinfo : EIATTR_VRC_CTA_INIT_COUNT
	.align		4
        /*0158*/ 	.byte	0x02, 0x4a
	.zero		1
	.zero		1


	//----- nvinfo : EIATTR_EXIT_INSTR_OFFSETS
	.align		4
        /*015c*/ 	.byte	0x04, 0x1c
        /*015e*/ 	.short	(.L_2799 - .L_2798)


	//   ....[0]....
.L_2798:
        /*0160*/ 	.word	0x00000060


	//   ....[1]....
        /*0164*/ 	.word	0x00000130


	//   ....[2]....
        /*0168*/ 	.word	0x00000d80


	//   ....[3]....
        /*016c*/ 	.word	0x000105e0


	//   ....[4]....
        /*0170*/ 	.word	0x00010710


	//   ....[5]....
        /*0174*/ 	.word	0x000107a0


	//   ....[6]....
        /*0178*/ 	.word	0x000107e0


	//----- nvinfo : EIATTR_CRS_STACK_SIZE
	.align		4
.L_2799:
        /*017c*/ 	.byte	0x04, 0x1e
        /*017e*/ 	.short	(.L_2801 - .L_2800)
.L_2800:
        /*0180*/ 	.word	0x00000000


	//----- nvinfo : EIATTR_CBANK_PARAM_SIZE
	.align		4
.L_2801:
        /*0184*/ 	.byte	0x03, 0x19
        /*0186*/ 	.short	0x0074


	//----- nvinfo : EIATTR_PARAM_CBANK
	.align		4
        /*0188*/ 	.byte	0x04, 0x0a
        /*018a*/ 	.short	(.L_2803 - .L_2802)
	.align		4
.L_2802:
        /*018c*/ 	.word	index@(.nv.constant0._Z23gemm_half_q_half_kernelILi2ELi190ELb1ELb0ELi64EEvPK6__halfPKjS4_S2_PS0_iiiiPKtS7_iiiiiibS2_i)
        /*0190*/ 	.short	0x0380
        /*0192*/ 	.short	0x0074


	//----- nvinfo : EIATTR_SW_WAR
	.align		4
.L_2803:
        /*0194*/ 	.byte	0x04, 0x36
        /*0196*/ 	.short	(.L_2805 - .L_2804)
.L_2804:
        /*0198*/ 	.word	0x00000008
.L_2805:


//--------------------- .nv.info._Z23gemm_half_q_half_kernelILi2ELi160ELb1ELb0ELi64EEvPK6__halfPKjS4_S2_PS0_iiiiPKtS7_iiiiiibS2_i --------------------------
	.section	.nv.info._Z23gemm_half_q_half_kernelILi2ELi160ELb1ELb0ELi64EEvPK6__halfPKjS4_S2_PS0_iiiiPKtS7_iiiiiibS2_i,"",@"SHT_CUDA_INFO"
	.sectionflags	@""
	.align	4


	//----- nvinfo : EIATTR_CUDA_API_VERSION
	.align		4
        /*0000*/ 	.byte	0x04, 0x37
        /*0002*/ 	.short	(.L_2807 - .L_2806)
.L_2806:
        /*0004*/ 	.word	0x00000082


	//----- nvinfo : EIATTR_KPARAM_INFO
	.align		4
.L_2807:
        /*0008*/ 	.byte	0x04, 0x17
        /*000a*/ 	.short	(.L_2809 - .L_2808)
.L_2808:
        /*000c*/ 	.word	0x00000000
        /*0010*/ 	.short	0x0013
        /*0012*/ 	.short	0x0070
        /*0014*/ 	.byte	0x00, 0xf0, 0x11, 0x00


	//----- nvinfo : EIATTR_KPARAM_INFO
	.align		4
.L_2809:
        /*0018*/ 	.byte	0x04, 0x17
        /*001a*/ 	.short	(.L_2811 - .L_2810)
.L_2810:
        /*001c*/ 	.word	0x00000000
        /*0020*/ 	.short	0x0012
        /*0022*/ 	.short	0x0068
        /*0024*/ 	.byte	0x00, 0xf5, 0x21, 0x00


	//----- nvinfo : EIATTR_KPARAM_INFO
	.align		4
.L_2811:
        /*0028*/ 	.byte	0x04, 0x17
        /*002a*/ 	.short	(.L_2813 - .L_2812)
.L_2812:
        /*002c*/ 	.word	0x00000000
        /*0030*/ 	.short	0x0011
        /*0032*/ 	.short	0x0060
        /*0034*/ 	.byte	0x00, 0xf0, 0x05, 0x00


	//----- nvinfo : EIATTR_KPARAM_INFO
	.align		4
.L_2813:
        /*0038*/ 	.byte	0x04, 0x17
        /*003a*/ 	.short	(.L_2815 - .L_2814)
.L_2814:
        /*003c*/ 	.word	0x00000000
        /*0040*/ 	.short	0x0010
        /*0042*/ 	.short	0x005c
        /*0044*/ 	.byte	0x00, 0xf0, 0x11, 0x00


	//----- nvinfo : EIATTR_KPARAM_INFO
	.align		4
.L_2815:
        /*0048*/ 	.byte	0x04, 0x17
        /*004a*/ 	.short	(.L_2817 - .L_2816)
.L_2816:
        /*004c*/ 	.word	0x00000000
        /*0050*/ 	.short	0x000f
        /*0052*/ 	.short	0x0058
        /*0054*/ 	.byte	0x00, 0xf0, 0x11, 0x00


	//----- nvinfo : EIATTR_KPARAM_INFO
	.align		4
.L_2817:
        /*0058*/ 	.byte	0x04, 0x17
        /*005a*/ 	.short	(.L_2819 - .L_2818)
.L_2818:
        /*005c*/ 	.word	0x00000000
        /*0060*/ 	.short	0x000e
        /*0062*/ 	.short	0x0054
        /*0064*/ 	.byte	0x00, 0xf0, 0x11, 0x00


	//----- nvinfo : EIATTR_KPARAM_INFO
	.align		4
.L_2819:
        /*0068*/ 	.byte	0x04, 0x17
        /*006a*/ 	.short	(.L_2821 - .L_2820)
.L_2820:
        /*006c*/ 	.word	0x00000000
        /*0070*/ 	.short	0x000d
        /*0072*/ 	.short	0x0050
        /*0074*/ 	.byte	0x00, 0xf0, 0x11, 0x00


	//----- nvinfo : EIATTR_KPARAM_INFO
	.align		4
.L_2821:
        /*0078*/ 	.byte	0x04, 0x17
        /*007a*/ 	.short	(.L_2823 - .L_2822)
.L_2822:
        /*007c*/ 	.word	0x00000000
        /*0080*/ 	.short	0x000c
        /*0082*/ 	.short	0x004c
        /*0084*/ 	.byte	0x00, 0xf0, 0x11, 0x00


	//----- nvinfo : EIATTR_KPARAM_INFO
	.align		4
.L_2823:
        /*0088*/ 	.byte	0x04, 0x17
        /*008a*/ 	.short	(.L_2825 - .L_2824)
.L_2824:
        /*008c*/ 	.word	0x00000000
        /*0090*/ 	.short	0x000b
        /*0092*/ 	.short	0x0048
        /*0094*/ 	.byte	0x00, 0xf0, 0x11, 0x00


	//----- nvinfo : EIATTR_KPARAM_INFO
	.align		4
.L_2825:
        /*0098*/ 	.byte	0x04, 0x17
        /*009a*/ 	.short	(.L_2827 - .L_2826)
.L_2826:
        /*009c*/ 	.word	0x00000000
        /*00a0*/ 	.short	0x000a
        /*00a2*/ 	.short	0x0040
        /*00a4*/ 	.byte	0x00, 0xf5, 0x21, 0x00


	//----- nvinfo : EIATTR_KPARAM_INFO
	.align		4
.L_2827:
        /*00a8*/ 	.byte	0x04, 0x17
        /*00aa*/ 	.short	(.L_2829 - .L_2828)
.L_2828:
        /*00ac*/ 	.word	0x00000000
        /*00b0*/ 	.short	0x0009
        /*00b2*/ 	.short	0x0038
        /*00b4*/ 	.byte	0x00, 0xf5, 0x21, 0x00


	//----- nvinfo : EIATTR_KPARAM_INFO
	.align		4
.L_2829:
        /*00b8*/ 	.byte	0x04, 0x17
        /*00ba*/ 	.short	(.L_2831 - .L_2830)
.L_2830:
        /*00bc*/ 	.word	0x00000000
        /*00c0*/ 	.short	0x0008
        /*00c2*/ 	.short	0x0034
        /*00c4*/ 	.byte	0x00, 0xf0, 0x11, 0x00


	//----- nvinfo : EIATTR_KPARAM_INFO
	.align		4
.L_2831:
        /*00c8*/ 	.byte	0x04, 0x17
        /*00ca*/ 	.short	(.L_2833 - .L_2832)
.L_2832:
        /*00cc*/ 	.word	0x00000000
        /*00d0*/ 	.short	0x0007
        /*00d2*/ 	.short	0x0030
        /*00d4*/ 	.byte	0x00, 0xf0, 0x11, 0x00


	//----- nvinfo : EIATTR_KPARAM_INFO
	.align		4
.L_2833:
        /*00d8*/ 	.byte	0x04, 0x17
        /*00da*/ 	.short	(.L_2835 - .L_2834)
.L_2834:
        /*00dc*/ 	.word	0x00000000
        /*00e0*/ 	.short	0x0006
        /*00e2*/ 	.short	0x002c
        /*00e4*/ 	.byte	0x00, 0xf0, 0x11, 0x00


	//----- nvinfo : EIATTR_KPARAM_INFO
	.align		4
.L_2835:
        /*00e8*/ 	.byte	0x04, 0x17
        /*00ea*/ 	.short	(.L_2837 - .L_2836)
.L_2836:
        /*00ec*/ 	.word	0x00000000
        /*00f0*/ 	.short	0x0005
        /*00f2*/ 	.short	0x0028
        /*00f4*/ 	.byte	0x00, 0xf0, 0x11, 0x00


	//----- nvinfo : EIATTR_KPARAM_INFO
	.align		4
.L_2837:
        /*00f8*/ 	.byte	0x04, 0x17
        /*00fa*/ 	.short	(.L_2839 - .L_2838)
.L_2838:
        /*00fc*/ 	.word	0x00000000
        /*0100*/ 	.short	0x0004
        /*0102*/ 	.short	0x0020
        /*0104*/ 	.byte	0x00, 0xf5, 0x21, 0x00


	//----- nvinfo : EIATTR_KPARAM_INFO
	.align		4
.L_2839:
        /*0108*/ 	.byte	0x04, 0x17
        /*010a*/ 	.short	(.L_2841 - .L_2840)
.L_2840:
        /*010c*/ 	.word	0x00000000
        /*0110*/ 	.short	0x0003
        /*0112*/ 	.short	0x0018
        /*0114*/ 	.byte	0x00, 0xf5, 0x21, 0x00


	//----- nvinfo : EIATTR_KPARAM_INFO
	.align		4
.L_2841:
        /*0118*/ 	.byte	0x04, 0x17
        /*011a*/ 	.short	(.L_2843 - .L_2842)
.L_2842:
        /*011c*/ 	.word	0x00000000
        /*0120*/ 	.short	0x0002
        /*0122*/ 	.short	0x0010
        /*0124*/ 	.byte	0x00, 0xf5, 0x21, 0x00


	//----- nvinfo : EIATTR_KPARAM_INFO
	.align		4
.L_2843:
        /*0128*/ 	.byte	0x04, 0x17
        /*012a*/ 	.short	(.L_2845 - .L_2844)
.L_2844:
        /*012c*/ 	.word	0x00000000
        /*0130*/ 	.short	0x0001
        /*0132*/ 	.short	0x0008
        /*0134*/ 	.byte	0x00, 0xf5, 0x21, 0x00


	//----- nvinfo : EIATTR_KPARAM_INFO
	.align		4
.L_2845:
        /*0138*/ 	.byte	0x04, 0x17
        /*013a*/ 	.short	(.L_2847 - .L_2846)
.L_2846:
        /*013c*/ 	.word	0x00000000
        /*0140*/ 	.short	0x0000
        /*0142*/ 	.short	0x0000
        /*0144*/ 	.byte	0x00, 0xf5, 0x21, 0x00


	//----- nvinfo : EIATTR_SPARSE_MMA_MASK
	.align		4
.L_2847:
        /*0148*/ 	.byte	0x03, 0x50
        /*014a*/ 	.short	0x0000


	//----- nvinfo : EIATTR_MAXREG_COUNT
	.align		4
        /*014c*/ 	.byte	0x03, 0x1b
        /*014e*/ 	.short	0x00ff


	//----- nvinfo : EIATTR_NUM_BARRIERS
	.align		4
        /*0150*/ 	.byte	0x02, 0x4c
        /*0152*/ 	.byte	0x01
	.zero		1


	//----- nvinfo : EIATTR_MERCURY_ISA_VERSION
	.align		4
        /*0154*/ 	.byte	0x03, 0x5f
        /*0156*/ 	.short	0x0101


	//----- nvinfo : EIATTR_VRC_CTA_INIT_COUNT
	.align		4
        /*0158*/ 	.byte	0x02, 0x4a
	.zero		1
	.zero		1


	//----- nvinfo : EIATTR_EXIT_INSTR_OFFSETS
	.align		4
        /*015c*/ 	.byte	0x04, 0x1c
        /*015e*/ 	.short	(.L_2849 - .L_2848)


	//   ....[0]....
.L_2848:
        /*0160*/ 	.word	0x00000060


	//   ....[1]....
        /*0164*/ 	.word	0x00000130


	//   ....[2]....
        /*0168*/ 	.word	0x00000d80


	//   ....[3]....
        /*016c*/ 	.word	0x000084f0


	//   ....[4]....
        /*0170*/ 	.word	0x00008620


	//   ....[5]....
        /*0174*/ 	.word	0x000086b0


	//   ....[6]....
        /*0178*/ 	.word	0x000086f0


	//----- nvinfo : EIATTR_CRS_STACK_SIZE
	.align		4
.L_2849:
        /*017c*/ 	.byte	0x04, 0x1e
        /*017e*/ 	.short	(.L_2851 - .L_2850)
.L_2850:
        /*0180*/ 	.word	0x00000000


	//----- nvinfo : EIATTR_CBANK_PARAM_SIZE
	.align		4
.L_2851:
        /*0184*/ 	.byte	0x03, 0x19
        /*0186*/ 	.short	0x0074


	//----- nvinfo : EIATTR_PARAM_CBANK
	.align		4
        /*0188*/ 	.byte	0x04, 0x0a
        /*018a*/ 	.short	(.L_2853 - .L_2852)
	.align		4
.L_2852:
        /*018c*/ 	.word	index@(.nv.constant0._Z23gemm_half_q_half_kernelILi2ELi160ELb1ELb0ELi64EEvPK6__halfPKjS4_S2_PS0_iiiiPKtS7_iiiiiibS2_i)
        /*0190*/ 	.short	0x0380
        /*0192*/ 	.short	0x0074


	//----- nvinfo : EIATTR_SW_WAR
	.align		4
.L_2853:
        /*0194*/ 	.byte	0x04, 0x36
        /*0196*/ 	.short	(.L_2855 - .L_2854)
.L_2854:
        /*0198*/ 	.word	0x00000008
.L_2855:


//--------------------- .nv.info._Z23gemm_half_q_half_kernelILi2ELi40ELb1ELb0ELi64EEvPK6__halfPKjS4_S2_PS0_iiiiPKtS7_iiiiiibS2_i --------------------------
	.section	.nv.info._Z23gemm_half_q_half_kernelILi2ELi40ELb1ELb0ELi64EEvPK6__halfPKjS4_S2_PS0_iiiiPKtS7_iiiiiibS2_i,"",@"SHT_CUDA_INFO"
	.sectionflags	@""
	.align	4


	//----- nvinfo : EIATTR_CUDA_API_VERSION
	.align		4
        /*0000*/ 	.byte	0x04, 0x37
        /*0002*/ 	.short	(.L_2857 - .L_2856)
.L_2856:
        /*0004*/ 	.word	0x00000082


	//----- nvinfo : EIATTR_KPARAM_INFO
	.align		4
.L_2857:
        /*0008*/ 	.byte	0x04, 0x17
        /*000a*/ 	.short	(.L_2859 - .L_2858)
.L_2858:
        /*000c*/ 	.word	0x00000000
        /*0010*/ 	.short	0x0013
        /*0012*/ 	.short	0x0070
        /*0014*/ 	.byte	0x00, 0xf0, 0x11, 0x00


	//----- nvinfo : EIATTR_KPARAM_INFO
	.align		4
.L_2859:
        /*0018*/ 	.byte	0x04, 0x17
        /*001a*/ 	.short	(.L_2861 - .L_2860)
.L_2860:
        /*001c*/ 	.word	0x00000000
        /*0020*/ 	.short	0x0012
        /*0022*/ 	.short	0x0068
        /*0024*/ 	.byte	0x00, 0xf5, 0x21, 0x00


	//----- nvinfo : EIATTR_KPARAM_INFO
	.align		4
.L_2861:
        /*0028*/ 	.byte	0x04, 0x17
        /*002a*/ 	.short	(.L_2863 - .L_2862)
.L_2862:
        /*002c*/ 	.word	0x00000000
        /*0030*/ 	.short	0x0011
        /*0032*/ 	.short	0x0060
        /*0034*/ 	.byte	0x00, 0xf0, 0x05, 0x00


	//----- nvinfo : EIATTR_KPARAM_INFO
	.align		4
.L_2863:
        /*0038*/ 	.byte	0x04, 0x17
        /*003a*/ 	.short	(.L_2865 - .L_2864)
.L_2864:
        /*003c*/ 	.word	0x00000000
        /*0040*/ 	.short	0x0010
        /*0042*/ 	.short	0x005c
        /*0044*/ 	.byte	0x00, 0xf0, 0x11, 0x00


	//----- nvinfo : EIATTR_KPARAM_INFO
	.align		4
.L_2865:
        /*0048*/ 	.byte	0x04, 0x17
        /*004a*/ 	.short	(.L_2867 - .L_2866)
.L_2866:
        /*004c*/ 	.word	0x00000000
        /*0050*/ 	.short	0x000f
        /*0052*/ 	.short	0x0058
        /*0054*/ 	.byte	0x00, 0xf0, 0x11, 0x00


	//----- nvinfo : EIATTR_KPARAM_INFO
	.align		4
.L_2867:
        /*0058*/ 	.byte	0x04, 0x17
        /*005a*/ 	.short	(.L_2869 - .L_2868)
.L_2868:
        /*005c*/ 	.word	0x00000000
        /*0060*/ 	.short	0x000e
        /*0062*/ 	.short	0x0054
        /*0064*/ 	.byte	0x00, 0xf0, 0x11, 0x00


	//----- nvinfo : EIATTR_KPARAM_INFO
	.align		4
.L_2869:
        /*0068*/ 	.byte	0x04, 0x17
        /*006a*/ 	.short	(.L_2871 - .L_2870)
.L_2870:
        /*006c*/ 	.word	0x00000000
        /*0070*/ 	.short	0x000d
        /*0072*/ 	.short	0x0050
        /*0074*/ 	.byte	0x00, 0xf0, 0x11, 0x00


	//----- nvinfo : EIATTR_KPARAM_INFO
	.align		4
.L_2871:
        /*0078*/ 	.byte	0x04, 0x17
        /*007a*/ 	.short	(.L_2873 - .L_2872)
.L_2872:
        /*007c*/ 	.word	0x00000000
        /*0080*/ 	.short	0x000c
        /*0082*/ 	.short	0x004c
        /*0084*/ 	.byte	0x00, 0xf0, 0x11, 0x00


	//----- nvinfo : EIATTR_KPARAM_INFO
	.align		4
.L_2873:
        /*0088*/ 	.byte	0x04, 0x17
        /*008a*/ 	.short	(.L_2875 - .L_2874)
.L_2874:
        /*008c*/ 	.word	0x00000000
        /*0090*/ 	.short	0x000b
        /*0092*/ 	.short	0x0048
        /*0094*/ 	.byte	0x00, 0xf0, 0x11, 0x00


	//----- nvinfo : EIATTR_KPARAM_INFO
	.align		4
.L_2875:
        /*0098*/ 	.byte	0x04, 0x17
        /*009a*/ 	.short	(.L_2877 - .L_2876)
.L_2876:
        /*009c*/ 	.word	0x00000000
        /*00a0*/ 	.short	0x000a
        /*00a2*/ 	.short	0x0040
        /*00a4*/ 	.byte	0x00, 0xf5, 0x21, 0x00


	//----- nvinfo : EIATTR_KPARAM_INFO
	.align		4
.L_2877:
        /*00a8*/ 	.byte	0x04, 0x17
        /*00aa*/ 	.short	(.L_2879 - .L_2878)
.L_2878:
        /*00ac*/ 	.word	0x00000000
        /*00b0*/ 	.short	0x0009
        /*00b2*/ 	.short	0x0038
        /*00b4*/ 	.byte	0x00, 0xf5, 0x21, 0x00


	//----- nvinfo : EIATTR_KPARAM_INFO
	.align		4
.L_2879:
        /*00b8*/ 	.byte	0x04, 0x17
        /*00ba*/ 	.short	(.L_2881 - .L_2880)
.L_2880:
        /*00bc*/ 	.word	0x00000000
        /*00c0*/ 	.short	0x0008
        /*00c2*/ 	.short	0x0034
        /*00c4*/ 	.byte	0x00, 0xf0, 0x11, 0x00


	//----- nvinfo : EIATTR_KPARAM_INFO
	.align		4
.L_2881:
        /*00c8*/ 	.byte	0x04, 0x17
        /*00ca*/ 	.short	(.L_2883 - .L_2882)
.L_2882:
        /*00cc*/ 	.word	0x00000000
        /*00d0*/ 	.short	0x0007
        /*00d2*/ 	.short	0x0030
        /*00d4*/ 	.byte	0x00, 0xf0, 0x11, 0x00


	//----- nvinfo : EIATTR_KPARAM_INFO
	.align		4
.L_2883:
        /*00d8*/ 	.byte	0x04, 0x17
        /*00da*/ 	.short	(.L_2885 - .L_2884)
.L_2884:
        /*00dc*/ 	.word	0x00000000
        /*00e0*/ 	.short	0x0006
        /*00e2*/ 	.short	0x002c
        /*00e4*/ 	.byte	0x00, 0xf0, 0x11, 0x00


	//----- nvinfo : EIATTR_KPARAM_INFO
	.align		4
.L_2885:
        /*00e8*/ 	.byte	0x04, 0x17
        /*00ea*/ 	.short	(.L_2887 - .L_2886)
.L_2886:
        /*00ec*/ 	.word	0x00000000
        /*00f0*/ 	.short	0x0005
        /*00f2*/ 	.short	0x0028
        /*00f4*/ 	.byte	0x00, 0xf0, 0x11, 0x00


	//----- nvinfo : EIATTR_KPARAM_INFO
	.align		4
.L_2887:
        /*00f8*/ 	.byte	0x04, 0x17
        /*00fa*/ 	.short	(.L_2889 - .L_2888)
.L_2888:
        /*00fc*/ 	.word	0x00000000
        /*0100*/ 	.short	0x0004
        /*0102*/ 	.short	0x0020
        /*0104*/ 	.byte	0x00, 0xf5, 0x21, 0x00


	//----- nvinfo : EIATTR_KPARAM_INFO
	.align		4
.L_2889:
        /*0108*/ 	.byte	0x04, 0x17
        /*010a*/ 	.short	(.L_2891 - .L_2890)
.L_2890:
        /*010c*/ 	.word	0x00000000
        /*0110*/ 	.short	0x0003
        /*0112*/ 	.short	0x0018
        /*0114*/ 	.byte	0x00, 0xf5, 0x21, 0x00


	//----- nvinfo : EIATTR_KPARAM_INFO
	.align		4
.L_2891:
        /*0118*/ 	.byte	0x04, 0x17
        /*011a*/ 	.short	(.L_2893 - .L_2892)
.L_2892:
        /*011c*/ 	.word	0x00000000
        /*0120*/ 	.short	0x0002
        /*0122*/ 	.short	0x0010
        /*0124*/ 	.byte	0x00, 0xf5, 0x21, 0x00


	//----- nvinfo : EIATTR_KPARAM_INFO
	.align		4
.L_2893:
        /*0128*/ 	.byte	0x04, 0x17
        /*012a*/ 	.short	(.L_2895 - .L_2894)
.L_2894:
        /*012c*/ 	.word	0x00000000
        /*0130*/ 	.short	0x0001
        /*0132*/ 	.short	0x0008
        /*0134*/ 	.byte	0x00, 0xf5, 0x21, 0x00


	//----- nvinfo : EIATTR_KPARAM_INFO
	.align		4
.L_2895:
        /*0138*/ 	.byte	0x04, 0x17
        /*013a*/ 	.short	(.L_2897 - .L_2896)
.L_2896:
        /*013c*/ 	.word	0x00000000
        /*0140*/ 	.short	0x0000
        /*0142*/ 	.short	0x0000
        /*0144*/ 	.byte	0x00, 0xf5, 0x21, 0x00


	//----- nvinfo : EIATTR_SPARSE_MMA_MASK
	.align		4
.L_2897:
        /*0148*/ 	.byte	0x03, 0x50
        /*014a*/ 	.short	0x0000


	//----- nvinfo : EIATTR_MAXREG_COUNT
	.align		4
        /*014c*/ 	.byte	0x03, 0x1b
        /*014e*/ 	.short	0x00ff


	//----- nvinfo : EIATTR_NUM_BARRIERS
	.align		4
        /*0150*/ 	.byte	0x02, 0x4c
        /*0152*/ 	.byte	0x01
	.zero		1


	//----- nvinfo : EIATTR_MERCURY_ISA_VERSION
	.align		4
        /*0154*/ 	.byte	0x03, 0x5f
        /*0156*/ 	.short	0x0101


	//----- nvinfo : EIATTR_VRC_CTA_INIT_COUNT
	.align		4
        /*0158*/ 	.byte	0x02, 0x4a
	.zero		1
	.zero		1


	//----- nvinfo : EIATTR_EXIT_INSTR_OFFSETS
	.align		4
        /*015c*/ 	.byte	0x04, 0x1c
        /*015e*/ 	.short	(.L_2899 - .L_2898)


	//   ....[0]....
.L_2898:
        /*0160*/ 	.word	0x00000080


	//   ....[1]....
        /*0164*/ 	.word	0x00000190


	//   ....[2]....
        /*0168*/ 	.word	0x00000de0


	//   ....[3]....
        /*016c*/ 	.word	0x000079a0


	//   ....[4]....
        /*0170*/ 	.word	0x00007ae0


	//   ....[5]....
        /*0174*/ 	.word	0x00007b70


	//   ....[6]....
        /*0178*/ 	.word	0x00007bb0


	//----- nvinfo : EIATTR_CRS_STACK_SIZE
	.align		4
.L_2899:
        /*017c*/ 	.byte	0x04, 0x1e
        /*017e*/ 	.short	(.L_2901 - .L_2900)
.L_2900:
        /*0180*/ 	.word	0x00000000


	//----- nvinfo : EIATTR_CBANK_PARAM_SIZE
	.align		4
.L_2901:
        /*0184*/ 	.byte	0x03, 0x19
        /*0186*/ 	.short	0x0074


	//----- nvinfo : EIATTR_PARAM_CBANK
	.align		4
        /*0188*/ 	.byte	0x04, 0x0a
        /*018a*/ 	.short	(.L_2903 - .L_2902)
	.align		4
.L_2902:
        /*018c*/ 	.word	index@(.nv.constant0._Z23gemm_half_q_half_kernelILi2ELi40ELb1ELb0ELi64EEvPK6__halfPKjS4_S2_PS0_iiiiPKtS7_iiiiiibS2_i)
        /*0190*/ 	.short	0x0380
        /*0192*/ 	.short	0x0074


	//----- nvinfo : EIATTR_SW_WAR
	.align		4
.L_2903:
        /*0194*/ 	.byte	0x04, 0x36
        /*0196*/ 	.short	(.L_2905 - .L_2904)
.L_2904:
        /*0198*/ 	.word	0x00000008
.L_2905:


//--------------------- .nv.info._Z23gemm_half_q_half_kernelILi2ELi10ELb1ELb0ELi64EEvPK6__halfPKjS4_S2_PS0_iiiiPKtS7_iiiiiibS2_i --------------------------
	.section	.nv.info._Z23gemm_half_q_half_kernelILi2ELi10ELb1ELb0ELi64EEvPK6__halfPKjS4_S2_PS0_iiiiPKtS7_iiiiiibS2_i,"",@"SHT_CUDA_INFO"
	.sectionflags	@""
	.align	4


	//----- nvinfo : EIATTR_CUDA_API_VERSION
	.align		4
        /*0000*/ 	.byte	0x04, 0x37
        /*0002*/ 	.short	(.L_2907 - .L_2906)
.L_2906:
        /*0004*/ 	.word	0x00000082


	//----- nvinfo : EIATTR_KPARAM_INFO
	.align		4
.L_2907:
        /*0008*/ 	.byte	0x04, 0x17
        /*000a*/ 	.short	(.L_2909 - .L_2908)
.L_2908:
        /*000c*/ 	.word	0x00000000
        /*0010*/ 	.short	0x0013
        /*0012*/ 	.short	0x0070
        /*0014*/ 	.byte	0x00, 0xf0, 0x11, 0x00


	//----- nvinfo : EIATTR_KPARAM_INFO
	.align		4
.L_2909:
        /*0018*/ 	.byte	0x04, 0x17
        /*001a*/ 	.short	(.L_2911 - .L_2910)
.L_2910:
        /*001c*/ 	.word	0x00000000
        /*0020*/ 	.short	0x0012
        /*0022*/ 	.short	0x0068
        /*0024*/ 	.byte	0x00, 0xf5, 0x21, 0x00


	//----- nvinfo : EIATTR_KPARAM_INFO
	.align		4
.L_2911:
        /*0028*/ 	.byte	0x04, 0x17
        /*002a*/ 	.short	(.L_2913 - .L_2912)
.L_2912:
        /*002c*/ 	.word	0x00000000
        /*0030*/ 	.short	0x0011
        /*0032*/ 	.short	0x0060
        /*0034*/ 	.byte	0x00, 0xf0, 0x05, 0x00


	//----- nvinfo : EIATTR_KPARAM_INFO
	.align		4
.L_2913:
        /*0038*/ 	.byte	0x04, 0x17
        /*003a*/ 	.short	(.L_2915 - .L_2914)
.L_2914:
        /*003c*/ 	.word	0x00000000
        /*0040*/ 	.short	0x0010
        /*0042*/ 	.short	0x005c
        /*0044*/ 	.byte	0x00, 0xf0, 0x11, 0x00


	//----- nvinfo : EIATTR_KPARAM_INFO
	.align		4
.L_2915:
        /*0048*/ 	.byte	0x04, 0x17
        /*004a*/ 	.short	(.L_2917 - .L_2916)
.L_2916:
        /*004c*/ 	.word	0x00000000
        /*0050*/ 	.short	0x000f
        /*0052*/ 	.short	0x0058
        /*0054*/ 	.byte	0x00, 0xf0, 0x11, 0x00


	//----- nvinfo : EIATTR_KPARAM_INFO
	.align		4
.L_2917:
        /*0058*/ 	.byte	0x04, 0x17
        /*005a*/ 	.short	(.L_2919 - .L_2918)
.L_2918:
        /*005c*/ 	.word	0x00000000
        /*0060*/ 	.short	0x000e
        /*0062*/ 	.short	0x0054
        /*0064*/ 	.byte	0x00, 0xf0, 0x11, 0x00


	//----- nvinfo : EIATTR_KPARAM_INFO
	.align		4
.L_2919:
        /*0068*/ 	.byte	0x04, 0x17
        /*006a*/ 	.short	(.L_2921 - .L_2920)
.L_2920:
        /*006c*/ 	.word	0x00000000
        /*0070*/ 	.short	0x000d
        /*0072*/ 	.short	0x0050
        /*0074*/ 	.byte	0x00, 0xf0, 0x11, 0x00


	//----- nvinfo : EIATTR_KPARAM_INFO
	.align		4
.L_2921:
        /*0078*/ 	.byte	0x04, 0x17
        /*007a*/ 	.short	(.L_2923 - .L_2922)
.L_2922:
        /*007c*/ 	.word	0x00000000
        /*0080*/ 	.short	0x000c
        /*0082*/ 	.short	0x004c
        /*0084*/ 	.byte	0x00, 0xf0, 0x11, 0x00


	//----- nvinfo : EIATTR_KPARAM_INFO
	.align		4
.L_2923:
        /*0088*/ 	.byte	0x04, 0x17
        /*008a*/ 	.short	(.L_2925 - .L_2924)
.L_2924:
        /*008c*/ 	.word	0x00000000
        /*0090*/ 	.short	0x000b
        /*0092*/ 	.short	0x0048
        /*0094*/ 	.byte	0x00, 0xf0, 0x11, 0x00


	//----- nvinfo : EIATTR_KPARAM_INFO
	.align		4
.L_2925:
        /*0098*/ 	.byte	0x04, 0x17
        /*009a*/ 	.short	(.L_2927 - .L_2926)
.L_2926:
        /*009c*/ 	.word	0x00000000
        /*00a0*/ 	.short	0x000a
        /*00a2*/ 	.short	0x0040
        /*00a4*/ 	.byte	0x00, 0xf5, 0x21, 0x00


	//----- nvinfo : EIATTR_KPARAM_INFO
	.align		4
.L_2927:
        /*00a8*/ 	.byte	0x04, 0x17
        /*00aa*/ 	.short	(.L_2929 - .L_2928)
.L_2928:
        /*00ac*/ 	.word	0x00000000
        /*00b0*/ 	.short	0x0009
        /*00b2*/ 	.short	0x0038
        /*00b4*/ 	.byte	0x00, 0xf5, 0x21, 0x00


	//----- nvinfo : EIATTR_KPARAM_INFO
	.align		4
.L_2929:
        /*00b8*/ 	.byte	0x04, 0x17
        /*00ba*/ 	.short	(.L_2931 - .L_2930)
.L_2930:
        /*00bc*/ 	.word	0x00000000
        /*00c0*/ 	.short	0x0008
        /*00c2*/ 	.short	0x0034
        /*00c4*/ 	.byte	0x00, 0xf0, 0x11, 0x00


	//----- nvinfo : EIATTR_KPARAM_INFO
	.align		4
.L_2931:
        /*00c8*/ 	.byte	0x04, 0x17
        /*00ca*/ 	.short	(.L_2933 - .L_2932)
.L_2932:
        /*00cc*/ 	.word	0x00000000
        /*00d0*/ 	.short	0x0007
        /*00d2*/ 	.short	0x0030
        /*00d4*/ 	.byte	0x00, 0xf0, 0x11, 0x00


	//----- nvinfo : EIATTR_KPARAM_INFO
	.align		4
.L_2933:
        /*00d8*/ 	.byte	0x04, 0x17
        /*00da*/ 	.short	(.L_2935 - .L_2934)
.L_2934:
        /*00dc*/ 	.word	0x00000000
        /*00e0*/ 	.short	0x0006
        /*00e2*/ 	.short	0x002c
        /*00e4*/ 	.byte	0x00, 0xf0, 0x11, 0x00


	//----- nvinfo : EIATTR_KPARAM_INFO
	.align		4
.L_2935:
        /*00e8*/ 	.byte	0x04, 0x17
        /*00ea*/ 	.short	(.L_2937 - .L_2936)
.L_2936:
        /*00ec*/ 	.word	0x00000000
        /*00f0*/ 	.short	0x0005
        /*00f2*/ 	.short	0x0028
        /*00f4*/ 	.byte	0x00, 0xf0, 0x11, 0x00


	//----- nvinfo : EIATTR_KPARAM_INFO
	.align		4
.L_2937:
        /*00f8*/ 	.byte	0x04, 0x17
        /*00fa*/ 	.short	(.L_2939 - .L_2938)
.L_2938:
        /*00fc*/ 	.word	0x00000000
        /*0100*/ 	.short	0x0004
        /*0102*/ 	.short	0x0020
        /*0104*/ 	.byte	0x00, 0xf5, 0x21, 0x00


	//----- nvinfo : EIATTR_KPARAM_INFO
	.align		4
.L_2939:
        /*0108*/ 	.byte	0x04, 0x17
        /*010a*/ 	.short	(.L_2941 - .L_2940)
.L_2940:
        /*010c*/ 	.word	0x00000000
        /*0110*/ 	.short	0x0003
        /*0112*/ 	.short	0x0018
        /*0114*/ 	.byte	0x00, 0xf5, 0x21, 0x00


	//----- nvinfo : EIATTR_KPARAM_INFO
	.align		4
.L_2941:
        /*0118*/ 	.byte	0x04, 0x17
        /*011a*/ 	.short	(.L_2943 - .L_2942)
.L_2942:
        /*011c*/ 	.word	0x00000000
        /*0120*/ 	.short	0x0002
        /*0122*/ 	.short	0x0010
        /*0124*/ 	.byte	0x00, 0xf5, 0x21, 0x00


	//----- nvinfo : EIATTR_KPARAM_INFO
	.align		4
.L_2943:
        /*0128*/ 	.byte	0x04, 0x17
        /*012a*/ 	.short	(.L_2945 - .L_2944)
.L_2944:
        /*012c*/ 	.word	0x00000000
        /*0130*/ 	.short	0x0001
        /*0132*/ 	.short	0x0008
        /*0134*/ 	.byte	0x00, 0xf5, 0x21, 0x00


	//----- nvinfo : EIATTR_KPARAM_INFO
	.align		4
.L_2945:
        /*0138*/ 	.byte	0x04, 0x17
        /*013a*/ 	.short	(.L_2947 - .L_2946)
.L_2946:
        /*013c*/ 	.word	0x00000000
        /*0140*/ 	.short	0x0000
        /*0142*/ 	.short	0x0000
        /*0144*/ 	.byte	0x00, 0xf5, 0x21, 0x00


	//----- nvinfo : EIATTR_SPARSE_MMA_MASK
	.align		4
.L_2947:
        /*0148*/ 	.byte	0x03, 0x50
        /*014a*/ 	.short	0x0000


	//----- nvinfo : EIATTR_MAXREG_COUNT
	.align		4
        /*014c*/ 	.byte	0x03, 0x1b
        /*014e*/ 	.short	0x00ff


	//----- nvinfo : EIATTR_NUM_BARRIERS
	.align		4
        /*0150*/ 	.byte	0x02, 0x4c
        /*0152*/ 	.byte	0x01
	.zero		1


	//----- nvinfo : EIATTR_MERCURY_ISA_VERSION
	.align		4
        /*0154*/ 	.byte	0x03, 0x5f
        /*0156*/ 	.short	0x0101


	//----- nvinfo : EIATTR_VRC_CTA_INIT_COUNT
	.align		4
        /*0158*/ 	.byte	0x02, 0x4a
	.zero		1
	.zero		1


	//----- nvinfo : EIATTR_EXIT_INSTR_OFFSETS
	.align		4
        /*015c*/ 	.byte	0x04, 0x1c
        /*015e*/ 	.short	(.L_2949 - .L_2948)


	//   ....[0]....
.L_2948:
        /*0160*/ 	.word	0x00000080


	//   ....[1]....
        /*0164*/ 	.word	0x00000190


	//   ....[2]....
        /*0168*/ 	.word	0x00000de0


	//   ....[3]....
        /*016c*/ 	.word	0x00006910


	//   ....[4]....
        /*0170*/ 	.word	0x00006a50


	//   ....[5]....
        /*0174*/ 	.word	0x00006ae0


	//   ....[6]....
        /*0178*/ 	.word	0x00006b20


	//----- nvinfo : EIATTR_CRS_STACK_SIZE
	.align		4
.L_2949:
        /*017c*/ 	.byte	0x04, 0x1e
        /*017e*/ 	.short	(.L_2951 - .L_2950)
.L_2950:
        /*0180*/ 	.word	0x00000000


	//----- nvinfo : EIATTR_CBANK_PARAM_SIZE
	.align		4
.L_2951:
        /*0184*/ 	.byte	0x03, 0x19
        /*0186*/ 	.short	0x0074


	//----- nvinfo : EIATTR_PARAM_CBANK
	.align		4
        /*0188*/ 	.byte	0x04, 0x0a
        /*018a*/ 	.short	(.L_2953 - .L_2952)
	.align		4
.L_2952:
        /*018c*/ 	.word	index@(.nv.constant0._Z23gemm_half_q_half_kernelILi2ELi10ELb1ELb0ELi64EEvPK6__halfPKjS4_S2_PS0_iiiiPKtS7_iiiiiibS2_i)
        /*0190*/ 	.short	0x0380
        /*0192*/ 	.short	0x0074


	//----- nvinfo : EIATTR_SW_WAR
	.align		4
.L_2953:
        /*0194*/ 	.byte	0x04, 0x36
        /*0196*/ 	.short	(.L_2955 - .L_2954)
.L_2954:
        /*0198*/ 	.word	0x00000008
.L_2955:


//--------------------- .nv.info._Z23gemm_half_q_half_kernelILi2ELi172ELb1ELb0ELi64EEvPK6__halfPKjS4_S2_PS0_iiiiPKtS7_iiiiiibS2_i --------------------------
	.section	.nv.info._Z23gemm_half_q_half_kernelILi2ELi172ELb1ELb0ELi64EEvPK6__halfPKjS4_S2_PS0_iiiiPKtS7_iiiiiibS2_i,"",@"SHT_CUDA_INFO"
	.sectionflags	@""
	.align	4


	//----- nvinfo : EIATTR_CUDA_API_VERSION
	.align		4
        /*0000*/ 	.byte	0x04, 0x37
        /*0002*/ 	.short	(.L_2957 - .L_2956)
.L_2956:
        /*0004*/ 	.word	0x00000082


	//----- nvinfo : EIATTR_KPARAM_INFO
	.align		4
.L_2957:
        /*0008*/ 	.byte	0x04, 0x17
        /*000a*/ 	.short	(.L_2959 - .L_2958)
.L_2958:
        /*000c*/ 	.word	0x00000000
        /*0010*/ 	.short	0x0013
        /*0012*/ 	.short	0x0070
        /*0014*/ 	.byte	0x00, 0xf0, 0x11, 0x00


	//----- nvinfo : EIATTR_KPARAM_INFO
	.align		4
.L_2959:
        /*0018*/ 	.byte	0x04, 0x17
        /*001a*/ 	.short	(.L_2961 - .L_2960)
.L_2960:
        /*001c*/ 	.word	0x00000000
        /*0020*/ 	.short	0x0012
        /*0022*/ 	.short	0x0068
        /*0024*/ 	.byte	0x00, 0xf5, 0x21, 0x00


	//----- nvinfo : EIATTR_KPARAM_INFO
	.align		4
.L_2961:
        /*0028*/ 	.byte	0x04, 0x17
        /*002a*/ 	.short	(.L_2963 - .L_2962)
.L_2962:
        /*002c*/ 	.word	0x00000000
        /*0030*/ 	.short	0x0011
        /*0032*/ 	.short	0x0060
        /*0034*/ 	.byte	0x00, 0xf0, 0x05, 0x00


	//----- nvinfo : EIATTR_KPARAM_INFO
	.align		4
.L_2963:
        /*0038*/ 	.byte	0x04, 0x17
        /*003a*/ 	.short	(.L_2965 - .L_2964)
.L_2964:
        /*003c*/ 	.word	0x00000000
        /*0040*/ 	.short	0x0010
        /*0042*/ 	.short	0x005c
        /*0044*/ 	.byte	0x00, 0xf0, 0x11, 0x00


	//----- nvinfo : EIATTR_KPARAM_INFO
	.align		4
.L_2965:
        /*0048*/ 	.byte	0x04, 0x17
        /*004a*/ 	.short	(.L_2967 - .L_2966)
.L_2966:
        /*004c*/ 	.word	0x00000000
        /*0050*/ 	.short	0x000f
        /*0052*/ 	.short	0x0058
        /*0054*/ 	.byte	0x00, 0xf0, 0x11, 0x00


	//----- nvinfo : EIATTR_KPARAM_INFO
	.align		4
.L_2967:
        /*0058*/ 	.byte	0x04, 0x17
        /*005a*/ 	.short	(.L_2969 - .L_2968)
.L_2968:
        /*005c*/ 	.word	0x00000000
        /*0060*/ 	.short	0x000e
        /*0062*/ 	.short	0x0054
        /*0064*/ 	.byte	0x00, 0xf0, 0x11, 0x00


	//----- nvinfo : EIATTR_KPARAM_INFO
	.align		4
.L_2969:
        /*0068*/ 	.byte	0x04, 0x17
        /*006a*/ 	.short	(.L_2971 - .L_2970)
.L_2970:
        /*006c*/ 	.word	0x00000000
        /*0070*/ 	.short	0x000d
        /*0072*/ 	.short	0x0050
        /*0074*/ 	.byte	0x00, 0xf0, 0x11, 0x00


	//----- nvinfo : EIATTR_KPARAM_INFO
	.align		4
.L_2971:
        /*0078*/ 	.byte	0x04, 0x17
        /*007a*/ 	.short	(.L_2973 - .L_2972)
.L_2972:
        /*007c*/ 	.word	0x00000000
        /*0080*/ 	.short	0x000c
        /*0082*/ 	.short	0x004c
        /*0084*/ 	.byte	0x00, 0xf0, 0x11, 0x00


	//----- nvinfo : EIATTR_KPARAM_INFO
	.align		4
.L_2973:
        /*0088*/ 	.byte	0x04, 0x17
        /*008a*/ 	.short	(.L_2975 - .L_2974)
.L_2974:
        /*008c*/ 	.word	0x00000000
        /*0090*/ 	.short	0x000b
        /*0092*/ 	.short	0x0048
        /*0094*/ 	.byte	0x00, 0xf0, 0x11, 0x00


	//----- nvinfo : EIATTR_KPARAM_INFO
	.align		4
.L_2975:
        /*0098*/ 	.byte	0x04, 0x17
        /*009a*/ 	.short	(.L_2977 - .L_2976)
.L_2976:
        /*009c*/ 	.word	0x00000000
        /*00a0*/ 	.short	0x000a
        /*00a2*/ 	.short	0x0040
        /*00a4*/ 	.byte	0x00, 0xf5, 0x21, 0x00


	//----- nvinfo : EIATTR_KPARAM_INFO
	.align		4
.L_2977:
        /*00a8*/ 	.byte	0x04, 0x17
        /*00aa*/ 	.short	(.L_2979 - .L_2978)
.L_2978:
        /*00ac*/ 	.word	0x00000000
        /*00b0*/ 	.short	0x0009
        /*00b2*/ 	.short	0x0038
        /*00b4*/ 	.byte	0x00, 0xf5, 0x21, 0x00


	//----- nvinfo : EIATTR_KPARAM_INFO
	.align		4
.L_2979:
        /*00b8*/ 	.byte	0x04, 0x17
        /*00ba*/ 	.short	(.L_2981 - .L_2980)
.L_2980:
        /*00bc*/ 	.word	0x00000000
        /*00c0*/ 	.short	0x0008
        /*00c2*/ 	.short	0x0034
        /*00c4*/ 	.byte	0x00, 0xf0, 0x11, 0x00


	//----- nvinfo : EIATTR_KPARAM_INFO
	.align		4
.L_2981:
        /*00c8*/ 	.byte	0x04, 0x17
        /*00ca*/ 	.short	(.L_2983 - .L_2982)
.L_2982:
        /*00cc*/ 	.word	0x00000000
        /*00d0*/ 	.short	0x0007
        /*00d2*/ 	.short	0x0030
        /*00d4*/ 	.byte	0x00, 0xf0, 0x11, 0x00


	//----- nvinfo : EIATTR_KPARAM_INFO
	.align		4
.L_2983:
        /*00d8*/ 	.byte	0x04, 0x17
        /*00da*/ 	.short	(.L_2985 - .L_2984)
.L_2984:
        /*00dc*/ 	.word	0x00000000
        /*00e0*/ 	.short	0x0006
        /*00e2*/ 	.short	0x002c
        /*00e4*/ 	.byte	0x00, 0xf0, 0x11, 0x00


	//----- nvinfo : EIATTR_KPARAM_INFO
	.align		4
.L_2985:
        /*00e8*/ 	.byte	0x04, 0x17
        /*00ea*/ 	.short	(.L_2987 - .L_2986)
.L_2986:
        /*00ec*/ 	.word	0x00000000
        /*00f0*/ 	.short	0x0005
        /*00f2*/ 	.short	0x0028
        /*00f4*/ 	.byte	0x00, 0xf0, 0x11, 0x00


	//----- nvinfo : EIATTR_KPARAM_INFO
	.align		4
.L_2987:
        /*00f8*/ 	.byte	0x04, 0x17
        /*00fa*/ 	.short	(.L_2989 - .L_2988)
.L_2988:
        /*00fc*/ 	.word	0x00000000
        /*0100*/ 	.short	0x0004
        /*0102*/ 	.short	0x0020
        /*0104*/ 	.byte	0x00, 0xf5, 0x21, 0x00


	//----- nvinfo : EIATTR_KPARAM_INFO
	.align		4
.L_2989:
        /*0108*/ 	.byte	0x04, 0x17
        /*010a*/ 	.short	(.L_2991 - .L_2990)
.L_2990:
        /*010c*/ 	.word	0x00000000
        /*0110*/ 	.short	0x0003
        /*0112*/ 	.short	0x0018
        /*0114*/ 	.byte	0x00, 0xf5, 0x21, 0x00


	//----- nvinfo : EIATTR_KPARAM_INFO
	.align		4
.L_2991:
        /*0118*/ 	.byte	0x04, 0x17
        /*011a*/ 	.short	(.L_2993 - .L_2992)
.L_2992:
        /*011c*/ 	.word	0x00000000
        /*0120*/ 	.short	0x0002
        /*0122*/ 	.short	0x0010
        /*0124*/ 	.byte	0x00, 0xf5, 0x21, 0x00


	//----- nvinfo : EIATTR_KPARAM_INFO
	.align		4
.L_2993:
        /*0128*/ 	.byte	0x04, 0x17
        /*012a*/ 	.short	(.L_2995 - .L_2994)
.L_2994:
        /*012c*/ 	.word	0x00000000
        /*0130*/ 	.short	0x0001
        /*0132*/ 	.short	0x0008
        /*0134*/ 	.byte	0x00, 0xf5, 0x21, 0x00


	//----- nvinfo : EIATTR_KPARAM_INFO
	.align		4
.L_2995:
        /*0138*/ 	.byte	0x04, 0x17
        /*013a*/ 	.short	(.L_2997 - .L_2996)
.L_2996:
        /*013c*/ 	.word	0x00000000
        /*0140*/ 	.short	0x0000
        /*0142*/ 	.short	0x0000
        /*0144*/ 	.byte	0x00, 0xf5, 0x21, 0x00


	//----- nvinfo : EIATTR_SPARSE_MMA_MASK
	.align		4
.L_2997:
        /*0148*/ 	.byte	0x03, 0x50
        /*014a*/ 	.short	0x0000


	//----- nvinfo : EIATTR_MAXREG_COUNT
	.align		4
        /*014c*/ 	.byte	0x03, 0x1b
        /*014e*/ 	.short	0x00ff


	//----- nvinfo : EIATTR_NUM_BARRIERS
	.align		4
        /*0150*/ 	.byte	0x02, 0x4c
        /*0152*/ 	.byte	0x01
	.zero		1


	//----- nvinfo : EIATTR_MERCURY_ISA_VERSION
	.align		4
        /*0154*/ 	.byte	0x03, 0x5f
        /*0156*/ 	.short	0x0101


	//----- nvinfo : EIATTR_VRC_CTA_INIT_COUNT
	.align		4
        /*0158*/ 	.byte	0x02, 0x4a
	.zero		1
	.zero		1


	//----- nvinfo : EIATTR_EXIT_INSTR_OFFSETS
	.align		4
        /*015c*/ 	.byte	0x04, 0x1c
        /*015e*/ 	.short	(.L_2999 - .L_2998)


	//   ....[0]....
.L_2998:
        /*0160*/ 	.word	0x00000060


	//   ....[1]....
        /*0164*/ 	.word	0x00000130


	//   ....[2]....
        /*0168*/ 	.word	0x00000d80


	//   ....[3]....
        /*016c*/ 	.word	0x0000dc00


	//   ....[4]....
        /*0170*/ 	.word	0x0000dd30


	//   ....[5]....
        /*0174*/ 	.word	0x0000ddc0


	//   ....[6]....
        /*0178*/ 	.word	0x0000de00


	//----- nvinfo : EIATTR_CRS_STACK_SIZE
	.align		4
.L_2999:
        /*017c*/ 	.byte	0x04, 0x1e
        /*017e*/ 	.short	(.L_3001 - .L_3000)
.L_3000:
        /*0180*/ 	.word	0x00000000


	//----- nvinfo : EIATTR_CBANK_PARAM_SIZE
	.align		4
.L_3001:
        /*0184*/ 	.byte	0x03, 0x19
        /*0186*/ 	.short	0x0074


	//----- nvinfo : EIATTR_PARAM_CBANK
	.align		4
        /*0188*/ 	.byte	0x04, 0x0a
        /*018a*/ 	.short	(.L_3003 - .L_3002)
	.align		4
.L_3002:
        /*018c*/ 	.word	index@(.nv.constant0._Z23gemm_half_q_half_kernelILi2ELi172ELb1ELb0ELi64EEvPK6__halfPKjS4_S2_PS0_iiiiPKtS7_iiiiiibS2_i)
        /*0190*/ 	.short	0x0380
        /*0192*/ 	.short	0x0074


	//----- nvinfo : EIATTR_SW_WAR
	.align		4
.L_3003:
        /*0194*/ 	.byte	0x04, 0x36
        /*0196*/ 	.short	(.L_3005 - .L_3004)
.L_3004:
        /*0198*/ 	.word	0x00000008
.L_3005:


//--------------------- .nv.info._Z23gemm_half_q_half_kernelILi2ELi176ELb1ELb0ELi64EEvPK6__halfPKjS4_S2_PS0_iiiiPKtS7_iiiiiibS2_i --------------------------
	.section	.nv.info._Z23gemm_half_q_half_kernelILi2ELi176ELb1ELb0ELi64EEvPK6__halfPKjS4_S2_PS0_iiiiPKtS7_iiiiiibS2_i,"",@"SHT_CUDA_INFO"
	.sectionflags	@""
	.align	4


	//----- nvinfo : EIATTR_CUDA_API_VERSION
	.align		4
        /*0000*/ 	.byte	0x04, 0x37
        /*0002*/ 	.short	(.L_3007 - .L_3006)
.L_3006:
        /*0004*/ 	.word	0x00000082


	//----- nvinfo : EIATTR_KPARAM_INFO
	.align		4
.L_3007:
        /*0008*/ 	.byte	0x04, 0x17
        /*000a*/ 	.short	(.L_3009 - .L_3008)
.L_3008:
        /*000c*/ 	.word	0x00000000
        /*0010*/ 	.short	0x0013
        /*0012*/ 	.short	0x0070
        /*0014*/ 	.byte	0x00, 0xf0, 0x11, 0x00


	//----- nvinfo : EIATTR_KPARAM_INFO
	.align		4
.L_3009:
        /*0018*/ 	.byte	0x04, 0x17
        /*001a*/ 	.short	(.L_3011 - .L_3010)
.L_3010:
        /*001c*/ 	.word	0x00000000
        /*0020*/ 	.short	0x0012
        /*0022*/ 	.short	0x0068
        /*0024*/ 	.byte	0x00, 0xf5, 0x21, 0x00


	//----- nvinfo : EIATTR_KPARAM_INFO
	.align		4
.L_3011:
        /*0028*/ 	.byte	0x04, 0x17
        /*002a*/ 	.short	(.L_3013 - .L_3012)
.L_3012:
        /*002c*/ 	.word	0x00000000
        /*0030*/ 	.short	0x0011
        /*0032*/ 	.short	0x0060
        /*0034*/ 	.byte	0x00, 0xf0, 0x05, 0x00


	//----- nvinfo : EIATTR_KPARAM_INFO
	.align		4
.L_3013:
        /*0038*/ 	.byte	0x04, 0x17
        /*003a*/ 	.short	(.L_3015 - .L_3014)
.L_3014:
        /*003c*/ 	.word	0x00000000
        /*0040*/ 	.short	0x0010
        /*0042*/ 	.short	0x005c
        /*0044*/ 	.byte	0x00, 0xf0, 0x11, 0x00


	//----- nvinfo : EIATTR_KPARAM_INFO
	.align		4
.L_3015:
        /*0048*/ 	.byte	0x04, 0x17
        /*004a*/ 	.short	(.L_3017 - .L_3016)
.L_3016:
        /*004c*/ 	.word	0x00000000
        /*0050*/ 	.short	0x000f
        /*0052*/ 	.short	0x0058
        /*0054*/ 	.byte	0x00, 0xf0, 0x11, 0x00


	//----- nvinfo : EIATTR_KPARAM_INFO
	.align		4
.L_3017:
        /*0058*/ 	.byte	0x04, 0x17
        /*005a*/ 	.short	(.L_3019 - .L_3018)
.L_3018:
        /*005c*/ 	.word	0x00000000
        /*0060*/ 	.short	0x000e
        /*0062*/ 	.short	0x0054
        /*0064*/ 	.byte	0x00, 0xf0, 0x11, 0x00


	//----- nvinfo : EIATTR_KPARAM_INFO
	.align		4
.L_3019:
        /*0068*/ 	.byte	0x04, 0x17
        /*006a*/ 	.short	(.L_3021 - .L_3020)
.L_3020:
        /*006c*/ 	.word	0x00000000
        /*0070*/ 	.short	0x000d
        /*0072*/ 	.short	0x0050
        /*0074*/ 	.byte	0x00, 0xf0, 0x11, 0x00


	//----- nvinfo : EIATTR_KPARAM_INFO
	.align		4
.L_3021:
        /*0078*/ 	.byte	0x04, 0x17
        /*007a*/ 	.short	(.L_3023 - .L_3022)
.L_3022:
        /*007c*/ 	.word	0x00000000
        /*0080*/ 	.short	0x000c
        /*0082*/ 	.short	0x004c
        /*0084*/ 	.byte	0x00, 0xf0, 0x11, 0x00


	//----- nvinfo : EIATTR_KPARAM_INFO
	.align		4
.L_3023:
        /*0088*/ 	.byte	0x04, 0x17
        /*008a*/ 	.short	(.L_3025 - .L_3024)
.L_3024:
        /*008c*/ 	.word	0x00000000
        /*0090*/ 	.short	0x000b
        /*0092*/ 	.short	0x0048
        /*0094*/ 	.byte	0x00, 0xf0, 0x11, 0x00


	//----- nvinfo : EIATTR_KPARAM_INFO
	.align		4
.L_3025:
        /*0098*/ 	.byte	0x04, 0x17
        /*009a*/ 	.short	(.L_3027 - .L_3026)
.L_3026:
        /*009c*/ 	.word	0x00000000
        /*00a0*/ 	.short	0x000a
        /*00a2*/ 	.short	0x0040
        /*00a4*/ 	.byte	0x00, 0xf5, 0x21, 0x00


	//----- nvinfo : EIATTR_KPARAM_INFO
	.align		4
.L_3027:
        /*00a8*/ 	.byte	0x04, 0x17
        /*00aa*/ 	.short	(.L_3029 - .L_3028)
.L_3028:
        /*00ac*/ 	.word	0x00000000
        /*00b0*/ 	.short	0x0009
        /*00b2*/ 	.short	0x0038
        /*00b4*/ 	.byte	0x00, 0xf5, 0x21, 0x00


	//----- nvinfo : EIATTR_KPARAM_INFO
	.align		4
.L_3029:
        /*00b8*/ 	.byte	0x04, 0x17
        /*00ba*/ 	.short	(.L_3031 - .L_3030)
.L_3030:
        /*00bc*/ 	.word	0x00000000
        /*00c0*/ 	.short	0x0008
        /*00c2*/ 	.short	0x0034
        /*00c4*/ 	.byte	0x00, 0xf0, 0x11, 0x00


	//----- nvinfo : EIATTR_KPARAM_INFO
	.align		4
.L_3031:
        /*00c8*/ 	.byte	0x04, 0x17
        /*00ca*/ 	.short	(.L_3033 - .L_3032)
.L_3032:
        /*00cc*/ 	.word	0x00000000
        /*00d0*/ 	.short	0x0007
        /*00d2*/ 	.short	0x0030
        /*00d4*/ 	.byte	0x00, 0xf0, 0x11, 0x00


	//----- nvinfo : EIATTR_KPARAM_INFO
	.align		4
.L_3033:
        /*00d8*/ 	.byte	0x04, 0x17
        /*00da*/ 	.short	(.L_3035 - .L_3034)
.L_3034:
        /*00dc*/ 	.word	0x00000000
        /*00e0*/ 	.short	0x0006
        /*00e2*/ 	.short	0x002c
        /*00e4*/ 	.byte	0x00, 0xf0, 0x11, 0x00


	//----- nvinfo : EIATTR_KPARAM_INFO
	.align		4
.L_3035:
        /*00e8*/ 	.byte	0x04, 0x17
        /*00ea*/ 	.short	(.L_3037 - .L_3036)
.L_3036:
        /*00ec*/ 	.word	0x00000000
        /*00f0*/ 	.short	0x0005
        /*00f2*/ 	.short	0x0028
        /*00f4*/ 	.byte	0x00, 0xf0, 0x11, 0x00


	//----- nvinfo : EIATTR_KPARAM_INFO
	.align		4
.L_3037:
        /*00f8*/ 	.byte	0x04, 0x17
        /*00fa*/ 	.short	(.L_3039 - .L_3038)
.L_3038:
        /*00fc*/ 	.word	0x00000000
        /*0100*/ 	.short	0x0004
        /*0102*/ 	.short	0x0020
        /*0104*/ 	.byte	0x00, 0xf5, 0x21, 0x00


	//----- nvinfo : EIATTR_KPARAM_INFO
	.align		4
.L_3039:
        /*0108*/ 	.byte	0x04, 0x17
        /*010a*/ 	.short	(.L_3041 - .L_3040)
.L_3040:
        /*010c*/ 	.word	0x00000000
        /*0110*/ 	.short	0x0003
        /*0112*/ 	.short	0x0018
        /*0114*/ 	.byte	0x00, 0xf5, 0x21, 0x00


	//----- nvinfo : EIATTR_KPARAM_INFO
	.align		4
.L_3041:
        /*0118*/ 	.byte	0x04, 0x17
        /*011a*/ 	.short	(.L_3043 - .L_3042)
.L_3042:
        /*011c*/ 	.word	0x00000000
        /*0120*/ 	.short	0x0002
        /*0122*/ 	.short	0x0010
        /*0124*/ 	.byte	0x00, 0xf5, 0x21, 0x00


	//----- nvinfo : EIATTR_KPARAM_INFO
	.align		4
.L_3043:
        /*0128*/ 	.byte	0x04, 0x17
        /*012a*/ 	.short	(.L_3045 - .L_3044)
.L_3044:
        /*012c*/ 	.word	0x00000000
        /*0130*/ 	.short	0x0001
        /*0132*/ 	.short	0x0008
        /*0134*/ 	.byte	0x00, 0xf5, 0x21, 0x00


	//----- nvinfo : EIATTR_KPARAM_INFO
	.align		4
.L_3045:
        /*0138*/ 	.byte	0x04, 0x17
        /*013a*/ 	.short	(.L_3047 - .L_3046)
.L_3046:
        /*013c*/ 	.word	0x00000000
        /*0140*/ 	.short	0x0000
        /*0142*/ 	.short	0x0000
        /*0144*/ 	.byte	0x00, 0xf5, 0x21, 0x00


	//----- nvinfo : EIATTR_SPARSE_MMA_MASK
	.align		4
.L_3047:
        /*0148*/ 	.byte	0x03, 0x50
        /*014a*/ 	.short	0x0000


	//----- nvinfo : EIATTR_MAXREG_COUNT
	.align		4
        /*014c*/ 	.byte	0x03, 0x1b
        /*014e*/ 	.short	0x00ff


	//----- nvinfo : EIATTR_NUM_BARRIERS
	.align		4
        /*0150*/ 	.byte	0x02, 0x4c
        /*0152*/ 	.byte	0x01
	.zero		1


	//----- nvinfo : EIATTR_MERCURY_ISA_VERSION
	.align		4
        /*0154*/ 	.byte	0x03, 0x5f
        /*0156*/ 	.short	0x0101


	//----- nvinfo : EIATTR_VRC_CTA_INIT_COUNT
	.align		4
        /*0158*/ 	.byte	0x02, 0x4a
	.zero		1
	.zero		1


	//----- nvinfo : EIATTR_EXIT_INSTR_OFFSETS
	.align		4
        /*015c*/ 	.byte	0x04, 0x1c
        /*015e*/ 	.short	(.L_3049 - .L_3048)


	//   ....[0]....
.L_3048:
        /*0160*/ 	.word	0x00000060


	//   ....[1]....
        /*0164*/ 	.word	0x00000140


	//   ....[2]....
        /*0168*/ 	.word	0x00000db0


	//   ....[3]....
        /*016c*/ 	.word	0x0000a1c0


	//   ....[4]....
        /*0170*/ 	.word	0x0000a2f0


	//   ....[5]....
        /*0174*/ 	.word	0x0000a380


	//   ....[6]....
        /*0178*/ 	.word	0x0000a3c0


	//----- nvinfo : EIATTR_CRS_STACK_SIZE
	.align		4
.L_3049:
        /*017c*/ 	.byte	0x04, 0x1e
        /*017e*/ 	.short	(.L_3051 - .L_3050)
.L_3050:
        /*0180*/ 	.word	0x00000000


	//----- nvinfo : EIATTR_CBANK_PARAM_SIZE
	.align		4
.L_3051:
        /*0184*/ 	.byte	0x03, 0x19
        /*0186*/ 	.short	0x0074


	//----- nvinfo : EIATTR_PARAM_CBANK
	.align		4
        /*0188*/ 	.byte	0x04, 0x0a
        /*018a*/ 	.short	(.L_3053 - .L_3052)
	.align		4
.L_3052:
        /*018c*/ 	.word	index@(.nv.constant0._Z23gemm_half_q_half_kernelILi2ELi176ELb1ELb0ELi64EEvPK6__halfPKjS4_S2_PS0_iiiiPKtS7_iiiiiibS2_i)
        /*0190*/ 	.short	0x0380
        /*0192*/ 	.short	0x0074


	//----- nvinfo : EIATTR_SW_WAR
	.align		4
.L_3053:
        /*0194*/ 	.byte	0x04, 0x36
        /*0196*/ 	.short	(.L_3055 - .L_3054)
.L_3054:
        /*0198*/ 	.word	0x00000008
.L_3055:


//--------------------- .nv.info._Z23gemm_half_q_half_kernelILi2ELi152ELb1ELb0ELi64EEvPK6__halfPKjS4_S2_PS0_iiiiPKtS7_iiiiiibS2_i --------------------------
	.section	.nv.info._Z23gemm_half_q_half_kernelILi2ELi152ELb1ELb0ELi64EEvPK6__halfPKjS4_S2_PS0_iiiiPKtS7_iiiiiibS2_i,"",@"SHT_CUDA_INFO"
	.sectionflags	@""
	.align	4


	//----- nvinfo : EIATTR_CUDA_API_VERSION
	.align		4
        /*0000*/ 	.byte	0x04, 0x37
        /*0002*/ 	.short	(.L_3057 - .L_3056)
.L_3056:
        /*0004*/ 	.word	0x00000082


	//----- nvinfo : EIATTR_KPARAM_INFO
	.align		4
.L_3057:
        /*0008*/ 	.byte	0x04, 0x17
        /*000a*/ 	.short	(.L_3059 - .L_3058)
.L_3058:
        /*000c*/ 	.word	0x00000000
        /*0010*/ 	.short	0x0013
        /*0012*/ 	.short	0x0070
        /*0014*/ 	.byte	0x00, 0xf0, 0x11, 0x00


	//----- nvinfo : EIATTR_KPARAM_INFO
	.align		4
.L_3059:
        /*0018*/ 	.byte	0x04, 0x17
        /*001a*/ 	.short	(.L_3061 - .L_3060)
.L_3060:
        /*001c*/ 	.word	0x00000000
        /*0020*/ 	.short	0x0012
        /*0022*/ 	.short	0x0068
        /*0024*/ 	.byte	0x00, 0xf5, 0x21, 0x00


	//----- nvinfo : EIATTR_KPARAM_INFO
	.align		4
.L_3061:
        /*0028*/ 	.byte	0x04, 0x17
        /*002a*/ 	.short	(.L_3063 - .L_3062)
.L_3062:
        /*002c*/ 	.word	0x00000000
        /*0030*/ 	.short	0x0011
        /*0032*/ 	.short	0x0060
        /*0034*/ 	.byte	0x00, 0xf0, 0x05, 0x00


	//----- nvinfo : EIATTR_KPARAM_INFO
	.align		4
.L_3063:
        /*0038*/ 	.byte	0x04, 0x17
        /*003a*/ 	.short	(.L_3065 - .L_3064)
.L_3064:
        /*003c*/ 	.word	0x00000000
        /*0040*/ 	.short	0x0010
        /*0042*/ 	.short	0x005c
        /*0044*/ 	.byte	0x00, 0xf0, 0x11, 0x00


	//----- nvinfo : EIATTR_KPARAM_INFO
	.align		4
.L_3065:
        /*0048*/ 	.byte	0x04, 0x17
        /*004a*/ 	.short	(.L_3067 - .L_3066)
.L_3066:
        /*004c*/ 	.word	0x00000000
        /*0050*/ 	.short	0x000f
        /*0052*/ 	.short	0x0058
        /*0054*/ 	.byte	0x00, 0xf0, 0x11, 0x00


	//----- nvinfo : EIATTR_KPARAM_INFO
	.align		4
.L_3067:
        /*0058*/ 	.byte	0x04, 0x17
        /*005a*/ 	.short	(.L_3069 - .L_3068)
.L_3068:
        /*005c*/ 	.word	0x00000000
        /*0060*/ 	.short	0x000e
        /*0062*/ 	.short	0x0054
        /*0064*/ 	.byte	0x00, 0xf0, 0x11, 0x00


	//----- nvinfo : EIATTR_KPARAM_INFO
	.align		4
.L_3069:
        /*0068*/ 	.byte	0x04, 0x17
        /*006a*/ 	.short	(.L_3071 - .L_3070)
.L_3070:
        /*006c*/ 	.word	0x00000000
        /*0070*/ 	.short	0x000d
        /*0072*/ 	.short	0x0050
        /*0074*/ 	.byte	0x00, 0xf0, 0x11, 0x00


	//----- nvinfo : EIATTR_KPARAM_INFO
	.align		4
.L_3071:
        /*0078*/ 	.byte	0x04, 0x17
        /*007a*/ 	.short	(.L_3073 - .L_3072)
.L_3072:
        /*007c*/ 	.word	0x00000000
        /*0080*/ 	.short	0x000c
        /*0082*/ 	.short	0x004c
        /*0084*/ 	.byte	0x00, 0xf0, 0x11, 0x00


	//----- nvinfo : EIATTR_KPARAM_INFO
	.align		4
.L_3073:
        /*0088*/ 	.byte	0x04, 0x17
        /*008a*/ 	.short	(.L_3075 - .L_3074)
.L_3074:
        /*008c*/ 	.word	0x00000000
        /*0090*/ 	.short	0x000b
        /*0092*/ 	.short	0x0048
        /*0094*/ 	.byte	0x00, 0xf0, 0x11, 0x00


	//----- nvinfo : EIATTR_KPARAM_INFO
	.align		4
.L_3075:
        /*0098*/ 	.byte	0x04, 0x17
        /*009a*/ 	.short	(.L_3077 - .L_3076)
.L_3076:
        /*009c*/ 	.word	0x00000000
        /*00a0*/ 	.short	0x000a
        /*00a2*/ 	.short	0x0040
        /*00a4*/ 	.byte	0x00, 0xf5, 0x21, 0x00


	//----- nvinfo : EIATTR_KPARAM_INFO
	.align		4
.L_3077:
        /*00a8*/ 	.byte	0x04, 0x17
        /*00aa*/ 	.short	(.L_3079 - .L_3078)
.L_3078:
        /*00ac*/ 	.word	0x00000000
        /*00b0*/ 	.short	0x0009
        /*00b2*/ 	.short	0x0038
        /*00b4*/ 	.byte	0x00, 0xf5, 0x21, 0x00


	//----- nvinfo : EIATTR_KPARAM_INFO
	.align		4
.L_3079:
        /*00b8*/ 	.byte	0x04, 0x17
        /*00ba*/ 	.short	(.L_3081 - .L_3080)
.L_3080:
        /*00bc*/ 	.word	0x00000000
        /*00c0*/ 	.short	0x0008
        /*00c2*/ 	.short	0x0034
        /*00c4*/ 	.byte	0x00, 0xf0, 0x11, 0x00


	//----- nvinfo : EIATTR_KPARAM_INFO
	.align		4
.L_3081:
        /*00c8*/ 	.byte	0x04, 0x17
        /*00ca*/ 	.short	(.L_3083 - .L_3082)
.L_3082:
        /*00cc*/ 	.word	0x00000000
        /*00d0*/ 	.short	0x0007
        /*00d2*/ 	.short	0x0030
        /*00d4*/ 	.byte	0x00, 0xf0, 0x11, 0x00


	//----- nvinfo : EIATTR_KPARAM_INFO
	.align		4
.L_3083:
        /*00d8*/ 	.byte	0x04, 0x17
        /*00da*/ 	.short	(.L_3085 - .L_3084)
.L_3084:
        /*00dc*/ 	.word	0x00000000
        /*00e0*/ 	.short	0x0006
        /*00e2*/ 	.short	0x002c
        /*00e4*/ 	.byte	0x00, 0xf0, 0x11, 0x00


	//----- nvinfo : EIATTR_KPARAM_INFO
	.align		4
.L_3085:
        /*00e8*/ 	.byte	0x04, 0x17
        /*00ea*/ 	.short	(.L_3087 - .L_3086)
.L_3086:
        /*00ec*/ 	.word	0x00000000
        /*00f0*/ 	.short	0x0005
        /*00f2*/ 	.short	0x0028
        /*00f4*/ 	.byte	0x00, 0xf0, 0x11, 0x00


	//----- nvinfo : EIATTR_KPARAM_INFO
	.align		4
.L_3087:
        /*00f8*/ 	.byte	0x04, 0x17
        /*00fa*/ 	.short	(.L_3089 - .L_3088)
.L_3088:
        /*00fc*/ 	.word	0x00000000
        /*0100*/ 	.short	0x0004
        /*0102*/ 	.short	0x0020
        /*0104*/ 	.byte	0x00, 0xf5, 0x21, 0x00


	//----- nvinfo : EIATTR_KPARAM_INFO
	.align		4
.L_3089:
        /*0108*/ 	.byte	0x04, 0x17
        /*010a*/ 	.short	(.L_3091 - .L_3090)
.L_3090:
        /*010c*/ 	.word	0x00000000
        /*0110*/ 	.short	0x0003
        /*0112*/ 	.short	0x0018
        /*0114*/ 	.byte	0x00, 0xf5, 0x21, 0x00


	//----- nvinfo : EIATTR_KPARAM_INFO
	.align		4
.L_3091:
        /*0118*/ 	.byte	0x04, 0x17
        /*011a*/ 	.short	(.L_3093 - .L_3092)
.L_3092:
        /*011c*/ 	.word	0x00000000
        /*0120*/ 	.short	0x0002
        /*0122*/ 	.short	0x0010
        /*0124*/ 	.byte	0x00, 0xf5, 0x21, 0x00


	//----- nvinfo : EIATTR_KPARAM_INFO
	.align		4
.L_3093:
        /*0128*/ 	.byte	0x04, 0x17
        /*012a*/ 	.short	(.L_3095 - .L_3094)
.L_3094:
        /*012c*/ 	.word	0x00000000
        /*0130*/ 	.short	0x0001
        /*0132*/ 	.short	0x0008
        /*0134*/ 	.byte	0x00, 0xf5, 0x21, 0x00


	//----- nvinfo : EIATTR_KPARAM_INFO
	.align		4
.L_3095:
        /*0138*/ 	.byte	0x04, 0x17
        /*013a*/ 	.short	(.L_3097 - .L_3096)
.L_3096:
        /*013c*/ 	.word	0x00000000
        /*0140*/ 	.short	0x0000
        /*0142*/ 	.short	0x0000
        /*0144*/ 	.byte	0x00, 0xf5, 0x21, 0x00


	//----- nvinfo : EIATTR_SPARSE_MMA_MASK
	.align		4
.L_3097:
        /*0148*/ 	.byte	0x03, 0x50
        /*014a*/ 	.short	0x0000


	//----- nvinfo : EIATTR_MAXREG_COUNT
	.align		4
        /*014c*/ 	.byte	0x03, 0x1b
        /*014e*/ 	.short	0x00ff


	//----- nvinfo : EIATTR_NUM_BARRIERS
	.align		4
        /*0150*/ 	.byte	0x02, 0x4c
        /*0152*/ 	.byte	0x01
	.zero		1


	//----- nvinfo : EIATTR_MERCURY_ISA_VERSION
	.align		4
        /*0154*/ 	.byte	0x03, 0x5f
        /*0156*/ 	.short	0x0101


	//----- nvinfo : EIATTR_VRC_CTA_INIT_COUNT
	.align		4
        /*0158*/ 	.byte	0x02, 0x4a
	.zero		1
	.zero		1


	//----- nvinfo : EIATTR_EXIT_INSTR_OFFSETS
	.align		4
        /*015c*/ 	.byte	0x04, 0x1c
        /*015e*/ 	.short	(.L_3099 - .L_3098)


	//   ....[0]....
.L_3098:
        /*0160*/ 	.word	0x00000060


	//   ....[1]....
        /*0164*/ 	.word	0x00000130


	//   ....[2]....
        /*0168*/ 	.word	0x00000d80


	//   ....[3]....
        /*016c*/ 	.word	0x0000bfc0


	//   ....[4]....
        /*0170*/ 	.word	0x0000c0f0


	//   ....[5]....
        /*0174*/ 	.word	0x0000c180


	//   ....[6]....
        /*0178*/ 	.word	0x0000c1c0


	//----- nvinfo : EIATTR_CRS_STACK_SIZE
	.align		4
.L_3099:
        /*017c*/ 	.byte	0x04, 0x1e
        /*017e*/ 	.short	(.L_3101 - .L_3100)
.L_3100:
        /*0180*/ 	.word	0x00000000


	//----- nvinfo : EIATTR_CBANK_PARAM_SIZE
	.align		4
.L_3101:
        /*0184*/ 	.byte	0x03, 0x19
        /*0186*/ 	.short	0x0074


	//----- nvinfo : EIATTR_PARAM_CBANK
	.align		4
        /*0188*/ 	.byte	0x04, 0x0a
        /*018a*/ 	.short	(.L_3103 - .L_3102)
	.align		4
.L_3102:
        /*018c*/ 	.word	index@(.nv.constant0._Z23gemm_half_q_half_kernelILi2ELi152ELb1ELb0ELi64EEvPK6__halfPKjS4_S2_PS0_iiiiPKtS7_iiiiiibS2_i)
        /*0190*/ 	.short	0x0380
        /*0192*/ 	.short	0x0074


	//----- nvinfo : EIATTR_SW_WAR
	.align		4
.L_3103:
        /*0194*/ 	.byte	0x04, 0x36
        /*0196*/ 	.short	(.L_3105 - .L_3104)
.L_3104:
        /*0198*/ 	.word	0x00000008
.L_3105:


//--------------------- .nv.info._Z23gemm_half_q_half_kernelILi2ELi140ELb1ELb0ELi64EEvPK6__halfPKjS4_S2_PS0_iiiiPKtS7_iiiiiibS2_i --------------------------
	.section	.nv.info._Z23gemm_half_q_half_kernelILi2ELi140ELb1ELb0ELi64EEvPK6__halfPKjS4_S2_PS0_iiiiPKtS7_iiiiiibS2_i,"",@"SHT_CUDA_INFO"
	.sectionflags	@""
	.align	4


	//----- nvinfo : EIATTR_CUDA_API_VERSION
	.align		4
        /*0000*/ 	.byte	0x04, 0x37
        /*0002*/ 	.short	(.L_3107 - .L_3106)
.L_3106:
        /*0004*/ 	.word	0x00000082


	//----- nvinfo : EIATTR_KPARAM_INFO
	.align		4
.L_3107:
        /*0008*/ 	.byte	0x04, 0x17
        /*000a*/ 	.short	(.L_3109 - .L_3108)
.L_3108:
        /*000c*/ 	.word	0x00000000
        /*0010*/ 	.short	0x0013
        /*0012*/ 	.short	0x0070
        /*0014*/ 	.byte	0x00, 0xf0, 0x11, 0x00


	//----- nvinfo : EIATTR_KPARAM_INFO
	.align		4
.L_3109:
        /*0018*/ 	.byte	0x04, 0x17
        /*001a*/ 	.short	(.L_3111 - .L_3110)
.L_3110:
        /*001c*/ 	.word	0x00000000
        /*0020*/ 	.short	0x0012
        /*0022*/ 	.short	0x0068
        /*0024*/ 	.byte	0x00, 0xf5, 0x21, 0x00


	//----- nvinfo : EIATTR_KPARAM_INFO
	.align		4
.L_3111:
        /*0028*/ 	.byte	0x04, 0x17
        /*002a*/ 	.short	(.L_3113 - .L_3112)
.L_3112:
        /*002c*/ 	.word	0x00000000
        /*0030*/ 	.short	0x0011
        /*0032*/ 	.short	0x0060
        /*0034*/ 	.byte	0x00, 0xf0, 0x05, 0x00


	//----- nvinfo : EIATTR_KPARAM_INFO
	.align		4
.L_3113:
        /*0038*/ 	.byte	0x04, 0x17
        /*003a*/ 	.short	(.L_3115 - .L_3114)
.L_3114:
        /*003c*/ 	.word	0x00000000
        /*0040*/ 	.short	0x0010
        /*0042*/ 	.short	0x005c
        /*0044*/ 	.byte	0x00, 0xf0, 0x11, 0x00


	//----- nvinfo : EIATTR_KPARAM_INFO
	.align		4
.L_3115:
        /*0048*/ 	.byte	0x04, 0x17
        /*004a*/ 	.short	(.L_3117 - .L_3116)
.L_3116:
        /*004c*/ 	.word	0x00000000
        /*0050*/ 	.short	0x000f
        /*0052*/ 	.short	0x0058
        /*0054*/ 	.byte	0x00, 0xf0, 0x11, 0x00


	//----- nvinfo : EIATTR_KPARAM_INFO
	.align		4
.L_3117:
        /*0058*/ 	.byte	0x04, 0x17
        /*005a*/ 	.short	(.L_3119 - .L_3118)
.L_3118:
        /*005c*/ 	.word	0x00000000
        /*0060*/ 	.short	0x000e
        /*0062*/ 	.short	0x0054
        /*0064*/ 	.byte	0x00, 0xf0, 0x11, 0x00


	//----- nvinfo : EIATTR_KPARAM_INFO
	.align		4
.L_3119:
        /*0068*/ 	.byte	0x04, 0x17
        /*006a*/ 	.short	(.L_3121 - .L_3120)
.L_3120:
        /*006c*/ 	.word	0x00000000
        /*0070*/ 	.short	0x000d
        /*0072*/ 	.short	0x0050
        /*0074*/ 	.byte	0x00, 0xf0, 0x11, 0x00


	//----- nvinfo : EIATTR_KPARAM_INFO
	.align		4
.L_3121:
        /*0078*/ 	.byte	0x04, 0x17
        /*007a*/ 	.short	(.L_3123 - .L_3122)
.L_3122:
        /*007c*/ 	.word	0x00000000
        /*0080*/ 	.short	0x000c
        /*0082*/ 	.short	0x004c
        /*0084*/ 	.byte	0x00, 0xf0, 0x11, 0x00


	//----- nvinfo : EIATTR_KPARAM_INFO
	.align		4
.L_3123:
        /*0088*/ 	.byte	0x04, 0x17
        /*008a*/ 	.short	(.L_3125 - .L_3124)
.L_3124:
        /*008c*/ 	.word	0x00000000
        /*0090*/ 	.short	0x000b
        /*0092*/ 	.short	0x0048
        /*0094*/ 	.byte	0x00, 0xf0, 0x11, 0x00


	//----- nvinfo : EIATTR_KPARAM_INFO
	.align		4
.L_3125:
        /*0098*/ 	.byte	0x04, 0x17
        /*009a*/ 	.short	(.L_3127 - .L_3126)
.L_3126:
        /*009c*/ 	.word	0x00000000
        /*00a0*/ 	.short	0x000a
        /*00a2*/ 	.short	0x0040
        /*00a4*/ 	.byte	0x00, 0xf5, 0x21, 0x00


	//----- nvinfo : EIATTR_KPARAM_INFO
	.align		4
.L_3127:
        /*00a8*/ 	.byte	0x04, 0x17
        /*00aa*/ 	.short	(.L_3129 - .L_3128)
.L_3128:
        /*00ac*/ 	.word	0x00000000
        /*00b0*/ 	.short	0x0009
        /*00b2*/ 	.short	0x0038
        /*00b4*/ 	.byte	0x00, 0xf5, 0x21, 0x00


	//----- nvinfo : EIATTR_KPARAM_INFO
	.align		4
.L_3129:
        /*00b8*/ 	.byte	0x04, 0x17
        /*00ba*/ 	.short	(.L_3131 - .L_3130)
.L_3130:
        /*00bc*/ 	.word	0x00000000
        /*00c0*/ 	.short	0x0008
        /*00c2*/ 	.short	0x0034
        /*00c4*/ 	.byte	0x00, 0xf0, 0x11, 0x00


	//----- nvinfo : EIATTR_KPARAM_INFO
	.align		4
.L_3131:
        /*00c8*/ 	.byte	0x04, 0x17
        /*00ca*/ 	.short	(.L_3133 - .L_3132)
.L_3132:
        /*00cc*/ 	.word	0x00000000
        /*00d0*/ 	.short	0x0007
        /*00d2*/ 	.short	0x0030
        /*00d4*/ 	.byte	0x00, 0xf0, 0x11, 0x00


	//----- nvinfo : EIATTR_KPARAM_INFO
	.align		4
.L_3133:
        /*00d8*/ 	.byte	0x04, 0x17
        /*00da*/ 	.short	(.L_3135 - .L_3134)
.L_3134:
        /*00dc*/ 	.word	0x00000000
        /*00e0*/ 	.short	0x0006
        /*00e2*/ 	.short	0x002c
        /*00e4*/ 	.byte	0x00, 0xf0, 0x11, 0x00


	//----- nvinfo : EIATTR_KPARAM_INFO
	.align		4
.L_3135:
        /*00e8*/ 	.byte	0x04, 0x17
        /*00ea*/ 	.short	(.L_3137 - .L_3136)
.L_3136:
        /*00ec*/ 	.word	0x00000000
        /*00f0*/ 	.short	0x0005
        /*00f2*/ 	.short	0x0028
        /*00f4*/ 	.byte	0x00, 0xf0, 0x11, 0x00


	//----- nvinfo : EIATTR_KPARAM_INFO
	.align		4
.L_3137:
        /*00f8*/ 	.byte	0x04, 0x17
        /*00fa*/ 	.short	(.L_3139 - .L_3138)
.L_3138:
        /*00fc*/ 	.word	0x00000000
        /*0100*/ 	.short	0x0004
        /*0102*/ 	.short	0x0020
        /*0104*/ 	.byte	0x00, 0xf5, 0x21, 0x00


	//----- nvinfo : EIATTR_KPARAM_INFO
	.align		4
.L_3139:
        /*0108*/ 	.byte	0x04, 0x17
        /*010a*/ 	.short	(.L_3141 - .L_3140)
.L_3140:
        /*010c*/ 	.word	0x00000000
        /*0110*/ 	.short	0x0003
        /*0112*/ 	.short	0x0018
        /*0114*/ 	.byte	0x00, 0xf5, 0x21, 0x00


	//----- nvinfo : EIATTR_KPARAM_INFO
	.align		4
.L_3141:
        /*0118*/ 	.byte	0x04, 0x17
        /*011a*/ 	.short	(.L_3143 - .L_3142)
.L_3142:
        /*011c*/ 	.word	0x00000000
        /*0120*/ 	.short	0x0002
        /*0122*/ 	.short	0x0010
        /*0124*/ 	.byte	0x00, 0xf5, 0x21, 0x00


	//----- nvinfo : EIATTR_KPARAM_INFO
	.align		4
.L_3143:
        /*0128*/ 	.byte	0x04, 0x17
        /*012a*/ 	.short	(.L_3145 - .L_3144)
.L_3144:
        /*012c*/ 	.word	0x00000000
        /*0130*/ 	.short	0x0001
        /*0132*/ 	.short	0x0008
        /*0134*/ 	.byte	0x00, 0xf5, 0x21, 0x00


	//----- nvinfo : EIATTR_KPARAM_INFO
	.align		4
.L_3145:
        /*0138*/ 	.byte	0x04, 0x17
        /*013a*/ 	.short	(.L_3147 - .L_3146)
.L_3146:
        /*013c*/ 	.word	0x00000000
        /*0140*/ 	.short	0x0000
        /*0142*/ 	.short	0x0000
        /*0144*/ 	.byte	0x00, 0xf5, 0x21, 0x00


	//----- nvinfo : EIATTR_SPARSE_MMA_MASK
	.align		4
.L_3147:
        /*0148*/ 	.byte	0x03, 0x50
        /*014a*/ 	.short	0x0000


	//----- nvinfo : EIATTR_MAXREG_COUNT
	.align		4
        /*014c*/ 	.byte	0x03, 0x1b
        /*014e*/ 	.short	0x00ff


	//----- nvinfo : EIATTR_NUM_BARRIERS
	.align		4
        /*0150*/ 	.byte	0x02, 0x4c
        /*0152*/ 	.byte	0x01
	.zero		1


	//----- nvinfo : EIATTR_MERCURY_ISA_VERSION
	.align		4
        /*0154*/ 	.byte	0x03, 0x5f
        /*0156*/ 	.short	0x0101


	//----- nvinfo : EIATTR_VRC_CTA_INIT_COUNT
	.align		4
        /*0158*/ 	.byte	0x02, 0x4a
	.zero		1
	.zero		1


	//----- nvinfo : EIATTR_EXIT_INSTR_OFFSETS
	.align		4
        /*015c*/ 	.byte	0x04, 0x1c
        /*015e*/ 	.short	(.L_3149 - .L_3148)


	//   ....[0]....
.L_3148:
        /*0160*/ 	.word	0x00000060


	//   ....[1]....
        /*0164*/ 	.word	0x00000130


	//   ....[2]....
        /*0168*/ 	.word	0x00000d80


	//   ....[3]....
        /*016c*/ 	.word	0x0000be00


	//   ....[4]....
        /*0170*/ 	.word	0x0000bf30


	//   ....[5]....
        /*0174*/ 	.word	0x0000bfc0


	//   ....[6]....
        /*0178*/ 	.word	0x0000c000


	//----- nvinfo : EIATTR_CRS_STACK_SIZE
	.align		4
.L_3149:
        /*017c*/ 	.byte	0x04, 0x1e
        /*017e*/ 	.short	(.L_3151 - .L_3150)
.L_3150:
        /*0180*/ 	.word	0x00000000


	//----- nvinfo : EIATTR_CBANK_PARAM_SIZE
	.align		4
.L_3151:
        /*0184*/ 	.byte	0x03, 0x19
        /*0186*/ 	.short	0x0074


	//----- nvinfo : EIATTR_PARAM_CBANK
	.align		4
        /*0188*/ 	.byte	0x04, 0x0a
        /*018a*/ 	.short	(.L_3153 - .L_3152)
	.align		4
.L_3152:
        /*018c*/ 	.word	index@(.nv.constant0._Z23gemm_half_q_half_kernelILi2ELi140ELb1ELb0ELi64EEvPK6__halfPKjS4_S2_PS0_iiiiPKtS7_iiiiiibS2_i)
        /*0190*/ 	.short	0x0380
        /*0192*/ 	.short	0x0074


	//----- nvinfo : EIATTR_SW_WAR
	.align		4
.L_3153:
        /*0194*/ 	.byte	0x04, 0x36
        /*0196*/ 	.short	(.L_3155 - .L_3154)
.L_3154:
        /*0198*/ 	.word	0x00000008
.L_3155:


//--------------------- .nv.info._Z23gemm_half_q_half_kernelILi2ELi20ELb1ELb0ELi64EEvPK6__halfPKjS4_S2_PS0_iiiiPKtS7_iiiiiibS2_i --------------------------
	.section	.nv.info._Z23gemm_half_q_half_kernelILi2ELi20ELb1ELb0ELi64EEvPK6__halfPKjS4_S2_PS0_iiiiPKtS7_iiiiiibS2_i,"",@"SHT_CUDA_INFO"
	.sectionflags	@""
	.align	4


	//----- nvinfo : EIATTR_CUDA_API_VERSION
	.align		4
        /*0000*/ 	.byte	0x04, 0x37
        /*0002*/ 	.short	(.L_3157 - .L_3156)
.L_3156:
        /*0004*/ 	.word	0x00000082


	//----- nvinfo : EIATTR_KPARAM_INFO
	.align		4
.L_3157:
        /*0008*/ 	.byte	0x04, 0x17
        /*000a*/ 	.short	(.L_3159 - .L_3158)
.L_3158:
        /*000c*/ 	.word	0x00000000
        /*0010*/ 	.short	0x0013
        /*0012*/ 	.short	0x0070
        /*0014*/ 	.byte	0x00, 0xf0, 0x11, 0x00


	//----- nvinfo : EIATTR_KPARAM_INFO
	.align		4
.L_3159:
        /*0018*/ 	.byte	0x04, 0x17
        /*001a*/ 	.short	(.L_3161 - .L_3160)
.L_3160:
        /*001c*/ 	.word	0x00000000
        /*0020*/ 	.short	0x0012
        /*0022*/ 	.short	0x0068
        /*0024*/ 	.byte	0x00, 0xf5, 0x21, 0x00


	//----- nvinfo : EIATTR_KPARAM_INFO
	.align		4
.L_3161:
        /*0028*/ 	.byte	0x04, 0x17
        /*002a*/ 	.short	(.L_3163 - .L_3162)
.L_3162:
        /*002c*/ 	.word	0x00000000
        /*0030*/ 	.short	0x0011
        /*0032*/ 	.short	0x0060
        /*0034*/ 	.byte	0x00, 0xf0, 0x05, 0x00


	//----- nvinfo : EIATTR_KPARAM_INFO
	.align		4
.L_3163:
        /*0038*/ 	.byte	0x04, 0x17
        /*003a*/ 	.short	(.L_3165 - .L_3164)
.L_3164:
        /*003c*/ 	.word	0x00000000
        /*0040*/ 	.short	0x0010
        /*0042*/ 	.short	0x005c
        /*0044*/ 	.byte	0x00, 0xf0, 0x11, 0x00


	//----- nvinfo : EIATTR_KPARAM_INFO
	.align		4
.L_3165:
        /*0048*/ 	.byte	0x04, 0x17
        /*004a*/ 	.short	(.L_3167 - .L_3166)
.L_3166:
        /*004c*/ 	.word	0x00000000
        /*0050*/ 	.short	0x000f
        /*0052*/ 	.short	0x0058
        /*0054*/ 	.byte	0x00, 0xf0, 0x11, 0x00


	//----- nvinfo : EIATTR_KPARAM_INFO
	.align		4
.L_3167:
        /*0058*/ 	.byte	0x04, 0x17
        /*005a*/ 	.short	(.L_3169 - .L_3168)
.L_3168:
        /*005c*/ 	.word	0x00000000
        /*0060*/ 	.short	0x000e
        /*0062*/ 	.short	0x0054
        /*0064*/ 	.byte	0x00, 0xf0, 0x11, 0x00


	//----- nvinfo : EIATTR_KPARAM_INFO
	.align		4
.L_3169:
        /*0068*/ 	.byte	0x04, 0x17
        /*006a*/ 	.short	(.L_3171 - .L_3170)
.L_3170:
        /*006c*/ 	.word	0x00000000
        /*0070*/ 	.short	0x000d
        /*0072*/ 	.short	0x0050
        /*0074*/ 	.byte	0x00, 0xf0, 0x11, 0x00


	//----- nvinfo : EIATTR_KPARAM_INFO
	.align		4
.L_3171:
        /*0078*/ 	.byte	0x04, 0x17
        /*007a*/ 	.short	(.L_3173 - .L_3172)
.L_3172:
        /*007c*/ 	.word	0x00000000
        /*0080*/ 	.short	0x000c
        /*0082*/ 	.short	0x004c
        /*0084*/ 	.byte	0x00, 0xf0, 0x11, 0x00


	//----- nvinfo : EIATTR_KPARAM_INFO
	.align		4
.L_3173:
        /*0088*/ 	.byte	0x04, 0x17
        /*008a*/ 	.short	(.L_3175 - .L_3174)
.L_3174:
        /*008c*/ 	.word	0x00000000
        /*0090*/ 	.short	0x000b
        /*0092*/ 	.short	0x0048
        /*0094*/ 	.byte	0x00, 0xf0, 0x11, 0x00


	//----- nvinfo : EIATTR_KPARAM_INFO
	.align		4
.L_3175:
        /*0098*/ 	.byte	0x04, 0x17
        /*009a*/ 	.short	(.L_3177 - .L_3176)
.L_3176:
        /*009c*/ 	.word	0x00000000
        /*00a0*/ 	.short	0x000a
        /*00a2*/ 	.short	0x0040
        /*00a4*/ 	.byte	0x00, 0xf5, 0x21, 0x00


	//----- nvinfo : EIATTR_KPARAM_INFO
	.align		4
.L_3177:
        /*00a8*/ 	.byte	0x04, 0x17
        /*00aa*/ 	.short	(.L_3179 - .L_3178)
.L_3178:
        /*00ac*/ 	.word	0x00000000
        /*00b0*/ 	.short	0x0009
        /*00b2*/ 	.short	0x0038
        /*00b4*/ 	.byte	0x00, 0xf5, 0x21, 0x00


	//----- nvinfo : EIATTR_KPARAM_INFO
	.align		4
.L_3179:
        /*00b8*/ 	.byte	0x04, 0x17
        /*00ba*/ 	.short	(.L_3181 - .L_3180)
.L_3180:
        /*00bc*/ 	.word	0x00000000
        /*00c0*/ 	.short	0x0008
        /*00c2*/ 	.short	0x0034
        /*00c4*/ 	.byte	0x00, 0xf0, 0x11, 0x00


	//----- nvinfo : EIATTR_KPARAM_INFO
	.align		4
.L_3181:
        /*00c8*/ 	.byte	0x04, 0x17
        /*00ca*/ 	.short	(.L_3183 - .L_3182)
.L_3182:
        /*00cc*/ 	.word	0x00000000
        /*00d0*/ 	.short	0x0007
        /*00d2*/ 	.short	0x0030
        /*00d4*/ 	.byte	0x00, 0xf0, 0x11, 0x00


	//----- nvinfo : EIATTR_KPARAM_INFO
	.align		4
.L_3183:
        /*00d8*/ 	.byte	0x04, 0x17
        /*00da*/ 	.short	(.L_3185 - .L_3184)
.L_3184:
        /*00dc*/ 	.word	0x00000000
        /*00e0*/ 	.short	0x0006
        /*00e2*/ 	.short	0x002c
        /*00e4*/ 	.byte	0x00, 0xf0, 0x11, 0x00


	//----- nvinfo : EIATTR_KPARAM_INFO
	.align		4
.L_3185:
        /*00e8*/ 	.byte	0x04, 0x17
        /*00ea*/ 	.short	(.L_3187 - .L_3186)
.L_3186:
        /*00ec*/ 	.word	0x00000000
        /*00f0*/ 	.short	0x0005
        /*00f2*/ 	.short	0x0028
        /*00f4*/ 	.byte	0x00, 0xf0, 0x11, 0x00


	//----- nvinfo : EIATTR_KPARAM_INFO
	.align		4
.L_3187:
        /*00f8*/ 	.byte	0x04, 0x17
        /*00fa*/ 	.short	(.L_3189 - .L_3188)
.L_3188:
        /*00fc*/ 	.word	0x00000000
        /*0100*/ 	.short	0x0004
        /*0102*/ 	.short	0x0020
        /*0104*/ 	.byte	0x00, 0xf5, 0x21, 0x00


	//----- nvinfo : EIATTR_KPARAM_INFO
	.align		4
.L_3189:
        /*0108*/ 	.byte	0x04, 0x17
        /*010a*/ 	.short	(.L_3191 - .L_3190)
.L_3190:
        /*010c*/ 	.word	0x00000000
        /*0110*/ 	.short	0x0003
        /*0112*/ 	.short	0x0018
        /*0114*/ 	.byte	0x00, 0xf5, 0x21, 0x00


	//----- nvinfo : EIATTR_KPARAM_INFO
	.align		4
.L_3191:
        /*0118*/ 	.byte	0x04, 0x17
        /*011a*/ 	.short	(.L_3193 - .L_3192)
.L_3192:
        /*011c*/ 	.word	0x00000000
        /*0120*/ 	.short	0x0002
        /*0122*/ 	.short	0x0010
        /*0124*/ 	.byte	0x00, 0xf5, 0x21, 0x00


	//----- nvinfo : EIATTR_KPARAM_INFO
	.align		4
.L_3193:
        /*0128*/ 	.byte	0x04, 0x17
        /*012a*/ 	.short	(.L_3195 - .L_3194)
.L_3194:
        /*012c*/ 	.word	0x00000000
        /*0130*/ 	.short	0x0001
        /*0132*/ 	.short	0x0008
        /*0134*/ 	.byte	0x00, 0xf5, 0x21, 0x00


	//----- nvinfo : EIATTR_KPARAM_INFO
	.align		4
.L_3195:
        /*0138*/ 	.byte	0x04, 0x17
        /*013a*/ 	.short	(.L_3197 - .L_3196)
.L_3196:
        /*013c*/ 	.word	0x00000000
        /*0140*/ 	.short	0x0000
        /*0142*/ 	.short	0x0000
        /*0144*/ 	.byte	0x00, 0xf5, 0x21, 0x00


	//----- nvinfo : EIATTR_SPARSE_MMA_MASK
	.align		4
.L_3197:
        /*0148*/ 	.byte	0x03, 0x50
        /*014a*/ 	.short	0x0000


	//----- nvinfo : EIATTR_MAXREG_COUNT
	.align		4
        /*014c*/ 	.byte	0x03, 0x1b
        /*014e*/ 	.short	0x00ff


	//----- nvinfo : EIATTR_NUM_BARRIERS
	.align		4
        /*0150*/ 	.byte	0x02, 0x4c
        /*0152*/ 	.byte	0x01
	.zero		1


	//----- nvinfo : EIATTR_MERCURY_ISA_VERSION
	.align		4
        /*0154*/ 	.byte	0x03, 0x5f
        /*0156*/ 	.short	0x0101


	//----- nvinfo : EIATTR_VRC_CTA_INIT_COUNT
	.align		4
        /*0158*/ 	.byte	0x02, 0x4a
	.zero		1
	.zero		1


	//----- nvinfo : EIATTR_EXIT_INSTR_OFFSETS
	.align		4
        /*015c*/ 	.byte	0x04, 0x1c
        /*015e*/ 	.short	(.L_3199 - .L_3198)


	//   ....[0]....
.L_3198:
        /*0160*/ 	.word	0x00000060


	//   ....[1]....
        /*0164*/ 	.word	0x00000130


	//   ....[2]....
        /*0168*/ 	.word	0x00000d80


	//   ....[3]....
        /*016c*/ 	.word	0x00005230


	//   ....[4]....
        /*0170*/ 	.word	0x00005360


	//   ....[5]....
        /*0174*/ 	.word	0x00005400


	//   ....[6]....
        /*0178*/ 	.word	0x00005440


	//----- nvinfo : EIATTR_CRS_STACK_SIZE
	.align		4
.L_3199:
        /*017c*/ 	.byte	0x04, 0x1e
        /*017e*/ 	.short	(.L_3201 - .L_3200)
.L_3200:
        /*0180*/ 	.word	0x00000000


	//----- nvinfo : EIATTR_CBANK_PARAM_SIZE
	.align		4
.L_3201:
        /*0184*/ 	.byte	0x03, 0x19
        /*0186*/ 	.short	0x0074


	//----- nvinfo : EIATTR_PARAM_CBANK
	.align		4
        /*0188*/ 	.byte	0x04, 0x0a
        /*018a*/ 	.short	(.L_3203 - .L_3202)
	.align		4
.L_3202:
        /*018c*/ 	.word	index@(.nv.constant0._Z23gemm_half_q_half_kernelILi2ELi20ELb1ELb0ELi64EEvPK6__halfPKjS4_S2_PS0_iiiiPKtS7_iiiiiibS2_i)
        /*0190*/ 	.short	0x0380
        /*0192*/ 	.short	0x0074


	//----- nvinfo : EIATTR_SW_WAR
	.align		4
.L_3203:
        /*0194*/ 	.byte	0x04, 0x36
        /*0196*/ 	.short	(.L_3205 - .L_3204)
.L_3204:
        /*0198*/ 	.word	0x00000008
.L_3205:


//--------------------- .nv.info._Z23gemm_half_q_half_kernelILi2ELi38ELb1ELb0ELi64EEvPK6__halfPKjS4_S2_PS0_iiiiPKtS7_iiiiiibS2_i --------------------------
	.section	.nv.info._Z23gemm_half_q_half_kernelILi2ELi38ELb1ELb0ELi64EEvPK6__halfPKjS4_S2_PS0_iiiiPKtS7_iiiiiibS2_i,"",@"SHT_CUDA_INFO"
	.sectionflags	@""
	.align	4


	//----- nvinfo : EIATTR_CUDA_API_VERSION
	.align		4
        /*0000*/ 	.byte	0x04, 0x37
        /*0002*/ 	.short	(.L_3207 - .L_3206)
.L_3206:
        /*0004*/ 	.word	0x00000082


	//----- nvinfo : EIATTR_KPARAM_INFO
	.align		4
.L_3207:
        /*0008*/ 	.byte	0x04, 0x17
        /*000a*/ 	.short	(.L_3209 - .L_3208)
.L_3208:
        /*000c*/ 	.word	0x00000000
        /*0010*/ 	.short	0x0013
        /*0012*/ 	.short	0x0070
        /*0014*/ 	.byte	0x00, 0xf0, 0x11, 0x00


	//----- nvinfo : EIATTR_KPARAM_INFO
	.align		4
.L_3209:
        /*0018*/ 	.byte	0x04, 0x17
        /*001a*/ 	.short	(.L_3211 - .L_3210)
.L_3210:
        /*001c*/ 	.word	0x00000000
        /*0020*/ 	.short	0x0012
        /*0022*/ 	.short	0x0068
        /*0024*/ 	.byte	0x00, 0xf5, 0x21, 0x00


	//----- nvinfo : EIATTR_KPARAM_INFO
	.align		4
.L_3211:
        /*0028*/ 	.byte	0x04, 0x17
        /*002a*/ 	.short	(.L_3213 - .L_3212)
.L_3212:
        /*002c*/ 	.word	0x00000000
        /*0030*/ 	.short	0x0011
        /*0032*/ 	.short	0x0060
        /*0034*/ 	.byte	0x00, 0xf0, 0x05, 0x00


	//----- nvinfo : EIATTR_KPARAM_INFO
	.align		4
.L_3213:
        /*0038*/ 	.byte	0x04, 0x17
        /*003a*/ 	.short	(.L_3215 - .L_3214)
.L_3214:
        /*003c*/ 	.word	0x00000000
        /*0040*/ 	.short	0x0010
        /*0042*/ 	.short	0x005c
        /*0044*/ 	.byte	0x00, 0xf0, 0x11, 0x00


	//----- nvinfo : EIATTR_KPARAM_INFO
	.align		4
.L_3215:
        /*0048*/ 	.byte	0x04, 0x17
        /*004a*/ 	.short	(.L_3217 - .L_3216)
.L_3216:
        /*004c*/ 	.word	0x00000000
        /*0050*/ 	.short	0x000f
        /*0052*/ 	.short	0x0058
        /*0054*/ 	.byte	0x00, 0xf0, 0x11, 0x00


	//----- nvinfo : EIATTR_KPARAM_INFO
	.align		4
.L_3217:
        /*0058*/ 	.byte	0x04, 0x17
        /*005a*/ 	.short	(.L_3219 - .L_3218)
.L_3218:
        /*005c*/ 	.word	0x00000000
        /*0060*/ 	.short	0x000e
        /*0062*/ 	.short	0x0054
        /*0064*/ 	.byte	0x00, 0xf0, 0x11, 0x00


	//----- nvinfo : EIATTR_KPARAM_INFO
	.align		4
.L_3219:
        /*0068*/ 	.byte	0x04, 0x17
        /*006a*/ 	.short	(.L_3221 - .L_3220)
.L_3220:
        /*006c*/ 	.word	0x00000000
        /*0070*/ 	.short	0x000d
        /*0072*/ 	.short	0x0050
        /*0074*/ 	.byte	0x00, 0xf0, 0x11, 0x00


	//----- nvinfo : EIATTR_KPARAM_INFO
	.align		4
.L_3221:
        /*0078*/ 	.byte	0x04, 0x17
        /*007a*/ 	.short	(.L_3223 - .L_3222)
.L_3222:
        /*007c*/ 	.word	0x00000000
        /*0080*/ 	.short	0x000c
        /*0082*/ 	.short	0x004c
        /*0084*/ 	.byte	0x00, 0xf0, 0x11, 0x00


	//----- nvinfo : EIATTR_KPARAM_INFO
	.align		4
.L_3223:
        /*0088*/ 	.byte	0x04, 0x17
        /*008a*/ 	.short	(.L_3225 - .L_3224)
.L_3224:
        /*008c*/ 	.word	0x00000000
        /*0090*/ 	.short	0x000b
        /*0092*/ 	.short	0x0048
        /*0094*/ 	.byte	0x00, 0xf0, 0x11, 0x00


	//----- nvinfo : EIATTR_KPARAM_INFO
	.align		4
.L_3225:
        /*0098*/ 	.byte	0x04, 0x17
        /*009a*/ 	.short	(.L_3227 - .L_3226)
.L_3226:
        /*009c*/ 	.word	0x00000000
        /*00a0*/ 	.short	0x000a
        /*00a2*/ 	.short	0x0040
        /*00a4*/ 	.byte	0x00, 0xf5, 0x21, 0x00


	//----- nvinfo : EIATTR_KPARAM_INFO
	.align		4
.L_3227:
        /*00a8*/ 	.byte	0x04, 0x17
        /*00aa*/ 	.short	(.L_3229 - .L_3228)
.L_3228:
        /*00ac*/ 	.word	0x00000000
        /*00b0*/ 	.short	0x0009
        /*00b2*/ 	.short	0x0038
        /*00b4*/ 	.byte	0x00, 0xf5, 0x21, 0x00


	//----- nvinfo : EIATTR_KPARAM_INFO
	.align		4
.L_3229:
        /*00b8*/ 	.byte	0x04, 0x17
        /*00ba*/ 	.short	(.L_3231 - .L_3230)
.L_3230:
        /*00bc*/ 	.word	0x00000000
        /*00c0*/ 	.short	0x0008
        /*00c2*/ 	.short	0x0034
        /*00c4*/ 	.byte	0x00, 0xf0, 0x11, 0x00


	//----- nvinfo : EIATTR_KPARAM_INFO
	.align		4
.L_3231:
        /*00c8*/ 	.byte	0x04, 0x17
        /*00ca*/ 	.short	(.L_3233 - .L_3232)
.L_3232:
        /*00cc*/ 	.word	0x00000000
        /*00d0*/ 	.short	0x0007
        /*00d2*/ 	.short	0x0030
        /*00d4*/ 	.byte	0x00, 0xf0, 0x11, 0x00


	//----- nvinfo : EIATTR_KPARAM_INFO
	.align		4
.L_3233:
        /*00d8*/ 	.byte	0x04, 0x17
        /*00da*/ 	.short	(.L_3235 - .L_3234)
.L_3234:
        /*00dc*/ 	.word	0x00000000
        /*00e0*/ 	.short	0x0006
        /*00e2*/ 	.short	0x002c
        /*00e4*/ 	.byte	0x00, 0xf0, 0x11, 0x00


	//----- nvinfo : EIATTR_KPARAM_INFO
	.align		4
.L_3235:
        /*00e8*/ 	.byte	0x04, 0x17
        /*00ea*/ 	.short	(.L_3237 - .L_3236)
.L_3236:
        /*00ec*/ 	.word	0x00000000
        /*00f0*/ 	.short	0x0005
        /*00f2*/ 	.short	0x0028
        /*00f4*/ 	.byte	0x00, 0xf0, 0x11, 0x00


	//----- nvinfo : EIATTR_KPARAM_INFO
	.align		4
.L_3237:
        /*00f8*/ 	.byte	0x04, 0x17
        /*00fa*/ 	.short	(.L_3239 - .L_3238)
.L_3238:
        /*00fc*/ 	.word	0x00000000
        /*0100*/ 	.short	0x0004
        /*0102*/ 	.short	0x0020
        /*0104*/ 	.byte	0x00, 0xf5, 0x21, 0x00


	//----- nvinfo : EIATTR_KPARAM_INFO
	.align		4
.L_3239:
        /*0108*/ 	.byte	0x04, 0x17
        /*010a*/ 	.short	(.L_3241 - .L_3240)
.L_3240:
        /*010c*/ 	.word	0x00000000
        /*0110*/ 	.short	0x0003
        /*0112*/ 	.short	0x0018
        /*0114*/ 	.byte	0x00, 0xf5, 0x21, 0x00


	//----- nvinfo : EIATTR_KPARAM_INFO
	.align		4
.L_3241:
        /*0118*/ 	.byte	0x04, 0x17
        /*011a*/ 	.short	(.L_3243 - .L_3242)
.L_3242:
        /*011c*/ 	.word	0x00000000
        /*0120*/ 	.short	0x0002
        /*0122*/ 	.short	0x0010
        /*0124*/ 	.byte	0x00, 0xf5, 0x21, 0x00


	//----- nvinfo : EIATTR_KPARAM_INFO
	.align		4
.L_3243:
        /*0128*/ 	.byte	0x04, 0x17
        /*012a*/ 	.short	(.L_3245 - .L_3244)
.L_3244:
        /*012c*/ 	.word	0x00000000
        /*0130*/ 	.short	0x0001
        /*0132*/ 	.short	0x0008
        /*0134*/ 	.byte	0x00, 0xf5, 0x21, 0x00


	//----- nvinfo : EIATTR_KPARAM_INFO
	.align		4
.L_3245:
        /*0138*/ 	.byte	0x04, 0x17
        /*013a*/ 	.short	(.L_3247 - .L_3246)
.L_3246:
        /*013c*/ 	.word	0x00000000
        /*0140*/ 	.short	0x0000
        /*0142*/ 	.short	0x0000
        /*0144*/ 	.byte	0x00, 0xf5, 0x21, 0x00


	//----- nvinfo : EIATTR_SPARSE_MMA_MASK
	.align		4
.L_3247:
        /*0148*/ 	.byte	0x03, 0x50
        /*014a*/ 	.short	0x0000


	//----- nvinfo : EIATTR_MAXREG_COUNT
	.align		4
        /*014c*/ 	.byte	0x03, 0x1b
        /*014e*/ 	.short	0x00ff


	//----- nvinfo : EIATTR_NUM_BARRIERS
	.align		4
        /*0150*/ 	.byte	0x02, 0x4c
        /*0152*/ 	.byte	0x01
	.zero		1


	//----- nvinfo : EIATTR_MERCURY_ISA_VERSION
	.align		4
        /*0154*/ 	.byte	0x03, 0x5f
        /*0156*/ 	.short	0x0101


	//----- nvinfo : EIATTR_VRC_CTA_INIT_COUNT
	.align		4
        /*0158*/ 	.byte	0x02, 0x4a
	.zero		1
	.zero		1


	//----- nvinfo : EIATTR_EXIT_INSTR_OFFSETS
	.align		4
        /*015c*/ 	.byte	0x04, 0x1c
        /*015e*/ 	.short	(.L_3249 - .L_3248)


	//   ....[0]....
.L_3248:
        /*0160*/ 	.word	0x00000060


	//   ....[1]....
        /*0164*/ 	.word	0x00000140


	//   ....[2]....
        /*0168*/ 	.word	0x00000da0


	//   ....[3]....
        /*016c*/ 	.word	0x00006460


	//   ....[4]....
        /*0170*/ 	.word	0x000065a0


	//   ....[5]....
        /*0174*/ 	.word	0x00006630


	//   ....[6]....
        /*0178*/ 	.word	0x00006670


	//----- nvinfo : EIATTR_CRS_STACK_SIZE
	.align		4
.L_3249:
        /*017c*/ 	.byte	0x04, 0x1e
        /*017e*/ 	.short	(.L_3251 - .L_3250)
.L_3250:
        /*0180*/ 	.word	0x00000000


	//----- nvinfo : EIATTR_CBANK_PARAM_SIZE
	.align		4
.L_3251:
        /*0184*/ 	.byte	0x03, 0x19
        /*0186*/ 	.short	0x0074


	//----- nvinfo : EIATTR_PARAM_CBANK
	.align		4
        /*0188*/ 	.byte	0x04, 0x0a
        /*018a*/ 	.short	(.L_3253 - .L_3252)
	.align		4
.L_3252:
        /*018c*/ 	.word	index@(.nv.constant0._Z23gemm_half_q_half_kernelILi2ELi38ELb1ELb0ELi64EEvPK6__halfPKjS4_S2_PS0_iiiiPKtS7_iiiiiibS2_i)
        /*0190*/ 	.short	0x0380
        /*0192*/ 	.short	0x0074


	//----- nvinfo : EIATTR_SW_WAR
	.align		4
.L_3253:
        /*0194*/ 	.byte	0x04, 0x36
        /*0196*/ 	.short	(.L_3255 - .L_3254)
.L_3254:
        /*0198*/ 	.word	0x00000008
.L_3255:


//--------------------- .nv.info._Z23gemm_half_q_half_kernelILi2ELi128ELb1ELb0ELi64EEvPK6__halfPKjS4_S2_PS0_iiiiPKtS7_iiiiiibS2_i --------------------------
	.section	.nv.info._Z23gemm_half_q_half_kernelILi2ELi128ELb1ELb0ELi64EEvPK6__halfPKjS4_S2_PS0_iiiiPKtS7_iiiiiibS2_i,"",@"SHT_CUDA_INFO"
	.sectionflags	@""
	.align	4


	//----- nvinfo : EIATTR_CUDA_API_VERSION
	.align		4
        /*0000*/ 	.byte	0x04, 0x37
        /*0002*/ 	.short	(.L_3257 - .L_3256)
.L_3256:
        /*0004*/ 	.word	0x00000082


	//----- nvinfo : EIATTR_KPARAM_INFO
	.align		4
.L_3257:
        /*0008*/ 	.byte	0x04, 0x17
        /*000a*/ 	.short	(.L_3259 - .L_3258)
.L_3258:
        /*000c*/ 	.word	0x00000000
        /*0010*/ 	.short	0x0013
        /*0012*/ 	.short	0x0070
        /*0014*/ 	.byte	0x00, 0xf0, 0x11, 0x00


	//----- nvinfo : EIATTR_KPARAM_INFO
	.align		4
.L_3259:
        /*0018*/ 	.byte	0x04, 0x17
        /*001a*/ 	.short	(.L_3261 - .L_3260)
.L_3260:
        /*001c*/ 	.word	0x00000000
        /*0020*/ 	.short	0x0012
        /*0022*/ 	.short	0x0068
        /*0024*/ 	.byte	0x00, 0xf5, 0x21, 0x00


	//----- nvinfo : EIATTR_KPARAM_INFO
	.align		4
.L_3261:
        /*0028*/ 	.byte	0x04, 0x17
        /*002a*/ 	.short	(.L_3263 - .L_3262)
.L_3262:
        /*002c*/ 	.word	0x00000000
        /*0030*/ 	.short	0x0011
        /*0032*/ 	.short	0x0060
        /*0034*/ 	.byte	0x00, 0xf0, 0x05, 0x00


	//----- nvinfo : EIATTR_KPARAM_INFO
	.align		4
.L_3263:
        /*0038*/ 	.byte	0x04, 0x17
        /*003a*/ 	.short	(.L_3265 - .L_3264)
.L_3264:
        /*003c*/ 	.word	0x00000000
        /*0040*/ 	.short	0x0010
        /*0042*/ 	.short	0x005c
        /*0044*/ 	.byte	0x00, 0xf0, 0x11, 0x00


	//----- nvinfo : EIATTR_KPARAM_INFO
	.align		4
.L_3265:
        /*0048*/ 	.byte	0x04, 0x17
        /*004a*/ 	.short	(.L_3267 - .L_3266)
.L_3266:
        /*004c*/ 	.word	0x00000000
        /*0050*/ 	.short	0x000f
        /*0052*/ 	.short	0x0058
        /*0054*/ 	.byte	0x00, 0xf0, 0x11, 0x00


	//----- nvinfo : EIATTR_KPARAM_INFO
	.align		4
.L_3267:
        /*0058*/ 	.byte	0x04, 0x17
        /*005a*/ 	.short	(.L_3269 - .L_3268)
.L_3268:
        /*005c*/ 	.word	0x00000000
        /*0060*/ 	.short	0x000e
        /*0062*/ 	.short	0x0054
        /*0064*/ 	.byte	0x00, 0xf0, 0x11, 0x00


	//----- nvinfo : EIATTR_KPARAM_INFO
	.align		4
.L_3269:
        /*0068*/ 	.byte	0x04, 0x17
        /*006a*/ 	.short	(.L_3271 - .L_3270)
.L_3270:
        /*006c*/ 	.word	0x00000000
        /*0070*/ 	.short	0x000d
        /*0072*/ 	.short	0x0050
        /*0074*/ 	.byte	0x00, 0xf0, 0x11, 0x00


	//----- nvinfo : EIATTR_KPARAM_INFO
	.align		4
.L_3271:
        /*0078*/ 	.byte	0x04, 0x17
        /*007a*/ 	.short	(.L_3273 - .L_3272)
.L_3272:
        /*007c*/ 	.word	0x00000000
        /*0080*/ 	.short	0x000c
        /*0082*/ 	.short	0x004c
        /*0084*/ 	.byte	0x00, 0xf0, 0x11, 0x00


	//----- nvinfo : EIATTR_KPARAM_INFO
	.align		4
.L_3273:
        /*0088*/ 	.byte	0x04, 0x17
        /*008a*/ 	.short	(.L_3275 - .L_3274)
.L_3274:
        /*008c*/ 	.word	0x00000000
        /*0090*/ 	.short	0x000b
        /*0092*/ 	.short	0x0048
        /*0094*/ 	.byte	0x00, 0xf0, 0x11, 0x00


	//----- nvinfo : EIATTR_KPARAM_INFO
	.align		4
.L_3275:
        /*0098*/ 	.byte	0x04, 0x17
        /*009a*/ 	.short	(.L_3277 - .L_3276)
.L_3276:
        /*009c*/ 	.word	0x00000000
        /*00a0*/ 	.short	0x000a
        /*00a2*/ 	.short	0x0040
        /*00a4*/ 	.byte	0x00, 0xf5, 0x21, 0x00


	//----- nvinfo : EIATTR_KPARAM_INFO
	.align		4
.L_3277:
        /*00a8*/ 	.byte	0x04, 0x17
        /*00aa*/ 	.short	(.L_3279 - .L_3278)
.L_3278:
        /*00ac*/ 	.word	0x00000000
        /*00b0*/ 	.short	0x0009
        /*00b2*/ 	.short	0x0038
        /*00b4*/ 	.byte	0x00, 0xf5, 0x21, 0x00


	//----- nvinfo : EIATTR_KPARAM_INFO
	.align		4
.L_3279:
        /*00b8*/ 	.byte	0x04, 0x17
        /*00ba*/ 	.short	(.L_3281 - .L_3280)
.L_3280:
        /*00bc*/ 	.word	0x00000000
        /*00c0*/ 	.short	0x0008
        /*00c2*/ 	.short	0x0034
        /*00c4*/ 	.byte	0x00, 0xf0, 0x11, 0x00


	//----- nvinfo : EIATTR_KPARAM_INFO
	.align		4
.L_3281:
        /*00c8*/ 	.byte	0x04, 0x17
        /*00ca*/ 	.short	(.L_3283 - .L_3282)
.L_3282:
        /*00cc*/ 	.word	0x00000000
        /*00d0*/ 	.short	0x0007
        /*00d2*/ 	.short	0x0030
        /*00d4*/ 	.byte	0x00, 0xf0, 0x11, 0x00


	//----- nvinfo : EIATTR_KPARAM_INFO
	.align		4
.L_3283:
        /*00d8*/ 	.byte	0x04, 0x17
        /*00da*/ 	.short	(.L_3285 - .L_3284)
.L_3284:
        /*00dc*/ 	.word	0x00000000
        /*00e0*/ 	.short	0x0006
        /*00e2*/ 	.short	0x002c
        /*00e4*/ 	.byte	0x00, 0xf0, 0x11, 0x00


	//----- nvinfo : EIATTR_KPARAM_INFO
	.align		4
.L_3285:
        /*00e8*/ 	.byte	0x04, 0x17
        /*00ea*/ 	.short	(.L_3287 - .L_3286)
.L_3286:
        /*00ec*/ 	.word	0x00000000
        /*00f0*/ 	.short	0x0005
        /*00f2*/ 	.short	0x0028
        /*00f4*/ 	.byte	0x00, 0xf0, 0x11, 0x00


	//----- nvinfo : EIATTR_KPARAM_INFO
	.align		4
.L_3287:
        /*00f8*/ 	.byte	0x04, 0x17
        /*00fa*/ 	.short	(.L_3289 - .L_3288)
.L_3288:
        /*00fc*/ 	.word	0x00000000
        /*0100*/ 	.short	0x0004
        /*0102*/ 	.short	0x0020
        /*0104*/ 	.byte	0x00, 0xf5, 0x21, 0x00


	//----- nvinfo : EIATTR_KPARAM_INFO
	.align		4
.L_3289:
        /*0108*/ 	.byte	0x04, 0x17
        /*010a*/ 	.short	(.L_3291 - .L_3290)
.L_3290:
        /*010c*/ 	.word	0x00000000
        /*0110*/ 	.short	0x0003
        /*0112*/ 	.short	0x0018
        /*0114*/ 	.byte	0x00, 0xf5, 0x21, 0x00


	//----- nvinfo : EIATTR_KPARAM_INFO
	.align		4
.L_3291:
        /*0118*/ 	.byte	0x04, 0x17
        /*011a*/ 	.short	(.L_3293 - .L_3292)
.L_3292:
        /*011c*/ 	.word	0x00000000
        /*0120*/ 	.short	0x0002
        /*0122*/ 	.short	0x0010
        /*0124*/ 	.byte	0x00, 0xf5, 0x21, 0x00


	//----- nvinfo : EIATTR_KPARAM_INFO
	.align		4
.L_3293:
        /*0128*/ 	.byte	0x04, 0x17
        /*012a*/ 	.short	(.L_3295 - .L_3294)
.L_3294:
        /*012c*/ 	.word	0x00000000
        /*0130*/ 	.short	0x0001
        /*0132*/ 	.short	0x0008
        /*0134*/ 	.byte	0x00, 0xf5, 0x21, 0x00


	//----- nvinfo : EIATTR_KPARAM_INFO
	.align		4
.L_3295:
        /*0138*/ 	.byte	0x04, 0x17
        /*013a*/ 	.short	(.L_3297 - .L_3296)
.L_3296:
        /*013c*/ 	.word	0x00000000
        /*0140*/ 	.short	0x0000
        /*0142*/ 	.short	0x0000
        /*0144*/ 	.byte	0x00, 0xf5, 0x21, 0x00


	//----- nvinfo : EIATTR_SPARSE_MMA_MASK
	.align		4
.L_3297:
        /*0148*/ 	.byte	0x03, 0x50
        /*014a*/ 	.short	0x0000


	//----- nvinfo : EIATTR_MAXREG_COUNT
	.align		4
        /*014c*/ 	.byte	0x03, 0x1b
        /*014e*/ 	.short	0x00ff


	//----- nvinfo : EIATTR_NUM_BARRIERS
	.align		4
        /*0150*/ 	.byte	0x02, 0x4c
        /*0152*/ 	.byte	0x01
	.zero		1


	//----- nvinfo : EIATTR_MERCURY_ISA_VERSION
	.align		4
        /*0154*/ 	.byte	0x03, 0x5f
        /*0156*/ 	.short	0x0101


	//----- nvinfo : EIATTR_VRC_CTA_INIT_COUNT
	.align		4
        /*0158*/ 	.byte	0x02, 0x4a
	.zero		1
	.zero		1


	//----- nvinfo : EIATTR_EXIT_INSTR_OFFSETS
	.align		4
        /*015c*/ 	.byte	0x04, 0x1c
        /*015e*/ 	.short	(.L_3299 - .L_3298)


	//   ....[0]....
.L_3298:
        /*0160*/ 	.word	0x00000070


	//   ....[1]....
        /*0164*/ 	.word	0x00000140


	//   ....[2]....
        /*0168*/ 	.word	0x00000da0


	//   ....[3]....
        /*016c*/ 	.word	0x000068a0


	//   ....[4]....
        /*0170*/ 	.word	0x000069e0


	//   ....[5]....
        /*0174*/ 	.word	0x00006a70


	//   ....[6]....
        /*0178*/ 	.word	0x00006ab0


	//----- nvinfo : EIATTR_CRS_STACK_SIZE
	.align		4
.L_3299:
        /*017c*/ 	.byte	0x04, 0x1e
        /*017e*/ 	.short	(.L_3301 - .L_3300)
.L_3300:
        /*0180*/ 	.word	0x00000000


	//----- nvinfo : EIATTR_CBANK_PARAM_SIZE
	.align		4
.L_3301:
        /*0184*/ 	.byte	0x03, 0x19
        /*0186*/ 	.short	0x0074


	//----- nvinfo : EIATTR_PARAM_CBANK
	.align		4
        /*0188*/ 	.byte	0x04, 0x0a
        /*018a*/ 	.short	(.L_3303 - .L_3302)
	.align		4
.L_3302:
        /*018c*/ 	.word	index@(.nv.constant0._Z23gemm_half_q_half_kernelILi2ELi128ELb1ELb0ELi64EEvPK6__halfPKjS4_S2_PS0_iiiiPKtS7_iiiiiibS2_i)
        /*0190*/ 	.short	0x0380
        /*0192*/ 	.short	0x0074


	//----- nvinfo : EIATTR_SW_WAR
	.align		4
.L_3303:
        /*0194*/ 	.byte	0x04, 0x36
        /*0196*/ 	.short	(.L_3305 - .L_3304)
.L_3304:
        /*0198*/ 	.word	0x00000008
.L_3305:


//--------------------- .nv.info._Z23gemm_half_q_half_kernelILi2ELi190ELb1ELb0ELi32EEvPK6__halfPKjS4_S2_PS0_iiiiPKtS7_iiiiiibS2_i --------------------------
	.section	.nv.info._Z23gemm_half_q_half_kernelILi2ELi190ELb1ELb0ELi32EEvPK6__halfPKjS4_S2_PS0_iiiiPKtS7_iiiiiibS2_i,"",@"SHT_CUDA_INFO"
	.sectionflags	@""
	.align	4


	//----- nvinfo : EIATTR_CUDA_API_VERSION
	.align		4
        /*0000*/ 	.byte	0x04, 0x37
        /*0002*/ 	.short	(.L_3307 - .L_3306)
.L_3306:
        /*0004*/ 	.word	0x00000082


	//----- nvinfo : EIATTR_KPARAM_INFO
	.align		4
.L_3307:
        /*0008*/ 	.byte	0x04, 0x17
        /*000a*/ 	.short	(.L_3309 - .L_3308)
.L_3308:
        /*000c*/ 	.word	0x00000000
        /*0010*/ 	.short	0x0013
        /*0012*/ 	.short	0x0070
        /*0014*/ 	.byte	0x00, 0xf0, 0x11, 0x00


	//----- nvinfo : EIATTR_KPARAM_INFO
	.align		4
.L_3309:
        /*0018*/ 	.byte	0x04, 0x17
        /*001a*/ 	.short	(.L_3311 - .L_3310)
.L_3310:
        /*001c*/ 	.word	0x00000000
        /*0020*/ 	.short	0x0012
        /*0022*/ 	.short	0x0068
        /*0024*/ 	.byte	0x00, 0xf5, 0x21, 0x00


	//----- nvinfo : EIATTR_KPARAM_INFO
	.align		4
.L_3311:
        /*0028*/ 	.byte	0x04, 0x17
        /*002a*/ 	.short	(.L_3313 - .L_3312)
.L_3312:
        /*002c*/ 	.word	0x00000000
        /*0030*/ 	.short	0x0011
        /*0032*/ 	.short	0x0060
        /*0034*/ 	.byte	0x00, 0xf0, 0x05, 0x00


	//----- nvinfo : EIATTR_KPARAM_INFO
	.align		4
.L_3313:
        /*0038*/ 	.byte	0x04, 0x17
        /*003a*/ 	.short	(.L_3315 - .L_3314)
.L_3314:
        /*003c*/ 	.word	0x00000000
        /*0040*/ 	.short	0x0010
        /*0042*/ 	.short	0x005c
        /*0044*/ 	.byte	0x00, 0xf0, 0x11, 0x00


	//----- nvinfo : EIATTR_KPARAM_INFO
	.align		4
.L_3315:
        /*0048*/ 	.byte	0x04, 0x17
        /*004a*/ 	.short	(.L_3317 - .L_3316)
.L_3316:
        /*004c*/ 	.word	0x00000000
        /*0050*/ 	.short	0x000f
        /*0052*/ 	.short	0x0058
        /*0054*/ 	.byte	0x00, 0xf0, 0x11, 0x00


	//----- nvinfo : EIATTR_KPARAM_INFO
	.align		4
.L_3317:
        /*0058*/ 	.byte	0x04, 0x17
        /*005a*/ 	.short	(.L_3319 - .L_3318)
.L_3318:
        /*005c*/ 	.word	0x00000000
        /*0060*/ 	.short	0x000e
        /*0062*/ 	.short	0x0054
        /*0064*/ 	.byte	0x00, 0xf0, 0x11, 0x00


	//----- nvinfo : EIATTR_KPARAM_INFO
	.align		4
.L_3319:
        /*0068*/ 	.byte	0x04, 0x17
        /*006a*/ 	.short	(.L_3321 - .L_3320)
.L_3320:
        /*006c*/ 	.word	0x00000000
        /*0070*/ 	.short	0x000d
        /*0072*/ 	.short	0x0050
        /*0074*/ 	.byte	0x00, 0xf0, 0x11, 0x00


	//----- nvinfo : EIATTR_KPARAM_INFO
	.align		4
.L_3321:
        /*0078*/ 	.byte	0x04, 0x17
        /*007a*/ 	.short	(.L_3323 - .L_3322)
.L_3322:
        /*007c*/ 	.word	0x00000000
        /*0080*/ 	.short	0x000c
        /*0082*/ 	.short	0x004c
        /*0084*/ 	.byte	0x00, 0xf0, 0x11, 0x00


	//----- nvinfo : EIATTR_KPARAM_INFO
	.align		4
.L_3323:
        /*0088*/ 	.byte	0x04, 0x17
        /*008a*/ 	.short	(.L_3325 - .L_3324)
.L_3324:
        /*008c*/ 	.word	0x00000000
        /*0090*/ 	.short	0x000b
        /*0092*/ 	.short	0x0048
        /*0094*/ 	.byte	0x00, 0xf0, 0x11, 0x00


	//----- nvinfo : EIATTR_KPARAM_INFO
	.align		4
.L_3325:
        /*0098*/ 	.byte	0x04, 0x17
        /*009a*/ 	.short	(.L_3327 - .L_3326)
.L_3326:
        /*009c*/ 	.word	0x00000000
        /*00a0*/ 	.short	0x000a
        /*00a2*/ 	.short	0x0040
        /*00a4*/ 	.byte	0x00, 0xf5, 0x21, 0x00


	//----- nvinfo : EIATTR_KPARAM_INFO
	.align		4
.L_3327:
        /*00a8*/ 	.byte	0x04, 0x17
        /*00aa*/ 	.short	(.L_3329 - .L_3328)
.L_3328:
        /*00ac*/ 	.word	0x00000000
        /*00b0*/ 	.short	0x0009
        /*00b2*/ 	.short	0x0038
        /*00b4*/ 	.byte	0x00, 0xf5, 0x21, 0x00


	//----- nvinfo : EIATTR_KPARAM_INFO
	.align		4
.L_3329:
        /*00b8*/ 	.byte	0x04, 0x17
        /*00ba*/ 	.short	(.L_3331 - .L_3330)
.L_3330:
        /*00bc*/ 	.word	0x00000000
        /*00c0*/ 	.short	0x0008
        /*00c2*/ 	.short	0x0034
        /*00c4*/ 	.byte	0x00, 0xf0, 0x11, 0x00


	//----- nvinfo : EIATTR_KPARAM_INFO
	.align		4
.L_3331:
        /*00c8*/ 	.byte	0x04, 0x17
        /*00ca*/ 	.short	(.L_3333 - .L_3332)
.L_3332:
        /*00cc*/ 	.word	0x00000000
        /*00d0*/ 	.short	0x0007
        /*00d2*/ 	.short	0x0030
        /*00d4*/ 	.byte	0x00, 0xf0, 0x11, 0x00


	//----- nvinfo : EIATTR_KPARAM_INFO
	.align		4
.L_3333:
        /*00d8*/ 	.byte	0x04, 0x17
        /*00da*/ 	.short	(.L_3335 - .L_3334)
.L_3334:
        /*00dc*/ 	.word	0x00000000
        /*00e0*/ 	.short	0x0006
        /*00e2*/ 	.short	0x002c
        /*00e4*/ 	.byte	0x00, 0xf0, 0x11, 0x00


	//----- nvinfo : EIATTR_KPARAM_INFO
	.align		4
.L_3335:
        /*00e8*/ 	.byte	0x04, 0x17
        /*00ea*/ 	.short	(.L_3337 - .L_3336)
.L_3336:
        /*00ec*/ 	.word	0x00000000
        /*00f0*/ 	.short	0x0005
        /*00f2*/ 	.short	0x0028
        /*00f4*/ 	.byte	0x00, 0xf0, 0x11, 0x00


	//----- nvinfo : EIATTR_KPARAM_INFO
	.align		4
.L_3337:
        /*00f8*/ 	.byte	0x04, 0x17
        /*00fa*/ 	.short	(.L_3339 - .L_3338)
.L_3338:
        /*00fc*/ 	.word	0x00000000
        /*0100*/ 	.short	0x0004
        /*0102*/ 	.short	0x0020
        /*0104*/ 	.byte	0x00, 0xf5, 0x21, 0x00


	//----- nvinfo : EIATTR_KPARAM_INFO
	.align		4
.L_3339:
        /*0108*/ 	.byte	0x04, 0x17
        /*010a*/ 	.short	(.L_3341 - .L_3340)
.L_3340:
        /*010c*/ 	.word	0x00000000
        /*0110*/ 	.short	0x0003
        /*0112*/ 	.short	0x0018
        /*0114*/ 	.byte	0x00, 0xf5, 0x21, 0x00


	//----- nvinfo : EIATTR_KPARAM_INFO
	.align		4
.L_3341:
        /*0118*/ 	.byte	0x04, 0x17
        /*011a*/ 	.short	(.L_3343 - .L_3342)
.L_3342:
        /*011c*/ 	.word	0x00000000
        /*0120*/ 	.short	0x0002
        /*0122*/ 	.short	0x0010
        /*0124*/ 	.byte	0x00, 0xf5, 0x21, 0x00


	//----- nvinfo : EIATTR_KPARAM_INFO
	.align		4
.L_3343:
        /*0128*/ 	.byte	0x04, 0x17
        /*012a*/ 	.short	(.L_3345 - .L_3344)
.L_3344:
        /*012c*/ 	.word	0x00000000
        /*0130*/ 	.short	0x0001
        /*0132*/ 	.short	0x0008
        /*0134*/ 	.byte	0x00, 0xf5, 0x21, 0x00


	//----- nvinfo : EIATTR_KPARAM_INFO
	.align		4
.L_3345:
        /*0138*/ 	.byte	0x04, 0x17
        /*013a*/ 	.short	(.L_3347 - .L_3346)
.L_3346:
        /*013c*/ 	.word	0x00000000
        /*0140*/ 	.short	0x0000
        /*0142*/ 	.short	0x0000
        /*0144*/ 	.byte	0x00, 0xf5, 0x21, 0x00


	//----- nvinfo : EIATTR_SPARSE_MMA_MASK
	.align		4
.L_3347:
        /*0148*/ 	.byte	0x03, 0x50
        /*014a*/ 	.short	0x0000


	//----- nvinfo : EIATTR_MAXREG_COUNT
	.align		4
        /*014c*/ 	.byte	0x03, 0x1b
        /*014e*/ 	.short	0x00ff


	//----- nvinfo : EIATTR_NUM_BARRIERS
	.align		4
        /*0150*/ 	.byte	0x02, 0x4c
        /*0152*/ 	.byte	0x01
	.zero		1


	//----- nvinfo : EIATTR_MERCURY_ISA_VERSION
	.align		4
        /*0154*/ 	.byte	0x03, 0x5f
        /*0156*/ 	.short	0x0101


	//----- nvinfo : EIATTR_VRC_CTA_INIT_COUNT
	.align		4
        /*0158*/ 	.byte	0x02, 0x4a
	.zero		1
	.zero		1


	//----- nvinfo : EIATTR_EXIT_INSTR_OFFSETS
	.align		4
        /*015c*/ 	.byte	0x04, 0x1c
        /*015e*/ 	.short	(.L_3349 - .L_3348)


	//   ....[0]....
.L_3348:
        /*0160*/ 	.word	0x00000050


	//   ....[1]....
        /*0164*/ 	.word	0x00000120


	//   ....[2]....
        /*0168*/ 	.word	0x00000d80


	//   ....[3]....
        /*016c*/ 	.word	0x0000ff90


	//   ....[4]....
        /*0170*/ 	.word	0x000100c0


	//   ....[5]....
        /*0174*/ 	.word	0x00010150


	//   ....[6]....
        /*0178*/ 	.word	0x00010190


	//----- nvinfo : EIATTR_CRS_STACK_SIZE
	.align		4
.L_3349:
        /*017c*/ 	.byte	0x04, 0x1e
        /*017e*/ 	.short	(.L_3351 - .L_3350)
.L_3350:
        /*0180*/ 	.word	0x00000000


	//----- nvinfo : EIATTR_CBANK_PARAM_SIZE
	.align		4
.L_3351:
        /*0184*/ 	.byte	0x03, 0x19
        /*0186*/ 	.short	0x0074


	//----- nvinfo : EIATTR_PARAM_CBANK
	.align		4
        /*0188*/ 	.byte	0x04, 0x0a
        /*018a*/ 	.short	(.L_3353 - .L_3352)
	.align		4
.L_3352:
        /*018c*/ 	.word	index@(.nv.constant0._Z23gemm_half_q_half_kernelILi2ELi190ELb1ELb0ELi32EEvPK6__halfPKjS4_S2_PS0_iiiiPKtS7_iiiiiibS2_i)
        /*0190*/ 	.short	0x0380
        /*0192*/ 	.short	0x0074


	//----- nvinfo : EIATTR_SW_WAR
	.align		4
.L_3353:
        /*0194*/ 	.byte	0x04, 0x36
        /*0196*/ 	.short	(.L_3355 - .L_3354)
.L_3354:
        /*0198*/ 	.word	0x00000008
.L_3355:


//--------------------- .nv.info._Z23gemm_half_q_half_kernelILi2ELi160ELb1ELb0ELi32EEvPK6__halfPKjS4_S2_PS0_iiiiPKtS7_iiiiiibS2_i --------------------------
	.section	.nv.info._Z23gemm_half_q_half_kernelILi2ELi160ELb1ELb0ELi32EEvPK6__halfPKjS4_S2_PS0_iiiiPKtS7_iiiiiibS2_i,"",@"SHT_CUDA_INFO"
	.sectionflags	@""
	.align	4


	//----- nvinfo : EIATTR_CUDA_API_VERSION
	.align		4
        /*0000*/ 	.byte	0x04, 0x37
        /*0002*/ 	.short	(.L_3357 - .L_3356)
.L_3356:
        /*0004*/ 	.word	0x00000082


	//----- nvinfo : EIATTR_KPARAM_INFO
	.align		4
.L_3357:
        /*0008*/ 	.byte	0x04, 0x17
        /*000a*/ 	.short	(.L_3359 - .L_3358)
.L_3358:
        /*000c*/ 	.word	0x00000000
        /*0010*/ 	.short	0x0013
        /*0012*/ 	.short	0x0070
        /*0014*/ 	.byte	0x00, 0xf0, 0x11, 0x00


	//----- nvinfo : EIATTR_KPARAM_INFO
	.align		4
.L_3359:
        /*0018*/ 	.byte	0x04, 0x17
        /*001a*/ 	.short	(.L_3361 - .L_3360)
.L_3360:
        /*001c*/ 	.word	0x00000000
        /*0020*/ 	.short	0x0012
        /*0022*/ 	.short	0x0068
        /*0024*/ 	.byte	0x00, 0xf5, 0x21, 0x00


	//----- nvinfo : EIATTR_KPARAM_INFO
	.align		4
.L_3361:
        /*0028*/ 	.byte	0x04, 0x17
        /*002a*/ 	.short	(.L_3363 - .L_3362)
.L_3362:
        /*002c*/ 	.word	0x00000000
        /*0030*/ 	.short	0x0011
        /*0032*/ 	.short	0x0060
        /*0034*/ 	.byte	0x00, 0xf0, 0x05, 0x00


	//----- nvinfo : EIATTR_KPARAM_INFO
	.align		4
.L_3363:
        /*0038*/ 	.byte	0x04, 0x17
        /*003a*/ 	.short	(.L_3365 - .L_3364)
.L_3364:
        /*003c*/ 	.word	0x00000000
        /*0040*/ 	.short	0x0010
        /*0042*/ 	.short	0x005c
        /*0044*/ 	.byte	0x00, 0xf0, 0x11, 0x00


	//----- nvinfo : EIATTR_KPARAM_INFO
	.align		4
.L_3365:
        /*0048*/ 	.byte	0x04, 0x17
        /*004a*/ 	.short	(.L_3367 - .L_3366)
.L_3366:
        /*004c*/ 	.word	0x00000000
        /*0050*/ 	.short	0x000f
        /*0052*/ 	.short	0x0058
        /*0054*/ 	.byte	0x00, 0xf0, 0x11, 0x00


	//----- nvinfo : EIATTR_KPARAM_INFO
	.align		4
.L_3367:
        /*0058*/ 	.byte	0x04, 0x17
        /*005a*/ 	.short	(.L_3369 - .L_3368)
.L_3368:
        /*005c*/ 	.word	0x00000000
        /*0060*/ 	.short	0x000e
        /*0062*/ 	.short	0x0054
        /*0064*/ 	.byte	0x00, 0xf0, 0x11, 0x00


	//----- nvinfo : EIATTR_KPARAM_INFO
	.align		4
.L_3369:
        /*0068*/ 	.byte	0x04, 0x17
        /*006a*/ 	.short	(.L_3371 - .L_3370)
.L_3370:
        /*006c*/ 	.word	0x00000000
        /*0070*/ 	.short	0x000d
        /*0072*/ 	.short	0x0050
        /*0074*/ 	.byte	0x00, 0xf0, 0x11, 0x00


	//----- nvinfo : EIATTR_KPARAM_INFO
	.align		4
.L_3371:
        /*0078*/ 	.byte	0x04, 0x17
        /*007a*/ 	.short	(.L_3373 - .L_3372)
.L_3372:
        /*007c*/ 	.word	0x00000000
        /*0080*/ 	.short	0x000c
        /*0082*/ 	.short	0x004c
        /*0084*/ 	.byte	0x00, 0xf0, 0x11, 0x00


	//----- nvinfo : EIATTR_KPARAM_INFO
	.align		4
.L_3373:
        /*0088*/ 	.byte	0x04, 0x17
        /*008a*/ 	.short	(.L_3375 - .L_3374)
.L_3374:
        /*008c*/ 	.word	0x00000000
        /*0090*/ 	.short	0x000b
        /*0092*/ 	.short	0x0048
        /*0094*/ 	.byte	0x00, 0xf0, 0x11, 0x00


	//----- nvinfo : EIATTR_KPARAM_INFO
	.align		4
.L_3375:
        /*0098*/ 	.byte	0x04, 0x17
        /*009a*/ 	.short	(.L_3377 - .L_3376)
.L_3376:
        /*009c*/ 	.word	0x00000000
        /*00a0*/ 	.short	0x000a
        /*00a2*/ 	.short	0x0040
        /*00a4*/ 	.byte	0x00, 0xf5, 0x21, 0x00


	//----- nvinfo : EIATTR_KPARAM_INFO
	.align		4
.L_3377:
        /*00a8*/ 	.byte	0x04, 0x17
        /*00aa*/ 	.short	(.L_3379 - .L_3378)
.L_3378:
        /*00ac*/ 	.word	0x00000000
        /*00b0*/ 	.short	0x0009
        /*00b2*/ 	.short	0x0038
        /*00b4*/ 	.byte	0x00, 0xf5, 0x21, 0x00


	//----- nvinfo : EIATTR_KPARAM_INFO
	.align		4
.L_3379:
        /*00b8*/ 	.byte	0x04, 0x17
        /*00ba*/ 	.short	(.L_3381 - .L_3380)
.L_3380:
        /*00bc*/ 	.word	0x00000000
        /*00c0*/ 	.short	0x0008
        /*00c2*/ 	.short	0x0034
        /*00c4*/ 	.byte	0x00, 0xf0, 0x11, 0x00


	//----- nvinfo : EIATTR_KPARAM_INFO
	.align		4
.L_3381:
        /*00c8*/ 	.byte	0x04, 0x17
        /*00ca*/ 	.short	(.L_3383 - .L_3382)
.L_3382:
        /*00cc*/ 	.word	0x00000000
        /*00d0*/ 	.short	0x0007
        /*00d2*/ 	.short	0x0030
        /*00d4*/ 	.byte	0x00, 0xf0, 0x11, 0x00


	//----- nvinfo : EIATTR_KPARAM_INFO
	.align		4
.L_3383:
        /*00d8*/ 	.byte	0x04, 0x17
        /*00da*/ 	.short	(.L_3385 - .L_3384)
.L_3384:
        /*00dc*/ 	.word	0x00000000
        /*00e0*/ 	.short	0x0006
        /*00e2*/ 	.short	0x002c
        /*00e4*/ 	.byte	0x00, 0xf0, 0x11, 0x00


	//----- nvinfo : EIATTR_KPARAM_INFO
	.align		4
.L_3385:
        /*00e8*/ 	.byte	0x04, 0x17
        /*00ea*/ 	.short	(.L_3387 - .L_3386)
.L_3386:
        /*00ec*/ 	.word	0x00000000
        /*00f0*/ 	.short	0x0005
        /*00f2*/ 	.short	0x0028
        /*00f4*/ 	.byte	0x00, 0xf0, 0x11, 0x00


	//----- nvinfo : EIATTR_KPARAM_INFO
	.align		4
.L_3387:
        /*00f8*/ 	.byte	0x04, 0x17
        /*00fa*/ 	.short	(.L_3389 - .L_3388)
.L_3388:
        /*00fc*/ 	.word	0x00000000
        /*0100*/ 	.short	0x0004
        /*0102*/ 	.short	0x0020
        /*0104*/ 	.byte	0x00, 0xf5, 0x21, 0x00


	//----- nvinfo : EIATTR_KPARAM_INFO
	.align		4
.L_3389:
        /*0108*/ 	.byte	0x04, 0x17
        /*010a*/ 	.short	(.L_3391 - .L_3390)
.L_3390:
        /*010c*/ 	.word	0x00000000
        /*0110*/ 	.short	0x0003
        /*0112*/ 	.short	0x0018
        /*0114*/ 	.byte	0x00, 0xf5, 0x21, 0x00


	//----- nvinfo : EIATTR_KPARAM_INFO
	.align		4
.L_3391:
        /*0118*/ 	.byte	0x04, 0x17
        /*011a*/ 	.short	(.L_3393 - .L_3392)
.L_3392:
        /*011c*/ 	.word	0x00000000
        /*0120*/ 	.short	0x0002
        /*0122*/ 	.short	0x0010
        /*0124*/ 	.byte	0x00, 0xf5, 0x21, 0x00


	//----- nvinfo : EIATTR_KPARAM_INFO
	.align		4
.L_3393:
        /*0128*/ 	.byte	0x04, 0x17
        /*012a*/ 	.short	(.L_3395 - .L_3394)
.L_3394:
        /*012c*/ 	.word	0x00000000
        /*0130*/ 	.short	0x0001
        /*0132*/ 	.short	0x0008
        /*0134*/ 	.byte	0x00, 0xf5, 0x21, 0x00


	//----- nvinfo : EIATTR_KPARAM_INFO
	.align		4
.L_3395:
        /*0138*/ 	.byte	0x04, 0x17
        /*013a*/ 	.short	(.L_3397 - .L_3396)
.L_3396:
        /*013c*/ 	.word	0x00000000
        /*0140*/ 	.short	0x0000
        /*0142*/ 	.short	0x0000
        /*0144*/ 	.byte	0x00, 0xf5, 0x21, 0x00


	//----- nvinfo : EIATTR_SPARSE_MMA_MASK
	.align		4
.L_3397:
        /*0148*/ 	.byte	0x03, 0x50
        /*014a*/ 	.short	0x0000


	//----- nvinfo : EIATTR_MAXREG_COUNT
	.align		4
        /*014c*/ 	.byte	0x03, 0x1b
        /*014e*/ 	.short	0x00ff


	//----- nvinfo : EIATTR_NUM_BARRIERS
	.align		4
        /*0150*/ 	.byte	0x02, 0x4c
        /*0152*/ 	.byte	0x01
	.zero		1


	//----- nvinfo : EIATTR_MERCURY_ISA_VERSION
	.align		4
        /*0154*/ 	.byte	0x03, 0x5f
        /*0156*/ 	.short	0x0101


	//----- nvinfo : EIATTR_VRC_CTA_INIT_COUNT
	.align		4
        /*0158*/ 	.byte	0x02, 0x4a
	.zero		1
	.zero		1


	//----- nvinfo : EIATTR_EXIT_INSTR_OFFSETS
	.align		4
        /*015c*/ 	.byte	0x04, 0x1c
        /*015e*/ 	.short	(.L_3399 - .L_3398)


	//   ....[0]....
.L_3398:
        /*0160*/ 	.word	0x00000060


	//   ....[1]....
        /*0164*/ 	.word	0x00000130


	//   ....[2]....
        /*0168*/ 	.word	0x00000d90


	//   ....[3]....
        /*016c*/ 	.word	0x00008200


	//   ....[4]....
        /*0170*/ 	.word	0x00008330


	//   ....[5]....
        /*0174*/ 	.word	0x000083c0


	//   ....[6]....
        /*0178*/ 	.word	0x00008400


	//----- nvinfo : EIATTR_CRS_STACK_SIZE
	.align		4
.L_3399:
        /*017c*/ 	.byte	0x04, 0x1e
        /*017e*/ 	.short	(.L_3401 - .L_3400)
.L_3400:
        /*0180*/ 	.word	0x00000000


	//----- nvinfo : EIATTR_CBANK_PARAM_SIZE
	.align		4
.L_3401:
        /*0184*/ 	.byte	0x03, 0x19
        /*0186*/ 	.short	0x0074


	//----- nvinfo : EIATTR_PARAM_CBANK
	.align		4
        /*0188*/ 	.byte	0x04, 0x0a
        /*018a*/ 	.short	(.L_3403 - .L_3402)
	.align		4
.L_3402:
        /*018c*/ 	.word	index@(.nv.constant0._Z23gemm_half_q_half_kernelILi2ELi160ELb1ELb0ELi32EEvPK6__halfPKjS4_S2_PS0_iiiiPKtS7_iiiiiibS2_i)
        /*0190*/ 	.short	0x0380
        /*0192*/ 	.short	0x0074


	//----- nvinfo : EIATTR_SW_WAR
	.align		4
.L_3403:
        /*0194*/ 	.byte	0x04, 0x36
        /*0196*/ 	.short	(.L_3405 - .L_3404)
.L_3404:
        /*0198*/ 	.word	0x00000008
.L_3405:


//--------------------- .nv.info._Z23gemm_half_q_half_kernelILi2ELi40ELb1ELb0ELi32EEvPK6__halfPKjS4_S2_PS0_iiiiPKtS7_iiiiiibS2_i --------------------------
	.section	.nv.info._Z23gemm_half_q_half_kernelILi2ELi40ELb1ELb0ELi32EEvPK6__halfPKjS4_S2_PS0_iiiiPKtS7_iiiiiibS2_i,"",@"SHT_CUDA_INFO"
	.sectionflags	@""
	.align	4


	//----- nvinfo : EIATTR_CUDA_API_VERSION
	.align		4
        /*0000*/ 	.byte	0x04, 0x37
        /*0002*/ 	.short	(.L_3407 - .L_3406)
.L_3406:
        /*0004*/ 	.word	0x00000082


	//----- nvinfo : EIATTR_KPARAM_INFO
	.align		4
.L_3407:
        /*0008*/ 	.byte	0x04, 0x17
        /*000a*/ 	.short	(.L_3409 - .L_3408)
.L_3408:
        /*000c*/ 	.word	0x00000000
        /*0010*/ 	.short	0x0013
        /*0012*/ 	.short	0x0070
        /*0014*/ 	.byte	0x00, 0xf0, 0x11, 0x00


	//----- nvinfo : EIATTR_KPARAM_INFO
	.align		4
.L_3409:
        /*0018*/ 	.byte	0x04, 0x17
        /*001a*/ 	.short	(.L_3411 - .L_3410)
.L_3410:
        /*001c*/ 	.word	0x00000000
        /*0020*/ 	.short	0x0012
        /*0022*/ 	.short	0x0068
        /*0024*/ 	.byte	0x00, 0xf5, 0x21, 0x00


	//----- nvinfo : EIATTR_KPARAM_INFO
	.align		4
.L_3411:
        /*0028*/ 	.byte	0x04, 0x17
        /*002a*/ 	.short	(.L_3413 - .L_3412)
.L_3412:
        /*002c*/ 	.word	0x00000000
        /*0030*/ 	.short	0x0011
        /*0032*/ 	.short	0x0060
        /*0034*/ 	.byte	0x00, 0xf0, 0x05, 0x00


	//----- nvinfo : EIATTR_KPARAM_INFO
	.align		4
.L_3413:
        /*0038*/ 	.byte	0x04, 0x17
        /*003a*/ 	.short	(.L_3415 - .L_3414)
.L_3414:
        /*003c*/ 	.word	0x00000000
        /*0040*/ 	.short	0x0010
        /*0042*/ 	.short	0x005c
        /*0044*/ 	.byte	0x00, 0xf0, 0x11, 0x00


	//----- nvinfo : EIATTR_KPARAM_INFO
	.align		4
.L_3415:
        /*0048*/ 	.byte	0x04, 0x17
        /*004a*/ 	.short	(.L_3417 - .L_3416)
.L_3416:
        /*004c*/ 	.word	0x00000000
        /*0050*/ 	.short	0x000f
        /*0052*/ 	.short	0x0058
        /*0054*/ 	.byte	0x00, 0xf0, 0x11, 0x00


	//----- nvinfo : EIATTR_KPARAM_INFO
	.align		4
.L_3417:
        /*0058*/ 	.byte	0x04, 0x17
        /*005a*/ 	.short	(.L_3419 - .L_3418)
.L_3418:
        /*005c*/ 	.word	0x00000000
        /*0060*/ 	.short	0x000e
        /*0062*/ 	.short	0x0054
        /*0064*/ 	.byte	0x00, 0xf0, 0x11, 0x00


	//----- nvinfo : EIATTR_KPARAM_INFO
	.align		4
.L_3419:
        /*0068*/ 	.byte	0x04, 0x17
        /*006a*/ 	.short	(.L_3421 - .L_3420)
.L_3420:
        /*006c*/ 	.word	0x00000000
        /*0070*/ 	.short	0x000d
        /*0072*/ 	.short	0x0050
        /*0074*/ 	.byte	0x00, 0xf0, 0x11, 0x00


	//----- nvinfo : EIATTR_KPARAM_INFO
	.align		4
.L_3421:
        /*0078*/ 	.byte	0x04, 0x17
        /*007a*/ 	.short	(.L_3423 - .L_3422)
.L_3422:
        /*007c*/ 	.word	0x00000000
        /*0080*/ 	.short	0x000c
        /*0082*/ 	.short	0x004c
        /*0084*/ 	.byte	0x00, 0xf0, 0x11, 0x00


	//----- nvinfo : EIATTR_KPARAM_INFO
	.align		4
.L_3423:
        /*0088*/ 	.byte	0x04, 0x17
        /*008a*/ 	.short	(.L_3425 - .L_3424)
.L_3424:
        /*008c*/ 	.word	0x00000000
        /*0090*/ 	.short	0x000b
        /*0092*/ 	.short	0x0048
        /*0094*/ 	.byte	0x00, 0xf0, 0x11, 0x00


	//----- nvinfo : EIATTR_KPARAM_INFO
	.align		4
.L_3425:
        /*0098*/ 	.byte	0x04, 0x17
        /*009a*/ 	.short	(.L_3427 - .L_3426)
.L_3426:
        /*009c*/ 	.word	0x00000000
        /*00a0*/ 	.short	0x000a
        /*00a2*/ 	.short	0x0040
        /*00a4*/ 	.byte	0x00, 0xf5, 0x21, 0x00


	//----- nvinfo : EIATTR_KPARAM_INFO
	.align		4
.L_3427:
        /*00a8*/ 	.byte	0x04, 0x17
        /*00aa*/ 	.short	(.L_3429 - .L_3428)
.L_3428:
        /*00ac*/ 	.word	0x00000000
        /*00b0*/ 	.short	0x0009
        /*00b2*/ 	.short	0x0038
        /*00b4*/ 	.byte	0x00, 0xf5, 0x21, 0x00


	//----- nvinfo : EIATTR_KPARAM_INFO
	.align		4
.L_3429:
        /*00b8*/ 	.byte	0x04, 0x17
        /*00ba*/ 	.short	(.L_3431 - .L_3430)
.L_3430:
        /*00bc*/ 	.word	0x00000000
        /*00c0*/ 	.short	0x0008
        /*00c2*/ 	.short	0x0034
        /*00c4*/ 	.byte	0x00, 0xf0, 0x11, 0x00


	//----- nvinfo : EIATTR_KPARAM_INFO
	.align		4
.L_3431:
        /*00c8*/ 	.byte	0x04, 0x17
        /*00ca*/ 	.short	(.L_3433 - .L_3432)
.L_3432:
        /*00cc*/ 	.word	0x00000000
        /*00d0*/ 	.short	0x0007
        /*00d2*/ 	.short	0x0030
        /*00d4*/ 	.byte	0x00, 0xf0, 0x11, 0x00


	//----- nvinfo : EIATTR_KPARAM_INFO
	.align		4
.L_3433:
        /*00d8*/ 	.byte	0x04, 0x17
        /*00da*/ 	.short	(.L_3435 - .L_3434)
.L_3434:
        /*00dc*/ 	.word	0x00000000
        /*00e0*/ 	.short	0x0006
        /*00e2*/ 	.short	0x002c
        /*00e4*/ 	.byte	0x00, 0xf0, 0x11, 0x00


	//----- nvinfo : EIATTR_KPARAM_INFO
	.align		4
.L_3435:
        /*00e8*/ 	.byte	0x04, 0x17
        /*00ea*/ 	.short	(.L_3437 - .L_3436)
.L_3436:
        /*00ec*/ 	.word	0x00000000
        /*00f0*/ 	.short	0x0005
        /*00f2*/ 	.short	0x0028
        /*00f4*/ 	.byte	0x00, 0xf0, 0x11, 0x00


	//----- nvinfo : EIATTR_KPARAM_INFO
	.align		4
.L_3437:
        /*00f8*/ 	.byte	0x04, 0x17
        /*00fa*/ 	.short	(.L_3439 - .L_3438)
.L_3438:
        /*00fc*/ 	.word	0x00000000
        /*0100*/ 	.short	0x0004
        /*0102*/ 	.short	0x0020
        /*0104*/ 	.byte	0x00, 0xf5, 0x21, 0x00


	//----- nvinfo : EIATTR_KPARAM_INFO
	.align		4
.L_3439:
        /*0108*/ 	.byte	0x04, 0x17
        /*010a*/ 	.short	(.L_3441 - .L_3440)
.L_3440:
        /*010c*/ 	.word	0x00000000
        /*0110*/ 	.short	0x0003
        /*0112*/ 	.short	0x0018
        /*0114*/ 	.byte	0x00, 0xf5, 0x21, 0x00


	//----- nvinfo : EIATTR_KPARAM_INFO
	.align		4
.L_3441:
        /*0118*/ 	.byte	0x04, 0x17
        /*011a*/ 	.short	(.L_3443 - .L_3442)
.L_3442:
        /*011c*/ 	.word	0x00000000
        /*0120*/ 	.short	0x0002
        /*0122*/ 	.short	0x0010
        /*0124*/ 	.byte	0x00, 0xf5, 0x21, 0x00


	//----- nvinfo : EIATTR_KPARAM_INFO
	.align		4
.L_3443:
        /*0128*/ 	.byte	0x04, 0x17
        /*012a*/ 	.short	(.L_3445 - .L_3444)
.L_3444:
        /*012c*/ 	.word	0x00000000
        /*0130*/ 	.short	0x0001
        /*0132*/ 	.short	0x0008
        /*0134*/ 	.byte	0x00, 0xf5, 0x21, 0x00


	//----- nvinfo : EIATTR_KPARAM_INFO
	.align		4
.L_3445:
        /*0138*/ 	.byte	0x04, 0x17
        /*013a*/ 	.short	(.L_3447 - .L_3446)
.L_3446:
        /*013c*/ 	.word	0x00000000
        /*0140*/ 	.short	0x0000
        /*0142*/ 	.short	0x0000
        /*0144*/ 	.byte	0x00, 0xf5, 0x21, 0x00


	//----- nvinfo : EIATTR_SPARSE_MMA_MASK
	.align		4
.L_3447:
        /*0148*/ 	.byte	0x03, 0x50
        /*014a*/ 	.short	0x0000


	//----- nvinfo : EIATTR_MAXREG_COUNT
	.align		4
        /*014c*/ 	.byte	0x03, 0x1b
        /*014e*/ 	.short	0x00ff


	//----- nvinfo : EIATTR_NUM_BARRIERS
	.align		4
        /*0150*/ 	.byte	0x02, 0x4c
        /*0152*/ 	.byte	0x01
	.zero		1


	//----- nvinfo : EIATTR_MERCURY_ISA_VERSION
	.align		4
        /*0154*/ 	.byte	0x03, 0x5f
        /*0156*/ 	.short	0x0101


	//----- nvinfo : EIATTR_VRC_CTA_INIT_COUNT
	.align		4
        /*0158*/ 	.byte	0x02, 0x4a
	.zero		1
	.zero		1


	//----- nvinfo : EIATTR_EXIT_INSTR_OFFSETS
	.align		4
        /*015c*/ 	.byte	0x04, 0x1c
        /*015e*/ 	.short	(.L_3449 - .L_3448)


	//   ....[0]....
.L_3448:
        /*0160*/ 	.word	0x00000070


	//   ....[1]....
        /*0164*/ 	.word	0x00000180


	//   ....[2]....
        /*0168*/ 	.word	0x00000e10


	//   ....[3]....
        /*016c*/ 	.word	0x00007670


	//   ....[4]....
        /*0170*/ 	.word	0x000077b0


	//   ....[5]....
        /*0174*/ 	.word	0x00007840


	//   ....[6]....
        /*0178*/ 	.word	0x00007880


	//----- nvinfo : EIATTR_CRS_STACK_SIZE
	.align		4
.L_3449:
        /*017c*/ 	.byte	0x04, 0x1e
        /*017e*/ 	.short	(.L_3451 - .L_3450)
.L_3450:
        /*0180*/ 	.word	0x00000000


	//----- nvinfo : EIATTR_CBANK_PARAM_SIZE
	.align		4
.L_3451:
        /*0184*/ 	.byte	0x03, 0x19
        /*0186*/ 	.short	0x0074


	//----- nvinfo : EIATTR_PARAM_CBANK
	.align		4
        /*0188*/ 	.byte	0x04, 0x0a
        /*018a*/ 	.short	(.L_3453 - .L_3452)
	.align		4
.L_3452:
        /*018c*/ 	.word	index@(.nv.constant0._Z23gemm_half_q_half_kernelILi2ELi40ELb1ELb0ELi32EEvPK6__halfPKjS4_S2_PS0_iiiiPKtS7_iiiiiibS2_i)
        /*0190*/ 	.short	0x0380
        /*0192*/ 	.short	0x0074


	//----- nvinfo : EIATTR_SW_WAR
	.align		4
.L_3453:
        /*0194*/ 	.byte	0x04, 0x36
        /*0196*/ 	.short	(.L_3455 - .L_3454)
.L_3454:
        /*0198*/ 	.word	0x00000008
.L_3455:


//--------------------- .nv.info._Z23gemm_half_q_half_kernelILi2ELi10ELb1ELb0ELi32EEvPK6__halfPKjS4_S2_PS0_iiiiPKtS7_iiiiiibS2_i --------------------------
	.section	.nv.info._Z23gemm_half_q_half_kernelILi2ELi10ELb1ELb0ELi32EEvPK6__halfPKjS4_S2_PS0_iiiiPKtS7_iiiiiibS2_i,"",@"SHT_CUDA_INFO"
	.sectionflags	@""
	.align	4


	//----- nvinfo : EIATTR_CUDA_API_VERSION
	.align		4
        /*0000*/ 	.byte	0x04, 0x37
        /*0002*/ 	.short	(.L_3457 - .L_3456)
.L_3456:
        /*0004*/ 	.word	0x00000082


	//----- nvinfo : EIATTR_KPARAM_INFO
	.align		4
.L_3457:
        /*0008*/ 	.byte	0x04, 0x17
        /*000a*/ 	.short	(.L_3459 - .L_3458)
.L_3458:
        /*000c*/ 	.word	0x00000000
        /*0010*/ 	.short	0x0013
        /*0012*/ 	.short	0x0070
        /*0014*/ 	.byte	0x00, 0xf0, 0x11, 0x00


	//----- nvinfo : EIATTR_KPARAM_INFO
	.align		4
.L_3459:
        /*0018*/ 	.byte	0x04, 0x17
        /*001a*/ 	.short	(.L_3461 - .L_3460)
.L_3460:
        /*001c*/ 	.word	0x00000000
        /*0020*/ 	.short	0x0012
        /*0022*/ 	.short	0x0068
        /*0024*/ 	.byte	0x00, 0xf5, 0x21, 0x00


	//----- nvinfo : EIATTR_KPARAM_INFO
	.align		4
.L_3461:
        /*0028*/ 	.byte	0x04, 0x17
        /*002a*/ 	.short	(.L_3463 - .L_3462)
.L_3462:
        /*002c*/ 	.word	0x00000000
        /*0030*/ 	.short	0x0011
        /*0032*/ 	.short	0x0060
        /*0034*/ 	.byte	0x00, 0xf0, 0x05, 0x00


	//----- nvinfo : EIATTR_KPARAM_INFO
	.align		4
.L_3463:
        /*0038*/ 	.byte	0x04, 0x17
        /*003a*/ 	.short	(.L_3465 - .L_3464)
.L_3464:
        /*003c*/ 	.word	0x00000000
        /*0040*/ 	.short	0x0010
        /*0042*/ 	.short	0x005c
        /*0044*/ 	.byte	0x00, 0xf0, 0x11, 0x00


	//----- nvinfo : EIATTR_KPARAM_INFO
	.align		4
.L_3465:
        /*0048*/ 	.byte	0x04, 0x17
        /*004a*/ 	.short	(.L_3467 - .L_3466)
.L_3466:
        /*004c*/ 	.word	0x00000000
        /*0050*/ 	.short	0x000f
        /*0052*/ 	.short	0x0058
        /*0054*/ 	.byte	0x00, 0xf0, 0x11, 0x00


	//----- nvinfo : EIATTR_KPARAM_INFO
	.align		4
.L_3467:
        /*0058*/ 	.byte	0x04, 0x17
        /*005a*/ 	.short	(.L_3469 - .L_3468)
.L_3468:
        /*005c*/ 	.word	0x00000000
        /*0060*/ 	.short	0x000e
        /*0062*/ 	.short	0x0054
        /*0064*/ 	.byte	0x00, 0xf0, 0x11, 0x00


	//----- nvinfo : EIATTR_KPARAM_INFO
	.align		4
.L_3469:
        /*0068*/ 	.byte	0x04, 0x17
        /*006a*/ 	.short	(.L_3471 - .L_3470)
.L_3470:
        /*006c*/ 	.word	0x00000000
        /*0070*/ 	.short	0x000d
        /*0072*/ 	.short	0x0050
        /*0074*/ 	.byte	0x00, 0xf0, 0x11, 0x00


	//----- nvinfo : EIATTR_KPARAM_INFO
	.align		4
.L_3471:
        /*0078*/ 	.byte	0x04, 0x17
        /*007a*/ 	.short	(.L_3473 - .L_3472)
.L_3472:
        /*007c*/ 	.word	0x00000000
        /*0080*/ 	.short	0x000c
        /*0082*/ 	.short	0x004c
        /*0084*/ 	.byte	0x00, 0xf0, 0x11, 0x00


	//----- nvinfo : EIATTR_KPARAM_INFO
	.align		4
.L_3473:
        /*0088*/ 	.byte	0x04, 0x17
        /*008a*/ 	.short	(.L_3475 - .L_3474)
.L_3474:
        /*008c*/ 	.word	0x00000000
        /*0090*/ 	.short	0x000b
        /*0092*/ 	.short	0x0048
        /*0094*/ 	.byte	0x00, 0xf0, 0x11, 0x00


	//----- nvinfo : EIATTR_KPARAM_INFO
	.align		4
.L_3475:
        /*0098*/ 	.byte	0x04, 0x17
        /*009a*/ 	.short	(.L_3477 - .L_3476)
.L_3476:
        /*009c*/ 	.word	0x00000000
        /*00a0*/ 	.short	0x000a
        /*00a2*/ 	.short	0x0040
        /*00a4*/ 	.byte	0x00, 0xf5, 0x21, 0x00


	//----- nvinfo : EIATTR_KPARAM_INFO
	.align		4
.L_3477:
        /*00a8*/ 	.byte	0x04, 0x17
        /*00aa*/ 	.short	(.L_3479 - .L_3478)
.L_3478:
        /*00ac*/ 	.word	0x00000000
        /*00b0*/ 	.short	0x0009
        /*00b2*/ 	.short	0x0038
        /*00b4*/ 	.byte	0x00, 0xf5, 0x21, 0x00


	//----- nvinfo : EIATTR_KPARAM_INFO
	.align		4
.L_3479:
        /*00b8*/ 	.byte	0x04, 0x17
        /*00ba*/ 	.short	(.L_3481 - .L_3480)
.L_3480:
        /*00bc*/ 	.word	0x00000000
        /*00c0*/ 	.short	0x0008
        /*00c2*/ 	.short	0x0034
        /*00c4*/ 	.byte	0x00, 0xf0, 0x11, 0x00


	//----- nvinfo : EIATTR_KPARAM_INFO
	.align		4
.L_3481:
        /*00c8*/ 	.byte	0x04, 0x17
        /*00ca*/ 	.short	(.L_3483 - .L_3482)
.L_3482:
        /*00cc*/ 	.word	0x00000000
        /*00d0*/ 	.short	0x0007
        /*00d2*/ 	.short	0x0030
        /*00d4*/ 	.byte	0x00, 0xf0, 0x11, 0x00


	//----- nvinfo : EIATTR_KPARAM_INFO
	.align		4
.L_3483:
        /*00d8*/ 	.byte	0x04, 0x17
        /*00da*/ 	.short	(.L_3485 - .L_3484)
.L_3484:
        /*00dc*/ 	.word	0x00000000
        /*00e0*/ 	.short	0x0006
        /*00e2*/ 	.short	0x002c
        /*00e4*/ 	.byte	0x00, 0xf0, 0x11, 0x00


	//----- nvinfo : EIATTR_KPARAM_INFO
	.align		4
.L_3485:
        /*00e8*/ 	.byte	0x04, 0x17
        /*00ea*/ 	.short	(.L_3487 - .L_3486)
.L_3486:
        /*00ec*/ 	.word	0x00000000
        /*00f0*/ 	.short	0x0005
        /*00f2*/ 	.short	0x0028
        /*00f4*/ 	.byte	0x00, 0xf0, 0x11, 0x00


	//----- nvinfo : EIATTR_KPARAM_INFO
	.align		4
.L_3487:
        /*00f8*/ 	.byte	0x04, 0x17
        /*00fa*/ 	.short	(.L_3489 - .L_3488)
.L_3488:
        /*00fc*/ 	.word	0x00000000
        /*0100*/ 	.short	0x0004
        /*0102*/ 	.short	0x0020
        /*0104*/ 	.byte	0x00, 0xf5, 0x21, 0x00


	//----- nvinfo : EIATTR_KPARAM_INFO
	.align		4
.L_3489:
        /*0108*/ 	.byte	0x04, 0x17
        /*010a*/ 	.short	(.L_3491 - .L_3490)
.L_3490:
        /*010c*/ 	.word	0x00000000
        /*0110*/ 	.short	0x0003
        /*0112*/ 	.short	0x0018
        /*0114*/ 	.byte	0x00, 0xf5, 0x21, 0x00


	//----- nvinfo : EIATTR_KPARAM_INFO
	.align		4
.L_3491:
        /*0118*/ 	.byte	0x04, 0x17
        /*011a*/ 	.short	(.L_3493 - .L_3492)
.L_3492:
        /*011c*/ 	.word	0x00000000
        /*0120*/ 	.short	0x0002
        /*0122*/ 	.short	0x0010
        /*0124*/ 	.byte	0x00, 0xf5, 0x21, 0x00


	//----- nvinfo : EIATTR_KPARAM_INFO
	.align		4
.L_3493:
        /*0128*/ 	.byte	0x04, 0x17
        /*012a*/ 	.short	(.L_3495 - .L_3494)
.L_3494:
        /*012c*/ 	.word	0x00000000
        /*0130*/ 	.short	0x0001
        /*0132*/ 	.short	0x0008
        /*0134*/ 	.byte	0x00, 0xf5, 0x21, 0x00


	//----- nvinfo : EIATTR_KPARAM_INFO
	.align		4
.L_3495:
        /*0138*/ 	.byte	0x04, 0x17
        /*013a*/ 	.short	(.L_3497 - .L_3496)
.L_3496:
        /*013c*/ 	.word	0x00000000
        /*0140*/ 	.short	0x0000
        /*0142*/ 	.short	0x0000
        /*0144*/ 	.byte	0x00, 0xf5, 0x21, 0x00


	//----- nvinfo : EIATTR_SPARSE_MMA_MASK
	.align		4
.L_3497:
        /*0148*/ 	.byte	0x03, 0x50
        /*014a*/ 	.short	0x0000


	//----- nvinfo : EIATTR_MAXREG_COUNT
	.align		4
        /*014c*/ 	.byte	0x03, 0x1b
        /*014e*/ 	.short	0x00ff


	//----- nvinfo : EIATTR_NUM_BARRIERS
	.align		4
        /*0150*/ 	.byte	0x02, 0x4c
        /*0152*/ 	.byte	0x01
	.zero		1


	//----- nvinfo : EIATTR_MERCURY_ISA_VERSION
	.align		4
        /*0154*/ 	.byte	0x03, 0x5f
        /*0156*/ 	.short	0x0101


	//----- nvinfo : EIATTR_VRC_CTA_INIT_COUNT
	.align		4
        /*0158*/ 	.byte	0x02, 0x4a
	.zero		1
	.zero		1


	//----- nvinfo : EIATTR_EXIT_INSTR_OFFSETS
	.align		4
        /*015c*/ 	.byte	0x04, 0x1c
        /*015e*/ 	.short	(.L_3499 - .L_3498)


	//   ....[0]....
.L_3498:
        /*0160*/ 	.word	0x00000050


	//   ....[1]....
        /*0164*/ 	.word	0x00000120


	//   ....[2]....
        /*0168*/ 	.word	0x00000d80


	//   ....[3]....
        /*016c*/ 	.word	0x000064a0


	//   ....[4]....
        /*0170*/ 	.word	0x000065d0


	//   ....[5]....
        /*0174*/ 	.word	0x00006660


	//   ....[6]....
        /*0178*/ 	.word	0x000066a0


	//----- nvinfo : EIATTR_CRS_STACK_SIZE
	.align		4
.L_3499:
        /*017c*/ 	.byte	0x04, 0x1e
        /*017e*/ 	.short	(.L_3501 - .L_3500)
.L_3500:
        /*0180*/ 	.word	0x00000000


	//----- nvinfo : EIATTR_CBANK_PARAM_SIZE
	.align		4
.L_3501:
        /*0184*/ 	.byte	0x03, 0x19
        /*0186*/ 	.short	0x0074


	//----- nvinfo : EIATTR_PARAM_CBANK
	.align		4
        /*0188*/ 	.byte	0x04, 0x0a
        /*018a*/ 	.short	(.L_3503 - .L_3502)
	.align		4
.L_3502:
        /*018c*/ 	.word	index@(.nv.constant0._Z23gemm_half_q_half_kernelILi2ELi10ELb1ELb0ELi32EEvPK6__halfPKjS4_S2_PS0_iiiiPKtS7_iiiiiibS2_i)
        /*0190*/ 	.short	0x0380
        /*0192*/ 	.short	0x0074


	//----- nvinfo : EIATTR_SW_WAR
	.align		4
.L_3503:
        /*0194*/ 	.byte	0x04, 0x36
        /*0196*/ 	.short	(.L_3505 - .L_3504)
.L_3504:
        /*0198*/ 	.word	0x00000008
.L_3505:


//--------------------- .nv.info._Z23gemm_half_q_half_kernelILi2ELi172ELb1ELb0ELi32EEvPK6__halfPKjS4_S2_PS0_iiiiPKtS7_iiiiiibS2_i --------------------------
	.section	.nv.info._Z23gemm_half_q_half_kernelILi2ELi172ELb1ELb0ELi32EEvPK6__halfPKjS4_S2_PS0_iiiiPKtS7_iiiiiibS2_i,"",@"SHT_CUDA_INFO"
	.sectionflags	@""
	.align	4


	//----- nvinfo : EIATTR_CUDA_API_VERSION
	.align		4
        /*0000*/ 	.byte	0x04, 0x37
        /*0002*/ 	.short	(.L_3507 - .L_3506)
.L_3506:
        /*0004*/ 	.word	0x00000082


	//----- nvinfo : EIATTR_KPARAM_INFO
	.align		4
.L_3507:
        /*0008*/ 	.byte	0x04, 0x17
        /*000a*/ 	.short	(.L_3509 - .L_3508)
.L_3508:
        /*000c*/ 	.word	0x00000000
        /*0010*/ 	.short	0x0013
        /*0012*/ 	.short	0x0070
        /*0014*/ 	.byte	0x00, 0xf0, 0x11, 0x00


	//----- nvinfo : EIATTR_KPARAM_INFO
	.align		4
.L_3509:
        /*0018*/ 	.byte	0x04, 0x17
        /*001a*/ 	.short	(.L_3511 - .L_3510)
.L_3510:
        /*001c*/ 	.word	0x00000000
        /*0020*/ 	.short	0x0012
        /*0022*/ 	.short	0x0068
        /*0024*/ 	.byte	0x00, 0xf5, 0x21, 0x00


	//----- nvinfo : EIATTR_KPARAM_INFO
	.align		4
.L_3511:
        /*0028*/ 	.byte	0x04, 0x17
        /*002a*/ 	.short	(.L_3513 - .L_3512)
.L_3512:
        /*002c*/ 	.word	0x00000000
        /*0030*/ 	.short	0x0011
        /*0032*/ 	.short	0x0060
        /*0034*/ 	.byte	0x00, 0xf0, 0x05, 0x00


	//----- nvinfo : EIATTR_KPARAM_INFO
	.align		4
.L_3513:
        /*0038*/ 	.byte	0x04, 0x17
        /*003a*/ 	.short	(.L_3515 - .L_3514)
.L_3514:
        /*003c*/ 	.word	0x00000000
        /*0040*/ 	.short	0x0010
        /*0042*/ 	.short	0x005c
        /*0044*/ 	.byte	0x00, 0xf0, 0x11, 0x00


	//----- nvinfo : EIATTR_KPARAM_INFO
	.align		4
.L_3515:
        /*0048*/ 	.byte	0x04, 0x17
        /*004a*/ 	.short	(.L_3517 - .L_3516)
.L_3516:
        /*004c*/ 	.word	0x00000000
        /*0050*/ 	.short	0x000f
        /*0052*/ 	.short	0x0058
        /*0054*/ 	.byte	0x00, 0xf0, 0x11, 0x00


	//----- nvinfo : EIATTR_KPARAM_INFO
	.align		4
.L_3517:
        /*0058*/ 	.byte	0x04, 0x17
        /*005a*/ 	.short	(.L_3519 - .L_3518)
.L_3518:
        /*005c*/ 	.word	0x00000000
        /*0060*/ 	.short	0x000e
        /*0062*/ 	.short	0x0054
        /*0064*/ 	.byte	0x00, 0xf0, 0x11, 0x00


	//----- nvinfo : EIATTR_KPARAM_INFO
	.align		4
.L_3519:
        /*0068*/ 	.byte	0x04, 0x17
        /*006a*/ 	.short	(.L_3521 - .L_3520)
.L_3520:
        /*006c*/ 	.word	0x00000000
        /*0070*/ 	.short	0x000d
        /*0072*/ 	.short	0x0050
        /*0074*/ 	.byte	0x00, 0xf0, 0x11, 0x00


	//----- nvinfo : EIATTR_KPARAM_INFO
	.align		4
.L_3521:
        /*0078*/ 	.byte	0x04, 0x17
        /*007a*/ 	.short	(.L_3523 - .L_3522)
.L_3522:
        /*007c*/ 	.word	0x00000000
        /*0080*/ 	.short	0x000c
        /*0082*/ 	.short	0x004c
        /*0084*/ 	.byte	0x00, 0xf0, 0x11, 0x00


	//----- nvinfo : EIATTR_KPARAM_INFO
	.align		4
.L_3523:
        /*0088*/ 	.byte	0x04, 0x17
        /*008a*/ 	.short	(.L_3525 - .L_3524)
.L_3524:
        /*008c*/ 	.word	0x00000000
        /*0090*/ 	.short	0x000b
        /*0092*/ 	.short	0x0048
        /*0094*/ 	.byte	0x00, 0xf0, 0x11, 0x00


	//----- nvinfo : EIATTR_KPARAM_INFO
	.align		4
.L_3525:
        /*0098*/ 	.byte	0x04, 0x17
        /*009a*/ 	.short	(.L_3527 - .L_3526)
.L_3526:
        /*009c*/ 	.word	0x00000000
        /*00a0*/ 	.short	0x000a
        /*00a2*/ 	.short	0x0040
        /*00a4*/ 	.byte	0x00, 0xf5, 0x21, 0x00


	//----- nvinfo : EIATTR_KPARAM_INFO
	.align		4
.L_3527:
        /*00a8*/ 	.byte	0x04, 0x17
        /*00aa*/ 	.short	(.L_3529 - .L_3528)
.L_3528:
        /*00ac*/ 	.word	0x00000000
        /*00b0*/ 	.short	0x0009
        /*00b2*/ 	.short	0x0038
        /*00b4*/ 	.byte	0x00, 0xf5, 0x21, 0x00


	//----- nvinfo : EIATTR_KPARAM_INFO
	.align		4
.L_3529:
        /*00b8*/ 	.byte	0x04, 0x17
        /*00ba*/ 	.short	(.L_3531 - .L_3530)
.L_3530:
        /*00bc*/ 	.word	0x00000000
        /*00c0*/ 	.short	0x0008
        /*00c2*/ 	.short	0x0034
        /*00c4*/ 	.byte	0x00, 0xf0, 0x11, 0x00


	//----- nvinfo : EIATTR_KPARAM_INFO
	.align		4
.L_3531:
        /*00c8*/ 	.byte	0x04, 0x17
        /*00ca*/ 	.short	(.L_3533 - .L_3532)
.L_3532:
        /*00cc*/ 	.word	0x00000000
        /*00d0*/ 	.short	0x0007
        /*00d2*/ 	.short	0x0030
        /*00d4*/ 	.byte	0x00, 0xf0, 0x11, 0x00


	//----- nvinfo : EIATTR_KPARAM_INFO
	.align		4
.L_3533:
        /*00d8*/ 	.byte	0x04, 0x17
        /*00da*/ 	.short	(.L_3535 - .L_3534)
.L_3534:
        /*00dc*/ 	.word	0x00000000
        /*00e0*/ 	.short	0x0006
        /*00e2*/ 	.short	0x002c
        /*00e4*/ 	.byte	0x00, 0xf0, 0x11, 0x00


	//----- nvinfo : EIATTR_KPARAM_INFO
	.align		4
.L_3535:
        /*00e8*/ 	.byte	0x04, 0x17
        /*00ea*/ 	.short	(.L_3537 - .L_3536)
.L_3536:
        /*00ec*/ 	.word	0x00000000
        /*00f0*/ 	.short	0x0005
        /*00f2*/ 	.short	0x0028
        /*00f4*/ 	.byte	0x00, 0xf0, 0x11, 0x00


	//----- nvinfo : EIATTR_KPARAM_INFO
	.align		4
.L_3537:
        /*00f8*/ 	.byte	0x04, 0x17
        /*00fa*/ 	.short	(.L_3539 - .L_3538)
.L_3538:
        /*00fc*/ 	.word	0x00000000
        /*0100*/ 	.short	0x0004
        /*0102*/ 	.short	0x0020
        /*0104*/ 	.byte	0x00, 0xf5, 0x21, 0x00


	//----- nvinfo : EIATTR_KPARAM_INFO
	.align		4
.L_3539:
        /*0108*/ 	.byte	0x04, 0x17
        /*010a*/ 	.short	(.L_3541 - .L_3540)
.L_3540:
        /*010c*/ 	.word	0x00000000
        /*0110*/ 	.short	0x0003
        /*0112*/ 	.short	0x0018
        /*0114*/ 	.byte	0x00, 0xf5, 0x21, 0x00


	//----- nvinfo : EIATTR_KPARAM_INFO
	.align		4
.L_3541:
        /*0118*/ 	.byte	0x04, 0x17
        /*011a*/ 	.short	(.L_3543 - .L_3542)
.L_3542:
        /*011c*/ 	.word	0x00000000
        /*0120*/ 	.short	0x0002
        /*0122*/ 	.short	0x0010
        /*0124*/ 	.byte	0x00, 0xf5, 0x21, 0x00


	//----- nvinfo : EIATTR_KPARAM_INFO
	.align		4
.L_3543:
        /*0128*/ 	.byte	0x04, 0x17
        /*012a*/ 	.short	(.L_3545 - .L_3544)
.L_3544:
        /*012c*/ 	.word	0x00000000
        /*0130*/ 	.short	0x0001
        /*0132*/ 	.short	0x0008
        /*0134*/ 	.byte	0x00, 0xf5, 0x21, 0x00


	//----- nvinfo : EIATTR_KPARAM_INFO
	.align		4
.L_3545:
        /*0138*/ 	.byte	0x04, 0x17
        /*013a*/ 	.short	(.L_3547 - .L_3546)
.L_3546:
        /*013c*/ 	.word	0x00000000
        /*0140*/ 	.short	0x0000
        /*0142*/ 	.short	0x0000
        /*0144*/ 	.byte	0x00, 0xf5, 0x21, 0x00


	//----- nvinfo : EIATTR_SPARSE_MMA_MASK
	.align		4
.L_3547:
        /*0148*/ 	.byte	0x03, 0x50
        /*014a*/ 	.short	0x0000


	//----- nvinfo : EIATTR_MAXREG_COUNT
	.align		4
        /*014c*/ 	.byte	0x03, 0x1b
        /*014e*/ 	.short	0x00ff


	//----- nvinfo : EIATTR_NUM_BARRIERS
	.align		4
        /*0150*/ 	.byte	0x02, 0x4c
        /*0152*/ 	.byte	0x01
	.zero		1


	//----- nvinfo : EIATTR_MERCURY_ISA_VERSION
	.align		4
        /*0154*/ 	.byte	0x03, 0x5f
        /*0156*/ 	.short	0x0101


	//----- nvinfo : EIATTR_VRC_CTA_INIT_COUNT
	.align		4
        /*0158*/ 	.byte	0x02, 0x4a
	.zero		1
	.zero		1


	//----- nvinfo : EIATTR_EXIT_INSTR_OFFSETS
	.align		4
        /*015c*/ 	.byte	0x04, 0x1c
        /*015e*/ 	.short	(.L_3549 - .L_3548)


	//   ....[0]....
.L_3548:
        /*0160*/ 	.word	0x00000050


	//   ....[1]....
        /*0164*/ 	.word	0x00000120


	//   ....[2]....
        /*0168*/ 	.word	0x00000d80


	//   ....[3]....
        /*016c*/ 	.word	0x0000d760


	//   ....[4]....
        /*0170*/ 	.word	0x0000d890


	//   ....[5]....
        /*0174*/ 	.word	0x0000d920


	//   ....[6]....
        /*0178*/ 	.word	0x0000d960


	//----- nvinfo : EIATTR_CRS_STACK_SIZE
	.align		4
.L_3549:
        /*017c*/ 	.byte	0x04, 0x1e
        /*017e*/ 	.short	(.L_3551 - .L_3550)
.L_3550:
        /*0180*/ 	.word	0x00000000


	//----- nvinfo : EIATTR_CBANK_PARAM_SIZE
	.align		4
.L_3551:
        /*0184*/ 	.byte	0x03, 0x19
        /*0186*/ 	.short	0x0074


	//----- nvinfo : EIATTR_PARAM_CBANK
	.align		4
        /*0188*/ 	.byte	0x04, 0x0a
        /*018a*/ 	.short	(.L_3553 - .L_3552)
	.align		4
.L_3552:
        /*018c*/ 	.word	index@(.nv.constant0._Z23gemm_half_q_half_kernelILi2ELi172ELb1ELb0ELi32EEvPK6__halfPKjS4_S2_PS0_iiiiPKtS7_iiiiiibS2_i)
        /*0190*/ 	.short	0x0380
        /*0192*/ 	.short	0x0074


	//----- nvinfo : EIATTR_SW_WAR
	.align		4
.L_3553:
        /*0194*/ 	.byte	0x04, 0x36
        /*0196*/ 	.short	(.L_3555 - .L_3554)
.L_3554:
        /*0198*/ 	.word	0x00000008
.L_3555:


//--------------------- .nv.info._Z23gemm_half_q_half_kernelILi2ELi176ELb1ELb0ELi32EEvPK6__halfPKjS4_S2_PS0_iiiiPKtS7_iiiiiibS2_i --------------------------
	.section	.nv.info._Z23gemm_half_q_half_kernelILi2ELi176ELb1ELb0ELi32EEvPK6__halfPKjS4_S2_PS0_iiiiPKtS7_iiiiiibS2_i,"",@"SHT_CUDA_INFO"
	.sectionflags	@""
	.align	4


	//----- nvinfo : EIATTR_CUDA_API_VERSION
	.align		4
        /*0000*/ 	.byte	0x04, 0x37
        /*0002*/ 	.short	(.L_3557 - .L_3556)
.L_3556:
        /*0004*/ 	.word	0x00000082


	//----- nvinfo : EIATTR_KPARAM_INFO
	.align		4
.L_3557:
        /*0008*/ 	.byte	0x04, 0x17
        /*000a*/ 	.short	(.L_3559 - .L_3558)
.L_3558:
        /*000c*/ 	.word	0x00000000
        /*0010*/ 	.short	0x0013
        /*0012*/ 	.short	0x0070
        /*0014*/ 	.byte	0x00, 0xf0, 0x11, 0x00


	//----- nvinfo : EIATTR_KPARAM_INFO
	.align		4
.L_3559:
        /*0018*/ 	.byte	0x04, 0x17
        /*001a*/ 	.short	(.L_3561 - .L_3560)
.L_3560:
        /*001c*/ 	.word	0x00000000
        /*0020*/ 	.short	0x0012
        /*0022*/ 	.short	0x0068
        /*0024*/ 	.byte	0x00, 0xf5, 0x21, 0x00


	//----- nvinfo : EIATTR_KPARAM_INFO
	.align		4
.L_3561:
        /*0028*/ 	.byte	0x04, 0x17
        /*002a*/ 	.short	(.L_3563 - .L_3562)
.L_3562:
        /*002c*/ 	.word	0x00000000
        /*0030*/ 	.short	0x0011
        /*0032*/ 	.short	0x0060
        /*0034*/ 	.byte	0x00, 0xf0, 0x05, 0x00


	//----- nvinfo : EIATTR_KPARAM_INFO
	.align		4
.L_3563:
        /*0038*/ 	.byte	0x04, 0x17
        /*003a*/ 	.short	(.L_3565 - .L_3564)
.L_3564:
        /*003c*/ 	.word	0x00000000
        /*0040*/ 	.short	0x0010
        /*0042*/ 	.short	0x005c
        /*0044*/ 	.byte	0x00, 0xf0, 0x11, 0x00


	//----- nvinfo : EIATTR_KPARAM_INFO
	.align		4
.L_3565:
        /*0048*/ 	.byte	0x04, 0x17
        /*004a*/ 	.short	(.L_3567 - .L_3566)
.L_3566:
        /*004c*/ 	.word	0x00000000
        /*0050*/ 	.short	0x000f
        /*0052*/ 	.short	0x0058
        /*0054*/ 	.byte	0x00, 0xf0, 0x11, 0x00


	//----- nvinfo : EIATTR_KPARAM_INFO
	.align		4
.L_3567:
        /*0058*/ 	.byte	0x04, 0x17
        /*005a*/ 	.short	(.L_3569 - .L_3568)
.L_3568:
        /*005c*/ 	.word	0x00000000
        /*0060*/ 	.short	0x000e
        /*0062*/ 	.short	0x0054
        /*0064*/ 	.byte	0x00, 0xf0, 0x11, 0x00


	//----- nvinfo : EIATTR_KPARAM_INFO
	.align		4
.L_3569:
        /*0068*/ 	.byte	0x04, 0x17
        /*006a*/ 	.short	(.L_3571 - .L_3570)
.L_3570:
        /*006c*/ 	.word	0x00000000
        /*0070*/ 	.short	0x000d
        /*0072*/ 	.short	0x0050
        /*0074*/ 	.byte	0x00, 0xf0, 0x11, 0x00


	//----- nvinfo : EIATTR_KPARAM_INFO
	.align		4
.L_3571:
        /*0078*/ 	.byte	0x04, 0x17
        /*007a*/ 	.short	(.L_3573 - .L_3572)
.L_3572:
        /*007c*/ 	.word	0x00000000
        /*0080*/ 	.short	0x000c
        /*0082*/ 	.short	0x004c
        /*0084*/ 	.byte	0x00, 0xf0, 0x11, 0x00


	//----- nvinfo : EIATTR_KPARAM_INFO
	.align		4
.L_3573:
        /*0088*/ 	.byte	0x04, 0x17
        /*008a*/ 	.short	(.L_3575 - .L_3574)
.L_3574:
        /*008c*/ 	.word	0x00000000
        /*0090*/ 	.short	0x000b
        /*0092*/ 	.short	0x0048
        /*0094*/ 	.byte	0x00, 0xf0, 0x11, 0x00


	//----- nvinfo : EIATTR_KPARAM_INFO
	.align		4
.L_3575:
        /*0098*/ 	.byte	0x04, 0x17
        /*009a*/ 	.short	(.L_3577 - .L_3576)
.L_3576:
        /*009c*/ 	.word	0x00000000
        /*00a0*/ 	.short	0x000a
        /*00a2*/ 	.short	0x0040
        /*00a4*/ 	.byte	0x00, 0xf5, 0x21, 0x00


	//----- nvinfo : EIATTR_KPARAM_INFO
	.align		4
.L_3577:
        /*00a8*/ 	.byte	0x04, 0x17
        /*00aa*/ 	.short	(.L_3579 - .L_3578)
.L_3578:
        /*00ac*/ 	.word	0x00000000
        /*00b0*/ 	.short	0x0009
        /*00b2*/ 	.short	0x0038
        /*00b4*/ 	.byte	0x00, 0xf5, 0x21, 0x00


	//----- nvinfo : EIATTR_KPARAM_INFO
	.align		4
.L_3579:
        /*00b8*/ 	.byte	0x04, 0x17
        /*00ba*/ 	.short	(.L_3581 - .L_3580)
.L_3580:
        /*00bc*/ 	.word	0x00000000
        /*00c0*/ 	.short	0x0008
        /*00c2*/ 	.short	0x0034
        /*00c4*/ 	.byte	0x00, 0xf0, 0x11, 0x00


	//----- nvinfo : EIATTR_KPARAM_INFO
	.align		4
.L_3581:
        /*00c8*/ 	.byte	0x04, 0x17
        /*00ca*/ 	.short	(.L_3583 - .L_3582)
.L_3582:
        /*00cc*/ 	.word	0x00000000
        /*00d0*/ 	.short	0x0007
        /*00d2*/ 	.short	0x0030
        /*00d4*/ 	.byte	0x00, 0xf0, 0x11, 0x00


	//----- nvinfo : EIATTR_KPARAM_INFO
	.align		4
.L_3583:
        /*00d8*/ 	.byte	0x04, 0x17
        /*00da*/ 	.short	(.L_3585 - .L_3584)
.L_3584:
        /*00dc*/ 	.word	0x00000000
        /*00e0*/ 	.short	0x0006
        /*00e2*/ 	.short	0x002c
        /*00e4*/ 	.byte	0x00, 0xf0, 0x11, 0x00


	//----- nvinfo : EIATTR_KPARAM_INFO
	.align		4
.L_3585:
        /*00e8*/ 	.byte	0x04, 0x17
        /*00ea*/ 	.short	(.L_3587 - .L_3586)
.L_3586:
        /*00ec*/ 	.word	0x00000000
        /*00f0*/ 	.short	0x0005
        /*00f2*/ 	.short	0x0028
        /*00f4*/ 	.byte	0x00, 0xf0, 0x11, 0x00


	//----- nvinfo : EIATTR_KPARAM_INFO
	.align		4
.L_3587:
        /*00f8*/ 	.byte	0x04, 0x17
        /*00fa*/ 	.short	(.L_3589 - .L_3588)
.L_3588:
        /*00fc*/ 	.word	0x00000000
        /*0100*/ 	.short	0x0004
        /*0102*/ 	.short	0x0020
        /*0104*/ 	.byte	0x00, 0xf5, 0x21, 0x00


	//----- nvinfo : EIATTR_KPARAM_INFO
	.align		4
.L_3589:
        /*0108*/ 	.byte	0x04, 0x17
        /*010a*/ 	.short	(.L_3591 - .L_3590)
.L_3590:
        /*010c*/ 	.word	0x00000000
        /*0110*/ 	.short	0x0003
        /*0112*/ 	.short	0x0018
        /*0114*/ 	.byte	0x00, 0xf5, 0x21, 0x00


	//----- nvinfo : EIATTR_KPARAM_INFO
	.align		4
.L_3591:
        /*0118*/ 	.byte	0x04, 0x17
        /*011a*/ 	.short	(.L_3593 - .L_3592)
.L_3592:
        /*011c*/ 	.word	0x00000000
        /*0120*/ 	.short	0x0002
        /*0122*/ 	.short	0x0010
        /*0124*/ 	.byte	0x00, 0xf5, 0x21, 0x00


	//----- nvinfo : EIATTR_KPARAM_INFO
	.align		4
.L_3593:
        /*0128*/ 	.byte	0x04, 0x17
        /*012a*/ 	.short	(.L_3595 - .L_3594)
.L_3594:
        /*012c*/ 	.word	0x00000000
        /*0130*/ 	.short	0x0001
        /*0132*/ 	.short	0x0008
        /*0134*/ 	.byte	0x00, 0xf5, 0x21, 0x00


	//----- nvinfo : EIATTR_KPARAM_INFO
	.align		4
.L_3595:
        /*0138*/ 	.byte	0x04, 0x17
        /*013a*/ 	.short	(.L_3597 - .L_3596)
.L_3596:
        /*013c*/ 	.word	0x00000000
        /*0140*/ 	.short	0x0000
        /*0142*/ 	.short	0x0000
        /*0144*/ 	.byte	0x00, 0xf5, 0x21, 0x00


	//----- nvinfo : EIATTR_SPARSE_MMA_MASK
	.align		4
.L_3597:
        /*0148*/ 	.byte	0x03, 0x50
        /*014a*/ 	.short	0x0000


	//----- nvinfo : EIATTR_MAXREG_COUNT
	.align		4
        /*014c*/ 	.byte	0x03, 0x1b
        /*014e*/ 	.short	0x00ff


	//----- nvinfo : EIATTR_NUM_BARRIERS
	.align		4
        /*0150*/ 	.byte	0x02, 0x4c
        /*0152*/ 	.byte	0x01
	.zero		1


	//----- nvinfo : EIATTR_MERCURY_ISA_VERSION
	.align		4
        /*0154*/ 	.byte	0x03, 0x5f
        /*0156*/ 	.short	0x0101


	//----- nvinfo : EIATTR_VRC_CTA_INIT_COUNT
	.align		4
        /*0158*/ 	.byte	0x02, 0x4a
	.zero		1
	.zero		1


	//----- nvinfo : EIATTR_EXIT_INSTR_OFFSETS
	.align		4
        /*015c*/ 	.byte	0x04, 0x1c
        /*015e*/ 	.short	(.L_3599 - .L_3598)


	//   ....[0]....
.L_3598:
        /*0160*/ 	.word	0x00000050


	//   ....[1]....
        /*0164*/ 	.word	0x00000120


	//   ....[2]....
        /*0168*/ 	.word	0x00000d80


	//   ....[3]....
        /*016c*/ 	.word	0x00009d30


	//   ....[4]....
        /*0170*/ 	.word	0x00009e60


	//   ....[5]....
        /*0174*/ 	.word	0x00009ef0


	//   ....[6]....
        /*0178*/ 	.word	0x00009f30


	//----- nvinfo : EIATTR_CRS_STACK_SIZE
	.align		4
.L_3599:
        /*017c*/ 	.byte	0x04, 0x1e
        /*017e*/ 	.short	(.L_3601 - .L_3600)
.L_3600:
        /*0180*/ 	.word	0x00000000


	//----- nvinfo : EIATTR_CBANK_PARAM_SIZE
	.align		4
.L_3601:
        /*0184*/ 	.byte	0x03, 0x19
        /*0186*/ 	.short	0x0074


	//----- nvinfo : EIATTR_PARAM_CBANK
	.align		4
        /*0188*/ 	.byte	0x04, 0x0a
        /*018a*/ 	.short	(.L_3603 - .L_3602)
	.align		4
.L_3602:
        /*018c*/ 	.word	index@(.nv.constant0._Z23gemm_half_q_half_kernelILi2ELi176ELb1ELb0ELi32EEvPK6__halfPKjS4_S2_PS0_iiiiPKtS7_iiiiiibS2_i)
        /*0190*/ 	.short	0x0380
        /*0192*/ 	.short	0x0074


	//----- nvinfo : EIATTR_SW_WAR
	.align		4
.L_3603:
        /*0194*/ 	.byte	0x04, 0x36
        /*0196*/ 	.short	(.L_3605 - .L_3604)
.L_3604:
        /*0198*/ 	.word	0x00000008
.L_3605:


//--------------------- .nv.info._Z23gemm_half_q_half_kernelILi2ELi152ELb1ELb0ELi32EEvPK6__halfPKjS4_S2_PS0_iiiiPKtS7_iiiiiibS2_i --------------------------
	.section	.nv.info._Z23gemm_half_q_half_kernelILi2ELi152ELb1ELb0ELi32EEvPK6__halfPKjS4_S2_PS0_iiiiPKtS7_iiiiiibS2_i,"",@"SHT_CUDA_INFO"
	.sectionflags	@""
	.align	4


	//----- nvinfo : EIATTR_CUDA_API_VERSION
	.align		4
        /*0000*/ 	.byte	0x04, 0x37
        /*0002*/ 	.short	(.L_3607 - .L_3606)
.L_3606:
        /*0004*/ 	.word	0x00000082


	//----- nvinfo : EIATTR_KPARAM_INFO
	.align		4
.L_3607:
        /*0008*/ 	.byte	0x04, 0x17
        /*000a*/ 	.short	(.L_3609 - .L_3608)
.L_3608:
        /*000c*/ 	.word	0x00000000
        /*0010*/ 	.short	0x0013
        /*0012*/ 	.short	0x0070
        /*0014*/ 	.byte	0x00, 0xf0, 0x11, 0x00


	//----- nvinfo : EIATTR_KPARAM_INFO
	.align		4
.L_3609:
        /*0018*/ 	.byte	0x04, 0x17
        /*001a*/ 	.short	(.L_3611 - .L_3610)
.L_3610:
        /*001c*/ 	.word	0x00000000
        /*0020*/ 	.short	0x0012
        /*0022*/ 	.short	0x0068
        /*0024*/ 	.byte	0x00, 0xf5, 0x21, 0x00


	//----- nvinfo : EIATTR_KPARAM_INFO
	.align		4
.L_3611:
        /*0028*/ 	.byte	0x04, 0x17
        /*002a*/ 	.short	(.L_3613 - .L_3612)
.L_3612:
        /*002c*/ 	.word	0x00000000
        /*0030*/ 	.short	0x0011
        /*0032*/ 	.short	0x0060
        /*0034*/ 	.byte	0x00, 0xf0, 0x05, 0x00


	//----- nvinfo : EIATTR_KPARAM_INFO
	.align		4
.L_3613:
        /*0038*/ 	.byte	0x04, 0x17
        /*003a*/ 	.short	(.L_3615 - .L_3614)
.L_3614:
        /*003c*/ 	.word	0x00000000
        /*0040*/ 	.short	0x0010
        /*0042*/ 	.short	0x005c
        /*0044*/ 	.byte	0x00, 0xf0, 0x11, 0x00


	//----- nvinfo : EIATTR_KPARAM_INFO
	.align		4
.L_3615:
        /*0048*/ 	.byte	0x04, 0x17
        /*004a*/ 	.short	(.L_3617 - .L_3616)
.L_3616:
        /*004c*/ 	.word	0x00000000
        /*0050*/ 	.short	0x000f
        /*0052*/ 	.short	0x0058
        /*0054*/ 	.byte	0x00, 0xf0, 0x11, 0x00


	//----- nvinfo : EIATTR_KPARAM_INFO
	.align		4
.L_3617:
        /*0058*/ 	.byte	0x04, 0x17
        /*005a*/ 	.short	(.L_3619 - .L_3618)
.L_3618:
        /*005c*/ 	.word	0x00000000
        /*0060*/ 	.short	0x000e
        /*0062*/ 	.short	0x0054
        /*0064*/ 	.byte	0x00, 0xf0, 0x11, 0x00


	//----- nvinfo : EIATTR_KPARAM_INFO
	.align		4
.L_3619:
        /*0068*/ 	.byte	0x04, 0x17
        /*006a*/ 	.short	(.L_3621 - .L_3620)
.L_3620:
        /*006c*/ 	.word	0x00000000
        /*0070*/ 	.short	0x000d
        /*0072*/ 	.short	0x0050
        /*0074*/ 	.byte	0x00, 0xf0, 0x11, 0x00


	//----- nvinfo : EIATTR_KPARAM_INFO
	.align		4
.L_3621:
        /*0078*/ 	.byte	0x04, 0x17
        /*007a*/ 	.short	(.L_3623 - .L_3622)
.L_3622:
        /*007c*/ 	.word	0x00000000
        /*0080*/ 	.short	0x000c
        /*0082*/ 	.short	0x004c
        /*0084*/ 	.byte	0x00, 0xf0, 0x11, 0x00


	//----- nvinfo : EIATTR_KPARAM_INFO
	.align		4
.L_3623:
        /*0088*/ 	.byte	0x04, 0x17
        /*008a*/ 	.short	(.L_3625 - .L_3624)
.L_3624:
        /*008c*/ 	.word	0x00000000
        /*0090*/ 	.short	0x000b
        /*0092*/ 	.short	0x0048
        /*0094*/ 	.byte	0x00, 0xf0, 0x11, 0x00


	//----- nvinfo : EIATTR_KPARAM_INFO
	.align		4
.L_3625:
        /*0098*/ 	.byte	0x04, 0x17
        /*009a*/ 	.short	(.L_3627 - .L_3626)
.L_3626:
        /*009c*/ 	.word	0x00000000
        /*00a0*/ 	.short	0x000a
        /*00a2*/ 	.short	0x0040
        /*00a4*/ 	.byte	0x00, 0xf5, 0x21, 0x00


	//----- nvinfo : EIATTR_KPARAM_INFO
	.align		4
.L_3627:
        /*00a8*/ 	.byte	0x04, 0x17
        /*00aa*/ 	.short	(.L_3629 - .L_3628)
.L_3628:
        /*00ac*/ 	.word	0x00000000
        /*00b0*/ 	.short	0x0009
        /*00b2*/ 	.short	0x0038
        /*00b4*/ 	.byte	0x00, 0xf5, 0x21, 0x00


	//----- nvinfo : EIATTR_KPARAM_INFO
	.align		4
.L_3629:
        /*00b8*/ 	.byte	0x04, 0x17
        /*00ba*/ 	.short	(.L_3631 - .L_3630)
.L_3630:
        /*00bc*/ 	.word	0x00000000
        /*00c0*/ 	.short	0x0008
        /*00c2*/ 	.short	0x0034
        /*00c4*/ 	.byte	0x00, 0xf0, 0x11, 0x00


	//----- nvinfo : EIATTR_KPARAM_INFO
	.align		4
.L_3631:
        /*00c8*/ 	.byte	0x04, 0x17
        /*00ca*/ 	.short	(.L_3633 - .L_3632)
.L_3632:
        /*00cc*/ 	.word	0x00000000
        /*00d0*/ 	.short	0x0007
        /*00d2*/ 	.short	0x0030
        /*00d4*/ 	.byte	0x00, 0xf0, 0x11, 0x00


	//----- nvinfo : EIATTR_KPARAM_INFO
	.align		4
.L_3633:
        /*00d8*/ 	.byte	0x04, 0x17
        /*00da*/ 	.short	(.L_3635 - .L_3634)
.L_3634:
        /*00dc*/ 	.word	0x00000000
        /*00e0*/ 	.short	0x0006
        /*00e2*/ 	.short	0x002c
        /*00e4*/ 	.byte	0x00, 0xf0, 0x11, 0x00


	//----- nvinfo : EIATTR_KPARAM_INFO
	.align		4
.L_3635:
        /*00e8*/ 	.byte	0x04, 0x17
        /*00ea*/ 	.short	(.L_3637 - .L_3636)
.L_3636:
        /*00ec*/ 	.word	0x00000000
        /*00f0*/ 	.short	0x0005
        /*00f2*/ 	.short	0x0028
        /*00f4*/ 	.byte	0x00, 0xf0, 0x11, 0x00


	//----- nvinfo : EIATTR_KPARAM_INFO
	.align		4
.L_3637:
        /*00f8*/ 	.byte	0x04, 0x17
        /*00fa*/ 	.short	(.L_3639 - .L_3638)
.L_3638:
        /*00fc*/ 	.word	0x00000000
        /*0100*/ 	.short	0x0004
        /*0102*/ 	.short	0x0020
        /*0104*/ 	.byte	0x00, 0xf5, 0x21, 0x00


	//----- nvinfo : EIATTR_KPARAM_INFO
	.align		4
.L_3639:
        /*0108*/ 	.byte	0x04, 0x17
        /*010a*/ 	.short	(.L_3641 - .L_3640)
.L_3640:
        /*010c*/ 	.word	0x00000000
        /*0110*/ 	.short	0x0003
        /*0112*/ 	.short	0x0018
        /*0114*/ 	.byte	0x00, 0xf5, 0x21, 0x00


	//----- nvinfo : EIATTR_KPARAM_INFO
	.align		4
.L_3641:
        /*0118*/ 	.byte	0x04, 0x17
        /*011a*/ 	.short	(.L_3643 - .L_3642)
.L_3642:
        /*011c*/ 	.word	0x00000000
        /*0120*/ 	.short	0x0002
        /*0122*/ 	.short	0x0010
        /*0124*/ 	.byte	0x00, 0xf5, 0x21, 0x00


	//----- nvinfo : EIATTR_KPARAM_INFO
	.align		4
.L_3643:
        /*0128*/ 	.byte	0x04, 0x17
        /*012a*/ 	.short	(.L_3645 - .L_3644)
.L_3644:
        /*012c*/ 	.word	0x00000000
        /*0130*/ 	.short	0x0001
        /*0132*/ 	.short	0x0008
        /*0134*/ 	.byte	0x00, 0xf5, 0x21, 0x00


	//----- nvinfo : EIATTR_KPARAM_INFO
	.align		4
.L_3645:
        /*0138*/ 	.byte	0x04, 0x17
        /*013a*/ 	.short	(.L_3647 - .L_3646)
.L_3646:
        /*013c*/ 	.word	0x00000000
        /*0140*/ 	.short	0x0000
        /*0142*/ 	.short	0x0000
        /*0144*/ 	.byte	0x00, 0xf5, 0x21, 0x00


	//----- nvinfo : EIATTR_SPARSE_MMA_MASK
	.align		4
.L_3647:
        /*0148*/ 	.byte	0x03, 0x50
        /*014a*/ 	.short	0x0000


	//----- nvinfo : EIATTR_MAXREG_COUNT
	.align		4
        /*014c*/ 	.byte	0x03, 0x1b
        /*014e*/ 	.short	0x00ff


	//----- nvinfo : EIATTR_NUM_BARRIERS
	.align		4
        /*0150*/ 	.byte	0x02, 0x4c
        /*0152*/ 	.byte	0x01
	.zero		1


	//----- nvinfo : EIATTR_MERCURY_ISA_VERSION
	.align		4
        /*0154*/ 	.byte	0x03, 0x5f
        /*0156*/ 	.short	0x0101


	//----- nvinfo : EIATTR_VRC_CTA_INIT_COUNT
	.align		4
        /*0158*/ 	.byte	0x02, 0x4a
	.zero		1
	.zero		1


	//----- nvinfo : EIATTR_EXIT_INSTR_OFFSETS
	.align		4
        /*015c*/ 	.byte	0x04, 0x1c
        /*015e*/ 	.short	(.L_3649 - .L_3648)


	//   ....[0]....
.L_3648:
        /*0160*/ 	.word	0x00000050


	//   ....[1]....
        /*0164*/ 	.word	0x00000120


	//   ....[2]....
        /*0168*/ 	.word	0x00000d80


	//   ....[3]....
        /*016c*/ 	.word	0x0000bbc0


	//   ....[4]....
        /*0170*/ 	.word	0x0000bcf0


	//   ....[5]....
        /*0174*/ 	.word	0x0000bd80


	//   ....[6]....
        /*0178*/ 	.word	0x0000bdc0


	//----- nvinfo : EIATTR_CRS_STACK_SIZE
	.align		4
.L_3649:
        /*017c*/ 	.byte	0x04, 0x1e
        /*017e*/ 	.short	(.L_3651 - .L_3650)
.L_3650:
        /*0180*/ 	.word	0x00000000


	//----- nvinfo : EIATTR_CBANK_PARAM_SIZE
	.align		4
.L_3651:
        /*0184*/ 	.byte	0x03, 0x19
        /*0186*/ 	.short	0x0074


	//----- nvinfo : EIATTR_PARAM_CBANK
	.align		4
        /*0188*/ 	.byte	0x04, 0x0a
        /*018a*/ 	.short	(.L_3653 - .L_3652)
	.align		4
.L_3652:
        /*018c*/ 	.word	index@(.nv.constant0._Z23gemm_half_q_half_kernelILi2ELi152ELb1ELb0ELi32EEvPK6__halfPKjS4_S2_PS0_iiiiPKtS7_iiiiiibS2_i)
        /*0190*/ 	.short	0x0380
        /*0192*/ 	.short	0x0074


	//----- nvinfo : EIATTR_SW_WAR
	.align		4
.L_3653:
        /*0194*/ 	.byte	0x04, 0x36
        /*0196*/ 	.short	(.L_3655 - .L_3654)
.L_3654:
        /*0198*/ 	.word	0x00000008
.L_3655:


//--------------------- .nv.info._Z23gemm_half_q_half_kernelILi2ELi140ELb1ELb0ELi32EEvPK6__halfPKjS4_S2_PS0_iiiiPKtS7_iiiiiibS2_i --------------------------
	.section	.nv.info._Z23gemm_half_q_half_kernelILi2ELi140ELb1ELb0ELi32EEvPK6__halfPKjS4_S2_PS0_iiiiPKtS7_iiiiiibS2_i,"",@"SHT_CUDA_INFO"
	.sectionflags	@""
	.align	4


	//----- nvinfo : EIATTR_CUDA_API_VERSION
	.align		4
        /*0000*/ 	.byte	0x04, 0x37
        /*0002*/ 	.short	(.L_3657 - .L_3656)
.L_3656:
        /*0004*/ 	.word	0x00000082


	//----- nvinfo : EIATTR_KPARAM_INFO
	.align		4
.L_3657:
        /*0008*/ 	.byte	0x04, 0x17
        /*000a*/ 	.short	(.L_3659 - .L_3658)
.L_3658:
        /*000c*/ 	.word	0x00000000
        /*0010*/ 	.short	0x0013
        /*0012*/ 	.short	0x0070
        /*0014*/ 	.byte	0x00, 0xf0, 0x11, 0x00


	//----- nvinfo : EIATTR_KPARAM_INFO
	.align		4
.L_3659:
        /*0018*/ 	.byte	0x04, 0x17
        /*001a*/ 	.short	(.L_3661 - .L_3660)
.L_3660:
        /*001c*/ 	.word	0x00000000
        /*0020*/ 	.short	0x0012
        /*0022*/ 	.short	0x0068
        /*0024*/ 	.byte	0x00, 0xf5, 0x21, 0x00


	//----- nvinfo : EIATTR_KPARAM_INFO
	.align		4
.L_3661:
        /*0028*/ 	.byte	0x04, 0x17
        /*002a*/ 	.short	(.L_3663 - .L_3662)
.L_3662:
        /*002c*/ 	.word	0x00000000
        /*0030*/ 	.short	0x0011
        /*0032*/ 	.short	0x0060
        /*0034*/ 	.byte	0x00, 0xf0, 0x05, 0x00


	//----- nvinfo : EIATTR_KPARAM_INFO
	.align		4
.L_3663:
        /*0038*/ 	.byte	0x04, 0x17
        /*003a*/ 	.short	(.L_3665 - .L_3664)
.L_3664:
        /*003c*/ 	.word	0x00000000
        /*0040*/ 	.short	0x0010
        /*0042*/ 	.short	0x005c
        /*0044*/ 	.byte	0x00, 0xf0, 0x11, 0x00


	//----- nvinfo : EIATTR_KPARAM_INFO
	.align		4
.L_3665:
        /*0048*/ 	.byte	0x04, 0x17
        /*004a*/ 	.short	(.L_3667 - .L_3666)
.L_3666:
        /*004c*/ 	.word	0x00000000
        /*0050*/ 	.short	0x000f
        /*0052*/ 	.short	0x0058
        /*0054*/ 	.byte	0x00, 0xf0, 0x11, 0x00


	//----- nvinfo : EIATTR_KPARAM_INFO
	.align		4
.L_3667:
        /*0058*/ 	.byte	0x04, 0x17
        /*005a*/ 	.short	(.L_3669 - .L_3668)
.L_3668:
        /*005c*/ 	.word	0x00000000
        /*0060*/ 	.short	0x000e
        /*0062*/ 	.short	0x0054
        /*0064*/ 	.byte	0x00, 0xf0, 0x11, 0x00


	//----- nvinfo : EIATTR_KPARAM_INFO
	.align		4
.L_3669:
        /*0068*/ 	.byte	0x04, 0x17
        /*006a*/ 	.short	(.L_3671 - .L_3670)
.L_3670:
        /*006c*/ 	.word	0x00000000
        /*0070*/ 	.short	0x000d
        /*0072*/ 	.short	0x0050
        /*0074*/ 	.byte	0x00, 0xf0, 0x11, 0x00


	//----- nvinfo : EIATTR_KPARAM_INFO
	.align		4
.L_3671:
        /*0078*/ 	.byte	0x04, 0x17
        /*007a*/ 	.short	(.L_3673 - .L_3672)
.L_3672:
        /*007c*/ 	.word	0x00000000
        /*0080*/ 	.short	0x000c
        /*0082*/ 	.short	0x004c
        /*0084*/ 	.byte	0x00, 0xf0, 0x11, 0x00


	//----- nvinfo : EIATTR_KPARAM_INFO
	.align		4
.L_3673:
        /*0088*/ 	.byte	0x04, 0x17
        /*008a*/ 	.short	(.L_3675 - .L_3674)
.L_3674:
        /*008c*/ 	.word	0x00000000
        /*0090*/ 	.short	0x000b
        /*0092*/ 	.short	0x0048
        /*0094*/ 	.byte	0x00, 0xf0, 0x11, 0x00


	//----- nvinfo : EIATTR_KPARAM_INFO
	.align		4
.L_3675:
        /*0098*/ 	.byte	0x04, 0x17
        /*009a*/ 	.short	(.L_3677 - .L_3676)
.L_3676:
        /*009c*/ 	.word	0x00000000
        /*00a0*/ 	.short	0x000a
        /*00a2*/ 	.short	0x0040
        /*00a4*/ 	.byte	0x00, 0xf5, 0x21, 0x00


	//----- nvinfo : EIATTR_KPARAM_INFO
	.align		4
.L_3677:
        /*00a8*/ 	.byte	0x04, 0x17
        /*00aa*/ 	.short	(.L_3679 - .L_3678)
.L_3678:
        /*00ac*/ 	.word	0x00000000
        /*00b0*/ 	.short	0x0009
        /*00b2*/ 	.short	0x0038
        /*00b4*/ 	.byte	0x00, 0xf5, 0x21, 0x00


	//----- nvinfo : EIATTR_KPARAM_INFO
	.align		4
.L_3679:
        /*00b8*/ 	.byte	0x04, 0x17
        /*00ba*/ 	.short	(.L_3681 - .L_3680)
.L_3680:
        /*00bc*/ 	.word	0x00000000
        /*00c0*/ 	.short	0x0008
        /*00c2*/ 	.short	0x0034
        /*00c4*/ 	.byte	0x00, 0xf0, 0x11, 0x00


	//----- nvinfo : EIATTR_KPARAM_INFO
	.align		4
.L_3681:
        /*00c8*/ 	.byte	0x04, 0x17
        /*00ca*/ 	.short	(.L_3683 - .L_3682)
.L_3682:
        /*00cc*/ 	.word	0x00000000
        /*00d0*/ 	.short	0x0007
        /*00d2*/ 	.short	0x0030
        /*00d4*/ 	.byte	0x00, 0xf0, 0x11, 0x00


	//----- nvinfo : EIATTR_KPARAM_INFO
	.align		4
.L_3683:
        /*00d8*/ 	.byte	0x04, 0x17
        /*00da*/ 	.short	(.L_3685 - .L_3684)
.L_3684:
        /*00dc*/ 	.word	0x00000000
        /*00e0*/ 	.short	0x0006
        /*00e2*/ 	.short	0x002c
        /*00e4*/ 	.byte	0x00, 0xf0, 0x11, 0x00


	//----- nvinfo : EIATTR_KPARAM_INFO
	.align		4
.L_3685:
        /*00e8*/ 	.byte	0x04, 0x17
        /*00ea*/ 	.short	(.L_3687 - .L_3686)
.L_3686:
        /*00ec*/ 	.word	0x00000000
        /*00f0*/ 	.short	0x0005
        /*00f2*/ 	.short	0x0028
        /*00f4*/ 	.byte	0x00, 0xf0, 0x11, 0x00


	//----- nvinfo : EIATTR_KPARAM_INFO
	.align		4
.L_3687:
        /*00f8*/ 	.byte	0x04, 0x17
        /*00fa*/ 	.short	(.L_3689 - .L_3688)
.L_3688:
        /*00fc*/ 	.word	0x00000000
        /*0100*/ 	.short	0x0004
        /*0102*/ 	.short	0x0020
        /*0104*/ 	.byte	0x00, 0xf5, 0x21, 0x00


	//----- nvinfo : EIATTR_KPARAM_INFO
	.align		4
.L_3689:
        /*0108*/ 	.byte	0x04, 0x17
        /*010a*/ 	.short	(.L_3691 - .L_3690)
.L_3690:
        /*010c*/ 	.word	0x00000000
        /*0110*/ 	.short	0x0003
        /*0112*/ 	.short	0x0018
        /*0114*/ 	.byte	0x00, 0xf5, 0x21, 0x00


	//----- nvinfo : EIATTR_KPARAM_INFO
	.align		4
.L_3691:
        /*0118*/ 	.byte	0x04, 0x17
        /*011a*/ 	.short	(.L_3693 - .L_3692)
.L_3692:
        /*011c*/ 	.word	0x00000000
        /*0120*/ 	.short	0x0002
        /*0122*/ 	.short	0x0010
        /*0124*/ 	.byte	0x00, 0xf5, 0x21, 0x00


	//----- nvinfo : EIATTR_KPARAM_INFO
	.align		4
.L_3693:
        /*0128*/ 	.byte	0x04, 0x17
        /*012a*/ 	.short	(.L_3695 - .L_3694)
.L_3694:
        /*012c*/ 	.word	0x00000000
        /*0130*/ 	.short	0x0001
        /*0132*/ 	.short	0x0008
        /*0134*/ 	.byte	0x00, 0xf5, 0x21, 0x00


	//----- nvinfo : EIATTR_KPARAM_INFO
	.align		4
.L_3695:
        /*0138*/ 	.byte	0x04, 0x17
        /*013a*/ 	.short	(.L_3697 - .L_3696)
.L_3696:
        /*013c*/ 	.word	0x00000000
        /*0140*/ 	.short	0x0000
        /*0142*/ 	.short	0x0000
        /*0144*/ 	.byte	0x00, 0xf5, 0x21, 0x00


	//----- nvinfo : EIATTR_SPARSE_MMA_MASK
	.align		4
.L_3697:
        /*0148*/ 	.byte	0x03, 0x50
        /*014a*/ 	.short	0x0000


	//----- nvinfo : EIATTR_MAXREG_COUNT
	.align		4
        /*014c*/ 	.byte	0x03, 0x1b
        /*014e*/ 	.short	0x00ff


	//----- nvinfo : EIATTR_NUM_BARRIERS
	.align		4
        /*0150*/ 	.byte	0x02, 0x4c
        /*0152*/ 	.byte	0x01
	.zero		1


	//----- nvinfo : EIATTR_MERCURY_ISA_VERSION
	.align		4
        /*0154*/ 	.byte	0x03, 0x5f
        /*0156*/ 	.short	0x0101


	//----- nvinfo : EIATTR_VRC_CTA_INIT_COUNT
	.align		4
        /*0158*/ 	.byte	0x02, 0x4a
	.zero		1
	.zero		1


	//----- nvinfo : EIATTR_EXIT_INSTR_OFFSETS
	.align		4
        /*015c*/ 	.byte	0x04, 0x1c
        /*015e*/ 	.short	(.L_3699 - .L_3698)


	//   ....[0]....
.L_3698:
        /*0160*/ 	.word	0x00000050


	//   ....[1]....
        /*0164*/ 	.word	0x00000120


	//   ....[2]....
        /*0168*/ 	.word	0x00000d80


	//   ....[3]....
        /*016c*/ 	.word	0x0000b9f0


	//   ....[4]....
        /*0170*/ 	.word	0x0000bb20


	//   ....[5]....
        /*0174*/ 	.word	0x0000bbb0


	//   ....[6]....
        /*0178*/ 	.word	0x0000bbf0


	//----- nvinfo : EIATTR_CRS_STACK_SIZE
	.align		4
.L_3699:
        /*017c*/ 	.byte	0x04, 0x1e
        /*017e*/ 	.short	(.L_3701 - .L_3700)
.L_3700:
        /*0180*/ 	.word	0x00000000


	//----- nvinfo : EIATTR_CBANK_PARAM_SIZE
	.align		4
.L_3701:
        /*0184*/ 	.byte	0x03, 0x19
        /*0186*/ 	.short	0x0074


	//----- nvinfo : EIATTR_PARAM_CBANK
	.align		4
        /*0188*/ 	.byte	0x04, 0x0a
        /*018a*/ 	.short	(.L_3703 - .L_3702)
	.align		4
.L_3702:
        /*018c*/ 	.word	index@(.nv.constant0._Z23gemm_half_q_half_kernelILi2ELi140ELb1ELb0ELi32EEvPK6__halfPKjS4_S2_PS0_iiiiPKtS7_iiiiiibS2_i)
        /*0190*/ 	.short	0x0380
        /*0192*/ 	.short	0x0074


	//----- nvinfo : EIATTR_SW_WAR
	.align		4
.L_3703:
        /*0194*/ 	.byte	0x04, 0x36
        /*0196*/ 	.short	(.L_3705 - .L_3704)
.L_3704:
        /*0198*/ 	.word	0x00000008
.L_3705:


//--------------------- .nv.info._Z23gemm_half_q_half_kernelILi2ELi20ELb1ELb0ELi32EEvPK6__halfPKjS4_S2_PS0_iiiiPKtS7_iiiiiibS2_i --------------------------
	.section	.nv.info._Z23gemm_half_q_half_kernelILi2ELi20ELb1ELb0ELi32EEvPK6__halfPKjS4_S2_PS0_iiiiPKtS7_iiiiiibS2_i,"",@"SHT_CUDA_INFO"
	.sectionflags	@""
	.align	4


	//----- nvinfo : EIATTR_CUDA_API_VERSION
	.align		4
        /*0000*/ 	.byte	0x04, 0x37
        /*0002*/ 	.short	(.L_3707 - .L_3706)
.L_3706:
        /*0004*/ 	.word	0x00000082


	//----- nvinfo : EIATTR_KPARAM_INFO
	.align		4
.L_3707:
        /*0008*/ 	.byte	0x04, 0x17
        /*000a*/ 	.short	(.L_3709 - .L_3708)
.L_3708:
        /*000c*/ 	.word	0x00000000
        /*0010*/ 	.short	0x0013
        /*0012*/ 	.short	0x0070
        /*0014*/ 	.byte	0x00, 0xf0, 0x11, 0x00


	//----- nvinfo : EIATTR_KPARAM_INFO
	.align		4
.L_3709:
        /*0018*/ 	.byte	0x04, 0x17
        /*001a*/ 	.short	(.L_3711 - .L_3710)
.L_3710:
        /*001c*/ 	.word	0x00000000
        /*0020*/ 	.short	0x0012
        /*0022*/ 	.short	0x0068
        /*0024*/ 	.byte	0x00, 0xf5, 0x21, 0x00


	//----- nvinfo : EIATTR_KPARAM_INFO
	.align		4
.L_3711:
        /*0028*/ 	.byte	0x04, 0x17
        /*002a*/ 	.short	(.L_3713 - .L_3712)
.L_3712:
        /*002c*/ 	.word	0x00000000
        /*0030*/ 	.short	0x0011
        /*0032*/ 	.short	0x0060
        /*0034*/ 	.byte	0x00, 0xf0, 0x05, 0x00


	//----- nvinfo : EIATTR_KPARAM_INFO
	.align		4
.L_3713:
        /*0038*/ 	.byte	0x04, 0x17
        /*003a*/ 	.short	(.L_3715 - .L_3714)
.L_3714:
        /*003c*/ 	.word	0x00000000
        /*0040*/ 	.short	0x0010
        /*0042*/ 	.short	0x005c
        /*0044*/ 	.byte	0x00, 0xf0, 0x11, 0x00


	//----- nvinfo : EIATTR_KPARAM_INFO
	.align		4
.L_3715:
        /*0048*/ 	.byte	0x04, 0x17
        /*004a*/ 	.short	(.L_3717 - .L_3716)
.L_3716:
        /*004c*/ 	.word	0x00000000
        /*0050*/ 	.short	0x000f
        /*0052*/ 	.short	0x0058
        /*0054*/ 	.byte	0x00, 0xf0, 0x11, 0x00


	//----- nvinfo : EIATTR_KPARAM_INFO
	.align		4
.L_3717:
        /*0058*/ 	.byte	0x04, 0x17
        /*005a*/ 	.short	(.L_3719 - .L_3718)
.L_3718:
        /*005c*/ 	.word	0x00000000
        /*0060*/ 	.short	0x000e
        /*0062*/ 	.short	0x0054
        /*0064*/ 	.byte	0x00, 0xf0, 0x11, 0x00


	//----- nvinfo : EIATTR_KPARAM_INFO
	.align		4
.L_3719:
        /*0068*/ 	.byte	0x04, 0x17
        /*006a*/ 	.short	(.L_3721 - .L_3720)
.L_3720:
        /*006c*/ 	.word	0x00000000
        /*0070*/ 	.short	0x000d
        /*0072*/ 	.short	0x0050
        /*0074*/ 	.byte	0x00, 0xf0, 0x11, 0x00


	//----- nvinfo : EIATTR_KPARAM_INFO
	.align		4
.L_3721:
        /*0078*/ 	.byte	0x04, 0x17
        /*007a*/ 	.short	(.L_3723 - .L_3722)
.L_3722:
        /*007c*/ 	.word	0x00000000
        /*0080*/ 	.short	0x000c
        /*0082*/ 	.short	0x004c
        /*0084*/ 	.byte	0x00, 0xf0, 0x11, 0x00


	//----- nvinfo : EIATTR_KPARAM_INFO
	.align		4
.L_3723:
        /*0088*/ 	.byte	0x04, 0x17
        /*008a*/ 	.short	(.L_3725 - .L_3724)
.L_3724:
        /*008c*/ 	.word	0x00000000
        /*0090*/ 	.short	0x000b
        /*0092*/ 	.short	0x0048
        /*0094*/ 	.byte	0x00, 0xf0, 0x11, 0x00


	//----- nvinfo : EIATTR_KPARAM_INFO
	.align		4
.L_3725:
        /*0098*/ 	.byte	0x04, 0x17
        /*009a*/ 	.short	(.L_3727 - .L_3726)
.L_3726:
        /*009c*/ 	.word	0x00000000
        /*00a0*/ 	.short	0x000a
        /*00a2*/ 	.short	0x0040
        /*00a4*/ 	.byte	0x00, 0xf5, 0x21, 0x00


	//----- nvinfo : EIATTR_KPARAM_INFO
	.align		4
.L_3727:
        /*00a8*/ 	.byte	0x04, 0x17
        /*00aa*/ 	.short	(.L_3729 - .L_3728)
.L_3728:
        /*00ac*/ 	.word	0x00000000
        /*00b0*/ 	.short	0x0009
        /*00b2*/ 	.short	0x0038
        /*00b4*/ 	.byte	0x00, 0xf5, 0x21, 0x00


	//----- nvinfo : EIATTR_KPARAM_INFO
	.align		4
.L_3729:
        /*00b8*/ 	.byte	0x04, 0x17
        /*00ba*/ 	.short	(.L_3731 - .L_3730)
.L_3730:
        /*00bc*/ 	.word	0x00000000
        /*00c0*/ 	.short	0x0008
        /*00c2*/ 	.short	0x0034
        /*00c4*/ 	.byte	0x00, 0xf0, 0x11, 0x00


	//----- nvinfo : EIATTR_KPARAM_INFO
	.align		4
.L_3731:
        /*00c8*/ 	.byte	0x04, 0x17
        /*00ca*/ 	.short	(.L_3733 - .L_3732)
.L_3732:
        /*00cc*/ 	.word	0x00000000
        /*00d0*/ 	.short	0x0007
        /*00d2*/ 	.short	0x0030
        /*00d4*/ 	.byte	0x00, 0xf0, 0x11, 0x00


	//----- nvinfo : EIATTR_KPARAM_INFO
	.align		4
.L_3733:
        /*00d8*/ 	.byte	0x04, 0x17
        /*00da*/ 	.short	(.L_3735 - .L_3734)
.L_3734:
        /*00dc*/ 	.word	0x00000000
        /*00e0*/ 	.short	0x0006
        /*00e2*/ 	.short	0x002c
        /*00e4*/ 	.byte	0x00, 0xf0, 0x11, 0x00


	//----- nvinfo : EIATTR_KPARAM_INFO
	.align		4
.L_3735:
        /*00e8*/ 	.byte	0x04, 0x17
        /*00ea*/ 	.short	(.L_3737 - .L_3736)
.L_3736:
        /*00ec*/ 	.word	0x00000000
        /*00f0*/ 	.short	0x0005
        /*00f2*/ 	.short	0x0028
        /*00f4*/ 	.byte	0x00, 0xf0, 0x11, 0x00


	//----- nvinfo : EIATTR_KPARAM_INFO
	.align		4
.L_3737:
        /*00f8*/ 	.byte	0x04, 0x17
        /*00fa*/ 	.short	(.L_3739 - .L_3738)
.L_3738:
        /*00fc*/ 	.word	0x00000000
        /*0100*/ 	.short	0x0004
        /*0102*/ 	.short	0x0020
        /*0104*/ 	.byte	0x00, 0xf5, 0x21, 0x00


	//----- nvinfo : EIATTR_KPARAM_INFO
	.align		4
.L_3739:
        /*0108*/ 	.byte	0x04, 0x17
        /*010a*/ 	.short	(.L_3741 - .L_3740)
.L_3740:
        /*010c*/ 	.word	0x00000000
        /*0110*/ 	.short	0x0003
        /*0112*/ 	.short	0x0018
        /*0114*/ 	.byte	0x00, 0xf5, 0x21, 0x00


	//----- nvinfo : EIATTR_KPARAM_INFO
	.align		4
.L_3741:
        /*0118*/ 	.byte	0x04, 0x17
        /*011a*/ 	.short	(.L_3743 - .L_3742)
.L_3742:
        /*011c*/ 	.word	0x00000000
        /*0120*/ 	.short	0x0002
        /*0122*/ 	.short	0x0010
        /*0124*/ 	.byte	0x00, 0xf5, 0x21, 0x00


	//----- nvinfo : EIATTR_KPARAM_INFO
	.align		4
.L_3743:
        /*0128*/ 	.byte	0x04, 0x17
        /*012a*/ 	.short	(.L_3745 - .L_3744)
.L_3744:
        /*012c*/ 	.word	0x00000000
        /*0130*/ 	.short	0x0001
        /*0132*/ 	.short	0x0008
        /*0134*/ 	.byte	0x00, 0xf5, 0x21, 0x00


	//----- nvinfo : EIATTR_KPARAM_INFO
	.align		4
.L_3745:
        /*0138*/ 	.byte	0x04, 0x17
        /*013a*/ 	.short	(.L_3747 - .L_3746)
.L_3746:
        /*013c*/ 	.word	0x00000000
        /*0140*/ 	.short	0x0000
        /*0142*/ 	.short	0x0000
        /*0144*/ 	.byte	0x00, 0xf5, 0x21, 0x00


	//----- nvinfo : EIATTR_SPARSE_MMA_MASK
	.align		4
.L_3747:
        /*0148*/ 	.byte	0x03, 0x50
        /*014a*/ 	.short	0x0000


	//----- nvinfo : EIATTR_MAXREG_COUNT
	.align		4
        /*014c*/ 	.byte	0x03, 0x1b
        /*014e*/ 	.short	0x00ff


	//----- nvinfo : EIATTR_NUM_BARRIERS
	.align		4
        /*0150*/ 	.byte	0x02, 0x4c
        /*0152*/ 	.byte	0x01
	.zero		1


	//----- nvinfo : EIATTR_MERCURY_ISA_VERSION
	.align		4
        /*0154*/ 	.byte	0x03, 0x5f
        /*0156*/ 	.short	0x0101


	//----- nvinfo : EIATTR_VRC_CTA_INIT_COUNT
	.align		4
        /*0158*/ 	.byte	0x02, 0x4a
	.zero		1
	.zero		1


	//----- nvinfo : EIATTR_EXIT_INSTR_OFFSETS
	.align		4
        /*015c*/ 	.byte	0x04, 0x1c
        /*015e*/ 	.short	(.L_3749 - .L_3748)


	//   ....[0]....
.L_3748:
        /*0160*/ 	.word	0x00000050


	//   ....[1]....
        /*0164*/ 	.word	0x00000120


	//   ....[2]....
        /*0168*/ 	.word	0x00000d70


	//   ....[3]....
        /*016c*/ 	.word	0x00004fb0


	//   ....[4]....
        /*0170*/ 	.word	0x00005110


	//   ....[5]....
        /*0174*/ 	.word	0x000051a0


	//   ....[6]....
        /*0178*/ 	.word	0x000051e0


	//----- nvinfo : EIATTR_CRS_STACK_SIZE
	.align		4
.L_3749:
        /*017c*/ 	.byte	0x04, 0x1e
        /*017e*/ 	.short	(.L_3751 - .L_3750)
.L_3750:
        /*0180*/ 	.word	0x00000000


	//----- nvinfo : EIATTR_CBANK_PARAM_SIZE
	.align		4
.L_3751:
        /*0184*/ 	.byte	0x03, 0x19
        /*0186*/ 	.short	0x0074


	//----- nvinfo : EIATTR_PARAM_CBANK
	.align		4
        /*0188*/ 	.byte	0x04, 0x0a
        /*018a*/ 	.short	(.L_3753 - .L_3752)
	.align		4
.L_3752:
        /*018c*/ 	.word	index@(.nv.constant0._Z23gemm_half_q_half_kernelILi2ELi20ELb1ELb0ELi32EEvPK6__halfPKjS4_S2_PS0_iiiiPKtS7_iiiiiibS2_i)
        /*0190*/ 	.short	0x0380
        /*0192*/ 	.short	0x0074


	//----- nvinfo : EIATTR_SW_WAR
	.align		4
.L_3753:
        /*0194*/ 	.byte	0x04, 0x36
        /*0196*/ 	.short	(.L_3755 - .L_3754)
.L_3754:
        /*0198*/ 	.word	0x00000008
.L_3755:


//--------------------- .nv.info._Z23gemm_half_q_half_kernelILi2ELi38ELb1ELb0ELi32EEvPK6__halfPKjS4_S2_PS0_iiiiPKtS7_iiiiiibS2_i --------------------------
	.section	.nv.info._Z23gemm_half_q_half_kernelILi2ELi38ELb1ELb0ELi32EEvPK6__halfPKjS4_S2_PS0_iiiiPKtS7_iiiiiibS2_i,"",@"SHT_CUDA_INFO"
	.sectionflags	@""
	.align	4


	//----- nvinfo : EIATTR_CUDA_API_VERSION
	.align		4
        /*0000*/ 	.byte	0x04, 0x37
        /*0002*/ 	.short	(.L_3757 - .L_3756)
.L_3756:
        /*0004*/ 	.word	0x00000082


	//----- nvinfo : EIATTR_KPARAM_INFO
	.align		4
.L_3757:
        /*0008*/ 	.byte	0x04, 0x17
        /*000a*/ 	.short	(.L_3759 - .L_3758)
.L_3758:
        /*000c*/ 	.word	0x00000000
        /*0010*/ 	.short	0x0013
        /*0012*/ 	.short	0x0070
        /*0014*/ 	.byte	0x00, 0xf0, 0x11, 0x00


	//----- nvinfo : EIATTR_KPARAM_INFO
	.align		4
.L_3759:
        /*0018*/ 	.byte	0x04, 0x17
        /*001a*/ 	.short	(.L_3761 - .L_3760)
.L_3760:
        /*001c*/ 	.word	0x00000000
        /*0020*/ 	.short	0x0012
        /*0022*/ 	.short	0x0068
        /*0024*/ 	.byte	0x00, 0xf5, 0x21, 0x00


	//----- nvinfo : EIATTR_KPARAM_INFO
	.align		4
.L_3761:
        /*0028*/ 	.byte	0x04, 0x17
        /*002a*/ 	.short	(.L_3763 - .L_3762)
.L_3762:
        /*002c*/ 	.word	0x00000000
        /*0030*/ 	.short	0x0011
        /*0032*/ 	.short	0x0060
        /*0034*/ 	.byte	0x00, 0xf0, 0x05, 0x00


	//----- nvinfo : EIATTR_KPARAM_INFO
	.align		4
.L_3763:
        /*0038*/ 	.byte	0x04, 0x17
        /*003a*/ 	.short	(.L_3765 - .L_3764)
.L_3764:
        /*003c*/ 	.word	0x00000000
        /*0040*/ 	.short	0x0010
        /*0042*/ 	.short	0x005c
        /*0044*/ 	.byte	0x00, 0xf0, 0x11, 0x00


	//----- nvinfo : EIATTR_KPARAM_INFO
	.align		4
.L_3765:
        /*0048*/ 	.byte	0x04, 0x17
        /*004a*/ 	.short	(.L_3767 - .L_3766)
.L_3766:
        /*004c*/ 	.word	0x00000000
        /*0050*/ 	.short	0x000f
        /*0052*/ 	.short	0x0058
        /*0054*/ 	.byte	0x00, 0xf0, 0x11, 0x00


	//----- nvinfo : EIATTR_KPARAM_INFO
	.align		4
.L_3767:
        /*0058*/ 	.byte	0x04, 0x17
        /*005a*/ 	.short	(.L_3769 - .L_3768)
.L_3768:
        /*005c*/ 	.word	0x00000000
        /*0060*/ 	.short	0x000e
        /*0062*/ 	.short	0x0054
        /*0064*/ 	.byte	0x00, 0xf0, 0x11, 0x00


	//----- nvinfo : EIATTR_KPARAM_INFO
	.align		4
.L_3769:
        /*0068*/ 	.byte	0x04, 0x17
        /*006a*/ 	.short	(.L_3771 - .L_3770)
.L_3770:
        /*006c*/ 	.word	0x00000000
        /*0070*/ 	.short	0x000d
        /*0072*/ 	.short	0x0050
        /*0074*/ 	.byte	0x00, 0xf0, 0x11, 0x00


	//----- nvinfo : EIATTR_KPARAM_INFO
	.align		4
.L_3771:
        /*0078*/ 	.byte	0x04, 0x17
        /*007a*/ 	.short	(.L_3773 - .L_3772)
.L_3772:
        /*007c*/ 	.word	0x00000000
        /*0080*/ 	.short	0x000c
        /*0082*/ 	.short	0x004c
        /*0084*/ 	.byte	0x00, 0xf0, 0x11, 0x00


	//----- nvinfo : EIATTR_KPARAM_INFO
	.align		4
.L_3773:
        /*0088*/ 	.byte	0x04, 0x17
        /*008a*/ 	.short	(.L_3775 - .L_3774)
.L_3774:
        /*008c*/ 	.word	0x00000000
        /*0090*/ 	.short	0x000b
        /*0092*/ 	.short	0x0048
        /*0094*/ 	.byte	0x00, 0xf0, 0x11, 0x00


	//----- nvinfo : EIATTR_KPARAM_INFO
	.align		4
.L_3775:
        /*0098*/ 	.byte	0x04, 0x17
        /*009a*/ 	.short	(.L_3777 - .L_3776)
.L_3776:
        /*009c*/ 	.word	0x00000000
        /*00a0*/ 	.short	0x000a
        /*00a2*/ 	.short	0x0040
        /*00a4*/ 	.byte	0x00, 0xf5, 0x21, 0x00


	//----- nvinfo : EIATTR_KPARAM_INFO
	.align		4
.L_3777:
        /*00a8*/ 	.byte	0x04, 0x17
        /*00aa*/ 	.short	(.L_3779 - .L_3778)
.L_3778:
        /*00ac*/ 	.word	0x00000000
        /*00b0*/ 	.short	0x0009
        /*00b2*/ 	.short	0x0038
        /*00b4*/ 	.byte	0x00, 0xf5, 0x21, 0x00


	//----- nvinfo : EIATTR_KPARAM_INFO
	.align		4
.L_3779:
        /*00b8*/ 	.byte	0x04, 0x17
        /*00ba*/ 	.short	(.L_3781 - .L_3780)
.L_3780:
        /*00bc*/ 	.word	0x00000000
        /*00c0*/ 	.short	0x0008
        /*00c2*/ 	.short	0x0034
        /*00c4*/ 	.byte	0x00, 0xf0, 0x11, 0x00


	//----- nvinfo : EIATTR_KPARAM_INFO
	.align		4
.L_3781:
        /*00c8*/ 	.byte	0x04, 0x17
        /*00ca*/ 	.short	(.L_3783 - .L_3782)
.L_3782:
        /*00cc*/ 	.word	0x00000000
        /*00d0*/ 	.short	0x0007
        /*00d2*/ 	.short	0x0030
        /*00d4*/ 	.byte	0x00, 0xf0, 0x11, 0x00


	//----- nvinfo : EIATTR_KPARAM_INFO
	.align		4
.L_3783:
        /*00d8*/ 	.byte	0x04, 0x17
        /*00da*/ 	.short	(.L_3785 - .L_3784)
.L_3784:
        /*00dc*/ 	.word	0x00000000
        /*00e0*/ 	.short	0x0006
        /*00e2*/ 	.short	0x002c
        /*00e4*/ 	.byte	0x00, 0xf0, 0x11, 0x00


	//----- nvinfo : EIATTR_KPARAM_INFO
	.align		4
.L_3785:
        /*00e8*/ 	.byte	0x04, 0x17
        /*00ea*/ 	.short	(.L_3787 - .L_3786)
.L_3786:
        /*00ec*/ 	.word	0x00000000
        /*00f0*/ 	.short	0x0005
        /*00f2*/ 	.short	0x0028
        /*00f4*/ 	.byte	0x00, 0xf0, 0x11, 0x00


	//----- nvinfo : EIATTR_KPARAM_INFO
	.align		4
.L_3787:
        /*00f8*/ 	.byte	0x04, 0x17
        /*00fa*/ 	.short	(.L_3789 - .L_3788)
.L_3788:
        /*00fc*/ 	.word	0x00000000
        /*0100*/ 	.short	0x0004
        /*0102*/ 	.short	0x0020
        /*0104*/ 	.byte	0x00, 0xf5, 0x21, 0x00


	//----- nvinfo : EIATTR_KPARAM_INFO
	.align		4
.L_3789:
        /*0108*/ 	.byte	0x04, 0x17
        /*010a*/ 	.short	(.L_3791 - .L_3790)
.L_3790:
        /*010c*/ 	.word	0x00000000
        /*0110*/ 	.short	0x0003
        /*0112*/ 	.short	0x0018
        /*0114*/ 	.byte	0x00, 0xf5, 0x21, 0x00


	//----- nvinfo : EIATTR_KPARAM_INFO
	.align		4
.L_3791:
        /*0118*/ 	.byte	0x04, 0x17
        /*011a*/ 	.short	(.L_3793 - .L_3792)
.L_3792:
        /*011c*/ 	.word	0x00000000
        /*0120*/ 	.short	0x0002
        /*0122*/ 	.short	0x0010
        /*0124*/ 	.byte	0x00, 0xf5, 0x21, 0x00


	//----- nvinfo : EIATTR_KPARAM_INFO
	.align		4
.L_3793:
        /*0128*/ 	.byte	0x04, 0x17
        /*012a*/ 	.short	(.L_3795 - .L_3794)
.L_3794:
        /*012c*/ 	.word	0x00000000
        /*0130*/ 	.short	0x0001
        /*0132*/ 	.short	0x0008
        /*0134*/ 	.byte	0x00, 0xf5, 0x21, 0x00


	//----- nvinfo : EIATTR_KPARAM_INFO
	.align		4
.L_3795:
        /*0138*/ 	.byte	0x04, 0x17
        /*013a*/ 	.short	(.L_3797 - .L_3796)
.L_3796:
        /*013c*/ 	.word	0x00000000
        /*0140*/ 	.short	0x0000
        /*0142*/ 	.short	0x0000
        /*0144*/ 	.byte	0x00, 0xf5, 0x21, 0x00


	//----- nvinfo : EIATTR_SPARSE_MMA_MASK
	.align		4
.L_3797:
        /*0148*/ 	.byte	0x03, 0x50
        /*014a*/ 	.short	0x0000


	//----- nvinfo : EIATTR_MAXREG_COUNT
	.align		4
        /*014c*/ 	.byte	0x03, 0x1b
        /*014e*/ 	.short	0x00ff


	//----- nvinfo : EIATTR_NUM_BARRIERS
	.align		4
        /*0150*/ 	.byte	0x02, 0x4c
        /*0152*/ 	.byte	0x01
	.zero		1


	//----- nvinfo : EIATTR_MERCURY_ISA_VERSION
	.align		4
        /*0154*/ 	.byte	0x03, 0x5f
        /*0156*/ 	.short	0x0101


	//----- nvinfo : EIATTR_VRC_CTA_INIT_COUNT
	.align		4
        /*0158*/ 	.byte	0x02, 0x4a
	.zero		1
	.zero		1


	//----- nvinfo : EIATTR_EXIT_INSTR_OFFSETS
	.align		4
        /*015c*/ 	.byte	0x04, 0x1c
        /*015e*/ 	.short	(.L_3799 - .L_3798)


	//   ....[0]....
.L_3798:
        /*0160*/ 	.word	0x00000050


	//   ....[1]....
        /*0164*/ 	.word	0x00000130


	//   ....[2]....
        /*0168*/ 	.word	0x00000d90


	//   ....[3]....
        /*016c*/ 	.word	0x000060d0


	//   ....[4]....
        /*0170*/ 	.word	0x00006240


	//   ....[5]....
        /*0174*/ 	.word	0x000062d0


	//   ....[6]....
        /*0178*/ 	.word	0x00006310


	//----- nvinfo : EIATTR_CRS_STACK_SIZE
	.align		4
.L_3799:
        /*017c*/ 	.byte	0x04, 0x1e
        /*017e*/ 	.short	(.L_3801 - .L_3800)
.L_3800:
        /*0180*/ 	.word	0x00000000


	//----- nvinfo : EIATTR_CBANK_PARAM_SIZE
	.align		4
.L_3801:
        /*0184*/ 	.byte	0x03, 0x19
        /*0186*/ 	.short	0x0074


	//----- nvinfo : EIATTR_PARAM_CBANK
	.align		4
        /*0188*/ 	.byte	0x04, 0x0a
        /*018a*/ 	.short	(.L_3803 - .L_3802)
	.align		4
.L_3802:
        /*018c*/ 	.word	index@(.nv.constant0._Z23gemm_half_q_half_kernelILi2ELi38ELb1ELb0ELi32EEvPK6__halfPKjS4_S2_PS0_iiiiPKtS7_iiiiiibS2_i)
        /*0190*/ 	.short	0x0380
        /*0192*/ 	.short	0x0074


	//----- nvinfo : EIATTR_SW_WAR
	.align		4
.L_3803:
        /*0194*/ 	.byte	0x04, 0x36
        /*0196*/ 	.short	(.L_3805 - .L_3804)
.L_3804:
        /*0198*/ 	.word	0x00000008
.L_3805:


//--------------------- .nv.info._Z23gemm_half_q_half_kernelILi2ELi128ELb1ELb0ELi32EEvPK6__halfPKjS4_S2_PS0_iiiiPKtS7_iiiiiibS2_i --------------------------
	.section	.nv.info._Z23gemm_half_q_half_kernelILi2ELi128ELb1ELb0ELi32EEvPK6__halfPKjS4_S2_PS0_iiiiPKtS7_iiiiiibS2_i,"",@"SHT_CUDA_INFO"
	.sectionflags	@""
	.align	4


	//----- nvinfo : EIATTR_CUDA_API_VERSION
	.align		4
        /*0000*/ 	.byte	0x04, 0x37
        /*0002*/ 	.short	(.L_3807 - .L_3806)
.L_3806:
        /*0004*/ 	.word	0x00000082


	//----- nvinfo : EIATTR_KPARAM_INFO
	.align		4
.L_3807:
        /*0008*/ 	.byte	0x04, 0x17
        /*000a*/ 	.short	(.L_3809 - .L_3808)
.L_3808:
        /*000c*/ 	.word	0x00000000
        /*0010*/ 	.short	0x0013
        /*0012*/ 	.short	0x0070
        /*0014*/ 	.byte	0x00, 0xf0, 0x11, 0x00


	//----- nvinfo : EIATTR_KPARAM_INFO
	.align		4
.L_3809:
        /*0018*/ 	.byte	0x04, 0x17
        /*001a*/ 	.short	(.L_3811 - .L_3810)
.L_3810:
        /*001c*/ 	.word	0x00000000
        /*0020*/ 	.short	0x0012
        /*0022*/ 	.short	0x0068
        /*0024*/ 	.byte	0x00, 0xf5, 0x21, 0x00


	//----- nvinfo : EIATTR_KPARAM_INFO
	.align		4
.L_3811:
        /*0028*/ 	.byte	0x04, 0x17
        /*002a*/ 	.short	(.L_3813 - .L_3812)
.L_3812:
        /*002c*/ 	.word	0x00000000
        /*0030*/ 	.short	0x0011
        /*0032*/ 	.short	0x0060
        /*0034*/ 	.byte	0x00, 0xf0, 0x05, 0x00


	//----- nvinfo : EIATTR_KPARAM_INFO
	.align		4
.L_3813:
        /*0038*/ 	.byte	0x04, 0x17
        /*003a*/ 	.short	(.L_3815 - .L_3814)
.L_3814:
        /*003c*/ 	.word	0x00000000
        /*0040*/ 	.short	0x0010
        /*0042*/ 	.short	0x005c
        /*0044*/ 	.byte	0x00, 0xf0, 0x11, 0x00


	//----- nvinfo : EIATTR_KPARAM_INFO
	.align		4
.L_3815:
        /*0048*/ 	.byte	0x04, 0x17
        /*004a*/ 	.short	(.L_3817 - .L_3816)
.L_3816:
        /*004c*/ 	.word	0x00000000
        /*0050*/ 	.short	0x000f
        /*0052*/ 	.short	0x0058
        /*0054*/ 	.byte	0x00, 0xf0, 0x11, 0x00


	//----- nvinfo : EIATTR_KPARAM_INFO
	.align		4
.L_3817:
        /*0058*/ 	.byte	0x04, 0x17
        /*005a*/ 	.short	(.L_3819 - .L_3818)
.L_3818:
        /*005c*/ 	.word	0x00000000
        /*0060*/ 	.short	0x000e
        /*0062*/ 	.short	0x0054
        /*0064*/ 	.byte	0x00, 0xf0, 0x11, 0x00


	//----- nvinfo : EIATTR_KPARAM_INFO
	.align		4
.L_3819:
        /*0068*/ 	.byte	0x04, 0x17
        /*006a*/ 	.short	(.L_3821 - .L_3820)
.L_3820:
        /*006c*/ 	.word	0x00000000
        /*0070*/ 	.short	0x000d
        /*0072*/ 	.short	0x0050
        /*0074*/ 	.byte	0x00, 0xf0, 0x11, 0x00


	//----- nvinfo : EIATTR_KPARAM_INFO
	.align		4
.L_3821:
        /*0078*/ 	.byte	0x04, 0x17
        /*007a*/ 	.short	(.L_3823 - .L_3822)
.L_3822:
        /*007c*/ 	.word	0x00000000
        /*0080*/ 	.short	0x000c
        /*0082*/ 	.short	0x004c
        /*0084*/ 	.byte	0x00, 0xf0, 0x11, 0x00


	//----- nvinfo : EIATTR_KPARAM_INFO
	.align		4
.L_3823:
        /*0088*/ 	.byte	0x04, 0x17
        /*008a*/ 	.short	(.L_3825 - .L_3824)
.L_3824:
        /*008c*/ 	.word	0x00000000
        /*0090*/ 	.short	0x000b
        /*0092*/ 	.short	0x0048
        /*0094*/ 	.byte	0x00, 0xf0, 0x11, 0x00


	//----- nvinfo : EIATTR_KPARAM_INFO
	.align		4
.L_3825:
        /*0098*/ 	.byte	0x04, 0x17
        /*009a*/ 	.short	(.L_3827 - .L_3826)
.L_3826:
        /*009c*/ 	.word	0x00000000
        /*00a0*/ 	.short	0x000a
        /*00a2*/ 	.short	0x0040
        /*00a4*/ 	.byte	0x00, 0xf5, 0x21, 0x00


	//----- nvinfo : EIATTR_KPARAM_INFO
	.align		4
.L_3827:
        /*00a8*/ 	.byte	0x04, 0x17
        /*00aa*/ 	.short	(.L_3829 - .L_3828)
.L_3828:
        /*00ac*/ 	.word	0x00000000
        /*00b0*/ 	.short	0x0009
        /*00b2*/ 	.short	0x0038
        /*00b4*/ 	.byte	0x00, 0xf5, 0x21, 0x00


	//----- nvinfo : EIATTR_KPARAM_INFO
	.align		4
.L_3829:
        /*00b8*/ 	.byte	0x04, 0x17
        /*00ba*/ 	.short	(.L_3831 - .L_3830)
.L_3830:
        /*00bc*/ 	.word	0x00000000
        /*00c0*/ 	.short	0x0008
        /*00c2*/ 	.short	0x0034
        /*00c4*/ 	.byte	0x00, 0xf0, 0x11, 0x00


	//----- nvinfo : EIATTR_KPARAM_INFO
	.align		4
.L_3831:
        /*00c8*/ 	.byte	0x04, 0x17
        /*00ca*/ 	.short	(.L_3833 - .L_3832)
.L_3832:
        /*00cc*/ 	.word	0x00000000
        /*00d0*/ 	.short	0x0007
        /*00d2*/ 	.short	0x0030
        /*00d4*/ 	.byte	0x00, 0xf0, 0x11, 0x00


	//----- nvinfo : EIATTR_KPARAM_INFO
	.align		4
.L_3833:
        /*00d8*/ 	.byte	0x04, 0x17
        /*00da*/ 	.short	(.L_3835 - .L_3834)
.L_3834:
        /*00dc*/ 	.word	0x00000000
        /*00e0*/ 	.short	0x0006
        /*00e2*/ 	.short	0x002c
        /*00e4*/ 	.byte	0x00, 0xf0, 0x11, 0x00


	//----- nvinfo : EIATTR_KPARAM_INFO
	.align		4
.L_3835:
        /*00e8*/ 	.byte	0x04, 0x17
        /*00ea*/ 	.short	(.L_3837 - .L_3836)
.L_3836:
        /*00ec*/ 	.word	0x00000000
        /*00f0*/ 	.short	0x0005
        /*00f2*/ 	.short	0x0028
        /*00f4*/ 	.byte	0x00, 0xf0, 0x11, 0x00


	//----- nvinfo : EIATTR_KPARAM_INFO
	.align		4
.L_3837:
        /*00f8*/ 	.byte	0x04, 0x17
        /*00fa*/ 	.short	(.L_3839 - .L_3838)
.L_3838:
        /*00fc*/ 	.word	0x00000000
        /*0100*/ 	.short	0x0004
        /*0102*/ 	.short	0x0020
        /*0104*/ 	.byte	0x00, 0xf5, 0x21, 0x00


	//----- nvinfo : EIATTR_KPARAM_INFO
	.align		4
.L_3839:
        /*0108*/ 	.byte	0x04, 0x17
        /*010a*/ 	.short	(.L_3841 - .L_3840)
.L_3840:
        /*010c*/ 	.word	0x00000000
        /*0110*/ 	.short	0x0003
        /*0112*/ 	.short	0x0018
        /*0114*/ 	.byte	0x00, 0xf5, 0x21, 0x00


	//----- nvinfo : EIATTR_KPARAM_INFO
	.align		4
.L_3841:
        /*0118*/ 	.byte	0x04, 0x17
        /*011a*/ 	.short	(.L_3843 - .L_3842)
.L_3842:
        /*011c*/ 	.word	0x00000000
        /*0120*/ 	.short	0x0002
        /*0122*/ 	.short	0x0010
        /*0124*/ 	.byte	0x00, 0xf5, 0x21, 0x00


	//----- nvinfo : EIATTR_KPARAM_INFO
	.align		4
.L_3843:
        /*0128*/ 	.byte	0x04, 0x17
        /*012a*/ 	.short	(.L_3845 - .L_3844)
.L_3844:
        /*012c*/ 	.word	0x00000000
        /*0130*/ 	.short	0x0001
        /*0132*/ 	.short	0x0008
        /*0134*/ 	.byte	0x00, 0xf5, 0x21, 0x00


	//----- nvinfo : EIATTR_KPARAM_INFO
	.align		4
.L_3845:
        /*0138*/ 	.byte	0x04, 0x17
        /*013a*/ 	.short	(.L_3847 - .L_3846)
.L_3846:
        /*013c*/ 	.word	0x00000000
        /*0140*/ 	.short	0x0000
        /*0142*/ 	.short	0x0000
        /*0144*/ 	.byte	0x00, 0xf5, 0x21, 0x00


	//----- nvinfo : EIATTR_SPARSE_MMA_MASK
	.align		4
.L_3847:
        /*0148*/ 	.byte	0x03, 0x50
        /*014a*/ 	.short	0x0000


	//----- nvinfo : EIATTR_MAXREG_COUNT
	.align		4
        /*014c*/ 	.byte	0x03, 0x1b
        /*014e*/ 	.short	0x00ff


	//----- nvinfo : EIATTR_NUM_BARRIERS
	.align		4
        /*0150*/ 	.byte	0x02, 0x4c
        /*0152*/ 	.byte	0x01
	.zero		1


	//----- nvinfo : EIATTR_MERCURY_ISA_VERSION
	.align		4
        /*0154*/ 	.byte	0x03, 0x5f
        /*0156*/ 	.short	0x0101


	//----- nvinfo : EIATTR_VRC_CTA_INIT_COUNT
	.align		4
        /*0158*/ 	.byte	0x02, 0x4a
	.zero		1
	.zero		1


	//----- nvinfo : EIATTR_EXIT_INSTR_OFFSETS
	.align		4
        /*015c*/ 	.byte	0x04, 0x1c
        /*015e*/ 	.short	(.L_3849 - .L_3848)


	//   ....[0]....
.L_3848:
        /*0160*/ 	.word	0x00000060


	//   ....[1]....
        /*0164*/ 	.word	0x00000130


	//   ....[2]....
        /*0168*/ 	.word	0x00000d70


	//   ....[3]....
        /*016c*/ 	.word	0x00006570


	//   ....[4]....
        /*0170*/ 	.word	0x000066a0


	//   ....[5]....
        /*0174*/ 	.word	0x00006720


	//   ....[6]....
        /*0178*/ 	.word	0x00006760


	//----- nvinfo : EIATTR_CRS_STACK_SIZE
	.align		4
.L_3849:
        /*017c*/ 	.byte	0x04, 0x1e
        /*017e*/ 	.short	(.L_3851 - .L_3850)
.L_3850:
        /*0180*/ 	.word	0x00000000


	//----- nvinfo : EIATTR_CBANK_PARAM_SIZE
	.align		4
.L_3851:
        /*0184*/ 	.byte	0x03, 0x19
        /*0186*/ 	.short	0x0074


	//----- nvinfo : EIATTR_PARAM_CBANK
	.align		4
        /*0188*/ 	.byte	0x04, 0x0a
        /*018a*/ 	.short	(.L_3853 - .L_3852)
	.align		4
.L_3852:
        /*018c*/ 	.word	index@(.nv.constant0._Z23gemm_half_q_half_kernelILi2ELi128ELb1ELb0ELi32EEvPK6__halfPKjS4_S2_PS0_iiiiPKtS7_iiiiiibS2_i)
        /*0190*/ 	.short	0x0380
        /*0192*/ 	.short	0x0074


	//----- nvinfo : EIATTR_SW_WAR
	.align		4
.L_3853:
        /*0194*/ 	.byte	0x04, 0x36
        /*0196*/ 	.short	(.L_3855 - .L_3854)
.L_3854:
        /*0198*/ 	.word	0x00000008
.L_3855:


//--------------------- .nv.info._Z23gemm_half_q_half_kernelILi1ELi190ELb1ELb0ELi64EEvPK6__halfPKjS4_S2_PS0_iiiiPKtS7_iiiiiibS2_i --------------------------
	.section	.nv.info._Z23gemm_half_q_half_kernelILi1ELi190ELb1ELb0ELi64EEvPK6__halfPKjS4_S2_PS0_iiiiPKtS7_iiiiiibS2_i,"",@"SHT_CUDA_INFO"
	.sectionflags	@""
	.align	4


	//----- nvinfo : EIATTR_CUDA_API_VERSION
	.align		4
        /*0000*/ 	.byte	0x04, 0x37
        /*0002*/ 	.short	(.L_3857 - .L_3856)
.L_3856:
        /*0004*/ 	.word	0x00000082


	//----- nvinfo : EIATTR_KPARAM_INFO
	.align		4
.L_3857:
        /*0008*/ 	.byte	0x04, 0x17
        /*000a*/ 	.short	(.L_3859 - .L_3858)
.L_3858:
        /*000c*/ 	.word	0x00000000
        /*0010*/ 	.short	0x0013
        /*0012*/ 	.short	0x0070
        /*0014*/ 	.byte	0x00, 0xf0, 0x11, 0x00


	//----- nvinfo : EIATTR_KPARAM_INFO
	.align		4
.L_3859:
        /*0018*/ 	.byte	0x04, 0x17
        /*001a*/ 	.short	(.L_3861 - .L_3860)
.L_3860:
        /*001c*/ 	.word	0x00000000
        /*0020*/ 	.short	0x0012
        /*0022*/ 	.short	0x0068
        /*0024*/ 	.byte	0x00, 0xf5, 0x21, 0x00


	//----- nvinfo : EIATTR_KPARAM_INFO
	.align		4
.L_3861:
        /*0028*/ 	.byte	0x04, 0x17
        /*002a*/ 	.short	(.L_3863 - .L_3862)
.L_3862:
        /*002c*/ 	.word	0x00000000
        /*0030*/ 	.short	0x0011
        /*0032*/ 	.short	0x0060
        /*0034*/ 	.byte	0x00, 0xf0, 0x05, 0x00


	//----- nvinfo : EIATTR_KPARAM_INFO
	.align		4
.L_3863:
        /*0038*/ 	.byte	0x04, 0x17
        /*003a*/ 	.short	(.L_3865 - .L_3864)
.L_3864:
        /*003c*/ 	.word	0x00000000
        /*0040*/ 	.short	0x0010
        /*0042*/ 	.short	0x005c
        /*0044*/ 	.byte	0x00, 0xf0, 0x11, 0x00


	//----- nvinfo : EIATTR_KPARAM_INFO
	.align		4
.L_3865:
        /*0048*/ 	.byte	0x04, 0x17
        /*004a*/ 	.short	(.L_3867 - .L_3866)
.L_3866:
        /*004c*/ 	.word	0x00000000
        /*0050*/ 	.short	0x000f
        /*0052*/ 	.short	0x0058
        /*0054*/ 	.byte	0x00, 0xf0, 0x11, 0x00


	//----- nvinfo : EIATTR_KPARAM_INFO
	.align		4
.L_3867:
        /*0058*/ 	.byte	0x04, 0x17
        /*005a*/ 	.short	(.L_3869 - .L_3868)
.L_3868:
        /*005c*/ 	.word	0x00000000
        /*0060*/ 	.short	0x000e
        /*0062*/ 	.short	0x0054
        /*0064*/ 	.byte	0x00, 0xf0, 0x11, 0x00


	//----- nvinfo : EIATTR_KPARAM_INFO
	.align		4
.L_3869:
        /*0068*/ 	.byte	0x04, 0x17
        /*006a*/ 	.short	(.L_3871 - .L_3870)
.L_3870:
        /*006c*/ 	.word	0x00000000
        /*0070*/ 	.short	0x000d
        /*0072*/ 	.short	0x0050
        /*0074*/ 	.byte	0x00, 0xf0, 0x11, 0x00


	//----- nvinfo : EIATTR_KPARAM_INFO
	.align		4
.L_3871:
        /*0078*/ 	.byte	0x04, 0x17
        /*007a*/ 	.short	(.L_3873 - .L_3872)
.L_3872:
        /*007c*/ 	.word	0x00000000
        /*0080*/ 	.short	0x000c
        /*0082*/ 	.short	0x004c
        /*0084*/ 	.byte	0x00, 0xf0, 0x11, 0x00


	//----- nvinfo : EIATTR_KPARAM_INFO
	.align		4
.L_3873:
        /*0088*/ 	.byte	0x04, 0x17
        /*008a*/ 	.short	(.L_3875 - .L_3874)
.L_3874:
        /*008c*/ 	.word	0x00000000
        /*0090*/ 	.short	0x000b
        /*0092*/ 	.short	0x0048
        /*0094*/ 	.byte	0x00, 0xf0, 0x11, 0x00


	//----- nvinfo : EIATTR_KPARAM_INFO
	.align		4
.L_3875:
        /*0098*/ 	.byte	0x04, 0x17
        /*009a*/ 	.short	(.L_3877 - .L_3876)
.L_3876:
        /*009c*/ 	.word	0x00000000
        /*00a0*/ 	.short	0x000a
        /*00a2*/ 	.short	0x0040
        /*00a4*/ 	.byte	0x00, 0xf5, 0x21, 0x00


	//----- nvinfo : EIATTR_KPARAM_INFO
	.align		4
.L_3877:
        /*00a8*/ 	.byte	0x04, 0x17
        /*00aa*/ 	.short	(.L_3879 - .L_3878)
.L_3878:
        /*00ac*/ 	.word	0x00000000
        /*00b0*/ 	.short	0x0009
        /*00b2*/ 	.short	0x0038
        /*00b4*/ 	.byte	0x00, 0xf5, 0x21, 0x00


	//----- nvinfo : EIATTR_KPARAM_INFO
	.align		4
.L_3879:
        /*00b8*/ 	.byte	0x04, 0x17
        /*00ba*/ 	.short	(.L_3881 - .L_3880)
.L_3880:
        /*00bc*/ 	.word	0x00000000
        /*00c0*/ 	.short	0x0008
        /*00c2*/ 	.short	0x0034
        /*00c4*/ 	.byte	0x00, 0xf0, 0x11, 0x00


	//----- nvinfo : EIATTR_KPARAM_INFO
	.align		4
.L_3881:
        /*00c8*/ 	.byte	0x04, 0x17
        /*00ca*/ 	.short	(.L_3883 - .L_3882)
.L_3882:
        /*00cc*/ 	.word	0x00000000
        /*00d0*/ 	.short	0x0007
        /*00d2*/ 	.short	0x0030
        /*00d4*/ 	.byte	0x00, 0xf0, 0x11, 0x00


	//----- nvinfo : EIATTR_KPARAM_INFO
	.align		4
.L_3883:
        /*00d8*/ 	.byte	0x04, 0x17
        /*00da*/ 	.short	(.L_3885 - .L_3884)
.L_3884:
        /*00dc*/ 	.word	0x00000000
        /*00e0*/ 	.short	0x0006
        /*00e2*/ 	.short	0x002c
        /*00e4*/ 	.byte	0x00, 0xf0, 0x11, 0x00


	//----- nvinfo : EIATTR_KPARAM_INFO
	.align		4
.L_3885:
        /*00e8*/ 	.byte	0x04, 0x17
        /*00ea*/ 	.short	(.L_3887 - .L_3886)
.L_3886:
        /*00ec*/ 	.word	0x00000000
        /*00f0*/ 	.short	0x0005
        /*00f2*/ 	.short	0x0028
        /*00f4*/ 	.byte	0x00, 0xf0, 0x11, 0x00


	//----- nvinfo : EIATTR_KPARAM_INFO
	.align		4
.L_3887:
        /*00f8*/ 	.byte	0x04, 0x17
        /*00fa*/ 	.short	(.L_3889 - .L_3888)
.L_3888:
        /*00fc*/ 	.word	0x00000000
        /*0100*/ 	.short	0x0004
        /*0102*/ 	.short	0x0020
        /*0104*/ 	.byte	0x00, 0xf5, 0x21, 0x00


	//----- nvinfo : EIATTR_KPARAM_INFO
	.align		4
.L_3889:
        /*0108*/ 	.byte	0x04, 0x17
        /*010a*/ 	.short	(.L_3891 - .L_3890)
.L_3890:
        /*010c*/ 	.word	0x00000000
        /*0110*/ 	.short	0x0003
        /*0112*/ 	.short	0x0018
        /*0114*/ 	.byte	0x00, 0xf5, 0x21, 0x00


	//----- nvinfo : EIATTR_KPARAM_INFO
	.align		4
.L_3891:
        /*0118*/ 	.byte	0x04, 0x17
        /*011a*/ 	.short	(.L_3893 - .L_3892)
.L_3892:
        /*011c*/ 	.word	0x00000000
        /*0120*/ 	.short	0x0002
        /*0122*/ 	.short	0x0010
        /*0124*/ 	.byte	0x00, 0xf5, 0x21, 0x00


	//----- nvinfo : EIATTR_KPARAM_INFO
	.align		4
.L_3893:
        /*0128*/ 	.byte	0x04, 0x17
        /*012a*/ 	.short	(.L_3895 - .L_3894)
.L_3894:
        /*012c*/ 	.word	0x00000000
        /*0130*/ 	.short	0x0001
        /*0132*/ 	.short	0x0008
        /*0134*/ 	.byte	0x00, 0xf5, 0x21, 0x00


	//----- nvinfo : EIATTR_KPARAM_INFO
	.align		4
.L_3895:
        /*0138*/ 	.byte	0x04, 0x17
        /*013a*/ 	.short	(.L_3897 - .L_3896)
.L_3896:
        /*013c*/ 	.word	0x00000000
        /*0140*/ 	.short	0x0000
        /*0142*/ 	.short	0x0000
        /*0144*/ 	.byte	0x00, 0xf5, 0x21, 0x00


	//----- nvinfo : EIATTR_SPARSE_MMA_MASK
	.align		4
.L_3897:
        /*0148*/ 	.byte	0x03, 0x50
        /*014a*/ 	.short	0x0000


	//----- nvinfo : EIATTR_MAXREG_COUNT
	.align		4
        /*014c*/ 	.byte	0x03, 0x1b
        /*014e*/ 	.short	0x00ff


	//----- nvinfo : EIATTR_NUM_BARRIERS
	.align		4
        /*0150*/ 	.byte	0x02, 0x4c
        /*0152*/ 	.byte	0x01
	.zero		1


	//----- nvinfo : EIATTR_MERCURY_ISA_VERSION
	.align		4
        /*0154*/ 	.byte	0x03, 0x5f
        /*0156*/ 	.short	0x0101


	//----- nvinfo : EIATTR_VRC_CTA_INIT_COUNT
	.align		4
        /*0158*/ 	.byte	0x02, 0x4a
	.zero		1
	.zero		1


	//----- nvinfo : EIATTR_EXIT_INSTR_OFFSETS
	.align		4
        /*015c*/ 	.byte	0x04, 0x1c
        /*015e*/ 	.short	(.L_3899 - .L_3898)


	//   ....[0]....
.L_3898:
        /*0160*/ 	.word	0x00000060


	//   ....[1]....
        /*0164*/ 	.word	0x000000c0


	//   ....[2]....
        /*0168*/ 	.word	0x000002d0


	//   ....[3]....
        /*016c*/ 	.word	0x0000b470


	//   ....[4]....
        /*0170*/ 	.word	0x0000b500


	//   ....[5]....
        /*0174*/ 	.word	0x0000b540


	//----- nvinfo : EIATTR_CRS_STACK_SIZE
	.align		4
.L_3899:
        /*0178*/ 	.byte	0x04, 0x1e
        /*017a*/ 	.short	(.L_3901 - .L_3900)
.L_3900:
        /*017c*/ 	.word	0x00000000


	//----- nvinfo : EIATTR_CBANK_PARAM_SIZE
	.align		4
.L_3901:
        /*0180*/ 	.byte	0x03, 0x19
        /*0182*/ 	.short	0x0074


	//----- nvinfo : EIATTR_PARAM_CBANK
	.align		4
        /*0184*/ 	.byte	0x04, 0x0a
        /*0186*/ 	.short	(.L_3903 - .L_3902)
	.align		4
.L_3902:
        /*0188*/ 	.word	index@(.nv.constant0._Z23gemm_half_q_half_kernelILi1ELi190ELb1ELb0ELi64EEvPK6__halfPKjS4_S2_PS0_iiiiPKtS7_iiiiiibS2_i)
        /*018c*/ 	.short	0x0380
        /*018e*/ 	.short	0x0074


	//----- nvinfo : EIATTR_SW_WAR
	.align		4
.L_3903:
        /*0190*/ 	.byte	0x04, 0x36
        /*0192*/ 	.short	(.L_3905 - .L_3904)
.L_3904:
        /*0194*/ 	.word	0x00000008
.L_3905:


//--------------------- .nv.info._Z23gemm_half_q_half_kernelILi1ELi160ELb1ELb0ELi64EEvPK6__halfPKjS4_S2_PS0_iiiiPKtS7_iiiiiibS2_i --------------------------
	.section	.nv.info._Z23gemm_half_q_half_kernelILi1ELi160ELb1ELb0ELi64EEvPK6__halfPKjS4_S2_PS0_iiiiPKtS7_iiiiiibS2_i,"",@"SHT_CUDA_INFO"
	.sectionflags	@""
	.align	4


	//----- nvinfo : EIATTR_CUDA_API_VERSION
	.align		4
        /*0000*/ 	.byte	0x04, 0x37
        /*0002*/ 	.short	(.L_3907 - .L_3906)
.L_3906:
        /*0004*/ 	.word	0x00000082


	//----- nvinfo : EIATTR_KPARAM_INFO
	.align		4
.L_3907:
        /*0008*/ 	.byte	0x04, 0x17
        /*000a*/ 	.short	(.L_3909 - .L_3908)
.L_3908:
        /*000c*/ 	.word	0x00000000
        /*0010*/ 	.short	0x0013
        /*0012*/ 	.short	0x0070
        /*0014*/ 	.byte	0x00, 0xf0, 0x11, 0x00


	//----- nvinfo : EIATTR_KPARAM_INFO
	.align		4
.L_3909:
        /*0018*/ 	.byte	0x04, 0x17
        /*001a*/ 	.short	(.L_3911 - .L_3910)
.L_3910:
        /*001c*/ 	.word	0x00000000
        /*0020*/ 	.short	0x0012
        /*0022*/ 	.short	0x0068
        /*0024*/ 	.byte	0x00, 0xf5, 0x21, 0x00


	//----- nvinfo : EIATTR_KPARAM_INFO
	.align		4
.L_3911:
        /*0028*/ 	.byte	0x04, 0x17
        /*002a*/ 	.short	(.L_3913 - .L_3912)
.L_3912:
        /*002c*/ 	.word	0x00000000
        /*0030*/ 	.short	0x0011
        /*0032*/ 	.short	0x0060
        /*0034*/ 	.byte	0x00, 0xf0, 0x05, 0x00


	//----- nvinfo : EIATTR_KPARAM_INFO
	.align		4
.L_3913:
        /*0038*/ 	.byte	0x04, 0x17
        /*003a*/ 	.short	(.L_3915 - .L_3914)
.L_3914:
        /*003c*/ 	.word	0x00000000
        /*0040*/ 	.short	0x0010
        /*0042*/ 	.short	0x005c
        /*0044*/ 	.byte	0x00, 0xf0, 0x11, 0x00


	//----- nvinfo : EIATTR_KPARAM_INFO
	.align		4
.L_3915:
        /*0048*/ 	.byte	0x04, 0x17
        /*004a*/ 	.short	(.L_3917 - .L_3916)
.L_3916:
        /*004c*/ 	.word	0x00000000
        /*0050*/ 	.short	0x000f
        /*0052*/ 	.short	0x0058
        /*0054*/ 	.byte	0x00, 0xf0, 0x11, 0x00


	//----- nvinfo : EIATTR_KPARAM_INFO
	.align		4
.L_3917:
        /*0058*/ 	.byte	0x04, 0x17
        /*005a*/ 	.short	(.L_3919 - .L_3918)
.L_3918:
        /*005c*/ 	.word	0x00000000
        /*0060*/ 	.short	0x000e
        /*0062*/ 	.short	0x0054
        /*0064*/ 	.byte	0x00, 0xf0, 0x11, 0x00


	//----- nvinfo : EIATTR_KPARAM_INFO
	.align		4
.L_3919:
        /*0068*/ 	.byte	0x04, 0x17
        /*006a*/ 	.short	(.L_3921 - .L_3920)
.L_3920:
        /*006c*/ 	.word	0x00000000
        /*0070*/ 	.short	0x000d
        /*0072*/ 	.short	0x0050
        /*0074*/ 	.byte	0x00, 0xf0, 0x11, 0x00


	//----- nvinfo : EIATTR_KPARAM_INFO
	.align		4
.L_3921:
        /*0078*/ 	.byte	0x04, 0x17
        /*007a*/ 	.short	(.L_3923 - .L_3922)
.L_3922:
        /*007c*/ 	.word	0x00000000
        /*0080*/ 	.short	0x000c
        /*0082*/ 	.short	0x004c
        /*0084*/ 	.byte	0x00, 0xf0, 0x11, 0x00


	//----- nvinfo : EIATTR_KPARAM_INFO
	.align		4
.L_3923:
        /*0088*/ 	.byte	0x04, 0x17
        /*008a*/ 	.short	(.L_3925 - .L_3924)
.L_3924:
        /*008c*/ 	.word	0x00000000
        /*0090*/ 	.short	0x000b
        /*0092*/ 	.short	0x0048
        /*0094*/ 	.byte	0x00, 0xf0, 0x11, 0x00


	//----- nvinfo : EIATTR_KPARAM_INFO
	.align		4
.L_3925:
        /*0098*/ 	.byte	0x04, 0x17
        /*009a*/ 	.short	(.L_3927 - .L_3926)
.L_3926:
        /*009c*/ 	.word	0x00000000
        /*00a0*/ 	.short	0x000a
        /*00a2*/ 	.short	0x0040
        /*00a4*/ 	.byte	0x00, 0xf5, 0x21, 0x00


	//----- nvinfo : EIATTR_KPARAM_INFO
	.align		4
.L_3927:
        /*00a8*/ 	.byte	0x04, 0x17
        /*00aa*/ 	.short	(.L_3929 - .L_3928)
.L_3928:
        /*00ac*/ 	.word	0x00000000
        /*00b0*/ 	.short	0x0009
        /*00b2*/ 	.short	0x0038
        /*00b4*/ 	.byte	0x00, 0xf5, 0x21, 0x00


	//----- nvinfo : EIATTR_KPARAM_INFO
	.align		4
.L_3929:
        /*00b8*/ 	.byte	0x04, 0x17
        /*00ba*/ 	.short	(.L_3931 - .L_3930)
.L_3930:
        /*00bc*/ 	.word	0x00000000
        /*00c0*/ 	.short	0x0008
        /*00c2*/ 	.short	0x0034
        /*00c4*/ 	.byte	0x00, 0xf0, 0x11, 0x00


	//----- nvinfo : EIATTR_KPARAM_INFO
	.align		4
.L_3931:
        /*00c8*/ 	.byte	0x04, 0x17
        /*00ca*/ 	.short	(.L_3933 - .L_3932)
.L_3932:
        /*00cc*/ 	.word	0x00000000
        /*00d0*/ 	.short	0x0007
        /*00d2*/ 	.short	0x0030
        /*00d4*/ 	.byte	0x00, 0xf0, 0x11, 0x00


	//----- nvinfo : EIATTR_KPARAM_INFO
	.align		4
.L_3933:
        /*00d8*/ 	.byte	0x04, 0x17
        /*00da*/ 	.short	(.L_3935 - .L_3934)
.L_3934:
        /*00dc*/ 	.word	0x00000000
        /*00e0*/ 	.short	0x0006
        /*00e2*/ 	.short	0x002c
        /*00e4*/ 	.byte	0x00, 0xf0, 0x11, 0x00


	//----- nvinfo : EIATTR_KPARAM_INFO
	.align		4
.L_3935:
        /*00e8*/ 	.byte	0x04, 0x17
        /*00ea*/ 	.short	(.L_3937 - .L_3936)
.L_3936:
        /*00ec*/ 	.word	0x00000000
        /*00f0*/ 	.short	0x0005
        /*00f2*/ 	.short	0x0028
        /*00f4*/ 	.byte	0x00, 0xf0, 0x11, 0x00


	//----- nvinfo : EIATTR_KPARAM_INFO
	.align		4
.L_3937:
        /*00f8*/ 	.byte	0x04, 0x17
        /*00fa*/ 	.short	(.L_3939 - .L_3938)
.L_3938:
        /*00fc*/ 	.word	0x00000000
        /*0100*/ 	.short	0x0004
        /*0102*/ 	.short	0x0020
        /*0104*/ 	.byte	0x00, 0xf5, 0x21, 0x00


	//----- nvinfo : EIATTR_KPARAM_INFO
	.align		4
.L_3939:
        /*0108*/ 	.byte	0x04, 0x17
        /*010a*/ 	.short	(.L_3941 - .L_3940)
.L_3940:
        /*010c*/ 	.word	0x00000000
        /*0110*/ 	.short	0x0003
        /*0112*/ 	.short	0x0018
        /*0114*/ 	.byte	0x00, 0xf5, 0x21, 0x00


	//----- nvinfo : EIATTR_KPARAM_INFO
	.align		4
.L_3941:
        /*0118*/ 	.byte	0x04, 0x17
        /*011a*/ 	.short	(.L_3943 - .L_3942)
.L_3942:
        /*011c*/ 	.word	0x00000000
        /*0120*/ 	.short	0x0002
        /*0122*/ 	.short	0x0010
        /*0124*/ 	.byte	0x00, 0xf5, 0x21, 0x00


	//----- nvinfo : EIATTR_KPARAM_INFO
	.align		4
.L_3943:
        /*0128*/ 	.byte	0x04, 0x17
        /*012a*/ 	.short	(.L_3945 - .L_3944)
.L_3944:
        /*012c*/ 	.word	0x00000000
        /*0130*/ 	.short	0x0001
        /*0132*/ 	.short	0x0008
        /*0134*/ 	.byte	0x00, 0xf5, 0x21, 0x00


	//----- nvinfo : EIATTR_KPARAM_INFO
	.align		4
.L_3945:
        /*0138*/ 	.byte	0x04, 0x17
        /*013a*/ 	.short	(.L_3947 - .L_3946)
.L_3946:
        /*013c*/ 	.word	0x00000000
        /*0140*/ 	.short	0x0000
        /*0142*/ 	.short	0x0000
        /*0144*/ 	.byte	0x00, 0xf5, 0x21, 0x00


	//----- nvinfo : EIATTR_SPARSE_MMA_MASK
	.align		4
.L_3947:
        /*0148*/ 	.byte	0x03, 0x50
        /*014a*/ 	.short	0x0000


	//----- nvinfo : EIATTR_MAXREG_COUNT
	.align		4
        /*014c*/ 	.byte	0x03, 0x1b
        /*014e*/ 	.short	0x00ff


	//----- nvinfo : EIATTR_NUM_BARRIERS
	.align		4
        /*0150*/ 	.byte	0x02, 0x4c
        /*0152*/ 	.byte	0x01
	.zero		1


	//----- nvinfo : EIATTR_MERCURY_ISA_VERSION
	.align		4
        /*0154*/ 	.byte	0x03, 0x5f
        /*0156*/ 	.short	0x0101


	//----- nvinfo : EIATTR_VRC_CTA_INIT_COUNT
	.align		4
        /*0158*/ 	.byte	0x02, 0x4a
	.zero		1
	.zero		1


	//----- nvinfo : EIATTR_EXIT_INSTR_OFFSETS
	.align		4
        /*015c*/ 	.byte	0x04, 0x1c
        /*015e*/ 	.short	(.L_3949 - .L_3948)


	//   ....[0]....
.L_3948:
        /*0160*/ 	.word	0x00000060


	//   ....[1]....
        /*0164*/ 	.word	0x000000c0


	//   ....[2]....
        /*0168*/ 	.word	0x000002d0


	//   ....[3]....
        /*016c*/ 	.word	0x00005830


	//   ....[4]....
        /*0170*/ 	.word	0x000058c0


	//   ....[5]....
        /*0174*/ 	.word	0x00005900


	//----- nvinfo : EIATTR_CRS_STACK_SIZE
	.align		4
.L_3949:
        /*0178*/ 	.byte	0x04, 0x1e
        /*017a*/ 	.short	(.L_3951 - .L_3950)
.L_3950:
        /*017c*/ 	.word	0x00000000


	//----- nvinfo : EIATTR_CBANK_PARAM_SIZE
	.align		4
.L_3951:
        /*0180*/ 	.byte	0x03, 0x19
        /*0182*/ 	.short	0x0074


	//----- nvinfo : EIATTR_PARAM_CBANK
	.align		4
        /*0184*/ 	.byte	0x04, 0x0a
        /*0186*/ 	.short	(.L_3953 - .L_3952)
	.align		4
.L_3952:
        /*0188*/ 	.word	index@(.nv.constant0._Z23gemm_half_q_half_kernelILi1ELi160ELb1ELb0ELi64EEvPK6__halfPKjS4_S2_PS0_iiiiPKtS7_iiiiiibS2_i)
        /*018c*/ 	.short	0x0380
        /*018e*/ 	.short	0x0074


	//----- nvinfo : EIATTR_SW_WAR
	.align		4
.L_3953:
        /*0190*/ 	.byte	0x04, 0x36
        /*0192*/ 	.short	(.L_3955 - .L_3954)
.L_3954:
        /*0194*/ 	.word	0x00000008
.L_3955:


//--------------------- .nv.info._Z23gemm_half_q_half_kernelILi1ELi40ELb1ELb0ELi64EEvPK6__halfPKjS4_S2_PS0_iiiiPKtS7_iiiiiibS2_i --------------------------
	.section	.nv.info._Z23gemm_half_q_half_kernelILi1ELi40ELb1ELb0ELi64EEvPK6__halfPKjS4_S2_PS0_iiiiPKtS7_iiiiiibS2_i,"",@"SHT_CUDA_INFO"
	.sectionflags	@""
	.align	4


	//----- nvinfo : EIATTR_CUDA_API_VERSION
	.align		4
        /*0000*/ 	.byte	0x04, 0x37
        /*0002*/ 	.short	(.L_3957 - .L_3956)
.L_3956:
        /*0004*/ 	.word	0x00000082


	//----- nvinfo : EIATTR_KPARAM_INFO
	.align		4
.L_3957:
        /*0008*/ 	.byte	0x04, 0x17
        /*000a*/ 	.short	(.L_3959 - .L_3958)
.L_3958:
        /*000c*/ 	.word	0x00000000
        /*0010*/ 	.short	0x0013
        /*0012*/ 	.short	0x0070
        /*0014*/ 	.byte	0x00, 0xf0, 0x11, 0x00


	//----- nvinfo : EIATTR_KPARAM_INFO
	.align		4
.L_3959:
        /*0018*/ 	.byte	0x04, 0x17
        /*001a*/ 	.short	(.L_3961 - .L_3960)
.L_3960:
        /*001c*/ 	.word	0x00000000
        /*0020*/ 	.short	0x0012
        /*0022*/ 	.short	0x0068
        /*0024*/ 	.byte	0x00, 0xf5, 0x21, 0x00


	//----- nvinfo : EIATTR_KPARAM_INFO
	.align		4
.L_3961:
        /*0028*/ 	.byte	0x04, 0x17
        /*002a*/ 	.short	(.L_3963 - .L_3962)
.L_3962:
        /*002c*/ 	.word	0x00000000
        /*0030*/ 	.short	0x0011
        /*0032*/ 	.short	0x0060
        /*0034*/ 	.byte	0x00, 0xf0, 0x05, 0x00


	//----- nvinfo : EIATTR_KPARAM_INFO
	.align		4
.L_3963:
        /*0038*/ 	.byte	0x04, 0x17
        /*003a*/ 	.short	(.L_3965 - .L_3964)
.L_3964:
        /*003c*/ 	.word	0x00000000
        /*0040*/ 	.short	0x0010
        /*0042*/ 	.short	0x005c
        /*0044*/ 	.byte	0x00, 0xf0, 0x11, 0x00


	//----- nvinfo : EIATTR_KPARAM_INFO
	.align		4
.L_3965:
        /*0048*/ 	.byte	0x04, 0x17
        /*004a*/ 	.short	(.L_3967 - .L_3966)
.L_3966:
        /*004c*/ 	.word	0x00000000
        /*0050*/ 	.short	0x000f
        /*0052*/ 	.short	0x0058
        /*0054*/ 	.byte	0x00, 0xf0, 0x11, 0x00


	//----- nvinfo : EIATTR_KPARAM_INFO
	.align		4
.L_3967:
        /*0058*/ 	.byte	0x04, 0x17
        /*005a*/ 	.short	(.L_3969 - .L_3968)
.L_3968:
        /*005c*/ 	.word	0x00000000
        /*0060*/ 	.short	0x000e
        /*0062*/ 	.short	0x0054
        /*0064*/ 	.byte	0x00, 0xf0, 0x11, 0x00


	//----- nvinfo : EIATTR_KPARAM_INFO
	.align		4
.L_3969:
        /*0068*/ 	.byte	0x04, 0x17
        /*006a*/ 	.short	(.L_3971 - .L_3970)
.L_3970:
        /*006c*/ 	.word	0x00000000
        /*0070*/ 	.short	0x000d
        /*0072*/ 	.short	0x0050
        /*0074*/ 	.byte	0x00, 0xf0, 0x11, 0x00


	//----- nvinfo : EIATTR_KPARAM_INFO
	.align		4
.L_3971:
        /*0078*/ 	.byte	0x04, 0x17
        /*007a*/ 	.short	(.L_3973 - .L_3972)
.L_3972:
        /*007c*/ 	.word	0x00000000
        /*0080*/ 	.short	0x000c
        /*0082*/ 	.short	0x004c
        /*0084*/ 	.byte	0x00, 0xf0, 0x11, 0x00


	//----- nvinfo : EIATTR_KPARAM_INFO
	.align		4
.L_3973:
        /*0088*/ 	.byte	0x04, 0x17
        /*008a*/ 	.short	(.L_3975 - .L_3974)
.L_3974:
        /*008c*/ 	.word	0x00000000
        /*0090*/ 	.short	0x000b
        /*0092*/ 	.short	0x0048
        /*0094*/ 	.byte	0x00, 0xf0, 0x11, 0x00


	//----- nvinfo : EIATTR_KPARAM_INFO
	.align		4
.L_3975:
        /*0098*/ 	.byte	0x04, 0x17
        /*009a*/ 	.short	(.L_3977 - .L_3976)
.L_3976:
        /*009c*/ 	.word	0x00000000
        /*00a0*/ 	.short	0x000a
        /*00a2*/ 	.short	0x0040
        /*00a4*/ 	.byte	0x00, 0xf5, 0x21, 0x00


	//----- nvinfo : EIATTR_KPARAM_INFO
	.align		4
.L_3977:
        /*00a8*/ 	.byte	0x04, 0x17
        /*00aa*/ 	.short	(.L_3979 - .L_3978)
.L_3978:
        /*00ac*/ 	.word	0x00000000
        /*00b0*/ 	.short	0x0009
        /*00b2*/ 	.short	0x0038
        /*00b4*/ 	.byte	0x00, 0xf5, 0x21, 0x00


	//----- nvinfo : EIATTR_KPARAM_INFO
	.align		4
.L_3979:
        /*00b8*/ 	.byte	0x04, 0x17
        /*00ba*/ 	.short	(.L_3981 - .L_3980)
.L_3980:
        /*00bc*/ 	.word	0x00000000
        /*00c0*/ 	.short	0x0008
        /*00c2*/ 	.short	0x0034
        /*00c4*/ 	.byte	0x00, 0xf0, 0x11, 0x00


	//----- nvinfo : EIATTR_KPARAM_INFO
	.align		4
.L_3981:
        /*00c8*/ 	.byte	0x04, 0x17
        /*00ca*/ 	.short	(.L_3983 - .L_3982)
.L_3982:
        /*00cc*/ 	.word	0x00000000
        /*00d0*/ 	.short	0x0007
        /*00d2*/ 	.short	0x0030
        /*00d4*/ 	.byte	0x00, 0xf0, 0x11, 0x00


	//----- nvinfo : EIATTR_KPARAM_INFO
	.align		4
.L_3983:
        /*00d8*/ 	.byte	0x04, 0x17
        /*00da*/ 	.short	(.L_3985 - .L_3984)
.L_3984:
        /*00dc*/ 	.word	0x00000000
        /*00e0*/ 	.short	0x0006
        /*00e2*/ 	.short	0x002c
        /*00e4*/ 	.byte	0x00, 0xf0, 0x11, 0x00


	//----- nvinfo : EIATTR_KPARAM_INFO
	.align		4
.L_3985:
        /*00e8*/ 	.byte	0x04, 0x17
        /*00ea*/ 	.short	(.L_3987 - .L_3986)
.L_3986:
        /*00ec*/ 	.word	0x00000000
        /*00f0*/ 	.short	0x0005
        /*00f2*/ 	.short	0x0028
        /*00f4*/ 	.byte	0x00, 0xf0, 0x11, 0x00


	//----- nvinfo : EIATTR_KPARAM_INFO
	.align		4
.L_3987:
        /*00f8*/ 	.byte	0x04, 0x17
        /*00fa*/ 	.short	(.L_3989 - .L_3988)
.L_3988:
        /*00fc*/ 	.word	0x00000000
        /*0100*/ 	.short	0x0004
        /*0102*/ 	.short	0x0020
        /*0104*/ 	.byte	0x00, 0xf5, 0x21, 0x00


	//----- nvinfo : EIATTR_KPARAM_INFO
	.align		4
.L_3989:
        /*0108*/ 	.byte	0x04, 0x17
        /*010a*/ 	.short	(.L_3991 - .L_3990)
.L_3990:
        /*010c*/ 	.word	0x00000000
        /*0110*/ 	.short	0x0003
        /*0112*/ 	.short	0x0018
        /*0114*/ 	.byte	0x00, 0xf5, 0x21, 0x00


	//----- nvinfo : EIATTR_KPARAM_INFO
	.align		4
.L_3991:
        /*0118*/ 	.byte	0x04, 0x17
        /*011a*/ 	.short	(.L_3993 - .L_3992)
.L_3992:
        /*011c*/ 	.word	0x00000000
        /*0120*/ 	.short	0x0002
        /*0122*/ 	.short	0x0010
        /*0124*/ 	.byte	0x00, 0xf5, 0x21, 0x00


	//----- nvinfo : EIATTR_KPARAM_INFO
	.align		4
.L_3993:
        /*0128*/ 	.byte	0x04, 0x17
        /*012a*/ 	.short	(.L_3995 - .L_3994)
.L_3994:
        /*012c*/ 	.word	0x00000000
        /*0130*/ 	.short	0x0001
        /*0132*/ 	.short	0x0008
        /*0134*/ 	.byte	0x00, 0xf5, 0x21, 0x00


	//----- nvinfo : EIATTR_KPARAM_INFO
	.align		4
.L_3995:
        /*0138*/ 	.byte	0x04, 0x17
        /*013a*/ 	.short	(.L_3997 - .L_3996)
.L_3996:
        /*013c*/ 	.word	0x00000000
        /*0140*/ 	.short	0x0000
        /*0142*/ 	.short	0x0000
        /*0144*/ 	.byte	0x00, 0xf5, 0x21, 0x00


	//----- nvinfo : EIATTR_SPARSE_MMA_MASK
	.align		4
.L_3997:
        /*0148*/ 	.byte	0x03, 0x50
        /*014a*/ 	.short	0x0000


	//----- nvinfo : EIATTR_MAXREG_COUNT
	.align		4
        /*014c*/ 	.byte	0x03, 0x1b
        /*014e*/ 	.short	0x00ff


	//----- nvinfo : EIATTR_NUM_BARRIERS
	.align		4
        /*0150*/ 	.byte	0x02, 0x4c
        /*0152*/ 	.byte	0x01
	.zero		1


	//----- nvinfo : EIATTR_MERCURY_ISA_VERSION
	.align		4
        /*0154*/ 	.byte	0x03, 0x5f
        /*0156*/ 	.short	0x0101


	//----- nvinfo : EIATTR_VRC_CTA_INIT_COUNT
	.align		4
        /*0158*/ 	.byte	0x02, 0x4a
	.zero		1
	.zero		1


	//----- nvinfo : EIATTR_EXIT_INSTR_OFFSETS
	.align		4
        /*015c*/ 	.byte	0x04, 0x1c
        /*015e*/ 	.short	(.L_3999 - .L_3998)


	//   ....[0]....
.L_3998:
        /*0160*/ 	.word	0x00000060


	//   ....[1]....
        /*0164*/ 	.word	0x000000b0


	//   ....[2]....
        /*0168*/ 	.word	0x000002e0


	//   ....[3]....
        /*016c*/ 	.word	0x00004c90


	//   ....[4]....
        /*0170*/ 	.word	0x00004d30


	//   ....[5]....
        /*0174*/ 	.word	0x00004d70


	//----- nvinfo : EIATTR_CRS_STACK_SIZE
	.align		4
.L_3999:
        /*0178*/ 	.byte	0x04, 0x1e
        /*017a*/ 	.short	(.L_4001 - .L_4000)
.L_4000:
        /*017c*/ 	.word	0x00000000


	//----- nvinfo : EIATTR_CBANK_PARAM_SIZE
	.align		4
.L_4001:
        /*0180*/ 	.byte	0x03, 0x19
        /*0182*/ 	.short	0x0074


	//----- nvinfo : EIATTR_PARAM_CBANK
	.align		4
        /*0184*/ 	.byte	0x04, 0x0a
        /*0186*/ 	.short	(.L_4003 - .L_4002)
	.align		4
.L_4002:
        /*0188*/ 	.word	index@(.nv.constant0._Z23gemm_half_q_half_kernelILi1ELi40ELb1ELb0ELi64EEvPK6__halfPKjS4_S2_PS0_iiiiPKtS7_iiiiiibS2_i)
        /*018c*/ 	.short	0x0380
        /*018e*/ 	.short	0x0074


	//----- nvinfo : EIATTR_SW_WAR
	.align		4
.L_4003:
        /*0190*/ 	.byte	0x04, 0x36
        /*0192*/ 	.short	(.L_4005 - .L_4004)
.L_4004:
        /*0194*/ 	.word	0x00000008
.L_4005:


//--------------------- .nv.info._Z23gemm_half_q_half_kernelILi1ELi10ELb1ELb0ELi64EEvPK6__halfPKjS4_S2_PS0_iiiiPKtS7_iiiiiibS2_i --------------------------
	.section	.nv.info._Z23gemm_half_q_half_kernelILi1ELi10ELb1ELb0ELi64EEvPK6__halfPKjS4_S2_PS0_iiiiPKtS7_iiiiiibS2_i,"",@"SHT_CUDA_INFO"
	.sectionflags	@""
	.align	4


	//----- nvinfo : EIATTR_CUDA_API_VERSION
	.align		4
        /*0000*/ 	.byte	0x04, 0x37
        /*0002*/ 	.short	(.L_4007 - .L_4006)
.L_4006:
        /*0004*/ 	.word	0x00000082


	//----- nvinfo : EIATTR_KPARAM_INFO
	.align		4
.L_4007:
        /*0008*/ 	.byte	0x04, 0x17
        /*000a*/ 	.short	(.L_4009 - .L_4008)
.L_4008:
        /*000c*/ 	.word	0x00000000
        /*0010*/ 	.short	0x0013
        /*0012*/ 	.short	0x0070
        /*0014*/ 	.byte	0x00, 0xf0, 0x11, 0x00


	//----- nvinfo : EIATTR_KPARAM_INFO
	.align		4
.L_4009:
        /*0018*/ 	.byte	0x04, 0x17
        /*001a*/ 	.short	(.L_4011 - .L_4010)
.L_4010:
        /*001c*/ 	.word	0x00000000
        /*0020*/ 	.short	0x0012
        /*0022*/ 	.short	0x0068
        /*0024*/ 	.byte	0x00, 0xf5, 0x21, 0x00


	//----- nvinfo : EIATTR_KPARAM_INFO
	.align		4
.L_4011:
        /*0028*/ 	.byte	0x04, 0x17
        /*002a*/ 	.short	(.L_4013 - .L_4012)
.L_4012:
        /*002c*/ 	.word	0x00000000
        /*0030*/ 	.short	0x0011
        /*0032*/ 	.short	0x0060
        /*0034*/ 	.byte	0x00, 0xf0, 0x05, 0x00


	//----- nvinfo : EIATTR_KPARAM_INFO
	.align		4
.L_4013:
        /*0038*/ 	.byte	0x04, 0x17
        /*003a*/ 	.short	(.L_4015 - .L_4014)
.L_4014:
        /*003c*/ 	.word	0x00000000
        /*0040*/ 	.short	0x0010
        /*0042*/ 	.short	0x005c
        /*0044*/ 	.byte	0x00, 0xf0, 0x11, 0x00


	//----- nvinfo : EIATTR_KPARAM_INFO
	.align		4
.L_4015:
        /*0048*/ 	.byte	0x04, 0x17
        /*004a*/ 	.short	(.L_4017 - .L_4016)
.L_4016:
        /*004c*/ 	.word	0x00000000
        /*0050*/ 	.short	0x000f
        /*0052*/ 	.short	0x0058
        /*0054*/ 	.byte	0x00, 0xf0, 0x11, 0x00


	//----- nvinfo : EIATTR_KPARAM_INFO
	.align		4
.L_4017:
        /*0058*/ 	.byte	0x04, 0x17
        /*005a*/ 	.short	(.L_4019 - .L_4018)
.L_4018:
        /*005c*/ 	.word	0x00000000
        /*0060*/ 	.short	0x000e
        /*0062*/ 	.short	0x0054
        /*0064*/ 	.byte	0x00, 0xf0, 0x11, 0x00


	//----- nvinfo : EIATTR_KPARAM_INFO
	.align		4
.L_4019:
        /*0068*/ 	.byte	0x04, 0x17
        /*006a*/ 	.short	(.L_4021 - .L_4020)
.L_4020:
        /*006c*/ 	.word	0x00000000
        /*0070*/ 	.short	0x000d
        /*0072*/ 	.short	0x0050
        /*0074*/ 	.byte	0x00, 0xf0, 0x11, 0x00


	//----- nvinfo : EIATTR_KPARAM_INFO
	.align		4
.L_4021:
        /*0078*/ 	.byte	0x04, 0x17
        /*007a*/ 	.short	(.L_4023 - .L_4022)
.L_4022:
        /*007c*/ 	.word	0x00000000
        /*0080*/ 	.short	0x000c
        /*0082*/ 	.short	0x004c
        /*0084*/ 	.byte	0x00, 0xf0, 0x11, 0x00


	//----- nvinfo : EIATTR_KPARAM_INFO
	.align		4
.L_4023:
        /*0088*/ 	.byte	0x04, 0x17
        /*008a*/ 	.short	(.L_4025 - .L_4024)
.L_4024:
        /*008c*/ 	.word	0x00000000
        /*0090*/ 	.short	0x000b
        /*0092*/ 	.short	0x0048
        /*0094*/ 	.byte	0x00, 0xf0, 0x11, 0x00


	//----- nvinfo : EIATTR_KPARAM_INFO
	.align		4
.L_4025:
        /*0098*/ 	.byte	0x04, 0x17
        /*009a*/ 	.short	(.L_4027 - .L_4026)
.L_4026:
        /*009c*/ 	.word	0x00000000
        /*00a0*/ 	.short	0x000a
        /*00a2*/ 	.short	0x0040
        /*00a4*/ 	.byte	0x00, 0xf5, 0x21, 0x00


	//----- nvinfo : EIATTR_KPARAM_INFO
	.align		4
.L_4027:
        /*00a8*/ 	.byte	0x04, 0x17
        /*00aa*/ 	.short	(.L_4029 - .L_4028)
.L_4028:
        /*00ac*/ 	.word	0x00000000
        /*00b0*/ 	.short	0x0009
        /*00b2*/ 	.short	0x0038
        /*00b4*/ 	.byte	0x00, 0xf5, 0x21, 0x00


	//----- nvinfo : EIATTR_KPARAM_INFO
	.align		4
.L_4029:
        /*00b8*/ 	.byte	0x04, 0x17
        /*00ba*/ 	.short	(.L_4031 - .L_4030)
.L_4030:
        /*00bc*/ 	.word	0x00000000
        /*00c0*/ 	.short	0x0008
        /*00c2*/ 	.short	0x0034
        /*00c4*/ 	.byte	0x00, 0xf0, 0x11, 0x00


	//----- nvinfo : EIATTR_KPARAM_INFO
	.align		4
.L_4031:
        /*00c8*/ 	.byte	0x04, 0x17
        /*00ca*/ 	.short	(.L_4033 - .L_4032)
.L_4032:
        /*00cc*/ 	.word	0x00000000
        /*00d0*/ 	.short	0x0007
        /*00d2*/ 	.short	0x0030
        /*00d4*/ 	.byte	0x00, 0xf0, 0x11, 0x00


	//----- nvinfo : EIATTR_KPARAM_INFO
	.align		4
.L_4033:
        /*00d8*/ 	.byte	0x04, 0x17
        /*00da*/ 	.short	(.L_4035 - .L_4034)
.L_4034:
        /*00dc*/ 	.word	0x00000000
        /*00e0*/ 	.short	0x0006
        /*00e2*/ 	.short	0x002c
        /*00e4*/ 	.byte	0x00, 0xf0, 0x11, 0x00


	//----- nvinfo : EIATTR_KPARAM_INFO
	.align		4
.L_4035:
        /*00e8*/ 	.byte	0x04, 0x17
        /*00ea*/ 	.short	(.L_4037 - .L_4036)
.L_4036:
        /*00ec*/ 	.word	0x00000000
        /*00f0*/ 	.short	0x0005
        /*00f2*/ 	.short	0x0028
        /*00f4*/ 	.byte	0x00, 0xf0, 0x11, 0x00


	//----- nvinfo : EIATTR_KPARAM_INFO
	.align		4
.L_4037:
        /*00f8*/ 	.byte	0x04, 0x17
        /*00fa*/ 	.short	(.L_4039 - .L_4038)
.L_4038:
        /*00fc*/ 	.word	0x00000000
        /*0100*/ 	.short	0x0004
        /*0102*/ 	.short	0x0020
        /*0104*/ 	.byte	0x00, 0xf5, 0x21, 0x00


	//----- nvinfo : EIATTR_KPARAM_INFO
	.align		4
.L_4039:
        /*0108*/ 	.byte	0x04, 0x17
        /*010a*/ 	.short	(.L_4041 - .L_4040)
.L_4040:
        /*010c*/ 	.word	0x00000000
        /*0110*/ 	.short	0x0003
        /*0112*/ 	.short	0x0018
        /*0114*/ 	.byte	0x00, 0xf5, 0x21, 0x00


	//----- nvinfo : EIATTR_KPARAM_INFO
	.align		4
.L_4041:
        /*0118*/ 	.byte	0x04, 0x17
        /*011a*/ 	.short	(.L_4043 - .L_4042)
.L_4042:
        /*011c*/ 	.word	0x00000000
        /*0120*/ 	.short	0x0002
        /*0122*/ 	.short	0x0010
        /*0124*/ 	.byte	0x00, 0xf5, 0x21, 0x00


	//----- nvinfo : EIATTR_KPARAM_INFO
	.align		4
.L_4043:
        /*0128*/ 	.byte	0x04, 0x17
        /*012a*/ 	.short	(.L_4045 - .L_4044)
.L_4044:
        /*012c*/ 	.word	0x00000000
        /*0130*/ 	.short	0x0001
        /*0132*/ 	.short	0x0008
        /*0134*/ 	.byte	0x00, 0xf5, 0x21, 0x00


	//----- nvinfo : EIATTR_KPARAM_INFO
	.align		4
.L_4045:
        /*0138*/ 	.byte	0x04, 0x17
        /*013a*/ 	.short	(.L_4047 - .L_4046)
.L_4046:
        /*013c*/ 	.word	0x00000000
        /*0140*/ 	.short	0x0000
        /*0142*/ 	.short	0x0000
        /*0144*/ 	.byte	0x00, 0xf5, 0x21, 0x00


	//----- nvinfo : EIATTR_SPARSE_MMA_MASK
	.align		4
.L_4047:
        /*0148*/ 	.byte	0x03, 0x50
        /*014a*/ 	.short	0x0000


	//----- nvinfo : EIATTR_MAXREG_COUNT
	.align		4
        /*014c*/ 	.byte	0x03, 0x1b
        /*014e*/ 	.short	0x00ff


	//----- nvinfo : EIATTR_NUM_BARRIERS
	.align		4
        /*0150*/ 	.byte	0x02, 0x4c
        /*0152*/ 	.byte	0x01
	.zero		1


	//----- nvinfo : EIATTR_MERCURY_ISA_VERSION
	.align		4
        /*0154*/ 	.byte	0x03, 0x5f
        /*0156*/ 	.short	0x0101


	//----- nvinfo : EIATTR_VRC_CTA_INIT_COUNT
	.align		4
        /*0158*/ 	.byte	0x02, 0x4a
	.zero		1
	.zero		1


	//----- nvinfo : EIATTR_EXIT_INSTR_OFFSETS
	.align		4
        /*015c*/ 	.byte	0x04, 0x1c
        /*015e*/ 	.short	(.L_4049 - .L_4048)


	//   ....[0]....
.L_4048:
        /*0160*/ 	.word	0x00000060


	//   ....[1]....
        /*0164*/ 	.word	0x000000c0


	//   ....[2]....
        /*0168*/ 	.word	0x000002d0


	//   ....[3]....
        /*016c*/ 	.word	0x00003d80


	//   ....[4]....
        /*0170*/ 	.word	0x00003e10


	//   ....[5]....
        /*0174*/ 	.word	0x00003e50


	//----- nvinfo : EIATTR_CRS_STACK_SIZE
	.align		4
.L_4049:
        /*0178*/ 	.byte	0x04, 0x1e
        /*017a*/ 	.short	(.L_4051 - .L_4050)
.L_4050:
        /*017c*/ 	.word	0x00000000


	//----- nvinfo : EIATTR_CBANK_PARAM_SIZE
	.align		4
.L_4051:
        /*0180*/ 	.byte	0x03, 0x19
        /*0182*/ 	.short	0x0074


	//----- nvinfo : EIATTR_PARAM_CBANK
	.align		4
        /*0184*/ 	.byte	0x04, 0x0a
        /*0186*/ 	.short	(.L_4053 - .L_4052)
	.align		4
.L_4052:
        /*0188*/ 	.word	index@(.nv.constant0._Z23gemm_half_q_half_kernelILi1ELi10ELb1ELb0ELi64EEvPK6__halfPKjS4_S2_PS0_iiiiPKtS7_iiiiiibS2_i)
        /*018c*/ 	.short	0x0380
        /*018e*/ 	.short	0x0074


	//----- nvinfo : EIATTR_SW_WAR
	.align		4
.L_4053:
        /*0190*/ 	.byte	0x04, 0x36
        /*0192*/ 	.short	(.L_4055 - .L_4054)
.L_4054:
        /*0194*/ 	.word	0x00000008
.L_4055:


//--------------------- .nv.info._Z23gemm_half_q_half_kernelILi1ELi172ELb1ELb0ELi64EEvPK6__halfPKjS4_S2_PS0_iiiiPKtS7_iiiiiibS2_i --------------------------
	.section	.nv.info._Z23gemm_half_q_half_kernelILi1ELi172ELb1ELb0ELi64EEvPK6__halfPKjS4_S2_PS0_iiiiPKtS7_iiiiiibS2_i,"",@"SHT_CUDA_INFO"
	.sectionflags	@""
	.align	4


	//----- nvinfo : EIATTR_CUDA_API_VERSION
	.align		4
        /*0000*/ 	.byte	0x04, 0x37
        /*0002*/ 	.short	(.L_4057 - .L_4056)
.L_4056:
        /*0004*/ 	.word	0x00000082


	//----- nvinfo : EIATTR_KPARAM_INFO
	.align		4
.L_4057:
        /*0008*/ 	.byte	0x04, 0x17
        /*000a*/ 	.short	(.L_4059 - .L_4058)
.L_4058:
        /*000c*/ 	.word	0x00000000
        /*0010*/ 	.short	0x0013
        /*0012*/ 	.short	0x0070
        /*0014*/ 	.byte	0x00, 0xf0, 0x11, 0x00


	//----- nvinfo : EIATTR_KPARAM_INFO
	.align		4
.L_4059:
        /*0018*/ 	.byte	0x04, 0x17
        /*001a*/ 	.short	(.L_4061 - .L_4060)
.L_4060:
        /*001c*/ 	.word	0x00000000
        /*0020*/ 	.short	0x0012
        /*0022*/ 	.short	0x0068
        /*0024*/ 	.byte	0x00, 0xf5, 0x21, 0x00


	//----- nvinfo : EIATTR_KPARAM_INFO
	.align		4
.L_4061:
        /*0028*/ 	.byte	0x04, 0x17
        /*002a*/ 	.short	(.L_4063 - .L_4062)
.L_4062:
        /*002c*/ 	.word	0x00000000
        /*0030*/ 	.short	0x0011
        /*0032*/ 	.short	0x0060
        /*0034*/ 	.byte	0x00, 0xf0, 0x05, 0x00


	//----- nvinfo : EIATTR_KPARAM_INFO
	.align		4
.L_4063:
        /*0038*/ 	.byte	0x04, 0x17
        /*003a*/ 	.short	(.L_4065 - .L_4064)
.L_4064:
        /*003c*/ 	.word	0x00000000
        /*0040*/ 	.short	0x0010
        /*0042*/ 	.short	0x005c
        /*0044*/ 	.byte	0x00, 0xf0, 0x11, 0x00


	//----- nvinfo : EIATTR_KPARAM_INFO
	.align		4
.L_4065:
        /*0048*/ 	.byte	0x04, 0x17
        /*004a*/ 	.short	(.L_4067 - .L_4066)
.L_4066:
        /*004c*/ 	.word	0x00000000
        /*0050*/ 	.short	0x000f
        /*0052*/ 	.short	0x0058
        /*0054*/ 	.byte	0x00, 0xf0, 0x11, 0x00


	//----- nvinfo : EIATTR_KPARAM_INFO
	.align		4
.L_4067:
        /*0058*/ 	.byte	0x04, 0x17
        /*005a*/ 	.short	(.L_4069 - .L_4068)
.L_4068:
        /*005c*/ 	.word	0x00000000
        /*0060*/ 	.short	0x000e
        /*0062*/ 	.short	0x0054
        /*0064*/ 	.byte	0x00, 0xf0, 0x11, 0x00


	//----- nvinfo : EIATTR_KPARAM_INFO
	.align		4
.L_4069:
        /*0068*/ 	.byte	0x04, 0x17
        /*006a*/ 	.short	(.L_4071 - .L_4070)
.L_4070:
        /*006c*/ 	.word	0x00000000
        /*0070*/ 	.short	0x000d
        /*0072*/ 	.short	0x0050
        /*0074*/ 	.byte	0x00, 0xf0, 0x11, 0x00


	//----- nvinfo : EIATTR_KPARAM_INFO
	.align		4
.L_4071:
        /*0078*/ 	.byte	0x04, 0x17
        /*007a*/ 	.short	(.L_4073 - .L_4072)
.L_4072:
        /*007c*/ 	.word	0x00000000
        /*0080*/ 	.short	0x000c
        /*0082*/ 	.short	0x004c
        /*0084*/ 	.byte	0x00, 0xf0, 0x11, 0x00


	//----- nvinfo : EIATTR_KPARAM_INFO
	.align		4
.L_4073:
        /*0088*/ 	.byte	0x04, 0x17
        /*008a*/ 	.short	(.L_4075 - .L_4074)
.L_4074:
        /*008c*/ 	.word	0x00000000
        /*0090*/ 	.short	0x000b
        /*0092*/ 	.short	0x0048
        /*0094*/ 	.byte	0x00, 0xf0, 0x11, 0x00


	//----- nvinfo : EIATTR_KPARAM_INFO
	.align		4
.L_4075:
        /*0098*/ 	.byte	0x04, 0x17
        /*009a*/ 	.short	(.L_4077 - .L_4076)
.L_4076:
        /*009c*/ 	.word	0x00000000
        /*00a0*/ 	.short	0x000a
        /*00a2*/ 	.short	0x0040
        /*00a4*/ 	.byte	0x00, 0xf5, 0x21, 0x00


	//----- nvinfo : EIATTR_KPARAM_INFO
	.align		4
.L_4077:
        /*00a8*/ 	.byte	0x04, 0x17
        /*00aa*/ 	.short	(.L_4079 - .L_4078)
.L_4078:
        /*00ac*/ 	.word	0x00000000
        /*00b0*/ 	.short	0x0009
        /*00b2*/ 	.short	0x0038
        /*00b4*/ 	.byte	0x00, 0xf5, 0x21, 0x00


	//----- nvinfo : EIATTR_KPARAM_INFO
	.align		4
.L_4079:
        /*00b8*/ 	.byte	0x04, 0x17
        /*00ba*/ 	.short	(.L_4081 - .L_4080)
.L_4080:
        /*00bc*/ 	.word	0x00000000
        /*00c0*/ 	.short	0x0008
        /*00c2*/ 	.short	0x0034
        /*00c4*/ 	.byte	0x00, 0xf0, 0x11, 0x00


	//----- nvinfo : EIATTR_KPARAM_INFO
	.align		4
.L_4081:
        /*00c8*/ 	.byte	0x04, 0x17
        /*00ca*/ 	.short	(.L_4083 - .L_4082)
.L_4082:
        /*00cc*/ 	.word	0x00000000
        /*00d0*/ 	.short	0x0007
        /*00d2*/ 	.short	0x0030
        /*00d4*/ 	.byte	0x00, 0xf0, 0x11, 0x00


	//----- nvinfo : EIATTR_KPARAM_INFO
	.align		4
.L_4083:
        /*00d8*/ 	.byte	0x04, 0x17
        /*00da*/ 	.short	(.L_4085 - .L_4084)
.L_4084:
        /*00dc*/ 	.word	0x00000000
        /*00e0*/ 	.short	0x0006
        /*00e2*/ 	.short	0x002c
        /*00e4*/ 	.byte	0x00, 0xf0, 0x11, 0x00


	//----- nvinfo : EIATTR_KPARAM_INFO
	.align		4
.L_4085:
        /*00e8*/ 	.byte	0x04, 0x17
        /*00ea*/ 	.short	(.L_4087 - .L_4086)
.L_4086:
        /*00ec*/ 	.word	0x00000000
        /*00f0*/ 	.short	0x0005
        /*00f2*/ 	.short	0x0028
        /*00f4*/ 	.byte	0x00, 0xf0, 0x11, 0x00


	//----- nvinfo : EIATTR_KPARAM_INFO
	.align		4
.L_4087:
        /*00f8*/ 	.byte	0x04, 0x17
        /*00fa*/ 	.short	(.L_4089 - .L_4088)
.L_4088:
        /*00fc*/ 	.word	0x00000000
        /*0100*/ 	.short	0x0004
        /*0102*/ 	.short	0x0020
        /*0104*/ 	.byte	0x00, 0xf5, 0x21, 0x00


	//----- nvinfo : EIATTR_KPARAM_INFO
	.align		4
.L_4089:
        /*0108*/ 	.byte	0x04, 0x17
        /*010a*/ 	.short	(.L_4091 - .L_4090)
.L_4090:
        /*010c*/ 	.word	0x00000000
        /*0110*/ 	.short	0x0003
        /*0112*/ 	.short	0x0018
        /*0114*/ 	.byte	0x00, 0xf5, 0x21, 0x00


	//----- nvinfo : EIATTR_KPARAM_INFO
	.align		4
.L_4091:
        /*0118*/ 	.byte	0x04, 0x17
        /*011a*/ 	.short	(.L_4093 - .L_4092)
.L_4092:
        /*011c*/ 	.word	0x00000000
        /*0120*/ 	.short	0x0002
        /*0122*/ 	.short	0x0010
        /*0124*/ 	.byte	0x00, 0xf5, 0x21, 0x00


	//----- nvinfo : EIATTR_KPARAM_INFO
	.align		4
.L_4093:
        /*0128*/ 	.byte	0x04, 0x17
        /*012a*/ 	.short	(.L_4095 - .L_4094)
.L_4094:
        /*012c*/ 	.word	0x00000000
        /*0130*/ 	.short	0x0001
        /*0132*/ 	.short	0x0008
        /*0134*/ 	.byte	0x00, 0xf5, 0x21, 0x00


	//----- nvinfo : EIATTR_KPARAM_INFO
	.align		4
.L_4095:
        /*0138*/ 	.byte	0x04, 0x17
        /*013a*/ 	.short	(.L_4097 - .L_4096)
.L_4096:
        /*013c*/ 	.word	0x00000000
        /*0140*/ 	.short	0x0000
        /*0142*/ 	.short	0x0000
        /*0144*/ 	.byte	0x00, 0xf5, 0x21, 0x00


	//----- nvinfo : EIATTR_SPARSE_MMA_MASK
	.align		4
.L_4097:
        /*0148*/ 	.byte	0x03, 0x50
        /*014a*/ 	.short	0x0000


	//----- nvinfo : EIATTR_MAXREG_COUNT
	.align		4
        /*014c*/ 	.byte	0x03, 0x1b
        /*014e*/ 	.short	0x00ff


	//----- nvinfo : EIATTR_NUM_BARRIERS
	.align		4
        /*0150*/ 	.byte	0x02, 0x4c
        /*0152*/ 	.byte	0x01
	.zero		1


	//----- nvinfo : EIATTR_MERCURY_ISA_VERSION
	.align		4
        /*0154*/ 	.byte	0x03, 0x5f
        /*0156*/ 	.short	0x0101


	//----- nvinfo : EIATTR_VRC_CTA_INIT_COUNT
	.align		4
        /*0158*/ 	.byte	0x02, 0x4a
	.zero		1
	.zero		1


	//----- nvinfo : EIATTR_EXIT_INSTR_OFFSETS
	.align		4
        /*015c*/ 	.byte	0x04, 0x1c
        /*015e*/ 	.short	(.L_4099 - .L_4098)


	//   ....[0]....
.L_4098:
        /*0160*/ 	.word	0x00000060


	//   ....[1]....
        /*0164*/ 	.word	0x000000c0


	//   ....[2]....
        /*0168*/ 	.word	0x000002d0


	//   ....[3]....
        /*016c*/ 	.word	0x00009260


	//   ....[4]....
        /*0170*/ 	.word	0x000092f0


	//   ....[5]....
        /*0174*/ 	.word	0x00009330


	//----- nvinfo : EIATTR_CRS_STACK_SIZE
	.align		4
.L_4099:
        /*0178*/ 	.byte	0x04, 0x1e
        /*017a*/ 	.short	(.L_4101 - .L_4100)
.L_4100:
        /*017c*/ 	.word	0x00000000


	//----- nvinfo : EIATTR_CBANK_PARAM_SIZE
	.align		4
.L_4101:
        /*0180*/ 	.byte	0x03, 0x19
        /*0182*/ 	.short	0x0074


	//----- nvinfo : EIATTR_PARAM_CBANK
	.align		4
        /*0184*/ 	.byte	0x04, 0x0a
        /*0186*/ 	.short	(.L_4103 - .L_4102)
	.align		4
.L_4102:
        /*0188*/ 	.word	index@(.nv.constant0._Z23gemm_half_q_half_kernelILi1ELi172ELb1ELb0ELi64EEvPK6__halfPKjS4_S2_PS0_iiiiPKtS7_iiiiiibS2_i)
        /*018c*/ 	.short	0x0380
        /*018e*/ 	.short	0x0074


	//----- nvinfo : EIATTR_SW_WAR
	.align		4
.L_4103:
        /*0190*/ 	.byte	0x04, 0x36
        /*0192*/ 	.short	(.L_4105 - .L_4104)
.L_4104:
        /*0194*/ 	.word	0x00000008
.L_4105:


//--------------------- .nv.info._Z23gemm_half_q_half_kernelILi1ELi176ELb1ELb0ELi64EEvPK6__halfPKjS4_S2_PS0_iiiiPKtS7_iiiiiibS2_i --------------------------
	.section	.nv.info._Z23gemm_half_q_half_kernelILi1ELi176ELb1ELb0ELi64EEvPK6__halfPKjS4_S2_PS0_iiiiPKtS7_iiiiiibS2_i,"",@"SHT_CUDA_INFO"
	.sectionflags	@""
	.align	4


	//----- nvinfo : EIATTR_CUDA_API_VERSION
	.align		4
        /*0000*/ 	.byte	0x04, 0x37
        /*0002*/ 	.short	(.L_4107 - .L_4106)
.L_4106:
        /*0004*/ 	.word	0x00000082


	//----- nvinfo : EIATTR_KPARAM_INFO
	.align		4
.L_4107:
        /*0008*/ 	.byte	0x04, 0x17
        /*000a*/ 	.short	(.L_4109 - .L_4108)
.L_4108:
        /*000c*/ 	.word	0x00000000
        /*0010*/ 	.short	0x0013
        /*0012*/ 	.short	0x0070
        /*0014*/ 	.byte	0x00, 0xf0, 0x11, 0x00


	//----- nvinfo : EIATTR_KPARAM_INFO
	.align		4
.L_4109:
        /*0018*/ 	.byte	0x04, 0x17
        /*001a*/ 	.short	(.L_4111 - .L_4110)
.L_4110:
        /*001c*/ 	.word	0x00000000
        /*0020*/ 	.short	0x0012
        /*0022*/ 	.short	0x0068
        /*0024*/ 	.byte	0x00, 0xf5, 0x21, 0x00


	//----- nvinfo : EIATTR_KPARAM_INFO
	.align		4
.L_4111:
        /*0028*/ 	.byte	0x04, 0x17
        /*002a*/ 	.short	(.L_4113 - .L_4112)
.L_4112:
        /*002c*/ 	.word	0x00000000
        /*0030*/ 	.short	0x0011
        /*0032*/ 	.short	0x0060
        /*0034*/ 	.byte	0x00, 0xf0, 0x05, 0x00


	//----- nvinfo : EIATTR_KPARAM_INFO
	.align		4
.L_4113:
        /*0038*/ 	.byte	0x04, 0x17
        /*003a*/ 	.short	(.L_4115 - .L_4114)
.L_4114:
        /*003c*/ 	.word	0x00000000
        /*0040*/ 	.short	0x0010
        /*0042*/ 	.short	0x005c
        /*0044*/ 	.byte	0x00, 0xf0, 0x11, 0x00


	//----- nvinfo : EIATTR_KPARAM_INFO
	.align		4
.L_4115:
        /*0048*/ 	.byte	0x04, 0x17
        /*004a*/ 	.short	(.L_4117 - .L_4116)
.L_4116:
        /*004c*/ 	.word	0x00000000
        /*0050*/ 	.short	0x000f
        /*0052*/ 	.short	0x0058
        /*0054*/ 	.byte	0x00, 0xf0, 0x11, 0x00


	//----- nvinfo : EIATTR_KPARAM_INFO
	.align		4
.L_4117:
        /*0058*/ 	.byte	0x04, 0x17
        /*005a*/ 	.short	(.L_4119 - .L_4118)
.L_4118:
        /*005c*/ 	.word	0x00000000
        /*0060*/ 	.short	0x000e
        /*0062*/ 	.short	0x0054
        /*0064*/ 	.byte	0x00, 0xf0, 0x11, 0x00


	//----- nvinfo : EIATTR_KPARAM_INFO
	.align		4
.L_4119:
        /*0068*/ 	.byte	0x04, 0x17
        /*006a*/ 	.short	(.L_4121 - .L_4120)
.L_4120:
        /*006c*/ 	.word	0x00000000
        /*0070*/ 	.short	0x000d
        /*0072*/ 	.short	0x0050
        /*0074*/ 	.byte	0x00, 0xf0, 0x11, 0x00


	//----- nvinfo : EIATTR_KPARAM_INFO
	.align		4
.L_4121:
        /*0078*/ 	.byte	0x04, 0x17
        /*007a*/ 	.short	(.L_4123 - .L_4122)
.L_4122:
        /*007c*/ 	.word	0x00000000
        /*0080*/ 	.short	0x000c
        /*0082*/ 	.short	0x004c
        /*0084*/ 	.byte	0x00, 0xf0, 0x11, 0x00


	//----- nvinfo : EIATTR_KPARAM_INFO
	.align		4
.L_4123:
        /*0088*/ 	.byte	0x04, 0x17
        /*008a*/ 	.short	(.L_4125 - .L_4124)
.L_4124:
        /*008c*/ 	.word	0x00000000
        /*0090*/ 	.short	0x000b
        /*0092*/ 	.short	0x0048
        /*0094*/ 	.byte	0x00, 0xf0, 0x11, 0x00


	//----- nvinfo : EIATTR_KPARAM_INFO
	.align		4
.L_4125:
        /*0098*/ 	.byte	0x04, 0x17
        /*009a*/ 	.short	(.L_4127 - .L_4126)
.L_4126:
        /*009c*/ 	.word	0x00000000
        /*00a0*/ 	.short	0x000a
        /*00a2*/ 	.short	0x0040
        /*00a4*/ 	.byte	0x00, 0xf5, 0x21, 0x00


	//----- nvinfo : EIATTR_KPARAM_INFO
	.align		4
.L_4127:
        /*00a8*/ 	.byte	0x04, 0x17
        /*00aa*/ 	.short	(.L_4129 - .L_4128)
.L_4128:
        /*00ac*/ 	.word	0x00000000
        /*00b0*/ 	.short	0x0009
        /*00b2*/ 	.short	0x0038
        /*00b4*/ 	.byte	0x00, 0xf5, 0x21, 0x00


	//----- nvinfo : EIATTR_KPARAM_INFO
	.align		4
.L_4129:
        /*00b8*/ 	.byte	0x04, 0x17
        /*00ba*/ 	.short	(.L_4131 - .L_4130)
.L_4130:
        /*00bc*/ 	.word	0x00000000
        /*00c0*/ 	.short	0x0008
        /*00c2*/ 	.short	0x0034
        /*00c4*/ 	.byte	0x00, 0xf0, 0x11, 0x00


	//----- nvinfo : EIATTR_KPARAM_INFO
	.align		4
.L_4131:
        /*00c8*/ 	.byte	0x04, 0x17
        /*00ca*/ 	.short	(.L_4133 - .L_4132)
.L_4132:
        /*00cc*/ 	.word	0x00000000
        /*00d0*/ 	.short	0x0007
        /*00d2*/ 	.short	0x0030
        /*00d4*/ 	.byte	0x00, 0xf0, 0x11, 0x00


	//----- nvinfo : EIATTR_KPARAM_INFO
	.align		4
.L_4133:
        /*00d8*/ 	.byte	0x04, 0x17
        /*00da*/ 	.short	(.L_4135 - .L_4134)
.L_4134:
        /*00dc*/ 	.word	0x00000000
        /*00e0*/ 	.short	0x0006
        /*00e2*/ 	.short	0x002c
        /*00e4*/ 	.byte	0x00, 0xf0, 0x11, 0x00


	//----- nvinfo : EIATTR_KPARAM_INFO
	.align		4
.L_4135:
        /*00e8*/ 	.byte	0x04, 0x17
        /*00ea*/ 	.short	(.L_4137 - .L_4136)
.L_4136:
        /*00ec*/ 	.word	0x00000000
        /*00f0*/ 	.short	0x0005
        /*00f2*/ 	.short	0x0028
        /*00f4*/ 	.byte	0x00, 0xf0, 0x11, 0x00


	//----- nvinfo : EIATTR_KPARAM_INFO
	.align		4
.L_4137:
        /*00f8*/ 	.byte	0x04, 0x17
        /*00fa*/ 	.short	(.L_4139 - .L_4138)
.L_4138:
        /*00fc*/ 	.word	0x00000000
        /*0100*/ 	.short	0x0004
        /*0102*/ 	.short	0x0020
        /*0104*/ 	.byte	0x00, 0xf5, 0x21, 0x00


	//----- nvinfo : EIATTR_KPARAM_INFO
	.align		4
.L_4139:
        /*0108*/ 	.byte	0x04, 0x17
        /*010a*/ 	.short	(.L_4141 - .L_4140)
.L_4140:
        /*010c*/ 	.word	0x00000000
        /*0110*/ 	.short	0x0003
        /*0112*/ 	.short	0x0018
        /*0114*/ 	.byte	0x00, 0xf5, 0x21, 0x00


	//----- nvinfo : EIATTR_KPARAM_INFO
	.align		4
.L_4141:
        /*0118*/ 	.byte	0x04, 0x17
        /*011a*/ 	.short	(.L_4143 - .L_4142)
.L_4142:
        /*011c*/ 	.word	0x00000000
        /*0120*/ 	.short	0x0002
        /*0122*/ 	.short	0x0010
        /*0124*/ 	.byte	0x00, 0xf5, 0x21, 0x00


	//----- nvinfo : EIATTR_KPARAM_INFO
	.align		4
.L_4143:
        /*0128*/ 	.byte	0x04, 0x17
        /*012a*/ 	.short	(.L_4145 - .L_4144)
.L_4144:
        /*012c*/ 	.word	0x00000000
        /*0130*/ 	.short	0x0001
        /*0132*/ 	.short	0x0008
        /*0134*/ 	.byte	0x00, 0xf5, 0x21, 0x00


	//----- nvinfo : EIATTR_KPARAM_INFO
	.align		4
.L_4145:
        /*0138*/ 	.byte	0x04, 0x17
        /*013a*/ 	.short	(.L_4147 - .L_4146)
.L_4146:
        /*013c*/ 	.word	0x00000000
        /*0140*/ 	.short	0x0000
        /*0142*/ 	.short	0x0000
        /*0144*/ 	.byte	0x00, 0xf5, 0x21, 0x00


	//----- nvinfo : EIATTR_SPARSE_MMA_MASK
	.align		4
.L_4147:
        /*0148*/ 	.byte	0x03, 0x50
        /*014a*/ 	.short	0x0000


	//----- nvinfo : EIATTR_MAXREG_COUNT
	.align		4
        /*014c*/ 	.byte	0x03, 0x1b
        /*014e*/ 	.short	0x00ff


	//----- nvinfo : EIATTR_NUM_BARRIERS
	.align		4
        /*0150*/ 	.byte	0x02, 0x4c
        /*0152*/ 	.byte	0x01
	.zero		1


	//----- nvinfo : EIATTR_MERCURY_ISA_VERSION
	.align		4
        /*0154*/ 	.byte	0x03, 0x5f
        /*0156*/ 	.short	0x0101


	//----- nvinfo : EIATTR_VRC_CTA_INIT_COUNT
	.align		4
        /*0158*/ 	.byte	0x02, 0x4a
	.zero		1
	.zero		1


	//----- nvinfo : EIATTR_EXIT_INSTR_OFFSETS
	.align		4
        /*015c*/ 	.byte	0x04, 0x1c
        /*015e*/ 	.short	(.L_4149 - .L_4148)


	//   ....[0]....
.L_4148:
        /*0160*/ 	.word	0x00000060


	//   ....[1]....
        /*0164*/ 	.word	0x000000c0


	//   ....[2]....
        /*0168*/ 	.word	0x000002d0


	//   ....[3]....
        /*016c*/ 	.word	0x00006f00


	//   ....[4]....
        /*0170*/ 	.word	0x00006f90


	//   ....[5]....
        /*0174*/ 	.word	0x00006fd0


	//----- nvinfo : EIATTR_CRS_STACK_SIZE
	.align		4
.L_4149:
        /*0178*/ 	.byte	0x04, 0x1e
        /*017a*/ 	.short	(.L_4151 - .L_4150)
.L_4150:
        /*017c*/ 	.word	0x00000000


	//----- nvinfo : EIATTR_CBANK_PARAM_SIZE
	.align		4
.L_4151:
        /*0180*/ 	.byte	0x03, 0x19
        /*0182*/ 	.short	0x0074


	//----- nvinfo : EIATTR_PARAM_CBANK
	.align		4
        /*0184*/ 	.byte	0x04, 0x0a
        /*0186*/ 	.short	(.L_4153 - .L_4152)
	.align		4
.L_4152:
        /*0188*/ 	.word	index@(.nv.constant0._Z23gemm_half_q_half_kernelILi1ELi176ELb1ELb0ELi64EEvPK6__halfPKjS4_S2_PS0_iiiiPKtS7_iiiiiibS2_i)
        /*018c*/ 	.short	0x0380
        /*018e*/ 	.short	0x0074


	//----- nvinfo : EIATTR_SW_WAR
	.align		4
.L_4153:
        /*0190*/ 	.byte	0x04, 0x36
        /*0192*/ 	.short	(.L_4155 - .L_4154)
.L_4154:
        /*0194*/ 	.word	0x00000008
.L_4155:


//--------------------- .nv.info._Z23gemm_half_q_half_kernelILi1ELi152ELb1ELb0ELi64EEvPK6__halfPKjS4_S2_PS0_iiiiPKtS7_iiiiiibS2_i --------------------------
	.section	.nv.info._Z23gemm_half_q_half_kernelILi1ELi152ELb1ELb0ELi64EEvPK6__halfPKjS4_S2_PS0_iiiiPKtS7_iiiiiibS2_i,"",@"SHT_CUDA_INFO"
	.sectionflags	@""
	.align	4


	//----- nvinfo : EIATTR_CUDA_API_VERSION
	.align		4
        /*0000*/ 	.byte	0x04, 0x37
        /*0002*/ 	.short	(.L_4157 - .L_4156)
.L_4156:
        /*0004*/ 	.word	0x00000082


	//----- nvinfo : EIATTR_KPARAM_INFO
	.align		4
.L_4157:
        /*0008*/ 	.byte	0x04, 0x17
        /*000a*/ 	.short	(.L_4159 - .L_4158)
.L_4158:
        /*000c*/ 	.word	0x00000000
        /*0010*/ 	.short	0x0013
        /*0012*/ 	.short	0x0070
        /*0014*/ 	.byte	0x00, 0xf0, 0x11, 0x00


	//----- nvinfo : EIATTR_KPARAM_INFO
	.align		4
.L_4159:
        /*0018*/ 	.byte	0x04, 0x17
        /*001a*/ 	.short	(.L_4161 - .L_4160)
.L_4160:
        /*001c*/ 	.word	0x00000000
        /*0020*/ 	.short	0x0012
        /*0022*/ 	.short	0x0068
        /*0024*/ 	.byte	0x00, 0xf5, 0x21, 0x00


	//----- nvinfo : EIATTR_KPARAM_INFO
	.align		4
.L_4161:
        /*0028*/ 	.byte	0x04, 0x17
        /*002a*/ 	.short	(.L_4163 - .L_4162)
.L_4162:
        /*002c*/ 	.word	0x00000000
        /*0030*/ 	.short	0x0011
        /*0032*/ 	.short	0x0060
        /*0034*/ 	.byte	0x00, 0xf0, 0x05, 0x00


	//----- nvinfo : EIATTR_KPARAM_INFO
	.align		4
.L_4163:
        /*0038*/ 	.byte	0x04, 0x17
        /*003a*/ 	.short	(.L_4165 - .L_4164)
.L_4164:
        /*003c*/ 	.word	0x00000000
        /*0040*/ 	.short	0x0010
        /*0042*/ 	.short	0x005c
        /*0044*/ 	.byte	0x00, 0xf0, 0x11, 0x00


	//----- nvinfo : EIATTR_KPARAM_INFO
	.align		4
.L_4165:
        /*0048*/ 	.byte	0x04, 0x17
        /*004a*/ 	.short	(.L_4167 - .L_4166)
.L_4166:
        /*004c*/ 	.word	0x00000000
        /*0050*/ 	.short	0x000f
        /*0052*/ 	.short	0x0058
        /*0054*/ 	.byte	0x00, 0xf0, 0x11, 0x00


	//----- nvinfo : EIATTR_KPARAM_INFO
	.align		4
.L_4167:
        /*0058*/ 	.byte	0x04, 0x17
        /*005a*/ 	.short	(.L_4169 - .L_4168)
.L_4168:
        /*005c*/ 	.word	0x00000000
        /*0060*/ 	.short	0x000e
        /*0062*/ 	.short	0x0054
        /*0064*/ 	.byte	0x00, 0xf0, 0x11, 0x00


	//----- nvinfo : EIATTR_KPARAM_INFO
	.align		4
.L_4169:
        /*0068*/ 	.byte	0x04, 0x17
        /*006a*/ 	.short	(.L_4171 - .L_4170)
.L_4170:
        /*006c*/ 	.word	0x00000000
        /*0070*/ 	.short	0x000d
        /*0072*/ 	.short	0x0050
        /*0074*/ 	.byte	0x00, 0xf0, 0x11, 0x00


	//----- nvinfo : EIATTR_KPARAM_INFO
	.align		4
.L_4171:
        /*0078*/ 	.byte	0x04, 0x17
        /*007a*/ 	.short	(.L_4173 - .L_4172)
.L_4172:
        /*007c*/ 	.word	0x00000000
        /*0080*/ 	.short	0x000c
        /*0082*/ 	.short	0x004c
        /*0084*/ 	.byte	0x00, 0xf0, 0x11, 0x00


	//----- nvinfo : EIATTR_KPARAM_INFO
	.align		4
.L_4173:
        /*0088*/ 	.byte	0x04, 0x17
        /*008a*/ 	.short	(.L_4175 - .L_4174)
.L_4174:
        /*008c*/ 	.word	0x00000000
        /*0090*/ 	.short	0x000b
        /*0092*/ 	.short	0x0048
        /*0094*/ 	.byte	0x00, 0xf0, 0x11, 0x00


	//----- nvinfo : EIATTR_KPARAM_INFO
	.align		4
.L_4175:
        /*0098*/ 	.byte	0x04, 0x17
        /*009a*/ 	.short	(.L_4177 - .L_4176)
.L_4176:
        /*009c*/ 	.word	0x00000000
        /*00a0*/ 	.short	0x000a
        /*00a2*/ 	.short	0x0040
        /*00a4*/ 	.byte	0x00, 0xf5, 0x21, 0x00


	//----- nvinfo : EIATTR_KPARAM_INFO
	.align		4
.L_4177:
        /*00a8*/ 	.byte	0x04, 0x17
        /*00aa*/ 	.short	(.L_4179 - .L_4178)
.L_4178:
        /*00ac*/ 	.word	0x00000000
        /*00b0*/ 	.short	0x0009
        /*00b2*/ 	.short	0x0038
        /*00b4*/ 	.byte	0x00, 0xf5, 0x21, 0x00


	//----- nvinfo : EIATTR_KPARAM_INFO
	.align		4
.L_4179:
        /*00b8*/ 	.byte	0x04, 0x17
        /*00ba*/ 	.short	(.L_4181 - .L_4180)
.L_4180:
        /*00bc*/ 	.word	0x00000000
        /*00c0*/ 	.short	0x0008
        /*00c2*/ 	.short	0x0034
        /*00c4*/ 	.byte	0x00, 0xf0, 0x11, 0x00


	//----- nvinfo : EIATTR_KPARAM_INFO
	.align		4
.L_4181:
        /*00c8*/ 	.byte	0x04, 0x17
        /*00ca*/ 	.short	(.L_4183 - .L_4182)
.L_4182:
        /*00cc*/ 	.word	0x00000000
        /*00d0*/ 	.short	0x0007
        /*00d2*/ 	.short	0x0030
        /*00d4*/ 	.byte	0x00, 0xf0, 0x11, 0x00


	//----- nvinfo : EIATTR_KPARAM_INFO
	.align		4
.L_4183:
        /*00d8*/ 	.byte	0x04, 0x17
        /*00da*/ 	.short	(.L_4185 - .L_4184)
.L_4184:
        /*00dc*/ 	.word	0x00000000
        /*00e0*/ 	.short	0x0006
        /*00e2*/ 	.short	0x002c
        /*00e4*/ 	.byte	0x00, 0xf0, 0x11, 0x00


	//----- nvinfo : EIATTR_KPARAM_INFO
	.align		4
.L_4185:
        /*00e8*/ 	.byte	0x04, 0x17
        /*00ea*/ 	.short	(.L_4187 - .L_4186)
.L_4186:
        /*00ec*/ 	.word	0x00000000
        /*00f0*/ 	.short	0x0005
        /*00f2*/ 	.short	0x0028
        /*00f4*/ 	.byte	0x00, 0xf0, 0x11, 0x00


	//----- nvinfo : EIATTR_KPARAM_INFO
	.align		4
.L_4187:
        /*00f8*/ 	.byte	0x04, 0x17
        /*00fa*/ 	.short	(.L_4189 - .L_4188)
.L_4188:
        /*00fc*/ 	.word	0x00000000
        /*0100*/ 	.short	0x0004
        /*0102*/ 	.short	0x0020
        /*0104*/ 	.byte	0x00, 0xf5, 0x21, 0x00


	//----- nvinfo : EIATTR_KPARAM_INFO
	.align		4
.L_4189:
        /*0108*/ 	.byte	0x04, 0x17
        /*010a*/ 	.short	(.L_4191 - .L_4190)
.L_4190:
        /*010c*/ 	.word	0x00000000
        /*0110*/ 	.short	0x0003
        /*0112*/ 	.short	0x0018
        /*0114*/ 	.byte	0x00, 0xf5, 0x21, 0x00


	//----- nvinfo : EIATTR_KPARAM_INFO
	.align		4
.L_4191:
        /*0118*/ 	.byte	0x04, 0x17
        /*011a*/ 	.short	(.L_4193 - .L_4192)
.L_4192:
        /*011c*/ 	.word	0x00000000
        /*0120*/ 	.short	0x0002
        /*0122*/ 	.short	0x0010
        /*0124*/ 	.byte	0x00, 0xf5, 0x21, 0x00


	//----- nvinfo : EIATTR_KPARAM_INFO
	.align		4
.L_4193:
        /*0128*/ 	.byte	0x04, 0x17
        /*012a*/ 	.short	(.L_4195 - .L_4194)
.L_4194:
        /*012c*/ 	.word	0x00000000
        /*0130*/ 	.short	0x0001
        /*0132*/ 	.short	0x0008
        /*0134*/ 	.byte	0x00, 0xf5, 0x21, 0x00


	//----- nvinfo : EIATTR_KPARAM_INFO
	.align		4
.L_4195:
        /*0138*/ 	.byte	0x04, 0x17
        /*013a*/ 	.short	(.L_4197 - .L_4196)
.L_4196:
        /*013c*/ 	.word	0x00000000
        /*0140*/ 	.short	0x0000
        /*0142*/ 	.short	0x0000
        /*0144*/ 	.byte	0x00, 0xf5, 0x21, 0x00


	//----- nvinfo : EIATTR_SPARSE_MMA_MASK
	.align		4
.L_4197:
        /*0148*/ 	.byte	0x03, 0x50
        /*014a*/ 	.short	0x0000


	//----- nvinfo : EIATTR_MAXREG_COUNT
	.align		4
        /*014c*/ 	.byte	0x03, 0x1b
        /*014e*/ 	.short	0x00ff


	//----- nvinfo : EIATTR_NUM_BARRIERS
	.align		4
        /*0150*/ 	.byte	0x02, 0x4c
        /*0152*/ 	.byte	0x01
	.zero		1


	//----- nvinfo : EIATTR_MERCURY_ISA_VERSION
	.align		4
        /*0154*/ 	.byte	0x03, 0x5f
        /*0156*/ 	.short	0x0101


	//----- nvinfo : EIATTR_VRC_CTA_INIT_COUNT
	.align		4
        /*0158*/ 	.byte	0x02, 0x4a
	.zero		1
	.zero		1


	//----- nvinfo : EIATTR_EXIT_INSTR_OFFSETS
	.align		4
        /*015c*/ 	.byte	0x04, 0x1c
        /*015e*/ 	.short	(.L_4199 - .L_4198)


	//   ....[0]....
.L_4198:
        /*0160*/ 	.word	0x00000060


	//   ....[1]....
        /*0164*/ 	.word	0x000000c0


	//   ....[2]....
        /*0168*/ 	.word	0x000002d0


	//   ....[3]....
        /*016c*/ 	.word	0x00007bc0


	//   ....[4]....
        /*0170*/ 	.word	0x00007c50


	//   ....[5]....
        /*0174*/ 	.word	0x00007c90


	//----- nvinfo : EIATTR_CRS_STACK_SIZE
	.align		4
.L_4199:
        /*0178*/ 	.byte	0x04, 0x1e
        /*017a*/ 	.short	(.L_4201 - .L_4200)
.L_4200:
        /*017c*/ 	.word	0x00000000


	//----- nvinfo : EIATTR_CBANK_PARAM_SIZE
	.align		4
.L_4201:
        /*0180*/ 	.byte	0x03, 0x19
        /*0182*/ 	.short	0x0074


	//----- nvinfo : EIATTR_PARAM_CBANK
	.align		4
        /*0184*/ 	.byte	0x04, 0x0a
        /*0186*/ 	.short	(.L_4203 - .L_4202)
	.align		4
.L_4202:
        /*0188*/ 	.word	index@(.nv.constant0._Z23gemm_half_q_half_kernelILi1ELi152ELb1ELb0ELi64EEvPK6__halfPKjS4_S2_PS0_iiiiPKtS7_iiiiiibS2_i)
        /*018c*/ 	.short	0x0380
        /*018e*/ 	.short	0x0074


	//----- nvinfo : EIATTR_SW_WAR
	.align		4
.L_4203:
        /*0190*/ 	.byte	0x04, 0x36
        /*0192*/ 	.short	(.L_4205 - .L_4204)
.L_4204:
        /*0194*/ 	.word	0x00000008
.L_4205:


//--------------------- .nv.info._Z23gemm_half_q_half_kernelILi1ELi140ELb1ELb0ELi64EEvPK6__halfPKjS4_S2_PS0_iiiiPKtS7_iiiiiibS2_i --------------------------
	.section	.nv.info._Z23gemm_half_q_half_kernelILi1ELi140ELb1ELb0ELi64EEvPK6__halfPKjS4_S2_PS0_iiiiPKtS7_iiiiiibS2_i,"",@"SHT_CUDA_INFO"
	.sectionflags	@""
	.align	4


	//----- nvinfo : EIATTR_CUDA_API_VERSION
	.align		4
        /*0000*/ 	.byte	0x04, 0x37
        /*0002*/ 	.short	(.L_4207 - .L_4206)
.L_4206:
        /*0004*/ 	.word	0x00000082


	//----- nvinfo : EIATTR_KPARAM_INFO
	.align		4
.L_4207:
        /*0008*/ 	.byte	0x04, 0x17
        /*000a*/ 	.short	(.L_4209 - .L_4208)
.L_4208:
        /*000c*/ 	.word	0x00000000
        /*0010*/ 	.short	0x0013
        /*0012*/ 	.short	0x0070
        /*0014*/ 	.byte	0x00, 0xf0, 0x11, 0x00


	//----- nvinfo : EIATTR_KPARAM_INFO
	.align		4
.L_4209:
        /*0018*/ 	.byte	0x04, 0x17
        /*001a*/ 	.short	(.L_4211 - .L_4210)
.L_4210:
        /*001c*/ 	.word	0x00000000
        /*0020*/ 	.short	0x0012
        /*0022*/ 	.short	0x0068
        /*0024*/ 	.byte	0x00, 0xf5, 0x21, 0x00


	//----- nvinfo : EIATTR_KPARAM_INFO
	.align		4
.L_4211:
        /*0028*/ 	.byte	0x04, 0x17
        /*002a*/ 	.short	(.L_4213 - .L_4212)
.L_4212:
        /*002c*/ 	.word	0x00000000
        /*0030*/ 	.short	0x0011
        /*0032*/ 	.short	0x0060
        /*0034*/ 	.byte	0x00, 0xf0, 0x05, 0x00


	//----- nvinfo : EIATTR_KPARAM_INFO
	.align		4
.L_4213:
        /*0038*/ 	.byte	0x04, 0x17
        /*003a*/ 	.short	(.L_4215 - .L_4214)
.L_4214:
        /*003c*/ 	.word	0x00000000
        /*0040*/ 	.short	0x0010
        /*0042*/ 	.short	0x005c
        /*0044*/ 	.byte	0x00, 0xf0, 0x11, 0x00


	//----- nvinfo : EIATTR_KPARAM_INFO
	.align		4
.L_4215:
        /*0048*/ 	.byte	0x04, 0x17
        /*004a*/ 	.short	(.L_4217 - .L_4216)
.L_4216:
        /*004c*/ 	.word	0x00000000
        /*0050*/ 	.short	0x000f
        /*0052*/ 	.short	0x0058
        /*0054*/ 	.byte	0x00, 0xf0, 0x11, 0x00


	//----- nvinfo : EIATTR_KPARAM_INFO
	.align		4
.L_4217:
        /*0058*/ 	.byte	0x04, 0x17
        /*005a*/ 	.short	(.L_4219 - .L_4218)
.L_4218:
        /*005c*/ 	.word	0x00000000
        /*0060*/ 	.short	0x000e
        /*0062*/ 	.short	0x0054
        /*0064*/ 	.byte	0x00, 0xf0, 0x11, 0x00


	//----- nvinfo : EIATTR_KPARAM_INFO
	.align		4
.L_4219:
        /*0068*/ 	.byte	0x04, 0x17
        /*006a*/ 	.short	(.L_4221 - .L_4220)
.L_4220:
        /*006c*/ 	.word	0x00000000
        /*0070*/ 	.short	0x000d
        /*0072*/ 	.short	0x0050
        /*0074*/ 	.byte	0x00, 0xf0, 0x11, 0x00


	//----- nvinfo : EIATTR_KPARAM_INFO
	.align		4
.L_4221:
        /*0078*/ 	.byte	0x04, 0x17
        /*007a*/ 	.short	(.L_4223 - .L_4222)
.L_4222:
        /*007c*/ 	.word	0x00000000
        /*0080*/ 	.short	0x000c
        /*0082*/ 	.short	0x004c
        /*0084*/ 	.byte	0x00, 0xf0, 0x11, 0x00


	//----- nvinfo : EIATTR_KPARAM_INFO
	.align		4
.L_4223:
        /*0088*/ 	.byte	0x04, 0x17
        /*008a*/ 	.short	(.L_4225 - .L_4224)
.L_4224:
        /*008c*/ 	.word	0x00000000
        /*0090*/ 	.short	0x000b
        /*0092*/ 	.short	0x0048
        /*0094*/ 	.byte	0x00, 0xf0, 0x11, 0x00


	//----- nvinfo : EIATTR_KPARAM_INFO
	.align		4
.L_4225:
        /*0098*/ 	.byte	0x04, 0x17
        /*009a*/ 	.short	(.L_4227 - .L_4226)
.L_4226:
        /*009c*/ 	.word	0x00000000
        /*00a0*/ 	.short	0x000a
        /*00a2*/ 	.short	0x0040
        /*00a4*/ 	.byte	0x00, 0xf5, 0x21, 0x00


	//----- nvinfo : EIATTR_KPARAM_INFO
	.align		4
.L_4227:
        /*00a8*/ 	.byte	0x04, 0x17
        /*00aa*/ 	.short	(.L_4229 - .L_4228)
.L_4228:
        /*00ac*/ 	.word	0x00000000
        /*00b0*/ 	.short	0x0009
        /*00b2*/ 	.short	0x0038
        /*00b4*/ 	.byte	0x00, 0xf5, 0x21, 0x00


	//----- nvinfo : EIATTR_KPARAM_INFO
	.align		4
.L_4229:
        /*00b8*/ 	.byte	0x04, 0x17
        /*00ba*/ 	.short	(.L_4231 - .L_4230)
.L_4230:
        /*00bc*/ 	.word	0x00000000
        /*00c0*/ 	.short	0x0008
        /*00c2*/ 	.short	0x0034
        /*00c4*/ 	.byte	0x00, 0xf0, 0x11, 0x00


	//----- nvinfo : EIATTR_KPARAM_INFO
	.align		4
.L_4231:
        /*00c8*/ 	.byte	0x04, 0x17
        /*00ca*/ 	.short	(.L_4233 - .L_4232)
.L_4232:
        /*00cc*/ 	.word	0x00000000
        /*00d0*/ 	.short	0x0007
        /*00d2*/ 	.short	0x0030
        /*00d4*/ 	.byte	0x00, 0xf0, 0x11, 0x00


	//----- nvinfo : EIATTR_KPARAM_INFO
	.align		4
.L_4233:
        /*00d8*/ 	.byte	0x04, 0x17
        /*00da*/ 	.short	(.L_4235 - .L_4234)
.L_4234:
        /*00dc*/ 	.word	0x00000000
        /*00e0*/ 	.short	0x0006
        /*00e2*/ 	.short	0x002c
        /*00e4*/ 	.byte	0x00, 0xf0, 0x11, 0x00


	//----- nvinfo : EIATTR_KPARAM_INFO
	.align		4
.L_4235:
        /*00e8*/ 	.byte	0x04, 0x17
        /*00ea*/ 	.short	(.L_4237 - .L_4236)
.L_4236:
        /*00ec*/ 	.word	0x00000000
        /*00f0*/ 	.short	0x0005
        /*00f2*/ 	.short	0x0028
        /*00f4*/ 	.byte	0x00, 0xf0, 0x11, 0x00


	//----- nvinfo : EIATTR_KPARAM_INFO
	.align		4
.L_4237:
        /*00f8*/ 	.byte	0x04, 0x17
        /*00fa*/ 	.short	(.L_4239 - .L_4238)
.L_4238:
        /*00fc*/ 	.word	0x00000000
        /*0100*/ 	.short	0x0004
        /*0102*/ 	.short	0x0020
        /*0104*/ 	.byte	0x00, 0xf5, 0x21, 0x00


	//----- nvinfo : EIATTR_KPARAM_INFO
	.align		4
.L_4239:
        /*0108*/ 	.byte	0x04, 0x17
        /*010a*/ 	.short	(.L_4241 - .L_4240)
.L_4240:
        /*010c*/ 	.word	0x00000000
        /*0110*/ 	.short	0x0003
        /*0112*/ 	.short	0x0018
        /*0114*/ 	.byte	0x00, 0xf5, 0x21, 0x00


	//----- nvinfo : EIATTR_KPARAM_INFO
	.align		4
.L_4241:
        /*0118*/ 	.byte	0x04, 0x17
        /*011a*/ 	.short	(.L_4243 - .L_4242)
.L_4242:
        /*011c*/ 	.word	0x00000000
        /*0120*/ 	.short	0x0002
        /*0122*/ 	.short	0x0010
        /*0124*/ 	.byte	0x00, 0xf5, 0x21, 0x00


	//----- nvinfo : EIATTR_KPARAM_INFO
	.align		4
.L_4243:
        /*0128*/ 	.byte	0x04, 0x17
        /*012a*/ 	.short	(.L_4245 - .L_4244)
.L_4244:
        /*012c*/ 	.word	0x00000000
        /*0130*/ 	.short	0x0001
        /*0132*/ 	.short	0x0008
        /*0134*/ 	.byte	0x00, 0xf5, 0x21, 0x00


	//----- nvinfo : EIATTR_KPARAM_INFO
	.align		4
.L_4245:
        /*0138*/ 	.byte	0x04, 0x17
        /*013a*/ 	.short	(.L_4247 - .L_4246)
.L_4246:
        /*013c*/ 	.word	0x00000000
        /*0140*/ 	.short	0x0000
        /*0142*/ 	.short	0x0000
        /*0144*/ 	.byte	0x00, 0xf5, 0x21, 0x00


	//----- nvinfo : EIATTR_SPARSE_MMA_MASK
	.align		4
.L_4247:
        /*0148*/ 	.byte	0x03, 0x50
        /*014a*/ 	.short	0x0000


	//----- nvinfo : EIATTR_MAXREG_COUNT
	.align		4
        /*014c*/ 	.byte	0x03, 0x1b
        /*014e*/ 	.short	0x00ff


	//----- nvinfo : EIATTR_NUM_BARRIERS
	.align		4
        /*0150*/ 	.byte	0x02, 0x4c
        /*0152*/ 	.byte	0x01
	.zero		1


	//----- nvinfo : EIATTR_MERCURY_ISA_VERSION
	.align		4
        /*0154*/ 	.byte	0x03, 0x5f
        /*0156*/ 	.short	0x0101


	//----- nvinfo : EIATTR_VRC_CTA_INIT_COUNT
	.align		4
        /*0158*/ 	.byte	0x02, 0x4a
	.zero		1
	.zero		1


	//----- nvinfo : EIATTR_EXIT_INSTR_OFFSETS
	.align		4
        /*015c*/ 	.byte	0x04, 0x1c
        /*015e*/ 	.short	(.L_4249 - .L_4248)


	//   ....[0]....
.L_4248:
        /*0160*/ 	.word	0x00000060


	//   ....[1]....
        /*0164*/ 	.word	0x000000c0


	//   ....[2]....
        /*0168*/ 	.word	0x000002d0


	//   ....[3]....
        /*016c*/ 	.word	0x00007a30


	//   ....[4]....
        /*0170*/ 	.word	0x00007ac0


	//   ....[5]....
        /*0174*/ 	.word	0x00007b00


	//----- nvinfo : EIATTR_CRS_STACK_SIZE
	.align		4
.L_4249:
        /*0178*/ 	.byte	0x04, 0x1e
        /*017a*/ 	.short	(.L_4251 - .L_4250)
.L_4250:
        /*017c*/ 	.word	0x00000000


	//----- nvinfo : EIATTR_CBANK_PARAM_SIZE
	.align		4
.L_4251:
        /*0180*/ 	.byte	0x03, 0x19
        /*0182*/ 	.short	0x0074


	//----- nvinfo : EIATTR_PARAM_CBANK
	.align		4
        /*0184*/ 	.byte	0x04, 0x0a
        /*0186*/ 	.short	(.L_4253 - .L_4252)
	.align		4
.L_4252:
        /*0188*/ 	.word	index@(.nv.constant0._Z23gemm_half_q_half_kernelILi1ELi140ELb1ELb0ELi64EEvPK6__halfPKjS4_S2_PS0_iiiiPKtS7_iiiiiibS2_i)
        /*018c*/ 	.short	0x0380
        /*018e*/ 	.short	0x0074


	//----- nvinfo : EIATTR_SW_WAR
	.align		4
.L_4253:
        /*0190*/ 	.byte	0x04, 0x36
        /*0192*/ 	.short	(.L_4255 - .L_4254)
.L_4254:
        /*0194*/ 	.word	0x00000008
.L_4255:


//--------------------- .nv.info._Z23gemm_half_q_half_kernelILi1ELi20ELb1ELb0ELi64EEvPK6__halfPKjS4_S2_PS0_iiiiPKtS7_iiiiiibS2_i --------------------------
	.section	.nv.info._Z23gemm_half_q_half_kernelILi1ELi20ELb1ELb0ELi64EEvPK6__halfPKjS4_S2_PS0_iiiiPKtS7_iiiiiibS2_i,"",@"SHT_CUDA_INFO"
	.sectionflags	@""
	.align	4


	//----- nvinfo : EIATTR_CUDA_API_VERSION
	.align		4
        /*0000*/ 	.byte	0x04, 0x37
        /*0002*/ 	.short	(.L_4257 - .L_4256)
.L_4256:
        /*0004*/ 	.word	0x00000082


	//----- nvinfo : EIATTR_KPARAM_INFO
	.align		4
.L_4257:
        /*0008*/ 	.byte	0x04, 0x17
        /*000a*/ 	.short	(.L_4259 - .L_4258)
.L_4258:
        /*000c*/ 	.word	0x00000000
        /*0010*/ 	.short	0x0013
        /*0012*/ 	.short	0x0070
        /*0014*/ 	.byte	0x00, 0xf0, 0x11, 0x00


	//----- nvinfo : EIATTR_KPARAM_INFO
	.align		4
.L_4259:
        /*0018*/ 	.byte	0x04, 0x17
        /*001a*/ 	.short	(.L_4261 - .L_4260)
.L_4260:
        /*001c*/ 	.word	0x00000000
        /*0020*/ 	.short	0x0012
        /*0022*/ 	.short	0x0068
        /*0024*/ 	.byte	0x00, 0xf5, 0x21, 0x00


	//----- nvinfo : EIATTR_KPARAM_INFO
	.align		4
.L_4261:
        /*0028*/ 	.byte	0x04, 0x17
        /*002a*/ 	.short	(.L_4263 - .L_4262)
.L_4262:
        /*002c*/ 	.word	0x00000000
        /*0030*/ 	.short	0x0011
        /*0032*/ 	.short	0x0060
        /*0034*/ 	.byte	0x00, 0xf0, 0x05, 0x00


	//----- nvinfo : EIATTR_KPARAM_INFO
	.align		4
.L_4263:
        /*0038*/ 	.byte	0x04, 0x17
        /*003a*/ 	.short	(.L_4265 - .L_4264)
.L_4264:
        /*003c*/ 	.word	0x00000000
        /*0040*/ 	.short	0x0010
        /*0042*/ 	.short	0x005c
        /*0044*/ 	.byte	0x00, 0xf0, 0x11, 0x00


	//----- nvinfo : EIATTR_KPARAM_INFO
	.align		4
.L_4265:
        /*0048*/ 	.byte	0x04, 0x17
        /*004a*/ 	.short	(.L_4267 - .L_4266)
.L_4266:
        /*004c*/ 	.word	0x00000000
        /*0050*/ 	.short	0x000f
        /*0052*/ 	.short	0x0058
        /*0054*/ 	.byte	0x00, 0xf0, 0x11, 0x00


	//----- nvinfo : EIATTR_KPARAM_INFO
	.align		4
.L_4267:
        /*0058*/ 	.byte	0x04, 0x17
        /*005a*/ 	.short	(.L_4269 - .L_4268)
.L_4268:
        /*005c*/ 	.word	0x00000000
        /*0060*/ 	.short	0x000e
        /*0062*/ 	.short	0x0054
        /*0064*/ 	.byte	0x00, 0xf0, 0x11, 0x00


	//----- nvinfo : EIATTR_KPARAM_INFO
	.align		4
.L_4269:
        /*0068*/ 	.byte	0x04, 0x17
        /*006a*/ 	.short	(.L_4271 - .L_4270)
.L_4270:
        /*006c*/ 	.word	0x00000000
        /*0070*/ 	.short	0x000d
        /*0072*/ 	.short	0x0050
        /*0074*/ 	.byte	0x00, 0xf0, 0x11, 0x00


	//----- nvinfo : EIATTR_KPARAM_INFO
	.align		4
.L_4271:
        /*0078*/ 	.byte	0x04, 0x17
        /*007a*/ 	.short	(.L_4273 - .L_4272)
.L_4272:
        /*007c*/ 	.word	0x00000000
        /*0080*/ 	.short	0x000c
        /*0082*/ 	.short	0x004c
        /*0084*/ 	.byte	0x00, 0xf0, 0x11, 0x00


	//----- nvinfo : EIATTR_KPARAM_INFO
	.align		4
.L_4273:
        /*0088*/ 	.byte	0x04, 0x17
        /*008a*/ 	.short	(.L_4275 - .L_4274)
.L_4274:
        /*008c*/ 	.word	0x00000000
        /*0090*/ 	.short	0x000b
        /*0092*/ 	.short	0x0048
        /*0094*/ 	.byte	0x00, 0xf0, 0x11, 0x00


	//----- nvinfo : EIATTR_KPARAM_INFO
	.align		4
.L_4275:
        /*0098*/ 	.byte	0x04, 0x17
        /*009a*/ 	.short	(.L_4277 - .L_4276)
.L_4276:
        /*009c*/ 	.word	0x00000000
        /*00a0*/ 	.short	0x000a
        /*00a2*/ 	.short	0x0040
        /*00a4*/ 	.byte	0x00, 0xf5, 0x21, 0x00


	//----- nvinfo : EIATTR_KPARAM_INFO
	.align		4
.L_4277:
        /*00a8*/ 	.byte	0x04, 0x17
        /*00aa*/ 	.short	(.L_4279 - .L_4278)
.L_4278:
        /*00ac*/ 	.word	0x00000000
        /*00b0*/ 	.short	0x0009
        /*00b2*/ 	.short	0x0038
        /*00b4*/ 	.byte	0x00, 0xf5, 0x21, 0x00


	//----- nvinfo : EIATTR_KPARAM_INFO
	.align		4
.L_4279:
        /*00b8*/ 	.byte	0x04, 0x17
        /*00ba*/ 	.short	(.L_4281 - .L_4280)
.L_4280:
        /*00bc*/ 	.word	0x00000000
        /*00c0*/ 	.short	0x0008
        /*00c2*/ 	.short	0x0034
        /*00c4*/ 	.byte	0x00, 0xf0, 0x11, 0x00


	//----- nvinfo : EIATTR_KPARAM_INFO
	.align		4
.L_4281:
        /*00c8*/ 	.byte	0x04, 0x17
        /*00ca*/ 	.short	(.L_4283 - .L_4282)
.L_4282:
        /*00cc*/ 	.word	0x00000000
        /*00d0*/ 	.short	0x0007
        /*00d2*/ 	.short	0x0030
        /*00d4*/ 	.byte	0x00, 0xf0, 0x11, 0x00


	//----- nvinfo : EIATTR_KPARAM_INFO
	.align		4
.L_4283:
        /*00d8*/ 	.byte	0x04, 0x17
        /*00da*/ 	.short	(.L_4285 - .L_4284)
.L_4284:
        /*00dc*/ 	.word	0x00000000
        /*00e0*/ 	.short	0x0006
        /*00e2*/ 	.short	0x002c
        /*00e4*/ 	.byte	0x00, 0xf0, 0x11, 0x00


	//----- nvinfo : EIATTR_KPARAM_INFO
	.align		4
.L_4285:
        /*00e8*/ 	.byte	0x04, 0x17
        /*00ea*/ 	.short	(.L_4287 - .L_4286)
.L_4286:
        /*00ec*/ 	.word	0x00000000
        /*00f0*/ 	.short	0x0005
        /*00f2*/ 	.short	0x0028
        /*00f4*/ 	.byte	0x00, 0xf0, 0x11, 0x00


	//----- nvinfo : EIATTR_KPARAM_INFO
	.align		4
.L_4287:
        /*00f8*/ 	.byte	0x04, 0x17
        /*00fa*/ 	.short	(.L_4289 - .L_4288)
.L_4288:
        /*00fc*/ 	.word	0x00000000
        /*0100*/ 	.short	0x0004
        /*0102*/ 	.short	0x0020
        /*0104*/ 	.byte	0x00, 0xf5, 0x21, 0x00


	//----- nvinfo : EIATTR_KPARAM_INFO
	.align		4
.L_4289:
        /*0108*/ 	.byte	0x04, 0x17
        /*010a*/ 	.short	(.L_4291 - .L_4290)
.L_4290:
        /*010c*/ 	.word	0x00000000
        /*0110*/ 	.short	0x0003
        /*0112*/ 	.short	0x0018
        /*0114*/ 	.byte	0x00, 0xf5, 0x21, 0x00


	//----- nvinfo : EIATTR_KPARAM_INFO
	.align		4
.L_4291:
        /*0118*/ 	.byte	0x04, 0x17
        /*011a*/ 	.short	(.L_4293 - .L_4292)
.L_4292:
        /*011c*/ 	.word	0x00000000
        /*0120*/ 	.short	0x0002
        /*0122*/ 	.short	0x0010
        /*0124*/ 	.byte	0x00, 0xf5, 0x21, 0x00


	//----- nvinfo : EIATTR_KPARAM_INFO
	.align		4
.L_4293:
        /*0128*/ 	.byte	0x04, 0x17
        /*012a*/ 	.short	(.L_4295 - .L_4294)
.L_4294:
        /*012c*/ 	.word	0x00000000
        /*0130*/ 	.short	0x0001
        /*0132*/ 	.short	0x0008
        /*0134*/ 	.byte	0x00, 0xf5, 0x21, 0x00


	//----- nvinfo : EIATTR_KPARAM_INFO
	.align		4
.L_4295:
        /*0138*/ 	.byte	0x04, 0x17
        /*013a*/ 	.short	(.L_4297 - .L_4296)
.L_4296:
        /*013c*/ 	.word	0x00000000
        /*0140*/ 	.short	0x0000
        /*0142*/ 	.short	0x0000
        /*0144*/ 	.byte	0x00, 0xf5, 0x21, 0x00


	//----- nvinfo : EIATTR_SPARSE_MMA_MASK
	.align		4
.L_4297:
        /*0148*/ 	.byte	0x03, 0x50
        /*014a*/ 	.short	0x0000


	//----- nvinfo : EIATTR_MAXREG_COUNT
	.align		4
        /*014c*/ 	.byte	0x03, 0x1b
        /*014e*/ 	.short	0x00ff


	//----- nvinfo : EIATTR_NUM_BARRIERS
	.align		4
        /*0150*/ 	.byte	0x02, 0x4c
        /*0152*/ 	.byte	0x01
	.zero		1


	//----- nvinfo : EIATTR_MERCURY_ISA_VERSION
	.align		4
        /*0154*/ 	.byte	0x03, 0x5f
        /*0156*/ 	.short	0x0101


	//----- nvinfo : EIATTR_VRC_CTA_INIT_COUNT
	.align		4
        /*0158*/ 	.byte	0x02, 0x4a
	.zero		1
	.zero		1


	//----- nvinfo : EIATTR_EXIT_INSTR_OFFSETS
	.align		4
        /*015c*/ 	.byte	0x04, 0x1c
        /*015e*/ 	.short	(.L_4299 - .L_4298)


	//   ....[0]....
.L_4298:
        /*0160*/ 	.word	0x00000060


	//   ....[1]....
        /*0164*/ 	.word	0x000000c0


	//   ....[2]....
        /*0168*/ 	.word	0x000002d0


	//   ....[3]....
        /*016c*/ 	.word	0x00003920


	//   ....[4]....
        /*0170*/ 	.word	0x000039b0


	//   ....[5]....
        /*0174*/ 	.word	0x000039f0


	//----- nvinfo : EIATTR_CRS_STACK_SIZE
	.align		4
.L_4299:
        /*0178*/ 	.byte	0x04, 0x1e
        /*017a*/ 	.short	(.L_4301 - .L_4300)
.L_4300:
        /*017c*/ 	.word	0x00000000


	//----- nvinfo : EIATTR_CBANK_PARAM_SIZE
	.align		4
.L_4301:
        /*0180*/ 	.byte	0x03, 0x19
        /*0182*/ 	.short	0x0074


	//----- nvinfo : EIATTR_PARAM_CBANK
	.align		4
        /*0184*/ 	.byte	0x04, 0x0a
        /*0186*/ 	.short	(.L_4303 - .L_4302)
	.align		4
.L_4302:
        /*0188*/ 	.word	index@(.nv.constant0._Z23gemm_half_q_half_kernelILi1ELi20ELb1ELb0ELi64EEvPK6__halfPKjS4_S2_PS0_iiiiPKtS7_iiiiiibS2_i)
        /*018c*/ 	.short	0x0380
        /*018e*/ 	.short	0x0074


	//----- nvinfo : EIATTR_SW_WAR
	.align		4
.L_4303:
        /*0190*/ 	.byte	0x04, 0x36
        /*0192*/ 	.short	(.L_4305 - .L_4304)
.L_4304:
        /*0194*/ 	.word	0x00000008
.L_4305:


//--------------------- .nv.info._Z23gemm_half_q_half_kernelILi1ELi38ELb1ELb0ELi64EEvPK6__halfPKjS4_S2_PS0_iiiiPKtS7_iiiiiibS2_i --------------------------
	.section	.nv.info._Z23gemm_half_q_half_kernelILi1ELi38ELb1ELb0ELi64EEvPK6__halfPKjS4_S2_PS0_iiiiPKtS7_iiiiiibS2_i,"",@"SHT_CUDA_INFO"
	.sectionflags	@""
	.align	4


	//----- nvinfo : EIATTR_CUDA_API_VERSION
	.align		4
        /*0000*/ 	.byte	0x04, 0x37
        /*0002*/ 	.short	(.L_4307 - .L_4306)
.L_4306:
        /*0004*/ 	.word	0x00000082


	//----- nvinfo : EIATTR_KPARAM_INFO
	.align		4
.L_4307:
        /*0008*/ 	.byte	0x04, 0x17
        /*000a*/ 	.short	(.L_4309 - .L_4308)
.L_4308:
        /*000c*/ 	.word	0x00000000
        /*0010*/ 	.short	0x0013
        /*0012*/ 	.short	0x0070
        /*0014*/ 	.byte	0x00, 0xf0, 0x11, 0x00


	//----- nvinfo : EIATTR_KPARAM_INFO
	.align		4
.L_4309:
        /*0018*/ 	.byte	0x04, 0x17
        /*001a*/ 	.short	(.L_4311 - .L_4310)
.L_4310:
        /*001c*/ 	.word	0x00000000
        /*0020*/ 	.short	0x0012
        /*0022*/ 	.short	0x0068
        /*0024*/ 	.byte	0x00, 0xf5, 0x21, 0x00


	//----- nvinfo : EIATTR_KPARAM_INFO
	.align		4
.L_4311:
        /*0028*/ 	.byte	0x04, 0x17
        /*002a*/ 	.short	(.L_4313 - .L_4312)
.L_4312:
        /*002c*/ 	.word	0x00000000
        /*0030*/ 	.short	0x0011
        /*0032*/ 	.short	0x0060
        /*0034*/ 	.byte	0x00, 0xf0, 0x05, 0x00


	//----- nvinfo : EIATTR_KPARAM_INFO
	.align		4
.L_4313:
        /*0038*/ 	.byte	0x04, 0x17
        /*003a*/ 	.short	(.L_4315 - .L_4314)
.L_4314:
        /*003c*/ 	.word	0x00000000
        /*0040*/ 	.short	0x0010
        /*0042*/ 	.short	0x005c
        /*0044*/ 	.byte	0x00, 0xf0, 0x11, 0x00


	//----- nvinfo : EIATTR_KPARAM_INFO
	.align		4
.L_4315:
        /*0048*/ 	.byte	0x04, 0x17
        /*004a*/ 	.short	(.L_4317 - .L_4316)
.L_4316:
        /*004c*/ 	.word	0x00000000
        /*0050*/ 	.short	0x000f
        /*0052*/ 	.short	0x0058
        /*0054*/ 	.byte	0x00, 0xf0, 0x11, 0x00


	//----- nvinfo : EIATTR_KPARAM_INFO
	.align		4
.L_4317:
        /*0058*/ 	.byte	0x04, 0x17
        /*005a*/ 	.short	(.L_4319 - .L_4318)
.L_4318:
        /*005c*/ 	.word	0x00000000
        /*0060*/ 	.short	0x000e
        /*0062*/ 	.short	0x0054
        /*0064*/ 	.byte	0x00, 0xf0, 0x11, 0x00


	//----- nvinfo : EIATTR_KPARAM_INFO
	.align		4
.L_4319:
        /*0068*/ 	.byte	0x04, 0x17
        /*006a*/ 	.short	(.L_4321 - .L_4320)
.L_4320:
        /*006c*/ 	.word	0x00000000
        /*0070*/ 	.short	0x000d
        /*0072*/ 	.short	0x0050
        /*0074*/ 	.byte	0x00, 0xf0, 0x11, 0x00


	//----- nvinfo : EIATTR_KPARAM_INFO
	.align		4
.L_4321:
        /*0078*/ 	.byte	0x04, 0x17
        /*007a*/ 	.short	(.L_4323 - .L_4322)
.L_4322:
        /*007c*/ 	.word	0x00000000
        /*0080*/ 	.short	0x000c
        /*0082*/ 	.short	0x004c
        /*0084*/ 	.byte	0x00, 0xf0, 0x11, 0x00


	//----- nvinfo : EIATTR_KPARAM_INFO
	.align		4
.L_4323:
        /*0088*/ 	.byte	0x04, 0x17
        /*008a*/ 	.short	(.L_4325 - .L_4324)
.L_4324:
        /*008c*/ 	.word	0x00000000
        /*0090*/ 	.short	0x000b
        /*0092*/ 	.short	0x0048
        /*0094*/ 	.byte	0x00, 0xf0, 0x11, 0x00


	//----- nvinfo : EIATTR_KPARAM_INFO
	.align		4
.L_4325:
        /*0098*/ 	.byte	0x04, 0x17
        /*009a*/ 	.short	(.L_4327 - .L_4326)
.L_4326:
        /*009c*/ 	.word	0x00000000
        /*00a0*/ 	.short	0x000a
        /*00a2*/ 	.short	0x0040
        /*00a4*/ 	.byte	0x00, 0xf5, 0x21, 0x00


	//----- nvinfo : EIATTR_KPARAM_INFO
	.align		4
.L_4327:
        /*00a8*/ 	.byte	0x04, 0x17
        /*00aa*/ 	.short	(.L_4329 - .L_4328)
.L_4328:
        /*00ac*/ 	.word	0x00000000
        /*00b0*/ 	.short	0x0009
        /*00b2*/ 	.short	0x0038
        /*00b4*/ 	.byte	0x00, 0xf5, 0x21, 0x00


	//----- nvinfo : EIATTR_KPARAM_INFO
	.align		4
.L_4329:
        /*00b8*/ 	.byte	0x04, 0x17
        /*00ba*/ 	.short	(.L_4331 - .L_4330)
.L_4330:
        /*00bc*/ 	.word	0x00000000
        /*00c0*/ 	.short	0x0008
        /*00c2*/ 	.short	0x0034
        /*00c4*/ 	.byte	0x00, 0xf0, 0x11, 0x00


	//----- nvinfo : EIATTR_KPARAM_INFO
	.align		4
.L_4331:
        /*00c8*/ 	.byte	0x04, 0x17
        /*00ca*/ 	.short	(.L_4333 - .L_4332)
.L_4332:
        /*00cc*/ 	.word	0x00000000
        /*00d0*/ 	.short	0x0007
        /*00d2*/ 	.short	0x0030
        /*00d4*/ 	.byte	0x00, 0xf0, 0x11, 0x00


	//----- nvinfo : EIATTR_KPARAM_INFO
	.align		4
.L_4333:
        /*00d8*/ 	.byte	0x04, 0x17
        /*00da*/ 	.short	(.L_4335 - .L_4334)
.L_4334:
        /*00dc*/ 	.word	0x00000000
        /*00e0*/ 	.short	0x0006
        /*00e2*/ 	.short	0x002c
        /*00e4*/ 	.byte	0x00, 0xf0, 0x11, 0x00


	//----- nvinfo : EIATTR_KPARAM_INFO
	.align		4
.L_4335:
        /*00e8*/ 	.byte	0x04, 0x17
        /*00ea*/ 	.short	(.L_4337 - .L_4336)
.L_4336:
        /*00ec*/ 	.word	0x00000000
        /*00f0*/ 	.short	0x0005
        /*00f2*/ 	.short	0x0028
        /*00f4*/ 	.byte	0x00, 0xf0, 0x11, 0x00


	//----- nvinfo : EIATTR_KPARAM_INFO
	.align		4
.L_4337:
        /*00f8*/ 	.byte	0x04, 0x17
        /*00fa*/ 	.short	(.L_4339 - .L_4338)
.L_4338:
        /*00fc*/ 	.word	0x00000000
        /*0100*/ 	.short	0x0004
        /*0102*/ 	.short	0x0020
        /*0104*/ 	.byte	0x00, 0xf5, 0x21, 0x00


	//----- nvinfo : EIATTR_KPARAM_INFO
	.align		4
.L_4339:
        /*0108*/ 	.byte	0x04, 0x17
        /*010a*/ 	.short	(.L_4341 - .L_4340)
.L_4340:
        /*010c*/ 	.word	0x00000000
        /*0110*/ 	.short	0x0003
        /*0112*/ 	.short	0x0018
        /*0114*/ 	.byte	0x00, 0xf5, 0x21, 0x00


	//----- nvinfo : EIATTR_KPARAM_INFO
	.align		4
.L_4341:
        /*0118*/ 	.byte	0x04, 0x17
        /*011a*/ 	.short	(.L_4343 - .L_4342)
.L_4342:
        /*011c*/ 	.word	0x00000000
        /*0120*/ 	.short	0x0002
        /*0122*/ 	.short	0x0010
        /*0124*/ 	.byte	0x00, 0xf5, 0x21, 0x00


	//----- nvinfo : EIATTR_KPARAM_INFO
	.align		4
.L_4343:
        /*0128*/ 	.byte	0x04, 0x17
        /*012a*/ 	.short	(.L_4345 - .L_4344)
.L_4344:
        /*012c*/ 	.word	0x00000000
        /*0130*/ 	.short	0x0001
        /*0132*/ 	.short	0x0008
        /*0134*/ 	.byte	0x00, 0xf5, 0x21, 0x00


	//----- nvinfo : EIATTR_KPARAM_INFO
	.align		4
.L_4345:
        /*0138*/ 	.byte	0x04, 0x17
        /*013a*/ 	.short	(.L_4347 - .L_4346)
.L_4346:
        /*013c*/ 	.word	0x00000000
        /*0140*/ 	.short	0x0000
        /*0142*/ 	.short	0x0000
        /*0144*/ 	.byte	0x00, 0xf5, 0x21, 0x00


	//----- nvinfo : EIATTR_SPARSE_MMA_MASK
	.align		4
.L_4347:
        /*0148*/ 	.byte	0x03, 0x50
        /*014a*/ 	.short	0x0000


	//----- nvinfo : EIATTR_MAXREG_COUNT
	.align		4
        /*014c*/ 	.byte	0x03, 0x1b
        /*014e*/ 	.short	0x00ff


	//----- nvinfo : EIATTR_NUM_BARRIERS
	.align		4
        /*0150*/ 	.byte	0x02, 0x4c
        /*0152*/ 	.byte	0x01
	.zero		1


	//----- nvinfo : EIATTR_MERCURY_ISA_VERSION
	.align		4
        /*0154*/ 	.byte	0x03, 0x5f
        /*0156*/ 	.short	0x0101


	//----- nvinfo : EIATTR_VRC_CTA_INIT_COUNT
	.align		4
        /*0158*/ 	.byte	0x02, 0x4a
	.zero		1
	.zero		1


	//----- nvinfo : EIATTR_EXIT_INSTR_OFFSETS
	.align		4
        /*015c*/ 	.byte	0x04, 0x1c
        /*015e*/ 	.short	(.L_4349 - .L_4348)


	//   ....[0]....
.L_4348:
        /*0160*/ 	.word	0x00000060


	//   ....[1]....
        /*0164*/ 	.word	0x000000c0


	//   ....[2]....
        /*0168*/ 	.word	0x000002d0


	//   ....[3]....
        /*016c*/ 	.word	0x000045d0


	//   ....[4]....
        /*0170*/ 	.word	0x00004660


	//   ....[5]....
        /*0174*/ 	.word	0x000046a0


	//----- nvinfo : EIATTR_CRS_STACK_SIZE
	.align		4
.L_4349:
        /*0178*/ 	.byte	0x04, 0x1e
        /*017a*/ 	.short	(.L_4351 - .L_4350)
.L_4350:
        /*017c*/ 	.word	0x00000000


	//----- nvinfo : EIATTR_CBANK_PARAM_SIZE
	.align		4
.L_4351:
        /*0180*/ 	.byte	0x03, 0x19
        /*0182*/ 	.short	0x0074


	//----- nvinfo : EIATTR_PARAM_CBANK
	.align		4
        /*0184*/ 	.byte	0x04, 0x0a
        /*0186*/ 	.short	(.L_4353 - .L_4352)
	.align		4
.L_4352:
        /*0188*/ 	.word	index@(.nv.constant0._Z23gemm_half_q_half_kernelILi1ELi38ELb1ELb0ELi64EEvPK6__halfPKjS4_S2_PS0_iiiiPKtS7_iiiiiibS2_i)
        /*018c*/ 	.short	0x0380
        /*018e*/ 	.short	0x0074


	//----- nvinfo : EIATTR_SW_WAR
	.align		4
.L_4353:
        /*0190*/ 	.byte	0x04, 0x36
        /*0192*/ 	.short	(.L_4355 - .L_4354)
.L_4354:
        /*0194*/ 	.word	0x00000008
.L_4355:


//--------------------- .nv.info._Z23gemm_half_q_half_kernelILi1ELi128ELb1ELb0ELi64EEvPK6__halfPKjS4_S2_PS0_iiiiPKtS7_iiiiiibS2_i --------------------------
	.section	.nv.info._Z23gemm_half_q_half_kernelILi1ELi128ELb1ELb0ELi64EEvPK6__halfPKjS4_S2_PS0_iiiiPKtS7_iiiiiibS2_i,"",@"SHT_CUDA_INFO"
	.sectionflags	@""
	.align	4


	//----- nvinfo : EIATTR_CUDA_API_VERSION
	.align		4
        /*0000*/ 	.byte	0x04, 0x37
        /*0002*/ 	.short	(.L_4357 - .L_4356)
.L_4356:
        /*0004*/ 	.word	0x00000082


	//----- nvinfo : EIATTR_KPARAM_INFO
	.align		4
.L_4357:
        /*0008*/ 	.byte	0x04, 0x17
        /*000a*/ 	.short	(.L_4359 - .L_4358)
.L_4358:
        /*000c*/ 	.word	0x00000000
        /*0010*/ 	.short	0x0013
        /*0012*/ 	.short	0x0070
        /*0014*/ 	.byte	0x00, 0xf0, 0x11, 0x00


	//----- nvinfo : EIATTR_KPARAM_INFO
	.align		4
.L_4359:
        /*0018*/ 	.byte	0x04, 0x17
        /*001a*/ 	.short	(.L_4361 - .L_4360)
.L_4360:
        /*001c*/ 	.word	0x00000000
        /*0020*/ 	.short	0x0012
        /*0022*/ 	.short	0x0068
        /*0024*/ 	.byte	0x00, 0xf5, 0x21, 0x00


	//----- nvinfo : EIATTR_KPARAM_INFO
	.align		4
.L_4361:
        /*0028*/ 	.byte	0x04, 0x17
        /*002a*/ 	.short	(.L_4363 - .L_4362)
.L_4362:
        /*002c*/ 	.word	0x00000000
        /*0030*/ 	.short	0x0011
        /*0032*/ 	.short	0x0060
        /*0034*/ 	.byte	0x00, 0xf0, 0x05, 0x00


	//----- nvinfo : EIATTR_KPARAM_INFO
	.align		4
.L_4363:
        /*0038*/ 	.byte	0x04, 0x17
        /*003a*/ 	.short	(.L_4365 - .L_4364)
.L_4364:
        /*003c*/ 	.word	0x00000000
        /*0040*/ 	.short	0x0010
        /*0042*/ 	.short	0x005c
        /*0044*/ 	.byte	0x00, 0xf0, 0x11, 0x00


	//----- nvinfo : EIATTR_KPARAM_INFO
	.align		4
.L_4365:
        /*0048*/ 	.byte	0x04, 0x17
        /*004a*/ 	.short	(.L_4367 - .L_4366)
.L_4366:
        /*004c*/ 	.word	0x00000000
        /*0050*/ 	.short	0x000f
        /*0052*/ 	.short	0x0058
        /*0054*/ 	.byte	0x00, 0xf0, 0x11, 0x00


	//----- nvinfo : EIATTR_KPARAM_INFO
	.align		4
.L_4367:
        /*0058*/ 	.byte	0x04, 0x17
        /*005a*/ 	.short	(.L_4369 - .L_4368)
.L_4368:
        /*005c*/ 	.word	0x00000000
        /*0060*/ 	.short	0x000e
        /*0062*/ 	.short	0x0054
        /*0064*/ 	.byte	0x00, 0xf0, 0x11, 0x00


	//----- nvinfo : EIATTR_KPARAM_INFO
	.align		4
.L_4369:
        /*0068*/ 	.byte	0x04, 0x17
        /*006a*/ 	.short	(.L_4371 - .L_4370)
.L_4370:
        /*006c*/ 	.word	0x00000000
        /*0070*/ 	.short	0x000d
        /*0072*/ 	.short	0x0050
        /*0074*/ 	.byte	0x00, 0xf0, 0x11, 0x00


	//----- nvinfo : EIATTR_KPARAM_INFO
	.align		4
.L_4371:
        /*0078*/ 	.byte	0x04, 0x17
        /*007a*/ 	.short	(.L_4373 - .L_4372)
.L_4372:
        /*007c*/ 	.word	0x00000000
        /*0080*/ 	.short	0x000c
        /*0082*/ 	.short	0x004c
        /*0084*/ 	.byte	0x00, 0xf0, 0x11, 0x00


	//----- nvinfo : EIATTR_KPARAM_INFO
	.align		4
.L_4373:
        /*0088*/ 	.byte	0x04, 0x17
        /*008a*/ 	.short	(.L_4375 - .L_4374)
.L_4374:
        /*008c*/ 	.word	0x00000000
        /*0090*/ 	.short	0x000b
        /*0092*/ 	.short	0x0048
        /*0094*/ 	.byte	0x00, 0xf0, 0x11, 0x00


	//----- nvinfo : EIATTR_KPARAM_INFO
	.align		4
.L_4375:
        /*0098*/ 	.byte	0x04, 0x17
        /*009a*/ 	.short	(.L_4377 - .L_4376)
.L_4376:
        /*009c*/ 	.word	0x00000000
        /*00a0*/ 	.short	0x000a
        /*00a2*/ 	.short	0x0040
        /*00a4*/ 	.byte	0x00, 0xf5, 0x21, 0x00


	//----- nvinfo : EIATTR_KPARAM_INFO
	.align		4
.L_4377:
        /*00a8*/ 	.byte	0x04, 0x17
        /*00aa*/ 	.short	(.L_4379 - .L_4378)
.L_4378:
        /*00ac*/ 	.word	0x00000000
        /*00b0*/ 	.short	0x0009
        /*00b2*/ 	.short	0x0038
        /*00b4*/ 	.byte	0x00, 0xf5, 0x21, 0x00


	//----- nvinfo : EIATTR_KPARAM_INFO
	.align		4
.L_4379:
        /*00b8*/ 	.byte	0x04, 0x17
        /*00ba*/ 	.short	(.L_4381 - .L_4380)
.L_4380:
        /*00bc*/ 	.word	0x00000000
        /*00c0*/ 	.short	0x0008
        /*00c2*/ 	.short	0x0034
        /*00c4*/ 	.byte	0x00, 0xf0, 0x11, 0x00


	//----- nvinfo : EIATTR_KPARAM_INFO
	.align		4
.L_4381:
        /*00c8*/ 	.byte	0x04, 0x17
        /*00ca*/ 	.short	(.L_4383 - .L_4382)
.L_4382:
        /*00cc*/ 	.word	0x00000000
        /*00d0*/ 	.short	0x0007
        /*00d2*/ 	.short	0x0030
        /*00d4*/ 	.byte	0x00, 0xf0, 0x11, 0x00


	//----- nvinfo : EIATTR_KPARAM_INFO
	.align		4
.L_4383:
        /*00d8*/ 	.byte	0x04, 0x17
        /*00da*/ 	.short	(.L_4385 - .L_4384)
.L_4384:
        /*00dc*/ 	.word	0x00000000
        /*00e0*/ 	.short	0x0006
        /*00e2*/ 	.short	0x002c
        /*00e4*/ 	.byte	0x00, 0xf0, 0x11, 0x00


	//----- nvinfo : EIATTR_KPARAM_INFO
	.align		4
.L_4385:
        /*00e8*/ 	.byte	0x04, 0x17
        /*00ea*/ 	.short	(.L_4387 - .L_4386)
.L_4386:
        /*00ec*/ 	.word	0x00000000
        /*00f0*/ 	.short	0x0005
        /*00f2*/ 	.short	0x0028
        /*00f4*/ 	.byte	0x00, 0xf0, 0x11, 0x00


	//----- nvinfo : EIATTR_KPARAM_INFO
	.align		4
.L_4387:
        /*00f8*/ 	.byte	0x04, 0x17
        /*00fa*/ 	.short	(.L_4389 - .L_4388)
.L_4388:
        /*00fc*/ 	.word	0x00000000
        /*0100*/ 	.short	0x0004
        /*0102*/ 	.short	0x0020
        /*0104*/ 	.byte	0x00, 0xf5, 0x21, 0x00


	//----- nvinfo : EIATTR_KPARAM_INFO
	.align		4
.L_4389:
        /*0108*/ 	.byte	0x04, 0x17
        /*010a*/ 	.short	(.L_4391 - .L_4390)
.L_4390:
        /*010c*/ 	.word	0x00000000
        /*0110*/ 	.short	0x0003
        /*0112*/ 	.short	0x0018
        /*0114*/ 	.byte	0x00, 0xf5, 0x21, 0x00


	//----- nvinfo : EIATTR_KPARAM_INFO
	.align		4
.L_4391:
        /*0118*/ 	.byte	0x04, 0x17
        /*011a*/ 	.short	(.L_4393 - .L_4392)
.L_4392:
        /*011c*/ 	.word	0x00000000
        /*0120*/ 	.short	0x0002
        /*0122*/ 	.short	0x0010
        /*0124*/ 	.byte	0x00, 0xf5, 0x21, 0x00


	//----- nvinfo : EIATTR_KPARAM_INFO
	.align		4
.L_4393:
        /*0128*/ 	.byte	0x04, 0x17
        /*012a*/ 	.short	(.L_4395 - .L_4394)
.L_4394:
        /*012c*/ 	.word	0x00000000
        /*0130*/ 	.short	0x0001
        /*0132*/ 	.short	0x0008
        /*0134*/ 	.byte	0x00, 0xf5, 0x21, 0x00


	//----- nvinfo : EIATTR_KPARAM_INFO
	.align		4
.L_4395:
        /*0138*/ 	.byte	0x04, 0x17
        /*013a*/ 	.short	(.L_4397 - .L_4396)
.L_4396:
        /*013c*/ 	.word	0x00000000
        /*0140*/ 	.short	0x0000
        /*0142*/ 	.short	0x0000
        /*0144*/ 	.byte	0x00, 0xf5, 0x21, 0x00


	//----- nvinfo : EIATTR_SPARSE_MMA_MASK
	.align		4
.L_4397:
        /*0148*/ 	.byte	0x03, 0x50
        /*014a*/ 	.short	0x0000


	//----- nvinfo : EIATTR_MAXREG_COUNT
	.align		4
        /*014c*/ 	.byte	0x03, 0x1b
        /*014e*/ 	.short	0x00ff


	//----- nvinfo : EIATTR_NUM_BARRIERS
	.align		4
        /*0150*/ 	.byte	0x02, 0x4c
        /*0152*/ 	.byte	0x01
	.zero		1


	//----- nvinfo : EIATTR_MERCURY_ISA_VERSION
	.align		4
        /*0154*/ 	.byte	0x03, 0x5f
        /*0156*/ 	.short	0x0101


	//----- nvinfo : EIATTR_VRC_CTA_INIT_COUNT
	.align		4
        /*0158*/ 	.byte	0x02, 0x4a
	.zero		1
	.zero		1


	//----- nvinfo : EIATTR_EXIT_INSTR_OFFSETS
	.align		4
        /*015c*/ 	.byte	0x04, 0x1c
        /*015e*/ 	.short	(.L_4399 - .L_4398)


	//   ....[0]....
.L_4398:
        /*0160*/ 	.word	0x00000070


	//   ....[1]....
        /*0164*/ 	.word	0x000000c0


	//   ....[2]....
        /*0168*/ 	.word	0x000002f0


	//   ....[3]....
        /*016c*/ 	.word	0x000041b0


	//   ....[4]....
        /*0170*/ 	.word	0x00004240


	//   ....[5]....
        /*0174*/ 	.word	0x00004280


	//----- nvinfo : EIATTR_CRS_STACK_SIZE
	.align		4
.L_4399:
        /*0178*/ 	.byte	0x04, 0x1e
        /*017a*/ 	.short	(.L_4401 - .L_4400)
.L_4400:
        /*017c*/ 	.word	0x00000000


	//----- nvinfo : EIATTR_CBANK_PARAM_SIZE
	.align		4
.L_4401:
        /*0180*/ 	.byte	0x03, 0x19
        /*0182*/ 	.short	0x0074


	//----- nvinfo : EIATTR_PARAM_CBANK
	.align		4
        /*0184*/ 	.byte	0x04, 0x0a
        /*0186*/ 	.short	(.L_4403 - .L_4402)
	.align		4
.L_4402:
        /*0188*/ 	.word	index@(.nv.constant0._Z23gemm_half_q_half_kernelILi1ELi128ELb1ELb0ELi64EEvPK6__halfPKjS4_S2_PS0_iiiiPKtS7_iiiiiibS2_i)
        /*018c*/ 	.short	0x0380
        /*018e*/ 	.short	0x0074


	//----- nvinfo : EIATTR_SW_WAR
	.align		4
.L_4403:
        /*0190*/ 	.byte	0x04, 0x36
        /*0192*/ 	.short	(.L_4405 - .L_4404)
.L_4404:
        /*0194*/ 	.word	0x00000008
.L_4405:


//--------------------- .nv.info._Z23gemm_half_q_half_kernelILi1ELi190ELb1ELb0ELi32EEvPK6__halfPKjS4_S2_PS0_iiiiPKtS7_iiiiiibS2_i --------------------------
	.section	.nv.info._Z23gemm_half_q_half_kernelILi1ELi190ELb1ELb0ELi32EEvPK6__halfPKjS4_S2_PS0_iiiiPKtS7_iiiiiibS2_i,"",@"SHT_CUDA_INFO"
	.sectionflags	@""
	.align	4


	//----- nvinfo : EIATTR_CUDA_API_VERSION
	.align		4
        /*0000*/ 	.byte	0x04, 0x37
        /*0002*/ 	.short	(.L_4407 - .L_4406)
.L_4406:
        /*0004*/ 	.word	0x00000082


	//----- nvinfo : EIATTR_KPARAM_INFO
	.align		4
.L_4407:
        /*0008*/ 	.byte	0x04, 0x17
        /*000a*/ 	.short	(.L_4409 - .L_4408)
.L_4408:
        /*000c*/ 	.word	0x00000000
        /*0010*/ 	.short	0x0013
        /*0012*/ 	.short	0x0070
        /*0014*/ 	.byte	0x00, 0xf0, 0x11, 0x00


	//----- nvinfo : EIATTR_KPARAM_INFO
	.align		4
.L_4409:
        /*0018*/ 	.byte	0x04, 0x17
        /*001a*/ 	.short	(.L_4411 - .L_4410)
.L_4410:
        /*001c*/ 	.word	0x00000000
        /*0020*/ 	.short	0x0012
        /*0022*/ 	.short	0x0068
        /*0024*/ 	.byte	0x00, 0xf5, 0x21, 0x00


	//----- nvinfo : EIATTR_KPARAM_INFO
	.align		4
.L_4411:
        /*0028*/ 	.byte	0x04, 0x17
        /*002a*/ 	.short	(.L_4413 - .L_4412)
.L_4412:
        /*002c*/ 	.word	0x00000000
        /*0030*/ 	.short	0x0011
        /*0032*/ 	.short	0x0060
        /*0034*/ 	.byte	0x00, 0xf0, 0x05, 0x00


	//----- nvinfo : EIATTR_KPARAM_INFO
	.align		4
.L_4413:
        /*0038*/ 	.byte	0x04, 0x17
        /*003a*/ 	.short	(.L_4415 - .L_4414)
.L_4414:
        /*003c*/ 	.word	0x00000000
        /*0040*/ 	.short	0x0010
        /*0042*/ 	.short	0x005c
        /*0044*/ 	.byte	0x00, 0xf0, 0x11, 0x00


	//----- nvinfo : EIATTR_KPARAM_INFO
	.align		4
.L_4415:
        /*0048*/ 	.byte	0x04, 0x17
        /*004a*/ 	.short	(.L_4417 - .L_4416)
.L_4416:
        /*004c*/ 	.word	0x00000000
        /*0050*/ 	.short	0x000f
        /*0052*/ 	.short	0x0058
        /*0054*/ 	.byte	0x00, 0xf0, 0x11, 0x00


	//----- nvinfo : EIATTR_KPARAM_INFO
	.align		4
.L_4417:
        /*0058*/ 	.byte	0x04, 0x17
        /*005a*/ 	.short	(.L_4419 - .L_4418)
.L_4418:
        /*005c*/ 	.word	0x00000000
        /*0060*/ 	.short	0x000e
        /*0062*/ 	.short	0x0054
        /*0064*/ 	.byte	0x00, 0xf0, 0x11, 0x00


	//----- nvinfo : EIATTR_KPARAM_INFO
	.align		4
.L_4419:
        /*0068*/ 	.byte	0x04, 0x17
        /*006a*/ 	.short	(.L_4421 - .L_4420)
.L_4420:
        /*006c*/ 	.word	0x00000000
        /*0070*/ 	.short	0x000d
        /*0072*/ 	.short	0x0050
        /*0074*/ 	.byte	0x00, 0xf0, 0x11, 0x00


	//----- nvinfo : EIATTR_KPARAM_INFO
	.align		4
.L_4421:
        /*0078*/ 	.byte	0x04, 0x17
        /*007a*/ 	.short	(.L_4423 - .L_4422)
.L_4422:
        /*007c*/ 	.word	0x00000000
        /*0080*/ 	.short	0x000c
        /*0082*/ 	.short	0x004c
        /*0084*/ 	.byte	0x00, 0xf0, 0x11, 0x00


	//----- nvinfo : EIATTR_KPARAM_INFO
	.align		4
.L_4423:
        /*0088*/ 	.byte	0x04, 0x17
        /*008a*/ 	.short	(.L_4425 - .L_4424)
.L_4424:
        /*008c*/ 	.word	0x00000000
        /*0090*/ 	.short	0x000b
        /*0092*/ 	.short	0x0048
        /*0094*/ 	.byte	0x00, 0xf0, 0x11, 0x00


	//----- nvinfo : EIATTR_KPARAM_INFO
	.align		4
.L_4425:
        /*0098*/ 	.byte	0x04, 0x17
        /*009a*/ 	.short	(.L_4427 - .L_4426)
.L_4426:
        /*009c*/ 	.word	0x00000000
        /*00a0*/ 	.short	0x000a
        /*00a2*/ 	.short	0x0040
        /*00a4*/ 	.byte	0x00, 0xf5, 0x21, 0x00


	//----- nvinfo : EIATTR_KPARAM_INFO
	.align		4
.L_4427:
        /*00a8*/ 	.byte	0x04, 0x17
        /*00aa*/ 	.short	(.L_4429 - .L_4428)
.L_4428:
        /*00ac*/ 	.word	0x00000000
        /*00b0*/ 	.short	0x0009
        /*00b2*/ 	.short	0x0038
        /*00b4*/ 	.byte	0x00, 0xf5, 0x21, 0x00


	//----- nvinfo : EIATTR_KPARAM_INFO
	.align		4
.L_4429:
        /*00b8*/ 	.byte	0x04, 0x17
        /*00ba*/ 	.short	(.L_4431 - .L_4430)
.L_4430:
        /*00bc*/ 	.word	0x00000000
        /*00c0*/ 	.short	0x0008
        /*00c2*/ 	.short	0x0034
        /*00c4*/ 	.byte	0x00, 0xf0, 0x11, 0x00


	//----- nvinfo : EIATTR_KPARAM_INFO
	.align		4
.L_4431:
        /*00c8*/ 	.byte	0x04, 0x17
        /*00ca*/ 	.short	(.L_4433 - .L_4432)
.L_4432:
        /*00cc*/ 	.word	0x00000000
        /*00d0*/ 	.short	0x0007
        /*00d2*/ 	.short	0x0030
        /*00d4*/ 	.byte	0x00, 0xf0, 0x11, 0x00


	//----- nvinfo : EIATTR_KPARAM_INFO
	.align		4
.L_4433:
        /*00d8*/ 	.byte	0x04, 0x17
        /*00da*/ 	.short	(.L_4435 - .L_4434)
.L_4434:
        /*00dc*/ 	.word	0x00000000
        /*00e0*/ 	.short	0x0006
        /*00e2*/ 	.short	0x002c
        /*00e4*/ 	.byte	0x00, 0xf0, 0x11, 0x00


	//----- nvinfo : EIATTR_KPARAM_INFO
	.align		4
.L_4435:
        /*00e8*/ 	.byte	0x04, 0x17
        /*00ea*/ 	.short	(.L_4437 - .L_4436)
.L_4436:
        /*00ec*/ 	.word	0x00000000
        /*00f0*/ 	.short	0x0005
        /*00f2*/ 	.short	0x0028
        /*00f4*/ 	.byte	0x00, 0xf0, 0x11, 0x00


	//----- nvinfo : EIATTR_KPARAM_INFO
	.align		4
.L_4437:
        /*00f8*/ 	.byte	0x04, 0x17
        /*00fa*/ 	.short	(.L_4439 - .L_4438)
.L_4438:
        /*00fc*/ 	.word	0x00000000
        /*0100*/ 	.short	0x0004
        /*0102*/ 	.short	0x0020
        /*0104*/ 	.byte	0x00, 0xf5, 0x21, 0x00


	//----- nvinfo : EIATTR_KPARAM_INFO
	.align		4
.L_4439:
        /*0108*/ 	.byte	0x04, 0x17
        /*010a*/ 	.short	(.L_4441 - .L_4440)
.L_4440:
        /*010c*/ 	.word	0x00000000
        /*0110*/ 	.short	0x0003
        /*0112*/ 	.short	0x0018
        /*0114*/ 	.byte	0x00, 0xf5, 0x21, 0x00


	//----- nvinfo : EIATTR_KPARAM_INFO
	.align		4
.L_4441:
        /*0118*/ 	.byte	0x04, 0x17
        /*011a*/ 	.short	(.L_4443 - .L_4442)
.L_4442:
        /*011c*/ 	.word	0x00000000
        /*0120*/ 	.short	0x0002
        /*0122*/ 	.short	0x0010
        /*0124*/ 	.byte	0x00, 0xf5, 0x21, 0x00


	//----- nvinfo : EIATTR_KPARAM_INFO
	.align		4
.L_4443:
        /*0128*/ 	.byte	0x04, 0x17
        /*012a*/ 	.short	(.L_4445 - .L_4444)
.L_4444:
        /*012c*/ 	.word	0x00000000
        /*0130*/ 	.short	0x0001
        /*0132*/ 	.short	0x0008
        /*0134*/ 	.byte	0x00, 0xf5, 0x21, 0x00


	//----- nvinfo : EIATTR_KPARAM_INFO
	.align		4
.L_4445:
        /*0138*/ 	.byte	0x04, 0x17
        /*013a*/ 	.short	(.L_4447 - .L_4446)
.L_4446:
        /*013c*/ 	.word	0x00000000
        /*0140*/ 	.short	0x0000
        /*0142*/ 	.short	0x0000
        /*0144*/ 	.byte	0x00, 0xf5, 0x21, 0x00


	//----- nvinfo : EIATTR_SPARSE_MMA_MASK
	.align		4
.L_4447:
        /*0148*/ 	.byte	0x03, 0x50
        /*014a*/ 	.short	0x0000


	//----- nvinfo : EIATTR_MAXREG_COUNT
	.align		4
        /*014c*/ 	.byte	0x03, 0x1b
        /*014e*/ 	.short	0x00ff


	//----- nvinfo : EIATTR_NUM_BARRIERS
	.align		4
        /*0150*/ 	.byte	0x02, 0x4c
        /*0152*/ 	.byte	0x01
	.zero		1


	//----- nvinfo : EIATTR_MERCURY_ISA_VERSION
	.align		4
        /*0154*/ 	.byte	0x03, 0x5f
        /*0156*/ 	.short	0x0101


	//----- nvinfo : EIATTR_VRC_CTA_INIT_COUNT
	.align		4
        /*0158*/ 	.byte	0x02, 0x4a
	.zero		1
	.zero		1


	//----- nvinfo : EIATTR_EXIT_INSTR_OFFSETS
	.align		4
        /*015c*/ 	.byte	0x04, 0x1c
        /*015e*/ 	.short	(.L_4449 - .L_4448)


	//   ....[0]....
.L_4448:
        /*0160*/ 	.word	0x00000050


	//   ....[1]....
        /*0164*/ 	.word	0x000000a0


	//   ....[2]....
        /*0168*/ 	.word	0x000002c0


	//   ....[3]....
        /*016c*/ 	.word	0x0000ad40


	//   ....[4]....
        /*0170*/ 	.word	0x0000adc0


	//   ....[5]....
        /*0174*/ 	.word	0x0000ae00


	//----- nvinfo : EIATTR_CRS_STACK_SIZE
	.align		4
.L_4449:
        /*0178*/ 	.byte	0x04, 0x1e
        /*017a*/ 	.short	(.L_4451 - .L_4450)
.L_4450:
        /*017c*/ 	.word	0x00000000


	//----- nvinfo : EIATTR_CBANK_PARAM_SIZE
	.align		4
.L_4451:
        /*0180*/ 	.byte	0x03, 0x19
        /*0182*/ 	.short	0x0074


	//----- nvinfo : EIATTR_PARAM_CBANK
	.align		4
        /*0184*/ 	.byte	0x04, 0x0a
        /*0186*/ 	.short	(.L_4453 - .L_4452)
	.align		4
.L_4452:
        /*0188*/ 	.word	index@(.nv.constant0._Z23gemm_half_q_half_kernelILi1ELi190ELb1ELb0ELi32EEvPK6__halfPKjS4_S2_PS0_iiiiPKtS7_iiiiiibS2_i)
        /*018c*/ 	.short	0x0380
        /*018e*/ 	.short	0x0074


	//----- nvinfo : EIATTR_SW_WAR
	.align		4
.L_4453:
        /*0190*/ 	.byte	0x04, 0x36
        /*0192*/ 	.short	(.L_4455 - .L_4454)
.L_4454:
        /*0194*/ 	.word	0x00000008
.L_4455:


//--------------------- .nv.info._Z23gemm_half_q_half_kernelILi1ELi160ELb1ELb0ELi32EEvPK6__halfPKjS4_S2_PS0_iiiiPKtS7_iiiiiibS2_i --------------------------
	.section	.nv.info._Z23gemm_half_q_half_kernelILi1ELi160ELb1ELb0ELi32EEvPK6__halfPKjS4_S2_PS0_iiiiPKtS7_iiiiiibS2_i,"",@"SHT_CUDA_INFO"
	.sectionflags	@""
	.align	4


	//----- nvinfo : EIATTR_CUDA_API_VERSION
	.align		4
        /*0000*/ 	.byte	0x04, 0x37
        /*0002*/ 	.short	(.L_4457 - .L_4456)
.L_4456:
        /*0004*/ 	.word	0x00000082


	//----- nvinfo : EIATTR_KPARAM_INFO
	.align		4
.L_4457:
        /*0008*/ 	.byte	0x04, 0x17
        /*000a*/ 	.short	(.L_4459 - .L_4458)
.L_4458:
        /*000c*/ 	.word	0x00000000
        /*0010*/ 	.short	0x0013
        /*0012*/ 	.short	0x0070
        /*0014*/ 	.byte	0x00, 0xf0, 0x11, 0x00


	//----- nvinfo : EIATTR_KPARAM_INFO
	.align		4
.L_4459:
        /*0018*/ 	.byte	0x04, 0x17
        /*001a*/ 	.short	(.L_4461 - .L_4460)
.L_4460:
        /*001c*/ 	.word	0x00000000
        /*0020*/ 	.short	0x0012
        /*0022*/ 	.short	0x0068
        /*0024*/ 	.byte	0x00, 0xf5, 0x21, 0x00


	//----- nvinfo : EIATTR_KPARAM_INFO
	.align		4
.L_4461:
        /*0028*/ 	.byte	0x04, 0x17
        /*002a*/ 	.short	(.L_4463 - .L_4462)
.L_4462:
        /*002c*/ 	.word	0x00000000
        /*0030*/ 	.short	0x0011
        /*0032*/ 	.short	0x0060
        /*0034*/ 	.byte	0x00, 0xf0, 0x05, 0x00


	//----- nvinfo : EIATTR_KPARAM_INFO
	.align		4
.L_4463:
        /*0038*/ 	.byte	0x04, 0x17
        /*003a*/ 	.short	(.L_4465 - .L_4464)
.L_4464:
        /*003c*/ 	.word	0x00000000
        /*0040*/ 	.short	0x0010
        /*0042*/ 	.short	0x005c
        /*0044*/ 	.byte	0x00, 0xf0, 0x11, 0x00


	//----- nvinfo : EIATTR_KPARAM_INFO
	.align		4
.L_4465:
        /*0048*/ 	.byte	0x04, 0x17
        /*004a*/ 	.short	(.L_4467 - .L_4466)
.L_4466:
        /*004c*/ 	.word	0x00000000
        /*0050*/ 	.short	0x000f
        /*0052*/ 	.short	0x0058
        /*0054*/ 	.byte	0x00, 0xf0, 0x11, 0x00


	//----- nvinfo : EIATTR_KPARAM_INFO
	.align		4
.L_4467:
        /*0058*/ 	.byte	0x04, 0x17
        /*005a*/ 	.short	(.L_4469 - .L_4468)
.L_4468:
        /*005c*/ 	.word	0x00000000
        /*0060*/ 	.short	0x000e
        /*0062*/ 	.short	0x0054
        /*0064*/ 	.byte	0x00, 0xf0, 0x11, 0x00


	//----- nvinfo : EIATTR_KPARAM_INFO
	.align		4
.L_4469:
        /*0068*/ 	.byte	0x04, 0x17
        /*006a*/ 	.short	(.L_4471 - .L_4470)
.L_4470:
        /*006c*/ 	.word	0x00000000
        /*0070*/ 	.short	0x000d
        /*0072*/ 	.short	0x0050
        /*0074*/ 	.byte	0x00, 0xf0, 0x11, 0x00


	//----- nvinfo : EIATTR_KPARAM_INFO
	.align		4
.L_4471:
        /*0078*/ 	.byte	0x04, 0x17
        /*007a*/ 	.short	(.L_4473 - .L_4472)
.L_4472:
        /*007c*/ 	.word	0x00000000
        /*0080*/ 	.short	0x000c
        /*0082*/ 	.short	0x004c
        /*0084*/ 	.byte	0x00, 0xf0, 0x11, 0x00


	//----- nvinfo : EIATTR_KPARAM_INFO
	.align		4
.L_4473:
        /*0088*/ 	.byte	0x04, 0x17
        /*008a*/ 	.short	(.L_4475 - .L_4474)
.L_4474:
        /*008c*/ 	.word	0x00000000
        /*0090*/ 	.short	0x000b
        /*0092*/ 	.short	0x0048
        /*0094*/ 	.byte	0x00, 0xf0, 0x11, 0x00


	//----- nvinfo : EIATTR_KPARAM_INFO
	.align		4
.L_4475:
        /*0098*/ 	.byte	0x04, 0x17
        /*009a*/ 	.short	(.L_4477 - .L_4476)
.L_4476:
        /*009c*/ 	.word	0x00000000
        /*00a0*/ 	.short	0x000a
        /*00a2*/ 	.short	0x0040
        /*00a4*/ 	.byte	0x00, 0xf5, 0x21, 0x00


	//----- nvinfo : EIATTR_KPARAM_INFO
	.align		4
.L_4477:
        /*00a8*/ 	.byte	0x04, 0x17
        /*00aa*/ 	.short	(.L_4479 - .L_4478)
.L_4478:
        /*00ac*/ 	.word	0x00000000
        /*00b0*/ 	.short	0x0009
        /*00b2*/ 	.short	0x0038
        /*00b4*/ 	.byte	0x00, 0xf5, 0x21, 0x00


	//----- nvinfo : EIATTR_KPARAM_INFO
	.align		4
.L_4479:
        /*00b8*/ 	.byte	0x04, 0x17
        /*00ba*/ 	.short	(.L_4481 - .L_4480)
.L_4480:
        /*00bc*/ 	.word	0x00000000
        /*00c0*/ 	.short	0x0008
        /*00c2*/ 	.short	0x0034
        /*00c4*/ 	.byte	0x00, 0xf0, 0x11, 0x00


	//----- nvinfo : EIATTR_KPARAM_INFO
	.align		4
.L_4481:
        /*00c8*/ 	.byte	0x04, 0x17
        /*00ca*/ 	.short	(.L_4483 - .L_4482)
.L_4482:
        /*00cc*/ 	.word	0x00000000
        /*00d0*/ 	.short	0x0007
        /*00d2*/ 	.short	0x0030
        /*00d4*/ 	.byte	0x00, 0xf0, 0x11, 0x00


	//----- nvinfo : EIATTR_KPARAM_INFO
	.align		4
.L_4483:
        /*00d8*/ 	.byte	0x04, 0x17
        /*00da*/ 	.short	(.L_4485 - .L_4484)
.L_4484:
        /*00dc*/ 	.word	0x00000000
        /*00e0*/ 	.short	0x0006
        /*00e2*/ 	.short	0x002c
        /*00e4*/ 	.byte	0x00, 0xf0, 0x11, 0x00


	//----- nvinfo : EIATTR_KPARAM_INFO
	.align		4
.L_4485:
        /*00e8*/ 	.byte	0x04, 0x17
        /*00ea*/ 	.short	(.L_4487 - .L_4486)
.L_4486:
        /*00ec*/ 	.word	0x00000000
        /*00f0*/ 	.short	0x0005
        /*00f2*/ 	.short	0x0028
        /*00f4*/ 	.byte	0x00, 0xf0, 0x11, 0x00


	//----- nvinfo : EIATTR_KPARAM_INFO
	.align		4
.L_4487:
        /*00f8*/ 	.byte	0x04, 0x17
        /*00fa*/ 	.short	(.L_4489 - .L_4488)
.L_4488:
        /*00fc*/ 	.word	0x00000000
        /*0100*/ 	.short	0x0004
        /*0102*/ 	.short	0x0020
        /*0104*/ 	.byte	0x00, 0xf5, 0x21, 0x00


	//----- nvinfo : EIATTR_KPARAM_INFO
	.align		4
.L_4489:
        /*0108*/ 	.byte	0x04, 0x17
        /*010a*/ 	.short	(.L_4491 - .L_4490)
.L_4490:
        /*010c*/ 	.word	0x00000000
        /*0110*/ 	.short	0x0003
        /*0112*/ 	.short	0x0018
        /*0114*/ 	.byte	0x00, 0xf5, 0x21, 0x00


	//----- nvinfo : EIATTR_KPARAM_INFO
	.align		4
.L_4491:
        /*0118*/ 	.byte	0x04, 0x17
        /*011a*/ 	.short	(.L_4493 - .L_4492)
.L_4492:
        /*011c*/ 	.word	0x00000000
        /*0120*/ 	.short	0x0002
        /*0122*/ 	.short	0x0010
        /*0124*/ 	.byte	0x00, 0xf5, 0x21, 0x00


	//----- nvinfo : EIATTR_KPARAM_INFO
	.align		4
.L_4493:
        /*0128*/ 	.byte	0x04, 0x17
        /*012a*/ 	.short	(.L_4495 - .L_4494)
.L_4494:
        /*012c*/ 	.word	0x00000000
        /*0130*/ 	.short	0x0001
        /*0132*/ 	.short	0x0008
        /*0134*/ 	.byte	0x00, 0xf5, 0x21, 0x00


	//----- nvinfo : EIATTR_KPARAM_INFO
	.align		4
.L_4495:
        /*0138*/ 	.byte	0x04, 0x17
        /*013a*/ 	.short	(.L_4497 - .L_4496)
.L_4496:
        /*013c*/ 	.word	0x00000000
        /*0140*/ 	.short	0x0000
        /*0142*/ 	.short	0x0000
        /*0144*/ 	.byte	0x00, 0xf5, 0x21, 0x00


	//----- nvinfo : EIATTR_SPARSE_MMA_MASK
	.align		4
.L_4497:
        /*0148*/ 	.byte	0x03, 0x50
        /*014a*/ 	.short	0x0000


	//----- nvinfo : EIATTR_MAXREG_COUNT
	.align		4
        /*014c*/ 	.byte	0x03, 0x1b
        /*014e*/ 	.short	0x00ff


	//----- nvinfo : EIATTR_NUM_BARRIERS
	.align		4
        /*0150*/ 	.byte	0x02, 0x4c
        /*0152*/ 	.byte	0x01
	.zero		1


	//----- nvinfo : EIATTR_MERCURY_ISA_VERSION
	.align		4
        /*0154*/ 	.byte	0x03, 0x5f
        /*0156*/ 	.short	0x0101


	//----- nvinfo : EIATTR_VRC_CTA_INIT_COUNT
	.align		4
        /*0158*/ 	.byte	0x02, 0x4a
	.zero		1
	.zero		1


	//----- nvinfo : EIATTR_EXIT_INSTR_OFFSETS
	.align		4
        /*015c*/ 	.byte	0x04, 0x1c
        /*015e*/ 	.short	(.L_4499 - .L_4498)


	//   ....[0]....
.L_4498:
        /*0160*/ 	.word	0x00000050


	//   ....[1]....
        /*0164*/ 	.word	0x000000a0


	//   ....[2]....
        /*0168*/ 	.word	0x000002c0


	//   ....[3]....
        /*016c*/ 	.word	0x000054e0


	//   ....[4]....
        /*0170*/ 	.word	0x00005560


	//   ....[5]....
        /*0174*/ 	.word	0x000055a0


	//----- nvinfo : EIATTR_CRS_STACK_SIZE
	.align		4
.L_4499:
        /*0178*/ 	.byte	0x04, 0x1e
        /*017a*/ 	.short	(.L_4501 - .L_4500)
.L_4500:
        /*017c*/ 	.word	0x00000000


	//----- nvinfo : EIATTR_CBANK_PARAM_SIZE
	.align		4
.L_4501:
        /*0180*/ 	.byte	0x03, 0x19
        /*0182*/ 	.short	0x0074


	//----- nvinfo : EIATTR_PARAM_CBANK
	.align		4
        /*0184*/ 	.byte	0x04, 0x0a
        /*0186*/ 	.short	(.L_4503 - .L_4502)
	.align		4
.L_4502:
        /*0188*/ 	.word	index@(.nv.constant0._Z23gemm_half_q_half_kernelILi1ELi160ELb1ELb0ELi32EEvPK6__halfPKjS4_S2_PS0_iiiiPKtS7_iiiiiibS2_i)
        /*018c*/ 	.short	0x0380
        /*018e*/ 	.short	0x0074


	//----- nvinfo : EIATTR_SW_WAR
	.align		4
.L_4503:
        /*0190*/ 	.byte	0x04, 0x36
        /*0192*/ 	.short	(.L_4505 - .L_4504)
.L_4504:
        /*0194*/ 	.word	0x00000008
.L_4505:


//--------------------- .nv.info._Z23gemm_half_q_half_kernelILi1ELi40ELb1ELb0ELi32EEvPK6__halfPKjS4_S2_PS0_iiiiPKtS7_iiiiiibS2_i --------------------------
	.section	.nv.info._Z23gemm_half_q_half_kernelILi1ELi40ELb1ELb0ELi32EEvPK6__halfPKjS4_S2_PS0_iiiiPKtS7_iiiiiibS2_i,"",@"SHT_CUDA_INFO"
	.sectionflags	@""
	.align	4


	//----- nvinfo : EIATTR_CUDA_API_VERSION
	.align		4
        /*0000*/ 	.byte	0x04, 0x37
        /*0002*/ 	.short	(.L_4507 - .L_4506)
.L_4506:
        /*0004*/ 	.word	0x00000082


	//----- nvinfo : EIATTR_KPARAM_INFO
	.align		4
.L_4507:
        /*0008*/ 	.byte	0x04, 0x17
        /*000a*/ 	.short	(.L_4509 - .L_4508)
.L_4508:
        /*000c*/ 	.word	0x00000000
        /*0010*/ 	.short	0x0013
        /*0012*/ 	.short	0x0070
        /*0014*/ 	.byte	0x00, 0xf0, 0x11, 0x00


	//----- nvinfo : EIATTR_KPARAM_INFO
	.align		4
.L_4509:
        /*0018*/ 	.byte	0x04, 0x17
        /*001a*/ 	.short	(.L_4511 - .L_4510)
.L_4510:
        /*001c*/ 	.word	0x00000000
        /*0020*/ 	.short	0x0012
        /*0022*/ 	.short	0x0068
        /*0024*/ 	.byte	0x00, 0xf5, 0x21, 0x00


	//----- nvinfo : EIATTR_KPARAM_INFO
	.align		4
.L_4511:
        /*0028*/ 	.byte	0x04, 0x17
        /*002a*/ 	.short	(.L_4513 - .L_4512)
.L_4512:
        /*002c*/ 	.word	0x00000000
        /*0030*/ 	.short	0x0011
        /*0032*/ 	.short	0x0060
        /*0034*/ 	.byte	0x00, 0xf0, 0x05, 0x00


	//----- nvinfo : EIATTR_KPARAM_INFO
	.align		4
.L_4513:
        /*0038*/ 	.byte	0x04, 0x17
        /*003a*/ 	.short	(.L_4515 - .L_4514)
.L_4514:
        /*003c*/ 	.word	0x00000000
        /*0040*/ 	.short	0x0010
        /*0042*/ 	.short	0x005c
        /*0044*/ 	.byte	0x00, 0xf0, 0x11, 0x00


	//----- nvinfo : EIATTR_KPARAM_INFO
	.align		4
.L_4515:
        /*0048*/ 	.byte	0x04, 0x17
        /*004a*/ 	.short	(.L_4517 - .L_4516)
.L_4516:
        /*004c*/ 	.word	0x00000000
        /*0050*/ 	.short	0x000f
        /*0052*/ 	.short	0x0058
        /*0054*/ 	.byte	0x00, 0xf0, 0x11, 0x00


	//----- nvinfo : EIATTR_KPARAM_INFO
	.align		4
.L_4517:
        /*0058*/ 	.byte	0x04, 0x17
        /*005a*/ 	.short	(.L_4519 - .L_4518)
.L_4518:
        /*005c*/ 	.word	0x00000000
        /*0060*/ 	.short	0x000e
        /*0062*/ 	.short	0x0054
        /*0064*/ 	.byte	0x00, 0xf0, 0x11, 0x00


	//----- nvinfo : EIATTR_KPARAM_INFO
	.align		4
.L_4519:
        /*0068*/ 	.byte	0x04, 0x17
        /*006a*/ 	.short	(.L_4521 - .L_4520)
.L_4520:
        /*006c*/ 	.word	0x00000000
        /*0070*/ 	.short	0x000d
        /*0072*/ 	.short	0x0050
        /*0074*/ 	.byte	0x00, 0xf0, 0x11, 0x00


	//----- nvinfo : EIATTR_KPARAM_INFO
	.align		4
.L_4521:
        /*0078*/ 	.byte	0x04, 0x17
        /*007a*/ 	.short	(.L_4523 - .L_4522)
.L_4522:
        /*007c*/ 	.word	0x00000000
        /*0080*/ 	.short	0x000c
        /*0082*/ 	.short	0x004c
        /*0084*/ 	.byte	0x00, 0xf0, 0x11, 0x00


	//----- nvinfo : EIATTR_KPARAM_INFO
	.align		4
.L_4523:
        /*0088*/ 	.byte	0x04, 0x17
        /*008a*/ 	.short	(.L_4525 - .L_4524)
.L_4524:
        /*008c*/ 	.word	0x00000000
        /*0090*/ 	.short	0x000b
        /*0092*/ 	.short	0x0048
        /*0094*/ 	.byte	0x00, 0xf0, 0x11, 0x00


	//----- nvinfo : EIATTR_KPARAM_INFO
	.align		4
.L_4525:
        /*0098*/ 	.byte	0x04, 0x17
        /*009a*/ 	.short	(.L_4527 - .L_4526)
.L_4526:
        /*009c*/ 	.word	0x00000000
        /*00a0*/ 	.short	0x000a
        /*00a2*/ 	.short	0x0040
        /*00a4*/ 	.byte	0x00, 0xf5, 0x21, 0x00


	//----- nvinfo : EIATTR_KPARAM_INFO
	.align		4
.L_4527:
        /*00a8*/ 	.byte	0x04, 0x17
        /*00aa*/ 	.short	(.L_4529 - .L_4528)
.L_4528:
        /*00ac*/ 	.word	0x00000000
        /*00b0*/ 	.short	0x0009
        /*00b2*/ 	.short	0x0038
        /*00b4*/ 	.byte	0x00, 0xf5, 0x21, 0x00


	//----- nvinfo : EIATTR_KPARAM_INFO
	.align		4
.L_4529:
        /*00b8*/ 	.byte	0x04, 0x17
        /*00ba*/ 	.short	(.L_4531 - .L_4530)
.L_4530:
        /*00bc*/ 	.word	0x00000000
        /*00c0*/ 	.short	0x0008
        /*00c2*/ 	.short	0x0034
        /*00c4*/ 	.byte	0x00, 0xf0, 0x11, 0x00


	//----- nvinfo : EIATTR_KPARAM_INFO
	.align		4
.L_4531:
        /*00c8*/ 	.byte	0x04, 0x17
        /*00ca*/ 	.short	(.L_4533 - .L_4532)
.L_4532:
        /*00cc*/ 	.word	0x00000000
        /*00d0*/ 	.short	0x0007
        /*00d2*/ 	.short	0x0030
        /*00d4*/ 	.byte	0x00, 0xf0, 0x11, 0x00


	//----- nvinfo : EIATTR_KPARAM_INFO
	.align		4
.L_4533:
        /*00d8*/ 	.byte	0x04, 0x17
        /*00da*/ 	.short	(.L_4535 - .L_4534)
.L_4534:
        /*00dc*/ 	.word	0x00000000
        /*00e0*/ 	.short	0x0006
        /*00e2*/ 	.short	0x002c
        /*00e4*/ 	.byte	0x00, 0xf0, 0x11, 0x00


	//----- nvinfo : EIATTR_KPARAM_INFO
	.align		4
.L_4535:
        /*00e8*/ 	.byte	0x04, 0x17
        /*00ea*/ 	.short	(.L_4537 - .L_4536)
.L_4536:
        /*00ec*/ 	.word	0x00000000
        /*00f0*/ 	.short	0x0005
        /*00f2*/ 	.short	0x0028
        /*00f4*/ 	.byte	0x00, 0xf0, 0x11, 0x00


	//----- nvinfo : EIATTR_KPARAM_INFO
	.align		4
.L_4537:
        /*00f8*/ 	.byte	0x04, 0x17
        /*00fa*/ 	.short	(.L_4539 - .L_4538)
.L_4538:
        /*00fc*/ 	.word	0x00000000
        /*0100*/ 	.short	0x0004
        /*0102*/ 	.short	0x0020
        /*0104*/ 	.byte	0x00, 0xf5, 0x21, 0x00


	//----- nvinfo : EIATTR_KPARAM_INFO
	.align		4
.L_4539:
        /*0108*/ 	.byte	0x04, 0x17
        /*010a*/ 	.short	(.L_4541 - .L_4540)
.L_4540:
        /*010c*/ 	.word	0x00000000
        /*0110*/ 	.short	0x0003
        /*0112*/ 	.short	0x0018
        /*0114*/ 	.byte	0x00, 0xf5, 0x21, 0x00


	//----- nvinfo : EIATTR_KPARAM_INFO
	.align		4
.L_4541:
        /*0118*/ 	.byte	0x04, 0x17
        /*011a*/ 	.short	(.L_4543 - .L_4542)
.L_4542:
        /*011c*/ 	.word	0x00000000
        /*0120*/ 	.short	0x0002
        /*0122*/ 	.short	0x0010
        /*0124*/ 	.byte	0x00, 0xf5, 0x21, 0x00


	//----- nvinfo : EIATTR_KPARAM_INFO
	.align		4
.L_4543:
        /*0128*/ 	.byte	0x04, 0x17
        /*012a*/ 	.short	(.L_4545 - .L_4544)
.L_4544:
        /*012c*/ 	.word	0x00000000
        /*0130*/ 	.short	0x0001
        /*0132*/ 	.short	0x0008
        /*0134*/ 	.byte	0x00, 0xf5, 0x21, 0x00


	//----- nvinfo : EIATTR_KPARAM_INFO
	.align		4
.L_4545:
        /*0138*/ 	.byte	0x04, 0x17
        /*013a*/ 	.short	(.L_4547 - .L_4546)
.L_4546:
        /*013c*/ 	.word	0x00000000
        /*0140*/ 	.short	0x0000
        /*0142*/ 	.short	0x0000
        /*0144*/ 	.byte	0x00, 0xf5, 0x21, 0x00


	//----- nvinfo : EIATTR_SPARSE_MMA_MASK
	.align		4
.L_4547:
        /*0148*/ 	.byte	0x03, 0x50
        /*014a*/ 	.short	0x0000


	//----- nvinfo : EIATTR_MAXREG_COUNT
	.align		4
        /*014c*/ 	.byte	0x03, 0x1b
        /*014e*/ 	.short	0x00ff


	//----- nvinfo : EIATTR_NUM_BARRIERS
	.align		4
        /*0150*/ 	.byte	0x02, 0x4c
        /*0152*/ 	.byte	0x01
	.zero		1


	//----- nvinfo : EIATTR_MERCURY_ISA_VERSION
	.align		4
        /*0154*/ 	.byte	0x03, 0x5f
        /*0156*/ 	.short	0x0101


	//----- nvinfo : EIATTR_VRC_CTA_INIT_COUNT
	.align		4
        /*0158*/ 	.byte	0x02, 0x4a
	.zero		1
	.zero		1


	//----- nvinfo : EIATTR_EXIT_INSTR_OFFSETS
	.align		4
        /*015c*/ 	.byte	0x04, 0x1c
        /*015e*/ 	.short	(.L_4549 - .L_4548)


	//   ....[0]....
.L_4548:
        /*0160*/ 	.word	0x00000050


	//   ....[1]....
        /*0164*/ 	.word	0x000000a0


	//   ....[2]....
        /*0168*/ 	.word	0x000002c0


	//   ....[3]....
        /*016c*/ 	.word	0x000047a0


	//   ....[4]....
        /*0170*/ 	.word	0x00004820


	//   ....[5]....
        /*0174*/ 	.word	0x00004860


	//----- nvinfo : EIATTR_CRS_STACK_SIZE
	.align		4
.L_4549:
        /*0178*/ 	.byte	0x04, 0x1e
        /*017a*/ 	.short	(.L_4551 - .L_4550)
.L_4550:
        /*017c*/ 	.word	0x00000000


	//----- nvinfo : EIATTR_CBANK_PARAM_SIZE
	.align		4
.L_4551:
        /*0180*/ 	.byte	0x03, 0x19
        /*0182*/ 	.short	0x0074


	//----- nvinfo : EIATTR_PARAM_CBANK
	.align		4
        /*0184*/ 	.byte	0x04, 0x0a
        /*0186*/ 	.short	(.L_4553 - .L_4552)
	.align		4
.L_4552:
        /*0188*/ 	.word	index@(.nv.constant0._Z23gemm_half_q_half_kernelILi1ELi40ELb1ELb0ELi32EEvPK6__halfPKjS4_S2_PS0_iiiiPKtS7_iiiiiibS2_i)
        /*018c*/ 	.short	0x0380
        /*018e*/ 	.short	0x0074


	//----- nvinfo : EIATTR_SW_WAR
	.align		4
.L_4553:
        /*0190*/ 	.byte	0x04, 0x36
        /*0192*/ 	.short	(.L_4555 - .L_4554)
.L_4554:
        /*0194*/ 	.word	0x00000008
.L_4555:


//--------------------- .nv.info._Z23gemm_half_q_half_kernelILi1ELi10ELb1ELb0ELi32EEvPK6__halfPKjS4_S2_PS0_iiiiPKtS7_iiiiiibS2_i --------------------------
	.section	.nv.info._Z23gemm_half_q_half_kernelILi1ELi10ELb1ELb0ELi32EEvPK6__halfPKjS4_S2_PS0_iiiiPKtS7_iiiiiibS2_i,"",@"SHT_CUDA_INFO"
	.sectionflags	@""
	.align	4


	//----- nvinfo : EIATTR_CUDA_API_VERSION
	.align		4
        /*0000*/ 	.byte	0x04, 0x37
        /*0002*/ 	.short	(.L_4557 - .L_4556)
.L_4556:
        /*0004*/ 	.word	0x00000082


	//----- nvinfo : EIATTR_KPARAM_INFO
	.align		4
.L_4557:
        /*0008*/ 	.byte	0x04, 0x17
        /*000a*/ 	.short	(.L_4559 - .L_4558)
.L_4558:
        /*000c*/ 	.word	0x00000000
        /*0010*/ 	.short	0x0013
        /*0012*/ 	.short	0x0070
        /*0014*/ 	.byte	0x00, 0xf0, 0x11, 0x00


	//----- nvinfo : EIATTR_KPARAM_INFO
	.align		4
.L_4559:
        /*0018*/ 	.byte	0x04, 0x17
        /*001a*/ 	.short	(.L_4561 - .L_4560)
.L_4560:
        /*001c*/ 	.word	0x00000000
        /*0020*/ 	.short	0x0012
        /*0022*/ 	.short	0x0068
        /*0024*/ 	.byte	0x00, 0xf5, 0x21, 0x00


	//----- nvinfo : EIATTR_KPARAM_INFO
	.align		4
.L_4561:
        /*0028*/ 	.byte	0x04, 0x17
        /*002a*/ 	.short	(.L_4563 - .L_4562)
.L_4562:
        /*002c*/ 	.word	0x00000000
        /*0030*/ 	.short	0x0011
        /*0032*/ 	.short	0x0060
        /*0034*/ 	.byte	0x00, 0xf0, 0x05, 0x00


	//----- nvinfo : EIATTR_KPARAM_INFO
	.align		4
.L_4563:
        /*0038*/ 	.byte	0x04, 0x17
        /*003a*/ 	.short	(.L_4565 - .L_4564)
.L_4564:
        /*003c*/ 	.word	0x00000000
        /*0040*/ 	.short	0x0010
        /*0042*/ 	.short	0x005c
        /*0044*/ 	.byte	0x00, 0xf0, 0x11, 0x00


	//----- nvinfo : EIATTR_KPARAM_INFO
	.align		4
.L_4565:
        /*0048*/ 	.byte	0x04, 0x17
        /*004a*/ 	.short	(.L_4567 - .L_4566)
.L_4566:
        /*004c*/ 	.word	0x00000000
        /*0050*/ 	.short	0x000f
        /*0052*/ 	.short	0x0058
        /*0054*/ 	.byte	0x00, 0xf0, 0x11, 0x00


	//----- nvinfo : EIATTR_KPARAM_INFO
	.align		4
.L_4567:
        /*0058*/ 	.byte	0x04, 0x17
        /*005a*/ 	.short	(.L_4569 - .L_4568)
.L_4568:
        /*005c*/ 	.word	0x00000000
        /*0060*/ 	.short	0x000e
        /*0062*/ 	.short	0x0054
        /*0064*/ 	.byte	0x00, 0xf0, 0x11, 0x00


	//----- nvinfo : EIATTR_KPARAM_INFO
	.align		4
.L_4569:
        /*0068*/ 	.byte	0x04, 0x17
        /*006a*/ 	.short	(.L_4571 - .L_4570)
.L_4570:
        /*006c*/ 	.word	0x00000000
        /*0070*/ 	.short	0x000d
        /*0072*/ 	.short	0x0050
        /*0074*/ 	.byte	0x00, 0xf0, 0x11, 0x00


	//----- nvinfo : EIATTR_KPARAM_INFO
	.align		4
.L_4571:
        /*0078*/ 	.byte	0x04, 0x17
        /*007a*/ 	.short	(.L_4573 - .L_4572)
.L_4572:
        /*007c*/ 	.word	0x00000000
        /*0080*/ 	.short	0x000c
        /*0082*/ 	.short	0x004c
        /*0084*/ 	.byte	0x00, 0xf0, 0x11, 0x00


	//----- nvinfo : EIATTR_KPARAM_INFO
	.align		4
.L_4573:
        /*0088*/ 	.byte	0x04, 0x17
        /*008a*/ 	.short	(.L_4575 - .L_4574)
.L_4574:
        /*008c*/ 	.word	0x00000000
        /*0090*/ 	.short	0x000b
        /*0092*/ 	.short	0x0048
        /*0094*/ 	.byte	0x00, 0xf0, 0x11, 0x00


	//----- nvinfo : EIATTR_KPARAM_INFO
	.align		4
.L_4575:
        /*0098*/ 	.byte	0x04, 0x17
        /*009a*/ 	.short	(.L_4577 - .L_4576)
.L_4576:
        /*009c*/ 	.word	0x00000000
        /*00a0*/ 	.short	0x000a
        /*00a2*/ 	.short	0x0040
        /*00a4*/ 	.byte	0x00, 0xf5, 0x21, 0x00


	//----- nvinfo : EIATTR_KPARAM_INFO
	.align		4
.L_4577:
        /*00a8*/ 	.byte	0x04, 0x17
        /*00aa*/ 	.short	(.L_4579 - .L_4578)
.L_4578:
        /*00ac*/ 	.word	0x00000000
        /*00b0*/ 	.short	0x0009
        /*00b2*/ 	.short	0x0038
        /*00b4*/ 	.byte	0x00, 0xf5, 0x21, 0x00


	//----- nvinfo : EIATTR_KPARAM_INFO
	.align		4
.L_4579:
        /*00b8*/ 	.byte	0x04, 0x17
        /*00ba*/ 	.short	(.L_4581 - .L_4580)
.L_4580:
        /*00bc*/ 	.word	0x00000000
        /*00c0*/ 	.short	0x0008
        /*00c2*/ 	.short	0x0034
        /*00c4*/ 	.byte	0x00, 0xf0, 0x11, 0x00


	//----- nvinfo : EIATTR_KPARAM_INFO
	.align		4
.L_4581:
        /*00c8*/ 	.byte	0x04, 0x17
        /*00ca*/ 	.short	(.L_4583 - .L_4582)
.L_4582:
        /*00cc*/ 	.word	0x00000000
        /*00d0*/ 	.short	0x0007
        /*00d2*/ 	.short	0x0030
        /*00d4*/ 	.byte	0x00, 0xf0, 0x11, 0x00


	//----- nvinfo : EIATTR_KPARAM_INFO
	.align		4
.L_4583:
        /*00d8*/ 	.byte	0x04, 0x17
        /*00da*/ 	.short	(.L_4585 - .L_4584)
.L_4584:
        /*00dc*/ 	.word	0x00000000
        /*00e0*/ 	.short	0x0006
        /*00e2*/ 	.short	0x002c
        /*00e4*/ 	.byte	0x00, 0xf0, 0x11, 0x00


	//----- nvinfo : EIATTR_KPARAM_INFO
	.align		4
.L_4585:
        /*00e8*/ 	.byte	0x04, 0x17
        /*00ea*/ 	.short	(.L_4587 - .L_4586)
.L_4586:
        /*00ec*/ 	.word	0x00000000
        /*00f0*/ 	.short	0x0005
        /*00f2*/ 	.short	0x0028
        /*00f4*/ 	.byte	0x00, 0xf0, 0x11, 0x00


	//----- nvinfo : EIATTR_KPARAM_INFO
	.align		4
.L_4587:
        /*00f8*/ 	.byte	0x04, 0x17
        /*00fa*/ 	.short	(.L_4589 - .L_4588)
.L_4588:
        /*00fc*/ 	.word	0x00000000
        /*0100*/ 	.short	0x0004
        /*0102*/ 	.short	0x0020
        /*0104*/ 	.byte	0x00, 0xf5, 0x21, 0x00


	//----- nvinfo : EIATTR_KPARAM_INFO
	.align		4
.L_4589:
        /*0108*/ 	.byte	0x04, 0x17
        /*010a*/ 	.short	(.L_4591 - .L_4590)
.L_4590:
        /*010c*/ 	.word	0x00000000
        /*0110*/ 	.short	0x0003
        /*0112*/ 	.short	0x0018
        /*0114*/ 	.byte	0x00, 0xf5, 0x21, 0x00


	//----- nvinfo : EIATTR_KPARAM_INFO
	.align		4
.L_4591:
        /*0118*/ 	.byte	0x04, 0x17
        /*011a*/ 	.short	(.L_4593 - .L_4592)
.L_4592:
        /*011c*/ 	.word	0x00000000
        /*0120*/ 	.short	0x0002
        /*0122*/ 	.short	0x0010
        /*0124*/ 	.byte	0x00, 0xf5, 0x21, 0x00


	//----- nvinfo : EIATTR_KPARAM_INFO
	.align		4
.L_4593:
        /*0128*/ 	.byte	0x04, 0x17
        /*012a*/ 	.short	(.L_4595 - .L_4594)
.L_4594:
        /*012c*/ 	.word	0x00000000
        /*0130*/ 	.short	0x0001
        /*0132*/ 	.short	0x0008
        /*0134*/ 	.byte	0x00, 0xf5, 0x21, 0x00


	//----- nvinfo : EIATTR_KPARAM_INFO
	.align		4
.L_4595:
        /*0138*/ 	.byte	0x04, 0x17
        /*013a*/ 	.short	(.L_4597 - .L_4596)
.L_4596:
        /*013c*/ 	.word	0x00000000
        /*0140*/ 	.short	0x0000
        /*0142*/ 	.short	0x0000
        /*0144*/ 	.byte	0x00, 0xf5, 0x21, 0x00


	//----- nvinfo : EIATTR_SPARSE_MMA_MASK
	.align		4
.L_4597:
        /*0148*/ 	.byte	0x03, 0x50
        /*014a*/ 	.short	0x0000


	//----- nvinfo : EIATTR_MAXREG_COUNT
	.align		4
        /*014c*/ 	.byte	0x03, 0x1b
        /*014e*/ 	.short	0x00ff


	//----- nvinfo : EIATTR_NUM_BARRIERS
	.align		4
        /*0150*/ 	.byte	0x02, 0x4c
        /*0152*/ 	.byte	0x01
	.zero		1


	//----- nvinfo : EIATTR_MERCURY_ISA_VERSION
	.align		4
        /*0154*/ 	.byte	0x03, 0x5f
        /*0156*/ 	.short	0x0101


	//----- nvinfo : EIATTR_VRC_CTA_INIT_COUNT
	.align		4
        /*0158*/ 	.byte	0x02, 0x4a
	.zero		1
	.zero		1


	//----- nvinfo : EIATTR_EXIT_INSTR_OFFSETS
	.align		4
        /*015c*/ 	.byte	0x04, 0x1c
        /*015e*/ 	.short	(.L_4599 - .L_4598)


	//   ....[0]....
.L_4598:
        /*0160*/ 	.word	0x00000050


	//   ....[1]....
        /*0164*/ 	.word	0x000000a0


	//   ....[2]....
        /*0168*/ 	.word	0x000002c0


	//   ....[3]....
        /*016c*/ 	.word	0x00003a50


	//   ....[4]....
        /*0170*/ 	.word	0x00003ad0


	//   ....[5]....
        /*0174*/ 	.word	0x00003b10


	//----- nvinfo : EIATTR_CRS_STACK_SIZE
	.align		4
.L_4599:
        /*0178*/ 	.byte	0x04, 0x1e
        /*017a*/ 	.short	(.L_4601 - .L_4600)
.L_4600:
        /*017c*/ 	.word	0x00000000


	//----- nvinfo : EIATTR_CBANK_PARAM_SIZE
	.align		4
.L_4601:
        /*0180*/ 	.byte	0x03, 0x19
        /*0182*/ 	.short	0x0074


	//----- nvinfo : EIATTR_PARAM_CBANK
	.align		4
        /*0184*/ 	.byte	0x04, 0x0a
        /*0186*/ 	.short	(.L_4603 - .L_4602)
	.align		4
.L_4602:
        /*0188*/ 	.word	index@(.nv.constant0._Z23gemm_half_q_half_kernelILi1ELi10ELb1ELb0ELi32EEvPK6__halfPKjS4_S2_PS0_iiiiPKtS7_iiiiiibS2_i)
        /*018c*/ 	.short	0x0380
        /*018e*/ 	.short	0x0074


	//----- nvinfo : EIATTR_SW_WAR
	.align		4
.L_4603:
        /*0190*/ 	.byte	0x04, 0x36
        /*0192*/ 	.short	(.L_4605 - .L_4604)
.L_4604:
        /*0194*/ 	.word	0x00000008
.L_4605:


//--------------------- .nv.info._Z23gemm_half_q_half_kernelILi1ELi172ELb1ELb0ELi32EEvPK6__halfPKjS4_S2_PS0_iiiiPKtS7_iiiiiibS2_i --------------------------
	.section	.nv.info._Z23gemm_half_q_half_kernelILi1ELi172ELb1ELb0ELi32EEvPK6__halfPKjS4_S2_PS0_iiiiPKtS7_iiiiiibS2_i,"",@"SHT_CUDA_INFO"
	.sectionflags	@""
	.align	4


	//----- nvinfo : EIATTR_CUDA_API_VERSION
	.align		4
        /*0000*/ 	.byte	0x04, 0x37
        /*0002*/ 	.short	(.L_4607 - .L_4606)
.L_4606:
        /*0004*/ 	.word	0x00000082


	//----- nvinfo : EIATTR_KPARAM_INFO
	.align		4
.L_4607:
        /*0008*/ 	.byte	0x04, 0x17
        /*000a*/ 	.short	(.L_4609 - .L_4608)
.L_4608:
        /*000c*/ 	.word	0x00000000
        /*0010*/ 	.short	0x0013
        /*0012*/ 	.short	0x0070
        /*0014*/ 	.byte	0x00, 0xf0, 0x11, 0x00


	//----- nvinfo : EIATTR_KPARAM_INFO
	.align		4
.L_4609:
        /*0018*/ 	.byte	0x04, 0x17
        /*001a*/ 	.short	(.L_4611 - .L_4610)
.L_4610:
        /*001c*/ 	.word	0x00000000
        /*0020*/ 	.short	0x0012
        /*0022*/ 	.short	0x0068
        /*0024*/ 	.byte	0x00, 0xf5, 0x21, 0x00


	//----- nvinfo : EIATTR_KPARAM_INFO
	.align		4
.L_4611:
        /*0028*/ 	.byte	0x04, 0x17
        /*002a*/ 	.short	(.L_4613 - .L_4612)
.L_4612:
        /*002c*/ 	.word	0x00000000
        /*0030*/ 	.short	0x0011
        /*0032*/ 	.short	0x0060
        /*0034*/ 	.byte	0x00, 0xf0, 0x05, 0x00


	//----- nvinfo : EIATTR_KPARAM_INFO
	.align		4
.L_4613:
        /*0038*/ 	.byte	0x04, 0x17
        /*003a*/ 	.short	(.L_4615 - .L_4614)
.L_4614:
        /*003c*/ 	.word	0x00000000
        /*0040*/ 	.short	0x0010
        /*0042*/ 	.short	0x005c
        /*0044*/ 	.byte	0x00, 0xf0, 0x11, 0x00


	//----- nvinfo : EIATTR_KPARAM_INFO
	.align		4
.L_4615:
        /*0048*/ 	.byte	0x04, 0x17
        /*004a*/ 	.short	(.L_4617 - .L_4616)
.L_4616:
        /*004c*/ 	.word	0x00000000
        /*0050*/ 	.short	0x000f
        /*0052*/ 	.short	0x0058
        /*0054*/ 	.byte	0x00, 0xf0, 0x11, 0x00


	//----- nvinfo : EIATTR_KPARAM_INFO
	.align		4
.L_4617:
        /*0058*/ 	.byte	0x04, 0x17
        /*005a*/ 	.short	(.L_4619 - .L_4618)
.L_4618:
        /*005c*/ 	.word	0x00000000
        /*0060*/ 	.short	0x000e
        /*0062*/ 	.short	0x0054
        /*0064*/ 	.byte	0x00, 0xf0, 0x11, 0x00


	//----- nvinfo : EIATTR_KPARAM_INFO
	.align		4
.L_4619:
        /*0068*/ 	.byte	0x04, 0x17
        /*006a*/ 	.short	(.L_4621 - .L_4620)
.L_4620:
        /*006c*/ 	.word	0x00000000
        /*0070*/ 	.short	0x000d
        /*0072*/ 	.short	0x0050
        /*0074*/ 	.byte	0x00, 0xf0, 0x11, 0x00


	//----- nvinfo : EIATTR_KPARAM_INFO
	.align		4
.L_4621:
        /*0078*/ 	.byte	0x04, 0x17
        /*007a*/ 	.short	(.L_4623 - .L_4622)
.L_4622:
        /*007c*/ 	.word	0x00000000
        /*0080*/ 	.short	0x000c
        /*0082*/ 	.short	0x004c
        /*0084*/ 	.byte	0x00, 0xf0, 0x11, 0x00


	//----- nvinfo : EIATTR_KPARAM_INFO
	.align		4
.L_4623:
        /*0088*/ 	.byte	0x04, 0x17
        /*008a*/ 	.short	(.L_4625 - .L_4624)
.L_4624:
        /*008c*/ 	.word	0x00000000
        /*0090*/ 	.short	0x000b
        /*0092*/ 	.short	0x0048
        /*0094*/ 	.byte	0x00, 0xf0, 0x11, 0x00


	//----- nvinfo : EIATTR_KPARAM_INFO
	.align		4
.L_4625:
        /*0098*/ 	.byte	0x04, 0x17
        /*009a*/ 	.short	(.L_4627 - .L_4626)
.L_4626:
        /*009c*/ 	.word	0x00000000
        /*00a0*/ 	.short	0x000a
        /*00a2*/ 	.short	0x0040
        /*00a4*/ 	.byte	0x00, 0xf5, 0x21, 0x00


	//----- nvinfo : EIATTR_KPARAM_INFO
	.align		4
.L_4627:
        /*00a8*/ 	.byte	0x04, 0x17
        /*00aa*/ 	.short	(.L_4629 - .L_4628)
.L_4628:
        /*00ac*/ 	.word	0x00000000
        /*00b0*/ 	.short	0x0009
        /*00b2*/ 	.short	0x0038
        /*00b4*/ 	.byte	0x00, 0xf5, 0x21, 0x00


	//----- nvinfo : EIATTR_KPARAM_INFO
	.align		4
.L_4629:
        /*00b8*/ 	.byte	0x04, 0x17
        /*00ba*/ 	.short	(.L_4631 - .L_4630)
.L_4630:
        /*00bc*/ 	.word	0x00000000
        /*00c0*/ 	.short	0x0008
        /*00c2*/ 	.short	0x0034
        /*00c4*/ 	.byte	0x00, 0xf0, 0x11, 0x00


	//----- nvinfo : EIATTR_KPARAM_INFO
	.align		4
.L_4631:
        /*00c8*/ 	.byte	0x04, 0x17
        /*00ca*/ 	.short	(.L_4633 - .L_4632)
.L_4632:
        /*00cc*/ 	.word	0x00000000
        /*00d0*/ 	.short	0x0007
        /*00d2*/ 	.short	0x0030
        /*00d4*/ 	.byte	0x00, 0xf0, 0x11, 0x00


	//----- nvinfo : EIATTR_KPARAM_INFO
	.align		4
.L_4633:
        /*00d8*/ 	.byte	0x04, 0x17
        /*00da*/ 	.short	(.L_4635 - .L_4634)
.L_4634:
        /*00dc*/ 	.word	0x00000000
        /*00e0*/ 	.short	0x0006
        /*00e2*/ 	.short	0x002c
        /*00e4*/ 	.byte	0x00, 0xf0, 0x11, 0x00


	//----- nvinfo : EIATTR_KPARAM_INFO
	.align		4
.L_4635:
        /*00e8*/ 	.byte	0x04, 0x17
        /*00ea*/ 	.short	(.L_4637 - .L_4636)
.L_4636:
        /*00ec*/ 	.word	0x00000000
        /*00f0*/ 	.short	0x0005
        /*00f2*/ 	.short	0x0028
        /*00f4*/ 	.byte	0x00, 0xf0, 0x11, 0x00


	//----- nvinfo : EIATTR_KPARAM_INFO
	.align		4
.L_4637:
        /*00f8*/ 	.byte	0x04, 0x17
        /*00fa*/ 	.short	(.L_4639 - .L_4638)
.L_4638:
        /*00fc*/ 	.word	0x00000000
        /*0100*/ 	.short	0x0004
        /*0102*/ 	.short	0x0020
        /*0104*/ 	.byte	0x00, 0xf5, 0x21, 0x00


	//----- nvinfo : EIATTR_KPARAM_INFO
	.align		4
.L_4639:
        /*0108*/ 	.byte	0x04, 0x17
        /*010a*/ 	.short	(.L_4641 - .L_4640)
.L_4640:
        /*010c*/ 	.word	0x00000000
        /*0110*/ 	.short	0x0003
        /*0112*/ 	.short	0x0018
        /*0114*/ 	.byte	0x00, 0xf5, 0x21, 0x00


	//----- nvinfo : EIATTR_KPARAM_INFO
	.align		4
.L_4641:
        /*0118*/ 	.byte	0x04, 0x17
        /*011a*/ 	.short	(.L_4643 - .L_4642)
.L_4642:
        /*011c*/ 	.word	0x00000000
        /*0120*/ 	.short	0x0002
        /*0122*/ 	.short	0x0010
        /*0124*/ 	.byte	0x00, 0xf5, 0x21, 0x00


	//----- nvinfo : EIATTR_KPARAM_INFO
	.align		4
.L_4643:
        /*0128*/ 	.byte	0x04, 0x17
        /*012a*/ 	.short	(.L_4645 - .L_4644)
.L_4644:
        /*012c*/ 	.word	0x00000000
        /*0130*/ 	.short	0x0001
        /*0132*/ 	.short	0x0008
        /*0134*/ 	.byte	0x00, 0xf5, 0x21, 0x00


	//----- nvinfo : EIATTR_KPARAM_INFO
	.align		4
.L_4645:
        /*0138*/ 	.byte	0x04, 0x17
        /*013a*/ 	.short	(.L_4647 - .L_4646)
.L_4646:
        /*013c*/ 	.word	0x00000000
        /*0140*/ 	.short	0x0000
        /*0142*/ 	.short	0x0000
        /*0144*/ 	.byte	0x00, 0xf5, 0x21, 0x00


	//----- nvinfo : EIATTR_SPARSE_MMA_MASK
	.align		4
.L_4647:
        /*0148*/ 	.byte	0x03, 0x50
        /*014a*/ 	.short	0x0000


	//----- nvinfo : EIATTR_MAXREG_COUNT
	.align		4
        /*014c*/ 	.byte	0x03, 0x1b
        /*014e*/ 	.short	0x00ff


	//----- nvinfo : EIATTR_NUM_BARRIERS
	.align		4
        /*0150*/ 	.byte	0x02, 0x4c
        /*0152*/ 	.byte	0x01
	.zero		1


	//----- nvinfo : EIATTR_MERCURY_ISA_VERSION
	.align		4
        /*0154*/ 	.byte	0x03, 0x5f
        /*0156*/ 	.short	0x0101


	//----- nvinfo : EIATTR_VRC_CTA_INIT_COUNT
	.align		4
        /*0158*/ 	.byte	0x02, 0x4a
	.zero		1
	.zero		1


	//----- nvinfo : EIATTR_EXIT_INSTR_OFFSETS
	.align		4
        /*015c*/ 	.byte	0x04, 0x1c
        /*015e*/ 	.short	(.L_4649 - .L_4648)


	//   ....[0]....
.L_4648:
        /*0160*/ 	.word	0x00000050


	//   ....[1]....
        /*0164*/ 	.word	0x000000a0


	//   ....[2]....
        /*0168*/ 	.word	0x000002c0


	//   ....[3]....
        /*016c*/ 	.word	0x00008d20


	//   ....[4]....
        /*0170*/ 	.word	0x00008da0


	//   ....[5]....
        /*0174*/ 	.word	0x00008de0


	//----- nvinfo : EIATTR_CRS_STACK_SIZE
	.align		4
.L_4649:
        /*0178*/ 	.byte	0x04, 0x1e
        /*017a*/ 	.short	(.L_4651 - .L_4650)
.L_4650:
        /*017c*/ 	.word	0x00000000


	//----- nvinfo : EIATTR_CBANK_PARAM_SIZE
	.align		4
.L_4651:
        /*0180*/ 	.byte	0x03, 0x19
        /*0182*/ 	.short	0x0074


	//----- nvinfo : EIATTR_PARAM_CBANK
	.align		4
        /*0184*/ 	.byte	0x04, 0x0a
        /*0186*/ 	.short	(.L_4653 - .L_4652)
	.align		4
.L_4652:
        /*0188*/ 	.word	index@(.nv.constant0._Z23gemm_half_q_half_kernelILi1ELi172ELb1ELb0ELi32EEvPK6__halfPKjS4_S2_PS0_iiiiPKtS7_iiiiiibS2_i)
        /*018c*/ 	.short	0x0380
        /*018e*/ 	.short	0x0074


	//----- nvinfo : EIATTR_SW_WAR
	.align		4
.L_4653:
        /*0190*/ 	.byte	0x04, 0x36
        /*0192*/ 	.short	(.L_4655 - .L_4654)
.L_4654:
        /*0194*/ 	.word	0x00000008
.L_4655:


//--------------------- .nv.info._Z23gemm_half_q_half_kernelILi1ELi176ELb1ELb0ELi32EEvPK6__halfPKjS4_S2_PS0_iiiiPKtS7_iiiiiibS2_i --------------------------
	.section	.nv.info._Z23gemm_half_q_half_kernelILi1ELi176ELb1ELb0ELi32EEvPK6__halfPKjS4_S2_PS0_iiiiPKtS7_iiiiiibS2_i,"",@"SHT_CUDA_INFO"
	.sectionflags	@""
	.align	4


	//----- nvinfo : EIATTR_CUDA_API_VERSION
	.align		4
        /*0000*/ 	.byte	0x04, 0x37
        /*0002*/ 	.short	(.L_4657 - .L_4656)
.L_4656:
        /*0004*/ 	.word	0x00000082


	//----- nvinfo : EIATTR_KPARAM_INFO
	.align		4
.L_4657:
        /*0008*/ 	.byte	0x04, 0x17
        /*000a*/ 	.short	(.L_4659 - .L_4658)
.L_4658:
        /*000c*/ 	.word	0x00000000
        /*0010*/ 	.short	0x0013
        /*0012*/ 	.short	0x0070
        /*0014*/ 	.byte	0x00, 0xf0, 0x11, 0x00


	//----- nvinfo : EIATTR_KPARAM_INFO
	.align		4
.L_4659:
        /*0018*/ 	.byte	0x04, 0x17
        /*001a*/ 	.short	(.L_4661 - .L_4660)
.L_4660:
        /*001c*/ 	.word	0x00000000
        /*0020*/ 	.short	0x0012
        /*0022*/ 	.short	0x0068
        /*0024*/ 	.byte	0x00, 0xf5, 0x21, 0x00


	//----- nvinfo : EIATTR_KPARAM_INFO
	.align		4
.L_4661:
        /*0028*/ 	.byte	0x04, 0x17
        /*002a*/ 	.short	(.L_4663 - .L_4662)
.L_4662:
        /*002c*/ 	.word	0x00000000
        /*0030*/ 	.short	0x0011
        /*0032*/ 	.short	0x0060
        /*0034*/ 	.byte	0x00, 0xf0, 0x05, 0x00


	//----- nvinfo : EIATTR_KPARAM_INFO
	.align		4
.L_4663:
        /*0038*/ 	.byte	0x04, 0x17
        /*003a*/ 	.short	(.L_4665 - .L_4664)
.L_4664:
        /*003c*/ 	.word	0x00000000
        /*0040*/ 	.short	0x0010
        /*0042*/ 	.short	0x005c
        /*0044*/ 	.byte	0x00, 0xf0, 0x11, 0x00


	//----- nvinfo : EIATTR_KPARAM_INFO
	.align		4
.L_4665:
        /*0048*/ 	.byte	0x04, 0x17
        /*004a*/ 	.short	(.L_4667 - .L_4666)
.L_4666:
        /*004c*/ 	.word	0x00000000
        /*0050*/ 	.short	0x000f
        /*0052*/ 	.short	0x0058
        /*0054*/ 	.byte	0x00, 0xf0, 0x11, 0x00


	//----- nvinfo : EIATTR_KPARAM_INFO
	.align		4
.L_4667:
        /*0058*/ 	.byte	0x04, 0x17
        /*005a*/ 	.short	(.L_4669 - .L_4668)
.L_4668:
        /*005c*/ 	.word	0x00000000
        /*0060*/ 	.short	0x000e
        /*0062*/ 	.short	0x0054
        /*0064*/ 	.byte	0x00, 0xf0, 0x11, 0x00


	//----- nvinfo : EIATTR_KPARAM_INFO
	.align		4
.L_4669:
        /*0068*/ 	.byte	0x04, 0x17
        /*006a*/ 	.short	(.L_4671 - .L_4670)
.L_4670:
        /*006c*/ 	.word	0x00000000
        /*0070*/ 	.short	0x000d
        /*0072*/ 	.short	0x0050
        /*0074*/ 	.byte	0x00, 0xf0, 0x11, 0x00


	//----- nvinfo : EIATTR_KPARAM_INFO
	.align		4
.L_4671:
        /*0078*/ 	.byte	0x04, 0x17
        /*007a*/ 	.short	(.L_4673 - .L_4672)
.L_4672:
        /*007c*/ 	.word	0x00000000
        /*0080*/ 	.short	0x000c
        /*0082*/ 	.short	0x004c
        /*0084*/ 	.byte	0x00, 0xf0, 0x11, 0x00


	//----- nvinfo : EIATTR_KPARAM_INFO
	.align		4
.L_4673:
        /*0088*/ 	.byte	0x04, 0x17
        /*008a*/ 	.short	(.L_4675 - .L_4674)
.L_4674:
        /*008c*/ 	.word	0x00000000
        /*0090*/ 	.short	0x000b
        /*0092*/ 	.short	0x0048
        /*0094*/ 	.byte	0x00, 0xf0, 0x11, 0x00


	//----- nvinfo : EIATTR_KPARAM_INFO
	.align		4
.L_4675:
        /*0098*/ 	.byte	0x04, 0x17
        /*009a*/ 	.short	(.L_4677 - .L_4676)
.L_4676:
        /*009c*/ 	.word	0x00000000
        /*00a0*/ 	.short	0x000a
        /*00a2*/ 	.short	0x0040
        /*00a4*/ 	.byte	0x00, 0xf5, 0x21, 0x00


	//----- nvinfo : EIATTR_KPARAM_INFO
	.align		4
.L_4677:
        /*00a8*/ 	.byte	0x04, 0x17
        /*00aa*/ 	.short	(.L_4679 - .L_4678)
.L_4678:
        /*00ac*/ 	.word	0x00000000
        /*00b0*/ 	.short	0x0009
        /*00b2*/ 	.short	0x0038
        /*00b4*/ 	.byte	0x00, 0xf5, 0x21, 0x00


	//----- nvinfo : EIATTR_KPARAM_INFO
	.align		4
.L_4679:
        /*00b8*/ 	.byte	0x04, 0x17
        /*00ba*/ 	.short	(.L_4681 - .L_4680)
.L_4680:
        /*00bc*/ 	.word	0x00000000
        /*00c0*/ 	.short	0x0008
        /*00c2*/ 	.short	0x0034
        /*00c4*/ 	.byte	0x00, 0xf0, 0x11, 0x00


	//----- nvinfo : EIATTR_KPARAM_INFO
	.align		4
.L_4681:
        /*00c8*/ 	.byte	0x04, 0x17
        /*00ca*/ 	.short	(.L_4683 - .L_4682)
.L_4682:
        /*00cc*/ 	.word	0x00000000
        /*00d0*/ 	.short	0x0007
        /*00d2*/ 	.short	0x0030
        /*00d4*/ 	.byte	0x00, 0xf0, 0x11, 0x00


	//----- nvinfo : EIATTR_KPARAM_INFO
	.align		4
.L_4683:
        /*00d8*/ 	.byte	0x04, 0x17
        /*00da*/ 	.short	(.L_4685 - .L_4684)
.L_4684:
        /*00dc*/ 	.word	0x00000000
        /*00e0*/ 	.short	0x0006
        /*00e2*/ 	.short	0x002c
        /*00e4*/ 	.byte	0x00, 0xf0, 0x11, 0x00


	//----- nvinfo : EIATTR_KPARAM_INFO
	.align		4
.L_4685:
        /*00e8*/ 	.byte	0x04, 0x17
        /*00ea*/ 	.short	(.L_4687 - .L_4686)
.L_4686:
        /*00ec*/ 	.word	0x00000000
        /*00f0*/ 	.short	0x0005
        /*00f2*/ 	.short	0x0028
        /*00f4*/ 	.byte	0x00, 0xf0, 0x11, 0x00


	//----- nvinfo : EIATTR_KPARAM_INFO
	.align		4
.L_4687:
        /*00f8*/ 	.byte	0x04, 0x17
        /*00fa*/ 	.short	(.L_4689 - .L_4688)
.L_4688:
        /*00fc*/ 	.word	0x00000000
        /*0100*/ 	.short	0x0004
        /*0102*/ 	.short	0x0020
        /*0104*/ 	.byte	0x00, 0xf5, 0x21, 0x00


	//----- nvinfo : EIATTR_KPARAM_INFO
	.align		4
.L_4689:
        /*0108*/ 	.byte	0x04, 0x17
        /*010a*/ 	.short	(.L_4691 - .L_4690)
.L_4690:
        /*010c*/ 	.word	0x00000000
        /*0110*/ 	.short	0x0003
        /*0112*/ 	.short	0x0018
        /*0114*/ 	.byte	0x00, 0xf5, 0x21, 0x00


	//----- nvinfo : EIATTR_KPARAM_INFO
	.align		4
.L_4691:
        /*0118*/ 	.byte	0x04, 0x17
        /*011a*/ 	.short	(.L_4693 - .L_4692)
.L_4692:
        /*011c*/ 	.word	0x00000000
        /*0120*/ 	.short	0x0002
        /*0122*/ 	.short	0x0010
        /*0124*/ 	.byte	0x00, 0xf5, 0x21, 0x00


	//----- nvinfo : EIATTR_KPARAM_INFO
	.align		4
.L_4693:
        /*0128*/ 	.byte	0x04, 0x17
        /*012a*/ 	.short	(.L_4695 - .L_4694)
.L_4694:
        /*012c*/ 	.word	0x00000000
        /*0130*/ 	.short	0x0001
        /*0132*/ 	.short	0x0008
        /*0134*/ 	.byte	0x00, 0xf5, 0x21, 0x00


	//----- nvinfo : EIATTR_KPARAM_INFO
	.align		4
.L_4695:
        /*0138*/ 	.byte	0x04, 0x17
        /*013a*/ 	.short	(.L_4697 - .L_4696)
.L_4696:
        /*013c*/ 	.word	0x00000000
        /*0140*/ 	.short	0x0000
        /*0142*/ 	.short	0x0000
        /*0144*/ 	.byte	0x00, 0xf5, 0x21, 0x00


	//----- nvinfo : EIATTR_SPARSE_MMA_MASK
	.align		4
.L_4697:
        /*0148*/ 	.byte	0x03, 0x50
        /*014a*/ 	.short	0x0000


	//----- nvinfo : EIATTR_MAXREG_COUNT
	.align		4
        /*014c*/ 	.byte	0x03, 0x1b
        /*014e*/ 	.short	0x00ff


	//----- nvinfo : EIATTR_NUM_BARRIERS
	.align		4
        /*0150*/ 	.byte	0x02, 0x4c
        /*0152*/ 	.byte	0x01
	.zero		1


	//----- nvinfo : EIATTR_MERCURY_ISA_VERSION
	.align		4
        /*0154*/ 	.byte	0x03, 0x5f
        /*0156*/ 	.short	0x0101


	//----- nvinfo : EIATTR_VRC_CTA_INIT_COUNT
	.align		4
        /*0158*/ 	.byte	0x02, 0x4a
	.zero		1
	.zero		1


	//----- nvinfo : EIATTR_EXIT_INSTR_OFFSETS
	.align		4
        /*015c*/ 	.byte	0x04, 0x1c
        /*015e*/ 	.short	(.L_4699 - .L_4698)


	//   ....[0]....
.L_4698:
        /*0160*/ 	.word	0x00000050


	//   ....[1]....
        /*0164*/ 	.word	0x000000a0


	//   ....[2]....
        /*0168*/ 	.word	0x000002c0


	//   ....[3]....
        /*016c*/ 	.word	0x00006ac0


	//   ....[4]....
        /*0170*/ 	.word	0x00006b40


	//   ....[5]....
        /*0174*/ 	.word	0x00006b80


	//----- nvinfo : EIATTR_CRS_STACK_SIZE
	.align		4
.L_4699:
        /*0178*/ 	.byte	0x04, 0x1e
        /*017a*/ 	.short	(.L_4701 - .L_4700)
.L_4700:
        /*017c*/ 	.word	0x00000000


	//----- nvinfo : EIATTR_CBANK_PARAM_SIZE
	.align		4
.L_4701:
        /*0180*/ 	.byte	0x03, 0x19
        /*0182*/ 	.short	0x0074


	//----- nvinfo : EIATTR_PARAM_CBANK
	.align		4
        /*0184*/ 	.byte	0x04, 0x0a
        /*0186*/ 	.short	(.L_4703 - .L_4702)
	.align		4
.L_4702:
        /*0188*/ 	.word	index@(.nv.constant0._Z23gemm_half_q_half_kernelILi1ELi176ELb1ELb0ELi32EEvPK6__halfPKjS4_S2_PS0_iiiiPKtS7_iiiiiibS2_i)
        /*018c*/ 	.short	0x0380
        /*018e*/ 	.short	0x0074


	//----- nvinfo : EIATTR_SW_WAR
	.align		4
.L_4703:
        /*0190*/ 	.byte	0x04, 0x36
        /*0192*/ 	.short	(.L_4705 - .L_4704)
.L_4704:
        /*0194*/ 	.word	0x00000008
.L_4705:


//--------------------- .nv.info._Z23gemm_half_q_half_kernelILi1ELi152ELb1ELb0ELi32EEvPK6__halfPKjS4_S2_PS0_iiiiPKtS7_iiiiiibS2_i --------------------------
	.section	.nv.info._Z23gemm_half_q_half_kernelILi1ELi152ELb1ELb0ELi32EEvPK6__halfPKjS4_S2_PS0_iiiiPKtS7_iiiiiibS2_i,"",@"SHT_CUDA_INFO"
	.sectionflags	@""
	.align	4


	//----- nvinfo : EIATTR_CUDA_API_VERSION
	.align		4
        /*0000*/ 	.byte	0x04, 0x37
        /*0002*/ 	.short	(.L_4707 - .L_4706)
.L_4706:
        /*0004*/ 	.word	0x00000082


	//----- nvinfo : EIATTR_KPARAM_INFO
	.align		4
.L_4707:
        /*0008*/ 	.byte	0x04, 0x17
        /*000a*/ 	.short	(.L_4709 - .L_4708)
.L_4708:
        /*000c*/ 	.word	0x00000000
        /*0010*/ 	.short	0x0013
        /*0012*/ 	.short	0x0070
        /*0014*/ 	.byte	0x00, 0xf0, 0x11, 0x00


	//----- nvinfo : EIATTR_KPARAM_INFO
	.align		4
.L_4709:
        /*0018*/ 	.byte	0x04, 0x17
        /*001a*/ 	.short	(.L_4711 - .L_4710)
.L_4710:
        /*001c*/ 	.word	0x00000000
        /*0020*/ 	.short	0x0012
        /*0022*/ 	.short	0x0068
        /*0024*/ 	.byte	0x00, 0xf5, 0x21, 0x00


	//----- nvinfo : EIATTR_KPARAM_INFO
	.align		4
.L_4711:
        /*0028*/ 	.byte	0x04, 0x17
        /*002a*/ 	.short	(.L_4713 - .L_4712)
.L_4712:
        /*002c*/ 	.word	0x00000000
        /*0030*/ 	.short	0x0011
        /*0032*/ 	.short	0x0060
        /*0034*/ 	.byte	0x00, 0xf0, 0x05, 0x00


	//----- nvinfo : EIATTR_KPARAM_INFO
	.align		4
.L_4713:
        /*0038*/ 	.byte	0x04, 0x17
        /*003a*/ 	.short	(.L_4715 - .L_4714)
.L_4714:
        /*003c*/ 	.word	0x00000000
        /*0040*/ 	.short	0x0010
        /*0042*/ 	.short	0x005c
        /*0044*/ 	.byte	0x00, 0xf0, 0x11, 0x00


	//----- nvinfo : EIATTR_KPARAM_INFO
	.align		4
.L_4715:
        /*0048*/ 	.byte	0x04, 0x17
        /*004a*/ 	.short	(.L_4717 - .L_4716)
.L_4716:
        /*004c*/ 	.word	0x00000000
        /*0050*/ 	.short	0x000f
        /*0052*/ 	.short	0x0058
        /*0054*/ 	.byte	0x00, 0xf0, 0x11, 0x00


	//----- nvinfo : EIATTR_KPARAM_INFO
	.align		4
.L_4717:
        /*0058*/ 	.byte	0x04, 0x17
        /*005a*/ 	.short	(.L_4719 - .L_4718)
.L_4718:
        /*005c*/ 	.word	0x00000000
        /*0060*/ 	.short	0x000e
        /*0062*/ 	.short	0x0054
        /*0064*/ 	.byte	0x00, 0xf0, 0x11, 0x00


	//----- nvinfo : EIATTR_KPARAM_INFO
	.align		4
.L_4719:
        /*0068*/ 	.byte	0x04, 0x17
        /*006a*/ 	.short	(.L_4721 - .L_4720)
.L_4720:
        /*006c*/ 	.word	0x00000000
        /*0070*/ 	.short	0x000d
        /*0072*/ 	.short	0x0050
        /*0074*/ 	.byte	0x00, 0xf0, 0x11, 0x00


	//----- nvinfo : EIATTR_KPARAM_INFO
	.align		4
.L_4721:
        /*0078*/ 	.byte	0x04, 0x17
        /*007a*/ 	.short	(.L_4723 - .L_4722)
.L_4722:
        /*007c*/ 	.word	0x00000000
        /*0080*/ 	.short	0x000c
        /*0082*/ 	.short	0x004c
        /*0084*/ 	.byte	0x00, 0xf0, 0x11, 0x00


	//----- nvinfo : EIATTR_KPARAM_INFO
	.align		4
.L_4723:
        /*0088*/ 	.byte	0x04, 0x17
        /*008a*/ 	.short	(.L_4725 - .L_4724)
.L_4724:
        /*008c*/ 	.word	0x00000000
        /*0090*/ 	.short	0x000b
        /*0092*/ 	.short	0x0048
        /*0094*/ 	.byte	0x00, 0xf0, 0x11, 0x00


	//----- nvinfo : EIATTR_KPARAM_INFO
	.align		4
.L_4725:
        /*0098*/ 	.byte	0x04, 0x17
        /*009a*/ 	.short	(.L_4727 - .L_4726)
.L_4726:
        /*009c*/ 	.word	0x00000000
        /*00a0*/ 	.short	0x000a
        /*00a2*/ 	.short	0x0040
        /*00a4*/ 	.byte	0x00, 0xf5, 0x21, 0x00


	//----- nvinfo : EIATTR_KPARAM_INFO
	.align		4
.L_4727:
        /*00a8*/ 	.byte	0x04, 0x17
        /*00aa*/ 	.short	(.L_4729 - .L_4728)
.L_4728:
        /*00ac*/ 	.word	0x00000000
        /*00b0*/ 	.short	0x0009
        /*00b2*/ 	.short	0x0038
        /*00b4*/ 	.byte	0x00, 0xf5, 0x21, 0x00


	//----- nvinfo : EIATTR_KPARAM_INFO
	.align		4
.L_4729:
        /*00b8*/ 	.byte	0x04, 0x17
        /*00ba*/ 	.short	(.L_4731 - .L_4730)
.L_4730:
        /*00bc*/ 	.word	0x00000000
        /*00c0*/ 	.short	0x0008
        /*00c2*/ 	.short	0x0034
        /*00c4*/ 	.byte	0x00, 0xf0, 0x11, 0x00


	//----- nvinfo : EIATTR_KPARAM_INFO
	.align		4
.L_4731:
        /*00c8*/ 	.byte	0x04, 0x17
        /*00ca*/ 	.short	(.L_4733 - .L_4732)
.L_4732:
        /*00cc*/ 	.word	0x00000000
        /*00d0*/ 	.short	0x0007
        /*00d2*/ 	.short	0x0030
        /*00d4*/ 	.byte	0x00, 0xf0, 0x11, 0x00


	//----- nvinfo : EIATTR_KPARAM_INFO
	.align		4
.L_4733:
        /*00d8*/ 	.byte	0x04, 0x17
        /*00da*/ 	.short	(.L_4735 - .L_4734)
.L_4734:
        /*00dc*/ 	.word	0x00000000
        /*00e0*/ 	.short	0x0006
        /*00e2*/ 	.short	0x002c
        /*00e4*/ 	.byte	0x00, 0xf0, 0x11, 0x00


	//----- nvinfo : EIATTR_KPARAM_INFO
	.align		4
.L_4735:
        /*00e8*/ 	.byte	0x04, 0x17
        /*00ea*/ 	.short	(.L_4737 - .L_4736)
.L_4736:
        /*00ec*/ 	.word	0x00000000
        /*00f0*/ 	.short	0x0005
        /*00f2*/ 	.short	0x0028
        /*00f4*/ 	.byte	0x00, 0xf0, 0x11, 0x00


	//----- nvinfo : EIATTR_KPARAM_INFO
	.align		4
.L_4737:
        /*00f8*/ 	.byte	0x04, 0x17
        /*00fa*/ 	.short	(.L_4739 - .L_4738)
.L_4738:
        /*00fc*/ 	.word	0x00000000
        /*0100*/ 	.short	0x0004
        /*0102*/ 	.short	0x0020
        /*0104*/ 	.byte	0x00, 0xf5, 0x21, 0x00


	//----- nvinfo : EIATTR_KPARAM_INFO
	.align		4
.L_4739:
        /*0108*/ 	.byte	0x04, 0x17
        /*010a*/ 	.short	(.L_4741 - .L_4740)
.L_4740:
        /*010c*/ 	.word	0x00000000
        /*0110*/ 	.short	0x0003
        /*0112*/ 	.short	0x0018
        /*0114*/ 	.byte	0x00, 0xf5, 0x21, 0x00


	//----- nvinfo : EIATTR_KPARAM_INFO
	.align		4
.L_4741:
        /*0118*/ 	.byte	0x04, 0x17
        /*011a*/ 	.short	(.L_4743 - .L_4742)
.L_4742:
        /*011c*/ 	.word	0x00000000
        /*0120*/ 	.short	0x0002
        /*0122*/ 	.short	0x0010
        /*0124*/ 	.byte	0x00, 0xf5, 0x21, 0x00


	//----- nvinfo : EIATTR_KPARAM_INFO
	.align		4
.L_4743:
        /*0128*/ 	.byte	0x04, 0x17
        /*012a*/ 	.short	(.L_4745 - .L_4744)
.L_4744:
        /*012c*/ 	.word	0x00000000
        /*0130*/ 	.short	0x0001
        /*0132*/ 	.short	0x0008
        /*0134*/ 	.byte	0x00, 0xf5, 0x21, 0x00


	//----- nvinfo : EIATTR_KPARAM_INFO
	.align		4
.L_4745:
        /*0138*/ 	.byte	0x04, 0x17
        /*013a*/ 	.short	(.L_4747 - .L_4746)
.L_4746:
        /*013c*/ 	.word	0x00000000
        /*0140*/ 	.short	0x0000
        /*0142*/ 	.short	0x0000
        /*0144*/ 	.byte	0x00, 0xf5, 0x21, 0x00


	//----- nvinfo : EIATTR_SPARSE_MMA_MASK
	.align		4
.L_4747:
        /*0148*/ 	.byte	0x03, 0x50
        /*014a*/ 	.short	0x0000


	//----- nvinfo : EIATTR_MAXREG_COUNT
	.align		4
        /*014c*/ 	.byte	0x03, 0x1b
        /*014e*/ 	.short	0x00ff


	//----- nvinfo : EIATTR_NUM_BARRIERS
	.align		4
        /*0150*/ 	.byte	0x02, 0x4c
        /*0152*/ 	.byte	0x01
	.zero		1


	//----- nvinfo : EIATTR_MERCURY_ISA_VERSION
	.align		4
        /*0154*/ 	.byte	0x03, 0x5f
        /*0156*/ 	.short	0x0101


	//----- nvinfo : EIATTR_VRC_CTA_INIT_COUNT
	.align		4
        /*0158*/ 	.byte	0x02, 0x4a
	.zero		1
	.zero		1


	//----- nvinfo : EIATTR_EXIT_INSTR_OFFSETS
	.align		4
        /*015c*/ 	.byte	0x04, 0x1c
        /*015e*/ 	.short	(.L_4749 - .L_4748)


	//   ....[0]....
.L_4748:
        /*0160*/ 	.word	0x00000050


	//   ....[1]....
        /*0164*/ 	.word	0x000000a0


	//   ....[2]....
        /*0168*/ 	.word	0x000002c0


	//   ....[3]....
        /*016c*/ 	.word	0x00007760


	//   ....[4]....
        /*0170*/ 	.word	0x000077e0


	//   ....[5]....
        /*0174*/ 	.word	0x00007820


	//----- nvinfo : EIATTR_CRS_STACK_SIZE
	.align		4
.L_4749:
        /*0178*/ 	.byte	0x04, 0x1e
        /*017a*/ 	.short	(.L_4751 - .L_4750)
.L_4750:
        /*017c*/ 	.word	0x00000000


	//----- nvinfo : EIATTR_CBANK_PARAM_SIZE
	.align		4
.L_4751:
        /*0180*/ 	.byte	0x03, 0x19
        /*0182*/ 	.short	0x0074


	//----- nvinfo : EIATTR_PARAM_CBANK
	.align		4
        /*0184*/ 	.byte	0x04, 0x0a
        /*0186*/ 	.short	(.L_4753 - .L_4752)
	.align		4
.L_4752:
        /*0188*/ 	.word	index@(.nv.constant0._Z23gemm_half_q_half_kernelILi1ELi152ELb1ELb0ELi32EEvPK6__halfPKjS4_S2_PS0_iiiiPKtS7_iiiiiibS2_i)
        /*018c*/ 	.short	0x0380
        /*018e*/ 	.short	0x0074


	//----- nvinfo : EIATTR_SW_WAR
	.align		4
.L_4753:
        /*0190*/ 	.byte	0x04, 0x36
        /*0192*/ 	.short	(.L_4755 - .L_4754)
.L_4754:
        /*0194*/ 	.word	0x00000008
.L_4755:


//--------------------- .nv.info._Z23gemm_half_q_half_kernelILi1ELi140ELb1ELb0ELi32EEvPK6__halfPKjS4_S2_PS0_iiiiPKtS7_iiiiiibS2_i --------------------------
	.section	.nv.info._Z23gemm_half_q_half_kernelILi1ELi140ELb1ELb0ELi32EEvPK6__halfPKjS4_S2_PS0_iiiiPKtS7_iiiiiibS2_i,"",@"SHT_CUDA_INFO"
	.sectionflags	@""
	.align	4


	//----- nvinfo : EIATTR_CUDA_API_VERSION
	.align		4
        /*0000*/ 	.byte	0x04, 0x37
        /*0002*/ 	.short	(.L_4757 - .L_4756)
.L_4756:
        /*0004*/ 	.word	0x00000082


	//----- nvinfo : EIATTR_KPARAM_INFO
	.align		4
.L_4757:
        /*0008*/ 	.byte	0x04, 0x17
        /*000a*/ 	.short	(.L_4759 - .L_4758)
.L_4758:
        /*000c*/ 	.word	0x00000000
        /*0010*/ 	.short	0x0013
        /*0012*/ 	.short	0x0070
        /*0014*/ 	.byte	0x00, 0xf0, 0x11, 0x00


	//----- nvinfo : EIATTR_KPARAM_INFO
	.align		4
.L_4759:
        /*0018*/ 	.byte	0x04, 0x17
        /*001a*/ 	.short	(.L_4761 - .L_4760)
.L_4760:
        /*001c*/ 	.word	0x00000000
        /*0020*/ 	.short	0x0012
        /*0022*/ 	.short	0x0068
        /*0024*/ 	.byte	0x00, 0xf5, 0x21, 0x00


	//----- nvinfo : EIATTR_KPARAM_INFO
	.align		4
.L_4761:
        /*0028*/ 	.byte	0x04, 0x17
        /*002a*/ 	.short	(.L_4763 - .L_4762)
.L_4762:
        /*002c*/ 	.word	0x00000000
        /*0030*/ 	.short	0x0011
        /*0032*/ 	.short	0x0060
        /*0034*/ 	.byte	0x00, 0xf0, 0x05, 0x00


	//----- nvinfo : EIATTR_KPARAM_INFO
	.align		4
.L_4763:
        /*0038*/ 	.byte	0x04, 0x17
        /*003a*/ 	.short	(.L_4765 - .L_4764)
.L_4764:
        /*003c*/ 	.word	0x00000000
        /*0040*/ 	.short	0x0010
        /*0042*/ 	.short	0x005c
        /*0044*/ 	.byte	0x00, 0xf0, 0x11, 0x00


	//----- nvinfo : EIATTR_KPARAM_INFO
	.align		4
.L_4765:
        /*0048*/ 	.byte	0x04, 0x17
        /*004a*/ 	.short	(.L_4767 - .L_4766)
.L_4766:
        /*004c*/ 	.word	0x00000000
        /*0050*/ 	.short	0x000f
        /*0052*/ 	.short	0x0058
        /*0054*/ 	.byte	0x00, 0xf0, 0x11, 0x00


	//----- nvinfo : EIATTR_KPARAM_INFO
	.align		4
.L_4767:
        /*0058*/ 	.byte	0x04, 0x17
        /*005a*/ 	.short	(.L_4769 - .L_4768)
.L_4768:
        /*005c*/ 	.word	0x00000000
        /*0060*/ 	.short	0x000e
        /*0062*/ 	.short	0x0054
        /*0064*/ 	.byte	0x00, 0xf0, 0x11, 0x00


	//----- nvinfo : EIATTR_KPARAM_INFO
	.align		4
.L_4769:
        /*0068*/ 	.byte	0x04, 0x17
        /*006a*/ 	.short	(.L_4771 - .L_4770)
.L_4770:
        /*006c*/ 	.word	0x00000000
        /*0070*/ 	.short	0x000d
        /*0072*/ 	.short	0x0050
        /*0074*/ 	.byte	0x00, 0xf0, 0x11, 0x00


	//----- nvinfo : EIATTR_KPARAM_INFO
	.align		4
.L_4771:
        /*0078*/ 	.byte	0x04, 0x17
        /*007a*/ 	.short	(.L_4773 - .L_4772)
.L_4772:
        /*007c*/ 	.word	0x00000000
        /*0080*/ 	.short	0x000c
        /*0082*/ 	.short	0x004c
        /*0084*/ 	.byte	0x00, 0xf0, 0x11, 0x00


	//----- nvinfo : EIATTR_KPARAM_INFO
	.align		4
.L_4773:
        /*0088*/ 	.byte	0x04, 0x17
        /*008a*/ 	.short	(.L_4775 - .L_4774)
.L_4774:
        /*008c*/ 	.word	0x00000000
        /*0090*/ 	.short	0x000b
        /*0092*/ 	.short	0x0048
        /*0094*/ 	.byte	0x00, 0xf0, 0x11, 0x00


	//----- nvinfo : EIATTR_KPARAM_INFO
	.align		4
.L_4775:
        /*0098*/ 	.byte	0x04, 0x17
        /*009a*/ 	.short	(.L_4777 - .L_4776)
.L_4776:
        /*009c*/ 	.word	0x00000000
        /*00a0*/ 	.short	0x000a
        /*00a2*/ 	.short	0x0040
        /*00a4*/ 	.byte	0x00, 0xf5, 0x21, 0x00


	//----- nvinfo : EIATTR_KPARAM_INFO
	.align		4
.L_4777:
        /*00a8*/ 	.byte	0x04, 0x17
        /*00aa*/ 	.short	(.L_4779 - .L_4778)
.L_4778:
        /*00ac*/ 	.word	0x00000000
        /*00b0*/ 	.short	0x0009
        /*00b2*/ 	.short	0x0038
        /*00b4*/ 	.byte	0x00, 0xf5, 0x21, 0x00


	//----- nvinfo : EIATTR_KPARAM_INFO
	.align		4
.L_4779:
        /*00b8*/ 	.byte	0x04, 0x17
        /*00ba*/ 	.short	(.L_4781 - .L_4780)
.L_4780:
        /*00bc*/ 	.word	0x00000000
        /*00c0*/ 	.short	0x0008
        /*00c2*/ 	.short	0x0034
        /*00c4*/ 	.byte	0x00, 0xf0, 0x11, 0x00


	//----- nvinfo : EIATTR_KPARAM_INFO
	.align		4
.L_4781:
        /*00c8*/ 	.byte	0x04, 0x17
        /*00ca*/ 	.short	(.L_4783 - .L_4782)
.L_4782:
        /*00cc*/ 	.word	0x00000000
        /*00d0*/ 	.short	0x0007
        /*00d2*/ 	.short	0x0030
        /*00d4*/ 	.byte	0x00, 0xf0, 0x11, 0x00


	//----- nvinfo : EIATTR_KPARAM_INFO
	.align		4
.L_4783:
        /*00d8*/ 	.byte	0x04, 0x17
        /*00da*/ 	.short	(.L_4785 - .L_4784)
.L_4784:
        /*00dc*/ 	.word	0x00000000
        /*00e0*/ 	.short	0x0006
        /*00e2*/ 	.short	0x002c
        /*00e4*/ 	.byte	0x00, 0xf0, 0x11, 0x00


	//----- nvinfo : EIATTR_KPARAM_INFO
	.align		4
.L_4785:
        /*00e8*/ 	.byte	0x04, 0x17
        /*00ea*/ 	.short	(.L_4787 - .L_4786)
.L_4786:
        /*00ec*/ 	.word	0x00000000
        /*00f0*/ 	.short	0x0005
        /*00f2*/ 	.short	0x0028
        /*00f4*/ 	.byte	0x00, 0xf0, 0x11, 0x00


	//----- nvinfo : EIATTR_KPARAM_INFO
	.align		4
.L_4787:
        /*00f8*/ 	.byte	0x04, 0x17
        /*00fa*/ 	.short	(.L_4789 - .L_4788)
.L_4788:
        /*00fc*/ 	.word	0x00000000
        /*0100*/ 	.short	0x0004
        /*0102*/ 	.short	0x0020
        /*0104*/ 	.byte	0x00, 0xf5, 0x21, 0x00


	//----- nvinfo : EIATTR_KPARAM_INFO
	.align		4
.L_4789:
        /*0108*/ 	.byte	0x04, 0x17
        /*010a*/ 	.short	(.L_4791 - .L_4790)
.L_4790:
        /*010c*/ 	.word	0x00000000
        /*0110*/ 	.short	0x0003
        /*0112*/ 	.short	0x0018
        /*0114*/ 	.byte	0x00, 0xf5, 0x21, 0x00


	//----- nvinfo : EIATTR_KPARAM_INFO
	.align		4
.L_4791:
        /*0118*/ 	.byte	0x04, 0x17
        /*011a*/ 	.short	(.L_4793 - .L_4792)
.L_4792:
        /*011c*/ 	.word	0x00000000
        /*0120*/ 	.short	0x0002
        /*0122*/ 	.short	0x0010
        /*0124*/ 	.byte	0x00, 0xf5, 0x21, 0x00


	//----- nvinfo : EIATTR_KPARAM_INFO
	.align		4
.L_4793:
        /*0128*/ 	.byte	0x04, 0x17
        /*012a*/ 	.short	(.L_4795 - .L_4794)
.L_4794:
        /*012c*/ 	.word	0x00000000
        /*0130*/ 	.short	0x0001
        /*0132*/ 	.short	0x0008
        /*0134*/ 	.byte	0x00, 0xf5, 0x21, 0x00


	//----- nvinfo : EIATTR_KPARAM_INFO
	.align		4
.L_4795:
        /*0138*/ 	.byte	0x04, 0x17
        /*013a*/ 	.short	(.L_4797 - .L_4796)
.L_4796:
        /*013c*/ 	.word	0x00000000
        /*0140*/ 	.short	0x0000
        /*0142*/ 	.short	0x0000
        /*0144*/ 	.byte	0x00, 0xf5, 0x21, 0x00


	//----- nvinfo : EIATTR_SPARSE_MMA_MASK
	.align		4
.L_4797:
        /*0148*/ 	.byte	0x03, 0x50
        /*014a*/ 	.short	0x0000


	//----- nvinfo : EIATTR_MAXREG_COUNT
	.align		4
        /*014c*/ 	.byte	0x03, 0x1b
        /*014e*/ 	.short	0x00ff


	//----- nvinfo : EIATTR_NUM_BARRIERS
	.align		4
        /*0150*/ 	.byte	0x02, 0x4c
        /*0152*/ 	.byte	0x01
	.zero		1


	//----- nvinfo : EIATTR_MERCURY_ISA_VERSION
	.align		4
        /*0154*/ 	.byte	0x03, 0x5f
        /*0156*/ 	.short	0x0101


	//----- nvinfo : EIATTR_VRC_CTA_INIT_COUNT
	.align		4
        /*0158*/ 	.byte	0x02, 0x4a
	.zero		1
	.zero		1


	//----- nvinfo : EIATTR_EXIT_INSTR_OFFSETS
	.align		4
        /*015c*/ 	.byte	0x04, 0x1c
        /*015e*/ 	.short	(.L_4799 - .L_4798)


	//   ....[0]....
.L_4798:
        /*0160*/ 	.word	0x00000050


	//   ....[1]....
        /*0164*/ 	.word	0x000000a0


	//   ....[2]....
        /*0168*/ 	.word	0x000002c0


	//   ....[3]....
        /*016c*/ 	.word	0x00007600


	//   ....[4]....
        /*0170*/ 	.word	0x00007680


	//   ....[5]....
        /*0174*/ 	.word	0x000076c0


	//----- nvinfo : EIATTR_CRS_STACK_SIZE
	.align		4
.L_4799:
        /*0178*/ 	.byte	0x04, 0x1e
        /*017a*/ 	.short	(.L_4801 - .L_4800)
.L_4800:
        /*017c*/ 	.word	0x00000000


	//----- nvinfo : EIATTR_CBANK_PARAM_SIZE
	.align		4
.L_4801:
        /*0180*/ 	.byte	0x03, 0x19
        /*0182*/ 	.short	0x0074


	//----- nvinfo : EIATTR_PARAM_CBANK
	.align		4
        /*0184*/ 	.byte	0x04, 0x0a
        /*0186*/ 	.short	(.L_4803 - .L_4802)
	.align		4
.L_4802:
        /*0188*/ 	.word	index@(.nv.constant0._Z23gemm_half_q_half_kernelILi1ELi140ELb1ELb0ELi32EEvPK6__halfPKjS4_S2_PS0_iiiiPKtS7_iiiiiibS2_i)
        /*018c*/ 	.short	0x0380
        /*018e*/ 	.short	0x0074


	//----- nvinfo : EIATTR_SW_WAR
	.align		4
.L_4803:
        /*0190*/ 	.byte	0x04, 0x36
        /*0192*/ 	.short	(.L_4805 - .L_4804)
.L_4804:
        /*0194*/ 	.word	0x00000008
.L_4805:


//--------------------- .nv.info._Z23gemm_half_q_half_kernelILi1ELi20ELb1ELb0ELi32EEvPK6__halfPKjS4_S2_PS0_iiiiPKtS7_iiiiiibS2_i --------------------------
	.section	.nv.info._Z23gemm_half_q_half_kernelILi1ELi20ELb1ELb0ELi32EEvPK6__halfPKjS4_S2_PS0_iiiiPKtS7_iiiiiibS2_i,"",@"SHT_CUDA_INFO"
	.sectionflags	@""
	.align	4


	//----- nvinfo : EIATTR_CUDA_API_VERSION
	.align		4
        /*0000*/ 	.byte	0x04, 0x37
        /*0002*/ 	.short	(.L_4807 - .L_4806)
.L_4806:
        /*0004*/ 	.word	0x00000082


	//----- nvinfo : EIATTR_KPARAM_INFO
	.align		4
.L_4807:
        /*0008*/ 	.byte	0x04, 0x17
        /*000a*/ 	.short	(.L_4809 - .L_4808)
.L_4808:
        /*000c*/ 	.word	0x00000000
        /*0010*/ 	.short	0x0013
        /*0012*/ 	.short	0x0070
        /*0014*/ 	.byte	0x00, 0xf0, 0x11, 0x00


	//----- nvinfo : EIATTR_KPARAM_INFO
	.align		4
.L_4809:
        /*0018*/ 	.byte	0x04, 0x17
        /*001a*/ 	.short	(.L_4811 - .L_4810)
.L_4810:
        /*001c*/ 	.word	0x00000000
        /*0020*/ 	.short	0x0012
        /*0022*/ 	.short	0x0068
        /*0024*/ 	.byte	0x00, 0xf5, 0x21, 0x00


	//----- nvinfo : EIATTR_KPARAM_INFO
	.align		4
.L_4811:
        /*0028*/ 	.byte	0x04, 0x17
        /*002a*/ 	.short	(.L_4813 - .L_4812)
.L_4812:
        /*002c*/ 	.word	0x00000000
        /*0030*/ 	.short	0x0011
        /*0032*/ 	.short	0x0060
        /*0034*/ 	.byte	0x00, 0xf0, 0x05, 0x00


	//----- nvinfo : EIATTR_KPARAM_INFO
	.align		4
.L_4813:
        /*0038*/ 	.byte	0x04, 0x17
        /*003a*/ 	.short	(.L_4815 - .L_4814)
.L_4814:
        /*003c*/ 	.word	0x00000000
        /*0040*/ 	.short	0x0010
        /*0042*/ 	.short	0x005c
        /*0044*/ 	.byte	0x00, 0xf0, 0x11, 0x00


	//----- nvinfo : EIATTR_KPARAM_INFO
	.align		4
.L_4815:
        /*0048*/ 	.byte	0x04, 0x17
        /*004a*/ 	.short	(.L_4817 - .L_4816)
.L_4816:
        /*004c*/ 	.word	0x00000000
        /*0050*/ 	.short	0x000f
        /*0052*/ 	.short	0x0058
        /*0054*/ 	.byte	0x00, 0xf0, 0x11, 0x00


	//----- nvinfo : EIATTR_KPARAM_INFO
	.align		4
.L_4817:
        /*0058*/ 	.byte	0x04, 0x17
        /*005a*/ 	.short	(.L_4819 - .L_4818)
.L_4818:
        /*005c*/ 	.word	0x00000000
        /*0060*/ 	.short	0x000e
        /*0062*/ 	.short	0x0054
        /*0064*/ 	.byte	0x00, 0xf0, 0x11, 0x00


	//----- nvinfo : EIATTR_KPARAM_INFO
	.align		4
.L_4819:
        /*0068*/ 	.byte	0x04, 0x17
        /*006a*/ 	.short	(.L_4821 - .L_4820)
.L_4820:
        /*006c*/ 	.word	0x00000000
        /*0070*/ 	.short	0x000d
        /*0072*/ 	.short	0x0050
        /*0074*/ 	.byte	0x00, 0xf0, 0x11, 0x00


	//----- nvinfo : EIATTR_KPARAM_INFO
	.align		4
.L_4821:
        /*0078*/ 	.byte	0x04, 0x17
        /*007a*/ 	.short	(.L_4823 - .L_4822)
.L_4822:
        /*007c*/ 	.word	0x00000000
        /*0080*/ 	.short	0x000c
        /*0082*/ 	.short	0x004c
        /*0084*/ 	.byte	0x00, 0xf0, 0x11, 0x00


	//----- nvinfo : EIATTR_KPARAM_INFO
	.align		4
.L_4823:
        /*0088*/ 	.byte	0x04, 0x17
        /*008a*/ 	.short	(.L_4825 - .L_4824)
.L_4824:
        /*008c*/ 	.word	0x00000000
        /*0090*/ 	.short	0x000b
        /*0092*/ 	.short	0x0048
        /*0094*/ 	.byte	0x00, 0xf0, 0x11, 0x00


	//----- nvinfo : EIATTR_KPARAM_INFO
	.align		4
.L_4825:
        /*0098*/ 	.byte	0x04, 0x17
        /*009a*/ 	.short	(.L_4827 - .L_4826)
.L_4826:
        /*009c*/ 	.word	0x00000000
        /*00a0*/ 	.short	0x000a
        /*00a2*/ 	.short	0x0040
        /*00a4*/ 	.byte	0x00, 0xf5, 0x21, 0x00


	//----- nvinfo : EIATTR_KPARAM_INFO
	.align		4
.L_4827:
        /*00a8*/ 	.byte	0x04, 0x17
        /*00aa*/ 	.short	(.L_4829 - .L_4828)
.L_4828:
        /*00ac*/ 	.word	0x00000000
        /*00b0*/ 	.short	0x0009
        /*00b2*/ 	.short	0x0038
        /*00b4*/ 	.byte	0x00, 0xf5, 0x21, 0x00


	//----- nvinfo : EIATTR_KPARAM_INFO
	.align		4
.L_4829:
        /*00b8*/ 	.byte	0x04, 0x17
        /*00ba*/ 	.short	(.L_4831 - .L_4830)
.L_4830:
        /*00bc*/ 	.word	0x00000000
        /*00c0*/ 	.short	0x0008
        /*00c2*/ 	.short	0x0034
        /*00c4*/ 	.byte	0x00, 0xf0, 0x11, 0x00


	//----- nvinfo : EIATTR_KPARAM_INFO
	.align		4
.L_4831:
        /*00c8*/ 	.byte	0x04, 0x17
        /*00ca*/ 	.short	(.L_4833 - .L_4832)
.L_4832:
        /*00cc*/ 	.word	0x00000000
        /*00d0*/ 	.short	0x0007
        /*00d2*/ 	.short	0x0030
        /*00d4*/ 	.byte	0x00, 0xf0, 0x11, 0x00


	//----- nvinfo : EIATTR_KPARAM_INFO
	.align		4
.L_4833:
        /*00d8*/ 	.byte	0x04, 0x17
        /*00da*/ 	.short	(.L_4835 - .L_4834)
.L_4834:
        /*00dc*/ 	.word	0x00000000
        /*00e0*/ 	.short	0x0006
        /*00e2*/ 	.short	0x002c
        /*00e4*/ 	.byte	0x00, 0xf0, 0x11, 0x00


	//----- nvinfo : EIATTR_KPARAM_INFO
	.align		4
.L_4835:
        /*00e8*/ 	.byte	0x04, 0x17
        /*00ea*/ 	.short	(.L_4837 - .L_4836)
.L_4836:
        /*00ec*/ 	.word	0x00000000
        /*00f0*/ 	.short	0x0005
        /*00f2*/ 	.short	0x0028
        /*00f4*/ 	.byte	0x00, 0xf0, 0x11, 0x00


	//----- nvinfo : EIATTR_KPARAM_INFO
	.align		4
.L_4837:
        /*00f8*/ 	.byte	0x04, 0x17
        /*00fa*/ 	.short	(.L_4839 - .L_4838)
.L_4838:
        /*00fc*/ 	.word	0x00000000
        /*0100*/ 	.short	0x0004
        /*0102*/ 	.short	0x0020
        /*0104*/ 	.byte	0x00, 0xf5, 0x21, 0x00


	//----- nvinfo : EIATTR_KPARAM_INFO
	.align		4
.L_4839:
        /*0108*/ 	.byte	0x04, 0x17
        /*010a*/ 	.short	(.L_4841 - .L_4840)
.L_4840:
        /*010c*/ 	.word	0x00000000
        /*0110*/ 	.short	0x0003
        /*0112*/ 	.short	0x0018
        /*0114*/ 	.byte	0x00, 0xf5, 0x21, 0x00


	//----- nvinfo : EIATTR_KPARAM_INFO
	.align		4
.L_4841:
        /*0118*/ 	.byte	0x04, 0x17
        /*011a*/ 	.short	(.L_4843 - .L_4842)
.L_4842:
        /*011c*/ 	.word	0x00000000
        /*0120*/ 	.short	0x0002
        /*0122*/ 	.short	0x0010
        /*0124*/ 	.byte	0x00, 0xf5, 0x21, 0x00


	//----- nvinfo : EIATTR_KPARAM_INFO
	.align		4
.L_4843:
        /*0128*/ 	.byte	0x04, 0x17
        /*012a*/ 	.short	(.L_4845 - .L_4844)
.L_4844:
        /*012c*/ 	.word	0x00000000
        /*0130*/ 	.short	0x0001
        /*0132*/ 	.short	0x0008
        /*0134*/ 	.byte	0x00, 0xf5, 0x21, 0x00


	//----- nvinfo : EIATTR_KPARAM_INFO
	.align		4
.L_4845:
        /*0138*/ 	.byte	0x04, 0x17
        /*013a*/ 	.short	(.L_4847 - .L_4846)
.L_4846:
        /*013c*/ 	.word	0x00000000
        /*0140*/ 	.short	0x0000
        /*0142*/ 	.short	0x0000
        /*0144*/ 	.byte	0x00, 0xf5, 0x21, 0x00


	//----- nvinfo : EIATTR_SPARSE_MMA_MASK
	.align		4
.L_4847:
        /*0148*/ 	.byte	0x03, 0x50
        /*014a*/ 	.short	0x0000


	//----- nvinfo : EIATTR_MAXREG_COUNT
	.align		4
        /*014c*/ 	.byte	0x03, 0x1b
        /*014e*/ 	.short	0x00ff


	//----- nvinfo : EIATTR_NUM_BARRIERS
	.align		4
        /*0150*/ 	.byte	0x02, 0x4c
        /*0152*/ 	.byte	0x01
	.zero		1


	//----- nvinfo : EIATTR_MERCURY_ISA_VERSION
	.align		4
        /*0154*/ 	.byte	0x03, 0x5f
        /*0156*/ 	.short	0x0101


	//----- nvinfo : EIATTR_VRC_CTA_INIT_COUNT
	.align		4
        /*0158*/ 	.byte	0x02, 0x4a
	.zero		1
	.zero		1


	//----- nvinfo : EIATTR_EXIT_INSTR_OFFSETS
	.align		4
        /*015c*/ 	.byte	0x04, 0x1c
        /*015e*/ 	.short	(.L_4849 - .L_4848)


	//   ....[0]....
.L_4848:
        /*0160*/ 	.word	0x00000050


	//   ....[1]....
        /*0164*/ 	.word	0x000000a0


	//   ....[2]....
        /*0168*/ 	.word	0x000002b0


	//   ....[3]....
        /*016c*/ 	.word	0x00003610


	//   ....[4]....
        /*0170*/ 	.word	0x00003690


	//   ....[5]....
        /*0174*/ 	.word	0x000036d0


	//----- nvinfo : EIATTR_CRS_STACK_SIZE
	.align		4
.L_4849:
        /*0178*/ 	.byte	0x04, 0x1e
        /*017a*/ 	.short	(.L_4851 - .L_4850)
.L_4850:
        /*017c*/ 	.word	0x00000000


	//----- nvinfo : EIATTR_CBANK_PARAM_SIZE
	.align		4
.L_4851:
        /*0180*/ 	.byte	0x03, 0x19
        /*0182*/ 	.short	0x0074


	//----- nvinfo : EIATTR_PARAM_CBANK
	.align		4
        /*0184*/ 	.byte	0x04, 0x0a
        /*0186*/ 	.short	(.L_4853 - .L_4852)
	.align		4
.L_4852:
        /*0188*/ 	.word	index@(.nv.constant0._Z23gemm_half_q_half_kernelILi1ELi20ELb1ELb0ELi32EEvPK6__halfPKjS4_S2_PS0_iiiiPKtS7_iiiiiibS2_i)
        /*018c*/ 	.short	0x0380
        /*018e*/ 	.short	0x0074


	//----- nvinfo : EIATTR_SW_WAR
	.align		4
.L_4853:
        /*0190*/ 	.byte	0x04, 0x36
        /*0192*/ 	.short	(.L_4855 - .L_4854)
.L_4854:
        /*0194*/ 	.word	0x00000008
.L_4855:


//--------------------- .nv.info._Z23gemm_half_q_half_kernelILi1ELi38ELb1ELb0ELi32EEvPK6__halfPKjS4_S2_PS0_iiiiPKtS7_iiiiiibS2_i --------------------------
	.section	.nv.info._Z23gemm_half_q_half_kernelILi1ELi38ELb1ELb0ELi32EEvPK6__halfPKjS4_S2_PS0_iiiiPKtS7_iiiiiibS2_i,"",@"SHT_CUDA_INFO"
	.sectionflags	@""
	.align	4


	//----- nvinfo : EIATTR_CUDA_API_VERSION
	.align		4
        /*0000*/ 	.byte	0x04, 0x37
        /*0002*/ 	.short	(.L_4857 - .L_4856)
.L_4856:
        /*0004*/ 	.word	0x00000082


	//----- nvinfo : EIATTR_KPARAM_INFO
	.align		4
.L_4857:
        /*0008*/ 	.byte	0x04, 0x17
        /*000a*/ 	.short	(.L_4859 - .L_4858)
.L_4858:
        /*000c*/ 	.word	0x00000000
        /*0010*/ 	.short	0x0013
        /*0012*/ 	.short	0x0070
        /*0014*/ 	.byte	0x00, 0xf0, 0x11, 0x00


	//----- nvinfo : EIATTR_KPARAM_INFO
	.align		4
.L_4859:
        /*0018*/ 	.byte	0x04, 0x17
        /*001a*/ 	.short	(.L_4861 - .L_4860)
.L_4860:
        /*001c*/ 	.word	0x00000000
        /*0020*/ 	.short	0x0012
        /*0022*/ 	.short	0x0068
        /*0024*/ 	.byte	0x00, 0xf5, 0x21, 0x00


	//----- nvinfo : EIATTR_KPARAM_INFO
	.align		4
.L_4861:
        /*0028*/ 	.byte	0x04, 0x17
        /*002a*/ 	.short	(.L_4863 - .L_4862)
.L_4862:
        /*002c*/ 	.word	0x00000000
        /*0030*/ 	.short	0x0011
        /*0032*/ 	.short	0x0060
        /*0034*/ 	.byte	0x00, 0xf0, 0x05, 0x00


	//----- nvinfo : EIATTR_KPARAM_INFO
	.align		4
.L_4863:
        /*0038*/ 	.byte	0x04, 0x17
        /*003a*/ 	.short	(.L_4865 - .L_4864)
.L_4864:
        /*003c*/ 	.word	0x00000000
        /*0040*/ 	.short	0x0010
        /*0042*/ 	.short	0x005c
        /*0044*/ 	.byte	0x00, 0xf0, 0x11, 0x00


	//----- nvinfo : EIATTR_KPARAM_INFO
	.align		4
.L_4865:
        /*0048*/ 	.byte	0x04, 0x17
        /*004a*/ 	.short	(.L_4867 - .L_4866)
.L_4866:
        /*004c*/ 	.word	0x00000000
        /*0050*/ 	.short	0x000f
        /*0052*/ 	.short	0x0058
        /*0054*/ 	.byte	0x00, 0xf0, 0x11, 0x00


	//----- nvinfo : EIATTR_KPARAM_INFO
	.align		4
.L_4867:
        /*0058*/ 	.byte	0x04, 0x17
        /*005a*/ 	.short	(.L_4869 - .L_4868)
.L_4868:
        /*005c*/ 	.word	0x00000000
        /*0060*/ 	.short	0x000e
        /*0062*/ 	.short	0x0054
        /*0064*/ 	.byte	0x00, 0xf0, 0x11, 0x00


	//----- nvinfo : EIATTR_KPARAM_INFO
	.align		4
.L_4869:
        /*0068*/ 	.byte	0x04, 0x17
        /*006a*/ 	.short	(.L_4871 - .L_4870)
.L_4870:
        /*006c*/ 	.word	0x00000000
        /*0070*/ 	.short	0x000d
        /*0072*/ 	.short	0x0050
        /*0074*/ 	.byte	0x00, 0xf0, 0x11, 0x00


	//----- nvinfo : EIATTR_KPARAM_INFO
	.align		4
.L_4871:
        /*0078*/ 	.byte	0x04, 0x17
        /*007a*/ 	.short	(.L_4873 - .L_4872)
.L_4872:
        /*007c*/ 	.word	0x00000000
        /*0080*/ 	.short	0x000c
        /*0082*/ 	.short	0x004c
        /*0084*/ 	.byte	0x00, 0xf0, 0x11, 0x00


	//----- nvinfo : EIATTR_KPARAM_INFO
	.align		4
.L_4873:
        /*0088*/ 	.byte	0x04, 0x17
        /*008a*/ 	.short	(.L_4875 - .L_4874)
.L_4874:
        /*008c*/ 	.word	0x00000000
        /*0090*/ 	.short	0x000b
        /*0092*/ 	.short	0x0048
        /*0094*/ 	.byte	0x00, 0xf0, 0x11, 0x00


	//----- nvinfo : EIATTR_KPARAM_INFO
	.align		4
.L_4875:
        /*0098*/ 	.byte	0x04, 0x17
        /*009a*/ 	.short	(.L_4877 - .L_4876)
.L_4876:
        /*009c*/ 	.word	0x00000000
        /*00a0*/ 	.short	0x000a
        /*00a2*/ 	.short	0x0040
        /*00a4*/ 	.byte	0x00, 0xf5, 0x21, 0x00


	//----- nvinfo : EIATTR_KPARAM_INFO
	.align		4
.L_4877:
        /*00a8*/ 	.byte	0x04, 0x17
        /*00aa*/ 	.short	(.L_4879 - .L_4878)
.L_4878:
        /*00ac*/ 	.word	0x00000000
        /*00b0*/ 	.short	0x0009
        /*00b2*/ 	.short	0x0038
        /*00b4*/ 	.byte	0x00, 0xf5, 0x21, 0x00


	//----- nvinfo : EIATTR_KPARAM_INFO
	.align		4
.L_4879:
        /*00b8*/ 	.byte	0x04, 0x17
        /*00ba*/ 	.short	(.L_4881 - .L_4880)
.L_4880:
        /*00bc*/ 	.word	0x00000000
        /*00c0*/ 	.short	0x0008
        /*00c2*/ 	.short	0x0034
        /*00c4*/ 	.byte	0x00, 0xf0, 0x11, 0x00


	//----- nvinfo : EIATTR_KPARAM_INFO
	.align		4
.L_4881:
        /*00c8*/ 	.byte	0x04, 0x17
        /*00ca*/ 	.short	(.L_4883 - .L_4882)
.L_4882:
        /*00cc*/ 	.word	0x00000000
        /*00d0*/ 	.short	0x0007
        /*00d2*/ 	.short	0x0030
        /*00d4*/ 	.byte	0x00, 0xf0, 0x11, 0x00


	//----- nvinfo : EIATTR_KPARAM_INFO
	.align		4
.L_4883:
        /*00d8*/ 	.byte	0x04, 0x17
        /*00da*/ 	.short	(.L_4885 - .L_4884)
.L_4884:
        /*00dc*/ 	.word	0x00000000
        /*00e0*/ 	.short	0x0006
        /*00e2*/ 	.short	0x002c
        /*00e4*/ 	.byte	0x00, 0xf0, 0x11, 0x00


	//----- nvinfo : EIATTR_KPARAM_INFO
	.align		4
.L_4885:
        /*00e8*/ 	.byte	0x04, 0x17
        /*00ea*/ 	.short	(.L_4887 - .L_4886)
.L_4886:
        /*00ec*/ 	.word	0x00000000
        /*00f0*/ 	.short	0x0005
        /*00f2*/ 	.short	0x0028
        /*00f4*/ 	.byte	0x00, 0xf0, 0x11, 0x00


	//----- nvinfo : EIATTR_KPARAM_INFO
	.align		4
.L_4887:
        /*00f8*/ 	.byte	0x04, 0x17
        /*00fa*/ 	.short	(.L_4889 - .L_4888)
.L_4888:
        /*00fc*/ 	.word	0x00000000
        /*0100*/ 	.short	0x0004
        /*0102*/ 	.short	0x0020
        /*0104*/ 	.byte	0x00, 0xf5, 0x21, 0x00


	//----- nvinfo : EIATTR_KPARAM_INFO
	.align		4
.L_4889:
        /*0108*/ 	.byte	0x04, 0x17
        /*010a*/ 	.short	(.L_4891 - .L_4890)
.L_4890:
        /*010c*/ 	.word	0x00000000
        /*0110*/ 	.short	0x0003
        /*0112*/ 	.short	0x0018
        /*0114*/ 	.byte	0x00, 0xf5, 0x21, 0x00


	//----- nvinfo : EIATTR_KPARAM_INFO
	.align		4
.L_4891:
        /*0118*/ 	.byte	0x04, 0x17
        /*011a*/ 	.short	(.L_4893 - .L_4892)
.L_4892:
        /*011c*/ 	.word	0x00000000
        /*0120*/ 	.short	0x0002
        /*0122*/ 	.short	0x0010
        /*0124*/ 	.byte	0x00, 0xf5, 0x21, 0x00


	//----- nvinfo : EIATTR_KPARAM_INFO
	.align		4
.L_4893:
        /*0128*/ 	.byte	0x04, 0x17
        /*012a*/ 	.short	(.L_4895 - .L_4894)
.L_4894:
        /*012c*/ 	.word	0x00000000
        /*0130*/ 	.short	0x0001
        /*0132*/ 	.short	0x0008
        /*0134*/ 	.byte	0x00, 0xf5, 0x21, 0x00


	//----- nvinfo : EIATTR_KPARAM_INFO
	.align		4
.L_4895:
        /*0138*/ 	.byte	0x04, 0x17
        /*013a*/ 	.short	(.L_4897 - .L_4896)
.L_4896:
        /*013c*/ 	.word	0x00000000
        /*0140*/ 	.short	0x0000
        /*0142*/ 	.short	0x0000
        /*0144*/ 	.byte	0x00, 0xf5, 0x21, 0x00


	//----- nvinfo : EIATTR_SPARSE_MMA_MASK
	.align		4
.L_4897:
        /*0148*/ 	.byte	0x03, 0x50
        /*014a*/ 	.short	0x0000


	//----- nvinfo : EIATTR_MAXREG_COUNT
	.align		4
        /*014c*/ 	.byte	0x03, 0x1b
        /*014e*/ 	.short	0x00ff


	//----- nvinfo : EIATTR_NUM_BARRIERS
	.align		4
        /*0150*/ 	.byte	0x02, 0x4c
        /*0152*/ 	.byte	0x01
	.zero		1


	//----- nvinfo : EIATTR_MERCURY_ISA_VERSION
	.align		4
        /*0154*/ 	.byte	0x03, 0x5f
        /*0156*/ 	.short	0x0101


	//----- nvinfo : EIATTR_VRC_CTA_INIT_COUNT
	.align		4
        /*0158*/ 	.byte	0x02, 0x4a
	.zero		1
	.zero		1


	//----- nvinfo : EIATTR_EXIT_INSTR_OFFSETS
	.align		4
        /*015c*/ 	.byte	0x04, 0x1c
        /*015e*/ 	.short	(.L_4899 - .L_4898)


	//   ....[0]....
.L_4898:
        /*0160*/ 	.word	0x00000050


	//   ....[1]....
        /*0164*/ 	.word	0x000000a0


	//   ....[2]....
        /*0168*/ 	.word	0x000002c0


	//   ....[3]....
        /*016c*/ 	.word	0x000041d0


	//   ....[4]....
        /*0170*/ 	.word	0x00004250


	//   ....[5]....
        /*0174*/ 	.word	0x00004290


	//----- nvinfo : EIATTR_CRS_STACK_SIZE
	.align		4
.L_4899:
        /*0178*/ 	.byte	0x04, 0x1e
        /*017a*/ 	.short	(.L_4901 - .L_4900)
.L_4900:
        /*017c*/ 	.word	0x00000000


	//----- nvinfo : EIATTR_CBANK_PARAM_SIZE
	.align		4
.L_4901:
        /*0180*/ 	.byte	0x03, 0x19
        /*0182*/ 	.short	0x0074


	//----- nvinfo : EIATTR_PARAM_CBANK
	.align		4
        /*0184*/ 	.byte	0x04, 0x0a
        /*0186*/ 	.short	(.L_4903 - .L_4902)
	.align		4
.L_4902:
        /*0188*/ 	.word	index@(.nv.constant0._Z23gemm_half_q_half_kernelILi1ELi38ELb1ELb0ELi32EEvPK6__halfPKjS4_S2_PS0_iiiiPKtS7_iiiiiibS2_i)
        /*018c*/ 	.short	0x0380
        /*018e*/ 	.short	0x0074


	//----- nvinfo : EIATTR_SW_WAR
	.align		4
.L_4903:
        /*0190*/ 	.byte	0x04, 0x36
        /*0192*/ 	.short	(.L_4905 - .L_4904)
.L_4904:
        /*0194*/ 	.word	0x00000008
.L_4905:


//--------------------- .nv.info._Z23gemm_half_q_half_kernelILi1ELi128ELb1ELb0ELi32EEvPK6__halfPKjS4_S2_PS0_iiiiPKtS7_iiiiiibS2_i --------------------------
	.section	.nv.info._Z23gemm_half_q_half_kernelILi1ELi128ELb1ELb0ELi32EEvPK6__halfPKjS4_S2_PS0_iiiiPKtS7_iiiiiibS2_i,"",@"SHT_CUDA_INFO"
	.sectionflags	@""
	.align	4


	//----- nvinfo : EIATTR_CUDA_API_VERSION
	.align		4
        /*0000*/ 	.byte	0x04, 0x37
        /*0002*/ 	.short	(.L_4907 - .L_4906)
.L_4906:
        /*0004*/ 	.word	0x00000082


	//----- nvinfo : EIATTR_KPARAM_INFO
	.align		4
.L_4907:
        /*0008*/ 	.byte	0x04, 0x17
        /*000a*/ 	.short	(.L_4909 - .L_4908)
.L_4908:
        /*000c*/ 	.word	0x00000000
        /*0010*/ 	.short	0x0013
        /*0012*/ 	.short	0x0070
        /*0014*/ 	.byte	0x00, 0xf0, 0x11, 0x00


	//----- nvinfo : EIATTR_KPARAM_INFO
	.align		4
.L_4909:
        /*0018*/ 	.byte	0x04, 0x17
        /*001a*/ 	.short	(.L_4911 - .L_4910)
.L_4910:
        /*001c*/ 	.word	0x00000000
        /*0020*/ 	.short	0x0012
        /*0022*/ 	.short	0x0068
        /*0024*/ 	.byte	0x00, 0xf5, 0x21, 0x00


	//----- nvinfo : EIATTR_KPARAM_INFO
	.align		4
.L_4911:
        /*0028*/ 	.byte	0x04, 0x17
        /*002a*/ 	.short	(.L_4913 - .L_4912)
.L_4912:
        /*002c*/ 	.word	0x00000000
        /*0030*/ 	.short	0x0011
        /*0032*/ 	.short	0x0060
        /*0034*/ 	.byte	0x00, 0xf0, 0x05, 0x00


	//----- nvinfo : EIATTR_KPARAM_INFO
	.align		4
.L_4913:
        /*0038*/ 	.byte	0x04, 0x17
        /*003a*/ 	.short	(.L_4915 - .L_4914)
.L_4914:
        /*003c*/ 	.word	0x00000000
        /*0040*/ 	.short	0x0010
        /*0042*/ 	.short	0x005c
        /*0044*/ 	.byte	0x00, 0xf0, 0x11, 0x00


	//----- nvinfo : EIATTR_KPARAM_INFO
	.align		4
.L_4915:
        /*0048*/ 	.byte	0x04, 0x17
        /*004a*/ 	.short	(.L_4917 - .L_4916)
.L_4916:
        /*004c*/ 	.word	0x00000000
        /*0050*/ 	.short	0x000f
        /*0052*/ 	.short	0x0058
        /*0054*/ 	.byte	0x00, 0xf0, 0x11, 0x00


	//----- nvinfo : EIATTR_KPARAM_INFO
	.align		4
.L_4917:
        /*0058*/ 	.byte	0x04, 0x17
        /*005a*/ 	.short	(.L_4919 - .L_4918)
.L_4918:
        /*005c*/ 	.word	0x00000000
        /*0060*/ 	.short	0x000e
        /*0062*/ 	.short	0x0054
        /*0064*/ 	.byte	0x00, 0xf0, 0x11, 0x00


	//----- nvinfo : EIATTR_KPARAM_INFO
	.align		4
.L_4919:
        /*0068*/ 	.byte	0x04, 0x17
        /*006a*/ 	.short	(.L_4921 - .L_4920)
.L_4920:
        /*006c*/ 	.word	0x00000000
        /*0070*/ 	.short	0x000d
        /*0072*/ 	.short	0x0050
        /*0074*/ 	.byte	0x00, 0xf0, 0x11, 0x00


	//----- nvinfo : EIATTR_KPARAM_INFO
	.align		4
.L_4921:
        /*0078*/ 	.byte	0x04, 0x17
        /*007a*/ 	.short	(.L_4923 - .L_4922)
.L_4922:
        /*007c*/ 	.word	0x00000000
        /*0080*/ 	.short	0x000c
        /*0082*/ 	.short	0x004c
        /*0084*/ 	.byte	0x00, 0xf0, 0x11, 0x00


	//----- nvinfo : EIATTR_KPARAM_INFO
	.align		4
.L_4923:
        /*0088*/ 	.byte	0x04, 0x17
        /*008a*/ 	.short	(.L_4925 - .L_4924)
.L_4924:
        /*008c*/ 	.word	0x00000000
        /*0090*/ 	.short	0x000b
        /*0092*/ 	.short	0x0048
        /*0094*/ 	.byte	0x00, 0xf0, 0x11, 0x00


	//----- nvinfo : EIATTR_KPARAM_INFO
	.align		4
.L_4925:
        /*0098*/ 	.byte	0x04, 0x17
        /*009a*/ 	.short	(.L_4927 - .L_4926)
.L_4926:
        /*009c*/ 	.word	0x00000000
        /*00a0*/ 	.short	0x000a
        /*00a2*/ 	.short	0x0040
        /*00a4*/ 	.byte	0x00, 0xf5, 0x21, 0x00


	//----- nvinfo : EIATTR_KPARAM_INFO
	.align		4
.L_4927:
        /*00a8*/ 	.byte	0x04, 0x17
        /*00aa*/ 	.short	(.L_4929 - .L_4928)
.L_4928:
        /*00ac*/ 	.word	0x00000000
        /*00b0*/ 	.short	0x0009
        /*00b2*/ 	.short	0x0038
        /*00b4*/ 	.byte	0x00, 0xf5, 0x21, 0x00


	//----- nvinfo : EIATTR_KPARAM_INFO
	.align		4
.L_4929:
        /*00b8*/ 	.byte	0x04, 0x17
        /*00ba*/ 	.short	(.L_4931 - .L_4930)
.L_4930:
        /*00bc*/ 	.word	0x00000000
        /*00c0*/ 	.short	0x0008
        /*00c2*/ 	.short	0x0034
        /*00c4*/ 	.byte	0x00, 0xf0, 0x11, 0x00


	//----- nvinfo : EIATTR_KPARAM_INFO
	.align		4
.L_4931:
        /*00c8*/ 	.byte	0x04, 0x17
        /*00ca*/ 	.short	(.L_4933 - .L_4932)
.L_4932:
        /*00cc*/ 	.word	0x00000000
        /*00d0*/ 	.short	0x0007
        /*00d2*/ 	.short	0x0030
        /*00d4*/ 	.byte	0x00, 0xf0, 0x11, 0x00


	//----- nvinfo : EIATTR_KPARAM_INFO
	.align		4
.L_4933:
        /*00d8*/ 	.byte	0x04, 0x17
        /*00da*/ 	.short	(.L_4935 - .L_4934)
.L_4934:
        /*00dc*/ 	.word	0x00000000
        /*00e0*/ 	.short	0x0006
        /*00e2*/ 	.short	0x002c
        /*00e4*/ 	.byte	0x00, 0xf0, 0x11, 0x00


	//----- nvinfo : EIATTR_KPARAM_INFO
	.align		4
.L_4935:
        /*00e8*/ 	.byte	0x04, 0x17
        /*00ea*/ 	.short	(.L_4937 - .L_4936)
.L_4936:
        /*00ec*/ 	.word	0x00000000
        /*00f0*/ 	.short	0x0005
        /*00f2*/ 	.short	0x0028
        /*00f4*/ 	.byte	0x00, 0xf0, 0x11, 0x00


	//----- nvinfo : EIATTR_KPARAM_INFO
	.align		4
.L_4937:
        /*00f8*/ 	.byte	0x04, 0x17
        /*00fa*/ 	.short	(.L_4939 - .L_4938)
.L_4938:
        /*00fc*/ 	.word	0x00000000
        /*0100*/ 	.short	0x0004
        /*0102*/ 	.short	0x0020
        /*0104*/ 	.byte	0x00, 0xf5, 0x21, 0x00


	//----- nvinfo : EIATTR_KPARAM_INFO
	.align		4
.L_4939:
        /*0108*/ 	.byte	0x04, 0x17
        /*010a*/ 	.short	(.L_4941 - .L_4940)
.L_4940:
        /*010c*/ 	.word	0x00000000
        /*0110*/ 	.short	0x0003
        /*0112*/ 	.short	0x0018
        /*0114*/ 	.byte	0x00, 0xf5, 0x21, 0x00


	//----- nvinfo : EIATTR_KPARAM_INFO
	.align		4
.L_4941:
        /*0118*/ 	.byte	0x04, 0x17
        /*011a*/ 	.short	(.L_4943 - .L_4942)
.L_4942:
        /*011c*/ 	.word	0x00000000
        /*0120*/ 	.short	0x0002
        /*0122*/ 	.short	0x0010
        /*0124*/ 	.byte	0x00, 0xf5, 0x21, 0x00


	//----- nvinfo : EIATTR_KPARAM_INFO
	.align		4
.L_4943:
        /*0128*/ 	.byte	0x04, 0x17
        /*012a*/ 	.short	(.L_4945 - .L_4944)
.L_4944:
        /*012c*/ 	.word	0x00000000
        /*0130*/ 	.short	0x0001
        /*0132*/ 	.short	0x0008
        /*0134*/ 	.byte	0x00, 0xf5, 0x21, 0x00


	//----- nvinfo : EIATTR_KPARAM_INFO
	.align		4
.L_4945:
        /*0138*/ 	.byte	0x04, 0x17
        /*013a*/ 	.short	(.L_4947 - .L_4946)
.L_4946:
        /*013c*/ 	.word	0x00000000
        /*0140*/ 	.short	0x0000
        /*0142*/ 	.short	0x0000
        /*0144*/ 	.byte	0x00, 0xf5, 0x21, 0x00


	//----- nvinfo : EIATTR_SPARSE_MMA_MASK
	.align		4
.L_4947:
        /*0148*/ 	.byte	0x03, 0x50
        /*014a*/ 	.short	0x0000


	//----- nvinfo : EIATTR_MAXREG_COUNT
	.align		4
        /*014c*/ 	.byte	0x03, 0x1b
        /*014e*/ 	.short	0x00ff


	//----- nvinfo : EIATTR_NUM_BARRIERS
	.align		4
        /*0150*/ 	.byte	0x02, 0x4c
        /*0152*/ 	.byte	0x01
	.zero		1


	//----- nvinfo : EIATTR_MERCURY_ISA_VERSION
	.align		4
        /*0154*/ 	.byte	0x03, 0x5f
        /*0156*/ 	.short	0x0101


	//----- nvinfo : EIATTR_VRC_CTA_INIT_COUNT
	.align		4
        /*0158*/ 	.byte	0x02, 0x4a
	.zero		1
	.zero		1


	//----- nvinfo : EIATTR_EXIT_INSTR_OFFSETS
	.align		4
        /*015c*/ 	.byte	0x04, 0x1c
        /*015e*/ 	.short	(.L_4949 - .L_4948)


	//   ....[0]....
.L_4948:
        /*0160*/ 	.word	0x00000050


	//   ....[1]....
        /*0164*/ 	.word	0x000000a0


	//   ....[2]....
        /*0168*/ 	.word	0x000002b0


	//   ....[3]....
        /*016c*/ 	.word	0x00003d80


	//   ....[4]....
        /*0170*/ 	.word	0x00003e00


	//   ....[5]....
        /*0174*/ 	.word	0x00003e40


	//----- nvinfo : EIATTR_CRS_STACK_SIZE
	.align		4
.L_4949:
        /*0178*/ 	.byte	0x04, 0x1e
        /*017a*/ 	.short	(.L_4951 - .L_4950)
.L_4950:
        /*017c*/ 	.word	0x00000000


	//----- nvinfo : EIATTR_CBANK_PARAM_SIZE
	.align		4
.L_4951:
        /*0180*/ 	.byte	0x03, 0x19
        /*0182*/ 	.short	0x0074


	//----- nvinfo : EIATTR_PARAM_CBANK
	.align		4
        /*0184*/ 	.byte	0x04, 0x0a
        /*0186*/ 	.short	(.L_4953 - .L_4952)
	.align		4
.L_4952:
        /*0188*/ 	.word	index@(.nv.constant0._Z23gemm_half_q_half_kernelILi1ELi128ELb1ELb0ELi32EEvPK6__halfPKjS4_S2_PS0_iiiiPKtS7_iiiiiibS2_i)
        /*018c*/ 	.short	0x0380
        /*018e*/ 	.short	0x0074


	//----- nvinfo : EIATTR_SW_WAR
	.align		4
.L_4953:
        /*0190*/ 	.byte	0x04, 0x36
        /*0192*/ 	.short	(.L_4955 - .L_4954)
.L_4954:
        /*0194*/ 	.word	0x00000008
.L_4955:


//--------------------- .nv.callgraph             --------------------------
	.section	.nv.callgraph,"",@"SHT_CUDA_CALLGRAPH"
	.align	4
	.sectionentsize	8
	.align		4
        /*0000*/ 	.word	0x00000000
	.align		4
        /*0004*/ 	.word	0xffffffff
	.align		4
        /*0008*/ 	.word	0x00000000
	.align		4
        /*000c*/ 	.word	0xfffffffe
	.align		4
        /*0010*/ 	.word	0x00000000
	.align		4
        /*0014*/ 	.word	0xfffffffd
	.align		4
        /*0018*/ 	.word	0x00000000
	.align		4
        /*001c*/ 	.word	0xfffffffc


//--------------------- .nv.constant4             --------------------------
	.section	.nv.constant4,"a",@progbits
	.align	8
	.align		8
.nv.constant4:
        /*0000*/ 	.dword	_ZN46_INTERNAL_4d3478bf_15_unit_exl2_2b_cu_fb7ad25d4cuda3std3__45__cpo5beginE
	.align		8
        /*0008*/ 	.dword	_ZN46_INTERNAL_4d3478bf_15_unit_exl2_2b_cu_fb7ad25d4cuda3std3__45__cpo3endE
	.align		8
        /*0010*/ 	.dword	_ZN46_INTERNAL_4d3478bf_15_unit_exl2_2b_cu_fb7ad25d4cuda3std3__45__cpo6cbeginE
	.align		8
        /*0018*/ 	.dword	_ZN46_INTERNAL_4d3478bf_15_unit_exl2_2b_cu_fb7ad25d4cuda3std3__45__cpo4cendE
	.align		8
        /*0020*/ 	.dword	_ZN46_INTERNAL_4d3478bf_15_unit_exl2_2b_cu_fb7ad25d4cuda3std3__45__cpo6rbeginE
	.align		8
        /*0028*/ 	.dword	_ZN46_INTERNAL_4d3478bf_15_unit_exl2_2b_cu_fb7ad25d4cuda3std3__45__cpo4rendE
	.align		8
        /*0030*/ 	.dword	_ZN46_INTERNAL_4d3478bf_15_unit_exl2_2b_cu_fb7ad25d4cuda3std3__45__cpo7crbeginE
	.align		8
        /*0038*/ 	.dword	_ZN46_INTERNAL_4d3478bf_15_unit_exl2_2b_cu_fb7ad25d4cuda3std3__45__cpo5crendE
	.align		8
        /*0040*/ 	.dword	_ZN46_INTERNAL_4d3478bf_15_unit_exl2_2b_cu_fb7ad25d4cuda3std3__448_GLOBAL__N__4d3478bf_15_unit_exl2_2b_cu_fb7ad25d6ignoreE
	.align		8
        /*0048*/ 	.dword	_ZN46_INTERNAL_4d3478bf_15_unit_exl2_2b_cu_fb7ad25d4cuda3std3__419piecewise_constructE
	.align		8
        /*0050*/ 	.dword	_ZN46_INTERNAL_4d3478bf_15_unit_exl2_2b_cu_fb7ad25d4cuda3std3__48in_placeE
	.align		8
        /*0058*/ 	.dword	_ZN46_INTERNAL_4d3478bf_15_unit_exl2_2b_cu_fb7ad25d4cuda3std3__420unreachable_sentinelE
	.align		8
        /*0060*/ 	.dword	_ZN46_INTERNAL_4d3478bf_15_unit_exl2_2b_cu_fb7ad25d4cuda3std6ranges3__45__cpo4swapE
	.align		8
        /*0068*/ 	.dword	_ZN46_INTERNAL_4d3478bf_15_unit_exl2_2b_cu_fb7ad25d4cuda3std6ranges3__45__cpo9iter_moveE
	.align		8
        /*0070*/ 	.dword	_ZN46_INTERNAL_4d3478bf_15_unit_exl2_2b_cu_fb7ad25d4cuda3std6ranges3__45__cpo5beginE
	.align		8
        /*0078*/ 	.dword	_ZN46_INTERNAL_4d3478bf_15_unit_exl2_2b_cu_fb7ad25d4cuda3std6ranges3__45__cpo3endE
	.align		8
        /*0080*/ 	.dword	_ZN46_INTERNAL_4d3478bf_15_unit_exl2_2b_cu_fb7ad25d4cuda3std6ranges3__45__cpo6cbeginE
	.align		8
        /*0088*/ 	.dword	_ZN46_INTERNAL_4d3478bf_15_unit_exl2_2b_cu_fb7ad25d4cuda3std6ranges3__45__cpo4cendE
	.align		8
        /*0090*/ 	.dword	_ZN46_INTERNAL_4d3478bf_15_unit_exl2_2b_cu_fb7ad25d4cuda3std6ranges3__45__cpo7advanceE
	.align		8
        /*0098*/ 	.dword	_ZN46_INTERNAL_4d3478bf_15_unit_exl2_2b_cu_fb7ad25d4cuda3std6ranges3__45__cpo9iter_swapE
	.align		8
        /*00a0*/ 	.dword	_ZN46_INTERNAL_4d3478bf_15_unit_exl2_2b_cu_fb7ad25d4cuda3std6ranges3__45__cpo4nextE
	.align		8
        /*00a8*/ 	.dword	_ZN46_INTERNAL_4d3478bf_15_unit_exl2_2b_cu_fb7ad25d4cuda3std6ranges3__45__cpo4prevE
	.align		8
        /*00b0*/ 	.dword	_ZN46_INTERNAL_4d3478bf_15_unit_exl2_2b_cu_fb7ad25d4cuda3std6ranges3__45__cpo4dataE
	.align		8
        /*00b8*/ 	.dword	_ZN46_INTERNAL_4d3478bf_15_unit_exl2_2b_cu_fb7ad25d4cuda3std6ranges3__45__cpo5cdataE
	.align		8
        /*00c0*/ 	.dword	_ZN46_INTERNAL_4d3478bf_15_unit_exl2_2b_cu_fb7ad25d4cuda3std6ranges3__45__cpo4sizeE
	.align		8
        /*00c8*/ 	.dword	_ZN46_INTERNAL_4d3478bf_15_unit_exl2_2b_cu_fb7ad25d4cuda3std6ranges3__45__cpo5ssizeE
	.align		8
        /*00d0*/ 	.dword	_ZN46_INTERNAL_4d3478bf_15_unit_exl2_2b_cu_fb7ad25d4cuda3std6ranges3__45__cpo8distanceE
	.align		8
        /*00d8*/ 	.dword	_ZN46_INTERNAL_4d3478bf_15_unit_exl2_2b_cu_fb7ad25d6thrust24THRUST_300001_SM_1030_NS6system6detail10sequential3seqE


//--------------------- .text._Z23gemm_half_q_half_kernelILi4ELi190ELb1ELb0ELi64EEvPK6__halfPKjS4_S2_PS0_iiiiPKtS7_iiiiiibS2_i --------------------------
	.section	.text._Z23gemm_half_q_half_kernelILi4ELi190ELb1ELb0ELi64EEvPK6__halfPKjS4_S2_PS0_iiiiPKtS7_iiiiiibS2_i,"ax",@progbits
	.align	128
        .global         _Z23gemm_half_q_half_kernelILi4ELi190ELb1ELb0ELi64EEvPK6__halfPKjS4_S2_PS0_iiiiPKtS7_iiiiiibS2_i
        .type           _Z23gemm_half_q_half_kernelILi4ELi190ELb1ELb0ELi64EEvPK6__halfPKjS4_S2_PS0_iiiiPKtS7_iiiiiibS2_i,@function
        .size           _Z23gemm_half_q_half_kernelILi4ELi190ELb1ELb0ELi64EEvPK6__halfPKjS4_S2_PS0_iiiiPKtS7_iiiiiibS2_i,(.L_x_5285 - _Z23gemm_half_q_half_kernelILi4ELi190ELb1ELb0ELi64EEvPK6__halfPKjS4_S2_PS0_iiiiPKtS7_iiiiiibS2_i)
        .other          _Z23gemm_half_q_half_kernelILi4ELi190ELb1ELb0ELi64EEvPK6__halfPKjS4_S2_PS0_iiiiPKtS7_iiiiiibS2_i,@"STO_CUDA_ENTRY STV_DEFAULT"
_Z23gemm_half_q_half_kernelILi4ELi190ELb1ELb0ELi64EEvPK6__halfPKjS4_S2_PS0_iiiiPKtS7_iiiiiibS2_i:
.text._Z23gemm_half_q_half_kernelILi4ELi190ELb1ELb0ELi64EEvPK6__halfPKjS4_S2_PS0_iiiiPKtS7_iiiiiibS2_i:
[----:B------:R-:W0:Y:S08]  /*0000*/  LDC R1, c[0x0][0x37c] ;  /* 0x0000df00ff017b82 */ /* 0x000e300000000800 */
[----:B------:R-:W1:Y:S01]  /*0010*/  S2UR UR10, SR_CTAID.Y ;  /* 0x00000000000a79c3 */ /* 0x000e620000002600 */
[----:B0-----:R-:W-:-:S07]  /*0020*/  IADD3 R1, PT, PT, R1, -0x10, RZ ;  /* 0xfffffff001017810 */ /* 0x001fce0007ffe0ff */
[----:B------:R-:W0:Y:S01]  /*0030*/  LDC R95, c[0x0][0x3a8] ;  /* 0x0000ea00ff5f7b82 */ /* 0x000e220000000800 */
[----:B-1----:R-:W-:-:S06]  /*0040*/  USHF.L.U32 UR7, UR10, 0x2, URZ ;  /* 0x000000020a077899 */ /* 0x002fcc00080006ff */
[----:B0-----:R-:W-:-:S04]  /*0050*/  IADD3 R95, PT, PT, R95, -UR7, RZ ;  /* 0x800000075f5f7c10 */ /* 0x001fc8000fffe0ff */
[----:B------:R-:W-:-:S13]  /*0060*/  ISETP.GE.AND P0, PT, R95, 0x1, PT ;  /* 0x000000015f00780c */ /* 0x000fda0003f06270 */
[----:B------:R-:W-:Y:S05]  /*0070*/  @!P0 EXIT ;  /* 0x000000000000894d */ /* 0x000fea0003800000 */
[----:B------:R-:W0:Y:S01]  /*0080*/  LDC.64 R6, c[0x0][0x3e8] ;  /* 0x0000fa00ff067b82 */ /* 0x000e220000000a00 */
[----:B------:R-:W0:Y:S01]  /*0090*/  LDCU.64 UR8, c[0x0][0x358] ;  /* 0x00006b00ff0877ac */ /* 0x000e220008000a00 */
[----:B------:R-:W1:Y:S06]  /*00a0*/  S2R R3, SR_TID.X ;  /* 0x0000000000037919 */ /* 0x000e6c0000002100 */
[----:B------:R-:W2:Y:S01]  /*00b0*/  LDC R5, c[0x0][0x3b0] ;  /* 0x0000ec00ff057b82 */ /* 0x000ea20000000800 */
[----:B0-----:R-:W3:Y:S01]  /*00c0*/  LDG.E.U16 R93, desc[UR8][R6.64] ;  /* 0x00000008065d7981 */ /* 0x001ee2000c1e1500 */
[----:B------:R-:W-:-:S02]  /*00d0*/  ISETP.NE.AND P2, PT, R95, 0x1, PT ;  /* 0x000000015f00780c */ /* 0x000fc40003f45270 */
[----:B------:R-:W-:Y:S01]  /*00e0*/  PLOP3.LUT P0, PT, PT, PT, PT, 0x80, 0x8 ;  /* 0x000000000008781c */ /* 0x000fe20003f0f070 */
[----:B------:R-:W0:Y:S01]  /*00f0*/  S2R R9, SR_CTAID.Z ;  /* 0x0000000000097919 */ /* 0x000e220000002700 */
[----:B------:R-:W-:Y:S02]  /*0100*/  PRMT R91, RZ, 0x7610, R91 ;  /* 0x00007610ff5b7816 */ /* 0x000fe4000000005b */
[----:B------:R-:W-:Y:S02]  /*0110*/  PRMT R90, RZ, 0x7610, R90 ;  /* 0x00007610ff5a7816 */ /* 0x000fe4000000005a */
[----:B---3--:R-:W-:-:S05]  /*0120*/  PRMT R0, R93, 0x7610, R0 ;  /* 0x000076105d007816 */ /* 0x008fca0000000000 */
[----:B012---:R-:W-:Y:S05]  /*0130*/  @!P2 BRA `(.L_x_0) ;  /* 0x000000000040a947 */ /* 0x007fea0003800000 */
[----:B------:R-:W0:Y:S08]  /*0140*/  LDC R11, c[0x0][0x3f0] ;  /* 0x0000fc00ff0b7b82 */ /* 0x000e300000000800 */
[----:B------:R-:W0:Y:S02]  /*0150*/  LDC.64 R6, c[0x0][0x3e8] ;  /* 0x0000fa00ff067b82 */ /* 0x000e240000000a00 */
[----:B0-----:R-:W-:-:S05]  /*0160*/  IMAD.WIDE R6, R11, 0x2, R6 ;  /* 0x000000020b067825 */ /* 0x001fca00078e0206 */
[----:B------:R-:W2:Y:S01]  /*0170*/  LDG.E.U16 R90, desc[UR8][R6.64] ;  /* 0x00000008065a7981 */ /* 0x000ea2000c1e1500 */
[----:B------:R-:W-:Y:S02]  /*0180*/  ISETP.NE.AND P1, PT, R95, 0x2, PT ;  /* 0x000000025f00780c */ /* 0x000fe40003f25270 */
[----:B--2---:R-:W-:-:S11]  /*0190*/  LOP3.LUT R0, R90, R93, RZ, 0xfc, !PT ;  /* 0x0000005d5a007212 */ /* 0x004fd600078efcff */
[----:B------:R-:W-:Y:S05]  /*01a0*/  @!P1 BRA `(.L_x_0) ;  /* 0x0000000000249947 */ /* 0x000fea0003800000 */
[----:B------:R-:W-:Y:S01]  /*01b0*/  ISETP.NE.AND P1, PT, R95, 0x3, PT ;  /* 0x000000035f00780c */ /* 0x000fe20003f25270 */
[----:B------:R-:W-:-:S05]  /*01c0*/  IMAD.WIDE R6, R11, 0x2, R6 ;  /* 0x000000020b067825 */ /* 0x000fca00078e0206 */
[----:B------:R-:W2:Y:S01]  /*01d0*/  LDG.E.U16 R91, desc[UR8][R6.64] ;  /* 0x00000008065b7981 */ /* 0x000ea2000c1e1500 */
[----:B------:R-:W-:-:S06]  /*01e0*/  IMAD.WIDE R10, R11, 0x2, R6 ;  /* 0x000000020b0a7825 */ /* 0x000fcc00078e0206 */
[----:B------:R-:W3:Y:S01]  /*01f0*/  @P1 LDG.E.U16 R11, desc[UR8][R10.64] ;  /* 0x000000080a0b1981 */ /* 0x000ee2000c1e1500 */
[----:B--2---:R-:W-:-:S04]  /*0200*/  LOP3.LUT R0, R91, R0, RZ, 0xfc, !PT ;  /* 0x000000005b007212 */ /* 0x004fc800078efcff */
[C---:B---3--:R-:W-:Y:S02]  /*0210*/  @P1 LOP3.LUT R2, R11.reuse, R0, RZ, 0xfc, !PT ;  /* 0x000000000b021212 */ /* 0x048fe400078efcff */
[----:B------:R-:W-:Y:S02]  /*0220*/  @P1 ISETP.EQ.AND P0, PT, R11, RZ, PT ;  /* 0x000000ff0b00120c */ /* 0x000fe40003f02270 */
[----:B------:R-:W-:-:S11]  /*0230*/  @P1 PRMT R0, R2, 0x7610, R0 ;  /* 0x0000761002001816 */ /* 0x000fd60000000000 */
.L_x_0:
[----:B------:R-:W-:Y:S01]  /*0240*/  PRMT R0, R0, 0x9910, RZ ;  /* 0x0000991000007816 */ /* 0x000fe200000000ff */
[----:B------:R-:W0:Y:S01]  /*0250*/  S2UR UR4, SR_CTAID.X ;  /* 0x00000000000479c3 */ /* 0x000e220000002500 */
[----:B------:R-:W-:Y:S02]  /*0260*/  SHF.L.U32 R92, R9, 0x6, RZ ;  /* 0x00000006095c7819 */ /* 0x000fe400000006ff */
[----:B------:R-:W-:Y:S02]  /*0270*/  ISETP.NE.AND P1, PT, R0, RZ, PT ;  /* 0x000000ff0000720c */ /* 0x000fe40003f25270 */
[----:B------:R-:W-:-:S11]  /*0280*/  VIADDMNMX R94, R92, 0x40, R5, PT ;  /* 0x000000405c5e7846 */ /* 0x000fd60003800105 */
[----:B0-----:R-:W-:Y:S05]  /*0290*/  @!P1 EXIT ;  /* 0x000000000000994d */ /* 0x001fea0003800000 */
[----:B------:R-:W-:Y:S01]  /*02a0*/  IADD3 R17, PT, PT, R92, R3, RZ ;  /* 0x000000035c117210 */ /* 0x000fe20007ffe0ff */
[----:B------:R-:W-:Y:S01]  /*02b0*/  USHF.L.U32 UR4, UR4, 0x8, URZ ;  /* 0x0000000804047899 */ /* 0x000fe200080006ff */
[----:B------:R-:W-:Y:S01]  /*02c0*/  BSSY.RECONVERGENT B0, `(.L_x_1) ;  /* 0x00000b6000007945 */ /* 0x000fe20003800200 */
[----:B------:R-:W-:Y:S02]  /*02d0*/  VIMNMX.U32 R0, PT, PT, R95, 0x4, PT ;  /* 0x000000045f007848 */ /* 0x000fe40003fe0000 */
[----:B------:R-:W-:Y:S02]  /*02e0*/  ISETP.GE.AND P1, PT, R17, R94, PT ;  /* 0x0000005e1100720c */ /* 0x000fe40003f26270 */
[----:B------:R-:W-:-:S11]  /*02f0*/  LEA R2, R3, UR4, 0x2 ;  /* 0x0000000403027c11 */ /* 0x000fd6000f8e10ff */
[----:B------:R-:W-:Y:S05]  /*0300*/  @P1 BRA `(.L_x_2) ;  /* 0x0000000800c41947 */ /* 0x000fea0003800000 */
[----:B------:R-:W0:Y:S01]  /*0310*/  LDCU.64 UR12, c[0x0][0x3c0] ;  /* 0x00007800ff0c77ac */ /* 0x000e220008000a00 */
[----:B------:R-:W1:Y:S01]  /*0320*/  S2UR UR6, SR_CgaCtaId ;  /* 0x00000000000679c3 */ /* 0x000e620000008800 */
[----:B------:R-:W-:Y:S01]  /*0330*/  UMOV UR5, 0x400 ;  /* 0x0000040000057882 */ /* 0x000fe20000000000 */
[----:B0-----:R-:W-:-:S04]  /*0340*/  UISETP.NE.U32.AND UP0, UPT, UR12, URZ, UPT ;  /* 0x000000ff0c00728c */ /* 0x001fc8000bf05070 */
[----:B------:R-:W-:Y:S02]  /*0350*/  UISETP.NE.AND.EX UP0, UPT, UR13, URZ, UPT, UP0 ;  /* 0x000000ff0d00728c */ /* 0x000fe4000bf05300 */
[----:B-1----:R-:W-:-:S06]  /*0360*/  ULEA UR5, UR6, UR5, 0x18 ;  /* 0x0000000506057291 */ /* 0x002fcc000f8ec0ff */
[----:B------:R-:W-:Y:S01]  /*0370*/  LEA R4, R3, UR5, 0x1 ;  /* 0x0000000503047c11 */ /* 0x000fe2000f8e08ff */
[----:B------:R-:W-:Y:S06]  /*0380*/  BRA.U UP0, `(.L_x_3) ;  /* 0x00000005005c7547 */ /* 0x000fec000b800000 */
[----:B------:R-:W0:Y:S01]  /*0390*/  LDCU.64 UR12, c[0x0][0x380] ;  /* 0x00007000ff0c77ac */ /* 0x000e220008000a00 */
[----:B------:R-:W-:-:S05]  /*03a0*/  IMAD R6, R5, UR10, RZ ;  /* 0x0000000a05067c24 */ /* 0x000fca000f8e02ff */
[----:B------:R-:W-:-:S04]  /*03b0*/  SHF.L.U32 R8, R6, 0x2, RZ ;  /* 0x0000000206087819 */ /* 0x000fc800000006ff */
[----:B------:R-:W-:-:S04]  /*03c0*/  IADD3 R7, P1, PT, R17, R8, RZ ;  /* 0x0000000811077210 */ /* 0x000fc80007f3e0ff */
[----:B------:R-:W-:Y:S02]  /*03d0*/  LEA.HI.X.SX32 R10, R8, RZ, 0x1, P1 ;  /* 0x000000ff080a7211 */ /* 0x000fe400008f0eff */
[----:B0-----:R-:W-:-:S04]  /*03e0*/  LEA R6, P1, R7, UR12, 0x1 ;  /* 0x0000000c07067c11 */ /* 0x001fc8000f8208ff */
[----:B------:R-:W-:-:S06]  /*03f0*/  LEA.HI.X R7, R7, UR13, R10, 0x1, P1 ;  /* 0x0000000d07077c11 */ /* 0x000fcc00088f0c0a */
[----:B------:R-:W2:Y:S01]  /*0400*/  LDG.E.U16.CONSTANT R7, desc[UR8][R6.64] ;  /* 0x0000000806077981 */ /* 0x000ea2000c1e9500 */
[----:B------:R-:W-:-:S04]  /*0410*/  IADD3 R16, PT, PT, -R0, 0x1, RZ ;  /* 0x0000000100107810 */ /* 0x000fc80007ffe1ff */
[----:B------:R-:W-:Y:S01]  /*0420*/  ISETP.NE.AND P1, PT, R16, RZ, PT ;  /* 0x000000ff1000720c */ /* 0x000fe20003f25270 */
[----:B--2---:R0:W-:-:S12]  /*0430*/  STS.U16 [R4], R7 ;  /* 0x0000000704007388 */ /* 0x0041d80000000400 */
[----:B------:R-:W-:Y:S05]  /*0440*/  @!P1 BRA `(.L_x_2) ;  /* 0x0000000800749947 */ /* 0x000fea0003800000 */
[----:B------:R-:W-:Y:S02]  /*0450*/  ISETP.GE.AND P1, PT, R16, RZ, PT ;  /* 0x000000ff1000720c */ /* 0x000fe40003f26270 */
[----:B0-----:R-:W-:Y:S02]  /*0460*/  IADD3 R4, PT, PT, R4, 0x80, RZ ;  /* 0x0000008004047810 */ /* 0x001fe40007ffe0ff */
[----:B------:R-:W-:-:S09]  /*0470*/  IADD3 R8, PT, PT, R8, R5, RZ ;  /* 0x0000000508087210 */ /* 0x000fd20007ffe0ff */
[----:B------:R-:W-:Y:S05]  /*0480*/  @P1 BRA `(.L_x_4) ;  /* 0x0000000000ec1947 */ /* 0x000fea0003800000 */
[----:B------:R-:W-:Y:S02]  /*0490*/  IADD3 R6, PT, PT, RZ, -R16, RZ ;  /* 0x80000010ff067210 */ /* 0x000fe40007ffe0ff */
[----:B------:R-:W-:Y:S02]  /*04a0*/  PLOP3.LUT P1, PT, PT, PT, PT, 0x80, 0x8 ;  /* 0x000000000008781c */ /* 0x000fe40003f2f070 */
[----:B------:R-:W-:-:S13]  /*04b0*/  ISETP.GT.AND P3, PT, R6, 0x3, PT ;  /* 0x000000030600780c */ /* 0x000fda0003f64270 */
[----:B------:R-:W-:Y:S05]  /*04c0*/  @!P3 BRA `(.L_x_5) ;  /* 0x000000000084b947 */ /* 0x000fea0003800000 */
[----:B------:R-:W-:-:S13]  /*04d0*/  PLOP3.LUT P1, PT, PT, PT, PT, 0x8, 0x80 ;  /* 0x000000000080781c */ /* 0x000fda0003f2e170 */
.L_x_6:
[----:B------:R-:W-:Y:S02]  /*04e0*/  IADD3 R7, P3, PT, R17, R8, RZ ;  /* 0x0000000811077210 */ /* 0x000fe40007f7e0ff */
[CC--:B------:R-:W-:Y:S02]  /*04f0*/  IADD3 R10, PT, PT, R8.reuse, R5.reuse, RZ ;  /* 0x00000005080a7210 */ /* 0x0c0fe40007ffe0ff */
[----:B------:R-:W-:Y:S02]  /*0500*/  LEA.HI.X.SX32 R12, R8, RZ, 0x1, P3 ;  /* 0x000000ff080c7211 */ /* 0x000fe400018f0eff */
[----:B------:R-:W-:Y:S02]  /*0510*/  IADD3 R8, PT, PT, R10, R5, RZ ;  /* 0x000000050a087210 */ /* 0x000fe40007ffe0ff */
[----:B------:R-:W-:Y:S02]  /*0520*/  LEA R6, P3, R7, UR12, 0x1 ;  /* 0x0000000c07067c11 */ /* 0x000fe4000f8608ff */
[----:B------:R-:W-:-:S02]  /*0530*/  IADD3 R11, P4, PT, R17, R10, RZ ;  /* 0x0000000a110b7210 */ /* 0x000fc40007f9e0ff */
[----:B------:R-:W-:Y:S02]  /*0540*/  IADD3 R18, PT, PT, R8, R5, RZ ;  /* 0x0000000508127210 */ /* 0x000fe40007ffe0ff */
[----:B------:R-:W-:Y:S02]  /*0550*/  LEA.HI.X R7, R7, UR13, R12, 0x1, P3 ;  /* 0x0000000d07077c11 */ /* 0x000fe400098f0c0c */
[----:B------:R-:W-:Y:S02]  /*0560*/  LEA.HI.X.SX32 R14, R10, RZ, 0x1, P4 ;  /* 0x000000ff0a0e7211 */ /* 0x000fe400020f0eff */
[----:B------:R-:W-:Y:S02]  /*0570*/  IADD3 R13, P5, PT, R17, R8, RZ ;  /* 0x00000008110d7210 */ /* 0x000fe40007fbe0ff */
[----:B------:R-:W-:Y:S01]  /*0580*/  LEA R10, P3, R11, UR12, 0x1 ;  /* 0x0000000c0b0a7c11 */ /* 0x000fe2000f8608ff */
[----:B------:R-:W2:Y:S01]  /*0590*/  LDG.E.U16.CONSTANT R7, desc[UR8][R6.64] ;  /* 0x0000000806077981 */ /* 0x000ea2000c1e9500 */
[----:B------:R-:W-:-:S02]  /*05a0*/  IADD3 R15, P6, PT, R17, R18, RZ ;  /* 0x00000012110f7210 */ /* 0x000fc40007fde0ff */
[----:B------:R-:W-:Y:S02]  /*05b0*/  LEA.HI.X.SX32 R20, R8, RZ, 0x1, P5 ;  /* 0x000000ff08147211 */ /* 0x000fe400028f0eff */
[----:B------:R-:W-:Y:S02]  /*05c0*/  LEA.HI.X R11, R11, UR13, R14, 0x1, P3 ;  /* 0x0000000d0b0b7c11 */ /* 0x000fe400098f0c0e */
[----:B------:R-:W-:Y:S02]  /*05d0*/  LEA R12, P4, R13, UR12, 0x1 ;  /* 0x0000000c0d0c7c11 */ /* 0x000fe4000f8808ff */
[----:B------:R-:W-:Y:S02]  /*05e0*/  LEA.HI.X.SX32 R8, R18, RZ, 0x1, P6 ;  /* 0x000000ff12087211 */ /* 0x000fe400030f0eff */
[----:B------:R-:W-:Y:S01]  /*05f0*/  LEA R14, P3, R15, UR12, 0x1 ;  /* 0x0000000c0f0e7c11 */ /* 0x000fe2000f8608ff */
[----:B------:R-:W3:Y:S01]  /*0600*/  LDG.E.U16.CONSTANT R11, desc[UR8][R10.64] ;  /* 0x000000080a0b7981 */ /* 0x000ee2000c1e9500 */
[----:B------:R-:W-:-:S02]  /*0610*/  LEA.HI.X R13, R13, UR13, R20, 0x1, P4 ;  /* 0x0000000d0d0d7c11 */ /* 0x000fc4000a0f0c14 */
[----:B------:R-:W-:-:S04]  /*0620*/  LEA.HI.X R15, R15, UR13, R8, 0x1, P3 ;  /* 0x0000000d0f0f7c11 */ /* 0x000fc800098f0c08 */
[----:B------:R-:W4:Y:S04]  /*0630*/  LDG.E.U16.CONSTANT R13, desc[UR8][R12.64] ;  /* 0x000000080c0d7981 */ /* 0x000f28000c1e9500 */
[----:B------:R-:W5:Y:S01]  /*0640*/  LDG.E.U16.CONSTANT R15, desc[UR8][R14.64] ;  /* 0x000000080e0f7981 */ /* 0x000f62000c1e9500 */
[----:B------:R-:W-:-:S04]  /*0650*/  IADD3 R16, PT, PT, R16, 0x4, RZ ;  /* 0x0000000410107810 */ /* 0x000fc80007ffe0ff */
[----:B------:R-:W-:Y:S02]  /*0660*/  ISETP.GE.AND P3, PT, R16, -0x3, PT ;  /* 0xfffffffd1000780c */ /* 0x000fe40003f66270 */
[----:B------:R-:W-:Y:S01]  /*0670*/  IADD3 R8, PT, PT, R18, R5, RZ ;  /* 0x0000000512087210 */ /* 0x000fe20007ffe0ff */
[----:B--2---:R-:W-:Y:S04]  /*0680*/  STS.U16 [R4], R7 ;  /* 0x0000000704007388 */ /* 0x004fe80000000400 */
[----:B---3--:R-:W-:Y:S04]  /*0690*/  STS.U16 [R4+0x80], R11 ;  /* 0x0000800b04007388 */ /* 0x008fe80000000400 */
[----:B----4-:R-:W-:Y:S04]  /*06a0*/  STS.U16 [R4+0x100], R13 ;  /* 0x0001000d04007388 */ /* 0x010fe80000000400 */
[----:B-----5:R0:W-:Y:S02]  /*06b0*/  STS.U16 [R4+0x180], R15 ;  /* 0x0001800f04007388 */ /* 0x0201e40000000400 */
[----:B0-----:R-:W-:Y:S01]  /*06c0*/  IADD3 R4, PT, PT, R4, 0x200, RZ ;  /* 0x0000020004047810 */ /* 0x001fe20007ffe0ff */
[----:B------:R-:W-:Y:S06]  /*06d0*/  @!P3 BRA `(.L_x_6) ;  /* 0xfffffffc0080b947 */ /* 0x000fec000383ffff */
.L_x_5:
[----:B------:R-:W-:-:S04]  /*06e0*/  IADD3 R6, PT, PT, RZ, -R16, RZ ;  /* 0x80000010ff067210 */ /* 0x000fc80007ffe0ff */
[----:B------:R-:W-:-:S13]  /*06f0*/  ISETP.GT.AND P3, PT, R6, 0x1, PT ;  /* 0x000000010600780c */ /* 0x000fda0003f64270 */
[----:B------:R-:W-:Y:S05]  /*0700*/  @!P3 BRA `(.L_x_7) ;  /* 0x000000000044b947 */ /* 0x000fea0003800000 */
[C---:B------:R-:W-:Y:S02]  /*0710*/  IADD3 R12, PT, PT, R8.reuse, R5, RZ ;  /* 0x00000005080c7210 */ /* 0x040fe40007ffe0ff */
[C---:B------:R-:W-:Y:S02]  /*0720*/  IADD3 R7, P1, PT, R17.reuse, R8, RZ ;  /* 0x0000000811077210 */ /* 0x040fe40007f3e0ff */
[----:B------:R-:W-:Y:S02]  /*0730*/  IADD3 R11, P3, PT, R17, R12, RZ ;  /* 0x0000000c110b7210 */ /* 0x000fe40007f7e0ff */
[----:B------:R-:W-:Y:S02]  /*0740*/  LEA.HI.X.SX32 R14, R8, RZ, 0x1, P1 ;  /* 0x000000ff080e7211 */ /* 0x000fe400008f0eff */
[----:B------:R-:W-:Y:S02]  /*0750*/  LEA.HI.X.SX32 R8, R12, RZ, 0x1, P3 ;  /* 0x000000ff0c087211 */ /* 0x000fe400018f0eff */
[----:B------:R-:W-:-:S02]  /*0760*/  LEA R6, P1, R7, UR12, 0x1 ;  /* 0x0000000c07067c11 */ /* 0x000fc4000f8208ff */
[----:B------:R-:W-:Y:S02]  /*0770*/  LEA R10, P3, R11, UR12, 0x1 ;  /* 0x0000000c0b0a7c11 */ /* 0x000fe4000f8608ff */
[----:B------:R-:W-:Y:S02]  /*0780*/  LEA.HI.X R7, R7, UR13, R14, 0x1, P1 ;  /* 0x0000000d07077c11 */ /* 0x000fe400088f0c0e */
[----:B------:R-:W-:-:S04]  /*0790*/  LEA.HI.X R11, R11, UR13, R8, 0x1, P3 ;  /* 0x0000000d0b0b7c11 */ /* 0x000fc800098f0c08 */
[----:B------:R-:W2:Y:S04]  /*07a0*/  LDG.E.U16.CONSTANT R7, desc[UR8][R6.64] ;  /* 0x0000000806077981 */ /* 0x000ea8000c1e9500 */
[----:B------:R-:W3:Y:S01]  /*07b0*/  LDG.E.U16.CONSTANT R11, desc[UR8][R10.64] ;  /* 0x000000080a0b7981 */ /* 0x000ee2000c1e9500 */
[----:B------:R-:W-:Y:S02]  /*07c0*/  PLOP3.LUT P1, PT, PT, PT, PT, 0x8, 0x80 ;  /* 0x000000000080781c */ /* 0x000fe40003f2e170 */
[----:B------:R-:W-:Y:S02]  /*07d0*/  IADD3 R16, PT, PT, R16, 0x2, RZ ;  /* 0x0000000210107810 */ /* 0x000fe40007ffe0ff */
[----:B------:R-:W-:Y:S01]  /*07e0*/  IADD3 R8, PT, PT, R12, R5, RZ ;  /* 0x000000050c087210 */ /* 0x000fe20007ffe0ff */
[----:B--2---:R-:W-:Y:S04]  /*07f0*/  STS.U16 [R4], R7 ;  /* 0x0000000704007388 */ /* 0x004fe80000000400 */
[----:B---3--:R0:W-:Y:S02]  /*0800*/  STS.U16 [R4+0x80], R11 ;  /* 0x0000800b04007388 */ /* 0x0081e40000000400 */
[----:B0-----:R-:W-:-:S07]  /*0810*/  IADD3 R4, PT, PT, R4, 0x100, RZ ;  /* 0x0000010004047810 */ /* 0x001fce0007ffe0ff */
.L_x_7:
[----:B------:R-:W-:-:S13]  /*0820*/  ISETP.EQ.AND P3, PT, R16, RZ, PT ;  /* 0x000000ff1000720c */ /* 0x000fda0003f62270 */
[----:B------:R-:W-:Y:S05]  /*0830*/  @!P1 BRA P3, `(.L_x_2) ;  /* 0x0000000400789947 */ /* 0x000fea0001800000 */
.L_x_4:
[----:B------:R-:W-:-:S04]  /*0840*/  IADD3 R7, P1, PT, R17, R8, RZ ;  /* 0x0000000811077210 */ /* 0x000fc80007f3e0ff */
[----:B------:R-:W-:Y:S02]  /*0850*/  LEA.HI.X.SX32 R10, R8, RZ, 0x1, P1 ;  /* 0x000000ff080a7211 */ /* 0x000fe400008f0eff */
[----:B------:R-:W-:-:S04]  /*0860*/  LEA R6, P1, R7, UR12, 0x1 ;  /* 0x0000000c07067c11 */ /* 0x000fc8000f8208ff */
[----:B------:R-:W-:-:S06]  /*0870*/  LEA.HI.X R7, R7, UR13, R10, 0x1, P1 ;  /* 0x0000000d07077c11 */ /* 0x000fcc00088f0c0a */
[----:B------:R-:W2:Y:S01]  /*0880*/  LDG.E.U16.CONSTANT R7, desc[UR8][R6.64] ;  /* 0x0000000806077981 */ /* 0x000ea2000c1e9500 */
[----:B------:R-:W-:Y:S02]  /*0890*/  IADD3 R16, PT, PT, R16, 0x1, RZ ;  /* 0x0000000110107810 */ /* 0x000fe40007ffe0ff */
[----:B------:R-:W-:Y:S02]  /*08a0*/  IADD3 R8, PT, PT, R8, R5, RZ ;  /* 0x0000000508087210 */ /* 0x000fe40007ffe0ff */
[----:B------:R-:W-:Y:S01]  /*08b0*/  ISETP.NE.AND P1, PT, R16, RZ, PT ;  /* 0x000000ff1000720c */ /* 0x000fe20003f25270 */
[----:B--2---:R0:W-:Y:S02]  /*08c0*/  STS.U16 [R4], R7 ;  /* 0x0000000704007388 */ /* 0x0041e40000000400 */
[----:B0-----:R-:W-:-:S10]  /*08d0*/  IADD3 R4, PT, PT, R4, 0x80, RZ ;  /* 0x0000008004047810 */ /* 0x001fd40007ffe0ff */
[----:B------:R-:W-:Y:S05]  /*08e0*/  @P1 BRA `(.L_x_4) ;  /* 0xfffffffc00d41947 */ /* 0x000fea000383ffff */
[----:B------:R-:W-:Y:S05]  /*08f0*/  BRA `(.L_x_2) ;  /* 0x0000000400487947 */ /* 0x000fea0003800000 */
.L_x_3:
[C---:B------:R-:W-:Y:S01]  /*0900*/  LEA R6, P1, R17.reuse, UR12, 0x1 ;  /* 0x0000000c11067c11 */ /* 0x040fe2000f8208ff */
[----:B------:R-:W0:Y:S03]  /*0910*/  LDCU.64 UR14, c[0x0][0x380] ;  /* 0x00007000ff0e77ac */ /* 0x000e260008000a00 */
[----:B------:R-:W-:-:S05]  /*0920*/  LEA.HI.X R7, R17, UR13, RZ, 0x1, P1 ;  /* 0x0000000d11077c11 */ /* 0x000fca00088f0cff */
[----:B------:R1:W5:Y:S01]  /*0930*/  LDG.E.U16.CONSTANT R17, desc[UR8][R6.64] ;  /* 0x0000000806117981 */ /* 0x000362000c1e9500 */
[----:B------:R-:W-:Y:S01]  /*0940*/  IADD3 R8, PT, PT, RZ, -R0, RZ ;  /* 0x80000000ff087210 */ /* 0x000fe20007ffe0ff */
[----:B------:R-:W-:-:S03]  /*0950*/  IMAD R16, R5, UR10, RZ ;  /* 0x0000000a05107c24 */ /* 0x000fc6000f8e02ff */
[----:B------:R-:W-:Y:S02]  /*0960*/  ISETP.GE.AND P1, PT, R8, RZ, PT ;  /* 0x000000ff0800720c */ /* 0x000fe40003f26270 */
[----:B------:R-:W-:-:S11]  /*0970*/  SHF.L.U32 R16, R16, 0x2, RZ ;  /* 0x0000000210107819 */ /* 0x000fd600000006ff */
[----:B01----:R-:W-:Y:S05]  /*0980*/  @P1 BRA `(.L_x_8) ;  /* 0x0000000000f81947 */ /* 0x003fea0003800000 */
[----:B------:R-:W-:Y:S02]  /*0990*/  IADD3 R6, PT, PT, RZ, -R8, RZ ;  /* 0x80000008ff067210 */ /* 0x000fe40007ffe0ff */
[----:B------:R-:W-:Y:S02]  /*09a0*/  PLOP3.LUT P1, PT, PT, PT, PT, 0x80, 0x8 ;  /* 0x000000000008781c */ /* 0x000fe40003f2f070 */
[----:B------:R-:W-:-:S13]  /*09b0*/  ISETP.GT.AND P3, PT, R6, 0x3, PT ;  /* 0x000000030600780c */ /* 0x000fda0003f64270 */
[----:B------:R-:W-:Y:S05]  /*09c0*/  @!P3 BRA `(.L_x_9) ;  /* 0x00000000008cb947 */ /* 0x000fea0003800000 */
[----:B------:R-:W-:Y:S01]  /*09d0*/  PLOP3.LUT P1, PT, PT, PT, PT, 0x8, 0x80 ;  /* 0x000000000080781c */ /* 0x000fe20003f2e170 */
[----:B------:R-:W0:Y:S01]  /*09e0*/  LDCU.64 UR12, c[0x0][0x380] ;  /* 0x00007000ff0c77ac */ /* 0x000e220008000a00 */
[----:B------:R-:W-:-:S11]  /*09f0*/  NOP ;  /* 0x0000000000007918 */ /* 0x000fd60000000000 */
.L_x_10:
[----:B-----5:R-:W-:Y:S02]  /*0a00*/  IADD3 R7, P3, PT, R17, R16, RZ ;  /* 0x0000001011077210 */ /* 0x020fe40007f7e0ff */
[CC--:B------:R-:W-:Y:S02]  /*0a10*/  IADD3 R10, PT, PT, R16.reuse, R5.reuse, RZ ;  /* 0x00000005100a7210 */ /* 0x0c0fe40007ffe0ff */
[----:B------:R-:W-:Y:S02]  /*0a20*/  LEA.HI.X.SX32 R16, R16, RZ, 0x1, P3 ;  /* 0x000000ff10107211 */ /* 0x000fe400018f0eff */
[----:B0-----:R-:W-:Y:S02]  /*0a30*/  LEA R6, P3, R7, UR12, 0x1 ;  /* 0x0000000c07067c11 */ /* 0x001fe4000f8608ff */
[----:B------:R-:W-:Y:S02]  /*0a40*/  IADD3 R12, PT, PT, R10, R5, RZ ;  /* 0x000000050a0c7210 */ /* 0x000fe40007ffe0ff */
[----:B------:R-:W-:-:S02]  /*0a50*/  IADD3 R11, P4, PT, R17, R10, RZ ;  /* 0x0000000a110b7210 */ /* 0x000fc40007f9e0ff */
[----:B------:R-:W-:Y:S02]  /*0a60*/  LEA.HI.X R7, R7, UR13, R16, 0x1, P3 ;  /* 0x0000000d07077c11 */ /* 0x000fe400098f0c10 */
[----:B------:R-:W-:Y:S02]  /*0a70*/  IADD3 R16, PT, PT, R12, R5, RZ ;  /* 0x000000050c107210 */ /* 0x000fe40007ffe0ff */
[----:B------:R-:W-:Y:S02]  /*0a80*/  LEA.HI.X.SX32 R14, R10, RZ, 0x1, P4 ;  /* 0x000000ff0a0e7211 */ /* 0x000fe400020f0eff */
[----:B------:R-:W-:Y:S01]  /*0a90*/  IADD3 R13, P5, PT, R17, R12, RZ ;  /* 0x0000000c110d7210 */ /* 0x000fe20007fbe0ff */
[----:B------:R-:W2:Y:S01]  /*0aa0*/  LDG.E.U16.CONSTANT R7, desc[UR8][R6.64] ;  /* 0x0000000806077981 */ /* 0x000ea2000c1e9500 */
[----:B------:R-:W-:Y:S02]  /*0ab0*/  LEA R10, P3, R11, UR12, 0x1 ;  /* 0x0000000c0b0a7c11 */ /* 0x000fe4000f8608ff */
        /* <DEDUP_REMOVED lines=10> */
[----:B------:R-:W4:Y:S01]  /*0b60*/  LDG.E.U16.CONSTANT R15, desc[UR8][R14.64] ;  /* 0x000000080e0f7981 */ /* 0x000f22000c1e9500 */
[----:B------:R-:W-:-:S04]  /*0b70*/  IADD3 R8, PT, PT, R8, 0x4, RZ ;  /* 0x0000000408087810 */ /* 0x000fc80007ffe0ff */
[----:B------:R-:W-:Y:S02]  /*0b80*/  ISETP.GE.AND P3, PT, R8, -0x3, PT ;  /* 0xfffffffd0800780c */ /* 0x000fe40003f66270 */
[----:B------:R-:W-:Y:S01]  /*0b90*/  IADD3 R16, PT, PT, R16, R5, RZ ;  /* 0x0000000510107210 */ /* 0x000fe20007ffe0ff */
[----:B--2---:R-:W-:Y:S04]  /*0ba0*/  STS.U16 [R4], R7 ;  /* 0x0000000704007388 */ /* 0x004fe80000000400 */
[----:B---3--:R-:W-:Y:S04]  /*0bb0*/  STS.U16 [R4+0x80], R11 ;  /* 0x0000800b04007388 */ /* 0x008fe80000000400 */
[----:B----4-:R-:W-:Y:S04]  /*0bc0*/  STS.U16 [R4+0x100], R13 ;  /* 0x0001000d04007388 */ /* 0x010fe80000000400 */
[----:B------:R0:W-:Y:S02]  /*0bd0*/  STS.U16 [R4+0x180], R15 ;  /* 0x0001800f04007388 */ /* 0x0001e40000000400 */
[----:B0-----:R-:W-:Y:S01]  /*0be0*/  IADD3 R4, PT, PT, R4, 0x200, RZ ;  /* 0x0000020004047810 */ /* 0x001fe20007ffe0ff */
[----:B------:R-:W-:Y:S06]  /*0bf0*/  @!P3 BRA `(.L_x_10) ;  /* 0xfffffffc0080b947 */ /* 0x000fec000383ffff */
.L_x_9:
[----:B------:R-:W-:-:S04]  /*0c00*/  IADD3 R6, PT, PT, RZ, -R8, RZ ;  /* 0x80000008ff067210 */ /* 0x000fc80007ffe0ff */
[----:B------:R-:W-:-:S13]  /*0c10*/  ISETP.GT.AND P3, PT, R6, 0x1, PT ;  /* 0x000000010600780c */ /* 0x000fda0003f64270 */
[----:B------:R-:W-:Y:S05]  /*0c20*/  @!P3 BRA `(.L_x_11) ;  /* 0x000000000048b947 */ /* 0x000fea0003800000 */
[----:B------:R-:W0:Y:S01]  /*0c30*/  LDCU.64 UR12, c[0x0][0x380] ;  /* 0x00007000ff0c77ac */ /* 0x000e220008000a00 */
[C---:B------:R-:W-:Y:S02]  /*0c40*/  IADD3 R12, PT, PT, R16.reuse, R5, RZ ;  /* 0x00000005100c7210 */ /* 0x040fe40007ffe0ff */
[C---:B-----5:R-:W-:Y:S02]  /*0c50*/  IADD3 R7, P1, PT, R17.reuse, R16, RZ ;  /* 0x0000001011077210 */ /* 0x060fe40007f3e0ff */
[----:B------:R-:W-:Y:S02]  /*0c60*/  IADD3 R11, P3, PT, R17, R12, RZ ;  /* 0x0000000c110b7210 */ /* 0x000fe40007f7e0ff */
[----:B------:R-:W-:Y:S02]  /*0c70*/  LEA.HI.X.SX32 R16, R16, RZ, 0x1, P1 ;  /* 0x000000ff10107211 */ /* 0x000fe400008f0eff */
[----:B------:R-:W-:Y:S02]  /*0c80*/  LEA.HI.X.SX32 R14, R12, RZ, 0x1, P3 ;  /* 0x000000ff0c0e7211 */ /* 0x000fe400018f0eff */
[----:B0-----:R-:W-:-:S02]  /*0c90*/  LEA R6, P1, R7, UR12, 0x1 ;  /* 0x0000000c07067c11 */ /* 0x001fc4000f8208ff */
        /* <DEDUP_REMOVED lines=11> */
.L_x_11:
[----:B------:R-:W-:-:S13]  /*0d50*/  ISETP.NE.OR P1, PT, R8, RZ, P1 ;  /* 0x000000ff0800720c */ /* 0x000fda0000f25670 */
[----:B------:R-:W-:Y:S05]  /*0d60*/  @!P1 BRA `(.L_x_2) ;  /* 0x00000000002c9947 */ /* 0x000fea0003800000 */
.L_x_8:
[----:B-----5:R-:W-:-:S04]  /*0d70*/  IADD3 R7, P1, PT, R17, R16, RZ ;  /* 0x0000001011077210 */ /* 0x020fc80007f3e0ff */
        /* <DEDUP_REMOVED lines=10> */
.L_x_2:
[----:B------:R-:W-:Y:S05]  /*0e20*/  BSYNC.RECONVERGENT B0 ;  /* 0x0000000000007941 */ /* 0x000fea0003800200 */
.L_x_1:
[----:B------:R-:W1:Y:S02]  /*0e30*/  LDCU UR5, c[0x0][0x3ac] ;  /* 0x00007580ff0577ac */ /* 0x000e640008000800 */
[----:B-1----:R-:W-:-:S04]  /*0e40*/  MOV R87, UR5 ;  /* 0x0000000500577c02 */ /* 0x002fc80008000f00 */
[----:B------:R-:W-:-:S13]  /*0e50*/  ISETP.GE.AND P1, PT, R2, R87, PT ;  /* 0x000000570200720c */ /* 0x000fda0003f26270 */
[----:B------:R-:W-:Y:S05]  /*0e60*/  @P1 EXIT ;  /* 0x000000000000194d */ /* 0x000fea0003800000 */
[----:B------:R-:W1:Y:S02]  /*0e70*/  LDCU.U8 UR5, c[0x0][0x3e0] ;  /* 0x00007c00ff0577ac */ /* 0x000e640008000000 */
[----:B-1----:R-:W-:-:S06]  /*0e80*/  UPRMT UR5, UR5, 0x8880, URZ ;  /* 0x0000888005057896 */ /* 0x002fcc00080000ff */
[----:B------:R-:W-:-:S04]  /*0e90*/  ISETP.NE.AND P1, PT, RZ, UR5, PT ;  /* 0x00000005ff007c0c */ /* 0x000fc8000bf25270 */
[----:B------:R-:W-:-:S13]  /*0ea0*/  ISETP.NE.OR P1, PT, R9, RZ, !P1 ;  /* 0x000000ff0900720c */ /* 0x000fda0004f25670 */
[----:B------:R-:W-:Y:S05]  /*0eb0*/  @P1 BRA `(.L_x_12) ;  /* 0x0000000000c01947 */ /* 0x000fea0003800000 */
[----:B0-----:R-:W-:Y:S01]  /*0ec0*/  IADD3 R4, PT, PT, RZ, -R0, RZ ;  /* 0x80000000ff047210 */ /* 0x001fe20007ffe0ff */
[----:B------:R-:W-:-:S03]  /*0ed0*/  IMAD R0, R87, UR10, RZ ;  /* 0x0000000a57007c24 */ /* 0x000fc6000f8e02ff */
[----:B------:R-:W-:Y:S02]  /*0ee0*/  ISETP.GE.AND P1, PT, R4, RZ, PT ;  /* 0x000000ff0400720c */ /* 0x000fe40003f26270 */
[----:B------:R-:W-:-:S04]  /*0ef0*/  LEA R0, R0, UR4, 0x2 ;  /* 0x0000000400007c11 */ /* 0x000fc8000f8e10ff */
[----:B------:R-:W-:-:S07]  /*0f00*/  LEA R0, R3, R0, 0x2 ;  /* 0x0000000003007211 */ /* 0x000fce00078e10ff */
[----:B------:R-:W-:Y:S05]  /*0f10*/  @P1 BRA `(.L_x_13) ;  /* 0x00000000008c1947 */ /* 0x000fea0003800000 */
[----:B------:R-:W-:Y:S02]  /*0f20*/  IADD3 R6, PT, PT, RZ, -R4, RZ ;  /* 0x80000004ff067210 */ /* 0x000fe40007ffe0ff */
[----:B------:R-:W-:Y:S02]  /*0f30*/  PLOP3.LUT P1, PT, PT, PT, PT, 0x80, 0x8 ;  /* 0x000000000008781c */ /* 0x000fe40003f2f070 */
[----:B------:R-:W-:-:S13]  /*0f40*/  ISETP.GT.AND P3, PT, R6, 0x3, PT ;  /* 0x000000030600780c */ /* 0x000fda0003f64270 */
[----:B------:R-:W-:Y:S05]  /*0f50*/  @!P3 BRA `(.L_x_14) ;  /* 0x000000000044b947 */ /* 0x000fea0003800000 */
[----:B-----5:R-:W0:Y:S01]  /*0f60*/  LDC.64 R16, c[0x0][0x3a0] ;  /* 0x0000e800ff107b82 */ /* 0x020e220000000a00 */
[----:B------:R-:W-:-:S13]  /*0f70*/  PLOP3.LUT P1, PT, PT, PT, PT, 0x8, 0x80 ;  /* 0x000000000080781c */ /* 0x000fda0003f2e170 */
.L_x_15:
[CC--:B-1----:R-:W-:Y:S01]  /*0f80*/  IADD3 R10, PT, PT, R0.reuse, R87.reuse, RZ ;  /* 0x00000057000a7210 */ /* 0x0c2fe20007ffe0ff */
[--C-:B0-----:R-:W-:Y:S01]  /*0f90*/  IMAD.WIDE R6, R0, 0x2, R16.reuse ;  /* 0x0000000200067825 */ /* 0x101fe200078e0210 */
[----:B------:R-:W-:Y:S02]  /*0fa0*/  IADD3 R4, PT, PT, R4, 0x4, RZ ;  /* 0x0000000404047810 */ /* 0x000fe40007ffe0ff */
[CC--:B------:R-:W-:Y:S01]  /*0fb0*/  IADD3 R12, PT, PT, R10.reuse, R87.reuse, RZ ;  /* 0x000000570a0c7210 */ /* 0x0c0fe20007ffe0ff */
[--C-:B------:R-:W-:Y:S01]  /*0fc0*/  IMAD.WIDE R10, R10, 0x2, R16.reuse ;  /* 0x000000020a0a7825 */ /* 0x100fe200078e0210 */
[----:B------:R1:W-:Y:S01]  /*0fd0*/  STG.E.64 desc[UR8][R6.64], RZ ;  /* 0x000000ff06007986 */ /* 0x0003e2000c101b08 */
[----:B------:R-:W-:Y:S02]  /*0fe0*/  ISETP.GE.AND P3, PT, R4, -0x3, PT ;  /* 0xfffffffd0400780c */ /* 0x000fe40003f66270 */
[CC--:B------:R-:W-:Y:S01]  /*0ff0*/  IADD3 R8, PT, PT, R12.reuse, R87.reuse, RZ ;  /* 0x000000570c087210 */ /* 0x0c0fe20007ffe0ff */
[--C-:B------:R-:W-:Y:S01]  /*1000*/  IMAD.WIDE R12, R12, 0x2, R16.reuse ;  /* 0x000000020c0c7825 */ /* 0x100fe200078e0210 */
[----:B------:R1:W-:Y:S02]  /*1010*/  STG.E.64 desc[UR8][R10.64], RZ ;  /* 0x000000ff0a007986 */ /* 0x0003e4000c101b08 */
[C---:B------:R-:W-:Y:S01]  /*1020*/  IADD3 R0, PT, PT, R8.reuse, R87, RZ ;  /* 0x0000005708007210 */ /* 0x040fe20007ffe0ff */
[----:B------:R-:W-:Y:S01]  /*1030*/  IMAD.WIDE R14, R8, 0x2, R16 ;  /* 0x00000002080e7825 */ /* 0x000fe200078e0210 */
[----:B------:R1:W-:Y:S04]  /*1040*/  STG.E.64 desc[UR8][R12.64], RZ ;  /* 0x000000ff0c007986 */ /* 0x0003e8000c101b08 */
[----:B------:R1:W-:Y:S01]  /*1050*/  STG.E.64 desc[UR8][R14.64], RZ ;  /* 0x000000ff0e007986 */ /* 0x0003e2000c101b08 */
[----:B------:R-:W-:Y:S05]  /*1060*/  @!P3 BRA `(.L_x_15) ;  /* 0xfffffffc00c4b947 */ /* 0x000fea000383ffff */
.L_x_14:
[----:B-1----:R-:W-:-:S04]  /*1070*/  IADD3 R6, PT, PT, RZ, -R4, RZ ;  /* 0x80000004ff067210 */ /* 0x002fc80007ffe0ff */
[----:B------:R-:W-:-:S13]  /*1080*/  ISETP.GT.AND P3, PT, R6, 0x1, PT ;  /* 0x000000010600780c */ /* 0x000fda0003f64270 */
[----:B------:R-:W-:Y:S05]  /*1090*/  @!P3 BRA `(.L_x_16) ;  /* 0x000000000024b947 */ /* 0x000fea0003800000 */
[----:B------:R-:W0:Y:S01]  /*10a0*/  LDC.64 R10, c[0x0][0x3a0] ;  /* 0x0000e800ff0a7b82 */ /* 0x000e220000000a00 */
[-C--:B------:R-:W-:Y:S02]  /*10b0*/  IADD3 R8, PT, PT, R0, R87.reuse, RZ ;  /* 0x0000005700087210 */ /* 0x080fe40007ffe0ff */
[----:B------:R-:W-:Y:S02]  /*10c0*/  PLOP3.LUT P1, PT, PT, PT, PT, 0x8, 0x80 ;  /* 0x000000000080781c */ /* 0x000fe40003f2e170 */
[----:B------:R-:W-:Y:S01]  /*10d0*/  IADD3 R4, PT, PT, R4, 0x2, RZ ;  /* 0x0000000204047810 */ /* 0x000fe20007ffe0ff */
[----:B0-----:R-:W-:Y:S01]  /*10e0*/  IMAD.WIDE R6, R0, 0x2, R10 ;  /* 0x0000000200067825 */ /* 0x001fe200078e020a */
[----:B------:R-:W-:-:S03]  /*10f0*/  IADD3 R0, PT, PT, R8, R87, RZ ;  /* 0x0000005708007210 */ /* 0x000fc60007ffe0ff */
[----:B------:R-:W-:Y:S01]  /*1100*/  IMAD.WIDE R10, R8, 0x2, R10 ;  /* 0x00000002080a7825 */ /* 0x000fe200078e020a */
[----:B------:R0:W-:Y:S04]  /*1110*/  STG.E.64 desc[UR8][R6.64], RZ ;  /* 0x000000ff06007986 */ /* 0x0001e8000c101b08 */
[----:B------:R0:W-:Y:S02]  /*1120*/  STG.E.64 desc[UR8][R10.64], RZ ;  /* 0x000000ff0a007986 */ /* 0x0001e4000c101b08 */
.L_x_16:
[----:B------:R-:W-:-:S13]  /*1130*/  ISETP.NE.OR P1, PT, R4, RZ, P1 ;  /* 0x000000ff0400720c */ /* 0x000fda0000f25670 */
[----:B------:R-:W-:Y:S05]  /*1140*/  @!P1 BRA `(.L_x_12) ;  /* 0x00000000001c9947 */ /* 0x000fea0003800000 */
.L_x_13:
[----:B0-----:R-:W0:Y:S02]  /*1150*/  LDC.64 R6, c[0x0][0x3a0] ;  /* 0x0000e800ff067b82 */ /* 0x001e240000000a00 */
.L_x_17:
[----:B0-----:R-:W-:Y:S01]  /*1160*/  IMAD.WIDE R10, R0, 0x2, R6 ;  /* 0x00000002000a7825 */ /* 0x001fe200078e0206 */
[----:B------:R-:W-:Y:S02]  /*1170*/  IADD3 R4, PT, PT, R4, 0x1, RZ ;  /* 0x0000000104047810 */ /* 0x000fe40007ffe0ff */
[----:B------:R-:W-:Y:S02]  /*1180*/  IADD3 R0, PT, PT, R0, R87, RZ ;  /* 0x0000005700007210 */ /* 0x000fe40007ffe0ff */
[----:B------:R1:W-:Y:S01]  /*1190*/  STG.E.64 desc[UR8][R10.64], RZ ;  /* 0x000000ff0a007986 */ /* 0x0003e2000c101b08 */
[----:B------:R-:W-:-:S13]  /*11a0*/  ISETP.NE.AND P1, PT, R4, RZ, PT ;  /* 0x000000ff0400720c */ /* 0x000fda0003f25270 */
[----:B-1----:R-:W-:Y:S05]  /*11b0*/  @P1 BRA `(.L_x_17) ;  /* 0xfffffffc00e81947 */ /* 0x002fea000383ffff */
.L_x_12:
[----:B0-----:R-:W0:Y:S01]  /*11c0*/  LDC.64 R10, c[0x0][0x3b8] ;  /* 0x0000ee00ff0a7b82 */ /* 0x001e220000000a00 */
[----:B------:R-:W-:-:S05]  /*11d0*/  SHF.L.U32 R7, R9, 0x7, RZ ;  /* 0x0000000709077819 */ /* 0x000fca00000006ff */
[----:B0-----:R-:W-:-:S05]  /*11e0*/  IMAD.WIDE.U32 R6, R7, 0x2, R10 ;  /* 0x0000000207067825 */ /* 0x001fca00078e000a */
[----:B------:R0:W5:Y:S01]  /*11f0*/  LDG.E.U16.CONSTANT R89, desc[UR8][R6.64+0x2] ;  /* 0x0000020806597981 */ /* 0x000162000c1e9500 */
[----:B------:R-:W-:Y:S01]  /*1200*/  BAR.SYNC.DEFER_BLOCKING 0x0 ;  /* 0x0000000000007b1d */ /* 0x000fe20000010000 */
[----:B------:R-:W-:-:S13]  /*1210*/  ISETP.GE.AND P1, PT, R92, R5, PT ;  /* 0x000000055c00720c */ /* 0x000fda0003f26270 */
[----:B0-----:R-:W-:Y:S05]  /*1220*/  @P1 BRA `(.L_x_18) ;  /* 0x0000000000d01947 */ /* 0x001fea0003800000 */
[----:B------:R0:W5:Y:S01]  /*1230*/  LDG.E.U16.CONSTANT R0, desc[UR8][R6.64] ;  /* 0x0000000806007981 */ /* 0x000162000c1e9500 */
[----:B------:R-:W-:Y:S01]  /*1240*/  SHF.R.S32.HI R13, RZ, 0x1f, R2 ;  /* 0x0000001fff0d7819 */ /* 0x000fe20000011402 */
[----:B------:R-:W-:Y:S01]  /*1250*/  HFMA2 R8, -RZ, RZ, 0, 0 ;  /* 0x00000000ff087431 */ /* 0x000fe200000001ff */
[----:B------:R-:W-:Y:S02]  /*1260*/  SHF.L.U32 R3, R3, 0x4, RZ ;  /* 0x0000000403037819 */ /* 0x000fe400000006ff */
[----:B------:R-:W-:Y:S02]  /*1270*/  LEA.HI R13, R13, R2, RZ, 0x3 ;  /* 0x000000020d0d7211 */ /* 0x000fe400078f18ff */
[----:B-----5:R-:W-:Y:S02]  /*1280*/  MOV R17, R92 ;  /* 0x0000005c00117202 */ /* 0x020fe40000000f00 */
[----:B------:R-:W-:Y:S02]  /*1290*/  LOP3.LUT R3, R3, 0x10, RZ, 0xc0, !PT ;  /* 0x0000001003037812 */ /* 0x000fe400078ec0ff */
[----:B0-----:R-:W-:-:S07]  /*12a0*/  SHF.R.S32.HI R4, RZ, 0x3, R13 ;  /* 0x00000003ff047819 */ /* 0x001fce000001140d */
.L_x_19:
[----:B0-----:R-:W0:Y:S01]  /*12b0*/  LDC.64 R6, c[0x0][0x390] ;  /* 0x0000e400ff067b82 */ /* 0x001e220000000a00 */
[----:B------:R-:W-:-:S05]  /*12c0*/  IADD3 R14, PT, PT, R0, R8, RZ ;  /* 0x00000008000e7210 */ /* 0x000fca0007ffe0ff */
[----:B------:R-:W-:-:S05]  /*12d0*/  IMAD R12, R14, R87, RZ ;  /* 0x000000570e0c7224 */ /* 0x000fca00078e02ff */
[----:B------:R-:W-:-:S04]  /*12e0*/  SHF.R.S32.HI R13, RZ, 0x1f, R12 ;  /* 0x0000001fff0d7819 */ /* 0x000fc8000001140c */
[----:B------:R-:W-:-:S04]  /*12f0*/  LEA.HI R13, R13, R12, RZ, 0x3 ;  /* 0x0000000c0d0d7211 */ /* 0x000fc800078f18ff */
[----:B------:R-:W-:-:S05]  /*1300*/  LEA.HI.SX32 R13, R13, R4, 0x1d ;  /* 0x000000040d0d7211 */ /* 0x000fca00078feaff */
[----:B0-----:R-:W-:Y:S02]  /*1310*/  IMAD.WIDE R6, R13, 0x4, R6 ;  /* 0x000000040d067825 */ /* 0x001fe400078e0206 */
[----:B------:R-:W0:Y:S04]  /*1320*/  LDC.64 R12, c[0x0][0x398] ;  /* 0x0000e600ff0c7b82 */ /* 0x000e280000000a00 */
[----:B------:R-:W2:Y:S01]  /*1330*/  LDG.E.CONSTANT R6, desc[UR8][R6.64] ;  /* 0x0000000806067981 */ /* 0x000ea2000c1e9900 */
[----:B------:R-:W-:Y:S01]  /*1340*/  SHF.L.U32 R15, R17, 0x1, RZ ;  /* 0x00000001110f7819 */ /* 0x000fe200000006ff */
[----:B0-----:R-:W-:-:S04]  /*1350*/  IMAD.WIDE.U32 R12, R14, 0x2, R12 ;  /* 0x000000020e0c7825 */ /* 0x001fc800078e000c */
[----:B------:R-:W-:Y:S02]  /*1360*/  IMAD.WIDE.U32 R14, R15, 0x2, R10 ;  /* 0x000000020f0e7825 */ /* 0x000fe400078e000a */
[----:B------:R-:W3:Y:S04]  /*1370*/  LDG.E.U16.CONSTANT R13, desc[UR8][R12.64] ;  /* 0x000000080c0d7981 */ /* 0x000ee8000c1e9500 */
[----:B------:R0:W4:Y:S01]  /*1380*/  LDG.E.U16.CONSTANT R20, desc[UR8][R14.64+0x2] ;  /* 0x000002080e147981 */ /* 0x000122000c1e9500 */
[----:B--2---:R-:W-:-:S04]  /*1390*/  SHF.R.U32.HI R16, RZ, R3, R6 ;  /* 0x00000003ff107219 */ /* 0x004fc80000011606 */
[--C-:B------:R-:W-:Y:S02]  /*13a0*/  SHF.R.U32.HI R6, RZ, 0x8, R16.reuse ;  /* 0x00000008ff067819 */ /* 0x100fe40000011610 */
[----:B------:R-:W-:Y:S02]  /*13b0*/  LOP3.LUT R18, R16, 0xf, RZ, 0xc0, !PT ;  /* 0x0000000f10127812 */ /* 0x000fe400078ec0ff */
[----:B------:R-:W-:Y:S02]  /*13c0*/  LOP3.LUT R6, R6, 0xf, RZ, 0xc0, !PT ;  /* 0x0000000f06067812 */ /* 0x000fe400078ec0ff */
[----:B------:R-:W-:Y:S01]  /*13d0*/  SHF.R.U32.HI R19, RZ, 0x4, R16 ;  /* 0x00000004ff137819 */ /* 0x000fe20000011610 */
[----:B------:R-:W-:Y:S01]  /*13e0*/  IMAD R21, R18, R18, R18 ;  /* 0x0000001212157224 */ /* 0x000fe200078e0212 */
[----:B------:R-:W-:Y:S01]  /*13f0*/  SHF.R.U32.HI R16, RZ, 0xc, R16 ;  /* 0x0000000cff107819 */ /* 0x000fe20000011610 */
[----:B------:R-:W-:Y:S01]  /*1400*/  IMAD R7, R6, R6, R6 ;  /* 0x0000000606077224 */ /* 0x000fe200078e0206 */
[----:B------:R-:W-:-:S02]  /*1410*/  LOP3.LUT R19, R19, 0xf, RZ, 0xc0, !PT ;  /* 0x0000000f13137812 */ /* 0x000fc400078ec0ff */
[----:B------:R-:W-:Y:S02]  /*1420*/  LOP3.LUT R16, R16, 0xf, RZ, 0xc0, !PT ;  /* 0x0000000f10107812 */ /* 0x000fe400078ec0ff */
[----:B0-----:R-:W-:Y:S01]  /*1430*/  IADD3 R14, PT, PT, R6, 0x1, R7 ;  /* 0x00000001060e7810 */ /* 0x001fe20007ffe007 */
[C---:B------:R-:W-:Y:S01]  /*1440*/  IMAD R12, R19.reuse, R19, R19 ;  /* 0x00000013130c7224 */ /* 0x040fe200078e0213 */
[----:B------:R-:W-:Y:S01]  /*1450*/  IADD3 R21, PT, PT, R18, 0x1, R21 ;  /* 0x0000000112157810 */ /* 0x000fe20007ffe015 */
[----:B------:R-:W-:Y:S01]  /*1460*/  IMAD R7, R16, R16, R16 ;  /* 0x0000001010077224 */ /* 0x000fe200078e0210 */
[----:B------:R-:W-:Y:S02]  /*1470*/  LEA R6, R8, R1, 0x3 ;  /* 0x0000000108067211 */ /* 0x000fe400078e18ff */
[----:B------:R-:W-:Y:S01]  /*1480*/  IADD3 R12, PT, PT, R19, 0x1, R12 ;  /* 0x00000001130c7810 */ /* 0x000fe20007ffe00c */
[----:B------:R-:W-:Y:S01]  /*1490*/  I2F.F16 R14, R14 ;  /* 0x0000000e000e7306 */ /* 0x000fe20000200c00 */
[----:B------:R-:W-:-:S02]  /*14a0*/  IADD3 R7, PT, PT, R16, 0x1, R7 ;  /* 0x0000000110077810 */ /* 0x000fc40007ffe007 */
[----:B------:R-:W-:Y:S02]  /*14b0*/  IADD3 R8, PT, PT, R8, 0x1, RZ ;  /* 0x0000000108087810 */ /* 0x000fe40007ffe0ff */
[----:B----4-:R-:W-:-:S03]  /*14c0*/  IADD3 R17, PT, PT, R20, R17, RZ ;  /* 0x0000001114117210 */ /* 0x010fc60007ffe0ff */
[----:B------:R-:W-:Y:S01]  /*14d0*/  I2F.F16 R21, R21 ;  /* 0x0000001500157306 */ /* 0x000fe20000200c00 */
[----:B------:R-:W-:-:S07]  /*14e0*/  ISETP.GE.AND P1, PT, R17, R94, PT ;  /* 0x0000005e1100720c */ /* 0x000fce0003f26270 */
[----:B------:R-:W0:Y:S08]  /*14f0*/  I2F.F16 R12, R12 ;  /* 0x0000000c000c7306 */ /* 0x000e300000200c00 */
[----:B------:R-:W1:Y:S01]  /*1500*/  I2F.F16 R7, R7 ;  /* 0x0000000700077306 */ /* 0x000e620000200c00 */
[----:B0-----:R-:W-:-:S05]  /*1510*/  PRMT R12, R21, 0x5410, R12 ;  /* 0x00005410150c7816 */ /* 0x001fca000000000c */
[----:B---3--:R-:W-:Y:S01]  /*1520*/  HMUL2 R18, R12, R13.H0_H0 ;  /* 0x2000000d0c127232 */ /* 0x008fe20000000000 */
[----:B-1----:R-:W-:-:S05]  /*1530*/  PRMT R14, R14, 0x5410, R7 ;  /* 0x000054100e0e7816 */ /* 0x002fca0000000007 */
[----:B------:R-:W-:-:S05]  /*1540*/  HMUL2 R19, R14, R13.H0_H0 ;  /* 0x2000000d0e137232 */ /* 0x000fca0000000000 */
[----:B------:R0:W-:Y:S01]  /*1550*/  STL.64 [R6], R18 ;  /* 0x0000001206007387 */ /* 0x0001e20000100a00 */
[----:B------:R-:W-:Y:S05]  /*1560*/  @!P1 BRA `(.L_x_19) ;  /* 0xfffffffc00509947 */ /* 0x000fea000383ffff */
.L_x_18:
[----:B------:R1:W5:Y:S01]  /*1570*/  LDL.64 R84, [R1] ;  /* 0x0000000001547983 */ /* 0x0003620000100a00 */
[----:B------:R-:W2:Y:S01]  /*1580*/  LDCU UR6, c[0x0][0x3c8] ;  /* 0x00007900ff0677ac */ /* 0x000ea20008000800 */
[----:B------:R-:W-:Y:S01]  /*1590*/  HFMA2 R4, -RZ, RZ, 0, 0 ;  /* 0x00000000ff047431 */ /* 0x000fe200000001ff */
[----:B------:R-:W-:Y:S01]  /*15a0*/  MOV R7, RZ ;  /* 0x000000ff00077202 */ /* 0x000fe20000000f00 */
[----:B------:R-:W-:Y:S01]  /*15b0*/  HFMA2 R8, -RZ, RZ, 0, 0 ;  /* 0x00000000ff087431 */ /* 0x000fe200000001ff */
[----:B------:R-:W3:Y:S01]  /*15c0*/  LDCU UR4, c[0x0][0x3cc] ;  /* 0x00007980ff0477ac */ /* 0x000ee20008000800 */
[----:B------:R-:W-:Y:S01]  /*15d0*/  MOV R13, RZ ;  /* 0x000000ff000d7202 */ /* 0x000fe20000000f00 */
[----:B------:R-:W4:Y:S01]  /*15e0*/  LDCU UR5, c[0x0][0x3d0] ;  /* 0x00007a00ff0577ac */ /* 0x000f220008000800 */
[----:B------:R-:W0:Y:S01]  /*15f0*/  LDCU UR10, c[0x0][0x3d4] ;  /* 0x00007a80ff0a77ac */ /* 0x000e220008000800 */
[----:B------:R-:W1:Y:S01]  /*1600*/  LDCU UR11, c[0x0][0x3d8] ;  /* 0x00007b00ff0b77ac */ /* 0x000e620008000800 */
[----:B--2---:R-:W-:-:S02]  /*1610*/  ISETP.GT.AND P1, PT, R92, UR6, PT ;  /* 0x000000065c007c0c */ /* 0x004fc4000bf24270 */
[C---:B------:R-:W-:Y:S02]  /*1620*/  VIMNMX R0, PT, PT, R92.reuse, UR6, PT ;  /* 0x000000065c007c48 */ /* 0x040fe4000bfe0100 */
[C---:B---3--:R-:W-:Y:S02]  /*1630*/  ISETP.GT.AND P3, PT, R92.reuse, UR4, PT ;  /* 0x000000045c007c0c */ /* 0x048fe4000bf64270 */
[----:B------:R-:W-:Y:S02]  /*1640*/  SHF.R.S32.HI R3, RZ, 0x1f, R0 ;  /* 0x0000001fff037819 */ /* 0x000fe40000011400 */
[C---:B----4-:R-:W-:Y:S02]  /*1650*/  ISETP.GT.AND P4, PT, R92.reuse, UR5, PT ;  /* 0x000000055c007c0c */ /* 0x050fe4000bf84270 */
[----:B------:R-:W-:Y:S01]  /*1660*/  LEA.HI R3, R3, R0, RZ, 0x5 ;  /* 0x0000000003037211 */ /* 0x000fe200078f28ff */
[----:B------:R-:W-:Y:S01]  /*1670*/  HFMA2 R0, -RZ, RZ, 0, 0 ;  /* 0x00000000ff007431 */ /* 0x000fe200000001ff */
[----:B0-----:R-:W-:-:S02]  /*1680*/  ISETP.GT.AND P5, PT, R92, UR10, PT ;  /* 0x0000000a5c007c0c */ /* 0x001fc4000bfa4270 */
[----:B------:R-:W-:Y:S02]  /*1690*/  SHF.R.S32.HI R15, RZ, 0x5, R3 ;  /* 0x00000005ff0f7819 */ /* 0x000fe40000011403 */
[----:B-1----:R-:W-:Y:S01]  /*16a0*/  ISETP.GT.AND P6, PT, R92, UR11, PT ;  /* 0x0000000b5c007c0c */ /* 0x002fe2000bfc4270 */
[----:B------:R-:W-:-:S12]  /*16b0*/  @!P1 BRA `(.L_x_20) ;  /* 0x00000000001c9947 */ /* 0x000fd80003800000 */
[----:B------:R-:W0:Y:S02]  /*16c0*/  LDC R3, c[0x0][0x3cc] ;  /* 0x0000f300ff037b82 */ /* 0x000e240000000800 */
[----:B0-----:R-:W-:-:S04]  /*16d0*/  VIMNMX R0, PT, PT, R92, R3, PT ;  /* 0x000000035c007248 */ /* 0x001fc80003fe0100 */
[----:B------:R-:W-:-:S04]  /*16e0*/  IADD3 R0, PT, PT, R0, -UR6, RZ ;  /* 0x8000000600007c10 */ /* 0x000fc8000fffe0ff */
[----:B------:R-:W-:-:S04]  /*16f0*/  SHF.R.S32.HI R3, RZ, 0x1f, R0 ;  /* 0x0000001fff037819 */ /* 0x000fc80000011400 */
[----:B------:R-:W-:-:S04]  /*1700*/  LEA.HI R3, R3, R0, RZ, 0x5 ;  /* 0x0000000003037211 */ /* 0x000fc800078f28ff */
[----:B------:R-:W-:-:S05]  /*1710*/  SHF.R.S32.HI R3, RZ, 0x5, R3 ;  /* 0x00000005ff037819 */ /* 0x000fca0000011403 */
[----:B------:R-:W-:-:S07]  /*1720*/  IMAD R0, R3, 0x6, RZ ;  /* 0x0000000603007824 */ /* 0x000fce00078e02ff */
.L_x_20:
[----:B------:R-:W-:Y:S05]  /*1730*/  @!P3 BRA `(.L_x_21) ;  /* 0x00000000001cb947 */ /* 0x000fea0003800000 */
[----:B------:R-:W0:Y:S02]  /*1740*/  LDC R3, c[0x0][0x3d0] ;  /* 0x0000f400ff037b82 */ /* 0x000e240000000800 */
[----:B0-----:R-:W-:-:S04]  /*1750*/  VIMNMX R3, PT, PT, R92, R3, PT ;  /* 0x000000035c037248 */ /* 0x001fc80003fe0100 */
[----:B------:R-:W-:-:S04]  /*1760*/  IADD3 R3, PT, PT, R3, -UR4, RZ ;  /* 0x8000000403037c10 */ /* 0x000fc8000fffe0ff */
[----:B------:R-:W-:-:S04]  /*1770*/  SHF.R.S32.HI R4, RZ, 0x1f, R3 ;  /* 0x0000001fff047819 */ /* 0x000fc80000011403 */
[----:B------:R-:W-:-:S04]  /*1780*/  LEA.HI R4, R4, R3, RZ, 0x5 ;  /* 0x0000000304047211 */ /* 0x000fc800078f28ff */
[----:B------:R-:W-:-:S04]  /*1790*/  SHF.R.S32.HI R4, RZ, 0x5, R4 ;  /* 0x00000005ff047819 */ /* 0x000fc80000011404 */
[----:B------:R-:W-:-:S07]  /*17a0*/  LEA R4, R4, R4, 0x2 ;  /* 0x0000000404047211 */ /* 0x000fce00078e10ff */
.L_x_21:
[----:B------:R-:W-:Y:S05]  /*17b0*/  @!P4 BRA `(.L_x_22) ;  /* 0x00000000001cc947 */ /* 0x000fea0003800000 */
[----:B------:R-:W0:Y:S02]  /*17c0*/  LDC R3, c[0x0][0x3d4] ;  /* 0x0000f500ff037b82 */ /* 0x000e240000000800 */
[----:B0-----:R-:W-:-:S04]  /*17d0*/  VIMNMX R3, PT, PT, R92, R3, PT ;  /* 0x000000035c037248 */ /* 0x001fc80003fe0100 */
[----:B------:R-:W-:-:S04]  /*17e0*/  IADD3 R3, PT, PT, R3, -UR5, RZ ;  /* 0x8000000503037c10 */ /* 0x000fc8000fffe0ff */
[----:B------:R-:W-:-:S04]  /*17f0*/  SHF.R.S32.HI R6, RZ, 0x1f, R3 ;  /* 0x0000001fff067819 */ /* 0x000fc80000011403 */
[----:B------:R-:W-:-:S04]  /*1800*/  LEA.HI R6, R6, R3, RZ, 0x5 ;  /* 0x0000000306067211 */ /* 0x000fc800078f28ff */
[----:B------:R-:W-:-:S04]  /*1810*/  SHF.R.S32.HI R6, RZ, 0x5, R6 ;  /* 0x00000005ff067819 */ /* 0x000fc80000011406 */
[----:B------:R-:W-:-:S07]  /*1820*/  SHF.L.U32 R7, R6, 0x2, RZ ;  /* 0x0000000206077819 */ /* 0x000fce00000006ff */
.L_x_22:
        /* <DEDUP_REMOVED lines=8> */
.L_x_23:
        /* <DEDUP_REMOVED lines=8> */
.L_x_24:
[----:B------:R-:W-:Y:S01]  /*1930*/  LEA R0, R15, R0, 0x3 ;  /* 0x000000000f007211 */ /* 0x000fe200078e18ff */
[----:B------:R-:W0:Y:S01]  /*1940*/  S2UR UR5, SR_CgaCtaId ;  /* 0x00000000000579c3 */ /* 0x000e220000008800 */
[----:B------:R-:W1:Y:S01]  /*1950*/  LDCU.64 UR10, c[0x0][0x388] ;  /* 0x00007100ff0a77ac */ /* 0x000e620008000a00 */
[----:B------:R-:W-:Y:S02]  /*1960*/  VIMNMX R5, PT, PT, R5, UR6, PT ;  /* 0x0000000605057c48 */ /* 0x000fe4000bfe0100 */
[----:B------:R-:W-:Y:S01]  /*1970*/  IADD3 R0, PT, PT, R7, R0, R4 ;  /* 0x0000000007007210 */ /* 0x000fe20007ffe004 */
[----:B------:R-:W-:Y:S01]  /*1980*/  UMOV UR4, 0x400 ;  /* 0x0000040000047882 */ /* 0x000fe20000000000 */
[----:B-----5:R-:W-:Y:S02]  /*1990*/  PRMT R86, R84, 0x7610, R84 ;  /* 0x0000761054567816 */ /* 0x020fe40000000054 */
[----:B------:R-:W-:Y:S02]  /*19a0*/  IADD3 R0, PT, PT, R13, R0, R8 ;  /* 0x000000000d007210 */ /* 0x000fe40007ffe008 */
[----:B------:R-:W-:-:S02]  /*19b0*/  MOV R88, RZ ;  /* 0x000000ff00587202 */ /* 0x000fc40000000f00 */
[----:B------:R-:W-:Y:S01]  /*19c0*/  PRMT R8, RZ, 0x5410, RZ ;  /* 0x00005410ff087816 */ /* 0x000fe200000000ff */
[----:B------:R-:W-:Y:S01]  /*19d0*/  IMAD R3, R0, R87, RZ ;  /* 0x0000005700037224 */ /* 0x000fe200078e02ff */
[----:B------:R-:W-:Y:S02]  /*19e0*/  SHF.R.S32.HI R0, RZ, 0x1f, R2 ;  /* 0x0000001fff007819 */ /* 0x000fe40000011402 */
[----:B------:R-:W-:Y:S02]  /*19f0*/  PRMT R7, RZ, 0x5410, RZ ;  /* 0x00005410ff077816 */ /* 0x000fe400000000ff */
[----:B------:R-:W-:Y:S02]  /*1a00*/  IADD3 R2, P1, PT, R2, R3, RZ ;  /* 0x0000000302027210 */ /* 0x000fe40007f3e0ff */
[----:B------:R-:W-:Y:S02]  /*1a10*/  PRMT R6, RZ, 0x5410, RZ ;  /* 0x00005410ff067816 */ /* 0x000fe400000000ff */
[----:B------:R-:W-:-:S02]  /*1a20*/  LEA.HI.X.SX32 R3, R3, R0, 0x1, P1 ;  /* 0x0000000003037211 */ /* 0x000fc400008f0eff */
[----:B------:R-:W-:Y:S01]  /*1a30*/  ISETP.GT.AND P1, PT, R5, R92, PT ;  /* 0x0000005c0500720c */ /* 0x000fe20003f24270 */
[----:B0-----:R-:W-:Y:S01]  /*1a40*/  ULEA UR4, UR5, UR4, 0x18 ;  /* 0x0000000405047291 */ /* 0x001fe2000f8ec0ff */
[C---:B------:R-:W-:Y:S02]  /*1a50*/  SHF.L.U32 R0, R2.reuse, 0x2, RZ ;  /* 0x0000000202007819 */ /* 0x040fe400000006ff */
[----:B------:R-:W-:Y:S02]  /*1a60*/  SHF.L.U64.HI R3, R2, 0x2, R3 ;  /* 0x0000000202037819 */ /* 0x000fe40000010203 */
[----:B-1----:R-:W-:Y:S02]  /*1a70*/  IADD3 R28, P3, PT, R0, UR10, RZ ;  /* 0x0000000a001c7c10 */ /* 0x002fe4000ff7e0ff */
[----:B------:R-:W-:Y:S02]  /*1a80*/  PRMT R5, RZ, 0x5410, RZ ;  /* 0x00005410ff057816 */ /* 0x000fe400000000ff */
[----:B------:R-:W-:-:S02]  /*1a90*/  IADD3.X R29, PT, PT, R3, UR11, RZ, P3, !PT ;  /* 0x0000000b031d7c10 */ /* 0x000fc40009ffe4ff */
[----:B------:R-:W-:Y:S02]  /*1aa0*/  PRMT R4, RZ, 0x5410, RZ ;  /* 0x00005410ff047816 */ /* 0x000fe400000000ff */
[----:B------:R-:W-:Y:S02]  /*1ab0*/  PRMT R3, RZ, 0x5410, RZ ;  /* 0x00005410ff037816 */ /* 0x000fe400000000ff */
[----:B------:R-:W-:Y:S02]  /*1ac0*/  PRMT R2, RZ, 0x5410, RZ ;  /* 0x00005410ff027816 */ /* 0x000fe400000000ff */
[----:B------:R-:W-:Y:S02]  /*1ad0*/  PRMT R0, RZ, 0x5410, RZ ;  /* 0x00005410ff007816 */ /* 0x000fe400000000ff */
[----:B------:R-:W-:Y:S02]  /*1ae0*/  IADD3 R89, PT, PT, R92, R89, RZ ;  /* 0x000000595c597210 */ /* 0x000fe40007ffe0ff */
[----:B------:R-:W-:-:S02]  /*1af0*/  MOV R104, R28 ;  /* 0x0000001c00687202 */ /* 0x000fc40000000f00 */
[----:B------:R-:W-:Y:S01]  /*1b00*/  MOV R105, R29 ;  /* 0x0000001d00697202 */ /* 0x000fe20000000f00 */
[----:B------:R-:W-:Y:S06]  /*1b10*/  @!P1 BRA `(.L_x_25) ;  /* 0x0000007800689947 */ /* 0x000fec0003800000 */
[----:B------:R-:W-:-:S04]  /*1b20*/  IMAD.WIDE.U32 R10, R9, 0x100, R10 ;  /* 0x00000100090a7825 */ /* 0x000fc800078e000a */
[----:B------:R-:W-:Y:S01]  /*1b30*/  HFMA2 R88, -RZ, RZ, 0, 0 ;  /* 0x00000000ff587431 */ /* 0x000fe200000001ff */
[----:B------:R-:W-:Y:S02]  /*1b40*/  ISETP.EQ.OR P1, PT, R95, 0x3, P0 ;  /* 0x000000035f00780c */ /* 0x000fe40000722670 */
[----:B------:R-:W-:Y:S02]  /*1b50*/  VIMNMX R19, PT, PT, R94, UR6, PT ;  /* 0x000000065e137c48 */ /* 0x000fe4000bfe0100 */
[----:B------:R-:W-:Y:S02]  /*1b60*/  IADD3 R16, P2, PT, R10, 0x2, RZ ;  /* 0x000000020a107810 */ /* 0x000fe40007f5e0ff */
[----:B------:R-:W-:Y:S02]  /*1b70*/  PRMT R8, RZ, 0x7610, R8 ;  /* 0x00007610ff087816 */ /* 0x000fe40000000008 */
[----:B------:R-:W-:-:S09]  /*1b80*/  IADD3.X R17, PT, PT, RZ, R11, RZ, P2, !PT ;  /* 0x0000000bff117210 */ /* 0x000fd200017fe4ff */
.L_x_42:
[----:B0-----:R-:W0:Y:S01]  /*1b90*/  LDC R87, c[0x0][0x3ac] ;  /* 0x0000eb00ff577b82 */ /* 0x001e220000000800 */
[----:B------:R-:W-:Y:S02]  /*1ba0*/  MOV R14, R28 ;  /* 0x0000001c000e7202 */ /* 0x000fe40000000f00 */
[----:B------:R-:W-:-:S05]  /*1bb0*/  MOV R15, R29 ;  /* 0x0000001d000f7202 */ /* 0x000fca0000000f00 */
[----:B------:R-:W2:Y:S01]  /*1bc0*/  LDG.E.128.CONSTANT R20, desc[UR8][R14.64] ;  /* 0x000000080e147981 */ /* 0x000ea2000c1e9d00 */
[----:B0-----:R-:W-:-:S05]  /*1bd0*/  IMAD.WIDE R28, R87, 0x4, R14 ;  /* 0x00000004571c7825 */ /* 0x001fca00078e020e */
[----:B------:R-:W3:Y:S01]  /*1be0*/  LDG.E.128.CONSTANT R24, desc[UR8][R28.64] ;  /* 0x000000081c187981 */ /* 0x000ee2000c1e9d00 */
[----:B------:R-:W-:-:S13]  /*1bf0*/  ISETP.NE.AND P4, PT, R92, R89, PT ;  /* 0x000000595c00720c */ /* 0x000fda0003f85270 */
[C---:B------:R-:W-:Y:S01]  /*1c00*/  @!P4 LEA R10, R88.reuse, R1, 0x3 ;  /* 0x00000001580ac211 */ /* 0x040fe200078e18ff */
[----:B------:R0:W5:Y:S05]  /*1c10*/  @!P4 LDG.E.U16.CONSTANT R45, desc[UR8][R16.64] ;  /* 0x00000008102dc981 */ /* 0x00016a000c1e9500 */
[----:B------:R-:W4:Y:S01]  /*1c20*/  @!P4 LDL.64 R10, [R10+0x8] ;  /* 0x000008000a0ac983 */ /* 0x000f220000100a00 */
[----:B------:R-:W-:Y:S02]  /*1c30*/  ISETP.NE.AND P3, PT, R93, RZ, PT ;  /* 0x000000ff5d00720c */ /* 0x000fe40003f65270 */
[----:B------:R-:W-:Y:S02]  /*1c40*/  ISETP.NE.AND P2, PT, R95, 0x1, PT ;  /* 0x000000015f00780c */ /* 0x000fe40003f45270 */
[----:B------:R-:W-:-:S02]  /*1c50*/  @!P4 IADD3 R56, PT, PT, R88, 0x1, RZ ;  /* 0x000000015838c810 */ /* 0x000fc40007ffe0ff */
[----:B--2---:R-:W-:Y:S02]  /*1c60*/  LOP3.LUT R9, R20, 0xff, RZ, 0xc0, !PT ;  /* 0x000000ff14097812 */ /* 0x004fe400078ec0ff */
[----:B------:R-:W-:Y:S02]  /*1c70*/  LOP3.LUT R12, R21, 0xff, RZ, 0xc0, !PT ;  /* 0x000000ff150c7812 */ /* 0x000fe400078ec0ff */
[----:B------:R-:W-:Y:S02]  /*1c80*/  IADD3 R9, PT, PT, R9, -0x80, RZ ;  /* 0xffffff8009097810 */ /* 0x000fe40007ffe0ff */
[----:B------:R-:W-:Y:S02]  /*1c90*/  IADD3 R12, PT, PT, R12, -0x80, RZ ;  /* 0xffffff800c0c7810 */ /* 0x000fe40007ffe0ff */
[----:B------:R1:W2:Y:S01]  /*1ca0*/  I2F.F16 R37, R9 ;  /* 0x0000000900257306 */ /* 0x0002a20000200c00 */
[----:B------:R-:W-:Y:S02]  /*1cb0*/  LEA.HI R18, R20, 0xffffff80, RZ, 0x8 ;  /* 0xffffff8014127811 */ /* 0x000fe400078f40ff */
[----:B------:R-:W-:-:S05]  /*1cc0*/  LOP3.LUT R13, R22, 0xff, RZ, 0xc0, !PT ;  /* 0x000000ff160d7812 */ /* 0x000fca00078ec0ff */
[----:B------:R0:W2:Y:S01]  /*1cd0*/  I2F.F16 R40, R12 ;  /* 0x0000000c00287306 */ /* 0x0000a20000200c00 */
[--C-:B-1----:R-:W-:Y:S02]  /*1ce0*/  SHF.R.U32.HI R9, RZ, 0x8, R20.reuse ;  /* 0x00000008ff097819 */ /* 0x102fe40000011614 */
[----:B------:R-:W-:Y:S02]  /*1cf0*/  SHF.R.U32.HI R20, RZ, 0x10, R20 ;  /* 0x00000010ff147819 */ /* 0x000fe40000011614 */
[----:B------:R-:W-:Y:S02]  /*1d00*/  IADD3 R13, PT, PT, R13, -0x80, RZ ;  /* 0xffffff800d0d7810 */ /* 0x000fe40007ffe0ff */
[----:B0-----:R-:W-:Y:S02]  /*1d10*/  SHF.R.U32.HI R12, RZ, 0x8, R21 ;  /* 0x00000008ff0c7819 */ /* 0x001fe40000011615 */
[----:B------:R-:W-:Y:S02]  /*1d20*/  LOP3.LUT R9, R9, 0xff, RZ, 0xc0, !PT ;  /* 0x000000ff09097812 */ /* 0x000fe400078ec0ff */
[----:B------:R-:W-:-:S02]  /*1d30*/  LOP3.LUT R20, R20, 0xff, RZ, 0xc0, !PT ;  /* 0x000000ff14147812 */ /* 0x000fc400078ec0ff */
[----:B------:R-:W-:Y:S01]  /*1d40*/  LOP3.LUT R12, R12, 0xff, RZ, 0xc0, !PT ;  /* 0x000000ff0c0c7812 */ /* 0x000fe200078ec0ff */
[----:B------:R0:W1:Y:S01]  /*1d50*/  I2F.F16 R38, R13 ;  /* 0x0000000d00267306 */ /* 0x0000620000200c00 */
[----:B------:R-:W-:Y:S02]  /*1d60*/  LEA.HI R31, R22, 0xffffff80, RZ, 0x8 ;  /* 0xffffff80161f7811 */ /* 0x000fe400078f40ff */
[----:B------:R-:W-:Y:S02]  /*1d70*/  IADD3 R9, PT, PT, R9, -0x80, RZ ;  /* 0xffffff8009097810 */ /* 0x000fe40007ffe0ff */
[----:B------:R-:W-:Y:S02]  /*1d80*/  IADD3 R20, PT, PT, R20, -0x80, RZ ;  /* 0xffffff8014147810 */ /* 0x000fe40007ffe0ff */
[----:B------:R-:W-:Y:S02]  /*1d90*/  IADD3 R12, PT, PT, R12, -0x80, RZ ;  /* 0xffffff800c0c7810 */ /* 0x000fe40007ffe0ff */
[----:B0-----:R-:W-:-:S02]  /*1da0*/  SHF.R.U32.HI R13, RZ, 0x8, R22 ;  /* 0x00000008ff0d7819 */ /* 0x001fc40000011616 */
[----:B------:R-:W-:Y:S01]  /*1db0*/  SHF.R.U32.HI R22, RZ, 0x10, R22 ;  /* 0x00000010ff167819 */ /* 0x000fe20000011616 */
[----:B------:R0:W1:Y:S01]  /*1dc0*/  I2F.F16 R41, R9 ;  /* 0x0000000900297306 */ /* 0x0000620000200c00 */
[C---:B------:R-:W-:Y:S02]  /*1dd0*/  LEA.HI R32, R23.reuse, 0xffffff80, RZ, 0x8 ;  /* 0xffffff8017207811 */ /* 0x040fe400078f40ff */
[----:B------:R-:W-:Y:S02]  /*1de0*/  LOP3.LUT R33, R23, 0xff, RZ, 0xc0, !PT ;  /* 0x000000ff17217812 */ /* 0x000fe400078ec0ff */
[----:B------:R-:W-:-:S03]  /*1df0*/  LOP3.LUT R13, R13, 0xff, RZ, 0xc0, !PT ;  /* 0x000000ff0d0d7812 */ /* 0x000fc600078ec0ff */
[----:B------:R2:W1:Y:S01]  /*1e00*/  I2F.F16 R42, R20 ;  /* 0x00000014002a7306 */ /* 0x0004620000200c00 */
[----:B0-----:R-:W-:-:S07]  /*1e10*/  LOP3.LUT R9, R22, 0xff, RZ, 0xc0, !PT ;  /* 0x000000ff16097812 */ /* 0x001fce00078ec0ff */
[----:B------:R3:W0:Y:S01]  /*1e20*/  I2F.F16 R43, R12 ;  /* 0x0000000c002b7306 */ /* 0x0006220000200c00 */
[--C-:B--2---:R-:W-:Y:S02]  /*1e30*/  SHF.R.U32.HI R20, RZ, 0x8, R23.reuse ;  /* 0x00000008ff147819 */ /* 0x104fe40000011617 */
[----:B------:R-:W-:Y:S02]  /*1e40*/  SHF.R.U32.HI R23, RZ, 0x10, R23 ;  /* 0x00000010ff177819 */ /* 0x000fe40000011617 */
[----:B------:R-:W-:Y:S02]  /*1e50*/  IADD3 R46, PT, PT, R9, -0x80, RZ ;  /* 0xffffff80092e7810 */ /* 0x000fe40007ffe0ff */
[----:B---3--:R-:W-:Y:S02]  /*1e60*/  LOP3.LUT R12, R25, 0xff, RZ, 0xc0, !PT ;  /* 0x000000ff190c7812 */ /* 0x008fe400078ec0ff */
[----:B------:R-:W-:Y:S02]  /*1e70*/  IADD3 R13, PT, PT, R13, -0x80, RZ ;  /* 0xffffff800d0d7810 */ /* 0x000fe40007ffe0ff */
[----:B------:R-:W-:-:S02]  /*1e80*/  IADD3 R49, PT, PT, R12, -0x80, RZ ;  /* 0xffffff800c317810 */ /* 0x000fc40007ffe0ff */
[----:B------:R-:W-:Y:S02]  /*1e90*/  LOP3.LUT R9, R23, 0xff, RZ, 0xc0, !PT ;  /* 0x000000ff17097812 */ /* 0x000fe400078ec0ff */
[----:B------:R-:W-:Y:S01]  /*1ea0*/  LOP3.LUT R12, R26, 0xff, RZ, 0xc0, !PT ;  /* 0x000000ff1a0c7812 */ /* 0x000fe200078ec0ff */
[----:B------:R2:W3:Y:S01]  /*1eb0*/  I2F.F16 R22, R13 ;  /* 0x0000000d00167306 */ /* 0x0004e20000200c00 */
[----:B------:R-:W-:Y:S02]  /*1ec0*/  LEA.HI R30, R21, 0xffffff80, RZ, 0x8 ;  /* 0xffffff80151e7811 */ /* 0x000fe400078f40ff */
[----:B------:R-:W-:Y:S02]  /*1ed0*/  IADD3 R47, PT, PT, R9, -0x80, RZ ;  /* 0xffffff80092f7810 */ /* 0x000fe40007ffe0ff */
[----:B------:R-:W-:Y:S02]  /*1ee0*/  IADD3 R50, PT, PT, R12, -0x80, RZ ;  /* 0xffffff800c327810 */ /* 0x000fe40007ffe0ff */
[----:B------:R-:W-:-:S02]  /*1ef0*/  SHF.R.U32.HI R21, RZ, 0x10, R21 ;  /* 0x00000010ff157819 */ /* 0x000fc40000011615 */
[C---:B------:R-:W-:Y:S02]  /*1f00*/  LOP3.LUT R9, R24.reuse, 0xff, RZ, 0xc0, !PT ;  /* 0x000000ff18097812 */ /* 0x040fe400078ec0ff */
[----:B--2---:R-:W-:Y:S02]  /*1f10*/  LOP3.LUT R13, R27, 0xff, RZ, 0xc0, !PT ;  /* 0x000000ff1b0d7812 */ /* 0x004fe400078ec0ff */
[----:B------:R-:W-:Y:S02]  /*1f20*/  SHF.R.U32.HI R12, RZ, 0x8, R24 ;  /* 0x00000008ff0c7819 */ /* 0x000fe40000011618 */
[----:B------:R-:W-:Y:S02]  /*1f30*/  LEA.HI R34, R24, 0xffffff80, RZ, 0x8 ;  /* 0xffffff8018227811 */ /* 0x000fe400078f40ff */
[----:B------:R-:W-:Y:S02]  /*1f40*/  LOP3.LUT R21, R21, 0xff, RZ, 0xc0, !PT ;  /* 0x000000ff15157812 */ /* 0x000fe400078ec0ff */
[----:B------:R-:W-:-:S02]  /*1f50*/  IADD3 R9, PT, PT, R9, -0x80, RZ ;  /* 0xffffff8009097810 */ /* 0x000fc40007ffe0ff */
[----:B------:R-:W-:Y:S02]  /*1f60*/  IADD3 R51, PT, PT, R13, -0x80, RZ ;  /* 0xffffff800d337810 */ /* 0x000fe40007ffe0ff */
[----:B------:R-:W-:Y:S02]  /*1f70*/  LOP3.LUT R12, R12, 0xff, RZ, 0xc0, !PT ;  /* 0x000000ff0c0c7812 */ /* 0x000fe400078ec0ff */
[----:B------:R-:W-:Y:S02]  /*1f80*/  SHF.R.U32.HI R24, RZ, 0x10, R24 ;  /* 0x00000010ff187819 */ /* 0x000fe40000011618 */
[----:B------:R-:W-:Y:S01]  /*1f90*/  SHF.R.U32.HI R13, RZ, 0x8, R25 ;  /* 0x00000008ff0d7819 */ /* 0x000fe20000011619 */
[----:B------:R2:W0:Y:S01]  /*1fa0*/  I2F.F16 R48, R9 ;  /* 0x0000000900307306 */ /* 0x0004220000200c00 */
[----:B------:R-:W-:Y:S02]  /*1fb0*/  LOP3.LUT R20, R20, 0xff, RZ, 0xc0, !PT ;  /* 0x000000ff14147812 */ /* 0x000fe400078ec0ff */
[----:B------:R-:W-:-:S02]  /*1fc0*/  IADD3 R21, PT, PT, R21, -0x80, RZ ;  /* 0xffffff8015157810 */ /* 0x000fc40007ffe0ff */
[----:B------:R-:W-:Y:S02]  /*1fd0*/  IADD3 R12, PT, PT, R12, -0x80, RZ ;  /* 0xffffff800c0c7810 */ /* 0x000fe40007ffe0ff */
[----:B------:R-:W-:Y:S02]  /*1fe0*/  LOP3.LUT R13, R13, 0xff, RZ, 0xc0, !PT ;  /* 0x000000ff0d0d7812 */ /* 0x000fe400078ec0ff */
[----:B--2---:R-:W-:Y:S02]  /*1ff0*/  LOP3.LUT R9, R24, 0xff, RZ, 0xc0, !PT ;  /* 0x000000ff18097812 */ /* 0x004fe400078ec0ff */
[----:B------:R-:W-:Y:S01]  /*2000*/  LEA.HI R35, R25, 0xffffff80, RZ, 0x8 ;  /* 0xffffff8019237811 */ /* 0x000fe200078f40ff */
[----:B------:R2:W0:Y:S01]  /*2010*/  I2F.F16 R44, R21 ;  /* 0x00000015002c7306 */ /* 0x0004220000200c00 */
[----:B------:R-:W-:Y:S02]  /*2020*/  IADD3 R20, PT, PT, R20, -0x80, RZ ;  /* 0xffffff8014147810 */ /* 0x000fe40007ffe0ff */
[----:B------:R-:W-:-:S02]  /*2030*/  SHF.R.U32.HI R25, RZ, 0x10, R25 ;  /* 0x00000010ff197819 */ /* 0x000fc40000011619 */
[----:B------:R-:W-:Y:S02]  /*2040*/  LEA.HI R36, R26, 0xffffff80, RZ, 0x8 ;  /* 0xffffff801a247811 */ /* 0x000fe400078f40ff */
[----:B------:R-:W-:Y:S01]  /*2050*/  LEA.HI R39, R27, 0xffffff80, RZ, 0x8 ;  /* 0xffffff801b277811 */ /* 0x000fe200078f40ff */
[----:B------:R4:W0:Y:S01]  /*2060*/  I2F.F16 R24, R12 ;  /* 0x0000000c00187306 */ /* 0x0008220000200c00 */
[----:B------:R-:W-:Y:S02]  /*2070*/  IADD3 R9, PT, PT, R9, -0x80, RZ ;  /* 0xffffff8009097810 */ /* 0x000fe40007ffe0ff */
[----:B------:R-:W-:Y:S02]  /*2080*/  IADD3 R13, PT, PT, R13, -0x80, RZ ;  /* 0xffffff800d0d7810 */ /* 0x000fe40007ffe0ff */
[--C-:B--2---:R-:W-:Y:S02]  /*2090*/  SHF.R.U32.HI R21, RZ, 0x8, R26.reuse ;  /* 0x00000008ff157819 */ /* 0x104fe4000001161a */
[----:B------:R-:W-:-:S02]  /*20a0*/  SHF.R.U32.HI R26, RZ, 0x10, R26 ;  /* 0x00000010ff1a7819 */ /* 0x000fc4000001161a */
[--C-:B----4-:R-:W-:Y:S01]  /*20b0*/  SHF.R.U32.HI R12, RZ, 0x8, R27.reuse ;  /* 0x00000008ff0c7819 */ /* 0x110fe2000001161b */
[----:B------:R2:W4:Y:S01]  /*20c0*/  I2F.F16 R23, R20 ;  /* 0x0000001400177306 */ /* 0x0005220000200c00 */
[----:B------:R-:W-:Y:S02]  /*20d0*/  SHF.R.U32.HI R27, RZ, 0x10, R27 ;  /* 0x00000010ff1b7819 */ /* 0x000fe4000001161b */
[----:B------:R-:W-:Y:S02]  /*20e0*/  LOP3.LUT R21, R21, 0xff, RZ, 0xc0, !PT ;  /* 0x000000ff15157812 */ /* 0x000fe400078ec0ff */
[----:B------:R-:W-:-:S03]  /*20f0*/  LOP3.LUT R12, R12, 0xff, RZ, 0xc0, !PT ;  /* 0x000000ff0c0c7812 */ /* 0x000fc600078ec0ff */
[----:B------:R1:W0:Y:S01]  /*2100*/  I2F.F16 R52, R9 ;  /* 0x0000000900347306 */ /* 0x0002220000200c00 */
[----:B--2---:R-:W-:Y:S02]  /*2110*/  LOP3.LUT R20, R25, 0xff, RZ, 0xc0, !PT ;  /* 0x000000ff19147812 */ /* 0x004fe400078ec0ff */
[----:B------:R-:W-:-:S05]  /*2120*/  IADD3 R33, PT, PT, R33, -0x80, RZ ;  /* 0xffffff8021217810 */ /* 0x000fca0007ffe0ff */
[----:B------:R2:W0:Y:S01]  /*2130*/  I2F.F16 R25, R13 ;  /* 0x0000000d00197306 */ /* 0x0004220000200c00 */
[----:B-1----:R-:W-:Y:S02]  /*2140*/  LOP3.LUT R9, R26, 0xff, RZ, 0xc0, !PT ;  /* 0x000000ff1a097812 */ /* 0x002fe400078ec0ff */
[----:B------:R-:W-:Y:S02]  /*2150*/  IADD3 R20, PT, PT, R20, -0x80, RZ ;  /* 0xffffff8014147810 */ /* 0x000fe40007ffe0ff */
[----:B------:R-:W-:Y:S02]  /*2160*/  IADD3 R21, PT, PT, R21, -0x80, RZ ;  /* 0xffffff8015157810 */ /* 0x000fe40007ffe0ff */
[----:B--2---:R-:W-:Y:S02]  /*2170*/  LOP3.LUT R13, R27, 0xff, RZ, 0xc0, !PT ;  /* 0x000000ff1b0d7812 */ /* 0x004fe400078ec0ff */
[----:B------:R-:W-:Y:S02]  /*2180*/  IADD3 R9, PT, PT, R9, -0x80, RZ ;  /* 0xffffff8009097810 */ /* 0x000fe40007ffe0ff */
[----:B------:R-:W-:-:S02]  /*2190*/  IADD3 R12, PT, PT, R12, -0x80, RZ ;  /* 0xffffff800c0c7810 */ /* 0x000fc40007ffe0ff */
[----:B------:R-:W-:Y:S01]  /*21a0*/  IADD3 R13, PT, PT, R13, -0x80, RZ ;  /* 0xffffff800d0d7810 */ /* 0x000fe20007ffe0ff */
[----:B------:R-:W1:Y:S08]  /*21b0*/  I2F.F16 R18, R18 ;  /* 0x0000001200127306 */ /* 0x000e700000200c00 */
[----:B------:R-:W2:Y:S08]  /*21c0*/  I2F.F16 R30, R30 ;  /* 0x0000001e001e7306 */ /* 0x000eb00000200c00 */
[----:B------:R-:W0:Y:S08]  /*21d0*/  I2F.F16 R31, R31 ;  /* 0x0000001f001f7306 */ /* 0x000e300000200c00 */
        /* <DEDUP_REMOVED lines=11> */
[----:B------:R0:W0:Y:S08]  /*2290*/  I2F.F16 R53, R20 ;  /* 0x0000001400357306 */ /* 0x0000300000200c00 */
[----:B------:R0:W0:Y:S08]  /*22a0*/  I2F.F16 R26, R21 ;  /* 0x00000015001a7306 */ /* 0x0000300000200c00 */
[----:B------:R0:W0:Y:S08]  /*22b0*/  I2F.F16 R54, R9 ;  /* 0x0000000900367306 */ /* 0x0000300000200c00 */
[----:B------:R0:W0:Y:S08]  /*22c0*/  I2F.F16 R27, R12 ;  /* 0x0000000c001b7306 */ /* 0x0000300000200c00 */
[----:B------:R0:W0:Y:S01]  /*22d0*/  I2F.F16 R55, R13 ;  /* 0x0000000d00377306 */ /* 0x0000220000200c00 */
[----:B------:R-:W-:-:S02]  /*22e0*/  @!P4 PRMT R86, R10, 0x7610, R86 ;  /* 0x000076100a56c816 */ /* 0x000fc40000000056 */
[----:B------:R-:W-:Y:S02]  /*22f0*/  @!P4 PRMT R85, R11, 0x7610, R85 ;  /* 0x000076100b55c816 */ /* 0x000fe40000000055 */
[----:B------:R-:W-:Y:S02]  /*2300*/  @!P4 PRMT R86, R86, 0x7610, R10 ;  /* 0x000076105656c816 */ /* 0x000fe4000000000a */
[----:B------:R-:W-:Y:S01]  /*2310*/  @!P4 PRMT R85, R85, 0x7610, R11 ;  /* 0x000076105555c816 */ /* 0x000fe2000000000b */
[----:B-1234-:R-:W-:Y:S06]  /*2320*/  @!P3 BRA `(.L_x_26) ;  /* 0x000000040068b947 */ /* 0x01efec0003800000 */
[----:B0-----:R-:W0:Y:S01]  /*2330*/  LDS.64 R12, [UR4] ;  /* 0x00000004ff0c7984 */ /* 0x001e220008000a00 */
[----:B------:R-:W-:Y:S02]  /*2340*/  HADD2.F32 R59, -RZ, R40.H0_H0 ;  /* 0x20000028ff3b7230 */ /* 0x000fe40000004100 */
[----:B------:R-:W-:Y:S01]  /*2350*/  HADD2.F32 R9, -RZ, R37.H0_H0 ;  /* 0x20000025ff097230 */ /* 0x000fe20000004100 */
[----:B------:R-:W1:Y:S01]  /*2360*/  LDS.64 R20, [UR4+0x8] ;  /* 0x00000804ff147984 */ /* 0x000e620008000a00 */
[----:B------:R-:W-:Y:S02]  /*2370*/  HADD2.F32 R11, -RZ, R38.H0_H0 ;  /* 0x20000026ff0b7230 */ /* 0x000fe40000004100 */
[----:B------:R-:W-:Y:S02]  /*2380*/  HADD2.F32 R62, -RZ, R43.H0_H0 ;  /* 0x2000002bff3e7230 */ /* 0x000fe40000004100 */
[----:B------:R-:W-:Y:S02]  /*2390*/  HADD2.F32 R68, -RZ, R23.H0_H0 ;  /* 0x20000017ff447230 */ /* 0x000fe40000004100 */
[----:B------:R-:W-:-:S02]  /*23a0*/  HADD2.F32 R61, -RZ, R32.H0_H0 ;  /* 0x20000020ff3d7230 */ /* 0x000fc40000004100 */
[--C-:B0-----:R-:W-:Y:S02]  /*23b0*/  HADD2.F32 R10, -RZ, R12.reuse.H0_H0 ;  /* 0x2000000cff0a7230 */ /* 0x101fe40000004100 */
[----:B------:R-:W-:Y:S02]  /*23c0*/  HADD2.F32 R57, -RZ, R12.H1_H1 ;  /* 0x3000000cff397230 */ /* 0x000fe40000004100 */
[--C-:B------:R-:W-:Y:S02]  /*23d0*/  HADD2.F32 R58, -RZ, R13.reuse.H0_H0 ;  /* 0x2000000dff3a7230 */ /* 0x100fe40000004100 */
[----:B------:R-:W-:Y:S01]  /*23e0*/  FFMA.FTZ R64, R10, R59, RZ ;  /* 0x0000003b0a407223 */ /* 0x000fe200000100ff */
[----:B------:R-:W-:Y:S02]  /*23f0*/  HADD2.F32 R60, -RZ, R13.H1_H1 ;  /* 0x3000000dff3c7230 */ /* 0x000fe40000004100 */
[----:B------:R-:W-:Y:S01]  /*2400*/  FFMA.FTZ R9, R9, R10, RZ ;  /* 0x0000000a09097223 */ /* 0x000fe200000100ff */
[----:B------:R-:W-:-:S02]  /*2410*/  HADD2.F32 R12, -RZ, R41.H0_H0 ;  /* 0x20000029ff0c7230 */ /* 0x000fc40000004100 */
[----:B------:R-:W-:Y:S01]  /*2420*/  FFMA.FTZ R66, R10, R11, RZ ;  /* 0x0000000b0a427223 */ /* 0x000fe200000100ff */
[----:B------:R-:W-:Y:S02]  /*2430*/  HADD2.F32 R13, -RZ, R33.H0_H0 ;  /* 0x20000021ff0d7230 */ /* 0x000fe40000004100 */
[----:B------:R-:W-:Y:S01]  /*2440*/  FFMA.FTZ R11, R57, R62, R64 ;  /* 0x0000003e390b7223 */ /* 0x000fe20000010040 */
[----:B------:R-:W-:Y:S02]  /*2450*/  HADD2.F32 R62, -RZ, R22.H0_H0 ;  /* 0x20000016ff3e7230 */ /* 0x000fe40000004100 */
[----:B------:R-:W-:Y:S01]  /*2460*/  FFMA.FTZ R9, R12, R57, R9 ;  /* 0x000000390c097223 */ /* 0x000fe20000010009 */
[----:B------:R-:W-:Y:S02]  /*2470*/  HADD2.F32 R12, -RZ, R44.H0_H0 ;  /* 0x2000002cff0c7230 */ /* 0x000fe40000004100 */
[----:B------:R-:W-:Y:S01]  /*2480*/  FFMA.FTZ R13, R10, R13, RZ ;  /* 0x0000000d0a0d7223 */ /* 0x000fe200000100ff */
[----:B------:R-:W-:-:S02]  /*2490*/  HADD2.F32 R10, -RZ, R42.H0_H0 ;  /* 0x2000002aff0a7230 */ /* 0x000fc40000004100 */
[C---:B------:R-:W-:Y:S01]  /*24a0*/  FFMA.FTZ R59, R57.reuse, R62, R66 ;  /* 0x0000003e393b7223 */ /* 0x040fe20000010042 */
[----:B------:R-:W-:Y:S02]  /*24b0*/  HADD2.F32 R64, -RZ, R46.H0_H0 ;  /* 0x2000002eff407230 */ /* 0x000fe40000004100 */
[----:B------:R-:W-:Y:S01]  /*24c0*/  FFMA.FTZ R57, R57, R68, R13 ;  /* 0x0000004439397223 */ /* 0x000fe2000001000d */
[----:B------:R-:W-:Y:S01]  /*24d0*/  FFMA.FTZ R13, R58, R12, R11 ;  /* 0x0000000c3a0d7223 */ /* 0x000fe2000001000b */
[----:B------:R-:W-:Y:S02]  /*24e0*/  HADD2.F32 R12, -RZ, R47.H0_H0 ;  /* 0x2000002fff0c7230 */ /* 0x000fe40000004100 */
[----:B------:R-:W-:Y:S01]  /*24f0*/  FFMA.FTZ R10, R10, R58, R9 ;  /* 0x0000003a0a0a7223 */ /* 0x000fe20000010009 */
[----:B------:R-:W-:Y:S02]  /*2500*/  HADD2.F32 R9, -RZ, R18.H0_H0 ;  /* 0x20000012ff097230 */ /* 0x000fe40000004100 */
[----:B------:R-:W-:Y:S01]  /*2510*/  FFMA.FTZ R64, R58, R64, R59 ;  /* 0x000000403a407223 */ /* 0x000fe2000001003b */
[----:B------:R-:W-:-:S02]  /*2520*/  HADD2.F32 R11, -RZ, R30.H0_H0 ;  /* 0x2000001eff0b7230 */ /* 0x000fc40000004100 */
[----:B------:R-:W-:Y:S01]  /*2530*/  FFMA.FTZ R12, R58, R12, R57 ;  /* 0x0000000c3a0c7223 */ /* 0x000fe20000010039 */
[----:B------:R-:W-:Y:S02]  /*2540*/  HADD2.F32 R59, -RZ, R31.H0_H0 ;  /* 0x2000001fff3b7230 */ /* 0x000fe40000004100 */
[----:B------:R-:W-:Y:S01]  /*2550*/  FFMA.FTZ R9, R9, R60, R10 ;  /* 0x0000003c09097223 */ /* 0x000fe2000001000a */
[----:B------:R-:W-:Y:S02]  /*2560*/  HADD2.F32 R10, -RZ, R48.H0_H0 ;  /* 0x20000030ff0a7230 */ /* 0x000fe40000004100 */
[C---:B------:R-:W-:Y:S01]  /*2570*/  FFMA.FTZ R61, R60.reuse, R61, R12 ;  /* 0x0000003d3c3d7223 */ /* 0x040fe2000001000c */
[--C-:B-1----:R-:W-:Y:S02]  /*2580*/  HADD2.F32 R12, -RZ, R20.reuse.H0_H0 ;  /* 0x20000014ff0c7230 */ /* 0x102fe40000004100 */
[----:B------:R-:W-:Y:S01]  /*2590*/  FFMA.FTZ R57, R60, R11, R13 ;  /* 0x0000000b3c397223 */ /* 0x000fe2000001000d */
[----:B------:R-:W-:-:S02]  /*25a0*/  HADD2.F32 R20, -RZ, R20.H1_H1 ;  /* 0x30000014ff147230 */ /* 0x000fc40000004100 */
[----:B------:R-:W-:Y:S01]  /*25b0*/  FFMA.FTZ R59, R60, R59, R64 ;  /* 0x0000003b3c3b7223 */ /* 0x000fe20000010040 */
[----:B------:R-:W-:Y:S02]  /*25c0*/  HADD2.F32 R11, -RZ, R24.H0_H0 ;  /* 0x20000018ff0b7230 */ /* 0x000fe40000004100 */
[----:B------:R-:W-:Y:S01]  /*25d0*/  FFMA.FTZ R10, R10, R12, R9 ;  /* 0x0000000c0a0a7223 */ /* 0x000fe20000010009 */
[--C-:B------:R-:W-:Y:S02]  /*25e0*/  HADD2.F32 R13, -RZ, R21.reuse.H0_H0 ;  /* 0x20000015ff0d7230 */ /* 0x100fe40000004100 */
[----:B------:R-:W-:Y:S02]  /*25f0*/  HADD2.F32 R58, -RZ, R21.H1_H1 ;  /* 0x30000015ff3a7230 */ /* 0x000fe40000004100 */
[----:B------:R-:W-:Y:S01]  /*2600*/  FFMA.FTZ R10, R11, R20, R10 ;  /* 0x000000140b0a7223 */ /* 0x000fe2000001000a */
[----:B------:R-:W-:Y:S02]  /*2610*/  HADD2.F32 R21, -RZ, R49.H0_H0 ;  /* 0x20000031ff157230 */ /* 0x000fe40000004100 */
[----:B------:R-:W-:-:S02]  /*2620*/  HADD2.F32 R60, -RZ, R50.H0_H0 ;  /* 0x20000032ff3c7230 */ /* 0x000fc40000004100 */
[----:B------:R-:W-:Y:S02]  /*2630*/  HADD2.F32 R62, -RZ, R51.H0_H0 ;  /* 0x20000033ff3e7230 */ /* 0x000fe40000004100 */
[C---:B------:R-:W-:Y:S01]  /*2640*/  FFMA.FTZ R21, R12.reuse, R21, R57 ;  /* 0x000000150c157223 */ /* 0x040fe20000010039 */
[----:B------:R-:W-:Y:S02]  /*2650*/  HADD2.F32 R11, -RZ, R25.H0_H0 ;  /* 0x20000019ff0b7230 */ /* 0x000fe40000004100 */
[C---:B------:R-:W-:Y:S01]  /*2660*/  FFMA.FTZ R60, R12.reuse, R60, R59 ;  /* 0x0000003c0c3c7223 */ /* 0x040fe2000001003b */
[----:B------:R-:W-:Y:S02]  /*2670*/  HADD2.F32 R57, -RZ, R53.H0_H0 ;  /* 0x20000035ff397230 */ /* 0x000fe40000004100 */
[----:B------:R-:W-:Y:S01]  /*2680*/  FFMA.FTZ R62, R12, R62, R61 ;  /* 0x0000003e0c3e7223 */ /* 0x000fe2000001003d */
[----:B------:R-:W-:Y:S02]  /*2690*/  HADD2.F32 R59, -RZ, R26.H0_H0 ;  /* 0x2000001aff3b7230 */ /* 0x000fe40000004100 */
[----:B------:R-:W-:Y:S01]  /*26a0*/  FFMA.FTZ R12, R20, R11, R21 ;  /* 0x0000000b140c7223 */ /* 0x000fe20000010015 */
[----:B------:R-:W-:-:S02]  /*26b0*/  HADD2.F32 R61, -RZ, R27.H0_H0 ;  /* 0x2000001bff3d7230 */ /* 0x000fc40000004100 */
[----:B------:R-:W-:Y:S02]  /*26c0*/  HADD2.F32 R9, -RZ, R52.H0_H0 ;  /* 0x20000034ff097230 */ /* 0x000fe40000004100 */
[----:B------:R-:W-:Y:S01]  /*26d0*/  FFMA.FTZ R57, R13, R57, R12 ;  /* 0x000000390d397223 */ /* 0x000fe2000001000c */
[----:B------:R-:W-:Y:S02]  /*26e0*/  HADD2.F32 R12, -RZ, R54.H0_H0 ;  /* 0x20000036ff0c7230 */ /* 0x000fe40000004100 */
[C---:B------:R-:W-:Y:S01]  /*26f0*/  FFMA.FTZ R60, R20.reuse, R59, R60 ;  /* 0x0000003b143c7223 */ /* 0x040fe2000001003c */
[----:B------:R-:W-:Y:S02]  /*2700*/  HADD2.F32 R59, -RZ, R55.H0_H0 ;  /* 0x20000037ff3b7230 */ /* 0x000fe40000004100 */
[----:B------:R-:W-:Y:S01]  /*2710*/  FFMA.FTZ R62, R20, R61, R62 ;  /* 0x0000003d143e7223 */ /* 0x000fe2000001003e */
[----:B------:R-:W-:Y:S01]  /*2720*/  FFMA.FTZ R10, R9, R13, R10 ;  /* 0x0000000d090a7223 */ /* 0x000fe2000001000a */
[----:B------:R-:W-:-:S02]  /*2730*/  HADD2.F32 R9, -RZ, R34.H0_H0 ;  /* 0x20000022ff097230 */ /* 0x000fc40000004100 */
[C---:B------:R-:W-:Y:S01]  /*2740*/  FFMA.FTZ R12, R13.reuse, R12, R60 ;  /* 0x0000000c0d0c7223 */ /* 0x040fe2000001003c */
[----:B------:R-:W-:Y:S02]  /*2750*/  HADD2.F32 R21, -RZ, R36.H0_H0 ;  /* 0x20000024ff157230 */ /* 0x000fe40000004100 */
[----:B------:R-:W-:Y:S01]  /*2760*/  FFMA.FTZ R59, R13, R59, R62 ;  /* 0x0000003b0d3b7223 */ /* 0x000fe2000001003e */
[----:B------:R-:W-:Y:S02]  /*2770*/  HADD2.F32 R11, -RZ, R35.H0_H0 ;  /* 0x20000023ff0b7230 */ /* 0x000fe40000004100 */
[----:B------:R-:W-:Y:S01]  /*2780*/  FFMA.FTZ R9, R9, R58, R10 ;  /* 0x0000003a09097223 */ /* 0x000fe2000001000a */
[----:B------:R-:W-:Y:S02]  /*2790*/  HADD2.F32 R13, -RZ, R39.H0_H0 ;  /* 0x20000027ff0d7230 */ /* 0x000fe40000004100 */
[----:B------:R-:W-:Y:S01]  /*27a0*/  FFMA.FTZ R21, R58, R21, R12 ;  /* 0x000000153a157223 */ /* 0x000fe2000001000c */
[----:B------:R-:W-:-:S02]  /*27b0*/  HADD2.F32 R10, -RZ, R86.H0_H0 ;  /* 0x20000056ff0a7230 */ /* 0x000fc40000004100 */
[C---:B------:R-:W-:Y:S01]  /*27c0*/  FFMA.FTZ R11, R58.reuse, R11, R57 ;  /* 0x0000000b3a0b7223 */ /* 0x040fe20000010039 */
[----:B------:R-:W-:Y:S02]  /*27d0*/  HADD2.F32 R12, -RZ, R86.H1_H1 ;  /* 0x30000056ff0c7230 */ /* 0x000fe40000004100 */
[----:B------:R-:W-:Y:S01]  /*27e0*/  FFMA.FTZ R13, R58, R13, R59 ;  /* 0x0000000d3a0d7223 */ /* 0x000fe2000001003b */
[--C-:B------:R-:W-:Y:S02]  /*27f0*/  HADD2.F32 R20, -RZ, R85.reuse.H0_H0 ;  /* 0x20000055ff147230 */ /* 0x100fe40000004100 */
[----:B------:R-:W-:Y:S01]  /*2800*/  FMUL.FTZ R9, R9, R10 ;  /* 0x0000000a09097220 */ /* 0x000fe20000410000 */
[----:B------:R-:W-:Y:S02]  /*2810*/  HADD2.F32 R60, -RZ, R85.H1_H1 ;  /* 0x30000055ff3c7230 */ /* 0x000fe40000004100 */
[----:B------:R-:W-:Y:S01]  /*2820*/  FMUL.FTZ R11, R11, R12 ;  /* 0x0000000c0b0b7220 */ /* 0x000fe20000410000 */
[----:B------:R-:W-:Y:S01]  /*2830*/  FMUL.FTZ R20, R21, R20 ;  /* 0x0000001415147220 */ /* 0x000fe20000410000 */
[----:B------:R-:W-:Y:S01]  /*2840*/  F2FP.F16.F32.PACK_AB R9, RZ, R9 ;  /* 0x00000009ff09723e */ /* 0x000fe200000000ff */
[----:B------:R-:W-:-:S02]  /*2850*/  FMUL.FTZ R13, R13, R60 ;  /* 0x0000003c0d0d7220 */ /* 0x000fc40000410000 */
[----:B------:R-:W-:Y:S02]  /*2860*/  F2FP.F16.F32.PACK_AB R11, RZ, R11 ;  /* 0x0000000bff0b723e */ /* 0x000fe400000000ff */
[----:B------:R-:W-:Y:S02]  /*2870*/  F2FP.F16.F32.PACK_AB R20, RZ, R20 ;  /* 0x00000014ff14723e */ /* 0x000fe400000000ff */
[----:B------:R-:W-:Y:S02]  /*2880*/  F2FP.F16.F32.PACK_AB R13, RZ, R13 ;  /* 0x0000000dff0d723e */ /* 0x000fe400000000ff */
[----:B------:R-:W-:Y:S02]  /*2890*/  PRMT R9, R9, 0x5410, R11 ;  /* 0x0000541009097816 */ /* 0x000fe4000000000b */
[----:B------:R-:W-:-:S03]  /*28a0*/  PRMT R20, R20, 0x5410, R13 ;  /* 0x0000541014147816 */ /* 0x000fc6000000000d */
[----:B------:R-:W-:Y:S02]  /*28b0*/  HFMA2 R8, R9, 1, 1, R8 ;  /* 0x3c003c0009087831 */ /* 0x000fe40000000008 */
[----:B------:R-:W-:-:S07]  /*28c0*/  HADD2 R7, R20, R7 ;  /* 0x0000000714077230 */ /* 0x000fce0000000000 */
.L_x_26:
[----:B------:R-:W-:Y:S02]  /*28d0*/  @!P4 MOV R88, R56 ;  /* 0x000000380058c202 */ /* 0x000fe40000000f00 */
[----:B-----5:R-:W-:Y:S01]  /*28e0*/  @!P4 IADD3 R89, PT, PT, R45, R92, RZ ;  /* 0x0000005c2d59c210 */ /* 0x020fe20007ffe0ff */
[----:B------:R-:W-:Y:S06]  /*28f0*/  @!P2 BRA `(.L_x_27) ;  /* 0x00000010005ca947 */ /* 0x000fec0003800000 */
[----:B0-----:R-:W-:Y:S02]  /*2900*/  PRMT R9, R90, 0x9910, RZ ;  /* 0x000099105a097816 */ /* 0x001fe400000000ff */
[----:B------:R-:W-:Y:S02]  /*2910*/  ISETP.NE.AND P5, PT, R95, 0x2, PT ;  /* 0x000000025f00780c */ /* 0x000fe40003fa5270 */
[----:B------:R-:W-:-:S13]  /*2920*/  ISETP.NE.AND P4, PT, R9, RZ, PT ;  /* 0x000000ff0900720c */ /* 0x000fda0003f85270 */
[----:B------:R-:W-:Y:S05]  /*2930*/  @!P4 BRA `(.L_x_28) ;  /* 0x000000040068c947 */ /* 0x000fea0003800000 */
[----:B------:R-:W0:Y:S01]  /*2940*/  LDS.64 R10, [UR4+0x80] ;  /* 0x00008004ff0a7984 */ /* 0x000e220008000a00 */
        /* <DEDUP_REMOVED lines=9> */
[----:B------:R-:W-:Y:S02]  /*29e0*/  HADD2.F32 R10, -RZ, R40.H0_H0 ;  /* 0x20000028ff0a7230 */ /* 0x000fe40000004100 */
[-C--:B------:R-:W-:Y:S01]  /*29f0*/  FFMA.FTZ R56, R9, R13.reuse, RZ ;  /* 0x0000000d09387223 */ /* 0x080fe200000100ff */
[--C-:B------:R-:W-:Y:S02]  /*2a00*/  HADD2.F32 R57, -RZ, R11.reuse.H0_H0 ;  /* 0x2000000bff397230 */ /* 0x100fe40000004100 */
[----:B------:R-:W-:Y:S01]  /*2a10*/  FFMA.FTZ R12, R12, R13, RZ ;  /* 0x0000000d0c0c7223 */ /* 0x000fe200000100ff */
[----:B------:R-:W-:-:S02]  /*2a20*/  HADD2.F32 R58, -RZ, R11.H1_H1 ;  /* 0x3000000bff3a7230 */ /* 0x000fc40000004100 */
[----:B------:R-:W-:Y:S01]  /*2a30*/  FFMA.FTZ R10, R10, R13, RZ ;  /* 0x0000000d0a0a7223 */ /* 0x000fe200000100ff */
[----:B------:R-:W-:Y:S02]  /*2a40*/  HADD2.F32 R11, -RZ, R38.H0_H0 ;  /* 0x20000026ff0b7230 */ /* 0x000fe40000004100 */
[-C--:B------:R-:W-:Y:S01]  /*2a50*/  FFMA.FTZ R56, R59, R45.reuse, R56 ;  /* 0x0000002d3b387223 */ /* 0x080fe20000010038 */
[----:B------:R-:W-:Y:S02]  /*2a60*/  HADD2.F32 R9, -RZ, R42.H0_H0 ;  /* 0x2000002aff097230 */ /* 0x000fe40000004100 */
[----:B------:R-:W-:Y:S01]  /*2a70*/  FFMA.FTZ R10, R61, R45, R10 ;  /* 0x0000002d3d0a7223 */ /* 0x000fe2000001000a */
[----:B------:R-:W-:Y:S02]  /*2a80*/  HADD2.F32 R61, -RZ, R23.H0_H0 ;  /* 0x20000017ff3d7230 */ /* 0x000fe40000004100 */
[----:B------:R-:W-:Y:S01]  /*2a90*/  FFMA.FTZ R60, R11, R13, RZ ;  /* 0x0000000d0b3c7223 */ /* 0x000fe200000100ff */
[----:B------:R-:W-:-:S02]  /*2aa0*/  HADD2.F32 R13, -RZ, R22.H0_H0 ;  /* 0x20000016ff0d7230 */ /* 0x000fc40000004100 */
[----:B------:R-:W-:Y:S01]  /*2ab0*/  FFMA.FTZ R9, R9, R57, R56 ;  /* 0x0000003909097223 */ /* 0x000fe20000010038 */
[----:B------:R-:W-:Y:S02]  /*2ac0*/  HADD2.F32 R11, -RZ, R44.H0_H0 ;  /* 0x2000002cff0b7230 */ /* 0x000fe40000004100 */
[-C--:B------:R-:W-:Y:S01]  /*2ad0*/  FFMA.FTZ R12, R61, R45.reuse, R12 ;  /* 0x0000002d3d0c7223 */ /* 0x080fe2000001000c */
[----:B------:R-:W-:Y:S02]  /*2ae0*/  HADD2.F32 R59, -RZ, R46.H0_H0 ;  /* 0x2000002eff3b7230 */ /* 0x000fe40000004100 */
[----:B------:R-:W-:Y:S01]  /*2af0*/  FFMA.FTZ R60, R13, R45, R60 ;  /* 0x0000002d0d3c7223 */ /* 0x000fe2000001003c */
[----:B------:R-:W-:Y:S02]  /*2b00*/  HADD2.F32 R45, -RZ, R47.H0_H0 ;  /* 0x2000002fff2d7230 */ /* 0x000fe40000004100 */
[----:B------:R-:W-:Y:S01]  /*2b10*/  FFMA.FTZ R11, R11, R57, R10 ;  /* 0x000000390b0b7223 */ /* 0x000fe2000001000a */
[----:B------:R-:W-:-:S02]  /*2b20*/  HADD2.F32 R10, -RZ, R18.H0_H0 ;  /* 0x20000012ff0a7230 */ /* 0x000fc40000004100 */
[-C--:B------:R-:W-:Y:S01]  /*2b30*/  FFMA.FTZ R13, R59, R57.reuse, R60 ;  /* 0x000000393b0d7223 */ /* 0x080fe2000001003c */
[----:B------:R-:W-:Y:S02]  /*2b40*/  HADD2.F32 R56, -RZ, R30.H0_H0 ;  /* 0x2000001eff387230 */ /* 0x000fe40000004100 */
[----:B------:R-:W-:Y:S01]  /*2b50*/  FFMA.FTZ R57, R45, R57, R12 ;  /* 0x000000392d397223 */ /* 0x000fe2000001000c */
[----:B------:R-:W-:Y:S02]  /*2b60*/  HADD2.F32 R60, -RZ, R31.H0_H0 ;  /* 0x2000001fff3c7230 */ /* 0x000fe40000004100 */
[-C--:B------:R-:W-:Y:S01]  /*2b70*/  FFMA.FTZ R9, R10, R58.reuse, R9 ;  /* 0x0000003a0a097223 */ /* 0x080fe20000010009 */
[----:B-1----:R-:W-:Y:S02]  /*2b80*/  HADD2.F32 R10, -RZ, R20.H0_H0 ;  /* 0x20000014ff0a7230 */ /* 0x002fe40000004100 */
[----:B------:R-:W-:Y:S01]  /*2b90*/  FFMA.FTZ R11, R56, R58, R11 ;  /* 0x0000003a380b7223 */ /* 0x000fe2000001000b */
[----:B------:R-:W-:-:S02]  /*2ba0*/  HADD2.F32 R56, -RZ, R48.H0_H0 ;  /* 0x20000030ff387230 */ /* 0x000fc40000004100 */
[-C--:B------:R-:W-:Y:S01]  /*2bb0*/  FFMA.FTZ R13, R60, R58.reuse, R13 ;  /* 0x0000003a3c0d7223 */ /* 0x080fe2000001000d */
[----:B------:R-:W-:Y:S02]  /*2bc0*/  HADD2.F32 R60, -RZ, R49.H0_H0 ;  /* 0x20000031ff3c7230 */ /* 0x000fe40000004100 */
[----:B------:R-:W-:Y:S01]  /*2bd0*/  FFMA.FTZ R57, R62, R58, R57 ;  /* 0x0000003a3e397223 */ /* 0x000fe20000010039 */
[----:B------:R-:W-:Y:S02]  /*2be0*/  HADD2.F32 R62, -RZ, R50.H0_H0 ;  /* 0x20000032ff3e7230 */ /* 0x000fe40000004100 */
[-C--:B------:R-:W-:Y:S01]  /*2bf0*/  FFMA.FTZ R9, R56, R10.reuse, R9 ;  /* 0x0000000a38097223 */ /* 0x080fe20000010009 */
[----:B------:R-:W-:Y:S02]  /*2c00*/  HADD2.F32 R20, -RZ, R20.H1_H1 ;  /* 0x30000014ff147230 */ /* 0x000fe40000004100 */
[----:B------:R-:W-:Y:S01]  /*2c10*/  FFMA.FTZ R11, R60, R10, R11 ;  /* 0x0000000a3c0b7223 */ /* 0x000fe2000001000b */
[----:B------:R-:W-:-:S02]  /*2c20*/  HADD2.F32 R58, -RZ, R24.H0_H0 ;  /* 0x20000018ff3a7230 */ /* 0x000fc40000004100 */
[-C--:B------:R-:W-:Y:S01]  /*2c30*/  FFMA.FTZ R13, R62, R10.reuse, R13 ;  /* 0x0000000a3e0d7223 */ /* 0x080fe2000001000d */
[----:B------:R-:W-:Y:S02]  /*2c40*/  HADD2.F32 R56, -RZ, R25.H0_H0 ;  /* 0x20000019ff387230 */ /* 0x000fe40000004100 */
[----:B------:R-:W-:Y:S01]  /*2c50*/  FFMA.FTZ R57, R64, R10, R57 ;  /* 0x0000000a40397223 */ /* 0x000fe20000010039 */
[----:B------:R-:W-:Y:S02]  /*2c60*/  HADD2.F32 R60, -RZ, R26.H0_H0 ;  /* 0x2000001aff3c7230 */ /* 0x000fe40000004100 */
[-C--:B------:R-:W-:Y:S01]  /*2c70*/  FFMA.FTZ R9, R58, R20.reuse, R9 ;  /* 0x000000143a097223 */ /* 0x080fe20000010009 */
[----:B------:R-:W-:Y:S02]  /*2c80*/  HADD2.F32 R62, -RZ, R27.H0_H0 ;  /* 0x2000001bff3e7230 */ /* 0x000fe40000004100 */
[----:B------:R-:W-:Y:S01]  /*2c90*/  FFMA.FTZ R11, R56, R20, R11 ;  /* 0x00000014380b7223 */ /* 0x000fe2000001000b */
[----:B------:R-:W-:-:S02]  /*2ca0*/  HADD2.F32 R12, -RZ, R21.H0_H0 ;  /* 0x20000015ff0c7230 */ /* 0x000fc40000004100 */
[-C--:B------:R-:W-:Y:S01]  /*2cb0*/  FFMA.FTZ R13, R60, R20.reuse, R13 ;  /* 0x000000143c0d7223 */ /* 0x080fe2000001000d */
[----:B------:R-:W-:Y:S02]  /*2cc0*/  HADD2.F32 R10, -RZ, R52.H0_H0 ;  /* 0x20000034ff0a7230 */ /* 0x000fe40000004100 */
[----:B------:R-:W-:Y:S01]  /*2cd0*/  FFMA.FTZ R57, R62, R20, R57 ;  /* 0x000000143e397223 */ /* 0x000fe20000010039 */
[----:B------:R-:W-:Y:S02]  /*2ce0*/  HADD2.F32 R58, -RZ, R53.H0_H0 ;  /* 0x20000035ff3a7230 */ /* 0x000fe40000004100 */
[----:B------:R-:W-:Y:S02]  /*2cf0*/  HADD2.F32 R56, -RZ, R54.H0_H0 ;  /* 0x20000036ff387230 */ /* 0x000fe40000004100 */
[-C--:B------:R-:W-:Y:S01]  /*2d00*/  FFMA.FTZ R10, R10, R12.reuse, R9 ;  /* 0x0000000c0a0a7223 */ /* 0x080fe20000010009 */
[----:B------:R-:W-:Y:S02]  /*2d10*/  HADD2.F32 R21, -RZ, R21.H1_H1 ;  /* 0x30000015ff157230 */ /* 0x000fe40000004100 */
[----:B------:R-:W-:Y:S01]  /*2d20*/  FFMA.FTZ R20, R58, R12, R11 ;  /* 0x0000000c3a147223 */ /* 0x000fe2000001000b */
[----:B------:R-:W-:-:S02]  /*2d30*/  HADD2.F32 R45, -RZ, R36.H0_H0 ;  /* 0x20000024ff2d7230 */ /* 0x000fc40000004100 */
[-C--:B------:R-:W-:Y:S01]  /*2d40*/  FFMA.FTZ R56, R56, R12.reuse, R13 ;  /* 0x0000000c38387223 */ /* 0x080fe2000001000d */
[----:B------:R-:W-:Y:S02]  /*2d50*/  HADD2.F32 R58, -RZ, R55.H0_H0 ;  /* 0x20000037ff3a7230 */ /* 0x000fe40000004100 */
        /* <DEDUP_REMOVED lines=24> */
.L_x_28:
[----:B------:R-:W-:Y:S05]  /*2ee0*/  @!P5 BRA `(.L_x_27) ;  /* 0x0000000800e0d947 */ /* 0x000fea0003800000 */
[----:B------:R-:W-:-:S04]  /*2ef0*/  PRMT R9, R91, 0x9910, RZ ;  /* 0x000099105b097816 */ /* 0x000fc800000000ff */
        /* <DEDUP_REMOVED lines=92> */
.L_x_29:
[----:B------:R-:W-:Y:S05]  /*34c0*/  @P1 BRA `(.L_x_27) ;  /* 0x0000000400681947 */ /* 0x000fea0003800000 */
        /* <DEDUP_REMOVED lines=8> */
[----:B------:R-:W-:Y:S02]  /*3550*/  HADD2.F32 R18, -RZ, R18.H0_H0 ;  /* 0x20000012ff127230 */ /* 0x000fe40000004100 */
[----:B------:R-:W-:Y:S02]  /*3560*/  HADD2.F32 R47, -RZ, R47.H0_H0 ;  /* 0x2000002fff2f7230 */ /* 0x000fe40000004100 */
        /* <DEDUP_REMOVED lines=8> */
[--C-:B0-----:R-:W-:Y:S02]  /*35f0*/  HADD2.F32 R13, -RZ, R10.reuse.H0_H0 ;  /* 0x2000000aff0d7230 */ /* 0x101fe40000004100 */
[----:B------:R-:W-:-:S02]  /*3600*/  HADD2.F32 R45, -RZ, R10.H1_H1 ;  /* 0x3000000aff2d7230 */ /* 0x000fc40000004100 */
[--C-:B------:R-:W-:Y:S02]  /*3610*/  HADD2.F32 R57, -RZ, R11.reuse.H0_H0 ;  /* 0x2000000bff397230 */ /* 0x100fe40000004100 */
[----:B------:R-:W-:Y:S01]  /*3620*/  FFMA.FTZ R12, R12, R13, RZ ;  /* 0x0000000d0c0c7223 */ /* 0x000fe200000100ff */
[----:B------:R-:W-:Y:S02]  /*3630*/  HADD2.F32 R56, -RZ, R11.H1_H1 ;  /* 0x3000000bff387230 */ /* 0x000fe40000004100 */
[----:B------:R-:W-:Y:S02]  /*3640*/  HADD2.F32 R10, -RZ, R40.H0_H0 ;  /* 0x20000028ff0a7230 */ /* 0x000fe40000004100 */
[----:B------:R-:W-:Y:S01]  /*3650*/  FFMA.FTZ R12, R33, R45, R12 ;  /* 0x0000002d210c7223 */ /* 0x000fe2000001000c */
[----:B------:R-:W-:Y:S02]  /*3660*/  HADD2.F32 R11, -RZ, R38.H0_H0 ;  /* 0x20000026ff0b7230 */ /* 0x000fe40000004100 */
[----:B------:R-:W-:Y:S01]  /*3670*/  FFMA.FTZ R38, R9, R13, RZ ;  /* 0x0000000d09267223 */ /* 0x000fe200000100ff */
[----:B------:R-:W-:-:S02]  /*3680*/  HADD2.F32 R9, -RZ, R42.H0_H0 ;  /* 0x2000002aff097230 */ /* 0x000fc40000004100 */
[-C--:B------:R-:W-:Y:S01]  /*3690*/  FFMA.FTZ R10, R10, R13.reuse, RZ ;  /* 0x0000000d0a0a7223 */ /* 0x080fe200000100ff */
[----:B------:R-:W-:Y:S01]  /*36a0*/  FFMA.FTZ R40, R11, R13, RZ ;  /* 0x0000000d0b287223 */ /* 0x000fe200000100ff */
[----:B------:R-:W-:Y:S02]  /*36b0*/  HADD2.F32 R13, -RZ, R22.H0_H0 ;  /* 0x20000016ff0d7230 */ /* 0x000fe40000004100 */
[-C--:B------:R-:W-:Y:S01]  /*36c0*/  FFMA.FTZ R10, R43, R45.reuse, R10 ;  /* 0x0000002d2b0a7223 */ /* 0x080fe2000001000a */
[----:B------:R-:W-:Y:S02]  /*36d0*/  HADD2.F32 R11, -RZ, R44.H0_H0 ;  /* 0x2000002cff0b7230 */ /* 0x000fe40000004100 */
[-C--:B------:R-:W-:Y:S01]  /*36e0*/  FFMA.FTZ R38, R41, R45.reuse, R38 ;  /* 0x0000002d29267223 */ /* 0x080fe20000010026 */
[----:B------:R-:W-:Y:S02]  /*36f0*/  HADD2.F32 R22, -RZ, R51.H0_H0 ;  /* 0x20000033ff167230 */ /* 0x000fe40000004100 */
[----:B------:R-:W-:Y:S01]  /*3700*/  FFMA.FTZ R40, R13, R45, R40 ;  /* 0x0000002d0d287223 */ /* 0x000fe20000010028 */
[----:B------:R-:W-:Y:S01]  /*3710*/  FFMA.FTZ R11, R11, R57, R10 ;  /* 0x000000390b0b7223 */ /* 0x000fe2000001000a */
[----:B------:R-:W-:-:S02]  /*3720*/  HADD2.F32 R10, -RZ, R31.H0_H0 ;  /* 0x2000001fff0a7230 */ /* 0x000fc40000004100 */
[-C--:B------:R-:W-:Y:S01]  /*3730*/  FFMA.FTZ R13, R23, R57.reuse, R40 ;  /* 0x00000039170d7223 */ /* 0x080fe20000010028 */
[-C--:B------:R-:W-:Y:S01]  /*3740*/  FFMA.FTZ R9, R9, R57.reuse, R38 ;  /* 0x0000003909097223 */ /* 0x080fe20000010026 */
[----:B------:R-:W-:Y:S01]  /*3750*/  FFMA.FTZ R57, R47, R57, R12 ;  /* 0x000000392f397223 */ /* 0x000fe2000001000c */
[-C--:B------:R-:W-:Y:S01]  /*3760*/  FFMA.FTZ R11, R30, R56.reuse, R11 ;  /* 0x000000381e0b7223 */ /* 0x080fe2000001000b */
[-C--:B------:R-:W-:Y:S01]  /*3770*/  FFMA.FTZ R13, R10, R56.reuse, R13 ;  /* 0x000000380a0d7223 */ /* 0x080fe2000001000d */
[--C-:B-1----:R-:W-:Y:S02]  /*3780*/  HADD2.F32 R10, -RZ, R20.reuse.H0_H0 ;  /* 0x20000014ff0a7230 */ /* 0x102fe40000004100 */
[-C--:B------:R-:W-:Y:S01]  /*3790*/  FFMA.FTZ R9, R18, R56.reuse, R9 ;  /* 0x0000003812097223 */ /* 0x080fe20000010009 */
[----:B------:R-:W-:Y:S02]  /*37a0*/  HADD2.F32 R20, -RZ, R20.H1_H1 ;  /* 0x30000014ff147230 */ /* 0x000fe40000004100 */
[----:B------:R-:W-:Y:S01]  /*37b0*/  FFMA.FTZ R57, R32, R56, R57 ;  /* 0x0000003820397223 */ /* 0x000fe20000010039 */
[----:B------:R-:W-:-:S02]  /*37c0*/  HADD2.F32 R18, -RZ, R49.H0_H0 ;  /* 0x20000031ff127230 */ /* 0x000fc40000004100 */
[-C--:B------:R-:W-:Y:S01]  /*37d0*/  FFMA.FTZ R9, R48, R10.reuse, R9 ;  /* 0x0000000a30097223 */ /* 0x080fe20000010009 */
[-C--:B------:R-:W-:Y:S01]  /*37e0*/  FFMA.FTZ R13, R50, R10.reuse, R13 ;  /* 0x0000000a320d7223 */ /* 0x080fe2000001000d */
[-C--:B------:R-:W-:Y:S01]  /*37f0*/  FFMA.FTZ R57, R22, R10.reuse, R57 ;  /* 0x0000000a16397223 */ /* 0x080fe20000010039 */
[----:B------:R-:W-:Y:S02]  /*3800*/  HADD2.F32 R12, -RZ, R21.H0_H0 ;  /* 0x20000015ff0c7230 */ /* 0x000fe40000004100 */
[----:B------:R-:W-:Y:S01]  /*3810*/  FFMA.FTZ R11, R18, R10, R11 ;  /* 0x0000000a120b7223 */ /* 0x000fe2000001000b */
[-C--:B------:R-:W-:Y:S01]  /*3820*/  FFMA.FTZ R9, R24, R20.reuse, R9 ;  /* 0x0000001418097223 */ /* 0x080fe20000010009 */
[----:B------:R-:W-:Y:S02]  /*3830*/  HADD2.F32 R18, -RZ, R25.H0_H0 ;  /* 0x20000019ff127230 */ /* 0x000fe40000004100 */
[----:B------:R-:W-:Y:S01]  /*3840*/  FFMA.FTZ R13, R26, R20, R13 ;  /* 0x000000141a0d7223 */ /* 0x000fe2000001000d */
[----:B------:R-:W-:-:S02]  /*3850*/  HADD2.F32 R24, -RZ, R27.H0_H0 ;  /* 0x2000001bff187230 */ /* 0x000fc40000004100 */
[----:B------:R-:W-:Y:S02]  /*3860*/  HADD2.F32 R10, -RZ, R52.H0_H0 ;  /* 0x20000034ff0a7230 */ /* 0x000fe40000004100 */
        /* <DEDUP_REMOVED lines=19> */
[----:B------:R-:W-:Y:S02]  /*39a0*/  HADD2.F32 R23, -RZ, R85.H1_H1 ;  /* 0x30000055ff177230 */ /* 0x000fe40000004100 */
[----:B------:R-:W-:Y:S01]  /*39b0*/  FMUL.FTZ R10, R9, R10 ;  /* 0x0000000a090a7220 */ /* 0x000fe20000410000 */
[----:B------:R-:W-:Y:S01]  /*39c0*/  FMUL.FTZ R20, R13, R20 ;  /* 0x000000140d147220 */ /* 0x000fe20000410000 */
[----:B------:R-:W-:Y:S01]  /*39d0*/  FMUL.FTZ R18, R11, R18 ;  /* 0x000000120b127220 */ /* 0x000fe20000410000 */
[----:B------:R-:W-:Y:S02]  /*39e0*/  FMUL.FTZ R12, R23, R12 ;  /* 0x0000000c170c7220 */ /* 0x000fe40000410000 */
[----:B------:R-:W-:-:S02]  /*39f0*/  F2FP.F16.F32.PACK_AB R10, RZ, R10 ;  /* 0x0000000aff0a723e */ /* 0x000fc400000000ff */
[----:B------:R-:W-:Y:S02]  /*3a00*/  F2FP.F16.F32.PACK_AB R18, RZ, R18 ;  /* 0x00000012ff12723e */ /* 0x000fe400000000ff */
[----:B------:R-:W-:Y:S02]  /*3a10*/  F2FP.F16.F32.PACK_AB R20, RZ, R20 ;  /* 0x00000014ff14723e */ /* 0x000fe400000000ff */
[----:B------:R-:W-:Y:S02]  /*3a20*/  F2FP.F16.F32.PACK_AB R12, RZ, R12 ;  /* 0x0000000cff0c723e */ /* 0x000fe400000000ff */
[----:B------:R-:W-:Y:S02]  /*3a30*/  PRMT R10, R10, 0x5410, R18 ;  /* 0x000054100a0a7816 */ /* 0x000fe40000000012 */
[----:B------:R-:W-:-:S03]  /*3a40*/  PRMT R20, R20, 0x5410, R12 ;  /* 0x0000541014147816 */ /* 0x000fc6000000000c */
[----:B------:R-:W-:Y:S02]  /*3a50*/  HFMA2 R2, R10, 1, 1, R2 ;  /* 0x3c003c000a027831 */ /* 0x000fe40000000002 */
[----:B------:R-:W-:-:S07]  /*3a60*/  HADD2 R0, R20, R0 ;  /* 0x0000000014007230 */ /* 0x000fce0000000000 */
.L_x_27:
[----:B------:R-:W-:-:S05]  /*3a70*/  IMAD.WIDE R10, R87, 0x4, R28 ;  /* 0x00000004570a7825 */ /* 0x000fca00078e021c */
[----:B0-----:R-:W2:Y:S01]  /*3a80*/  LDG.E.128.CONSTANT R20, desc[UR8][R10.64] ;  /* 0x000000080a147981 */ /* 0x001ea2000c1e9d00 */
[----:B------:R-:W-:-:S05]  /*3a90*/  IMAD.WIDE R28, R87, 0x4, R10 ;  /* 0x00000004571c7825 */ /* 0x000fca00078e020a */
[----:B------:R-:W3:Y:S01]  /*3aa0*/  LDG.E.128.CONSTANT R24, desc[UR8][R28.64] ;  /* 0x000000081c187981 */ /* 0x000ee2000c1e9d00 */
[----:B--2---:R-:W-:Y:S02]  /*3ab0*/  LOP3.LUT R9, R20, 0xff, RZ, 0xc0, !PT ;  /* 0x000000ff14097812 */ /* 0x004fe400078ec0ff */
[----:B------:R-:W-:Y:S02]  /*3ac0*/  LOP3.LUT R10, R21, 0xff, RZ, 0xc0, !PT ;  /* 0x000000ff150a7812 */ /* 0x000fe400078ec0ff */
[----:B------:R-:W-:Y:S02]  /*3ad0*/  IADD3 R9, PT, PT, R9, -0x80, RZ ;  /* 0xffffff8009097810 */ /* 0x000fe40007ffe0ff */
[----:B------:R-:W-:Y:S02]  /*3ae0*/  IADD3 R10, PT, PT, R10, -0x80, RZ ;  /* 0xffffff800a0a7810 */ /* 0x000fe40007ffe0ff */
[----:B------:R0:W1:Y:S01]  /*3af0*/  I2F.F16 R37, R9 ;  /* 0x0000000900257306 */ /* 0x0000620000200c00 */
[----:B------:R-:W-:-:S02]  /*3b00*/  LOP3.LUT R11, R22, 0xff, RZ, 0xc0, !PT ;  /* 0x000000ff160b7812 */ /* 0x000fc400078ec0ff */
[----:B------:R-:W-:Y:S02]  /*3b10*/  LOP3.LUT R12, R23, 0xff, RZ, 0xc0, !PT ;  /* 0x000000ff170c7812 */ /* 0x000fe400078ec0ff */
[----:B------:R-:W-:Y:S02]  /*3b20*/  IADD3 R11, PT, PT, R11, -0x80, RZ ;  /* 0xffffff800b0b7810 */ /* 0x000fe40007ffe0ff */
[----:B------:R-:W-:Y:S01]  /*3b30*/  LEA.HI R31, R22, 0xffffff80, RZ, 0x8 ;  /* 0xffffff80161f7811 */ /* 0x000fe200078f40ff */
[----:B------:R2:W4:Y:S01]  /*3b40*/  I2F.F16 R40, R10 ;  /* 0x0000000a00287306 */ /* 0x0005220000200c00 */
[----:B0-----:R-:W-:Y:S02]  /*3b50*/  SHF.R.U32.HI R9, RZ, 0x8, R20 ;  /* 0x00000008ff097819 */ /* 0x001fe40000011614 */
[----:B------:R-:W-:Y:S02]  /*3b60*/  IADD3 R12, PT, PT, R12, -0x80, RZ ;  /* 0xffffff800c0c7810 */ /* 0x000fe40007ffe0ff */
[----:B------:R-:W-:-:S02]  /*3b70*/  LOP3.LUT R9, R9, 0xff, RZ, 0xc0, !PT ;  /* 0x000000ff09097812 */ /* 0x000fc400078ec0ff */
[----:B------:R-:W-:Y:S01]  /*3b80*/  LEA.HI R32, R23, 0xffffff80, RZ, 0x8 ;  /* 0xffffff8017207811 */ /* 0x000fe200078f40ff */
[----:B------:R0:W1:Y:S01]  /*3b90*/  I2F.F16 R38, R11 ;  /* 0x0000000b00267306 */ /* 0x0000620000200c00 */
[----:B--2---:R-:W-:Y:S02]  /*3ba0*/  SHF.R.U32.HI R10, RZ, 0x8, R21 ;  /* 0x00000008ff0a7819 */ /* 0x004fe40000011615 */
[----:B------:R-:W-:Y:S02]  /*3bb0*/  IADD3 R9, PT, PT, R9, -0x80, RZ ;  /* 0xffffff8009097810 */ /* 0x000fe40007ffe0ff */
[----:B------:R-:W-:Y:S02]  /*3bc0*/  LOP3.LUT R10, R10, 0xff, RZ, 0xc0, !PT ;  /* 0x000000ff0a0a7812 */ /* 0x000fe400078ec0ff */
[----:B---3--:R-:W-:Y:S01]  /*3bd0*/  LEA.HI R34, R24, 0xffffff80, RZ, 0x8 ;  /* 0xffffff8018227811 */ /* 0x008fe200078f40ff */
[----:B------:R2:W3:Y:S01]  /*3be0*/  I2F.F16 R33, R12 ;  /* 0x0000000c00217306 */ /* 0x0004e20000200c00 */
[----:B------:R-:W-:-:S02]  /*3bf0*/  IADD3 R10, PT, PT, R10, -0x80, RZ ;  /* 0xffffff800a0a7810 */ /* 0x000fc40007ffe0ff */
[--C-:B0-----:R-:W-:Y:S02]  /*3c00*/  SHF.R.U32.HI R11, RZ, 0x8, R22.reuse ;  /* 0x00000008ff0b7819 */ /* 0x101fe40000011616 */
[----:B------:R-:W-:Y:S02]  /*3c10*/  SHF.R.U32.HI R22, RZ, 0x10, R22 ;  /* 0x00000010ff167819 */ /* 0x000fe40000011616 */
[----:B------:R-:W-:Y:S01]  /*3c20*/  LOP3.LUT R11, R11, 0xff, RZ, 0xc0, !PT ;  /* 0x000000ff0b0b7812 */ /* 0x000fe200078ec0ff */
[----:B------:R0:W1:Y:S01]  /*3c30*/  I2F.F16 R41, R9 ;  /* 0x0000000900297306 */ /* 0x0000620000200c00 */
[--C-:B--2---:R-:W-:Y:S02]  /*3c40*/  SHF.R.U32.HI R12, RZ, 0x8, R23.reuse ;  /* 0x00000008ff0c7819 */ /* 0x104fe40000011617 */
[----:B------:R-:W-:Y:S02]  /*3c50*/  SHF.R.U32.HI R23, RZ, 0x10, R23 ;  /* 0x00000010ff177819 */ /* 0x000fe40000011617 */
[----:B------:R-:W-:-:S02]  /*3c60*/  IADD3 R11, PT, PT, R11, -0x80, RZ ;  /* 0xffffff800b0b7810 */ /* 0x000fc40007ffe0ff */
[----:B------:R-:W-:Y:S01]  /*3c70*/  LOP3.LUT R12, R12, 0xff, RZ, 0xc0, !PT ;  /* 0x000000ff0c0c7812 */ /* 0x000fe200078ec0ff */
[----:B------:R2:W1:Y:S01]  /*3c80*/  I2F.F16 R43, R10 ;  /* 0x0000000a002b7306 */ /* 0x0004620000200c00 */
[----:B0-----:R-:W-:Y:S02]  /*3c90*/  LOP3.LUT R9, R22, 0xff, RZ, 0xc0, !PT ;  /* 0x000000ff16097812 */ /* 0x001fe400078ec0ff */
[----:B------:R-:W-:Y:S02]  /*3ca0*/  LEA.HI R35, R25, 0xffffff80, RZ, 0x8 ;  /* 0xffffff8019237811 */ /* 0x000fe400078f40ff */
[----:B------:R-:W-:Y:S02]  /*3cb0*/  IADD3 R45, PT, PT, R9, -0x80, RZ ;  /* 0xffffff80092d7810 */ /* 0x000fe40007ffe0ff */
[----:B------:R-:W-:Y:S01]  /*3cc0*/  LOP3.LUT R9, R23, 0xff, RZ, 0xc0, !PT ;  /* 0x000000ff17097812 */ /* 0x000fe200078ec0ff */
[----:B------:R0:W1:Y:S01]  /*3cd0*/  I2F.F16 R22, R11 ;  /* 0x0000000b00167306 */ /* 0x0000620000200c00 */
[----:B--2---:R-:W-:-:S02]  /*3ce0*/  LOP3.LUT R10, R25, 0xff, RZ, 0xc0, !PT ;  /* 0x000000ff190a7812 */ /* 0x004fc400078ec0ff */
[----:B------:R-:W-:Y:S02]  /*3cf0*/  IADD3 R46, PT, PT, R9, -0x80, RZ ;  /* 0xffffff80092e7810 */ /* 0x000fe40007ffe0ff */
[----:B------:R-:W-:Y:S02]  /*3d00*/  IADD3 R48, PT, PT, R10, -0x80, RZ ;  /* 0xffffff800a307810 */ /* 0x000fe40007ffe0ff */
[----:B------:R-:W-:Y:S01]  /*3d10*/  LOP3.LUT R10, R26, 0xff, RZ, 0xc0, !PT ;  /* 0x000000ff1a0a7812 */ /* 0x000fe200078ec0ff */
[----:B------:R-:W2:Y:S01]  /*3d20*/  I2F.F16 R31, R31 ;  /* 0x0000001f001f7306 */ /* 0x000ea20000200c00 */
[----:B------:R-:W-:Y:S02]  /*3d30*/  LOP3.LUT R9, R24, 0xff, RZ, 0xc0, !PT ;  /* 0x000000ff18097812 */ /* 0x000fe400078ec0ff */
[----:B------:R-:W-:Y:S02]  /*3d40*/  IADD3 R49, PT, PT, R10, -0x80, RZ ;  /* 0xffffff800a317810 */ /* 0x000fe40007ffe0ff */
[----:B0-----:R-:W-:-:S02]  /*3d50*/  LOP3.LUT R11, R27, 0xff, RZ, 0xc0, !PT ;  /* 0x000000ff1b0b7812 */ /* 0x001fc400078ec0ff */
[--C-:B------:R-:W-:Y:S01]  /*3d60*/  SHF.R.U32.HI R10, RZ, 0x8, R24.reuse ;  /* 0x00000008ff0a7819 */ /* 0x100fe20000011618 */
[----:B------:R-:W0:Y:S01]  /*3d70*/  I2F.F16 R32, R32 ;  /* 0x0000002000207306 */ /* 0x000e220000200c00 */
[----:B------:R-:W-:Y:S02]  /*3d80*/  IADD3 R9, PT, PT, R9, -0x80, RZ ;  /* 0xffffff8009097810 */ /* 0x000fe40007ffe0ff */
[----:B------:R-:W-:Y:S02]  /*3d90*/  IADD3 R50, PT, PT, R11, -0x80, RZ ;  /* 0xffffff800b327810 */ /* 0x000fe40007ffe0ff */
[----:B------:R-:W-:Y:S02]  /*3da0*/  LOP3.LUT R10, R10, 0xff, RZ, 0xc0, !PT ;  /* 0x000000ff0a0a7812 */ /* 0x000fe400078ec0ff */
[----:B------:R-:W-:Y:S01]  /*3db0*/  SHF.R.U32.HI R24, RZ, 0x10, R24 ;  /* 0x00000010ff187819 */ /* 0x000fe20000011618 */
[----:B------:R5:W0:Y:S01]  /*3dc0*/  I2F.F16 R47, R9 ;  /* 0x00000009002f7306 */ /* 0x000a220000200c00 */
[----:B------:R-:W-:-:S02]  /*3dd0*/  SHF.R.U32.HI R11, RZ, 0x8, R25 ;  /* 0x00000008ff0b7819 */ /* 0x000fc40000011619 */
[----:B------:R-:W-:Y:S02]  /*3de0*/  IADD3 R10, PT, PT, R10, -0x80, RZ ;  /* 0xffffff800a0a7810 */ /* 0x000fe40007ffe0ff */
[----:B------:R-:W-:Y:S02]  /*3df0*/  LOP3.LUT R11, R11, 0xff, RZ, 0xc0, !PT ;  /* 0x000000ff0b0b7812 */ /* 0x000fe400078ec0ff */
[----:B------:R-:W-:Y:S01]  /*3e00*/  IADD3 R12, PT, PT, R12, -0x80, RZ ;  /* 0xffffff800c0c7810 */ /* 0x000fe20007ffe0ff */
[----:B------:R-:W0:Y:S01]  /*3e10*/  I2F.F16 R34, R34 ;  /* 0x0000002200227306 */ /* 0x000e220000200c00 */
[----:B-----5:R-:W-:Y:S02]  /*3e20*/  LOP3.LUT R9, R24, 0xff, RZ, 0xc0, !PT ;  /* 0x000000ff18097812 */ /* 0x020fe400078ec0ff */
[----:B------:R-:W-:Y:S02]  /*3e30*/  SHF.R.U32.HI R25, RZ, 0x10, R25 ;  /* 0x00000010ff197819 */ /* 0x000fe40000011619 */
[----:B------:R-:W-:-:S02]  /*3e40*/  LEA.HI R18, R20, 0xffffff80, RZ, 0x8 ;  /* 0xffffff8014127811 */ /* 0x000fc400078f40ff */
[----:B------:R-:W-:Y:S01]  /*3e50*/  LEA.HI R30, R21, 0xffffff80, RZ, 0x8 ;  /* 0xffffff80151e7811 */ /* 0x000fe200078f40ff */
[----:B------:R5:W0:Y:S01]  /*3e60*/  I2F.F16 R24, R10 ;  /* 0x0000000a00187306 */ /* 0x000a220000200c00 */
[----:B------:R-:W-:Y:S02]  /*3e70*/  LEA.HI R36, R26, 0xffffff80, RZ, 0x8 ;  /* 0xffffff801a247811 */ /* 0x000fe400078f40ff */
[----:B------:R-:W-:Y:S02]  /*3e80*/  LEA.HI R39, R27, 0xffffff80, RZ, 0x8 ;  /* 0xffffff801b277811 */ /* 0x000fe400078f40ff */
[----:B------:R-:W-:Y:S02]  /*3e90*/  IADD3 R9, PT, PT, R9, -0x80, RZ ;  /* 0xffffff8009097810 */ /* 0x000fe40007ffe0ff */
[----:B------:R-:W-:Y:S01]  /*3ea0*/  IADD3 R11, PT, PT, R11, -0x80, RZ ;  /* 0xffffff800b0b7810 */ /* 0x000fe20007ffe0ff */
[----:B------:R4:W0:Y:S01]  /*3eb0*/  I2F.F16 R23, R12 ;  /* 0x0000000c00177306 */ /* 0x0008220000200c00 */
[----:B------:R-:W-:-:S02]  /*3ec0*/  SHF.R.U32.HI R13, RZ, 0x8, R26 ;  /* 0x00000008ff0d7819 */ /* 0x000fc4000001161a */
[----:B-----5:R-:W-:Y:S02]  /*3ed0*/  SHF.R.U32.HI R10, RZ, 0x8, R27 ;  /* 0x00000008ff0a7819 */ /* 0x020fe4000001161b */
[----:B------:R-:W-:Y:S02]  /*3ee0*/  SHF.R.U32.HI R20, RZ, 0x10, R20 ;  /* 0x00000010ff147819 */ /* 0x000fe40000011614 */
[----:B------:R-:W-:Y:S01]  /*3ef0*/  SHF.R.U32.HI R21, RZ, 0x10, R21 ;  /* 0x00000010ff157819 */ /* 0x000fe20000011615 */
[----:B------:R5:W0:Y:S01]  /*3f00*/  I2F.F16 R51, R9 ;  /* 0x0000000900337306 */ /* 0x000a220000200c00 */
[----:B------:R-:W-:Y:S02]  /*3f10*/  SHF.R.U32.HI R26, RZ, 0x10, R26 ;  /* 0x00000010ff1a7819 */ /* 0x000fe4000001161a */
[----:B------:R-:W-:Y:S02]  /*3f20*/  SHF.R.U32.HI R27, RZ, 0x10, R27 ;  /* 0x00000010ff1b7819 */ /* 0x000fe4000001161b */
[----:B----4-:R-:W-:-:S02]  /*3f30*/  LOP3.LUT R12, R25, 0xff, RZ, 0xc0, !PT ;  /* 0x000000ff190c7812 */ /* 0x010fc400078ec0ff */
[----:B------:R-:W-:Y:S01]  /*3f40*/  LOP3.LUT R20, R20, 0xff, RZ, 0xc0, !PT ;  /* 0x000000ff14147812 */ /* 0x000fe200078ec0ff */
[----:B------:R4:W0:Y:S01]  /*3f50*/  I2F.F16 R25, R11 ;  /* 0x0000000b00197306 */ /* 0x0008220000200c00 */
[----:B------:R-:W-:Y:S02]  /*3f60*/  LOP3.LUT R21, R21, 0xff, RZ, 0xc0, !PT ;  /* 0x000000ff15157812 */ /* 0x000fe400078ec0ff */
[----:B------:R-:W-:Y:S02]  /*3f70*/  LOP3.LUT R13, R13, 0xff, RZ, 0xc0, !PT ;  /* 0x000000ff0d0d7812 */ /* 0x000fe400078ec0ff */
[----:B-----5:R-:W-:Y:S02]  /*3f80*/  LOP3.LUT R9, R26, 0xff, RZ, 0xc0, !PT ;  /* 0x000000ff1a097812 */ /* 0x020fe400078ec0ff */
[----:B------:R-:W-:Y:S01]  /*3f90*/  LOP3.LUT R10, R10, 0xff, RZ, 0xc0, !PT ;  /* 0x000000ff0a0a7812 */ /* 0x000fe200078ec0ff */
[----:B------:R-:W0:Y:S01]  /*3fa0*/  I2F.F16 R18, R18 ;  /* 0x0000001200127306 */ /* 0x000e220000200c00 */
[----:B----4-:R-:W-:-:S02]  /*3fb0*/  LOP3.LUT R11, R27, 0xff, RZ, 0xc0, !PT ;  /* 0x000000ff1b0b7812 */ /* 0x010fc400078ec0ff */
[----:B------:R-:W-:Y:S02]  /*3fc0*/  IADD3 R20, PT, PT, R20, -0x80, RZ ;  /* 0xffffff8014147810 */ /* 0x000fe40007ffe0ff */
[----:B------:R-:W-:Y:S02]  /*3fd0*/  IADD3 R21, PT, PT, R21, -0x80, RZ ;  /* 0xffffff8015157810 */ /* 0x000fe40007ffe0ff */
[----:B------:R-:W-:Y:S01]  /*3fe0*/  IADD3 R12, PT, PT, R12, -0x80, RZ ;  /* 0xffffff800c0c7810 */ /* 0x000fe20007ffe0ff */
[----:B------:R-:W4:Y:S01]  /*3ff0*/  I2F.F16 R30, R30 ;  /* 0x0000001e001e7306 */ /* 0x000f220000200c00 */
[----:B------:R-:W-:Y:S02]  /*4000*/  IADD3 R13, PT, PT, R13, -0x80, RZ ;  /* 0xffffff800d0d7810 */ /* 0x000fe40007ffe0ff */
[----:B------:R-:W-:Y:S02]  /*4010*/  IADD3 R9, PT, PT, R9, -0x80, RZ ;  /* 0xffffff8009097810 */ /* 0x000fe40007ffe0ff */
[----:B------:R-:W-:-:S02]  /*4020*/  IADD3 R10, PT, PT, R10, -0x80, RZ ;  /* 0xffffff800a0a7810 */ /* 0x000fc40007ffe0ff */
[----:B------:R-:W-:Y:S01]  /*4030*/  IADD3 R11, PT, PT, R11, -0x80, RZ ;  /* 0xffffff800b0b7810 */ /* 0x000fe20007ffe0ff */
[----:B------:R-:W0:Y:S08]  /*4040*/  I2F.F16 R35, R35 ;  /* 0x0000002300237306 */ /* 0x000e300000200c00 */
[----:B------:R-:W0:Y:S08]  /*4050*/  I2F.F16 R36, R36 ;  /* 0x0000002400247306 */ /* 0x000e300000200c00 */
[----:B------:R-:W0:Y:S08]  /*4060*/  I2F.F16 R39, R39 ;  /* 0x0000002700277306 */ /* 0x000e300000200c00 */
[----:B------:R0:W0:Y:S08]  /*4070*/  I2F.F16 R42, R20 ;  /* 0x00000014002a7306 */ /* 0x0000300000200c00 */
[----:B------:R0:W0:Y:S08]  /*4080*/  I2F.F16 R44, R21 ;  /* 0x00000015002c7306 */ /* 0x0000300000200c00 */
        /* <DEDUP_REMOVED lines=10> */
[----:B-1234-:R-:W-:Y:S05]  /*4130*/  @!P3 BRA `(.L_x_30) ;  /* 0x000000040068b947 */ /* 0x01efea0003800000 */
[----:B0-----:R-:W0:Y:S01]  /*4140*/  LDS.64 R12, [UR4+0x10] ;  /* 0x00001004ff0c7984 */ /* 0x001e220008000a00 */
        /* <DEDUP_REMOVED lines=89> */
.L_x_30:
[----:B------:R-:W-:Y:S05]  /*46e0*/  @!P2 BRA `(.L_x_31) ;  /* 0x00000010005ca947 */ /* 0x000fea0003800000 */
        /* <DEDUP_REMOVED lines=94> */
.L_x_32:
        /* <DEDUP_REMOVED lines=94> */
.L_x_33:
        /* <DEDUP_REMOVED lines=20> */
[----:B0-----:R-:W-:-:S02]  /*53f0*/  HADD2.F32 R13, -RZ, R10.H0_H0 ;  /* 0x2000000aff0d7230 */ /* 0x001fc40000004100 */
[----:B------:R-:W-:Y:S02]  /*5400*/  HADD2.F32 R55, -RZ, R10.H1_H1 ;  /* 0x3000000aff377230 */ /* 0x000fe40000004100 */
[--C-:B------:R-:W-:Y:S02]  /*5410*/  HADD2.F32 R57, -RZ, R11.reuse.H0_H0 ;  /* 0x2000000bff397230 */ /* 0x100fe40000004100 */
[----:B------:R-:W-:Y:S01]  /*5420*/  FFMA.FTZ R12, R12, R13, RZ ;  /* 0x0000000d0c0c7223 */ /* 0x000fe200000100ff */
[----:B------:R-:W-:Y:S02]  /*5430*/  HADD2.F32 R56, -RZ, R11.H1_H1 ;  /* 0x3000000bff387230 */ /* 0x000fe40000004100 */
[----:B------:R-:W-:Y:S02]  /*5440*/  HADD2.F32 R10, -RZ, R40.H0_H0 ;  /* 0x20000028ff0a7230 */ /* 0x000fe40000004100 */
[----:B------:R-:W-:Y:S01]  /*5450*/  FFMA.FTZ R12, R23, R55, R12 ;  /* 0x00000037170c7223 */ /* 0x000fe2000001000c */
[----:B------:R-:W-:-:S02]  /*5460*/  HADD2.F32 R11, -RZ, R38.H0_H0 ;  /* 0x20000026ff0b7230 */ /* 0x000fc40000004100 */
[-C--:B------:R-:W-:Y:S01]  /*5470*/  FFMA.FTZ R38, R9, R13.reuse, RZ ;  /* 0x0000000d09267223 */ /* 0x080fe200000100ff */
[----:B------:R-:W-:Y:S02]  /*5480*/  HADD2.F32 R9, -RZ, R42.H0_H0 ;  /* 0x2000002aff097230 */ /* 0x000fe40000004100 */
[-C--:B------:R-:W-:Y:S01]  /*5490*/  FFMA.FTZ R10, R10, R13.reuse, RZ ;  /* 0x0000000d0a0a7223 */ /* 0x080fe200000100ff */
[----:B------:R-:W-:Y:S02]  /*54a0*/  HADD2.F32 R23, -RZ, R46.H0_H0 ;  /* 0x2000002eff177230 */ /* 0x000fe40000004100 */
[----:B------:R-:W-:Y:S01]  /*54b0*/  FFMA.FTZ R40, R11, R13, RZ ;  /* 0x0000000d0b287223 */ /* 0x000fe200000100ff */
[----:B------:R-:W-:Y:S02]  /*54c0*/  HADD2.F32 R13, -RZ, R22.H0_H0 ;  /* 0x20000016ff0d7230 */ /* 0x000fe40000004100 */
[----:B------:R-:W-:Y:S01]  /*54d0*/  FFMA.FTZ R10, R43, R55, R10 ;  /* 0x000000372b0a7223 */ /* 0x000fe2000001000a */
[----:B------:R-:W-:-:S02]  /*54e0*/  HADD2.F32 R11, -RZ, R44.H0_H0 ;  /* 0x2000002cff0b7230 */ /* 0x000fc40000004100 */
[-C--:B------:R-:W-:Y:S01]  /*54f0*/  FFMA.FTZ R38, R41, R55.reuse, R38 ;  /* 0x0000003729267223 */ /* 0x080fe20000010026 */
[----:B------:R-:W-:Y:S02]  /*5500*/  HADD2.F32 R22, -RZ, R49.H0_H0 ;  /* 0x20000031ff167230 */ /* 0x000fe40000004100 */
[----:B------:R-:W-:Y:S01]  /*5510*/  FFMA.FTZ R40, R13, R55, R40 ;  /* 0x000000370d287223 */ /* 0x000fe20000010028 */
[-C--:B------:R-:W-:Y:S01]  /*5520*/  FFMA.FTZ R11, R11, R57.reuse, R10 ;  /* 0x000000390b0b7223 */ /* 0x080fe2000001000a */
[----:B------:R-:W-:Y:S02]  /*5530*/  HADD2.F32 R10, -RZ, R31.H0_H0 ;  /* 0x2000001fff0a7230 */ /* 0x000fe40000004100 */
[-C--:B------:R-:W-:Y:S01]  /*5540*/  FFMA.FTZ R9, R9, R57.reuse, R38 ;  /* 0x0000003909097223 */ /* 0x080fe20000010026 */
[-C--:B------:R-:W-:Y:S01]  /*5550*/  FFMA.FTZ R13, R45, R57.reuse, R40 ;  /* 0x000000392d0d7223 */ /* 0x080fe20000010028 */
[----:B------:R-:W-:Y:S01]  /*5560*/  FFMA.FTZ R57, R23, R57, R12 ;  /* 0x0000003917397223 */ /* 0x000fe2000001000c */
[-C--:B------:R-:W-:Y:S01]  /*5570*/  FFMA.FTZ R11, R30, R56.reuse, R11 ;  /* 0x000000381e0b7223 */ /* 0x080fe2000001000b */
[-C--:B------:R-:W-:Y:S01]  /*5580*/  FFMA.FTZ R9, R18, R56.reuse, R9 ;  /* 0x0000003812097223 */ /* 0x080fe20000010009 */
[----:B------:R-:W-:Y:S01]  /*5590*/  FFMA.FTZ R13, R10, R56, R13 ;  /* 0x000000380a0d7223 */ /* 0x000fe2000001000d */
[----:B-1----:R-:W-:-:S02]  /*55a0*/  HADD2.F32 R10, -RZ, R20.H0_H0 ;  /* 0x20000014ff0a7230 */ /* 0x002fc40000004100 */
[----:B------:R-:W-:Y:S01]  /*55b0*/  FFMA.FTZ R57, R32, R56, R57 ;  /* 0x0000003820397223 */ /* 0x000fe20000010039 */
[----:B------:R-:W-:Y:S02]  /*55c0*/  HADD2.F32 R18, -RZ, R47.H0_H0 ;  /* 0x2000002fff127230 */ /* 0x000fe40000004100 */
[----:B------:R-:W-:Y:S02]  /*55d0*/  HADD2.F32 R20, -RZ, R20.H1_H1 ;  /* 0x30000014ff147230 */ /* 0x000fe40000004100 */
[-C--:B------:R-:W-:Y:S01]  /*55e0*/  FFMA.FTZ R13, R22, R10.reuse, R13 ;  /* 0x0000000a160d7223 */ /* 0x080fe2000001000d */
[----:B------:R-:W-:Y:S02]  /*55f0*/  HADD2.F32 R22, -RZ, R27.H0_H0 ;  /* 0x2000001bff167230 */ /* 0x000fe40000004100 */
[-C--:B------:R-:W-:Y:S01]  /*5600*/  FFMA.FTZ R9, R18, R10.reuse, R9 ;  /* 0x0000000a12097223 */ /* 0x080fe20000010009 */
[----:B------:R-:W-:Y:S02]  /*5610*/  HADD2.F32 R18, -RZ, R25.H0_H0 ;  /* 0x20000019ff127230 */ /* 0x000fe40000004100 */
[-C--:B------:R-:W-:Y:S01]  /*5620*/  FFMA.FTZ R11, R48, R10.reuse, R11 ;  /* 0x0000000a300b7223 */ /* 0x080fe2000001000b */
[----:B------:R-:W-:Y:S01]  /*5630*/  FFMA.FTZ R57, R50, R10, R57 ;  /* 0x0000000a32397223 */ /* 0x000fe20000010039 */
[----:B------:R-:W-:-:S02]  /*5640*/  HADD2.F32 R12, -RZ, R21.H0_H0 ;  /* 0x20000015ff0c7230 */ /* 0x000fc40000004100 */
[-C--:B------:R-:W-:Y:S01]  /*5650*/  FFMA.FTZ R9, R24, R20.reuse, R9 ;  /* 0x0000001418097223 */ /* 0x080fe20000010009 */
[----:B------:R-:W-:Y:S02]  /*5660*/  HADD2.F32 R10, -RZ, R51.H0_H0 ;  /* 0x20000033ff0a7230 */ /* 0x000fe40000004100 */
[-C--:B------:R-:W-:Y:S01]  /*5670*/  FFMA.FTZ R11, R18, R20.reuse, R11 ;  /* 0x00000014120b7223 */ /* 0x080fe2000001000b */
[-C--:B------:R-:W-:Y:S01]  /*5680*/  FFMA.FTZ R13, R26, R20.reuse, R13 ;  /* 0x000000141a0d7223 */ /* 0x080fe2000001000d */
[----:B------:R-:W-:Y:S01]  /*5690*/  FFMA.FTZ R57, R22, R20, R57 ;  /* 0x0000001416397223 */ /* 0x000fe20000010039 */
[----:B------:R-:W-:Y:S02]  /*56a0*/  HADD2.F32 R20, -RZ, R53.H0_H0 ;  /* 0x20000035ff147230 */ /* 0x000fe40000004100 */
[-C--:B------:R-:W-:Y:S01]  /*56b0*/  FFMA.FTZ R10, R10, R12.reuse, R9 ;  /* 0x0000000c0a0a7223 */ /* 0x080fe20000010009 */
[----:B------:R-:W-:Y:S01]  /*56c0*/  FFMA.FTZ R18, R52, R12, R11 ;  /* 0x0000000c34127223 */ /* 0x000fe2000001000b */
[----:B------:R-:W-:-:S02]  /*56d0*/  HADD2.F32 R21, -RZ, R21.H1_H1 ;  /* 0x30000015ff157230 */ /* 0x000fc40000004100 */
[----:B------:R-:W-:Y:S02]  /*56e0*/  HADD2.F32 R9, -RZ, R34.H0_H0 ;  /* 0x20000022ff097230 */ /* 0x000fe40000004100 */
[-C--:B------:R-:W-:Y:S01]  /*56f0*/  FFMA.FTZ R20, R20, R12.reuse, R13 ;  /* 0x0000000c14147223 */ /* 0x080fe2000001000d */
[----:B------:R-:W-:Y:S02]  /*5700*/  HADD2.F32 R11, -RZ, R36.H0_H0 ;  /* 0x20000024ff0b7230 */ /* 0x000fe40000004100 */
[----:B------:R-:W-:Y:S01]  /*5710*/  FFMA.FTZ R12, R54, R12, R57 ;  /* 0x0000000c360c7223 */ /* 0x000fe20000010039 */
[-C--:B------:R-:W-:Y:S01]  /*5720*/  FFMA.FTZ R18, R35, R21.reuse, R18 ;  /* 0x0000001523127223 */ /* 0x080fe20000010012 */
[-C--:B------:R-:W-:Y:S01]  /*5730*/  FFMA.FTZ R10, R9, R21.reuse, R10 ;  /* 0x00000015090a7223 */ /* 0x080fe2000001000a */
[--C-:B------:R-:W-:Y:S02]  /*5740*/  HADD2.F32 R9, -RZ, R86.reuse.H0_H0 ;  /* 0x20000056ff097230 */ /* 0x100fe40000004100 */
[----:B------:R-:W-:Y:S01]  /*5750*/  FFMA.FTZ R20, R11, R21, R20 ;  /* 0x000000150b147223 */ /* 0x000fe20000010014 */
[----:B------:R-:W-:-:S02]  /*5760*/  HADD2.F32 R11, -RZ, R86.H1_H1 ;  /* 0x30000056ff0b7230 */ /* 0x000fc40000004100 */
[----:B------:R-:W-:Y:S01]  /*5770*/  FFMA.FTZ R12, R39, R21, R12 ;  /* 0x00000015270c7223 */ /* 0x000fe2000001000c */
[--C-:B------:R-:W-:Y:S02]  /*5780*/  HADD2.F32 R13, -RZ, R85.reuse.H0_H0 ;  /* 0x20000055ff0d7230 */ /* 0x100fe40000004100 */
[----:B------:R-:W-:Y:S01]  /*5790*/  FMUL.FTZ R10, R9, R10 ;  /* 0x0000000a090a7220 */ /* 0x000fe20000410000 */
[----:B------:R-:W-:Y:S02]  /*57a0*/  HADD2.F32 R23, -RZ, R85.H1_H1 ;  /* 0x30000055ff177230 */ /* 0x000fe40000004100 */
[----:B------:R-:W-:Y:S01]  /*57b0*/  FMUL.FTZ R18, R11, R18 ;  /* 0x000000120b127220 */ /* 0x000fe20000410000 */
[----:B------:R-:W-:Y:S01]  /*57c0*/  FMUL.FTZ R20, R13, R20 ;  /* 0x000000140d147220 */ /* 0x000fe20000410000 */
[----:B------:R-:W-:Y:S01]  /*57d0*/  F2FP.F16.F32.PACK_AB R10, RZ, R10 ;  /* 0x0000000aff0a723e */ /* 0x000fe200000000ff */
[----:B------:R-:W-:Y:S02]  /*57e0*/  FMUL.FTZ R12, R23, R12 ;  /* 0x0000000c170c7220 */ /* 0x000fe40000410000 */
[----:B------:R-:W-:-:S02]  /*57f0*/  F2FP.F16.F32.PACK_AB R18, RZ, R18 ;  /* 0x00000012ff12723e */ /* 0x000fc400000000ff */
[----:B------:R-:W-:Y:S02]  /*5800*/  F2FP.F16.F32.PACK_AB R20, RZ, R20 ;  /* 0x00000014ff14723e */ /* 0x000fe400000000ff */
[----:B------:R-:W-:Y:S02]  /*5810*/  F2FP.F16.F32.PACK_AB R12, RZ, R12 ;  /* 0x0000000cff0c723e */ /* 0x000fe400000000ff */
[----:B------:R-:W-:Y:S02]  /*5820*/  PRMT R10, R10, 0x5410, R18 ;  /* 0x000054100a0a7816 */ /* 0x000fe40000000012 */
[----:B------:R-:W-:-:S03]  /*5830*/  PRMT R20, R20, 0x5410, R12 ;  /* 0x0000541014147816 */ /* 0x000fc6000000000c */
[----:B------:R-:W-:Y:S02]  /*5840*/  HFMA2 R2, R10, 1, 1, R2 ;  /* 0x3c003c000a027831 */ /* 0x000fe40000000002 */
[----:B------:R-:W-:-:S07]  /*5850*/  HADD2 R0, R20, R0 ;  /* 0x0000000014007230 */ /* 0x000fce0000000000 */
.L_x_31:
[----:B0-----:R-:W-:-:S05]  /*5860*/  IMAD.WIDE R10, R87, 0x4, R28 ;  /* 0x00000004570a7825 */ /* 0x001fca00078e021c */
[----:B------:R-:W2:Y:S01]  /*5870*/  LDG.E.128.CONSTANT R20, desc[UR8][R10.64] ;  /* 0x000000080a147981 */ /* 0x000ea2000c1e9d00 */
        /* <DEDUP_REMOVED lines=197> */
.L_x_34:
        /* <DEDUP_REMOVED lines=95> */
.L_x_36:
        /* <DEDUP_REMOVED lines=94> */
.L_x_37:
        /* <DEDUP_REMOVED lines=91> */
.L_x_35:
        /* <DEDUP_REMOVED lines=199> */
.L_x_38:
        /* <DEDUP_REMOVED lines=95> */
.L_x_40:
        /* <DEDUP_REMOVED lines=94> */
.L_x_41:
        /* <DEDUP_REMOVED lines=91> */
.L_x_39:
[----:B------:R-:W-:Y:S01]  /*9440*/  IADD3 R92, PT, PT, R92, 0x20, RZ ;  /* 0x000000205c5c7810 */ /* 0x000fe20007ffe0ff */
[----:B------:R-:W-:Y:S01]  /*9450*/  UIADD3 UR4, UPT, UPT, UR4, 0x40, URZ ;  /* 0x0000004004047890 */ /* 0x000fe2000fffe0ff */
[----:B------:R-:W-:Y:S01]  /*9460*/  IADD3 R16, P4, PT, R16, 0x80, RZ ;  /* 0x0000008010107810 */ /* 0x000fe20007f9e0ff */
[----:B------:R-:W-:Y:S01]  /*9470*/  IMAD.WIDE R28, R87, 0x4, R28 ;  /* 0x00000004571c7825 */ /* 0x000fe200078e021c */
[----:B------:R-:W-:Y:S02]  /*9480*/  ISETP.GE.AND P3, PT, R92, R19, PT ;  /* 0x000000135c00720c */ /* 0x000fe40003f66270 */
[----:B------:R-:W-:-:S11]  /*9490*/  IADD3.X R17, PT, PT, RZ, R17, RZ, P4, !PT ;  /* 0x00000011ff117210 */ /* 0x000fd600027fe4ff */
[----:B------:R-:W-:Y:S05]  /*94a0*/  @!P3 BRA `(.L_x_42) ;  /* 0xffffff8400b8b947 */ /* 0x000fea000383ffff */
[----:B------:R-:W-:-:S07]  /*94b0*/  IMAD.WIDE R104, R87, 0x20, R14 ;  /* 0x0000002057687825 */ /* 0x000fce00078e020e */
.L_x_25:
[----:B------:R-:W0:Y:S02]  /*94c0*/  LDCU UR5, c[0x0][0x3cc] ;  /* 0x00007980ff0577ac */ /* 0x000e240008000800 */
[----:B0-----:R-:W-:-:S04]  /*94d0*/  VIMNMX R9, PT, PT, R94, UR5, PT ;  /* 0x000000055e097c48 */ /* 0x001fc8000bfe0100 */
[----:B------:R-:W-:-:S13]  /*94e0*/  ISETP.GT.AND P1, PT, R9, R92, PT ;  /* 0x0000005c0900720c */ /* 0x000fda0003f24270 */
[----:B------:R-:W-:Y:S05]  /*94f0*/  @!P1 BRA `(.L_x_43) ;  /* 0x0000002800649947 */ /* 0x000fea0003800000 */
[----:B------:R-:W0:Y:S01]  /*9500*/  LDC.64 R10, c[0x0][0x3b8] ;  /* 0x0000ee00ff0a7b82 */ /* 0x000e220000000a00 */
[----:B------:R-:W-:Y:S02]  /*9510*/  ISETP.EQ.OR P1, PT, R95, 0x3, P0 ;  /* 0x000000035f00780c */ /* 0x000fe40000722670 */
[----:B------:R-:W-:Y:S02]  /*9520*/  MOV R28, R104 ;  /* 0x00000068001c7202 */ /* 0x000fe40000000f00 */
[----:B------:R-:W-:Y:S01]  /*9530*/  MOV R29, R105 ;  /* 0x00000069001d7202 */ /* 0x000fe20000000f00 */
[----:B0-----:R-:W-:-:S03]  /*9540*/  IMAD.WIDE.U32 R10, R92, 0x4, R10 ;  /* 0x000000045c0a7825 */ /* 0x001fc600078e000a */
[----:B------:R-:W-:-:S04]  /*9550*/  IADD3 R24, P2, PT, R10, 0x2, RZ ;  /* 0x000000020a187810 */ /* 0x000fc80007f5e0ff */
[----:B------:R-:W-:-:S09]  /*9560*/  IADD3.X R25, PT, PT, RZ, R11, RZ, P2, !PT ;  /* 0x0000000bff197210 */ /* 0x000fd200017fe4ff */
.L_x_52:
[----:B------:R-:W0:Y:S01]  /*9570*/  LDC R87, c[0x0][0x3ac] ;  /* 0x0000eb00ff577b82 */ /* 0x000e220000000800 */
[----:B------:R-:W-:Y:S01]  /*9580*/  ISETP.NE.AND P4, PT, R92, R89, PT ;  /* 0x000000595c00720c */ /* 0x000fe20003f85270 */
[----:B------:R-:W2:-:S12]  /*9590*/  LDG.E.128.CONSTANT R12, desc[UR8][R28.64] ;  /* 0x000000081c0c7981 */ /* 0x000e98000c1e9d00 */
[----:B------:R-:W-:Y:S01]  /*95a0*/  @!P4 LEA R30, R88, R1, 0x3 ;  /* 0x00000001581ec211 */ /* 0x000fe200078e18ff */
[----:B------:R1:W5:Y:S05]  /*95b0*/  @!P4 LDG.E.U16.CONSTANT R11, desc[UR8][R24.64] ;  /* 0x00000008180bc981 */ /* 0x00036a000c1e9500 */
[----:B------:R-:W3:Y:S01]  /*95c0*/  @!P4 LDL.64 R30, [R30+0x8] ;  /* 0x000008001e1ec983 */ /* 0x000ee20000100a00 */
[----:B0-----:R-:W-:-:S04]  /*95d0*/  IMAD.WIDE R20, R87, 0x4, R28 ;  /* 0x0000000457147825 */ /* 0x001fc800078e021c */
[----:B------:R-:W-:Y:S02]  /*95e0*/  IMAD.WIDE R26, R87, 0x4, R20 ;  /* 0x00000004571a7825 */ /* 0x000fe400078e0214 */
[----:B------:R-:W4:Y:S04]  /*95f0*/  LDG.E.128.CONSTANT R20, desc[UR8][R20.64] ;  /* 0x0000000814147981 */ /* 0x000f28000c1e9d00 */
[----:B------:R-:W4:Y:S01]  /*9600*/  LDG.E.128.CONSTANT R16, desc[UR8][R26.64] ;  /* 0x000000081a107981 */ /* 0x000f22000c1e9d00 */
[----:B------:R-:W-:-:S04]  /*9610*/  @!P4 IADD3 R10, PT, PT, R88, 0x1, RZ ;  /* 0x00000001580ac810 */ /* 0x000fc80007ffe0ff */
[----:B------:R-:W-:Y:S02]  /*9620*/  @!P4 MOV R88, R10 ;  /* 0x0000000a0058c202 */ /* 0x000fe40000000f00 */
[----:B------:R-:W-:Y:S02]  /*9630*/  ISETP.NE.AND P3, PT, R93, RZ, PT ;  /* 0x000000ff5d00720c */ /* 0x000fe40003f65270 */
[----:B------:R-:W-:Y:S02]  /*9640*/  ISETP.NE.AND P2, PT, R95, 0x1, PT ;  /* 0x000000015f00780c */ /* 0x000fe40003f45270 */
[----:B--2---:R-:W-:Y:S02]  /*9650*/  SHF.R.U32.HI R37, RZ, 0xc, R13 ;  /* 0x0000000cff257819 */ /* 0x004fe4000001160d */
[----:B------:R-:W-:Y:S02]  /*9660*/  SHF.R.U32.HI R41, RZ, 0xc, R14 ;  /* 0x0000000cff297819 */ /* 0x000fe4000001160e */
[----:B------:R-:W-:-:S02]  /*9670*/  SHF.R.U32.HI R44, RZ, 0xc, R15 ;  /* 0x0000000cff2c7819 */ /* 0x000fc4000001160f */
[----:B------:R-:W-:Y:S02]  /*9680*/  LOP3.LUT R33, R13, 0x3f003f, RZ, 0xc0, !PT ;  /* 0x003f003f0d217812 */ /* 0x000fe400078ec0ff */
[----:B------:R-:W-:Y:S02]  /*9690*/  SHF.R.U32.HI R36, RZ, 0x6, R13 ;  /* 0x00000006ff247819 */ /* 0x000fe4000001160d */
[----:B---3--:R-:W-:Y:S02]  /*96a0*/  @!P4 PRMT R86, R30, 0x7610, R86 ;  /* 0x000076101e56c816 */ /* 0x008fe40000000056 */
[----:B------:R-:W-:Y:S02]  /*96b0*/  @!P4 PRMT R85, R31, 0x7610, R85 ;  /* 0x000076101f55c816 */ /* 0x000fe40000000055 */
[----:B------:R-:W-:Y:S02]  /*96c0*/  @!P4 PRMT R86, R86, 0x7610, R30 ;  /* 0x000076105656c816 */ /* 0x000fe4000000001e */
[----:B------:R-:W-:-:S02]  /*96d0*/  @!P4 PRMT R85, R85, 0x7610, R31 ;  /* 0x000076105555c816 */ /* 0x000fc4000000001f */
[----:B------:R-:W-:Y:S02]  /*96e0*/  LOP3.LUT R30, R12, 0x3f003f, RZ, 0xc0, !PT ;  /* 0x003f003f0c1e7812 */ /* 0x000fe400078ec0ff */
[--C-:B------:R-:W-:Y:S02]  /*96f0*/  SHF.R.U32.HI R31, RZ, 0x6, R12.reuse ;  /* 0x00000006ff1f7819 */ /* 0x100fe4000001160c */
[----:B------:R-:W-:Y:S02]  /*9700*/  SHF.R.U32.HI R12, RZ, 0xc, R12 ;  /* 0x0000000cff0c7819 */ /* 0x000fe4000001160c */
[----:B------:R-:W-:Y:S02]  /*9710*/  LOP3.LUT R42, R14, 0x3f003f, RZ, 0xc0, !PT ;  /* 0x003f003f0e2a7812 */ /* 0x000fe400078ec0ff */
[----:B------:R-:W-:Y:S02]  /*9720*/  SHF.R.U32.HI R43, RZ, 0x6, R14 ;  /* 0x00000006ff2b7819 */ /* 0x000fe4000001160e */
[----:B----4-:R-:W-:-:S02]  /*9730*/  SHF.R.U32.HI R10, RZ, 0x8, R16 ;  /* 0x00000008ff0a7819 */ /* 0x010fc40000011610 */
[----:B------:R-:W-:Y:S02]  /*9740*/  LOP3.LUT R34, R16, 0x3f003f, RZ, 0xc0, !PT ;  /* 0x003f003f10227812 */ /* 0x000fe400078ec0ff */
[--C-:B------:R-:W-:Y:S02]  /*9750*/  SHF.R.U32.HI R35, RZ, 0x6, R16.reuse ;  /* 0x00000006ff237819 */ /* 0x100fe40000011610 */
[----:B------:R-:W-:Y:S02]  /*9760*/  SHF.R.U32.HI R32, RZ, 0xa, R16 ;  /* 0x0000000aff207819 */ /* 0x000fe40000011610 */
[--C-:B------:R-:W-:Y:S02]  /*9770*/  SHF.R.U32.HI R14, RZ, 0x8, R17.reuse ;  /* 0x00000008ff0e7819 */ /* 0x100fe40000011611 */
[----:B------:R-:W-:Y:S02]  /*9780*/  LOP3.LUT R39, R17, 0x3f003f, RZ, 0xc0, !PT ;  /* 0x003f003f11277812 */ /* 0x000fe400078ec0ff */
[----:B------:R-:W-:-:S02]  /*9790*/  SHF.R.U32.HI R40, RZ, 0x6, R17 ;  /* 0x00000006ff287819 */ /* 0x000fc40000011611 */
[----:B------:R-:W-:Y:S02]  /*97a0*/  SHF.R.U32.HI R38, RZ, 0xa, R17 ;  /* 0x0000000aff267819 */ /* 0x000fe40000011611 */
[----:B------:R-:W-:Y:S02]  /*97b0*/  LOP3.LUT R13, R12, 0xf000f, RZ, 0xc0, !PT ;  /* 0x000f000f0c0d7812 */ /* 0x000fe400078ec0ff */
[----:B------:R-:W-:Y:S02]  /*97c0*/  LOP3.LUT R37, R37, 0xf000f, RZ, 0xc0, !PT ;  /* 0x000f000f25257812 */ /* 0x000fe400078ec0ff */
[----:B------:R-:W-:Y:S02]  /*97d0*/  SHF.R.U32.HI R16, RZ, 0x8, R18 ;  /* 0x00000008ff107819 */ /* 0x000fe40000011612 */
[----:B------:R-:W-:Y:S02]  /*97e0*/  SHF.R.U32.HI R17, RZ, 0x8, R19 ;  /* 0x00000008ff117819 */ /* 0x000fe40000011613 */
[----:B------:R-:W-:-:S02]  /*97f0*/  LOP3.LUT R41, R41, 0xf000f, RZ, 0xc0, !PT ;  /* 0x000f000f29297812 */ /* 0x000fc400078ec0ff */
[----:B------:R-:W-:Y:S02]  /*9800*/  LOP3.LUT R44, R44, 0xf000f, RZ, 0xc0, !PT ;  /* 0x000f000f2c2c7812 */ /* 0x000fe400078ec0ff */
[----:B------:R-:W-:Y:S02]  /*9810*/  LOP3.LUT R10, R13, 0x300030, R10, 0xf8, !PT ;  /* 0x003000300d0a7812 */ /* 0x000fe400078ef80a */
[----:B------:R-:W-:Y:S02]  /*9820*/  LOP3.LUT R12, R37, 0x300030, R14, 0xf8, !PT ;  /* 0x00300030250c7812 */ /* 0x000fe400078ef80e */
[----:B------:R-:W-:Y:S02]  /*9830*/  LOP3.LUT R13, R41, 0x300030, R16, 0xf8, !PT ;  /* 0x00300030290d7812 */ /* 0x000fe400078ef810 */
[----:B------:R-:W-:Y:S02]  /*9840*/  LOP3.LUT R14, R44, 0x300030, R17, 0xf8, !PT ;  /* 0x003000302c0e7812 */ /* 0x000fe400078ef811 */
[----:B------:R-:W-:-:S02]  /*9850*/  LOP3.LUT R46, R18, 0x3f003f, RZ, 0xc0, !PT ;  /* 0x003f003f122e7812 */ /* 0x000fc400078ec0ff */
[--C-:B------:R-:W-:Y:S02]  /*9860*/  SHF.R.U32.HI R47, RZ, 0x6, R18.reuse ;  /* 0x00000006ff2f7819 */ /* 0x100fe40000011612 */
[----:B------:R-:W-:Y:S02]  /*9870*/  SHF.R.U32.HI R48, RZ, 0xa, R18 ;  /* 0x0000000aff307819 */ /* 0x000fe40000011612 */
[----:B------:R-:W-:Y:S02]  /*9880*/  LOP3.LUT R16, R20, 0x3f003f, RZ, 0xc0, !PT ;  /* 0x003f003f14107812 */ /* 0x000fe400078ec0ff */
[--C-:B------:R-:W-:Y:S02]  /*9890*/  SHF.R.U32.HI R17, RZ, 0x6, R20.reuse ;  /* 0x00000006ff117819 */ /* 0x100fe40000011614 */
[----:B------:R-:W-:Y:S02]  /*98a0*/  SHF.R.U32.HI R20, RZ, 0xc, R20 ;  /* 0x0000000cff147819 */ /* 0x000fe40000011614 */
[----:B------:R-:W-:-:S02]  /*98b0*/  LOP3.LUT R18, R21, 0x3f003f, RZ, 0xc0, !PT ;  /* 0x003f003f15127812 */ /* 0x000fc400078ec0ff */
[--C-:B------:R-:W-:Y:S02]  /*98c0*/  SHF.R.U32.HI R37, RZ, 0x6, R21.reuse ;  /* 0x00000006ff257819 */ /* 0x100fe40000011615 */
[----:B------:R-:W-:Y:S02]  /*98d0*/  LOP3.LUT R44, R22, 0x3f003f, RZ, 0xc0, !PT ;  /* 0x003f003f162c7812 */ /* 0x000fe400078ec0ff */
[--C-:B------:R-:W-:Y:S02]  /*98e0*/  SHF.R.U32.HI R45, RZ, 0x6, R22.reuse ;  /* 0x00000006ff2d7819 */ /* 0x100fe40000011616 */
[----:B------:R-:W-:Y:S02]  /*98f0*/  SHF.R.U32.HI R21, RZ, 0xc, R21 ;  /* 0x0000000cff157819 */ /* 0x000fe40000011615 */
[----:B------:R-:W-:Y:S02]  /*9900*/  SHF.R.U32.HI R22, RZ, 0xc, R22 ;  /* 0x0000000cff167819 */ /* 0x000fe40000011616 */
[----:B------:R-:W-:-:S02]  /*9910*/  SHF.R.U32.HI R41, RZ, 0xc, R23 ;  /* 0x0000000cff297819 */ /* 0x000fc40000011617 */
[----:B------:R-:W-:Y:S02]  /*9920*/  LOP3.LUT R49, R15, 0x3f003f, RZ, 0xc0, !PT ;  /* 0x003f003f0f317812 */ /* 0x000fe400078ec0ff */
[----:B------:R-:W-:Y:S02]  /*9930*/  SHF.R.U32.HI R50, RZ, 0x6, R15 ;  /* 0x00000006ff327819 */ /* 0x000fe4000001160f */
[----:B------:R-:W-:Y:S02]  /*9940*/  LOP3.LUT R31, R31, 0x3f003f, RZ, 0xc0, !PT ;  /* 0x003f003f1f1f7812 */ /* 0x000fe400078ec0ff */
[----:B------:R-:W-:Y:S02]  /*9950*/  LOP3.LUT R53, R19, 0x3f003f, RZ, 0xc0, !PT ;  /* 0x003f003f13357812 */ /* 0x000fe400078ec0ff */
[--C-:B------:R-:W-:Y:S02]  /*9960*/  SHF.R.U32.HI R15, RZ, 0x6, R19.reuse ;  /* 0x00000006ff0f7819 */ /* 0x100fe40000011613 */
[----:B------:R-:W-:-:S02]  /*9970*/  SHF.R.U32.HI R54, RZ, 0xa, R19 ;  /* 0x0000000aff367819 */ /* 0x000fc40000011613 */
[----:B------:R-:W-:Y:S02]  /*9980*/  LOP3.LUT R51, R23, 0x3f003f, RZ, 0xc0, !PT ;  /* 0x003f003f17337812 */ /* 0x000fe400078ec0ff */
[----:B------:R-:W-:Y:S02]  /*9990*/  LOP3.LUT R36, R36, 0x3f003f, RZ, 0xc0, !PT ;  /* 0x003f003f24247812 */ /* 0x000fe400078ec0ff */
[----:B------:R-:W-:Y:S02]  /*99a0*/  SHF.R.U32.HI R52, RZ, 0x6, R23 ;  /* 0x00000006ff347819 */ /* 0x000fe40000011617 */
[----:B------:R-:W-:Y:S02]  /*99b0*/  LOP3.LUT R19, R20, 0xf000f, RZ, 0xc0, !PT ;  /* 0x000f000f14137812 */ /* 0x000fe400078ec0ff */
[----:B------:R-:W-:Y:S02]  /*99c0*/  LOP3.LUT R21, R21, 0xf000f, RZ, 0xc0, !PT ;  /* 0x000f000f15157812 */ /* 0x000fe400078ec0ff */
[----:B------:R-:W-:-:S02]  /*99d0*/  LOP3.LUT R23, R22, 0xf000f, RZ, 0xc0, !PT ;  /* 0x000f000f16177812 */ /* 0x000fc400078ec0ff */
[----:B------:R-:W-:Y:S02]  /*99e0*/  LOP3.LUT R55, R41, 0xf000f, RZ, 0xc0, !PT ;  /* 0x000f000f29377812 */ /* 0x000fe400078ec0ff */
[----:B------:R-:W-:Y:S02]  /*99f0*/  LOP3.LUT R20, R30, 0x64006400, RZ, 0xfc, !PT ;  /* 0x640064001e147812 */ /* 0x000fe400078efcff */
[----:B------:R-:W-:Y:S02]  /*9a00*/  LOP3.LUT R43, R43, 0x3f003f, RZ, 0xc0, !PT ;  /* 0x003f003f2b2b7812 */ /* 0x000fe400078ec0ff */
[----:B------:R-:W-:Y:S02]  /*9a10*/  LOP3.LUT R30, R31, 0x64006400, RZ, 0xfc, !PT ;  /* 0x640064001f1e7812 */ /* 0x000fe400078efcff */
[----:B------:R-:W-:Y:S02]  /*9a20*/  LOP3.LUT R31, R36, 0x64006400, RZ, 0xfc, !PT ;  /* 0x64006400241f7812 */ /* 0x000fe400078efcff */
[----:B------:R-:W-:-:S02]  /*9a30*/  LOP3.LUT R37, R37, 0x3f003f, RZ, 0xc0, !PT ;  /* 0x003f003f25257812 */ /* 0x000fc400078ec0ff */
[----:B------:R-:W-:Y:S02]  /*9a40*/  LOP3.LUT R45, R45, 0x3f003f, RZ, 0xc0, !PT ;  /* 0x003f003f2d2d7812 */ /* 0x000fe400078ec0ff */
[----:B------:R-:W-:Y:S02]  /*9a50*/  LOP3.LUT R51, R51, 0x64006400, RZ, 0xfc, !PT ;  /* 0x6400640033337812 */ /* 0x000fe400078efcff */
[----:B------:R-:W-:Y:S02]  /*9a60*/  LOP3.LUT R36, R18, 0x64006400, RZ, 0xfc, !PT ;  /* 0x6400640012247812 */ /* 0x000fe400078efcff */
[----:B------:R-:W-:Y:S02]  /*9a70*/  LOP3.LUT R52, R52, 0x3f003f, RZ, 0xc0, !PT ;  /* 0x003f003f34347812 */ /* 0x000fe400078ec0ff */
[----:B------:R-:W-:Y:S02]  /*9a80*/  LOP3.LUT R19, R19, 0x300030, R32, 0xf8, !PT ;  /* 0x0030003013137812 */ /* 0x000fe400078ef820 */
[----:B------:R-:W-:-:S02]  /*9a90*/  LOP3.LUT R41, R21, 0x300030, R38, 0xf8, !PT ;  /* 0x0030003015297812 */ /* 0x000fc400078ef826 */
[----:B------:R-:W-:Y:S02]  /*9aa0*/  LOP3.LUT R48, R23, 0x300030, R48, 0xf8, !PT ;  /* 0x0030003017307812 */ /* 0x000fe400078ef830 */
[----:B------:R-:W-:Y:S02]  /*9ab0*/  LOP3.LUT R54, R55, 0x300030, R54, 0xf8, !PT ;  /* 0x0030003037367812 */ /* 0x000fe400078ef836 */
        /* <DEDUP_REMOVED lines=8> */
[----:B------:R-:W-:Y:S01]  /*9b40*/  LOP3.LUT R43, R37, 0x64006400, RZ, 0xfc, !PT ;  /* 0x64006400252b7812 */ /* 0x000fe200078efcff */
[----:B------:R-:W-:Y:S01]  /*9b50*/  HADD2 R37, R51, -1056, -1056 ;  /* 0xe420e42033257430 */ /* 0x000fe20000000000 */
        /* <DEDUP_REMOVED lines=25> */
[----:B------:R-:W-:Y:S02]  /*9cf0*/  HADD2 R36, R44, -1056, -1056 ;  /* 0xe420e4202c247430 */ /* 0x000fe40000000000 */
[----:B------:R-:W-:-:S02]  /*9d00*/  HADD2 R44, R45, -1056, -1056 ;  /* 0xe420e4202d2c7430 */ /* 0x000fc40000000000 */
[----:B------:R-:W-:Y:S02]  /*9d10*/  HADD2 R40, R46, -1056, -1056 ;  /* 0xe420e4202e287430 */ /* 0x000fe40000000000 */
[----:B------:R-:W-:Y:S02]  /*9d20*/  HADD2 R41, R53, -1056, -1056 ;  /* 0xe420e42035297430 */ /* 0x000fe40000000000 */
[----:B------:R-:W-:Y:S02]  /*9d30*/  HADD2 R45, R52, -1056, -1056 ;  /* 0xe420e420342d7430 */ /* 0x000fe40000000000 */
[----:B------:R-:W-:Y:S02]  /*9d40*/  HADD2 R20, R20, -1056, -1056 ;  /* 0xe420e42014147430 */ /* 0x000fe40000000000 */
        /* <DEDUP_REMOVED lines=23> */
[----:B------:R-:W-:Y:S01]  /*9ec0*/  HADD2 R57, R57, -1056, -1056 ;  /* 0xe420e42039397430 */ /* 0x000fe20000000000 */
[----:B-1----:R-:W-:Y:S06]  /*9ed0*/  @!P3 BRA `(.L_x_44) ;  /* 0x0000000000a8b947 */ /* 0x002fec0003800000 */
[----:B------:R-:W0:Y:S04]  /*9ee0*/  LDS.128 R12, [UR4] ;  /* 0x00000004ff0c7984 */ /* 0x000e280008000c00 */
[----:B------:R-:W1:Y:S01]  /*9ef0*/  LDS.128 R16, [UR4+0x10] ;  /* 0x00001004ff107984 */ /* 0x000e620008000c00 */
[-C--:B0-----:R-:W-:Y:S02]  /*9f00*/  HFMA2 R10, R20, R12.reuse, RZ ;  /* 0x0000000c140a7231 */ /* 0x081fe400000000ff */
[-C--:B------:R-:W-:Y:S02]  /*9f10*/  HFMA2 R58, R21, R12.reuse, RZ.H0_H0 ;  /* 0x0000000c153a7231 */ /* 0x080fe400000400ff */
[-C--:B------:R-:W-:Y:S02]  /*9f20*/  HFMA2 R59, R22, R12.reuse, RZ ;  /* 0x0000000c163b7231 */ /* 0x080fe400000000ff */
[----:B------:R-:W-:-:S02]  /*9f30*/  HFMA2 R12, R23, R12, RZ.H0_H0 ;  /* 0x0000000c170c7231 */ /* 0x000fc400000400ff */
[-C--:B------:R-:W-:Y:S02]  /*9f40*/  HFMA2 R10, R30, R13.reuse, R10 ;  /* 0x0000000d1e0a7231 */ /* 0x080fe4000000000a */
[-C--:B------:R-:W-:Y:S02]  /*9f50*/  HFMA2 R58, R31, R13.reuse, R58 ;  /* 0x0000000d1f3a7231 */ /* 0x080fe4000000003a */
[-C--:B------:R-:W-:Y:S02]  /*9f60*/  HFMA2 R59, R32, R13.reuse, R59 ;  /* 0x0000000d203b7231 */ /* 0x080fe4000000003b */
[----:B------:R-:W-:Y:S02]  /*9f70*/  HFMA2 R12, R33, R13, R12 ;  /* 0x0000000d210c7231 */ /* 0x000fe4000000000c */
[-C--:B------:R-:W-:Y:S02]  /*9f80*/  HFMA2 R10, R34, R14.reuse, R10 ;  /* 0x0000000e220a7231 */ /* 0x080fe4000000000a */
[----:B------:R-:W-:-:S02]  /*9f90*/  HFMA2 R58, R35, R14, R58 ;  /* 0x0000000e233a7231 */ /* 0x000fc4000000003a */
[-C--:B------:R-:W-:Y:S02]  /*9fa0*/  HFMA2 R59, R36, R14.reuse, R59 ;  /* 0x0000000e243b7231 */ /* 0x080fe4000000003b */
[----:B------:R-:W-:Y:S02]  /*9fb0*/  HFMA2 R12, R37, R14, R12 ;  /* 0x0000000e250c7231 */ /* 0x000fe4000000000c */
[-C--:B------:R-:W-:Y:S02]  /*9fc0*/  HFMA2 R10, R42, R15.reuse, R10 ;  /* 0x0000000f2a0a7231 */ /* 0x080fe4000000000a */
[-C--:B------:R-:W-:Y:S02]  /*9fd0*/  HFMA2 R58, R43, R15.reuse, R58 ;  /* 0x0000000f2b3a7231 */ /* 0x080fe4000000003a */
[-C--:B------:R-:W-:Y:S02]  /*9fe0*/  HFMA2 R59, R44, R15.reuse, R59 ;  /* 0x0000000f2c3b7231 */ /* 0x080fe4000000003b */
[----:B------:R-:W-:-:S02]  /*9ff0*/  HFMA2 R12, R45, R15, R12 ;  /* 0x0000000f2d0c7231 */ /* 0x000fc4000000000c */
[-C--:B-1----:R-:W-:Y:S02]  /*a000*/  HFMA2 R10, R38, R16.reuse, R10 ;  /* 0x00000010260a7231 */ /* 0x082fe4000000000a */
        /* <DEDUP_REMOVED lines=11> */
[-C--:B------:R-:W-:Y:S02]  /*a0c0*/  HFMA2 R10, R54, R19.reuse, R10 ;  /* 0x00000013360a7231 */ /* 0x080fe4000000000a */
[-C--:B------:R-:W-:Y:S02]  /*a0d0*/  HFMA2 R58, R55, R19.reuse, R58 ;  /* 0x00000013373a7231 */ /* 0x080fe4000000003a */
[-C--:B------:R-:W-:Y:S02]  /*a0e0*/  HFMA2 R59, R56, R19.reuse, R59 ;  /* 0x00000013383b7231 */ /* 0x080fe4000000003b */
[----:B------:R-:W-:Y:S02]  /*a0f0*/  HFMA2 R12, R57, R19, R12 ;  /* 0x00000013390c7231 */ /* 0x000fe4000000000c */
[----:B------:R-:W-:Y:S02]  /*a100*/  HADD2 R10, R10.H0_H0, R10.H1_H1 ;  /* 0x3000000a0a0a7230 */ /* 0x000fe40000000800 */
[----:B------:R-:W-:-:S02]  /*a110*/  HADD2 R58, R58.H0_H0, R58.H1_H1 ;  /* 0x3000003a3a3a7230 */ /* 0x000fc40000000800 */
[----:B------:R-:W-:Y:S02]  /*a120*/  HADD2 R59, R59.H0_H0, R59.H1_H1 ;  /* 0x3000003b3b3b7230 */ /* 0x000fe40000000800 */
[----:B------:R-:W-:Y:S01]  /*a130*/  HADD2 R12, R12.H0_H0, R12.H1_H1 ;  /* 0x3000000c0c0c7230 */ /* 0x000fe20000000800 */
[----:B------:R-:W-:-:S04]  /*a140*/  PRMT R10, R10, 0x5410, R58 ;  /* 0x000054100a0a7816 */ /* 0x000fc8000000003a */
[----:B------:R-:W-:Y:S01]  /*a150*/  PRMT R59, R59, 0x5410, R12 ;  /* 0x000054103b3b7816 */ /* 0x000fe2000000000c */
[----:B------:R-:W-:-:S04]  /*a160*/  HFMA2 R8, R10, R86, R8 ;  /* 0x000000560a087231 */ /* 0x000fc80000000008 */
[----:B------:R-:W-:-:S07]  /*a170*/  HFMA2 R7, R59, R85, R7 ;  /* 0x000000553b077231 */ /* 0x000fce0000000007 */
.L_x_44:
[----:B-----5:R-:W-:Y:S02]  /*a180*/  @!P4 IADD3 R89, PT, PT, R11, R92, RZ ;  /* 0x0000005c0b59c210 */ /* 0x020fe40007ffe0ff */
[----:B------:R-:W-:Y:S02]  /*a190*/  MOV R10, R28 ;  /* 0x0000001c000a7202 */ /* 0x000fe40000000f00 */
[----:B------:R-:W-:Y:S01]  /*a1a0*/  MOV R11, R29 ;  /* 0x0000001d000b7202 */ /* 0x000fe20000000f00 */
[----:B------:R-:W-:Y:S06]  /*a1b0*/  @!P2 BRA `(.L_x_45) ;  /* 0x00000008001ca947 */ /* 0x000fec0003800000 */
[----:B------:R-:W-:Y:S02]  /*a1c0*/  PRMT R12, R90, 0x9910, RZ ;  /* 0x000099105a0c7816 */ /* 0x000fe400000000ff */
[----:B------:R-:W-:Y:S02]  /*a1d0*/  ISETP.NE.AND P5, PT, R95, 0x2, PT ;  /* 0x000000025f00780c */ /* 0x000fe40003fa5270 */
[----:B------:R-:W-:-:S13]  /*a1e0*/  ISETP.NE.AND P4, PT, R12, RZ, PT ;  /* 0x000000ff0c00720c */ /* 0x000fda0003f85270 */
[----:B------:R-:W-:Y:S05]  /*a1f0*/  @!P4 BRA `(.L_x_46) ;  /* 0x0000000000a8c947 */ /* 0x000fea0003800000 */
[----:B------:R-:W0:Y:S04]  /*a200*/  LDS.128 R12, [UR4+0x80] ;  /* 0x00008004ff0c7984 */ /* 0x000e280008000c00 */
        /* <DEDUP_REMOVED lines=41> */
.L_x_46:
[----:B------:R-:W-:Y:S05]  /*a4a0*/  @!P5 BRA `(.L_x_45) ;  /* 0x000000040060d947 */ /* 0x000fea0003800000 */
[----:B------:R-:W-:-:S04]  /*a4b0*/  PRMT R12, R91, 0x9910, RZ ;  /* 0x000099105b0c7816 */ /* 0x000fc800000000ff */
        /* <DEDUP_REMOVED lines=44> */
.L_x_47:
[----:B------:R-:W-:Y:S05]  /*a780*/  @P1 BRA `(.L_x_45) ;  /* 0x0000000000a81947 */ /* 0x000fea0003800000 */
        /* <DEDUP_REMOVED lines=42> */
.L_x_45:
[----:B------:R-:W-:-:S05]  /*aa30*/  IMAD.WIDE R26, R87, 0x4, R26 ;  /* 0x00000004571a7825 */ /* 0x000fca00078e021a */
[----:B------:R-:W2:Y:S01]  /*aa40*/  LDG.E.128.CONSTANT R16, desc[UR8][R26.64] ;  /* 0x000000081a107981 */ /* 0x000ea2000c1e9d00 */
[----:B------:R-:W-:-:S04]  /*aa50*/  IMAD.WIDE R12, R87, 0x4, R26 ;  /* 0x00000004570c7825 */ /* 0x000fc800078e021a */
[----:B------:R-:W-:Y:S02]  /*aa60*/  IMAD.WIDE R28, R87, 0x4, R12 ;  /* 0x00000004571c7825 */ /* 0x000fe400078e020c */
[----:B------:R-:W3:Y:S04]  /*aa70*/  LDG.E.128.CONSTANT R12, desc[UR8][R12.64] ;  /* 0x000000080c0c7981 */ /* 0x000ee8000c1e9d00 */
[----:B------:R-:W4:Y:S01]  /*aa80*/  LDG.E.128.CONSTANT R20, desc[UR8][R28.64] ;  /* 0x000000081c147981 */ /* 0x000f22000c1e9d00 */
[----:B--2---:R-:W-:Y:S02]  /*aa90*/  LOP3.LUT R30, R16, 0x3f003f, RZ, 0xc0, !PT ;  /* 0x003f003f101e7812 */ /* 0x004fe400078ec0ff */
[--C-:B------:R-:W-:Y:S02]  /*aaa0*/  SHF.R.U32.HI R31, RZ, 0x6, R16.reuse ;  /* 0x00000006ff1f7819 */ /* 0x100fe40000011610 */
[----:B------:R-:W-:-:S02]  /*aab0*/  SHF.R.U32.HI R16, RZ, 0xc, R16 ;  /* 0x0000000cff107819 */ /* 0x000fc40000011610 */
[----:B------:R-:W-:Y:S02]  /*aac0*/  SHF.R.U32.HI R35, RZ, 0xc, R17 ;  /* 0x0000000cff237819 */ /* 0x000fe40000011611 */
[----:B------:R-:W-:Y:S02]  /*aad0*/  SHF.R.U32.HI R26, RZ, 0xc, R18 ;  /* 0x0000000cff1a7819 */ /* 0x000fe40000011612 */
[----:B------:R-:W-:Y:S02]  /*aae0*/  SHF.R.U32.HI R39, RZ, 0xc, R19 ;  /* 0x0000000cff277819 */ /* 0x000fe40000011613 */
[----:B------:R-:W-:Y:S02]  /*aaf0*/  LOP3.LUT R32, R17, 0x3f003f, RZ, 0xc0, !PT ;  /* 0x003f003f11207812 */ /* 0x000fe400078ec0ff */
[----:B------:R-:W-:Y:S02]  /*ab00*/  SHF.R.U32.HI R34, RZ, 0x6, R17 ;  /* 0x00000006ff227819 */ /* 0x000fe40000011611 */
[----:B------:R-:W-:-:S02]  /*ab10*/  LOP3.LUT R40, R18, 0x3f003f, RZ, 0xc0, !PT ;  /* 0x003f003f12287812 */ /* 0x000fc400078ec0ff */
[----:B------:R-:W-:Y:S02]  /*ab20*/  SHF.R.U32.HI R41, RZ, 0x6, R18 ;  /* 0x00000006ff297819 */ /* 0x000fe40000011612 */
[----:B------:R-:W-:Y:S02]  /*ab30*/  LOP3.LUT R48, R19, 0x3f003f, RZ, 0xc0, !PT ;  /* 0x003f003f13307812 */ /* 0x000fe400078ec0ff */
[----:B------:R-:W-:Y:S02]  /*ab40*/  SHF.R.U32.HI R49, RZ, 0x6, R19 ;  /* 0x00000006ff317819 */ /* 0x000fe40000011613 */
[----:B----4-:R-:W-:Y:S02]  /*ab50*/  SHF.R.U32.HI R18, RZ, 0x8, R20 ;  /* 0x00000008ff127819 */ /* 0x010fe40000011614 */
[----:B------:R-:W-:Y:S02]  /*ab60*/  SHF.R.U32.HI R19, RZ, 0x8, R21 ;  /* 0x00000008ff137819 */ /* 0x000fe40000011615 */
[----:B------:R-:W-:-:S02]  /*ab70*/  LOP3.LUT R37, R21, 0x3f003f, RZ, 0xc0, !PT ;  /* 0x003f003f15257812 */ /* 0x000fc400078ec0ff */
[--C-:B------:R-:W-:Y:S02]  /*ab80*/  SHF.R.U32.HI R38, RZ, 0x6, R21.reuse ;  /* 0x00000006ff267819 */ /* 0x100fe40000011615 */
[----:B------:R-:W-:Y:S02]  /*ab90*/  SHF.R.U32.HI R36, RZ, 0xa, R21 ;  /* 0x0000000aff247819 */ /* 0x000fe40000011615 */
[----:B------:R-:W-:Y:S02]  /*aba0*/  LOP3.LUT R17, R16, 0xf000f, RZ, 0xc0, !PT ;  /* 0x000f000f10117812 */ /* 0x000fe400078ec0ff */
[--C-:B------:R-:W-:Y:S02]  /*abb0*/  SHF.R.U32.HI R21, RZ, 0x8, R22.reuse ;  /* 0x00000008ff157819 */ /* 0x100fe40000011616 */
[----:B------:R-:W-:Y:S02]  /*abc0*/  LOP3.LUT R44, R22, 0x3f003f, RZ, 0xc0, !PT ;  /* 0x003f003f162c7812 */ /* 0x000fe400078ec0ff */
[----:B------:R-:W-:-:S02]  /*abd0*/  SHF.R.U32.HI R45, RZ, 0x6, R22 ;  /* 0x00000006ff2d7819 */ /* 0x000fc40000011616 */
[----:B------:R-:W-:Y:S02]  /*abe0*/  SHF.R.U32.HI R46, RZ, 0xa, R22 ;  /* 0x0000000aff2e7819 */ /* 0x000fe40000011616 */
[----:B------:R-:W-:Y:S02]  /*abf0*/  LOP3.LUT R16, R35, 0xf000f, RZ, 0xc0, !PT ;  /* 0x000f000f23107812 */ /* 0x000fe400078ec0ff */
[----:B------:R-:W-:Y:S02]  /*ac00*/  SHF.R.U32.HI R22, RZ, 0x8, R23 ;  /* 0x00000008ff167819 */ /* 0x000fe40000011617 */
[----:B------:R-:W-:Y:S02]  /*ac10*/  LOP3.LUT R26, R26, 0xf000f, RZ, 0xc0, !PT ;  /* 0x000f000f1a1a7812 */ /* 0x000fe400078ec0ff */
[----:B------:R-:W-:Y:S02]  /*ac20*/  LOP3.LUT R39, R39, 0xf000f, RZ, 0xc0, !PT ;  /* 0x000f000f27277812 */ /* 0x000fe400078ec0ff */
[----:B------:R-:W-:-:S02]  /*ac30*/  LOP3.LUT R18, R17, 0x300030, R18, 0xf8, !PT ;  /* 0x0030003011127812 */ /* 0x000fc400078ef812 */
[----:B------:R-:W-:Y:S02]  /*ac40*/  LOP3.LUT R17, R16, 0x300030, R19, 0xf8, !PT ;  /* 0x0030003010117812 */ /* 0x000fe400078ef813 */
[----:B------:R-:W-:Y:S02]  /*ac50*/  LOP3.LUT R19, R26, 0x300030, R21, 0xf8, !PT ;  /* 0x003000301a137812 */ /* 0x000fe400078ef815 */
[----:B------:R-:W-:Y:S02]  /*ac60*/  LOP3.LUT R16, R39, 0x300030, R22, 0xf8, !PT ;  /* 0x0030003027107812 */ /* 0x000fe400078ef816 */
[----:B---3--:R-:W-:Y:S02]  /*ac70*/  LOP3.LUT R21, R12, 0x3f003f, RZ, 0xc0, !PT ;  /* 0x003f003f0c157812 */ /* 0x008fe400078ec0ff */
[--C-:B------:R-:W-:Y:S02]  /*ac80*/  SHF.R.U32.HI R22, RZ, 0x6, R12.reuse ;  /* 0x00000006ff167819 */ /* 0x100fe4000001160c */
[----:B------:R-:W-:-:S02]  /*ac90*/  SHF.R.U32.HI R12, RZ, 0xc, R12 ;  /* 0x0000000cff0c7819 */ /* 0x000fc4000001160c */
[----:B------:R-:W-:Y:S02]  /*aca0*/  LOP3.LUT R52, R23, 0x3f003f, RZ, 0xc0, !PT ;  /* 0x003f003f17347812 */ /* 0x000fe400078ec0ff */
[--C-:B------:R-:W-:Y:S02]  /*acb0*/  SHF.R.U32.HI R53, RZ, 0x6, R23.reuse ;  /* 0x00000006ff357819 */ /* 0x100fe40000011617 */
[----:B------:R-:W-:Y:S02]  /*acc0*/  SHF.R.U32.HI R54, RZ, 0xa, R23 ;  /* 0x0000000aff367819 */ /* 0x000fe40000011617 */
[----:B------:R-:W-:Y:S02]  /*acd0*/  LOP3.LUT R42, R14, 0x3f003f, RZ, 0xc0, !PT ;  /* 0x003f003f0e2a7812 */ /* 0x000fe400078ec0ff */
[----:B------:R-:W-:Y:S02]  /*ace0*/  SHF.R.U32.HI R43, RZ, 0x6, R14 ;  /* 0x00000006ff2b7819 */ /* 0x000fe4000001160e */
[----:B------:R-:W-:-:S02]  /*acf0*/  LOP3.LUT R27, R20, 0x3f003f, RZ, 0xc0, !PT ;  /* 0x003f003f141b7812 */ /* 0x000fc400078ec0ff */
[----:B------:R-:W-:Y:S02]  /*ad00*/  SHF.R.U32.HI R33, RZ, 0x6, R20 ;  /* 0x00000006ff217819 */ /* 0x000fe40000011614 */
[----:B------:R-:W-:Y:S02]  /*ad10*/  LOP3.LUT R23, R13, 0x3f003f, RZ, 0xc0, !PT ;  /* 0x003f003f0d177812 */ /* 0x000fe400078ec0ff */
[--C-:B------:R-:W-:Y:S02]  /*ad20*/  SHF.R.U32.HI R35, RZ, 0x6, R13.reuse ;  /* 0x00000006ff237819 */ /* 0x100fe4000001160d */
[----:B------:R-:W-:Y:S02]  /*ad30*/  SHF.R.U32.HI R26, RZ, 0xc, R13 ;  /* 0x0000000cff1a7819 */ /* 0x000fe4000001160d */
[----:B------:R-:W-:Y:S02]  /*ad40*/  SHF.R.U32.HI R14, RZ, 0xc, R14 ;  /* 0x0000000cff0e7819 */ /* 0x000fe4000001160e */
[----:B------:R-:W-:-:S02]  /*ad50*/  SHF.R.U32.HI R20, RZ, 0xa, R20 ;  /* 0x0000000aff147819 */ /* 0x000fc40000011614 */
[----:B------:R-:W-:Y:S02]  /*ad60*/  LOP3.LUT R13, R12, 0xf000f, RZ, 0xc0, !PT ;  /* 0x000f000f0c0d7812 */ /* 0x000fe400078ec0ff */
[----:B------:R-:W-:Y:S02]  /*ad70*/  LOP3.LUT R50, R15, 0x3f003f, RZ, 0xc0, !PT ;  /* 0x003f003f0f327812 */ /* 0x000fe400078ec0ff */
[--C-:B------:R-:W-:Y:S02]  /*ad80*/  SHF.R.U32.HI R51, RZ, 0x6, R15.reuse ;  /* 0x00000006ff337819 */ /* 0x100fe4000001160f */
[----:B------:R-:W-:Y:S02]  /*ad90*/  SHF.R.U32.HI R39, RZ, 0xc, R15 ;  /* 0x0000000cff277819 */ /* 0x000fe4000001160f */
[----:B------:R-:W-:Y:S02]  /*ada0*/  LOP3.LUT R15, R26, 0xf000f, RZ, 0xc0, !PT ;  /* 0x000f000f1a0f7812 */ /* 0x000fe400078ec0ff */
[----:B------:R-:W-:-:S02]  /*adb0*/  LOP3.LUT R47, R14, 0xf000f, RZ, 0xc0, !PT ;  /* 0x000f000f0e2f7812 */ /* 0x000fc400078ec0ff */
[----:B------:R-:W-:Y:S02]  /*adc0*/  LOP3.LUT R14, R13, 0x300030, R20, 0xf8, !PT ;  /* 0x003000300d0e7812 */ /* 0x000fe400078ef814 */
[----:B------:R-:W-:Y:S02]  /*add0*/  LOP3.LUT R13, R32, 0x64006400, RZ, 0xfc, !PT ;  /* 0x64006400200d7812 */ /* 0x000fe400078efcff */
[----:B------:R-:W-:Y:S02]  /*ade0*/  LOP3.LUT R55, R39, 0xf000f, RZ, 0xc0, !PT ;  /* 0x000f000f27377812 */ /* 0x000fe400078ec0ff */
[----:B------:R-:W-:Y:S02]  /*adf0*/  LOP3.LUT R39, R15, 0x300030, R36, 0xf8, !PT ;  /* 0x003000300f277812 */ /* 0x000fe400078ef824 */
[----:B------:R-:W-:Y:S02]  /*ae00*/  LOP3.LUT R34, R34, 0x3f003f, RZ, 0xc0, !PT ;  /* 0x003f003f22227812 */ /* 0x000fe400078ec0ff */
[----:B------:R-:W-:-:S02]  /*ae10*/  LOP3.LUT R15, R23, 0x64006400, RZ, 0xfc, !PT ;  /* 0x64006400170f7812 */ /* 0x000fc400078efcff */
[----:B------:R-:W-:Y:S02]  /*ae20*/  LOP3.LUT R31, R31, 0x3f003f, RZ, 0xc0, !PT ;  /* 0x003f003f1f1f7812 */ /* 0x000fe400078ec0ff */
[----:B------:R-:W-:Y:S01]  /*ae30*/  LOP3.LUT R32, R21, 0x64006400, RZ, 0xfc, !PT ;  /* 0x6400640015207812 */ /* 0x000fe200078efcff */
[----:B------:R-:W-:Y:S01]  /*ae40*/  HADD2 R21, R13, -1056, -1056 ;  /* 0xe420e4200d157430 */ /* 0x000fe20000000000 */
[----:B------:R-:W-:Y:S02]  /*ae50*/  LOP3.LUT R43, R43, 0x3f003f, RZ, 0xc0, !PT ;  /* 0x003f003f2b2b7812 */ /* 0x000fe400078ec0ff */
[----:B------:R-:W-:Y:S02]  /*ae60*/  LOP3.LUT R41, R41, 0x3f003f, RZ, 0xc0, !PT ;  /* 0x003f003f29297812 */ /* 0x000fe400078ec0ff */
[----:B------:R-:W-:Y:S02]  /*ae70*/  LOP3.LUT R49, R49, 0x3f003f, RZ, 0xc0, !PT ;  /* 0x003f003f31317812 */ /* 0x000fe400078ec0ff */
[----:B------:R-:W-:-:S02]  /*ae80*/  LOP3.LUT R51, R51, 0x3f003f, RZ, 0xc0, !PT ;  /* 0x003f003f33337812 */ /* 0x000fc400078ec0ff */
[----:B------:R-:W-:Y:S02]  /*ae90*/  LOP3.LUT R53, R53, 0x3f003f, RZ, 0xc0, !PT ;  /* 0x003f003f35357812 */ /* 0x000fe400078ec0ff */
[----:B------:R-:W-:Y:S02]  /*aea0*/  LOP3.LUT R46, R47, 0x300030, R46, 0xf8, !PT ;  /* 0x003000302f2e7812 */ /* 0x000fe400078ef82e */
[----:B------:R-:W-:Y:S02]  /*aeb0*/  LOP3.LUT R55, R55, 0x300030, R54, 0xf8, !PT ;  /* 0x0030003037377812 */ /* 0x000fe400078ef836 */
[----:B------:R-:W-:Y:S02]  /*aec0*/  LOP3.LUT R34, R34, 0x64006400, RZ, 0xfc, !PT ;  /* 0x6400640022227812 */ /* 0x000fe400078efcff */
[----:B------:R-:W-:Y:S02]  /*aed0*/  LOP3.LUT R12, R22, 0x3f003f, RZ, 0xc0, !PT ;  /* 0x003f003f160c7812 */ /* 0x000fe400078ec0ff */
[----:B------:R-:W-:-:S02]  /*aee0*/  LOP3.LUT R35, R35, 0x3f003f, RZ, 0xc0, !PT ;  /* 0x003f003f23237812 */ /* 0x000fc400078ec0ff */
[----:B------:R-:W-:Y:S02]  /*aef0*/  LOP3.LUT R13, R33, 0x3f003f, RZ, 0xc0, !PT ;  /* 0x003f003f210d7812 */ /* 0x000fe400078ec0ff */
[----:B------:R-:W-:Y:S02]  /*af00*/  LOP3.LUT R38, R38, 0x3f003f, RZ, 0xc0, !PT ;  /* 0x003f003f26267812 */ /* 0x000fe400078ec0ff */
[----:B------:R-:W-:Y:S01]  /*af10*/  LOP3.LUT R45, R45, 0x3f003f, RZ, 0xc0, !PT ;  /* 0x003f003f2d2d7812 */ /* 0x000fe200078ec0ff */
[----:B------:R-:W-:Y:S01]  /*af20*/  HADD2 R33, R15, -1056, -1056 ;  /* 0xe420e4200f217430 */ /* 0x000fe20000000000 */
        /* <DEDUP_REMOVED lines=28> */
[----:B------:R-:W-:Y:S01]  /*b0f0*/  LOP3.LUT R55, R55, 0x64006400, RZ, 0xfc, !PT ;  /* 0x6400640037377812 */ /* 0x000fe200078efcff */
        /* <DEDUP_REMOVED lines=28> */
[----:B------:R-:W-:Y:S01]  /*b2c0*/  HADD2 R55, R55, -1056, -1056 ;  /* 0xe420e42037377430 */ /* 0x000fe20000000000 */
[----:B------:R-:W-:Y:S06]  /*b2d0*/  @!P3 BRA `(.L_x_48) ;  /* 0x0000000000a8b947 */ /* 0x000fec0003800000 */
        /* <DEDUP_REMOVED lines=42> */
.L_x_48:
[----:B------:R-:W-:Y:S05]  /*b580*/  @!P2 BRA `(.L_x_49) ;  /* 0x000000080020a947 */ /* 0x000fea0003800000 */
        /* <DEDUP_REMOVED lines=46> */
.L_x_50:
        /* <DEDUP_REMOVED lines=46> */
.L_x_51:
[----:B------:R-:W-:Y:S05]  /*bb50*/  @P1 BRA `(.L_x_49) ;  /* 0x0000000000ac1947 */ /* 0x000fea0003800000 */
[----:B------:R-:W0:Y:S01]  /*bb60*/  LDS.128 R12, [UR4+0x1a0] ;  /* 0x0001a004ff0c7984 */ /* 0x000e220008000c00 */
[----:B------:R-:W-:-:S03]  /*bb70*/  MOV R57, R22 ;  /* 0x0000001600397202 */ /* 0x000fc60000000f00 */
[----:B------:R-:W1:Y:S01]  /*bb80*/  LDS.128 R16, [UR4+0x1b0] ;  /* 0x0001b004ff107984 */ /* 0x000e620008000c00 */
[-C--:B0-----:R-:W-:Y:S02]  /*bb90*/  HFMA2 R20, R20, R12.reuse, RZ ;  /* 0x0000000c14147231 */ /* 0x081fe400000000ff */
[-C--:B------:R-:W-:Y:S02]  /*bba0*/  HFMA2 R21, R21, R12.reuse, RZ.H0_H0 ;  /* 0x0000000c15157231 */ /* 0x080fe400000400ff */
[-C--:B------:R-:W-:Y:S02]  /*bbb0*/  HFMA2 R22, R23, R12.reuse, RZ ;  /* 0x0000000c17167231 */ /* 0x080fe400000000ff */
[----:B------:R-:W-:Y:S02]  /*bbc0*/  HFMA2 R12, R57, R12, RZ.H0_H0 ;  /* 0x0000000c390c7231 */ /* 0x000fe400000400ff */
        /* <DEDUP_REMOVED lines=12> */
[-C--:B-1----:R-:W-:Y:S02]  /*bc90*/  HFMA2 R20, R36, R16.reuse, R20 ;  /* 0x0000001024147231 */ /* 0x082fe40000000014 */
        /* <DEDUP_REMOVED lines=15> */
[----:B------:R-:W-:Y:S02]  /*bd90*/  HADD2 R20, R20.H0_H0, R20.H1_H1 ;  /* 0x3000001414147230 */ /* 0x000fe40000000800 */
[----:B------:R-:W-:Y:S02]  /*bda0*/  HADD2 R21, R21.H0_H0, R21.H1_H1 ;  /* 0x3000001515157230 */ /* 0x000fe40000000800 */
[----:B------:R-:W-:Y:S02]  /*bdb0*/  HADD2 R22, R22.H0_H0, R22.H1_H1 ;  /* 0x3000001616167230 */ /* 0x000fe40000000800 */
[----:B------:R-:W-:Y:S01]  /*bdc0*/  HADD2 R12, R12.H0_H0, R12.H1_H1 ;  /* 0x3000000c0c0c7230 */ /* 0x000fe20000000800 */
[----:B------:R-:W-:-:S04]  /*bdd0*/  PRMT R20, R20, 0x5410, R21 ;  /* 0x0000541014147816 */ /* 0x000fc80000000015 */
[----:B------:R-:W-:Y:S01]  /*bde0*/  PRMT R22, R22, 0x5410, R12 ;  /* 0x0000541016167816 */ /* 0x000fe2000000000c */
[----:B------:R-:W-:-:S04]  /*bdf0*/  HFMA2 R2, R20, R86, R2 ;  /* 0x0000005614027231 */ /* 0x000fc80000000002 */
[----:B------:R-:W-:-:S07]  /*be00*/  HFMA2 R0, R22, R85, R0 ;  /* 0x0000005516007231 */ /* 0x000fce0000000000 */
.L_x_49:
        /* <DEDUP_REMOVED lines=8> */
.L_x_43:
[----:B------:R-:W0:Y:S02]  /*be90*/  LDCU UR5, c[0x0][0x3d0] ;  /* 0x00007a00ff0577ac */ /* 0x000e240008000800 */
[----:B0-----:R-:W-:-:S04]  /*bea0*/  VIMNMX R99, PT, PT, R94, UR5, PT ;  /* 0x000000055e637c48 */ /* 0x001fc8000bfe0100 */
[----:B------:R-:W-:-:S13]  /*beb0*/  ISETP.GT.AND P1, PT, R99, R92, PT ;  /* 0x0000005c6300720c */ /* 0x000fda0003f24270 */
[----:B------:R-:W-:Y:S05]  /*bec0*/  @!P1 BRA `(.L_x_53) ;  /* 0x0000002400689947 */ /* 0x000fea0003800000 */
[----:B------:R-:W0:Y:S01]  /*bed0*/  LDC.64 R10, c[0x0][0x3b8] ;  /* 0x0000ee00ff0a7b82 */ /* 0x000e220000000a00 */
[----:B------:R-:W-:Y:S01]  /*bee0*/  ISETP.EQ.OR P1, PT, R95, 0x3, P0 ;  /* 0x000000035f00780c */ /* 0x000fe20000722670 */
[----:B0-----:R-:W-:-:S03]  /*bef0*/  IMAD.WIDE.U32 R10, R92, 0x4, R10 ;  /* 0x000000045c0a7825 */ /* 0x001fc600078e000a */
[----:B------:R-:W-:-:S04]  /*bf00*/  IADD3 R96, P2, PT, R10, 0x2, RZ ;  /* 0x000000020a607810 */ /* 0x000fc80007f5e0ff */
[----:B------:R-:W-:-:S09]  /*bf10*/  IADD3.X R97, PT, PT, RZ, R11, RZ, P2, !PT ;  /* 0x0000000bff617210 */ /* 0x000fd200017fe4ff */
.L_x_58:
[----:B------:R-:W0:Y:S01]  /*bf20*/  LDC R87, c[0x0][0x3ac] ;  /* 0x0000eb00ff577b82 */ /* 0x000e220000000800 */
[----:B------:R-:W-:Y:S01]  /*bf30*/  ISETP.NE.AND P3, PT, R92, R89, PT ;  /* 0x000000595c00720c */ /* 0x000fe20003f65270 */
[----:B------:R-:W2:-:S12]  /*bf40*/  LDG.E.128.CONSTANT R12, desc[UR8][R104.64] ;  /* 0x00000008680c7981 */ /* 0x000e98000c1e9d00 */
[----:B------:R-:W-:Y:S01]  /*bf50*/  @!P3 LEA R38, R88, R1, 0x3 ;  /* 0x000000015826b211 */ /* 0x000fe200078e18ff */
[----:B------:R-:W3:Y:S05]  /*bf60*/  @!P3 LDG.E.U16.CONSTANT R9, desc[UR8][R96.64] ;  /* 0x000000086009b981 */ /* 0x000eea000c1e9500 */
[----:B------:R-:W4:Y:S01]  /*bf70*/  @!P3 LDL.64 R38, [R38+0x8] ;  /* 0x000008002626b983 */ /* 0x000f220000100a00 */
[----:B0-----:R-:W-:-:S05]  /*bf80*/  IMAD.WIDE R10, R87, 0x4, R104 ;  /* 0x00000004570a7825 */ /* 0x001fca00078e0268 */
[----:B------:R-:W5:Y:S01]  /*bf90*/  LDG.E.128.CONSTANT R16, desc[UR8][R10.64] ;  /* 0x000000080a107981 */ /* 0x000f62000c1e9d00 */
[----:B------:R-:W-:-:S05]  /*bfa0*/  IMAD.WIDE R34, R87, 0x4, R10 ;  /* 0x0000000457227825 */ /* 0x000fca00078e020a */
[----:B------:R2:W5:Y:S01]  /*bfb0*/  LDG.E.128.CONSTANT R20, desc[UR8][R34.64] ;  /* 0x0000000822147981 */ /* 0x000562000c1e9d00 */
[----:B------:R-:W-:-:S05]  /*bfc0*/  IMAD.WIDE R36, R87, 0x4, R34 ;  /* 0x0000000457247825 */ /* 0x000fca00078e0222 */
[----:B------:R0:W5:Y:S01]  /*bfd0*/  LDG.E.128.CONSTANT R24, desc[UR8][R36.64] ;  /* 0x0000000824187981 */ /* 0x000162000c1e9d00 */
[----:B------:R-:W-:-:S05]  /*bfe0*/  IMAD.WIDE R100, R87, 0x4, R36 ;  /* 0x0000000457647825 */ /* 0x000fca00078e0224 */
[----:B------:R-:W5:Y:S01]  /*bff0*/  LDG.E.128.CONSTANT R28, desc[UR8][R100.64] ;  /* 0x00000008641c7981 */ /* 0x000f62000c1e9d00 */
[----:B------:R-:W-:Y:S02]  /*c000*/  MOV R32, 0x2800 ;  /* 0x0000280000207802 */ /* 0x000fe40000000f00 */
[----:B------:R-:W-:Y:S02]  /*c010*/  ISETP.NE.AND P4, PT, R93, RZ, PT ;  /* 0x000000ff5d00720c */ /* 0x000fe40003f85270 */
[----:B------:R-:W-:Y:S02]  /*c020*/  ISETP.NE.AND P2, PT, R95, 0x1, PT ;  /* 0x000000015f00780c */ /* 0x000fe40003f45270 */
[----:B------:R-:W-:Y:S02]  /*c030*/  @!P3 IADD3 R98, PT, PT, R88, 0x1, RZ ;  /* 0x000000015862b810 */ /* 0x000fe40007ffe0ff */
[----:B--2---:R-:W-:Y:S02]  /*c040*/  SHF.R.U32.HI R34, RZ, 0xf, R12 ;  /* 0x0000000fff227819 */ /* 0x004fe4000001160c */
[----:B------:R-:W-:-:S02]  /*c050*/  LOP3.LUT R45, R13, 0x1f001f, RZ, 0xc0, !PT ;  /* 0x001f001f0d2d7812 */ /* 0x000fc400078ec0ff */
[--C-:B------:R-:W-:Y:S02]  /*c060*/  SHF.R.U32.HI R46, RZ, 0xa, R13.reuse ;  /* 0x0000000aff2e7819 */ /* 0x100fe4000001160d */
[----:B------:R-:W-:Y:S02]  /*c070*/  LOP3.LUT R57, R13, 0x3e003e0, RZ, 0xc0, !PT ;  /* 0x03e003e00d397812 */ /* 0x000fe400078ec0ff */
[----:B------:R-:W-:Y:S02]  /*c080*/  SHF.R.U32.HI R35, RZ, 0xf, R13 ;  /* 0x0000000fff237819 */ /* 0x000fe4000001160d */
[----:B------:R-:W-:Y:S02]  /*c090*/  LOP3.LUT R50, R14, 0x1f001f, RZ, 0xc0, !PT ;  /* 0x001f001f0e327812 */ /* 0x000fe400078ec0ff */
[----:B------:R-:W-:Y:S02]  /*c0a0*/  SHF.R.U32.HI R53, RZ, 0xa, R14 ;  /* 0x0000000aff357819 */ /* 0x000fe4000001160e */
[----:B----4-:R-:W-:-:S02]  /*c0b0*/  @!P3 PRMT R85, R39, 0x7610, R85 ;  /* 0x000076102755b816 */ /* 0x010fc40000000055 */
[----:B------:R-:W-:Y:S02]  /*c0c0*/  @!P3 PRMT R86, R38, 0x7610, R86 ;  /* 0x000076102656b816 */ /* 0x000fe40000000056 */
[----:B------:R-:W-:Y:S02]  /*c0d0*/  @!P3 PRMT R85, R85, 0x7610, R39 ;  /* 0x000076105555b816 */ /* 0x000fe40000000027 */
[----:B------:R-:W-:Y:S02]  /*c0e0*/  LOP3.LUT R13, R14, 0x3e003e0, RZ, 0xc0, !PT ;  /* 0x03e003e00e0d7812 */ /* 0x000fe400078ec0ff */
[----:B------:R-:W-:Y:S02]  /*c0f0*/  SHF.R.U32.HI R39, RZ, 0xf, R14 ;  /* 0x0000000fff277819 */ /* 0x000fe4000001160e */
[----:B---3--:R-:W-:Y:S02]  /*c100*/  @!P3 IADD3 R89, PT, PT, R9, R92, RZ ;  /* 0x0000005c0959b210 */ /* 0x008fe40007ffe0ff */
[----:B------:R-:W-:-:S02]  /*c110*/  LOP3.LUT R67, R15, 0x1f001f, RZ, 0xc0, !PT ;  /* 0x001f001f0f437812 */ /* 0x000fc400078ec0ff */
[--C-:B------:R-:W-:Y:S02]  /*c120*/  SHF.R.U32.HI R66, RZ, 0xa, R15.reuse ;  /* 0x0000000aff427819 */ /* 0x100fe4000001160f */
[----:B------:R-:W-:Y:S02]  /*c130*/  LOP3.LUT R14, R15, 0x3e003e0, RZ, 0xc0, !PT ;  /* 0x03e003e00f0e7812 */ /* 0x000fe400078ec0ff */
[----:B------:R-:W-:Y:S02]  /*c140*/  SHF.R.U32.HI R40, RZ, 0xf, R15 ;  /* 0x0000000fff287819 */ /* 0x000fe4000001160f */
[C---:B-----5:R-:W-:Y:S02]  /*c150*/  LOP3.LUT R33, R16.reuse, 0x1f001f, RZ, 0xc0, !PT ;  /* 0x001f001f10217812 */ /* 0x060fe400078ec0ff */
[----:B0-----:R-:W-:Y:S02]  /*c160*/  SHF.R.U32.HI R37, RZ, 0xa, R16 ;  /* 0x0000000aff257819 */ /* 0x001fe40000011610 */
[----:B------:R-:W-:-:S02]  /*c170*/  LOP3.LUT R9, R16, 0x3e003e0, RZ, 0xc0, !PT ;  /* 0x03e003e010097812 */ /* 0x000fc400078ec0ff */
[----:B------:R-:W-:Y:S02]  /*c180*/  SHF.R.U32.HI R15, RZ, 0xe, R16 ;  /* 0x0000000eff0f7819 */ /* 0x000fe40000011610 */
[----:B------:R-:W-:Y:S02]  /*c190*/  SHF.R.U32.HI R16, RZ, 0xe, R17 ;  /* 0x0000000eff107819 */ /* 0x000fe40000011611 */
[----:B------:R-:W-:Y:S02]  /*c1a0*/  LOP3.LUT R34, R34, 0x10001, RZ, 0xc0, !PT ;  /* 0x0001000122227812 */ /* 0x000fe400078ec0ff */
[----:B------:R-:W-:Y:S02]  /*c1b0*/  LOP3.LUT R35, R35, 0x10001, RZ, 0xc0, !PT ;  /* 0x0001000123237812 */ /* 0x000fe400078ec0ff */
[----:B------:R-:W-:Y:S02]  /*c1c0*/  @!P3 PRMT R86, R86, 0x7610, R38 ;  /* 0x000076105656b816 */ /* 0x000fe40000000026 */
[----:B------:R-:W-:-:S02]  /*c1d0*/  LOP3.LUT R51, R18, 0x1f001f, RZ, 0xc0, !PT ;  /* 0x001f001f12337812 */ /* 0x000fc400078ec0ff */
[----:B------:R-:W-:Y:S02]  /*c1e0*/  SHF.R.U32.HI R49, RZ, 0xa, R18 ;  /* 0x0000000aff317819 */ /* 0x000fe40000011612 */
[----:B------:R-:W-:Y:S02]  /*c1f0*/  LOP3.LUT R11, R18, 0x3e003e0, RZ, 0xc0, !PT ;  /* 0x03e003e0120b7812 */ /* 0x000fe400078ec0ff */
[C---:B------:R-:W-:Y:S02]  /*c200*/  LOP3.LUT R38, R12.reuse, 0x1f001f, RZ, 0xc0, !PT ;  /* 0x001f001f0c267812 */ /* 0x040fe400078ec0ff */
[----:B------:R-:W-:Y:S02]  /*c210*/  SHF.R.U32.HI R36, RZ, 0xa, R12 ;  /* 0x0000000aff247819 */ /* 0x000fe4000001160c */
[----:B------:R-:W-:Y:S02]  /*c220*/  LOP3.LUT R56, R12, 0x3e003e0, RZ, 0xc0, !PT ;  /* 0x03e003e00c387812 */ /* 0x000fe400078ec0ff */
[----:B------:R-:W-:-:S02]  /*c230*/  LOP3.LUT R41, R17, 0x1f001f, RZ, 0xc0, !PT ;  /* 0x001f001f11297812 */ /* 0x000fc400078ec0ff */
[----:B------:R-:W-:Y:S02]  /*c240*/  SHF.R.U32.HI R44, RZ, 0xa, R17 ;  /* 0x0000000aff2c7819 */ /* 0x000fe40000011611 */
[----:B------:R-:W-:Y:S02]  /*c250*/  LOP3.LUT R10, R17, 0x3e003e0, RZ, 0xc0, !PT ;  /* 0x03e003e0110a7812 */ /* 0x000fe400078ec0ff */
[----:B------:R-:W-:Y:S02]  /*c260*/  SHF.R.U32.HI R18, RZ, 0xe, R18 ;  /* 0x0000000eff127819 */ /* 0x000fe40000011612 */
[----:B------:R-:W-:Y:S02]  /*c270*/  LOP3.LUT R39, R39, 0x10001, RZ, 0xc0, !PT ;  /* 0x0001000127277812 */ /* 0x000fe400078ec0ff */
[----:B------:R-:W-:Y:S02]  /*c280*/  LOP3.LUT R61, R19, 0x1f001f, RZ, 0xc0, !PT ;  /* 0x001f001f133d7812 */ /* 0x000fe400078ec0ff */
[----:B------:R-:W-:-:S02]  /*c290*/  SHF.R.U32.HI R65, RZ, 0xa, R19 ;  /* 0x0000000aff417819 */ /* 0x000fc40000011613 */
[----:B------:R-:W-:Y:S02]  /*c2a0*/  LOP3.LUT R12, R19, 0x3e003e0, RZ, 0xc0, !PT ;  /* 0x03e003e0130c7812 */ /* 0x000fe400078ec0ff */
[----:B------:R-:W-:Y:S02]  /*c2b0*/  SHF.R.U32.HI R42, RZ, 0xe, R19 ;  /* 0x0000000eff2a7819 */ /* 0x000fe40000011613 */
[----:B------:R-:W-:Y:S02]  /*c2c0*/  LOP3.LUT R17, R40, 0x10001, RZ, 0xc0, !PT ;  /* 0x0001000128117812 */ /* 0x000fe400078ec0ff */
[----:B------:R-:W-:Y:S02]  /*c2d0*/  LOP3.LUT R19, R34, 0x20002, R15, 0xf8, !PT ;  /* 0x0002000222137812 */ /* 0x000fe400078ef80f */
[----:B------:R-:W-:Y:S02]  /*c2e0*/  LOP3.LUT R40, R35, 0x20002, R16, 0xf8, !PT ;  /* 0x0002000223287812 */ /* 0x000fe400078ef810 */
[----:B------:R-:W-:-:S02]  /*c2f0*/  LOP3.LUT R34, R20, 0x1f001f, RZ, 0xc0, !PT ;  /* 0x001f001f14227812 */ /* 0x000fc400078ec0ff */
[----:B------:R-:W-:Y:S02]  /*c300*/  SHF.R.U32.HI R35, RZ, 0xa, R20 ;  /* 0x0000000aff237819 */ /* 0x000fe40000011614 */
[----:B------:R-:W-:Y:S02]  /*c310*/  LOP3.LUT R15, R20, 0x3e003e0, RZ, 0xc0, !PT ;  /* 0x03e003e0140f7812 */ /* 0x000fe400078ec0ff */
[C---:B------:R-:W-:Y:S02]  /*c320*/  LOP3.LUT R54, R22.reuse, 0x1f001f, RZ, 0xc0, !PT ;  /* 0x001f001f16367812 */ /* 0x040fe400078ec0ff */
[----:B------:R-:W-:Y:S02]  /*c330*/  SHF.R.U32.HI R52, RZ, 0xa, R22 ;  /* 0x0000000aff347819 */ /* 0x000fe40000011616 */
[----:B------:R-:W-:Y:S02]  /*c340*/  LOP3.LUT R16, R22, 0x3e003e0, RZ, 0xc0, !PT ;  /* 0x03e003e016107812 */ /* 0x000fe400078ec0ff */
[----:B------:R-:W-:-:S02]  /*c350*/  LOP3.LUT R47, R39, 0x20002, R18, 0xf8, !PT ;  /* 0x00020002272f7812 */ /* 0x000fc400078ef812 */
[----:B------:R-:W-:Y:S02]  /*c360*/  SHF.R.U32.HI R20, RZ, 0xd, R20 ;  /* 0x0000000dff147819 */ /* 0x000fe40000011614 */
[----:B------:R-:W-:Y:S02]  /*c370*/  SHF.R.U32.HI R22, RZ, 0xd, R22 ;  /* 0x0000000dff167819 */ /* 0x000fe40000011616 */
[----:B------:R-:W-:Y:S02]  /*c380*/  LOP3.LUT R55, R17, 0x20002, R42, 0xf8, !PT ;  /* 0x0002000211377812 */ /* 0x000fe400078ef82a */
[----:B------:R-:W-:Y:S02]  /*c390*/  SHF.R.U32.HI R39, RZ, 0xd, R21 ;  /* 0x0000000dff277819 */ /* 0x000fe40000011615 */
[----:B------:R-:W-:Y:S02]  /*c3a0*/  SHF.R.U32.HI R48, RZ, 0xd, R23 ;  /* 0x0000000dff307819 */ /* 0x000fe40000011617 */
[----:B------:R-:W-:-:S02]  /*c3b0*/  LOP3.LUT R43, R21, 0x1f001f, RZ, 0xc0, !PT ;  /* 0x001f001f152b7812 */ /* 0x000fc400078ec0ff */
[----:B------:R-:W-:Y:S02]  /*c3c0*/  SHF.R.U32.HI R42, RZ, 0xa, R21 ;  /* 0x0000000aff2a7819 */ /* 0x000fe40000011615 */
[----:B------:R-:W-:Y:S02]  /*c3d0*/  LOP3.LUT R17, R21, 0x3e003e0, RZ, 0xc0, !PT ;  /* 0x03e003e015117812 */ /* 0x000fe400078ec0ff */
[C---:B------:R-:W-:Y:S02]  /*c3e0*/  LOP3.LUT R64, R23.reuse, 0x1f001f, RZ, 0xc0, !PT ;  /* 0x001f001f17407812 */ /* 0x040fe400078ec0ff */
[----:B------:R-:W-:Y:S02]  /*c3f0*/  SHF.R.U32.HI R62, RZ, 0xa, R23 ;  /* 0x0000000aff3e7819 */ /* 0x000fe40000011617 */
[----:B------:R-:W-:Y:S02]  /*c400*/  LOP3.LUT R18, R23, 0x3e003e0, RZ, 0xc0, !PT ;  /* 0x03e003e017127812 */ /* 0x000fe400078ec0ff */
[----:B------:R-:W-:-:S02]  /*c410*/  LOP3.LUT R21, R19, 0x40004, R20, 0xf8, !PT ;  /* 0x0004000413157812 */ /* 0x000fc400078ef814 */
[----:B------:R-:W-:Y:S02]  /*c420*/  LOP3.LUT R23, R47, 0x40004, R22, 0xf8, !PT ;  /* 0x000400042f177812 */ /* 0x000fe400078ef816 */
[----:B------:R-:W-:Y:S02]  /*c430*/  LOP3.LUT R20, R40, 0x40004, R39, 0xf8, !PT ;  /* 0x0004000428147812 */ /* 0x000fe400078ef827 */
[----:B------:R-:W-:Y:S02]  /*c440*/  LOP3.LUT R22, R55, 0x40004, R48, 0xf8, !PT ;  /* 0x0004000437167812 */ /* 0x000fe400078ef830 */
[C---:B------:R-:W-:Y:S02]  /*c450*/  LOP3.LUT R39, R24.reuse, 0x1f001f, RZ, 0xc0, !PT ;  /* 0x001f001f18277812 */ /* 0x040fe400078ec0ff */
[----:B------:R-:W-:Y:S02]  /*c460*/  SHF.R.U32.HI R40, RZ, 0xa, R24 ;  /* 0x0000000aff287819 */ /* 0x000fe40000011618 */
[----:B------:R-:W-:-:S02]  /*c470*/  LOP3.LUT R19, R24, 0x3e003e0, RZ, 0xc0, !PT ;  /* 0x03e003e018137812 */ /* 0x000fc400078ec0ff */
[C---:B------:R-:W-:Y:S02]  /*c480*/  LOP3.LUT R47, R25.reuse, 0x1f001f, RZ, 0xc0, !PT ;  /* 0x001f001f192f7812 */ /* 0x040fe400078ec0ff */
[--C-:B------:R-:W-:Y:S02]  /*c490*/  SHF.R.U32.HI R48, RZ, 0xa, R25.reuse ;  /* 0x0000000aff307819 */ /* 0x100fe40000011619 */
[----:B------:R-:W-:Y:S02]  /*c4a0*/  LOP3.LUT R71, R25, 0x3e003e0, RZ, 0xc0, !PT ;  /* 0x03e003e019477812 */ /* 0x000fe400078ec0ff */
[----:B------:R-:W-:Y:S02]  /*c4b0*/  SHF.R.U32.HI R24, RZ, 0xc, R24 ;  /* 0x0000000cff187819 */ /* 0x000fe40000011618 */
[----:B------:R-:W-:Y:S02]  /*c4c0*/  SHF.R.U32.HI R25, RZ, 0xc, R25 ;  /* 0x0000000cff197819 */ /* 0x000fe40000011619 */
[----:B------:R-:W-:-:S02]  /*c4d0*/  LOP3.LUT R55, R26, 0x1f001f, RZ, 0xc0, !PT ;  /* 0x001f001f1a377812 */ /* 0x000fc400078ec0ff */
[--C-:B------:R-:W-:Y:S02]  /*c4e0*/  SHF.R.U32.HI R63, RZ, 0xa, R26.reuse ;  /* 0x0000000aff3f7819 */ /* 0x100fe4000001161a */
[----:B------:R-:W-:Y:S02]  /*c4f0*/  LOP3.LUT R70, R26, 0x3e003e0, RZ, 0xc0, !PT ;  /* 0x03e003e01a467812 */ /* 0x000fe400078ec0ff */
[C---:B------:R-:W-:Y:S02]  /*c500*/  LOP3.LUT R68, R27.reuse, 0x1f001f, RZ, 0xc0, !PT ;  /* 0x001f001f1b447812 */ /* 0x040fe400078ec0ff */
[----:B------:R-:W-:Y:S02]  /*c510*/  SHF.R.U32.HI R69, RZ, 0xa, R27 ;  /* 0x0000000aff457819 */ /* 0x000fe4000001161b */
[----:B------:R-:W-:Y:S02]  /*c520*/  LOP3.LUT R72, R27, 0x3e003e0, RZ, 0xc0, !PT ;  /* 0x03e003e01b487812 */ /* 0x000fe400078ec0ff */
[----:B------:R-:W-:-:S02]  /*c530*/  SHF.R.U32.HI R26, RZ, 0xc, R26 ;  /* 0x0000000cff1a7819 */ /* 0x000fc4000001161a */
[----:B------:R-:W-:Y:S02]  /*c540*/  SHF.R.U32.HI R27, RZ, 0xc, R27 ;  /* 0x0000000cff1b7819 */ /* 0x000fe4000001161b */
[----:B------:R-:W-:Y:S02]  /*c550*/  LOP3.LUT R59, R21, 0x80008, R24, 0xf8, !PT ;  /* 0x00080008153b7812 */ /* 0x000fe400078ef818 */
[----:B------:R-:W-:Y:S02]  /*c560*/  LOP3.LUT R58, R20, 0x80008, R25, 0xf8, !PT ;  /* 0x00080008143a7812 */ /* 0x000fe400078ef819 */
[C---:B------:R-:W-:Y:S02]  /*c570*/  LOP3.LUT R20, R28.reuse, 0x1f001f, RZ, 0xc0, !PT ;  /* 0x001f001f1c147812 */ /* 0x040fe400078ec0ff */
[----:B------:R-:W-:Y:S02]  /*c580*/  SHF.R.U32.HI R21, RZ, 0xa, R28 ;  /* 0x0000000aff157819 */ /* 0x000fe4000001161c */
[----:B------:R-:W-:-:S02]  /*c590*/  LOP3.LUT R73, R28, 0x3e003e0, RZ, 0xc0, !PT ;  /* 0x03e003e01c497812 */ /* 0x000fc400078ec0ff */
[----:B------:R-:W-:Y:S02]  /*c5a0*/  SHF.R.U32.HI R28, RZ, 0xb, R28 ;  /* 0x0000000bff1c7819 */ /* 0x000fe4000001161c */
[----:B------:R-:W-:Y:S02]  /*c5b0*/  LOP3.LUT R75, R23, 0x80008, R26, 0xf8, !PT ;  /* 0x00080008174b7812 */ /* 0x000fe400078ef81a */
[----:B------:R-:W-:Y:S02]  /*c5c0*/  LOP3.LUT R60, R22, 0x80008, R27, 0xf8, !PT ;  /* 0x00080008163c7812 */ /* 0x000fe400078ef81b */
[C---:B------:R-:W-:Y:S02]  /*c5d0*/  LOP3.LUT R79, R31.reuse, 0x3e003e0, RZ, 0xc0, !PT ;  /* 0x03e003e01f4f7812 */ /* 0x040fe400078ec0ff */
[----:B------:R-:W-:Y:S02]  /*c5e0*/  LOP3.LUT R26, R31, 0x1f001f, RZ, 0xc0, !PT ;  /* 0x001f001f1f1a7812 */ /* 0x000fe400078ec0ff */
[----:B------:R-:W-:-:S02]  /*c5f0*/  SHF.R.U32.HI R27, RZ, 0xa, R31 ;  /* 0x0000000aff1b7819 */ /* 0x000fc4000001161f */
[C---:B------:R-:W-:Y:S02]  /*c600*/  LOP3.LUT R24, R30.reuse, 0x1f001f, RZ, 0xc0, !PT ;  /* 0x001f001f1e187812 */ /* 0x040fe400078ec0ff */
[--C-:B------:R-:W-:Y:S02]  /*c610*/  SHF.R.U32.HI R25, RZ, 0xa, R30.reuse ;  /* 0x0000000aff197819 */ /* 0x100fe4000001161e */
[----:B------:R-:W-:Y:S02]  /*c620*/  LOP3.LUT R78, R30, 0x3e003e0, RZ, 0xc0, !PT ;  /* 0x03e003e01e4e7812 */ /* 0x000fe400078ec0ff */
[----:B------:R-:W-:Y:S02]  /*c630*/  SHF.R.U32.HI R31, RZ, 0xb, R31 ;  /* 0x0000000bff1f7819 */ /* 0x000fe4000001161f */
[----:B------:R-:W-:Y:S02]  /*c640*/  LOP3.LUT R9, R9, 0x64006400, RZ, 0xfc, !PT ;  /* 0x6400640009097812 */ /* 0x000fe400078efcff */
[----:B------:R-:W-:-:S02]  /*c650*/  SHF.R.U32.HI R30, RZ, 0xb, R30 ;  /* 0x0000000bff1e7819 */ /* 0x000fc4000001161e */
[----:B------:R-:W-:Y:S02]  /*c660*/  LOP3.LUT R28, R59, 0x100010, R28, 0xf8, !PT ;  /* 0x001000103b1c7812 */ /* 0x000fe400078ef81c */
[----:B------:R-:W-:Y:S02]  /*c670*/  LOP3.LUT R13, R13, 0x64006400, RZ, 0xfc, !PT ;  /* 0x640064000d0d7812 */ /* 0x000fe400078efcff */
[----:B------:R-:W-:Y:S02]  /*c680*/  LOP3.LUT R17, R17, 0x64006400, RZ, 0xfc, !PT ;  /* 0x6400640011117812 */ /* 0x000fe400078efcff */
[----:B------:R-:W-:Y:S02]  /*c690*/  LOP3.LUT R57, R57, 0x64006400, RZ, 0xfc, !PT ;  /* 0x6400640039397812 */ /* 0x000fe400078efcff */
[----:B------:R-:W-:Y:S02]  /*c6a0*/  LOP3.LUT R59, R14, 0x64006400, RZ, 0xfc, !PT ;  /* 0x640064000e3b7812 */ /* 0x000fe400078efcff */
[----:B------:R-:W-:-:S02]  /*c6b0*/  LOP3.LUT R77, R29, 0x3e003e0, RZ, 0xc0, !PT ;  /* 0x03e003e01d4d7812 */ /* 0x000fc400078ec0ff */
[----:B------:R-:W-:Y:S01]  /*c6c0*/  LOP3.LUT R31, R60, 0x100010, R31, 0xf8, !PT ;  /* 0x001000103c1f7812 */ /* 0x000fe200078ef81f */
[-C--:B------:R-:W-:Y:S01]  /*c6d0*/  HFMA2 R60, R9, R32.reuse.H0_H0, -48, -48 ;  /* 0xd200d200093c7431 */ /* 0x080fe20000040020 */
[----:B------:R-:W-:Y:S01]  /*c6e0*/  LOP3.LUT R30, R75, 0x100010, R30, 0xf8, !PT ;  /* 0x001000104b1e7812 */ /* 0x000fe200078ef81e */
[-C--:B------:R-:W-:Y:S01]  /*c6f0*/  HFMA2 R75, R13, R32.reuse.H0_H0, -48, -48 ;  /* 0xd200d2000d4b7431 */ /* 0x080fe20000040020 */
[----:B------:R-:W-:Y:S01]  /*c700*/  LOP3.LUT R22, R29, 0x1f001f, RZ, 0xc0, !PT ;  /* 0x001f001f1d167812 */ /* 0x000fe200078ec0ff */
[-C--:B------:R-:W-:Y:S01]  /*c710*/  HFMA2 R9, R17, R32.reuse.H0_H0, -48, -48 ;  /* 0xd200d20011097431 */ /* 0x080fe20000040020 */
[--C-:B------:R-:W-:Y:S01]  /*c720*/  SHF.R.U32.HI R23, RZ, 0xa, R29.reuse ;  /* 0x0000000aff177819 */ /* 0x100fe2000001161d */
[-C--:B------:R-:W-:Y:S01]  /*c730*/  HFMA2 R76, R57, R32.reuse.H0_H0, -48, -48 ;  /* 0xd200d200394c7431 */ /* 0x080fe20000040020 */
[----:B------:R-:W-:Y:S01]  /*c740*/  SHF.R.U32.HI R29, RZ, 0xb, R29 ;  /* 0x0000000bff1d7819 */ /* 0x000fe2000001161d */
[----:B------:R-:W-:Y:S01]  /*c750*/  HFMA2 R74, R59, R32.H0_H0, -48, -48 ;  /* 0xd200d2003b4a7431 */ /* 0x000fe20000040020 */
        /* <DEDUP_REMOVED lines=15> */
[----:B------:R-:W-:Y:S01]  /*c850*/  LOP3.LUT R36, R36, 0x1f001f, RZ, 0xc0, !PT ;  /* 0x001f001f24247812 */ /* 0x000fe200078ec0ff */
[-C--:B------:R-:W-:Y:S01]  /*c860*/  HFMA2 R56, R15, R32.reuse.H0_H0, -48, -48 ;  /* 0xd200d2000f387431 */ /* 0x080fe20000040020 */
[----:B------:R-:W-:Y:S01]  /*c870*/  LOP3.LUT R29, R58, 0x100010, R29, 0xf8, !PT ;  /* 0x001000103a1d7812 */ /* 0x000fe200078ef81d */
[-C--:B------:R-:W-:Y:S01]  /*c880*/  HFMA2 R58, R11, R32.reuse.H0_H0, -48, -48 ;  /* 0xd200d2000b3a7431 */ /* 0x080fe20000040020 */
[----:B------:R-:W-:Y:S01]  /*c890*/  LOP3.LUT R36, R36, 0x64006400, RZ, 0xfc, !PT ;  /* 0x6400640024247812 */ /* 0x000fe200078efcff */
[-C--:B------:R-:W-:Y:S01]  /*c8a0*/  HFMA2 R12, R19, R32.reuse.H0_H0, -48, -48 ;  /* 0xd200d200130c7431 */ /* 0x080fe20000040020 */
[----:B------:R-:W-:Y:S01]  /*c8b0*/  LOP3.LUT R33, R33, 0x64006400, RZ, 0xfc, !PT ;  /* 0x6400640021217812 */ /* 0x000fe200078efcff */
[----:B------:R-:W-:-:S02]  /*c8c0*/  HFMA2 R83, R83, R32.H0_H0, -48, -48 ;  /* 0xd200d20053537431 */ /* 0x000fc40000040020 */
[-C--:B------:R-:W-:Y:S02]  /*c8d0*/  HFMA2 R59, R59, R32.reuse.H0_H0, -48, -48 ;  /* 0xd200d2003b3b7431 */ /* 0x080fe40000040020 */
[-C--:B------:R-:W-:Y:S02]  /*c8e0*/  HFMA2 R57, R57, R32.reuse.H0_H0, -48, -48 ;  /* 0xd200d20039397431 */ /* 0x080fe40000040020 */
[-C--:B------:R-:W-:Y:S02]  /*c8f0*/  HFMA2 R10, R81, R32.reuse.H0_H0, -48, -48 ;  /* 0xd200d200510a7431 */ /* 0x080fe40000040020 */
[-C--:B------:R-:W-:Y:S02]  /*c900*/  HFMA2 R11, R103, R32.reuse.H0_H0, -48, -48 ;  /* 0xd200d200670b7431 */ /* 0x080fe40000040020 */
[-C--:B------:R-:W-:Y:S02]  /*c910*/  HFMA2 R13, R13, R32.reuse.H0_H0, -48, -48 ;  /* 0xd200d2000d0d7431 */ /* 0x080fe40000040020 */
[----:B------:R-:W-:-:S02]  /*c920*/  HFMA2 R14, R71, R32.H0_H0, -48, -48 ;  /* 0xd200d200470e7431 */ /* 0x000fc40000040020 */
[-C--:B------:R-:W-:Y:S02]  /*c930*/  HFMA2 R15, R107, R32.reuse.H0_H0, -48, -48 ;  /* 0xd200d2006b0f7431 */ /* 0x080fe40000040020 */
[-C--:B------:R-:W-:Y:S02]  /*c940*/  HFMA2 R16, R73, R32.reuse.H0_H0, -48, -48 ;  /* 0xd200d20049107431 */ /* 0x080fe40000040020 */
[-C--:B------:R-:W-:Y:S02]  /*c950*/  HFMA2 R17, R17, R32.reuse.H0_H0, -48, -48 ;  /* 0xd200d20011117431 */ /* 0x080fe40000040020 */
[-C--:B------:R-:W-:Y:S02]  /*c960*/  HFMA2 R18, R77, R32.reuse.H0_H0, -48, -48 ;  /* 0xd200d2004d127431 */ /* 0x080fe40000040020 */
[----:B------:R-:W-:Y:S01]  /*c970*/  HFMA2 R19, R79, R32.H0_H0, -48, -48 ;  /* 0xd200d2004f137431 */ /* 0x000fe20000040020 */
[----:B------:R-:W-:Y:S01]  /*c980*/  LOP3.LUT R32, R61, 0x64006400, RZ, 0xfc, !PT ;  /* 0x640064003d207812 */ /* 0x000fe200078efcff */
[----:B------:R-:W-:Y:S01]  /*c990*/  HADD2 R82, R36, -1040, -1040 ;  /* 0xe410e41024527430 */ /* 0x000fe20000000000 */
[----:B------:R-:W-:-:S02]  /*c9a0*/  LOP3.LUT R50, R50, 0x64006400, RZ, 0xfc, !PT ;  /* 0x6400640032327812 */ /* 0x000fc400078efcff */
[----:B------:R-:W-:Y:S01]  /*c9b0*/  LOP3.LUT R67, R67, 0x64006400, RZ, 0xfc, !PT ;  /* 0x6400640043437812 */ /* 0x000fe200078efcff */
[----:B------:R-:W-:Y:S01]  /*c9c0*/  HADD2 R80, R33, -1040, -1040 ;  /* 0xe410e41021507430 */ /* 0x000fe20000000000 */
        /* <DEDUP_REMOVED lines=9> */
[----:B------:R-:W-:Y:S01]  /*ca60*/  LOP3.LUT R44, R44, 0x1f001f, RZ, 0xc0, !PT ;  /* 0x001f001f2c2c7812 */ /* 0x000fe200078ec0ff */
[----:B------:R-:W-:Y:S01]  /*ca70*/  HADD2 R72, R50, -1040, -1040 ;  /* 0xe410e41032487430 */ /* 0x000fe20000000000 */
[----:B------:R-:W-:Y:S02]  /*ca80*/  LOP3.LUT R48, R48, 0x1f001f, RZ, 0xc0, !PT ;  /* 0x001f001f30307812 */ /* 0x000fe400078ec0ff */
[----:B------:R-:W-:Y:S02]  /*ca90*/  LOP3.LUT R32, R63, 0x1f001f, RZ, 0xc0, !PT ;  /* 0x001f001f3f207812 */ /* 0x000fe400078ec0ff */
[----:B------:R-:W-:Y:S01]  /*caa0*/  LOP3.LUT R33, R69, 0x1f001f, RZ, 0xc0, !PT ;  /* 0x001f001f45217812 */ /* 0x000fe200078ec0ff */
[----:B------:R-:W-:Y:S01]  /*cab0*/  HADD2 R71, R67, -1040, -1040 ;  /* 0xe410e41043477430 */ /* 0x000fe20000000000 */
        /* <DEDUP_REMOVED lines=55> */
[----:B------:R-:W-:Y:S01]  /*ce30*/  LOP3.LUT R31, R31, 0x64006400, RZ, 0xfc, !PT ;  /* 0x640064001f1f7812 */ /* 0x000fe200078efcff */
        /* <DEDUP_REMOVED lines=29> */
[----:B------:R-:W-:Y:S06]  /*d010*/  @!P4 BRA `(.L_x_54) ;  /* 0x000000040030c947 */ /* 0x000fec0003800000 */
        /* <DEDUP_REMOVED lines=15> */
[-C--:B------:R-:W-:Y:S01]  /*d110*/  HFMA2 R37, R81, R39.reuse, R37 ;  /* 0x0000002751257231 */ /* 0x080fe20000000025 */
[----:B------:R-:W0:Y:S01]  /*d120*/  LDS.128 R32, [UR4+0x20] ;  /* 0x00002004ff207984 */ /* 0x000e220008000c00 */
        /* <DEDUP_REMOVED lines=15> */
[-C--:B------:R-:W-:Y:S01]  /*d220*/  HFMA2 R29, R9, R31.reuse, R29 ;  /* 0x0000001f091d7231 */ /* 0x080fe2000000001d */
[----:B------:R-:W1:Y:S01]  /*d230*/  LDS.128 R36, [UR4+0x30] ;  /* 0x00003004ff247984 */ /* 0x000e620008000c00 */
[-C--:B------:R-:W-:Y:S02]  /*d240*/  HFMA2 R102, R10, R31.reuse, R102 ;  /* 0x0000001f0a667231 */ /* 0x080fe40000000066 */
[----:B------:R-:W-:Y:S02]  /*d250*/  HFMA2 R30, R11, R31, R30 ;  /* 0x0000001f0b1e7231 */ /* 0x000fe4000000001e */
[-C--:B0-----:R-:W-:Y:S02]  /*d260*/  HFMA2 R28, R20, R32.reuse, R28 ;  /* 0x00000020141c7231 */ /* 0x081fe4000000001c */
        /* <DEDUP_REMOVED lines=15> */
[-C--:B-1----:R-:W-:Y:S02]  /*d360*/  HFMA2 R28, R44, R36.reuse, R28 ;  /* 0x000000242c1c7231 */ /* 0x082fe4000000001c */
        /* <DEDUP_REMOVED lines=23> */
.L_x_54:
[----:B------:R-:W-:Y:S02]  /*d4e0*/  @!P3 MOV R88, R98 ;  /* 0x000000620058b202 */ /* 0x000fe40000000f00 */
        /* <DEDUP_REMOVED lines=83> */
.L_x_56:
        /* <DEDUP_REMOVED lines=80> */
.L_x_57:
        /* <DEDUP_REMOVED lines=77> */
.L_x_55:
        /* <DEDUP_REMOVED lines=8> */
.L_x_53:
        /* <DEDUP_REMOVED lines=11> */
.L_x_76:
[----:B------:R-:W-:Y:S01]  /*e520*/  ISETP.NE.AND P4, PT, R92, R89, PT ;  /* 0x000000595c00720c */ /* 0x000fe20003f85270 */
[----:B------:R-:W2:-:S12]  /*e530*/  LDG.E.128.CONSTANT R12, desc[UR8][R18.64] ;  /* 0x00000008120c7981 */ /* 0x000e98000c1e9d00 */
[C---:B------:R-:W-:Y:S01]  /*e540*/  @!P4 LEA R10, R88.reuse, R1, 0x3 ;  /* 0x00000001580ac211 */ /* 0x040fe200078e18ff */
[----:B------:R0:W5:Y:S05]  /*e550*/  @!P4 LDG.E.U16.CONSTANT R23, desc[UR8][R20.64] ;  /* 0x000000081417c981 */ /* 0x00016a000c1e9500 */
[----:B------:R-:W3:Y:S01]  /*e560*/  @!P4 LDL.64 R10, [R10+0x8] ;  /* 0x000008000a0ac983 */ /* 0x000ee20000100a00 */
[----:B------:R-:W-:Y:S02]  /*e570*/  @!P4 IADD3 R9, PT, PT, R88, 0x1, RZ ;  /* 0x000000015809c810 */ /* 0x000fe40007ffe0ff */
[----:B------:R-:W-:Y:S02]  /*e580*/  ISETP.NE.AND P3, PT, R93, RZ, PT ;  /* 0x000000ff5d00720c */ /* 0x000fe40003f65270 */
[----:B------:R-:W-:Y:S01]  /*e590*/  @!P4 MOV R88, R9 ;  /* 0x000000090058c202 */ /* 0x000fe20000000f00 */
[----:B------:R-:W-:Y:S01]  /*e5a0*/  HFMA2 R16, -RZ, RZ, 0, 0.0625 ;  /* 0x00002c00ff107431 */ /* 0x000fe200000001ff */
[----:B------:R-:W-:-:S02]  /*e5b0*/  ISETP.NE.AND P2, PT, R95, 0x1, PT ;  /* 0x000000015f00780c */ /* 0x000fc40003f45270 */
[C---:B--2---:R-:W-:Y:S02]  /*e5c0*/  LOP3.LUT R25, R13.reuse, 0xf000f0, RZ, 0xc0, !PT ;  /* 0x00f000f00d197812 */ /* 0x044fe400078ec0ff */
[----:B------:R-:W-:Y:S02]  /*e5d0*/  LOP3.LUT R9, R12, 0xf000f, RZ, 0xc0, !PT ;  /* 0x000f000f0c097812 */ /* 0x000fe400078ec0ff */
[----:B------:R-:W-:Y:S02]  /*e5e0*/  SHF.R.U32.HI R30, RZ, 0x8, R14 ;  /* 0x00000008ff1e7819 */ /* 0x000fe4000001160e */
[----:B------:R-:W-:Y:S02]  /*e5f0*/  LOP3.LUT R22, R13, 0xf000f, RZ, 0xc0, !PT ;  /* 0x000f000f0d167812 */ /* 0x000fe400078ec0ff */
[----:B------:R-:W-:Y:S02]  /*e600*/  LOP3.LUT R26, R14, 0xf000f, RZ, 0xc0, !PT ;  /* 0x000f000f0e1a7812 */ /* 0x000fe400078ec0ff */
[----:B------:R-:W-:-:S02]  /*e610*/  SHF.R.U32.HI R13, RZ, 0x8, R13 ;  /* 0x00000008ff0d7819 */ /* 0x000fc4000001160d */
[----:B---3--:R-:W-:Y:S02]  /*e620*/  @!P4 PRMT R86, R10, 0x7610, R86 ;  /* 0x000076100a56c816 */ /* 0x008fe40000000056 */
[----:B------:R-:W-:Y:S02]  /*e630*/  @!P4 PRMT R85, R11, 0x7610, R85 ;  /* 0x000076100b55c816 */ /* 0x000fe40000000055 */
[----:B------:R-:W-:Y:S02]  /*e640*/  @!P4 PRMT R86, R86, 0x7610, R10 ;  /* 0x000076105656c816 */ /* 0x000fe4000000000a */
[----:B------:R-:W-:Y:S02]  /*e650*/  LOP3.LUT R10, R12, 0xf000f0, RZ, 0xc0, !PT ;  /* 0x00f000f00c0a7812 */ /* 0x000fe400078ec0ff */
[----:B------:R-:W-:Y:S02]  /*e660*/  SHF.R.U32.HI R12, RZ, 0x8, R12 ;  /* 0x00000008ff0c7819 */ /* 0x000fe4000001160c */
[----:B------:R-:W-:-:S02]  /*e670*/  LOP3.LUT R31, R15, 0xf000f, RZ, 0xc0, !PT ;  /* 0x000f000f0f1f7812 */ /* 0x000fc400078ec0ff */
[----:B------:R-:W-:Y:S02]  /*e680*/  LOP3.LUT R32, R15, 0xf000f0, RZ, 0xc0, !PT ;  /* 0x00f000f00f207812 */ /* 0x000fe400078ec0ff */
[----:B------:R-:W-:Y:S02]  /*e690*/  SHF.R.U32.HI R34, RZ, 0x8, R15 ;  /* 0x00000008ff227819 */ /* 0x000fe4000001160f */
[----:B------:R-:W-:Y:S02]  /*e6a0*/  @!P4 PRMT R85, R85, 0x7610, R11 ;  /* 0x000076105555c816 */ /* 0x000fe4000000000b */
        /* <DEDUP_REMOVED lines=9> */
[C---:B------:R-:W-:Y:S02]  /*e740*/  LOP3.LUT R22, R13.reuse, 0xf000f0, RZ, 0xc0, !PT ;  /* 0x00f000f00d167812 */ /* 0x040fe400078ec0ff */
[C---:B------:R-:W-:Y:S02]  /*e750*/  LOP3.LUT R26, R34.reuse, 0xf000f, RZ, 0xc0, !PT ;  /* 0x000f000f221a7812 */ /* 0x040fe400078ec0ff */
        /* <DEDUP_REMOVED lines=13> */
[----:B------:R-:W-:Y:S01]  /*e830*/  LOP3.LUT R39, R34, 0x64006400, RZ, 0xfc, !PT ;  /* 0x6400640022277812 */ /* 0x000fe200078efcff */
[-C--:B------:R-:W-:Y:S02]  /*e840*/  HFMA2 R28, R29, R16.reuse.H0_H0, -72, -72 ;  /* 0xd480d4801d1c7431 */ /* 0x080fe40000040010 */
[----:B------:R-:W-:Y:S02]  /*e850*/  HFMA2 R36, R37, R16.H0_H0, -72, -72 ;  /* 0xd480d48025247431 */ /* 0x000fe40000040010 */
[----:B------:R-:W-:-:S02]  /*e860*/  HADD2 R29, R31, -1032, -1032 ;  /* 0xe408e4081f1d7430 */ /* 0x000fc40000000000 */
[-C--:B------:R-:W-:Y:S02]  /*e870*/  HFMA2 R30, R33, R16.reuse.H0_H0, -72, -72 ;  /* 0xd480d480211e7431 */ /* 0x080fe40000040010 */
[-C--:B------:R-:W-:Y:S02]  /*e880*/  HFMA2 R34, R35, R16.reuse.H0_H0, -72, -72 ;  /* 0xd480d48023227431 */ /* 0x080fe40000040010 */
[----:B------:R-:W-:Y:S02]  /*e890*/  HADD2 R37, R38, -1032, -1032 ;  /* 0xe408e40826257430 */ /* 0x000fe40000000000 */
[----:B------:R-:W-:Y:S02]  /*e8a0*/  HADD2 R25, R9, -1032, -1032 ;  /* 0xe408e40809197430 */ /* 0x000fe40000000000 */
[----:B------:R-:W-:Y:S02]  /*e8b0*/  HFMA2 R22, R11, R16.H0_H0, -72, -72 ;  /* 0xd480d4800b167431 */ /* 0x000fe40000040010 */
[----:B------:R-:W-:-:S02]  /*e8c0*/  HADD2 R24, R24, -1032, -1032 ;  /* 0xe408e40818187430 */ /* 0x000fc40000000000 */
[-C--:B------:R-:W-:Y:S02]  /*e8d0*/  HFMA2 R26, R15, R16.reuse.H0_H0, -72, -72 ;  /* 0xd480d4800f1a7431 */ /* 0x080fe40000040010 */
[----:B------:R-:W-:Y:S02]  /*e8e0*/  HADD2 R27, R27, -1032, -1032 ;  /* 0xe408e4081b1b7430 */ /* 0x000fe40000000000 */
[----:B------:R-:W-:Y:S02]  /*e8f0*/  HADD2 R31, R10, -1032, -1032 ;  /* 0xe408e4080a1f7430 */ /* 0x000fe40000000000 */
[----:B------:R-:W-:Y:S02]  /*e900*/  HFMA2 R32, R13, R16.H0_H0, -72, -72 ;  /* 0xd480d4800d207431 */ /* 0x000fe40000040010 */
[----:B------:R-:W-:Y:S02]  /*e910*/  HADD2 R33, R14, -1032, -1032 ;  /* 0xe408e4080e217430 */ /* 0x000fe40000000000 */
[----:B------:R-:W-:-:S02]  /*e920*/  HADD2 R35, R12, -1032, -1032 ;  /* 0xe408e4080c237430 */ /* 0x000fc40000000000 */
[----:B------:R-:W-:Y:S01]  /*e930*/  HFMA2 R38, R39, R16.H0_H0, -72, -72 ;  /* 0xd480d48027267431 */ /* 0x000fe20000040010 */
[----:B0-----:R-:W-:Y:S06]  /*e940*/  @!P3 BRA `(.L_x_60) ;  /* 0x000000040068b947 */ /* 0x001fec0003800000 */
[----:B------:R-:W0:Y:S01]  /*e950*/  LDS.64 R12, [UR4] ;  /* 0x00000004ff0c7984 */ /* 0x000e220008000a00 */
[--C-:B------:R-:W-:Y:S02]  /*e960*/  HADD2.F32 R41, -RZ, R24.reuse.H0_H0 ;  /* 0x20000018ff297230 */ /* 0x100fe40000004100 */
[----:B------:R-:W-:Y:S01]  /*e970*/  HADD2.F32 R9, -RZ, R25.H0_H0 ;  /* 0x20000019ff097230 */ /* 0x000fe20000004100 */
[----:B------:R-:W1:Y:S01]  /*e980*/  LDS.64 R14, [UR4+0x8] ;  /* 0x00000804ff0e7984 */ /* 0x000e620008000a00 */
[----:B------:R-:W-:Y:S02]  /*e990*/  HADD2.F32 R11, -RZ, R27.H0_H0 ;  /* 0x2000001bff0b7230 */ /* 0x000fe40000004100 */
[----:B------:R-:W-:Y:S02]  /*e9a0*/  HADD2.F32 R44, -RZ, R24.H1_H1 ;  /* 0x30000018ff2c7230 */ /* 0x000fe40000004100 */
[----:B------:R-:W-:Y:S02]  /*e9b0*/  HADD2.F32 R50, -RZ, R29.H1_H1 ;  /* 0x3000001dff327230 */ /* 0x000fe40000004100 */
[----:B------:R-:W-:-:S02]  /*e9c0*/  HADD2.F32 R43, -RZ, R30.H1_H1 ;  /* 0x3000001eff2b7230 */ /* 0x000fc40000004100 */
[--C-:B0-----:R-:W-:Y:S02]  /*e9d0*/  HADD2.F32 R10, -RZ, R12.reuse.H0_H0 ;  /* 0x2000000cff0a7230 */ /* 0x101fe40000004100 */
[----:B------:R-:W-:Y:S02]  /*e9e0*/  HADD2.F32 R39, -RZ, R12.H1_H1 ;  /* 0x3000000cff277230 */ /* 0x000fe40000004100 */
[--C-:B------:R-:W-:Y:S02]  /*e9f0*/  HADD2.F32 R40, -RZ, R13.reuse.H0_H0 ;  /* 0x2000000dff287230 */ /* 0x100fe40000004100 */
[----:B------:R-:W-:Y:S01]  /*ea00*/  FFMA.FTZ R46, R10, R41, RZ ;  /* 0x000000290a2e7223 */ /* 0x000fe200000100ff */
[----:B------:R-:W-:Y:S02]  /*ea10*/  HADD2.F32 R42, -RZ, R13.H1_H1 ;  /* 0x3000000dff2a7230 */ /* 0x000fe40000004100 */
[----:B------:R-:W-:Y:S01]  /*ea20*/  FFMA.FTZ R9, R9, R10, RZ ;  /* 0x0000000a09097223 */ /* 0x000fe200000100ff */
[----:B------:R-:W-:-:S02]  /*ea30*/  HADD2.F32 R12, -RZ, R25.H1_H1 ;  /* 0x30000019ff0c7230 */ /* 0x000fc40000004100 */
[----:B------:R-:W-:Y:S01]  /*ea40*/  FFMA.FTZ R48, R10, R11, RZ ;  /* 0x0000000b0a307223 */ /* 0x000fe200000100ff */
[----:B------:R-:W-:Y:S02]  /*ea50*/  HADD2.F32 R13, -RZ, R29.H0_H0 ;  /* 0x2000001dff0d7230 */ /* 0x000fe40000004100 */
[----:B------:R-:W-:Y:S01]  /*ea60*/  FFMA.FTZ R11, R39, R44, R46 ;  /* 0x0000002c270b7223 */ /* 0x000fe2000001002e */
[----:B------:R-:W-:Y:S02]  /*ea70*/  HADD2.F32 R44, -RZ, R27.H1_H1 ;  /* 0x3000001bff2c7230 */ /* 0x000fe40000004100 */
        /* <DEDUP_REMOVED lines=10> */
[----:B------:R-:W-:Y:S02]  /*eb20*/  HADD2.F32 R9, -RZ, R22.H1_H1 ;  /* 0x30000016ff097230 */ /* 0x000fe40000004100 */
[----:B------:R-:W-:Y:S01]  /*eb30*/  FFMA.FTZ R46, R40, R46, R41 ;  /* 0x0000002e282e7223 */ /* 0x000fe20000010029 */
[----:B------:R-:W-:-:S02]  /*eb40*/  HADD2.F32 R11, -RZ, R26.H1_H1 ;  /* 0x3000001aff0b7230 */ /* 0x000fc40000004100 */
[----:B------:R-:W-:Y:S01]  /*eb50*/  FFMA.FTZ R12, R40, R12, R39 ;  /* 0x0000000c280c7223 */ /* 0x000fe20000010027 */
[----:B------:R-:W-:Y:S02]  /*eb60*/  HADD2.F32 R41, -RZ, R28.H1_H1 ;  /* 0x3000001cff297230 */ /* 0x000fe40000004100 */
[----:B------:R-:W-:Y:S01]  /*eb70*/  FFMA.FTZ R9, R9, R42, R10 ;  /* 0x0000002a09097223 */ /* 0x000fe2000001000a */
[----:B------:R-:W-:Y:S02]  /*eb80*/  HADD2.F32 R10, -RZ, R31.H0_H0 ;  /* 0x2000001fff0a7230 */ /* 0x000fe40000004100 */
[C---:B------:R-:W-:Y:S01]  /*eb90*/  FFMA.FTZ R43, R42.reuse, R43, R12 ;  /* 0x0000002b2a2b7223 */ /* 0x040fe2000001000c */
[--C-:B-1----:R-:W-:Y:S02]  /*eba0*/  HADD2.F32 R12, -RZ, R14.reuse.H0_H0 ;  /* 0x2000000eff0c7230 */ /* 0x102fe40000004100 */
[----:B------:R-:W-:Y:S01]  /*ebb0*/  FFMA.FTZ R39, R42, R11, R13 ;  /* 0x0000000b2a277223 */ /* 0x000fe2000001000d */
[----:B------:R-:W-:-:S02]  /*ebc0*/  HADD2.F32 R14, -RZ, R14.H1_H1 ;  /* 0x3000000eff0e7230 */ /* 0x000fc40000004100 */
[----:B------:R-:W-:Y:S01]  /*ebd0*/  FFMA.FTZ R41, R42, R41, R46 ;  /* 0x000000292a297223 */ /* 0x000fe2000001002e */
[----:B------:R-:W-:Y:S02]  /*ebe0*/  HADD2.F32 R11, -RZ, R31.H1_H1 ;  /* 0x3000001fff0b7230 */ /* 0x000fe40000004100 */
        /* <DEDUP_REMOVED lines=8> */
[----:B------:R-:W-:Y:S02]  /*ec70*/  HADD2.F32 R11, -RZ, R33.H1_H1 ;  /* 0x30000021ff0b7230 */ /* 0x000fe40000004100 */
[C---:B------:R-:W-:Y:S01]  /*ec80*/  FFMA.FTZ R42, R12.reuse, R42, R41 ;  /* 0x0000002a0c2a7223 */ /* 0x040fe20000010029 */
[----:B------:R-:W-:Y:S02]  /*ec90*/  HADD2.F32 R41, -RZ, R35.H1_H1 ;  /* 0x30000023ff297230 */ /* 0x000fe40000004100 */
[----:B------:R-:W-:Y:S01]  /*eca0*/  FFMA.FTZ R44, R12, R44, R43 ;  /* 0x0000002c0c2c7223 */ /* 0x000fe2000001002b */
[----:B------:R-:W-:Y:S02]  /*ecb0*/  HADD2.F32 R39, -RZ, R34.H0_H0 ;  /* 0x20000022ff277230 */ /* 0x000fe40000004100 */
[----:B------:R-:W-:Y:S01]  /*ecc0*/  FFMA.FTZ R12, R14, R11, R15 ;  /* 0x0000000b0e0c7223 */ /* 0x000fe2000001000f */
[----:B------:R-:W-:-:S02]  /*ecd0*/  HADD2.F32 R43, -RZ, R37.H1_H1 ;  /* 0x30000025ff2b7230 */ /* 0x000fc40000004100 */
[C---:B------:R-:W-:Y:S01]  /*ece0*/  FFMA.FTZ R42, R14.reuse, R41, R42 ;  /* 0x000000290e2a7223 */ /* 0x040fe2000001002a */
[----:B------:R-:W-:Y:S02]  /*ecf0*/  HADD2.F32 R9, -RZ, R32.H0_H0 ;  /* 0x20000020ff097230 */ /* 0x000fe40000004100 */
[----:B------:R-:W-:Y:S01]  /*ed00*/  FFMA.FTZ R39, R13, R39, R12 ;  /* 0x000000270d277223 */ /* 0x000fe2000001000c */
[----:B------:R-:W-:Y:S02]  /*ed10*/  HADD2.F32 R12, -RZ, R36.H0_H0 ;  /* 0x20000024ff0c7230 */ /* 0x000fe40000004100 */
[----:B------:R-:W-:Y:S01]  /*ed20*/  FFMA.FTZ R44, R14, R43, R44 ;  /* 0x0000002b0e2c7223 */ /* 0x000fe2000001002c */
[----:B------:R-:W-:Y:S02]  /*ed30*/  HADD2.F32 R41, -RZ, R38.H0_H0 ;  /* 0x20000026ff297230 */ /* 0x000fe40000004100 */
[----:B------:R-:W-:Y:S01]  /*ed40*/  FFMA.FTZ R10, R9, R13, R10 ;  /* 0x0000000d090a7223 */ /* 0x000fe2000001000a */
[----:B------:R-:W-:-:S02]  /*ed50*/  HADD2.F32 R9, -RZ, R32.H1_H1 ;  /* 0x30000020ff097230 */ /* 0x000fc40000004100 */
[C---:B------:R-:W-:Y:S01]  /*ed60*/  FFMA.FTZ R12, R13.reuse, R12, R42 ;  /* 0x0000000c0d0c7223 */ /* 0x040fe2000001002a */
[----:B------:R-:W-:Y:S02]  /*ed70*/  HADD2.F32 R11, -RZ, R34.H1_H1 ;  /* 0x30000022ff0b7230 */ /* 0x000fe40000004100 */
[----:B------:R-:W-:Y:S01]  /*ed80*/  FFMA.FTZ R41, R13, R41, R44 ;  /* 0x000000290d297223 */ /* 0x000fe2000001002c */
[----:B------:R-:W-:Y:S02]  /*ed90*/  HADD2.F32 R15, -RZ, R36.H1_H1 ;  /* 0x30000024ff0f7230 */ /* 0x000fe40000004100 */
[----:B------:R-:W-:Y:S01]  /*eda0*/  FFMA.FTZ R9, R9, R40, R10 ;  /* 0x0000002809097223 */ /* 0x000fe2000001000a */
[----:B------:R-:W-:Y:S02]  /*edb0*/  HADD2.F32 R13, -RZ, R38.H1_H1 ;  /* 0x30000026ff0d7230 */ /* 0x000fe40000004100 */
        /* <DEDUP_REMOVED lines=19> */
.L_x_60:
        /* <DEDUP_REMOVED lines=8> */
[----:B------:R-:W0:Y:S01]  /*ef70*/  LDS.64 R10, [UR4+0x80] ;  /* 0x00008004ff0a7984 */ /* 0x000e220008000a00 */
[----:B------:R-:W-:Y:S02]  /*ef80*/  HADD2.F32 R9, -RZ, R25.H0_H0 ;  /* 0x20000019ff097230 */ /* 0x000fe40000004100 */
[----:B------:R-:W-:Y:S01]  /*ef90*/  HADD2.F32 R12, -RZ, R29.H0_H0 ;  /* 0x2000001dff0c7230 */ /* 0x000fe20000004100 */
[----:B------:R-:W1:Y:S01]  /*efa0*/  LDS.64 R40, [UR4+0x88] ;  /* 0x00008804ff287984 */ /* 0x000e620008000a00 */
[----:B------:R-:W-:Y:S02]  /*efb0*/  HADD2.F32 R47, -RZ, R24.H1_H1 ;  /* 0x30000018ff2f7230 */ /* 0x000fe40000004100 */
[----:B------:R-:W-:Y:S02]  /*efc0*/  HADD2.F32 R45, -RZ, R25.H1_H1 ;  /* 0x30000019ff2d7230 */ /* 0x000fe40000004100 */
[----:B------:R-:W-:Y:S02]  /*efd0*/  HADD2.F32 R48, -RZ, R31.H1_H1 ;  /* 0x3000001fff307230 */ /* 0x000fe40000004100 */
[----:B0-----:R-:W-:-:S02]  /*efe0*/  HADD2.F32 R13, -RZ, R10.H0_H0 ;  /* 0x2000000aff0d7230 */ /* 0x001fc40000004100 */
[----:B------:R-:W-:Y:S02]  /*eff0*/  HADD2.F32 R23, -RZ, R10.H1_H1 ;  /* 0x3000000aff177230 */ /* 0x000fe40000004100 */
[----:B------:R-:W-:Y:S02]  /*f000*/  HADD2.F32 R10, -RZ, R24.H0_H0 ;  /* 0x20000018ff0a7230 */ /* 0x000fe40000004100 */
[-C--:B------:R-:W-:Y:S01]  /*f010*/  FFMA.FTZ R42, R9, R13.reuse, RZ ;  /* 0x0000000d092a7223 */ /* 0x080fe200000100ff */
[--C-:B------:R-:W-:Y:S02]  /*f020*/  HADD2.F32 R39, -RZ, R11.reuse.H0_H0 ;  /* 0x2000000bff277230 */ /* 0x100fe40000004100 */
[-C--:B------:R-:W-:Y:S01]  /*f030*/  FFMA.FTZ R12, R12, R13.reuse, RZ ;  /* 0x0000000d0c0c7223 */ /* 0x080fe200000100ff */
[----:B------:R-:W-:Y:S02]  /*f040*/  HADD2.F32 R43, -RZ, R11.H1_H1 ;  /* 0x3000000bff2b7230 */ /* 0x000fe40000004100 */
[----:B------:R-:W-:Y:S01]  /*f050*/  FFMA.FTZ R10, R10, R13, RZ ;  /* 0x0000000d0a0a7223 */ /* 0x000fe200000100ff */
[----:B------:R-:W-:-:S02]  /*f060*/  HADD2.F32 R11, -RZ, R27.H0_H0 ;  /* 0x2000001bff0b7230 */ /* 0x000fc40000004100 */
[-C--:B------:R-:W-:Y:S01]  /*f070*/  FFMA.FTZ R42, R45, R23.reuse, R42 ;  /* 0x000000172d2a7223 */ /* 0x080fe2000001002a */
[----:B------:R-:W-:Y:S02]  /*f080*/  HADD2.F32 R9, -RZ, R22.H0_H0 ;  /* 0x20000016ff097230 */ /* 0x000fe40000004100 */
[----:B------:R-:W-:Y:S01]  /*f090*/  FFMA.FTZ R10, R47, R23, R10 ;  /* 0x000000172f0a7223 */ /* 0x000fe2000001000a */
[----:B------:R-:W-:Y:S02]  /*f0a0*/  HADD2.F32 R47, -RZ, R29.H1_H1 ;  /* 0x3000001dff2f7230 */ /* 0x000fe40000004100 */
[----:B------:R-:W-:Y:S01]  /*f0b0*/  FFMA.FTZ R44, R11, R13, RZ ;  /* 0x0000000d0b2c7223 */ /* 0x000fe200000100ff */
        /* <DEDUP_REMOVED lines=10> */
[----:B------:R-:W-:-:S02]  /*f160*/  HADD2.F32 R11, -RZ, R26.H1_H1 ;  /* 0x3000001aff0b7230 */ /* 0x000fc40000004100 */
[----:B------:R-:W-:Y:S01]  /*f170*/  FFMA.FTZ R46, R23, R39, R12 ;  /* 0x00000027172e7223 */ /* 0x000fe2000001000c */
[----:B------:R-:W-:Y:S02]  /*f180*/  HADD2.F32 R13, -RZ, R28.H1_H1 ;  /* 0x3000001cff0d7230 */ /* 0x000fe40000004100 */
[-C--:B------:R-:W-:Y:S01]  /*f190*/  FFMA.FTZ R42, R9, R43.reuse, R42 ;  /* 0x0000002b092a7223 */ /* 0x080fe2000001002a */
[----:B------:R-:W-:Y:S02]  /*f1a0*/  HADD2.F32 R45, -RZ, R30.H1_H1 ;  /* 0x3000001eff2d7230 */ /* 0x000fe40000004100 */
[-C--:B------:R-:W-:Y:S01]  /*f1b0*/  FFMA.FTZ R12, R11, R43.reuse, R10 ;  /* 0x0000002b0b0c7223 */ /* 0x080fe2000001000a */
[----:B-1----:R-:W-:Y:S02]  /*f1c0*/  HADD2.F32 R9, -RZ, R40.H0_H0 ;  /* 0x20000028ff097230 */ /* 0x002fe40000004100 */
[----:B------:R-:W-:Y:S01]  /*f1d0*/  FFMA.FTZ R44, R13, R43, R44 ;  /* 0x0000002b0d2c7223 */ /* 0x000fe2000001002c */
[----:B------:R-:W-:-:S02]  /*f1e0*/  HADD2.F32 R11, -RZ, R31.H0_H0 ;  /* 0x2000001fff0b7230 */ /* 0x000fc40000004100 */
[----:B------:R-:W-:Y:S01]  /*f1f0*/  FFMA.FTZ R46, R45, R43, R46 ;  /* 0x0000002b2d2e7223 */ /* 0x000fe2000001002e */
[----:B------:R-:W-:Y:S02]  /*f200*/  HADD2.F32 R13, -RZ, R33.H0_H0 ;  /* 0x20000021ff0d7230 */ /* 0x000fe40000004100 */
[----:B------:R-:W-:Y:S02]  /*f210*/  HADD2.F32 R23, -RZ, R35.H0_H0 ;  /* 0x20000023ff177230 */ /* 0x000fe40000004100 */
[-C--:B------:R-:W-:Y:S01]  /*f220*/  FFMA.FTZ R11, R11, R9.reuse, R42 ;  /* 0x000000090b0b7223 */ /* 0x080fe2000001002a */
[----:B------:R-:W-:Y:S02]  /*f230*/  HADD2.F32 R40, -RZ, R40.H1_H1 ;  /* 0x30000028ff287230 */ /* 0x000fe40000004100 */
[-C--:B------:R-:W-:Y:S01]  /*f240*/  FFMA.FTZ R13, R13, R9.reuse, R12 ;  /* 0x000000090d0d7223 */ /* 0x080fe2000001000c */
[----:B------:R-:W-:Y:S02]  /*f250*/  HADD2.F32 R39, -RZ, R37.H0_H0 ;  /* 0x20000025ff277230 */ /* 0x000fe40000004100 */
[----:B------:R-:W-:Y:S01]  /*f260*/  FFMA.FTZ R23, R23, R9, R44 ;  /* 0x0000000917177223 */ /* 0x000fe2000001002c */
[----:B------:R-:W-:-:S02]  /*f270*/  HADD2.F32 R42, -RZ, R33.H1_H1 ;  /* 0x30000021ff2a7230 */ /* 0x000fc40000004100 */
[-C--:B------:R-:W-:Y:S01]  /*f280*/  FFMA.FTZ R11, R48, R40.reuse, R11 ;  /* 0x00000028300b7223 */ /* 0x080fe2000001000b */
[----:B------:R-:W-:Y:S02]  /*f290*/  HADD2.F32 R48, -RZ, R37.H1_H1 ;  /* 0x30000025ff307230 */ /* 0x000fe40000004100 */
[----:B------:R-:W-:Y:S01]  /*f2a0*/  FFMA.FTZ R9, R39, R9, R46 ;  /* 0x0000000927097223 */ /* 0x000fe2000001002e */
[----:B------:R-:W-:Y:S02]  /*f2b0*/  HADD2.F32 R46, -RZ, R35.H1_H1 ;  /* 0x30000023ff2e7230 */ /* 0x000fe40000004100 */
[-C--:B------:R-:W-:Y:S01]  /*f2c0*/  FFMA.FTZ R13, R42, R40.reuse, R13 ;  /* 0x000000282a0d7223 */ /* 0x080fe2000001000d */
[----:B------:R-:W-:Y:S02]  /*f2d0*/  HADD2.F32 R10, -RZ, R41.H0_H0 ;  /* 0x20000029ff0a7230 */ /* 0x000fe40000004100 */
        /* <DEDUP_REMOVED lines=11> */
[----:B------:R-:W-:Y:S02]  /*f390*/  HADD2.F32 R13, -RZ, R34.H1_H1 ;  /* 0x30000022ff0d7230 */ /* 0x000fe40000004100 */
[----:B------:R-:W-:Y:S01]  /*f3a0*/  FFMA.FTZ R10, R44, R10, R9 ;  /* 0x0000000a2c0a7223 */ /* 0x000fe20000010009 */
[----:B------:R-:W-:Y:S02]  /*f3b0*/  HADD2.F32 R39, -RZ, R36.H1_H1 ;  /* 0x30000024ff277230 */ /* 0x000fe40000004100 */
[-C--:B------:R-:W-:Y:S01]  /*f3c0*/  FFMA.FTZ R12, R11, R41.reuse, R12 ;  /* 0x000000290b0c7223 */ /* 0x080fe2000001000c */
[----:B------:R-:W-:Y:S02]  /*f3d0*/  HADD2.F32 R23, -RZ, R38.H1_H1 ;  /* 0x30000026ff177230 */ /* 0x000fe40000004100 */
        /* <DEDUP_REMOVED lines=19> */
.L_x_62:
        /* <DEDUP_REMOVED lines=94> */
.L_x_63:
[----:B------:R-:W-:Y:S05]  /*faf0*/  @P1 BRA `(.L_x_61) ;  /* 0x0000000400681947 */ /* 0x000fea0003800000 */
[----:B------:R-:W0:Y:S01]  /*fb00*/  LDS.64 R10, [UR4+0x180] ;  /* 0x00018004ff0a7984 */ /* 0x000e220008000a00 */
[--C-:B------:R-:W-:Y:S02]  /*fb10*/  HADD2.F32 R9, -RZ, R25.reuse.H0_H0 ;  /* 0x20000019ff097230 */ /* 0x100fe40000004100 */
[----:B------:R-:W-:Y:S01]  /*fb20*/  HADD2.F32 R25, -RZ, R25.H1_H1 ;  /* 0x30000019ff197230 */ /* 0x000fe20000004100 */
[----:B------:R-:W1:Y:S01]  /*fb30*/  LDS.64 R40, [UR4+0x188] ;  /* 0x00018804ff287984 */ /* 0x000e620008000a00 */
[----:B------:R-:W-:Y:S02]  /*fb40*/  HADD2.F32 R43, -RZ, R24.H1_H1 ;  /* 0x30000018ff2b7230 */ /* 0x000fe40000004100 */
[--C-:B------:R-:W-:Y:S02]  /*fb50*/  HADD2.F32 R12, -RZ, R29.reuse.H0_H0 ;  /* 0x2000001dff0c7230 */ /* 0x100fe40000004100 */
        /* <DEDUP_REMOVED lines=15> */
[----:B------:R-:W-:Y:S02]  /*fc50*/  HADD2.F32 R11, -RZ, R26.H0_H0 ;  /* 0x2000001aff0b7230 */ /* 0x000fe40000004100 */
[----:B------:R-:W-:Y:S01]  /*fc60*/  FFMA.FTZ R9, R9, R39, R24 ;  /* 0x0000002709097223 */ /* 0x000fe20000010018 */
[----:B------:R-:W-:-:S02]  /*fc70*/  HADD2.F32 R22, -RZ, R22.H1_H1 ;  /* 0x30000016ff167230 */ /* 0x000fc40000004100 */
[----:B------:R-:W-:Y:S01]  /*fc80*/  FFMA.FTZ R44, R27, R23, R44 ;  /* 0x000000171b2c7223 */ /* 0x000fe2000001002c */
[----:B------:R-:W-:Y:S02]  /*fc90*/  HADD2.F32 R26, -RZ, R26.H1_H1 ;  /* 0x3000001aff1a7230 */ /* 0x000fe40000004100 */
[----:B------:R-:W-:Y:S01]  /*fca0*/  FFMA.FTZ R11, R11, R39, R10 ;  /* 0x000000270b0b7223 */ /* 0x000fe2000001000a */
[----:B------:R-:W-:Y:S02]  /*fcb0*/  HADD2.F32 R13, -RZ, R28.H0_H0 ;  /* 0x2000001cff0d7230 */ /* 0x000fe40000004100 */
[----:B------:R-:W-:Y:S01]  /*fcc0*/  FFMA.FTZ R12, R29, R23, R12 ;  /* 0x000000171d0c7223 */ /* 0x000fe2000001000c */
[-C--:B------:R-:W-:Y:S01]  /*fcd0*/  FFMA.FTZ R9, R22, R42.reuse, R9 ;  /* 0x0000002a16097223 */ /* 0x080fe20000010009 */
[----:B------:R-:W-:Y:S02]  /*fce0*/  HADD2.F32 R23, -RZ, R30.H0_H0 ;  /* 0x2000001eff177230 */ /* 0x000fe40000004100 */
[----:B------:R-:W-:Y:S01]  /*fcf0*/  FFMA.FTZ R11, R26, R42, R11 ;  /* 0x0000002a1a0b7223 */ /* 0x000fe2000001000b */
[----:B-1----:R-:W-:-:S02]  /*fd00*/  HADD2.F32 R10, -RZ, R40.H0_H0 ;  /* 0x20000028ff0a7230 */ /* 0x002fc40000004100 */
[-C--:B------:R-:W-:Y:S01]  /*fd10*/  FFMA.FTZ R13, R13, R39.reuse, R44 ;  /* 0x000000270d0d7223 */ /* 0x080fe2000001002c */
[----:B------:R-:W-:Y:S02]  /*fd20*/  HADD2.F32 R22, -RZ, R31.H0_H0 ;  /* 0x2000001fff167230 */ /* 0x000fe40000004100 */
[----:B------:R-:W-:Y:S01]  /*fd30*/  FFMA.FTZ R39, R23, R39, R12 ;  /* 0x0000002717277223 */ /* 0x000fe2000001000c */
[----:B------:R-:W-:Y:S02]  /*fd40*/  HADD2.F32 R28, -RZ, R28.H1_H1 ;  /* 0x3000001cff1c7230 */ /* 0x000fe40000004100 */
        /* <DEDUP_REMOVED lines=8> */
[----:B------:R-:W-:Y:S02]  /*fdd0*/  HADD2.F32 R22, -RZ, R33.H1_H1 ;  /* 0x30000021ff167230 */ /* 0x000fe40000004100 */
[----:B------:R-:W-:Y:S02]  /*fde0*/  HADD2.F32 R28, -RZ, R35.H0_H0 ;  /* 0x20000023ff1c7230 */ /* 0x000fe40000004100 */
[-C--:B------:R-:W-:Y:S01]  /*fdf0*/  FFMA.FTZ R9, R24, R40.reuse, R9 ;  /* 0x0000002818097223 */ /* 0x080fe20000010009 */
[----:B------:R-:W-:Y:S02]  /*fe00*/  HADD2.F32 R12, -RZ, R41.H0_H0 ;  /* 0x20000029ff0c7230 */ /* 0x000fe40000004100 */
[----:B------:R-:W-:Y:S01]  /*fe10*/  FFMA.FTZ R11, R22, R40, R11 ;  /* 0x00000028160b7223 */ /* 0x000fe2000001000b */
[----:B------:R-:W-:-:S02]  /*fe20*/  HADD2.F32 R30, -RZ, R37.H0_H0 ;  /* 0x20000025ff1e7230 */ /* 0x000fc40000004100 */
[-C--:B------:R-:W-:Y:S01]  /*fe30*/  FFMA.FTZ R13, R28, R10.reuse, R13 ;  /* 0x0000000a1c0d7223 */ /* 0x080fe2000001000d */
[----:B------:R-:W-:Y:S02]  /*fe40*/  HADD2.F32 R24, -RZ, R34.H0_H0 ;  /* 0x20000022ff187230 */ /* 0x000fe40000004100 */
[----:B------:R-:W-:Y:S02]  /*fe50*/  HADD2.F32 R26, -RZ, R35.H1_H1 ;  /* 0x30000023ff1a7230 */ /* 0x000fe40000004100 */
[----:B------:R-:W-:Y:S01]  /*fe60*/  FFMA.FTZ R39, R30, R10, R39 ;  /* 0x0000000a1e277223 */ /* 0x000fe20000010027 */
[----:B------:R-:W-:Y:S02]  /*fe70*/  HADD2.F32 R10, -RZ, R32.H0_H0 ;  /* 0x20000020ff0a7230 */ /* 0x000fe40000004100 */
[----:B------:R-:W-:Y:S01]  /*fe80*/  FFMA.FTZ R22, R24, R12, R11 ;  /* 0x0000000c18167223 */ /* 0x000fe2000001000b */
[----:B------:R-:W-:Y:S02]  /*fe90*/  HADD2.F32 R24, -RZ, R36.H0_H0 ;  /* 0x20000024ff187230 */ /* 0x000fe40000004100 */
[----:B------:R-:W-:Y:S01]  /*fea0*/  FFMA.FTZ R13, R26, R40, R13 ;  /* 0x000000281a0d7223 */ /* 0x000fe2000001000d */
[----:B------:R-:W-:-:S02]  /*feb0*/  HADD2.F32 R28, -RZ, R37.H1_H1 ;  /* 0x30000025ff1c7230 */ /* 0x000fc40000004100 */
[-C--:B------:R-:W-:Y:S01]  /*fec0*/  FFMA.FTZ R10, R10, R12.reuse, R9 ;  /* 0x0000000c0a0a7223 */ /* 0x080fe20000010009 */
[----:B------:R-:W-:Y:S02]  /*fed0*/  HADD2.F32 R41, -RZ, R41.H1_H1 ;  /* 0x30000029ff297230 */ /* 0x000fe40000004100 */
[----:B------:R-:W-:Y:S01]  /*fee0*/  FFMA.FTZ R24, R24, R12, R13 ;  /* 0x0000000c18187223 */ /* 0x000fe2000001000d */
[----:B------:R-:W-:Y:S02]  /*fef0*/  HADD2.F32 R23, -RZ, R36.H1_H1 ;  /* 0x30000024ff177230 */ /* 0x000fe40000004100 */
[----:B------:R-:W-:Y:S01]  /*ff00*/  FFMA.FTZ R39, R28, R40, R39 ;  /* 0x000000281c277223 */ /* 0x000fe20000010027 */
[----:B------:R-:W-:Y:S02]  /*ff10*/  HADD2.F32 R26, -RZ, R38.H0_H0 ;  /* 0x20000026ff1a7230 */ /* 0x000fe40000004100 */
[----:B------:R-:W-:Y:S02]  /*ff20*/  HADD2.F32 R9, -RZ, R32.H1_H1 ;  /* 0x30000020ff097230 */ /* 0x000fe40000004100 */
[----:B------:R-:W-:Y:S01]  /*ff30*/  FFMA.FTZ R24, R23, R41, R24 ;  /* 0x0000002917187223 */ /* 0x000fe20000010018 */
[----:B------:R-:W-:-:S02]  /*ff40*/  HADD2.F32 R11, -RZ, R34.H1_H1 ;  /* 0x30000022ff0b7230 */ /* 0x000fc40000004100 */
[----:B------:R-:W-:Y:S01]  /*ff50*/  FFMA.FTZ R12, R26, R12, R39 ;  /* 0x0000000c1a0c7223 */ /* 0x000fe20000010027 */
[----:B------:R-:W-:Y:S02]  /*ff60*/  HADD2.F32 R23, -RZ, R38.H1_H1 ;  /* 0x30000026ff177230 */ /* 0x000fe40000004100 */
[-C--:B------:R-:W-:Y:S01]  /*ff70*/  FFMA.FTZ R10, R9, R41.reuse, R10 ;  /* 0x00000029090a7223 */ /* 0x080fe2000001000a */
[--C-:B------:R-:W-:Y:S02]  /*ff80*/  HADD2.F32 R9, -RZ, R86.reuse.H0_H0 ;  /* 0x20000056ff097230 */ /* 0x100fe40000004100 */
[-C--:B------:R-:W-:Y:S01]  /*ff90*/  FFMA.FTZ R22, R11, R41.reuse, R22 ;  /* 0x000000290b167223 */ /* 0x080fe20000010016 */
[----:B------:R-:W-:Y:S02]  /*ffa0*/  HADD2.F32 R11, -RZ, R86.H1_H1 ;  /* 0x30000056ff0b7230 */ /* 0x000fe40000004100 */
[----:B------:R-:W-:Y:S01]  /*ffb0*/  FFMA.FTZ R12, R23, R41, R12 ;  /* 0x00000029170c7223 */ /* 0x000fe2000001000c */
[----:B------:R-:W-:-:S02]  /*ffc0*/  HADD2.F32 R13, -RZ, R85.H0_H0 ;  /* 0x20000055ff0d7230 */ /* 0x000fc40000004100 */
[----:B------:R-:W-:Y:S01]  /*ffd0*/  FMUL.FTZ R10, R9, R10 ;  /* 0x0000000a090a7220 */ /* 0x000fe20000410000 */
[----:B------:R-:W-:Y:S02]  /*ffe0*/  HADD2.F32 R25, -RZ, R85.H1_H1 ;  /* 0x30000055ff197230 */ /* 0x000fe40000004100 */
[----:B------:R-:W-:Y:S01]  /*fff0*/  FMUL.FTZ R22, R11, R22 ;  /* 0x000000160b167220 */ /* 0x000fe20000410000 */
[----:B------:R-:W-:Y:S01]  /*10000*/  FMUL.FTZ R24, R13, R24 ;  /* 0x000000180d187220 */ /* 0x000fe20000410000 */
[----:B------:R-:W-:Y:S01]  /*10010*/  F2FP.F16.F32.PACK_AB R10, RZ, R10 ;  /* 0x0000000aff0a723e */ /* 0x000fe200000000ff */
[----:B------:R-:W-:Y:S02]  /*10020*/  FMUL.FTZ R12, R25, R12 ;  /* 0x0000000c190c7220 */ /* 0x000fe40000410000 */
[----:B------:R-:W-:Y:S02]  /*10030*/  F2FP.F16.F32.PACK_AB R22, RZ, R22 ;  /* 0x00000016ff16723e */ /* 0x000fe400000000ff */
[----:B------:R-:W-:-:S02]  /*10040*/  F2FP.F16.F32.PACK_AB R24, RZ, R24 ;  /* 0x00000018ff18723e */ /* 0x000fc400000000ff */
[----:B------:R-:W-:Y:S02]  /*10050*/  F2FP.F16.F32.PACK_AB R12, RZ, R12 ;  /* 0x0000000cff0c723e */ /* 0x000fe400000000ff */
[----:B------:R-:W-:Y:S02]  /*10060*/  PRMT R10, R10, 0x5410, R22 ;  /* 0x000054100a0a7816 */ /* 0x000fe40000000016 */
[----:B------:R-:W-:-:S03]  /*10070*/  PRMT R24, R24, 0x5410, R12 ;  /* 0x0000541018187816 */ /* 0x000fc6000000000c */
[----:B------:R-:W-:Y:S02]  /*10080*/  HFMA2 R2, R10, 1, 1, R2 ;  /* 0x3c003c000a027831 */ /* 0x000fe40000000002 */
[----:B------:R-:W-:-:S07]  /*10090*/  HADD2 R0, R24, R0 ;  /* 0x0000000018007230 */ /* 0x000fce0000000000 */
.L_x_61:
[----:B------:R-:W0:Y:S02]  /*100a0*/  LDC R87, c[0x0][0x3ac] ;  /* 0x0000eb00ff577b82 */ /* 0x000e240000000800 */
[----:B0-----:R-:W-:-:S05]  /*100b0*/  IMAD.WIDE R18, R87, 0x4, R18 ;  /* 0x0000000457127825 */ /* 0x001fca00078e0212 */
[----:B------:R-:W2:Y:S02]  /*100c0*/  LDG.E.128.CONSTANT R24, desc[UR8][R18.64] ;  /* 0x0000000812187981 */ /* 0x000ea4000c1e9d00 */
[C---:B--2---:R-:W-:Y:S02]  /*100d0*/  LOP3.LUT R9, R24.reuse, 0xf000f, RZ, 0xc0, !PT ;  /* 0x000f000f18097812 */ /* 0x044fe400078ec0ff */
[----:B------:R-:W-:Y:S02]  /*100e0*/  LOP3.LUT R10, R24, 0xf000f0, RZ, 0xc0, !PT ;  /* 0x00f000f0180a7812 */ /* 0x000fe400078ec0ff */
[C---:B------:R-:W-:Y:S02]  /*100f0*/  LOP3.LUT R12, R25.reuse, 0xf000f, RZ, 0xc0, !PT ;  /* 0x000f000f190c7812 */ /* 0x040fe400078ec0ff */
[----:B------:R-:W-:Y:S02]  /*10100*/  LOP3.LUT R13, R25, 0xf000f0, RZ, 0xc0, !PT ;  /* 0x00f000f0190d7812 */ /* 0x000fe400078ec0ff */
[----:B------:R-:W-:-:S02]  /*10110*/  LOP3.LUT R23, R26, 0xf000f, RZ, 0xc0, !PT ;  /* 0x000f000f1a177812 */ /* 0x000fc400078ec0ff */
[----:B------:R-:W-:Y:S02]  /*10120*/  LOP3.LUT R28, R26, 0xf000f0, RZ, 0xc0, !PT ;  /* 0x00f000f01a1c7812 */ /* 0x000fe400078ec0ff */
[----:B------:R-:W-:Y:S02]  /*10130*/  SHF.R.U32.HI R24, RZ, 0x8, R24 ;  /* 0x00000008ff187819 */ /* 0x000fe40000011618 */
[----:B------:R-:W-:Y:S02]  /*10140*/  SHF.R.U32.HI R25, RZ, 0x8, R25 ;  /* 0x00000008ff197819 */ /* 0x000fe40000011619 */
[----:B------:R-:W-:Y:S02]  /*10150*/  SHF.R.U32.HI R26, RZ, 0x8, R26 ;  /* 0x00000008ff1a7819 */ /* 0x000fe4000001161a */
[----:B------:R-:W-:Y:S02]  /*10160*/  SHF.R.U32.HI R32, RZ, 0x8, R27 ;  /* 0x00000008ff207819 */ /* 0x000fe4000001161b */
[----:B------:R-:W-:-:S02]  /*10170*/  LOP3.LUT R30, R27, 0xf000f, RZ, 0xc0, !PT ;  /* 0x000f000f1b1e7812 */ /* 0x000fc400078ec0ff */
[----:B------:R-:W-:Y:S02]  /*10180*/  LOP3.LUT R31, R27, 0xf000f0, RZ, 0xc0, !PT ;  /* 0x00f000f01b1f7812 */ /* 0x000fe400078ec0ff */
[----:B------:R-:W-:Y:S02]  /*10190*/  LOP3.LUT R11, R10, 0x64006400, RZ, 0xfc, !PT ;  /* 0x640064000a0b7812 */ /* 0x000fe400078efcff */
[----:B------:R-:W-:Y:S02]  /*101a0*/  LOP3.LUT R29, R28, 0x64006400, RZ, 0xfc, !PT ;  /* 0x640064001c1d7812 */ /* 0x000fe400078efcff */
[----:B------:R-:W-:Y:S02]  /*101b0*/  LOP3.LUT R10, R24, 0xf000f, RZ, 0xc0, !PT ;  /* 0x000f000f180a7812 */ /* 0x000fe400078ec0ff */
[----:B------:R-:W-:Y:S01]  /*101c0*/  LOP3.LUT R22, R25, 0xf000f, RZ, 0xc0, !PT ;  /* 0x000f000f19167812 */ /* 0x000fe200078ec0ff */
        /* <DEDUP_REMOVED lines=14> */
[----:B------:R-:W-:Y:S01]  /*102b0*/  HADD2 R30, R30, -1032, -1032 ;  /* 0xe408e4081e1e7430 */ /* 0x000fe20000000000 */
[----:B------:R-:W-:Y:S01]  /*102c0*/  LOP3.LUT R33, R24, 0x64006400, RZ, 0xfc, !PT ;  /* 0x6400640018217812 */ /* 0x000fe200078efcff */
[-C--:B------:R-:W-:Y:S01]  /*102d0*/  HFMA2 R24, R11, R16.reuse.H0_H0, -72, -72 ;  /* 0xd480d4800b187431 */ /* 0x080fe20000040010 */
[----:B------:R-:W-:Y:S01]  /*102e0*/  LOP3.LUT R22, R22, 0x64006400, RZ, 0xfc, !PT ;  /* 0x6400640016167812 */ /* 0x000fe200078efcff */
[-C--:B------:R-:W-:Y:S01]  /*102f0*/  HFMA2 R31, R31, R16.reuse.H0_H0, -72, -72 ;  /* 0xd480d4801f1f7431 */ /* 0x080fe20000040010 */
[----:B------:R-:W-:Y:S01]  /*10300*/  LOP3.LUT R35, R25, 0x64006400, RZ, 0xfc, !PT ;  /* 0x6400640019237812 */ /* 0x000fe200078efcff */
[----:B------:R-:W-:Y:S01]  /*10310*/  HADD2 R25, R12, -1032, -1032 ;  /* 0xe408e4080c197430 */ /* 0x000fe20000000000 */
[----:B------:R-:W-:Y:S01]  /*10320*/  LOP3.LUT R36, R27, 0x64006400, RZ, 0xfc, !PT ;  /* 0x640064001b247812 */ /* 0x000fe200078efcff */
[----:B------:R-:W-:Y:S01]  /*10330*/  HFMA2 R27, R13, R16.H0_H0, -72, -72 ;  /* 0xd480d4800d1b7431 */ /* 0x000fe20000040010 */
[----:B------:R-:W-:Y:S01]  /*10340*/  LOP3.LUT R37, R26, 0x64006400, RZ, 0xfc, !PT ;  /* 0x640064001a257812 */ /* 0x000fe200078efcff */
[----:B------:R-:W-:Y:S01]  /*10350*/  HADD2 R26, R9, -1032, -1032 ;  /* 0xe408e408091a7430 */ /* 0x000fe20000000000 */
[----:B------:R-:W-:Y:S01]  /*10360*/  LOP3.LUT R38, R28, 0x64006400, RZ, 0xfc, !PT ;  /* 0x640064001c267812 */ /* 0x000fe200078efcff */
[----:B------:R-:W-:Y:S01]  /*10370*/  HADD2 R28, R23, -1032, -1032 ;  /* 0xe408e408171c7430 */ /* 0x000fe20000000000 */
[----:B------:R-:W-:Y:S01]  /*10380*/  LOP3.LUT R39, R32, 0x64006400, RZ, 0xfc, !PT ;  /* 0x6400640020277812 */ /* 0x000fe200078efcff */
[----:B------:R-:W-:-:S02]  /*10390*/  HADD2 R32, R10, -1032, -1032 ;  /* 0xe408e4080a207430 */ /* 0x000fc40000000000 */
[-C--:B------:R-:W-:Y:S02]  /*103a0*/  HFMA2 R33, R33, R16.reuse.H0_H0, -72, -72 ;  /* 0xd480d48021217431 */ /* 0x080fe40000040010 */
[----:B------:R-:W-:Y:S02]  /*103b0*/  HADD2 R34, R22, -1032, -1032 ;  /* 0xe408e40816227430 */ /* 0x000fe40000000000 */
[-C--:B------:R-:W-:Y:S02]  /*103c0*/  HFMA2 R35, R35, R16.reuse.H0_H0, -72, -72 ;  /* 0xd480d48023237431 */ /* 0x080fe40000040010 */
[----:B------:R-:W-:Y:S02]  /*103d0*/  HADD2 R36, R36, -1032, -1032 ;  /* 0xe408e40824247430 */ /* 0x000fe40000000000 */
[----:B------:R-:W-:Y:S02]  /*103e0*/  HFMA2 R37, R37, R16.H0_H0, -72, -72 ;  /* 0xd480d48025257431 */ /* 0x000fe40000040010 */
[----:B------:R-:W-:-:S02]  /*103f0*/  HADD2 R38, R38, -1032, -1032 ;  /* 0xe408e40826267430 */ /* 0x000fc40000000000 */
[----:B------:R-:W-:Y:S01]  /*10400*/  HFMA2 R39, R39, R16.H0_H0, -72, -72 ;  /* 0xd480d48027277431 */ /* 0x000fe20000040010 */
[----:B------:R-:W-:Y:S06]  /*10410*/  @!P3 BRA `(.L_x_64) ;  /* 0x000000040068b947 */ /* 0x000fec0003800000 */
[----:B------:R-:W0:Y:S01]  /*10420*/  LDS.64 R12, [UR4+0x10] ;  /* 0x00001004ff0c7984 */ /* 0x000e220008000a00 */
        /* <DEDUP_REMOVED lines=89> */
.L_x_64:
[----:B------:R-:W-:Y:S05]  /*109c0*/  @!P2 BRA `(.L_x_65) ;  /* 0x00000010005ca947 */ /* 0x000fea0003800000 */
[----:B------:R-:W-:Y:S02]  /*109d0*/  PRMT R9, R90, 0x9910, RZ ;  /* 0x000099105a097816 */ /* 0x000fe400000000ff */
[----:B------:R-:W-:Y:S02]  /*109e0*/  ISETP.NE.AND P5, PT, R95, 0x2, PT ;  /* 0x000000025f00780c */ /* 0x000fe40003fa5270 */
[----:B------:R-:W-:-:S13]  /*109f0*/  ISETP.NE.AND P4, PT, R9, RZ, PT ;  /* 0x000000ff0900720c */ /* 0x000fda0003f85270 */
[----:B------:R-:W-:Y:S05]  /*10a00*/  @!P4 BRA `(.L_x_66) ;  /* 0x000000040068c947 */ /* 0x000fea0003800000 */
[----:B------:R-:W0:Y:S01]  /*10a10*/  LDS.64 R10, [UR4+0x90] ;  /* 0x00009004ff0a7984 */ /* 0x000e220008000a00 */
[--C-:B------:R-:W-:Y:S02]  /*10a20*/  HADD2.F32 R9, -RZ, R26.reuse.H0_H0 ;  /* 0x2000001aff097230 */ /* 0x100fe40000004100 */
[----:B------:R-:W-:Y:S01]  /*10a30*/  HADD2.F32 R44, -RZ, R26.H1_H1 ;  /* 0x3000001aff2c7230 */ /* 0x000fe20000004100 */
[----:B------:R-:W1:Y:S01]  /*10a40*/  LDS.64 R22, [UR4+0x98] ;  /* 0x00009804ff167984 */ /* 0x000e620008000a00 */
[----:B------:R-:W-:Y:S02]  /*10a50*/  HADD2.F32 R46, -RZ, R25.H1_H1 ;  /* 0x30000019ff2e7230 */ /* 0x000fe40000004100 */
[--C-:B------:R-:W-:Y:S02]  /*10a60*/  HADD2.F32 R12, -RZ, R30.reuse.H0_H0 ;  /* 0x2000001eff0c7230 */ /* 0x100fe40000004100 */
[----:B------:R-:W-:Y:S02]  /*10a70*/  HADD2.F32 R48, -RZ, R30.H1_H1 ;  /* 0x3000001eff307230 */ /* 0x000fe40000004100 */
[----:B------:R-:W-:-:S02]  /*10a80*/  HADD2.F32 R45, -RZ, R31.H1_H1 ;  /* 0x3000001fff2d7230 */ /* 0x000fc40000004100 */
[--C-:B0-----:R-:W-:Y:S02]  /*10a90*/  HADD2.F32 R13, -RZ, R10.reuse.H0_H0 ;  /* 0x2000000aff0d7230 */ /* 0x101fe40000004100 */
[----:B------:R-:W-:Y:S02]  /*10aa0*/  HADD2.F32 R40, -RZ, R10.H1_H1 ;  /* 0x3000000aff287230 */ /* 0x000fe40000004100 */
[----:B------:R-:W-:Y:S02]  /*10ab0*/  HADD2.F32 R10, -RZ, R25.H0_H0 ;  /* 0x20000019ff0a7230 */ /* 0x000fe40000004100 */
[-C--:B------:R-:W-:Y:S01]  /*10ac0*/  FFMA.FTZ R9, R9, R13.reuse, RZ ;  /* 0x0000000d09097223 */ /* 0x080fe200000100ff */
[--C-:B------:R-:W-:Y:S02]  /*10ad0*/  HADD2.F32 R42, -RZ, R11.reuse.H0_H0 ;  /* 0x2000000bff2a7230 */ /* 0x100fe40000004100 */
[----:B------:R-:W-:Y:S02]  /*10ae0*/  HADD2.F32 R41, -RZ, R11.H1_H1 ;  /* 0x3000000bff297230 */ /* 0x000fe40000004100 */
[----:B------:R-:W-:Y:S01]  /*10af0*/  FFMA.FTZ R43, R10, R13, RZ ;  /* 0x0000000d0a2b7223 */ /* 0x000fe200000100ff */
[----:B------:R-:W-:-:S02]  /*10b00*/  HADD2.F32 R11, -RZ, R28.H0_H0 ;  /* 0x2000001cff0b7230 */ /* 0x000fc40000004100 */
[-C--:B------:R-:W-:Y:S01]  /*10b10*/  FFMA.FTZ R9, R44, R40.reuse, R9 ;  /* 0x000000282c097223 */ /* 0x080fe20000010009 */
[----:B------:R-:W-:Y:S02]  /*10b20*/  HADD2.F32 R44, -RZ, R28.H1_H1 ;  /* 0x3000001cff2c7230 */ /* 0x000fe40000004100 */
[-C--:B------:R-:W-:Y:S01]  /*10b30*/  FFMA.FTZ R43, R46, R40.reuse, R43 ;  /* 0x000000282e2b7223 */ /* 0x080fe2000001002b */
[----:B------:R-:W-:Y:S02]  /*10b40*/  HADD2.F32 R10, -RZ, R24.H0_H0 ;  /* 0x20000018ff0a7230 */ /* 0x000fe40000004100 */
[-C--:B------:R-:W-:Y:S01]  /*10b50*/  FFMA.FTZ R11, R11, R13.reuse, RZ ;  /* 0x0000000d0b0b7223 */ /* 0x080fe200000100ff */
[----:B------:R-:W-:Y:S01]  /*10b60*/  FFMA.FTZ R13, R12, R13, RZ ;  /* 0x0000000d0c0d7223 */ /* 0x000fe200000100ff */
[----:B------:R-:W-:Y:S02]  /*10b70*/  HADD2.F32 R46, -RZ, R29.H0_H0 ;  /* 0x2000001dff2e7230 */ /* 0x000fe40000004100 */
[----:B------:R-:W-:Y:S01]  /*10b80*/  FFMA.FTZ R11, R44, R40, R11 ;  /* 0x000000282c0b7223 */ /* 0x000fe2000001000b */
[----:B------:R-:W-:-:S02]  /*10b90*/  HADD2.F32 R12, -RZ, R27.H0_H0 ;  /* 0x2000001bff0c7230 */ /* 0x000fc40000004100 */
[----:B------:R-:W-:Y:S01]  /*10ba0*/  FFMA.FTZ R13, R48, R40, R13 ;  /* 0x00000028300d7223 */ /* 0x000fe2000001000d */
[-C--:B------:R-:W-:Y:S01]  /*10bb0*/  FFMA.FTZ R10, R10, R42.reuse, R9 ;  /* 0x0000002a0a0a7223 */ /* 0x080fe20000010009 */
[-C--:B------:R-:W-:Y:S01]  /*10bc0*/  FFMA.FTZ R44, R46, R42.reuse, R11 ;  /* 0x0000002a2e2c7223 */ /* 0x080fe2000001000b */
[----:B------:R-:W-:Y:S02]  /*10bd0*/  HADD2.F32 R40, -RZ, R31.H0_H0 ;  /* 0x2000001fff287230 */ /* 0x000fe40000004100 */
[-C--:B------:R-:W-:Y:S01]  /*10be0*/  FFMA.FTZ R12, R12, R42.reuse, R43 ;  /* 0x0000002a0c0c7223 */ /* 0x080fe2000001002b */
[----:B------:R-:W-:Y:S02]  /*10bf0*/  HADD2.F32 R9, -RZ, R24.H1_H1 ;  /* 0x30000018ff097230 */ /* 0x000fe40000004100 */
[----:B------:R-:W-:Y:S02]  /*10c00*/  HADD2.F32 R11, -RZ, R27.H1_H1 ;  /* 0x3000001bff0b7230 */ /* 0x000fe40000004100 */
[----:B------:R-:W-:Y:S01]  /*10c10*/  FFMA.FTZ R42, R40, R42, R13 ;  /* 0x0000002a282a7223 */ /* 0x000fe2000001000d */
[----:B------:R-:W-:-:S02]  /*10c20*/  HADD2.F32 R43, -RZ, R29.H1_H1 ;  /* 0x3000001dff2b7230 */ /* 0x000fc40000004100 */
[-C--:B------:R-:W-:Y:S01]  /*10c30*/  FFMA.FTZ R10, R9, R41.reuse, R10 ;  /* 0x00000029090a7223 */ /* 0x080fe2000001000a */
[----:B-1----:R-:W-:Y:S02]  /*10c40*/  HADD2.F32 R9, -RZ, R22.H0_H0 ;  /* 0x20000016ff097230 */ /* 0x002fe40000004100 */
[-C--:B------:R-:W-:Y:S01]  /*10c50*/  FFMA.FTZ R40, R11, R41.reuse, R12 ;  /* 0x000000290b287223 */ /* 0x080fe2000001000c */
[----:B------:R-:W-:Y:S02]  /*10c60*/  HADD2.F32 R11, -RZ, R32.H0_H0 ;  /* 0x20000020ff0b7230 */ /* 0x000fe40000004100 */
[-C--:B------:R-:W-:Y:S01]  /*10c70*/  FFMA.FTZ R44, R43, R41.reuse, R44 ;  /* 0x000000292b2c7223 */ /* 0x080fe2000001002c */
[----:B------:R-:W-:Y:S02]  /*10c80*/  HADD2.F32 R13, -RZ, R34.H0_H0 ;  /* 0x20000022ff0d7230 */ /* 0x000fe40000004100 */
[----:B------:R-:W-:Y:S01]  /*10c90*/  FFMA.FTZ R42, R45, R41, R42 ;  /* 0x000000292d2a7223 */ /* 0x000fe2000001002a */
[----:B------:R-:W-:-:S02]  /*10ca0*/  HADD2.F32 R22, -RZ, R22.H1_H1 ;  /* 0x30000016ff167230 */ /* 0x000fc40000004100 */
[-C--:B------:R-:W-:Y:S01]  /*10cb0*/  FFMA.FTZ R11, R11, R9.reuse, R10 ;  /* 0x000000090b0b7223 */ /* 0x080fe2000001000a */
[----:B------:R-:W-:Y:S02]  /*10cc0*/  HADD2.F32 R41, -RZ, R36.H0_H0 ;  /* 0x20000024ff297230 */ /* 0x000fe40000004100 */
[-C--:B------:R-:W-:Y:S01]  /*10cd0*/  FFMA.FTZ R13, R13, R9.reuse, R40 ;  /* 0x000000090d0d7223 */ /* 0x080fe20000010028 */
        /* <DEDUP_REMOVED lines=8> */
[-C--:B------:R-:W-:Y:S01]  /*10d60*/  FFMA.FTZ R13, R40, R22.reuse, R13 ;  /* 0x00000016280d7223 */ /* 0x080fe2000001000d */
[----:B------:R-:W-:Y:S02]  /*10d70*/  HADD2.F32 R12, -RZ, R23.H0_H0 ;  /* 0x20000017ff0c7230 */ /* 0x000fe40000004100 */
[-C--:B------:R-:W-:Y:S01]  /*10d80*/  FFMA.FTZ R41, R44, R22.reuse, R41 ;  /* 0x000000162c297223 */ /* 0x080fe20000010029 */
[----:B------:R-:W-:Y:S02]  /*10d90*/  HADD2.F32 R10, -RZ, R33.H0_H0 ;  /* 0x20000021ff0a7230 */ /* 0x000fe40000004100 */
[----:B------:R-:W-:Y:S01]  /*10da0*/  FFMA.FTZ R9, R46, R22, R9 ;  /* 0x000000162e097223 */ /* 0x000fe20000010009 */
[----:B------:R-:W-:-:S02]  /*10db0*/  HADD2.F32 R42, -RZ, R35.H0_H0 ;  /* 0x20000023ff2a7230 */ /* 0x000fc40000004100 */
[----:B------:R-:W-:Y:S02]  /*10dc0*/  HADD2.F32 R40, -RZ, R37.H0_H0 ;  /* 0x20000025ff287230 */ /* 0x000fe40000004100 */
[-C--:B------:R-:W-:Y:S01]  /*10dd0*/  FFMA.FTZ R10, R10, R12.reuse, R11 ;  /* 0x0000000c0a0a7223 */ /* 0x080fe2000001000b */
[----:B------:R-:W-:Y:S02]  /*10de0*/  HADD2.F32 R23, -RZ, R23.H1_H1 ;  /* 0x30000017ff177230 */ /* 0x000fe40000004100 */
[-C--:B------:R-:W-:Y:S01]  /*10df0*/  FFMA.FTZ R22, R42, R12.reuse, R13 ;  /* 0x0000000c2a167223 */ /* 0x080fe2000001000d */
[----:B------:R-:W-:Y:S02]  /*10e00*/  HADD2.F32 R42, -RZ, R39.H0_H0 ;  /* 0x20000027ff2a7230 */ /* 0x000fe40000004100 */
[----:B------:R-:W-:Y:S01]  /*10e10*/  FFMA.FTZ R40, R40, R12, R41 ;  /* 0x0000000c28287223 */ /* 0x000fe20000010029 */
[----:B------:R-:W-:Y:S02]  /*10e20*/  HADD2.F32 R11, -RZ, R33.H1_H1 ;  /* 0x30000021ff0b7230 */ /* 0x000fe40000004100 */
[----:B------:R-:W-:-:S02]  /*10e30*/  HADD2.F32 R13, -RZ, R35.H1_H1 ;  /* 0x30000023ff0d7230 */ /* 0x000fc40000004100 */
        /* <DEDUP_REMOVED lines=23> */
.L_x_66:
[----:B------:R-:W-:Y:S05]  /*10fb0*/  @!P5 BRA `(.L_x_65) ;  /* 0x0000000800e0d947 */ /* 0x000fea0003800000 */
[----:B------:R-:W-:-:S04]  /*10fc0*/  PRMT R9, R91, 0x9910, RZ ;  /* 0x000099105b097816 */ /* 0x000fc800000000ff */
        /* <DEDUP_REMOVED lines=92> */
.L_x_67:
[----:B------:R-:W-:Y:S05]  /*11590*/  @P1 BRA `(.L_x_65) ;  /* 0x0000000400681947 */ /* 0x000fea0003800000 */
[----:B------:R-:W0:Y:S01]  /*115a0*/  LDS.64 R10, [UR4+0x190] ;  /* 0x00019004ff0a7984 */ /* 0x000e220008000a00 */
[--C-:B------:R-:W-:Y:S02]  /*115b0*/  HADD2.F32 R9, -RZ, R26.reuse.H0_H0 ;  /* 0x2000001aff097230 */ /* 0x100fe40000004100 */
[----:B------:R-:W-:Y:S01]  /*115c0*/  HADD2.F32 R26, -RZ, R26.H1_H1 ;  /* 0x3000001aff1a7230 */ /* 0x000fe20000004100 */
[----:B------:R-:W1:Y:S01]  /*115d0*/  LDS.64 R22, [UR4+0x198] ;  /* 0x00019804ff167984 */ /* 0x000e620008000a00 */
[--C-:B------:R-:W-:Y:S02]  /*115e0*/  HADD2.F32 R12, -RZ, R30.reuse.H0_H0 ;  /* 0x2000001eff0c7230 */ /* 0x100fe40000004100 */
[----:B------:R-:W-:Y:S02]  /*115f0*/  HADD2.F32 R44, -RZ, R25.H1_H1 ;  /* 0x30000019ff2c7230 */ /* 0x000fe40000004100 */
[----:B------:R-:W-:Y:S02]  /*11600*/  HADD2.F32 R30, -RZ, R30.H1_H1 ;  /* 0x3000001eff1e7230 */ /* 0x000fe40000004100 */
[----:B0-----:R-:W-:-:S02]  /*11610*/  HADD2.F32 R13, -RZ, R10.H0_H0 ;  /* 0x2000000aff0d7230 */ /* 0x001fc40000004100 */
        /* <DEDUP_REMOVED lines=9> */
[----:B------:R-:W-:Y:S01]  /*116b0*/  FFMA.FTZ R25, R44, R40, R25 ;  /* 0x000000282c197223 */ /* 0x000fe20000010019 */
[----:B------:R-:W-:Y:S02]  /*116c0*/  HADD2.F32 R10, -RZ, R24.H0_H0 ;  /* 0x20000018ff0a7230 */ /* 0x000fe40000004100 */
[-C--:B------:R-:W-:Y:S01]  /*116d0*/  FFMA.FTZ R11, R11, R13.reuse, RZ ;  /* 0x0000000d0b0b7223 */ /* 0x080fe200000100ff */
[----:B------:R-:W-:Y:S01]  /*116e0*/  FFMA.FTZ R13, R12, R13, RZ ;  /* 0x0000000d0c0d7223 */ /* 0x000fe200000100ff */
[----:B------:R-:W-:Y:S02]  /*116f0*/  HADD2.F32 R12, -RZ, R27.H0_H0 ;  /* 0x2000001bff0c7230 */ /* 0x000fe40000004100 */
[----:B------:R-:W-:-:S02]  /*11700*/  HADD2.F32 R26, -RZ, R29.H0_H0 ;  /* 0x2000001dff1a7230 */ /* 0x000fc40000004100 */
[----:B------:R-:W-:Y:S01]  /*11710*/  FFMA.FTZ R11, R28, R40, R11 ;  /* 0x000000281c0b7223 */ /* 0x000fe2000001000b */
[----:B------:R-:W-:Y:S01]  /*11720*/  FFMA.FTZ R10, R10, R42, R9 ;  /* 0x0000002a0a0a7223 */ /* 0x000fe20000010009 */
[----:B------:R-:W-:Y:S02]  /*11730*/  HADD2.F32 R28, -RZ, R31.H0_H0 ;  /* 0x2000001fff1c7230 */ /* 0x000fe40000004100 */
[----:B------:R-:W-:Y:S01]  /*11740*/  FFMA.FTZ R13, R30, R40, R13 ;  /* 0x000000281e0d7223 */ /* 0x000fe2000001000d */
[----:B------:R-:W-:Y:S02]  /*11750*/  HADD2.F32 R9, -RZ, R24.H1_H1 ;  /* 0x30000018ff097230 */ /* 0x000fe40000004100 */
[-C--:B------:R-:W-:Y:S01]  /*11760*/  FFMA.FTZ R12, R12, R42.reuse, R25 ;  /* 0x0000002a0c0c7223 */ /* 0x080fe20000010019 */
[----:B------:R-:W-:Y:S02]  /*11770*/  HADD2.F32 R27, -RZ, R27.H1_H1 ;  /* 0x3000001bff1b7230 */ /* 0x000fe40000004100 */
[----:B------:R-:W-:Y:S01]  /*11780*/  FFMA.FTZ R26, R26, R42, R11 ;  /* 0x0000002a1a1a7223 */ /* 0x000fe2000001000b */
[----:B------:R-:W-:-:S02]  /*11790*/  HADD2.F32 R29, -RZ, R29.H1_H1 ;  /* 0x3000001dff1d7230 */ /* 0x000fc40000004100 */
[----:B------:R-:W-:Y:S01]  /*117a0*/  FFMA.FTZ R42, R28, R42, R13 ;  /* 0x0000002a1c2a7223 */ /* 0x000fe2000001000d */
[----:B------:R-:W-:Y:S02]  /*117b0*/  HADD2.F32 R31, -RZ, R31.H1_H1 ;  /* 0x3000001fff1f7230 */ /* 0x000fe40000004100 */
[-C--:B------:R-:W-:Y:S01]  /*117c0*/  FFMA.FTZ R10, R9, R41.reuse, R10 ;  /* 0x00000029090a7223 */ /* 0x080fe2000001000a */
[----:B-1----:R-:W-:Y:S02]  /*117d0*/  HADD2.F32 R9, -RZ, R22.H0_H0 ;  /* 0x20000016ff097230 */ /* 0x002fe40000004100 */
[-C--:B------:R-:W-:Y:S01]  /*117e0*/  FFMA.FTZ R24, R27, R41.reuse, R12 ;  /* 0x000000291b187223 */ /* 0x080fe2000001000c */
[----:B------:R-:W-:Y:S02]  /*117f0*/  HADD2.F32 R13, -RZ, R34.H0_H0 ;  /* 0x20000022ff0d7230 */ /* 0x000fe40000004100 */
[----:B------:R-:W-:Y:S01]  /*11800*/  FFMA.FTZ R26, R29, R41, R26 ;  /* 0x000000291d1a7223 */ /* 0x000fe2000001001a */
[----:B------:R-:W-:-:S02]  /*11810*/  HADD2.F32 R11, -RZ, R32.H0_H0 ;  /* 0x20000020ff0b7230 */ /* 0x000fc40000004100 */
[----:B------:R-:W-:Y:S01]  /*11820*/  FFMA.FTZ R42, R31, R41, R42 ;  /* 0x000000291f2a7223 */ /* 0x000fe2000001002a */
[----:B------:R-:W-:Y:S02]  /*11830*/  HADD2.F32 R25, -RZ, R36.H0_H0 ;  /* 0x20000024ff197230 */ /* 0x000fe40000004100 */
[-C--:B------:R-:W-:Y:S01]  /*11840*/  FFMA.FTZ R13, R13, R9.reuse, R24 ;  /* 0x000000090d0d7223 */ /* 0x080fe20000010018 */
[----:B------:R-:W-:Y:S02]  /*11850*/  HADD2.F32 R27, -RZ, R38.H0_H0 ;  /* 0x20000026ff1b7230 */ /* 0x000fe40000004100 */
[-C--:B------:R-:W-:Y:S01]  /*11860*/  FFMA.FTZ R11, R11, R9.reuse, R10 ;  /* 0x000000090b0b7223 */ /* 0x080fe2000001000a */
[----:B------:R-:W-:Y:S02]  /*11870*/  HADD2.F32 R22, -RZ, R22.H1_H1 ;  /* 0x30000016ff167230 */ /* 0x000fe40000004100 */
[----:B------:R-:W-:Y:S01]  /*11880*/  FFMA.FTZ R25, R25, R9, R26 ;  /* 0x0000000919197223 */ /* 0x000fe2000001001a */
[----:B------:R-:W-:-:S02]  /*11890*/  HADD2.F32 R34, -RZ, R34.H1_H1 ;  /* 0x30000022ff227230 */ /* 0x000fc40000004100 */
[----:B------:R-:W-:Y:S01]  /*118a0*/  FFMA.FTZ R9, R27, R9, R42 ;  /* 0x000000091b097223 */ /* 0x000fe2000001002a */
[----:B------:R-:W-:Y:S02]  /*118b0*/  HADD2.F32 R32, -RZ, R32.H1_H1 ;  /* 0x30000020ff207230 */ /* 0x000fe40000004100 */
[----:B------:R-:W-:Y:S02]  /*118c0*/  HADD2.F32 R36, -RZ, R36.H1_H1 ;  /* 0x30000024ff247230 */ /* 0x000fe40000004100 */
[-C--:B------:R-:W-:Y:S01]  /*118d0*/  FFMA.FTZ R13, R34, R22.reuse, R13 ;  /* 0x00000016220d7223 */ /* 0x080fe2000001000d */
        /* <DEDUP_REMOVED lines=9> */
[----:B------:R-:W-:Y:S02]  /*11970*/  HADD2.F32 R24, -RZ, R37.H0_H0 ;  /* 0x20000025ff187230 */ /* 0x000fe40000004100 */
[----:B------:R-:W-:Y:S01]  /*11980*/  FFMA.FTZ R10, R10, R12, R11 ;  /* 0x0000000c0a0a7223 */ /* 0x000fe2000001000b */
[----:B------:R-:W-:Y:S02]  /*11990*/  HADD2.F32 R23, -RZ, R23.H1_H1 ;  /* 0x30000017ff177230 */ /* 0x000fe40000004100 */
[----:B------:R-:W-:-:S02]  /*119a0*/  HADD2.F32 R33, -RZ, R33.H1_H1 ;  /* 0x30000021ff217230 */ /* 0x000fc40000004100 */
[-C--:B------:R-:W-:Y:S01]  /*119b0*/  FFMA.FTZ R24, R24, R12.reuse, R25 ;  /* 0x0000000c18187223 */ /* 0x080fe20000010019 */
[----:B------:R-:W-:Y:S02]  /*119c0*/  HADD2.F32 R35, -RZ, R35.H1_H1 ;  /* 0x30000023ff237230 */ /* 0x000fe40000004100 */
[----:B------:R-:W-:Y:S01]  /*119d0*/  FFMA.FTZ R12, R26, R12, R9 ;  /* 0x0000000c1a0c7223 */ /* 0x000fe20000010009 */
[----:B------:R-:W-:Y:S02]  /*119e0*/  HADD2.F32 R37, -RZ, R37.H1_H1 ;  /* 0x30000025ff257230 */ /* 0x000fe40000004100 */
[-C--:B------:R-:W-:Y:S01]  /*119f0*/  FFMA.FTZ R10, R33, R23.reuse, R10 ;  /* 0x00000017210a7223 */ /* 0x080fe2000001000a */
[----:B------:R-:W-:Y:S02]  /*11a00*/  HADD2.F32 R39, -RZ, R39.H1_H1 ;  /* 0x30000027ff277230 */ /* 0x000fe40000004100 */
        /* <DEDUP_REMOVED lines=19> */
.L_x_65:
[----:B------:R-:W-:-:S05]  /*11b40*/  IMAD.WIDE R18, R87, 0x4, R18 ;  /* 0x0000000457127825 */ /* 0x000fca00078e0212 */
        /* <DEDUP_REMOVED lines=144> */
.L_x_68:
        /* <DEDUP_REMOVED lines=95> */
.L_x_70:
        /* <DEDUP_REMOVED lines=94> */
.L_x_71:
        /* <DEDUP_REMOVED lines=91> */
.L_x_69:
[----:B------:R-:W-:-:S05]  /*135d0*/  IMAD.WIDE R18, R87, 0x4, R18 ;  /* 0x0000000457127825 */ /* 0x000fca00078e0212 */
[----:B------:R-:W2:Y:S02]  /*135e0*/  LDG.E.128.CONSTANT R24, desc[UR8][R18.64] ;  /* 0x0000000812187981 */ /* 0x000ea4000c1e9d00 */
[C---:B--2---:R-:W-:Y:S02]  /*135f0*/  LOP3.LUT R9, R24.reuse, 0xf000f, RZ, 0xc0, !PT ;  /* 0x000f000f18097812 */ /* 0x044fe400078ec0ff */
[----:B------:R-:W-:Y:S02]  /*13600*/  LOP3.LUT R10, R24, 0xf000f0, RZ, 0xc0, !PT ;  /* 0x00f000f0180a7812 */ /* 0x000fe400078ec0ff */
[----:B------:R-:W-:Y:S02]  /*13610*/  SHF.R.U32.HI R12, RZ, 0x8, R24 ;  /* 0x00000008ff0c7819 */ /* 0x000fe40000011618 */
[C---:B------:R-:W-:Y:S02]  /*13620*/  LOP3.LUT R31, R26.reuse, 0xf000f, RZ, 0xc0, !PT ;  /* 0x000f000f1a1f7812 */ /* 0x040fe400078ec0ff */
[----:B------:R-:W-:-:S02]  /*13630*/  LOP3.LUT R24, R26, 0xf000f0, RZ, 0xc0, !PT ;  /* 0x00f000f01a187812 */ /* 0x000fc400078ec0ff */
[----:B------:R-:W-:Y:S02]  /*13640*/  SHF.R.U32.HI R33, RZ, 0x8, R26 ;  /* 0x00000008ff217819 */ /* 0x000fe4000001161a */
[C---:B------:R-:W-:Y:S02]  /*13650*/  LOP3.LUT R26, R27.reuse, 0xf000f0, RZ, 0xc0, !PT ;  /* 0x00f000f01b1a7812 */ /* 0x040fe400078ec0ff */
[----:B------:R-:W-:Y:S02]  /*13660*/  SHF.R.U32.HI R23, RZ, 0x8, R25 ;  /* 0x00000008ff177819 */ /* 0x000fe40000011619 */
[----:B------:R-:W-:Y:S02]  /*13670*/  SHF.R.U32.HI R36, RZ, 0x8, R27 ;  /* 0x00000008ff247819 */ /* 0x000fe4000001161b */
        /* <DEDUP_REMOVED lines=15> */
[-C--:B------:R-:W-:Y:S01]  /*13770*/  HFMA2 R26, R27, R16.reuse.H0_H0, -72, -72 ;  /* 0xd480d4801b1a7431 */ /* 0x080fe20000040010 */
        /* <DEDUP_REMOVED lines=13> */
[----:B------:R-:W-:Y:S01]  /*13850*/  HFMA2 R16, R39, R16.H0_H0, -72, -72 ;  /* 0xd480d48027107431 */ /* 0x000fe20000040010 */
        /* <DEDUP_REMOVED lines=9> */
[----:B------:R-:W-:-:S02]  /*138f0*/  HADD2 R35, R12, -1032, -1032 ;  /* 0xe408e4080c237430 */ /* 0x000fc40000000000 */
[----:B------:R-:W-:Y:S02]  /*13900*/  HADD2 R36, R23, -1032, -1032 ;  /* 0xe408e40817247430 */ /* 0x000fe40000000000 */
[----:B------:R-:W-:Y:S02]  /*13910*/  HADD2 R37, R37, -1032, -1032 ;  /* 0xe408e40825257430 */ /* 0x000fe40000000000 */
[----:B------:R-:W-:Y:S01]  /*13920*/  HADD2 R38, R38, -1032, -1032 ;  /* 0xe408e40826267430 */ /* 0x000fe20000000000 */
[----:B------:R-:W-:Y:S06]  /*13930*/  @!P3 BRA `(.L_x_72) ;  /* 0x000000040068b947 */ /* 0x000fec0003800000 */
[----:B------:R-:W0:Y:S01]  /*13940*/  LDS.64 R12, [UR4+0x30] ;  /* 0x00003004ff0c7984 */ /* 0x000e220008000a00 */
[----:B------:R-:W-:Y:S02]  /*13950*/  HADD2.F32 R41, -RZ, R31.H0_H0 ;  /* 0x2000001fff297230 */ /* 0x000fe40000004100 */
        /* <DEDUP_REMOVED lines=88> */
.L_x_72:
[----:B------:R-:W-:Y:S05]  /*13ee0*/  @!P2 BRA `(.L_x_73) ;  /* 0x00000010005ca947 */ /* 0x000fea0003800000 */
        /* <DEDUP_REMOVED lines=24> */
[----:B------:R-:W-:Y:S02]  /*14070*/  HADD2.F32 R45, -RZ, R34.H1_H1 ;  /* 0x30000022ff2d7230 */ /* 0x000fe40000004100 */
[----:B------:R-:W-:Y:S01]  /*14080*/  FFMA.FTZ R44, R11, R13, RZ ;  /* 0x0000000d0b2c7223 */ /* 0x000fe200000100ff */
[----:B------:R-:W-:-:S02]  /*14090*/  HADD2.F32 R13, -RZ, R32.H1_H1 ;  /* 0x30000020ff0d7230 */ /* 0x000fc40000004100 */
[----:B------:R-:W-:Y:S01]  /*140a0*/  FFMA.FTZ R9, R9, R41, R40 ;  /* 0x0000002909097223 */ /* 0x000fe20000010028 */
[----:B------:R-:W-:Y:S02]  /*140b0*/  HADD2.F32 R11, -RZ, R25.H0_H0 ;  /* 0x20000019ff0b7230 */ /* 0x000fe40000004100 */
[-C--:B------:R-:W-:Y:S01]  /*140c0*/  FFMA.FTZ R12, R45, R39.reuse, R12 ;  /* 0x000000272d0c7223 */ /* 0x080fe2000001000c */
        /* <DEDUP_REMOVED lines=33> */
[--C-:B------:R-:W-:Y:S02]  /*142e0*/  HADD2.F32 R40, -RZ, R30.reuse.H0_H0 ;  /* 0x2000001eff287230 */ /* 0x100fe40000004100 */
[-C--:B------:R-:W-:Y:S01]  /*142f0*/  FFMA.FTZ R10, R10, R12.reuse, R9 ;  /* 0x0000000c0a0a7223 */ /* 0x080fe20000010009 */
[----:B------:R-:W-:Y:S02]  /*14300*/  HADD2.F32 R23, -RZ, R23.H1_H1 ;  /* 0x30000017ff177230 */ /* 0x000fe40000004100 */
[----:B------:R-:W-:Y:S01]  /*14310*/  FFMA.FTZ R22, R42, R12, R11 ;  /* 0x0000000c2a167223 */ /* 0x000fe2000001000b */
[----:B------:R-:W-:-:S02]  /*14320*/  HADD2.F32 R39, -RZ, R30.H1_H1 ;  /* 0x3000001eff277230 */ /* 0x000fc40000004100 */
[-C--:B------:R-:W-:Y:S01]  /*14330*/  FFMA.FTZ R40, R40, R12.reuse, R13 ;  /* 0x0000000c28287223 */ /* 0x080fe2000001000d */
[----:B------:R-:W-:Y:S02]  /*14340*/  HADD2.F32 R42, -RZ, R16.H0_H0 ;  /* 0x20000010ff2a7230 */ /* 0x000fe40000004100 */
[----:B------:R-:W-:Y:S02]  /*14350*/  HADD2.F32 R9, -RZ, R28.H1_H1 ;  /* 0x3000001cff097230 */ /* 0x000fe40000004100 */
[-C--:B------:R-:W-:Y:S01]  /*14360*/  FFMA.FTZ R40, R39, R23.reuse, R40 ;  /* 0x0000001727287223 */ /* 0x080fe20000010028 */
[----:B------:R-:W-:Y:S02]  /*14370*/  HADD2.F32 R11, -RZ, R29.H1_H1 ;  /* 0x3000001dff0b7230 */ /* 0x000fe40000004100 */
[----:B------:R-:W-:Y:S01]  /*14380*/  FFMA.FTZ R12, R42, R12, R41 ;  /* 0x0000000c2a0c7223 */ /* 0x000fe20000010029 */
        /* <DEDUP_REMOVED lines=20> */
.L_x_74:
        /* <DEDUP_REMOVED lines=94> */
.L_x_75:
[----:B------:R-:W-:Y:S05]  /*14ab0*/  @P1 BRA `(.L_x_73) ;  /* 0x0000000400681947 */ /* 0x000fea0003800000 */
[----:B------:R-:W0:Y:S01]  /*14ac0*/  LDS.64 R10, [UR4+0x1b0] ;  /* 0x0001b004ff0a7984 */ /* 0x000e220008000a00 */
[--C-:B------:R-:W-:Y:S02]  /*14ad0*/  HADD2.F32 R9, -RZ, R33.reuse.H0_H0 ;  /* 0x20000021ff097230 */ /* 0x100fe40000004100 */
[----:B------:R-:W-:Y:S01]  /*14ae0*/  HADD2.F32 R12, -RZ, R34.H0_H0 ;  /* 0x20000022ff0c7230 */ /* 0x000fe20000004100 */
[----:B------:R-:W1:Y:S01]  /*14af0*/  LDS.64 R22, [UR4+0x1b8] ;  /* 0x0001b804ff167984 */ /* 0x000e620008000a00 */
[----:B------:R-:W-:Y:S02]  /*14b00*/  HADD2.F32 R33, -RZ, R33.H1_H1 ;  /* 0x30000021ff217230 */ /* 0x000fe40000004100 */
[--C-:B0-----:R-:W-:Y:S02]  /*14b10*/  HADD2.F32 R13, -RZ, R10.reuse.H0_H0 ;  /* 0x2000000aff0d7230 */ /* 0x101fe40000004100 */
[----:B------:R-:W-:Y:S02]  /*14b20*/  HADD2.F32 R39, -RZ, R10.H1_H1 ;  /* 0x3000000aff277230 */ /* 0x000fe40000004100 */
[----:B------:R-:W-:-:S02]  /*14b30*/  HADD2.F32 R41, -RZ, R11.H0_H0 ;  /* 0x2000000bff297230 */ /* 0x000fc40000004100 */
[-C--:B------:R-:W-:Y:S01]  /*14b40*/  FFMA.FTZ R40, R9, R13.reuse, RZ ;  /* 0x0000000d09287223 */ /* 0x080fe200000100ff */
[----:B------:R-:W-:Y:S02]  /*14b50*/  HADD2.F32 R42, -RZ, R11.H1_H1 ;  /* 0x3000000bff2a7230 */ /* 0x000fe40000004100 */
[----:B------:R-:W-:Y:S01]  /*14b60*/  FFMA.FTZ R12, R12, R13, RZ ;  /* 0x0000000d0c0c7223 */ /* 0x000fe200000100ff */
[--C-:B------:R-:W-:Y:S02]  /*14b70*/  HADD2.F32 R10, -RZ, R31.reuse.H0_H0 ;  /* 0x2000001fff0a7230 */ /* 0x100fe40000004100 */
[----:B------:R-:W-:Y:S01]  /*14b80*/  FFMA.FTZ R40, R33, R39, R40 ;  /* 0x0000002721287223 */ /* 0x000fe20000010028 */
[----:B------:R-:W-:Y:S02]  /*14b90*/  HADD2.F32 R11, -RZ, R32.H0_H0 ;  /* 0x20000020ff0b7230 */ /* 0x000fe40000004100 */
[----:B------:R-:W-:Y:S02]  /*14ba0*/  HADD2.F32 R31, -RZ, R31.H1_H1 ;  /* 0x3000001fff1f7230 */ /* 0x000fe40000004100 */
[----:B------:R-:W-:Y:S01]  /*14bb0*/  FFMA.FTZ R10, R10, R13, RZ ;  /* 0x0000000d0a0a7223 */ /* 0x000fe200000100ff */
[----:B------:R-:W-:-:S02]  /*14bc0*/  HADD2.F32 R33, -RZ, R34.H1_H1 ;  /* 0x30000022ff217230 */ /* 0x000fc40000004100 */
[----:B------:R-:W-:Y:S01]  /*14bd0*/  FFMA.FTZ R44, R11, R13, RZ ;  /* 0x0000000d0b2c7223 */ /* 0x000fe200000100ff */
[----:B------:R-:W-:Y:S02]  /*14be0*/  HADD2.F32 R13, -RZ, R32.H1_H1 ;  /* 0x30000020ff0d7230 */ /* 0x000fe40000004100 */
[-C--:B------:R-:W-:Y:S01]  /*14bf0*/  FFMA.FTZ R10, R31, R39.reuse, R10 ;  /* 0x000000271f0a7223 */ /* 0x080fe2000001000a */
[----:B------:R-:W-:Y:S02]  /*14c00*/  HADD2.F32 R31, -RZ, R26.H0_H0 ;  /* 0x2000001aff1f7230 */ /* 0x000fe40000004100 */
[-C--:B------:R-:W-:Y:S01]  /*14c10*/  FFMA.FTZ R12, R33, R39.reuse, R12 ;  /* 0x00000027210c7223 */ /* 0x080fe2000001000c */
[----:B------:R-:W-:Y:S02]  /*14c20*/  HADD2.F32 R11, -RZ, R25.H0_H0 ;  /* 0x20000019ff0b7230 */ /* 0x000fe40000004100 */
[----:B------:R-:W-:Y:S01]  /*14c30*/  FFMA.FTZ R44, R13, R39, R44 ;  /* 0x000000270d2c7223 */ /* 0x000fe2000001002c */
[----:B------:R-:W-:-:S02]  /*14c40*/  HADD2.F32 R9, -RZ, R24.H0_H0 ;  /* 0x20000018ff097230 */ /* 0x000fc40000004100 */
[----:B------:R-:W-:Y:S02]  /*14c50*/  HADD2.F32 R24, -RZ, R24.H1_H1 ;  /* 0x30000018ff187230 */ /* 0x000fe40000004100 */
        /* <DEDUP_REMOVED lines=9> */
[-C--:B------:R-:W-:Y:S01]  /*14cf0*/  FFMA.FTZ R11, R10, R42.reuse, R11 ;  /* 0x0000002a0a0b7223 */ /* 0x080fe2000001000b */
[----:B-1----:R-:W-:Y:S02]  /*14d00*/  HADD2.F32 R10, -RZ, R22.H0_H0 ;  /* 0x20000016ff0a7230 */ /* 0x002fe40000004100 */
[-C--:B------:R-:W-:Y:S01]  /*14d10*/  FFMA.FTZ R41, R32, R42.reuse, R41 ;  /* 0x0000002a20297223 */ /* 0x080fe20000010029 */
[----:B------:R-:W-:Y:S02]  /*14d20*/  HADD2.F32 R24, -RZ, R35.H0_H0 ;  /* 0x20000023ff187230 */ /* 0x000fe40000004100 */
[----:B------:R-:W-:Y:S01]  /*14d30*/  FFMA.FTZ R13, R26, R42, R13 ;  /* 0x0000002a1a0d7223 */ /* 0x000fe2000001000d */
[----:B------:R-:W-:Y:S02]  /*14d40*/  HADD2.F32 R32, -RZ, R36.H0_H0 ;  /* 0x20000024ff207230 */ /* 0x000fe40000004100 */
[----:B------:R-:W-:-:S02]  /*14d50*/  HADD2.F32 R22, -RZ, R22.H1_H1 ;  /* 0x30000016ff167230 */ /* 0x000fc40000004100 */
[-C--:B------:R-:W-:Y:S01]  /*14d60*/  FFMA.FTZ R9, R24, R10.reuse, R9 ;  /* 0x0000000a18097223 */ /* 0x080fe20000010009 */
[----:B------:R-:W-:Y:S02]  /*14d70*/  HADD2.F32 R26, -RZ, R35.H1_H1 ;  /* 0x30000023ff1a7230 */ /* 0x000fe40000004100 */
[----:B------:R-:W-:Y:S01]  /*14d80*/  FFMA.FTZ R11, R32, R10, R11 ;  /* 0x0000000a200b7223 */ /* 0x000fe2000001000b */
[--C-:B------:R-:W-:Y:S02]  /*14d90*/  HADD2.F32 R34, -RZ, R37.reuse.H0_H0 ;  /* 0x20000025ff227230 */ /* 0x100fe40000004100 */
        /* <DEDUP_REMOVED lines=15> */
[----:B------:R-:W-:Y:S02]  /*14e90*/  HADD2.F32 R24, -RZ, R30.H0_H0 ;  /* 0x2000001eff187230 */ /* 0x000fe40000004100 */
[-C--:B------:R-:W-:Y:S01]  /*14ea0*/  FFMA.FTZ R10, R10, R12.reuse, R9 ;  /* 0x0000000c0a0a7223 */ /* 0x080fe20000010009 */
[----:B------:R-:W-:Y:S02]  /*14eb0*/  HADD2.F32 R26, -RZ, R16.H0_H0 ;  /* 0x20000010ff1a7230 */ /* 0x000fe40000004100 */
        /* <DEDUP_REMOVED lines=26> */
.L_x_73:
        /* <DEDUP_REMOVED lines=8> */
.L_x_59:
        /* <DEDUP_REMOVED lines=9> */
.L_x_82:
[----:B------:R-:W0:Y:S01]  /*15170*/  LDC R87, c[0x0][0x3ac] ;  /* 0x0000eb00ff577b82 */ /* 0x000e220000000800 */
[----:B------:R-:W-:Y:S01]  /*15180*/  ISETP.NE.AND P3, PT, R92, R89, PT ;  /* 0x000000595c00720c */ /* 0x000fe20003f65270 */
[----:B------:R-:W2:-:S12]  /*15190*/  LDG.E.128.CONSTANT R12, desc[UR8][R104.64] ;  /* 0x00000008680c7981 */ /* 0x000e98000c1e9d00 */
[----:B------:R-:W-:Y:S01]  /*151a0*/  @!P3 LEA R26, R88, R1, 0x3 ;  /* 0x00000001581ab211 */ /* 0x000fe200078e18ff */
[----:B------:R-:W3:Y:S05]  /*151b0*/  @!P3 LDG.E.U16.CONSTANT R9, desc[UR8][R96.64] ;  /* 0x000000086009b981 */ /* 0x000eea000c1e9500 */
[----:B------:R-:W4:Y:S01]  /*151c0*/  @!P3 LDL.64 R26, [R26+0x8] ;  /* 0x000008001a1ab983 */ /* 0x000f220000100a00 */
[----:B0-----:R-:W-:-:S05]  /*151d0*/  IMAD.WIDE R10, R87, 0x4, R104 ;  /* 0x00000004570a7825 */ /* 0x001fca00078e0268 */
[----:B------:R0:W5:Y:S01]  /*151e0*/  LDG.E.128.CONSTANT R20, desc[UR8][R10.64] ;  /* 0x000000080a147981 */ /* 0x000162000c1e9d00 */
[----:B------:R-:W-:-:S05]  /*151f0*/  IMAD.WIDE R100, R87, 0x4, R10 ;  /* 0x0000000457647825 */ /* 0x000fca00078e020a */
[----:B------:R-:W5:Y:S01]  /*15200*/  LDG.E.128.CONSTANT R16, desc[UR8][R100.64] ;  /* 0x0000000864107981 */ /* 0x000f62000c1e9d00 */
[----:B------:R-:W-:Y:S01]  /*15210*/  MOV R24, 0x3000 ;  /* 0x0000300000187802 */ /* 0x000fe20000000f00 */
[----:B------:R-:W-:Y:S01]  /*15220*/  HFMA2 R40, -RZ, RZ, 0, 0.015625 ;  /* 0x00002400ff287431 */ /* 0x000fe200000001ff */
[----:B------:R-:W-:Y:S02]  /*15230*/  ISETP.NE.AND P4, PT, R93, RZ, PT ;  /* 0x000000ff5d00720c */ /* 0x000fe40003f85270 */
[----:B------:R-:W-:Y:S02]  /*15240*/  ISETP.NE.AND P2, PT, R95, 0x1, PT ;  /* 0x000000015f00780c */ /* 0x000fe40003f45270 */
[----:B------:R-:W-:Y:S02]  /*15250*/  @!P3 IADD3 R98, PT, PT, R88, 0x1, RZ ;  /* 0x000000015862b810 */ /* 0x000fe40007ffe0ff */
[----:B--2---:R-:W-:Y:S02]  /*15260*/  LOP3.LUT R52, R12, 0x70007, RZ, 0xc0, !PT ;  /* 0x000700070c347812 */ /* 0x004fe400078ec0ff */
[----:B------:R-:W-:-:S02]  /*15270*/  SHF.R.U32.HI R48, RZ, 0x6, R12 ;  /* 0x00000006ff307819 */ /* 0x000fc4000001160c */
[----:B------:R-:W-:Y:S02]  /*15280*/  SHF.R.U32.HI R25, RZ, 0xf, R13 ;  /* 0x0000000fff197819 */ /* 0x000fe4000001160d */
[C---:B------:R-:W-:Y:S02]  /*15290*/  LOP3.LUT R53, R13.reuse, 0x70007, RZ, 0xc0, !PT ;  /* 0x000700070d357812 */ /* 0x040fe400078ec0ff */
[----:B0-----:R-:W-:Y:S02]  /*152a0*/  LOP3.LUT R10, R13, 0x380038, RZ, 0xc0, !PT ;  /* 0x003800380d0a7812 */ /* 0x001fe400078ec0ff */
[----:B---3--:R-:W-:Y:S02]  /*152b0*/  @!P3 IADD3 R89, PT, PT, R9, R92, RZ ;  /* 0x0000005c0959b210 */ /* 0x008fe40007ffe0ff */
[----:B------:R-:W-:Y:S02]  /*152c0*/  LOP3.LUT R9, R12, 0x380038, RZ, 0xc0, !PT ;  /* 0x003800380c097812 */ /* 0x000fe400078ec0ff */
[----:B------:R-:W-:-:S02]  /*152d0*/  SHF.R.U32.HI R12, RZ, 0xf, R12 ;  /* 0x0000000fff0c7819 */ /* 0x000fc4000001160c */
[----:B----4-:R-:W-:Y:S02]  /*152e0*/  @!P3 PRMT R86, R26, 0x7610, R86 ;  /* 0x000076101a56b816 */ /* 0x010fe40000000056 */
[----:B------:R-:W-:Y:S02]  /*152f0*/  @!P3 PRMT R85, R27, 0x7610, R85 ;  /* 0x000076101b55b816 */ /* 0x000fe40000000055 */
[----:B------:R-:W-:Y:S02]  /*15300*/  @!P3 PRMT R86, R86, 0x7610, R26 ;  /* 0x000076105656b816 */ /* 0x000fe4000000001a */
[----:B------:R-:W-:Y:S02]  /*15310*/  @!P3 PRMT R85, R85, 0x7610, R27 ;  /* 0x000076105555b816 */ /* 0x000fe4000000001b */
[----:B------:R-:W-:Y:S02]  /*15320*/  SHF.R.U32.HI R50, RZ, 0x6, R13 ;  /* 0x00000006ff327819 */ /* 0x000fe4000001160d */
[----:B------:R-:W-:-:S02]  /*15330*/  LOP3.LUT R54, R14, 0x70007, RZ, 0xc0, !PT ;  /* 0x000700070e367812 */ /* 0x000fc400078ec0ff */
[----:B------:R-:W-:Y:S02]  /*15340*/  LOP3.LUT R26, R14, 0x380038, RZ, 0xc0, !PT ;  /* 0x003800380e1a7812 */ /* 0x000fe400078ec0ff */
[--C-:B------:R-:W-:Y:S02]  /*15350*/  SHF.R.U32.HI R51, RZ, 0x6, R14.reuse ;  /* 0x00000006ff337819 */ /* 0x100fe4000001160e */
[----:B------:R-:W-:Y:S02]  /*15360*/  SHF.R.U32.HI R27, RZ, 0xf, R14 ;  /* 0x0000000fff1b7819 */ /* 0x000fe4000001160e */
[C---:B------:R-:W-:Y:S02]  /*15370*/  LOP3.LUT R66, R15.reuse, 0x70007, RZ, 0xc0, !PT ;  /* 0x000700070f427812 */ /* 0x040fe400078ec0ff */
[----:B------:R-:W-:Y:S02]  /*15380*/  LOP3.LUT R56, R15, 0x380038, RZ, 0xc0, !PT ;  /* 0x003800380f387812 */ /* 0x000fe400078ec0ff */
[----:B------:R-:W-:-:S02]  /*15390*/  SHF.R.U32.HI R55, RZ, 0x6, R15 ;  /* 0x00000006ff377819 */ /* 0x000fc4000001160f */
[----:B-----5:R-:W-:Y:S02]  /*153a0*/  SHF.R.U32.HI R13, RZ, 0xe, R20 ;  /* 0x0000000eff0d7819 */ /* 0x020fe40000011614 */
[----:B------:R-:W-:Y:S02]  /*153b0*/  LOP3.LUT R12, R12, 0x10001, RZ, 0xc0, !PT ;  /* 0x000100010c0c7812 */ /* 0x000fe400078ec0ff */
[----:B------:R-:W-:Y:S02]  /*153c0*/  SHF.R.U32.HI R15, RZ, 0xf, R15 ;  /* 0x0000000fff0f7819 */ /* 0x000fe4000001160f */
[----:B------:R-:W-:Y:S02]  /*153d0*/  SHF.R.U32.HI R14, RZ, 0xe, R21 ;  /* 0x0000000eff0e7819 */ /* 0x000fe40000011615 */
[----:B------:R-:W-:Y:S02]  /*153e0*/  LOP3.LUT R25, R25, 0x10001, RZ, 0xc0, !PT ;  /* 0x0001000119197812 */ /* 0x000fe400078ec0ff */
[----:B------:R-:W-:-:S02]  /*153f0*/  LOP3.LUT R13, R12, 0x20002, R13, 0xf8, !PT ;  /* 0x000200020c0d7812 */ /* 0x000fc400078ef80d */
[----:B------:R-:W-:Y:S02]  /*15400*/  SHF.R.U32.HI R30, RZ, 0xd, R16 ;  /* 0x0000000dff1e7819 */ /* 0x000fe40000011610 */
[----:B------:R-:W-:Y:S02]  /*15410*/  SHF.R.U32.HI R28, RZ, 0xe, R23 ;  /* 0x0000000eff1c7819 */ /* 0x000fe40000011617 */
[----:B------:R-:W-:Y:S02]  /*15420*/  LOP3.LUT R15, R15, 0x10001, RZ, 0xc0, !PT ;  /* 0x000100010f0f7812 */ /* 0x000fe400078ec0ff */
[----:B------:R-:W-:Y:S02]  /*15430*/  LOP3.LUT R14, R25, 0x20002, R14, 0xf8, !PT ;  /* 0x00020002190e7812 */ /* 0x000fe400078ef80e */
[----:B------:R-:W-:Y:S02]  /*15440*/  SHF.R.U32.HI R31, RZ, 0xd, R17 ;  /* 0x0000000dff1f7819 */ /* 0x000fe40000011611 */
[----:B------:R-:W-:-:S02]  /*15450*/  LOP3.LUT R30, R13, 0x40004, R30, 0xf8, !PT ;  /* 0x000400040d1e7812 */ /* 0x000fc400078ef81e */
[----:B------:R-:W-:Y:S02]  /*15460*/  LOP3.LUT R15, R15, 0x20002, R28, 0xf8, !PT ;  /* 0x000200020f0f7812 */ /* 0x000fe400078ef81c */
[----:B------:R-:W-:Y:S02]  /*15470*/  SHF.R.U32.HI R34, RZ, 0xd, R19 ;  /* 0x0000000dff227819 */ /* 0x000fe40000011613 */
[----:B------:R-:W-:Y:S02]  /*15480*/  LOP3.LUT R31, R14, 0x40004, R31, 0xf8, !PT ;  /* 0x000400040e1f7812 */ /* 0x000fe400078ef81f */
[----:B------:R-:W-:Y:S02]  /*15490*/  LOP3.LUT R13, R10, 0x64006400, RZ, 0xfc, !PT ;  /* 0x640064000a0d7812 */ /* 0x000fe400078efcff */
[----:B------:R-:W-:Y:S02]  /*154a0*/  LOP3.LUT R14, R50, 0x380038, RZ, 0xc0, !PT ;  /* 0x00380038320e7812 */ /* 0x000fe400078ec0ff */
[----:B------:R-:W-:-:S02]  /*154b0*/  SHF.R.U32.HI R38, RZ, 0x6, R22 ;  /* 0x00000006ff267819 */ /* 0x000fc40000011616 */
[----:B------:R-:W-:Y:S02]  /*154c0*/  LOP3.LUT R10, R48, 0x380038, RZ, 0xc0, !PT ;  /* 0x00380038300a7812 */ /* 0x000fe400078ec0ff */
[C---:B------:R-:W-:Y:S02]  /*154d0*/  LOP3.LUT R36, R20.reuse, 0x70007, RZ, 0xc0, !PT ;  /* 0x0007000714247812 */ /* 0x040fe400078ec0ff */
[----:B------:R-:W-:Y:S02]  /*154e0*/  LOP3.LUT R11, R20, 0x380038, RZ, 0xc0, !PT ;  /* 0x00380038140b7812 */ /* 0x000fe400078ec0ff */
[----:B------:R-:W-:Y:S02]  /*154f0*/  SHF.R.U32.HI R29, RZ, 0x6, R20 ;  /* 0x00000006ff1d7819 */ /* 0x000fe40000011614 */
[----:B------:R-:W-:Y:S02]  /*15500*/  SHF.R.U32.HI R35, RZ, 0x6, R21 ;  /* 0x00000006ff237819 */ /* 0x000fe40000011615 */
[----:B------:R-:W-:Y:S01]  /*15510*/  SHF.R.U32.HI R43, RZ, 0x6, R23 ;  /* 0x00000006ff2b7819 */ /* 0x000fe20000011617 */
[----:B------:R-:W-:Y:S01]  /*15520*/  HFMA2 R78, R13, R24.H0_H0, -132, -132 ;  /* 0xd820d8200d4e7431 */ /* 0x000fe20000040018 */
[----:B------:R-:W-:-:S02]  /*15530*/  LOP3.LUT R37, R21, 0x70007, RZ, 0xc0, !PT ;  /* 0x0007000715257812 */ /* 0x000fc400078ec0ff */
[----:B------:R-:W-:Y:S02]  /*15540*/  LOP3.LUT R20, R21, 0x380038, RZ, 0xc0, !PT ;  /* 0x0038003815147812 */ /* 0x000fe400078ec0ff */
[C---:B------:R-:W-:Y:S02]  /*15550*/  LOP3.LUT R33, R16.reuse, 0x70007, RZ, 0xc0, !PT ;  /* 0x0007000710217812 */ /* 0x040fe400078ec0ff */
[----:B------:R-:W-:Y:S02]  /*15560*/  LOP3.LUT R12, R16, 0x380038, RZ, 0xc0, !PT ;  /* 0x00380038100c7812 */ /* 0x000fe400078ec0ff */
[----:B------:R-:W-:Y:S02]  /*15570*/  SHF.R.U32.HI R28, RZ, 0x6, R16 ;  /* 0x00000006ff1c7819 */ /* 0x000fe40000011610 */
[C---:B------:R-:W-:Y:S02]  /*15580*/  LOP3.LUT R47, R19.reuse, 0x70007, RZ, 0xc0, !PT ;  /* 0x00070007132f7812 */ /* 0x040fe400078ec0ff */
[----:B------:R-:W-:-:S02]  /*15590*/  LOP3.LUT R60, R19, 0x380038, RZ, 0xc0, !PT ;  /* 0x00380038133c7812 */ /* 0x000fc400078ec0ff */
[----:B------:R-:W-:Y:S02]  /*155a0*/  SHF.R.U32.HI R49, RZ, 0x6, R19 ;  /* 0x00000006ff317819 */ /* 0x000fe40000011613 */
[----:B------:R-:W-:Y:S02]  /*155b0*/  LOP3.LUT R34, R15, 0x40004, R34, 0xf8, !PT ;  /* 0x000400040f227812 */ /* 0x000fe400078ef822 */
[C---:B------:R-:W-:Y:S02]  /*155c0*/  LOP3.LUT R42, R22.reuse, 0x70007, RZ, 0xc0, !PT ;  /* 0x00070007162a7812 */ /* 0x040fe400078ec0ff */
[----:B------:R-:W-:Y:S02]  /*155d0*/  LOP3.LUT R21, R22, 0x380038, RZ, 0xc0, !PT ;  /* 0x0038003816157812 */ /* 0x000fe400078ec0ff */
[C---:B------:R-:W-:Y:S02]  /*155e0*/  LOP3.LUT R41, R17.reuse, 0x70007, RZ, 0xc0, !PT ;  /* 0x0007000711297812 */ /* 0x040fe400078ec0ff */
[----:B------:R-:W-:-:S02]  /*155f0*/  LOP3.LUT R16, R17, 0x380038, RZ, 0xc0, !PT ;  /* 0x0038003811107812 */ /* 0x000fc400078ec0ff */
[----:B------:R-:W-:Y:S02]  /*15600*/  SHF.R.U32.HI R39, RZ, 0x6, R17 ;  /* 0x00000006ff277819 */ /* 0x000fe40000011611 */
[----:B------:R-:W-:Y:S02]  /*15610*/  LOP3.LUT R19, R56, 0x64006400, RZ, 0xfc, !PT ;  /* 0x6400640038137812 */ /* 0x000fe400078efcff */
[----:B------:R-:W-:Y:S02]  /*15620*/  LOP3.LUT R15, R14, 0x64006400, RZ, 0xfc, !PT ;  /* 0x640064000e0f7812 */ /* 0x000fe400078efcff */
        /* <DEDUP_REMOVED lines=8> */
[----:B------:R-:W-:Y:S01]  /*156b0*/  SHF.R.U32.HI R45, RZ, 0x6, R18 ;  /* 0x00000006ff2d7819 */ /* 0x000fe20000011612 */
[-C--:B------:R-:W-:Y:S01]  /*156c0*/  HFMA2 R76, R19, R24.reuse.H0_H0, -132, -132 ;  /* 0xd820d820134c7431 */ /* 0x080fe20000040018 */
[C---:B------:R-:W-:Y:S01]  /*156d0*/  LOP3.LUT R46, R23.reuse, 0x70007, RZ, 0xc0, !PT ;  /* 0x00070007172e7812 */ /* 0x040fe200078ec0ff */
[-C--:B------:R-:W-:Y:S01]  /*156e0*/  HFMA2 R74, R15, R24.reuse.H0_H0, -132, -132 ;  /* 0xd820d8200f4a7431 */ /* 0x080fe20000040018 */
[----:B------:R-:W-:Y:S01]  /*156f0*/  LOP3.LUT R58, R23, 0x380038, RZ, 0xc0, !PT ;  /* 0x00380038173a7812 */ /* 0x000fe200078ec0ff */
[----:B------:R-:W-:Y:S01]  /*15700*/  HFMA2 R83, R9, R24.H0_H0, -132, -132 ;  /* 0xd820d82009537431 */ /* 0x000fe20000040018 */
[----:B------:R-:W-:-:S02]  /*15710*/  LOP3.LUT R27, R27, 0x20002, R22, 0xf8, !PT ;  /* 0x000200021b1b7812 */ /* 0x000fc400078ef816 */
[----:B------:R-:W-:Y:S02]  /*15720*/  LOP3.LUT R17, R17, 0x64006400, RZ, 0xfc, !PT ;  /* 0x6400640011117812 */ /* 0x000fe400078efcff */
[----:B------:R-:W-:Y:S02]  /*15730*/  LOP3.LUT R21, R21, 0x64006400, RZ, 0xfc, !PT ;  /* 0x6400640015157812 */ /* 0x000fe400078efcff */
[----:B------:R-:W-:Y:S02]  /*15740*/  LOP3.LUT R23, R13, 0x64006400, RZ, 0xfc, !PT ;  /* 0x640064000d177812 */ /* 0x000fe400078efcff */
[C---:B------:R-:W-:Y:S02]  /*15750*/  LOP3.LUT R44, R18.reuse, 0x70007, RZ, 0xc0, !PT ;  /* 0x00070007122c7812 */ /* 0x040fe400078ec0ff */
[----:B------:R-:W-:Y:S02]  /*15760*/  LOP3.LUT R22, R18, 0x380038, RZ, 0xc0, !PT ;  /* 0x0038003812167812 */ /* 0x000fe400078ec0ff */
[----:B------:R-:W-:-:S02]  /*15770*/  SHF.R.U32.HI R32, RZ, 0xd, R18 ;  /* 0x0000000dff207819 */ /* 0x000fc40000011612 */
        /* <DEDUP_REMOVED lines=10> */
[-C--:B------:R-:W-:Y:S01]  /*15820*/  HFMA2 R56, R17, R24.reuse.H0_H0, -132, -132 ;  /* 0xd820d82011387431 */ /* 0x080fe20000040018 */
[----:B------:R-:W-:Y:S01]  /*15830*/  LOP3.LUT R65, R60, 0x64006400, RZ, 0xfc, !PT ;  /* 0x640064003c417812 */ /* 0x000fe200078efcff */
[----:B------:R-:W-:Y:S01]  /*15840*/  HFMA2 R60, R21, R24.H0_H0, -132, -132 ;  /* 0xd820d820153c7431 */ /* 0x000fe20000040018 */
[----:B------:R-:W-:-:S02]  /*15850*/  LOP3.LUT R32, R27, 0x40004, R32, 0xf8, !PT ;  /* 0x000400041b207812 */ /* 0x000fc400078ef820 */
        /* <DEDUP_REMOVED lines=11> */
[-C--:B------:R-:W-:Y:S02]  /*15910*/  HFMA2 R58, R11, R24.reuse.H0_H0, -132, -132 ;  /* 0xd820d8200b3a7431 */ /* 0x080fe40000040018 */
        /* <DEDUP_REMOVED lines=16> */
[----:B------:R-:W-:Y:S01]  /*15a20*/  HFMA2 R20, R67, R24.H0_H0, -132, -132 ;  /* 0xd820d82043147431 */ /* 0x000fe20000040018 */
        /* <DEDUP_REMOVED lines=16> */
[----:B------:R-:W-:Y:S01]  /*15b30*/  LOP3.LUT R48, R48, 0x70007, RZ, 0xc0, !PT ;  /* 0x0007000730307812 */ /* 0x000fe200078ec0ff */
[-C--:B------:R-:W-:Y:S01]  /*15b40*/  HFMA2 R62, R21, R40.reuse.H0_H0, -20, -20 ;  /* 0xcd00cd00153e7431 */ /* 0x080fe20000040028 */
[----:B------:R-:W-:Y:S01]  /*15b50*/  LOP3.LUT R55, R55, 0x70007, RZ, 0xc0, !PT ;  /* 0x0007000737377812 */ /* 0x000fe200078ec0ff */
[-C--:B------:R-:W-:Y:S01]  /*15b60*/  HFMA2 R26, R27, R40.reuse.H0_H0, -20, -20 ;  /* 0xcd00cd001b1a7431 */ /* 0x080fe20000040028 */
[----:B------:R-:W-:Y:S01]  /*15b70*/  LOP3.LUT R25, R23, 0x64006400, RZ, 0xfc, !PT ;  /* 0x6400640017197812 */ /* 0x000fe200078efcff */
[----:B------:R-:W-:Y:S01]  /*15b80*/  HFMA2 R27, R69, R40.H0_H0, -20, -20 ;  /* 0xcd00cd00451b7431 */ /* 0x000fe20000040028 */
        /* <DEDUP_REMOVED lines=9> */
[----:B------:R-:W-:Y:S01]  /*15c20*/  HFMA2 R64, R25, R40.H0_H0, -20, -20 ;  /* 0xcd00cd0019407431 */ /* 0x000fe20000040028 */
        /* <DEDUP_REMOVED lines=12> */
[----:B------:R-:W-:Y:S01]  /*15cf0*/  LOP3.LUT R42, R42, 0x64006400, RZ, 0xfc, !PT ;  /* 0x640064002a2a7812 */ /* 0x000fe200078efcff */
[----:B------:R-:W-:Y:S01]  /*15d00*/  HADD2 R72, R54, -1028, -1028 ;  /* 0xe404e40436487430 */ /* 0x000fe20000000000 */
[----:B------:R-:W-:Y:S01]  /*15d10*/  LOP3.LUT R73, R68, 0x64006400, RZ, 0xfc, !PT ;  /* 0x6400640044497812 */ /* 0x000fe200078efcff */
[----:B------:R-:W-:Y:S01]  /*15d20*/  HADD2 R81, R55, -1028, -1028 ;  /* 0xe404e40437517430 */ /* 0x000fe20000000000 */
[----:B------:R-:W-:Y:S02]  /*15d30*/  LOP3.LUT R43, R38, 0x64006400, RZ, 0xfc, !PT ;  /* 0x64006400262b7812 */ /* 0x000fe400078efcff */
[----:B------:R-:W-:Y:S02]  /*15d40*/  LOP3.LUT R52, R52, 0x64006400, RZ, 0xfc, !PT ;  /* 0x6400640034347812 */ /* 0x000fe400078efcff */
[----:B------:R-:W-:Y:S02]  /*15d50*/  LOP3.LUT R53, R53, 0x64006400, RZ, 0xfc, !PT ;  /* 0x6400640035357812 */ /* 0x000fe400078efcff */
[----:B------:R-:W-:-:S02]  /*15d60*/  LOP3.LUT R66, R66, 0x64006400, RZ, 0xfc, !PT ;  /* 0x6400640042427812 */ /* 0x000fc400078efcff */
[----:B------:R-:W-:Y:S02]  /*15d70*/  LOP3.LUT R50, R50, 0x64006400, RZ, 0xfc, !PT ;  /* 0x6400640032327812 */ /* 0x000fe400078efcff */
[----:B------:R-:W-:Y:S02]  /*15d80*/  LOP3.LUT R51, R51, 0x64006400, RZ, 0xfc, !PT ;  /* 0x6400640033337812 */ /* 0x000fe400078efcff */
[----:B------:R-:W-:Y:S01]  /*15d90*/  LOP3.LUT R48, R46, 0x64006400, RZ, 0xfc, !PT ;  /* 0x640064002e307812 */ /* 0x000fe200078efcff */
        /* <DEDUP_REMOVED lines=17> */
[-C--:B------:R-:W-:Y:S02]  /*15eb0*/  HFMA2 R63, R63, R40.reuse.H0_H0, -20, -20 ;  /* 0xcd00cd003f3f7431 */ /* 0x080fe40000040028 */
[-C--:B------:R-:W-:Y:S02]  /*15ec0*/  HFMA2 R65, R65, R40.reuse.H0_H0, -20, -20 ;  /* 0xcd00cd0041417431 */ /* 0x080fe40000040028 */
[-C--:B------:R-:W-:Y:S02]  /*15ed0*/  HFMA2 R21, R21, R40.reuse.H0_H0, -20, -20 ;  /* 0xcd00cd0015157431 */ /* 0x080fe40000040028 */
[-C--:B------:R-:W-:Y:S02]  /*15ee0*/  HFMA2 R23, R67, R40.reuse.H0_H0, -20, -20 ;  /* 0xcd00cd0043177431 */ /* 0x080fe40000040028 */
[-C--:B------:R-:W-:Y:S02]  /*15ef0*/  HFMA2 R24, R71, R40.reuse.H0_H0, -20, -20 ;  /* 0xcd00cd0047187431 */ /* 0x080fe40000040028 */
[----:B------:R-:W-:-:S02]  /*15f00*/  HFMA2 R25, R25, R40.H0_H0, -20, -20 ;  /* 0xcd00cd0019197431 */ /* 0x000fc40000040028 */
[----:B------:R-:W-:Y:S02]  /*15f10*/  HADD2 R68, R42, -1028, -1028 ;  /* 0xe404e4042a447430 */ /* 0x000fe40000000000 */
[----:B------:R-:W-:Y:S02]  /*15f20*/  HFMA2 R40, R73, R40.H0_H0, -20, -20 ;  /* 0xcd00cd0049287431 */ /* 0x000fe40000040028 */
        /* <DEDUP_REMOVED lines=101> */
.L_x_78:
        /* <DEDUP_REMOVED lines=84> */
.L_x_80:
        /* <DEDUP_REMOVED lines=80> */
.L_x_81:
        /* <DEDUP_REMOVED lines=77> */
.L_x_79:
        /* <DEDUP_REMOVED lines=8> */
.L_x_77:
[----:B------:R-:W0:Y:S02]  /*17510*/  LDCU UR5, c[0x0][0x3dc] ;  /* 0x00007b80ff0577ac */ /* 0x000e240008000800 */
[----:B0-----:R-:W-:-:S04]  /*17520*/  VIMNMX R9, PT, PT, R94, UR5, PT ;  /* 0x000000055e097c48 */ /* 0x001fc8000bfe0100 */
[----:B------:R-:W-:-:S13]  /*17530*/  ISETP.GT.AND P1, PT, R9, R92, PT ;  /* 0x0000005c0900720c */ /* 0x000fda0003f24270 */
[----:B------:R-:W-:Y:S05]  /*17540*/  @!P1 BRA `(.L_x_83) ;  /* 0x0000001000dc9947 */ /* 0x000fea0003800000 */
[----:B------:R-:W0:Y:S01]  /*17550*/  LDC.64 R10, c[0x0][0x3b8] ;  /* 0x0000ee00ff0a7b82 */ /* 0x000e220000000a00 */
[----:B------:R-:W-:Y:S01]  /*17560*/  ISETP.EQ.OR P0, PT, R95, 0x3, P0 ;  /* 0x000000035f00780c */ /* 0x000fe20000702670 */
[----:B------:R-:W-:Y:S01]  /*17570*/  UIADD3 UR4, UPT, UPT, UR4, 0x100, URZ ;  /* 0x0000010004047890 */ /* 0x000fe2000fffe0ff */
[----:B0-----:R-:W-:-:S03]  /*17580*/  IMAD.WIDE.U32 R10, R92, 0x4, R10 ;  /* 0x000000045c0a7825 */ /* 0x001fc600078e000a */
[----:B------:R-:W-:-:S04]  /*17590*/  IADD3 R10, P1, PT, R10, 0x2, RZ ;  /* 0x000000020a0a7810 */ /* 0x000fc80007f3e0ff */
[----:B------:R-:W-:-:S09]  /*175a0*/  IADD3.X R11, PT, PT, RZ, R11, RZ, P1, !PT ;  /* 0x0000000bff0b7210 */ /* 0x000fd20000ffe4ff */
.L_x_88:
[----:B------:R-:W-:Y:S01]  /*175b0*/  ISETP.NE.AND P1, PT, R92, R89, PT ;  /* 0x000000595c00720c */ /* 0x000fe20003f25270 */
[----:B------:R-:W2:-:S12]  /*175c0*/  LDG.E.128.CONSTANT R12, desc[UR8][R104.64] ;  /* 0x00000008680c7981 */ /* 0x000e98000c1e9d00 */
[----:B------:R-:W-:Y:S01]  /*175d0*/  @!P1 LEA R18, R88, R1, 0x3 ;  /* 0x0000000158129211 */ /* 0x000fe200078e18ff */
[----:B------:R0:W5:Y:S05]  /*175e0*/  @!P1 LDG.E.U16.CONSTANT R29, desc[UR8][R10.64] ;  /* 0x000000080a1d9981 */ /* 0x00016a000c1e9500 */
[----:B------:R-:W3:Y:S01]  /*175f0*/  @!P1 LDL.64 R18, [R18+0x8] ;  /* 0x0000080012129983 */ /* 0x000ee20000100a00 */
[----:B------:R-:W-:Y:S01]  /*17600*/  MOV R30, 0x3400 ;  /* 0x00003400001e7802 */ /* 0x000fe20000000f00 */
[----:B------:R-:W-:Y:S01]  /*17610*/  HFMA2 R36, -RZ, RZ, 0, 0.0625 ;  /* 0x00002c00ff247431 */ /* 0x000fe200000001ff */
[----:B------:R-:W-:Y:S02]  /*17620*/  ISETP.NE.AND P3, PT, R93, RZ, PT ;  /* 0x000000ff5d00720c */ /* 0x000fe40003f65270 */
[----:B------:R-:W-:-:S02]  /*17630*/  MOV R16, 0x2400 ;  /* 0x0000240000107802 */ /* 0x000fc40000000f00 */
[----:B------:R-:W-:Y:S02]  /*17640*/  ISETP.NE.AND P2, PT, R95, 0x1, PT ;  /* 0x000000015f00780c */ /* 0x000fe40003f45270 */
[----:B------:R-:W-:Y:S02]  /*17650*/  @!P1 IADD3 R56, PT, PT, R88, 0x1, RZ ;  /* 0x0000000158389810 */ /* 0x000fe40007ffe0ff */
[C---:B--2---:R-:W-:Y:S02]  /*17660*/  LOP3.LUT R45, R13.reuse, 0x30003, RZ, 0xc0, !PT ;  /* 0x000300030d2d7812 */ /* 0x044fe400078ec0ff */
[C---:B------:R-:W-:Y:S02]  /*17670*/  LOP3.LUT R20, R13.reuse, 0xc000c, RZ, 0xc0, !PT ;  /* 0x000c000c0d147812 */ /* 0x040fe400078ec0ff */
[C---:B------:R-:W-:Y:S02]  /*17680*/  LOP3.LUT R28, R13.reuse, 0x300030, RZ, 0xc0, !PT ;  /* 0x003000300d1c7812 */ /* 0x040fe400078ec0ff */
[----:B------:R-:W-:-:S02]  /*17690*/  LOP3.LUT R38, R13, 0xc000c0, RZ, 0xc0, !PT ;  /* 0x00c000c00d267812 */ /* 0x000fc400078ec0ff */
[----:B------:R-:W-:Y:S02]  /*176a0*/  SHF.R.U32.HI R47, RZ, 0x8, R13 ;  /* 0x00000008ff2f7819 */ /* 0x000fe4000001160d */
[C---:B------:R-:W-:Y:S02]  /*176b0*/  LOP3.LUT R17, R12.reuse, 0x30003, RZ, 0xc0, !PT ;  /* 0x000300030c117812 */ /* 0x040fe400078ec0ff */
[----:B------:R-:W-:Y:S02]  /*176c0*/  LOP3.LUT R37, R12, 0xc000c0, RZ, 0xc0, !PT ;  /* 0x00c000c00c257812 */ /* 0x000fe400078ec0ff */
[----:B---3--:R-:W-:Y:S02]  /*176d0*/  @!P1 PRMT R86, R18, 0x7610, R86 ;  /* 0x0000761012569816 */ /* 0x008fe40000000056 */
[----:B------:R-:W-:Y:S02]  /*176e0*/  @!P1 PRMT R85, R19, 0x7610, R85 ;  /* 0x0000761013559816 */ /* 0x000fe40000000055 */
[----:B------:R-:W-:-:S02]  /*176f0*/  @!P1 PRMT R86, R86, 0x7610, R18 ;  /* 0x0000761056569816 */ /* 0x000fc40000000012 */
[----:B------:R-:W-:Y:S02]  /*17700*/  @!P1 PRMT R85, R85, 0x7610, R19 ;  /* 0x0000761055559816 */ /* 0x000fe40000000013 */
[C---:B------:R-:W-:Y:S02]  /*17710*/  LOP3.LUT R18, R12.reuse, 0xc000c, RZ, 0xc0, !PT ;  /* 0x000c000c0c127812 */ /* 0x040fe400078ec0ff */
[----:B------:R-:W-:Y:S02]  /*17720*/  LOP3.LUT R19, R12, 0x300030, RZ, 0xc0, !PT ;  /* 0x003000300c137812 */ /* 0x000fe400078ec0ff */
[C---:B------:R-:W-:Y:S02]  /*17730*/  LOP3.LUT R13, R14.reuse, 0xc000c, RZ, 0xc0, !PT ;  /* 0x000c000c0e0d7812 */ /* 0x040fe400078ec0ff */
[----:B------:R-:W-:Y:S02]  /*17740*/  SHF.R.U32.HI R12, RZ, 0x8, R12 ;  /* 0x00000008ff0c7819 */ /* 0x000fe4000001160c */
[----:B------:R-:W-:-:S02]  /*17750*/  LOP3.LUT R48, R14, 0x30003, RZ, 0xc0, !PT ;  /* 0x000300030e307812 */ /* 0x000fc400078ec0ff */
[C---:B------:R-:W-:Y:S02]  /*17760*/  LOP3.LUT R31, R14.reuse, 0x300030, RZ, 0xc0, !PT ;  /* 0x003000300e1f7812 */ /* 0x040fe400078ec0ff */
[----:B------:R-:W-:Y:S02]  /*17770*/  LOP3.LUT R39, R14, 0xc000c0, RZ, 0xc0, !PT ;  /* 0x00c000c00e277812 */ /* 0x000fe400078ec0ff */
[----:B------:R-:W-:Y:S02]  /*17780*/  SHF.R.U32.HI R49, RZ, 0x8, R14 ;  /* 0x00000008ff317819 */ /* 0x000fe4000001160e */
[----:B------:R-:W-:Y:S02]  /*17790*/  LOP3.LUT R14, R15, 0xc000c, RZ, 0xc0, !PT ;  /* 0x000c000c0f0e7812 */ /* 0x000fe400078ec0ff */
[----:B------:R-:W-:Y:S02]  /*177a0*/  LOP3.LUT R23, R13, 0x64006400, RZ, 0xfc, !PT ;  /* 0x640064000d177812 */ /* 0x000fe400078efcff */
[----:B------:R-:W-:-:S02]  /*177b0*/  LOP3.LUT R13, R12, 0xc000c, RZ, 0xc0, !PT ;  /* 0x000c000c0c0d7812 */ /* 0x000fc400078ec0ff */
[----:B------:R-:W-:Y:S02]  /*177c0*/  LOP3.LUT R22, R14, 0x64006400, RZ, 0xfc, !PT ;  /* 0x640064000e167812 */ /* 0x000fe400078efcff */
[----:B------:R-:W-:Y:S02]  /*177d0*/  LOP3.LUT R14, R47, 0xc000c, RZ, 0xc0, !PT ;  /* 0x000c000c2f0e7812 */ /* 0x000fe400078ec0ff */
[C---:B------:R-:W-:Y:S02]  /*177e0*/  LOP3.LUT R50, R15.reuse, 0x30003, RZ, 0xc0, !PT ;  /* 0x000300030f327812 */ /* 0x040fe400078ec0ff */
[C---:B------:R-:W-:Y:S02]  /*177f0*/  LOP3.LUT R32, R15.reuse, 0x300030, RZ, 0xc0, !PT ;  /* 0x003000300f207812 */ /* 0x040fe400078ec0ff */
[----:B------:R-:W-:Y:S02]  /*17800*/  LOP3.LUT R40, R15, 0xc000c0, RZ, 0xc0, !PT ;  /* 0x00c000c00f287812 */ /* 0x000fe400078ec0ff */
[----:B------:R-:W-:-:S02]  /*17810*/  SHF.R.U32.HI R51, RZ, 0x8, R15 ;  /* 0x00000008ff337819 */ /* 0x000fc4000001160f */
[----:B------:R-:W-:Y:S02]  /*17820*/  LOP3.LUT R13, R13, 0x64006400, RZ, 0xfc, !PT ;  /* 0x640064000d0d7812 */ /* 0x000fe400078efcff */
[----:B------:R-:W-:Y:S02]  /*17830*/  LOP3.LUT R15, R49, 0xc000c, RZ, 0xc0, !PT ;  /* 0x000c000c310f7812 */ /* 0x000fe400078ec0ff */
[----:B------:R-:W-:Y:S01]  /*17840*/  LOP3.LUT R14, R14, 0x64006400, RZ, 0xfc, !PT ;  /* 0x640064000e0e7812 */ /* 0x000fe200078efcff */
[-C--:B------:R-:W-:Y:S01]  /*17850*/  HFMA2 R24, R13, R30.reuse.H0_H0, -258, -258 ;  /* 0xdc08dc080d187431 */ /* 0x080fe2000004001e */
[----:B------:R-:W-:Y:S02]  /*17860*/  LOP3.LUT R21, R20, 0x64006400, RZ, 0xfc, !PT ;  /* 0x6400640014157812 */ /* 0x000fe400078efcff */
[----:B------:R-:W-:Y:S02]  /*17870*/  LOP3.LUT R20, R51, 0xc000c, RZ, 0xc0, !PT ;  /* 0x000c000c33147812 */ /* 0x000fe400078ec0ff */
[----:B------:R-:W-:Y:S01]  /*17880*/  LOP3.LUT R15, R15, 0x64006400, RZ, 0xfc, !PT ;  /* 0x640064000f0f7812 */ /* 0x000fe200078efcff */
[----:B------:R-:W-:Y:S01]  /*17890*/  HFMA2 R25, R14, R30.H0_H0, -258, -258 ;  /* 0xdc08dc080e197431 */ /* 0x000fe2000004001e */
[----:B------:R-:W-:-:S02]  /*178a0*/  LOP3.LUT R18, R18, 0x64006400, RZ, 0xfc, !PT ;  /* 0x6400640012127812 */ /* 0x000fc400078efcff */
[----:B------:R-:W-:Y:S02]  /*178b0*/  LOP3.LUT R13, R12, 0x300030, RZ, 0xc0, !PT ;  /* 0x003000300c0d7812 */ /* 0x000fe400078ec0ff */
[----:B------:R-:W-:Y:S01]  /*178c0*/  LOP3.LUT R14, R47, 0x300030, RZ, 0xc0, !PT ;  /* 0x003000302f0e7812 */ /* 0x000fe200078ec0ff */
[-C--:B------:R-:W-:Y:S01]  /*178d0*/  HFMA2 R26, R15, R30.reuse.H0_H0, -258, -258 ;  /* 0xdc08dc080f1a7431 */ /* 0x080fe2000004001e */
[----:B------:R-:W-:Y:S01]  /*178e0*/  LOP3.LUT R27, R20, 0x64006400, RZ, 0xfc, !PT ;  /* 0x64006400141b7812 */ /* 0x000fe200078efcff */
[----:B------:R-:W-:Y:S01]  /*178f0*/  HFMA2 R20, R18, R30.H0_H0, -258, -258 ;  /* 0xdc08dc0812147431 */ /* 0x000fe2000004001e */
        /* <DEDUP_REMOVED lines=12> */
[-C--:B------:R-:W-:Y:S01]  /*179c0*/  HFMA2 R33, R13, R36.reuse.H0_H0, -66, -66 ;  /* 0xd420d4200d217431 */ /* 0x080fe20000040024 */
[----:B------:R-:W-:Y:S01]  /*179d0*/  LOP3.LUT R15, R15, 0x64006400, RZ, 0xfc, !PT ;  /* 0x640064000f0f7812 */ /* 0x000fe200078efcff */
[----:B------:R-:W-:Y:S01]  /*179e0*/  HFMA2 R34, R14, R36.H0_H0, -66, -66 ;  /* 0xd420d4200e227431 */ /* 0x000fe20000040024 */
[----:B------:R-:W-:-:S02]  /*179f0*/  LOP3.LUT R18, R18, 0x64006400, RZ, 0xfc, !PT ;  /* 0x6400640012127812 */ /* 0x000fc400078efcff */
[----:B------:R-:W-:Y:S02]  /*17a00*/  LOP3.LUT R13, R12, 0xc000c0, RZ, 0xc0, !PT ;  /* 0x00c000c00c0d7812 */ /* 0x000fe400078ec0ff */
[----:B------:R-:W-:Y:S01]  /*17a10*/  LOP3.LUT R14, R47, 0xc000c0, RZ, 0xc0, !PT ;  /* 0x00c000c02f0e7812 */ /* 0x000fe200078ec0ff */
[-C--:B------:R-:W-:Y:S01]  /*17a20*/  HFMA2 R28, R19, R36.reuse.H0_H0, -66, -66 ;  /* 0xd420d420131c7431 */ /* 0x080fe20000040024 */
[----:B------:R-:W-:Y:S01]  /*17a30*/  LOP3.LUT R41, R40, 0x64006400, RZ, 0xfc, !PT ;  /* 0x6400640028297812 */ /* 0x000fe200078efcff */
[-C--:B------:R-:W-:Y:S01]  /*17a40*/  HFMA2 R30, R30, R36.reuse.H0_H0, -66, -66 ;  /* 0xd420d4201e1e7431 */ /* 0x080fe20000040024 */
[----:B------:R-:W-:Y:S01]  /*17a50*/  LOP3.LUT R13, R13, 0x64006400, RZ, 0xfc, !PT ;  /* 0x640064000d0d7812 */ /* 0x000fe200078efcff */
[-C--:B------:R-:W-:Y:S02]  /*17a60*/  HFMA2 R31, R31, R36.reuse.H0_H0, -66, -66 ;  /* 0xd420d4201f1f7431 */ /* 0x080fe40000040024 */
[-C--:B------:R-:W-:Y:S02]  /*17a70*/  HFMA2 R32, R32, R36.reuse.H0_H0, -66, -66 ;  /* 0xd420d42020207431 */ /* 0x080fe40000040024 */
[-C--:B------:R-:W-:Y:S01]  /*17a80*/  HFMA2 R35, R15, R36.reuse.H0_H0, -66, -66 ;  /* 0xd420d4200f237431 */ /* 0x080fe20000040024 */
[----:B------:R-:W-:Y:S01]  /*17a90*/  LOP3.LUT R15, R38, 0x64006400, RZ, 0xfc, !PT ;  /* 0x64006400260f7812 */ /* 0x000fe200078efcff */
[----:B------:R-:W-:Y:S01]  /*17aa0*/  HFMA2 R36, R18, R36.H0_H0, -66, -66 ;  /* 0xd420d42012247431 */ /* 0x000fe20000040024 */
[----:B------:R-:W-:-:S02]  /*17ab0*/  LOP3.LUT R18, R49, 0xc000c0, RZ, 0xc0, !PT ;  /* 0x00c000c031127812 */ /* 0x000fc400078ec0ff */
[----:B------:R-:W-:Y:S01]  /*17ac0*/  LOP3.LUT R19, R14, 0x64006400, RZ, 0xfc, !PT ;  /* 0x640064000e137812 */ /* 0x000fe200078efcff */
[-C--:B------:R-:W-:Y:S01]  /*17ad0*/  HFMA2 R40, R41, R16.reuse.H0_H0, -18, -18 ;  /* 0xcc80cc8029287431 */ /* 0x080fe20000040010 */
        /* <DEDUP_REMOVED lines=19> */
[----:B------:R-:W-:-:S02]  /*17c10*/  HFMA2 R37, R37, R16.H0_H0, -18, -18 ;  /* 0xcc80cc8025257431 */ /* 0x000fc40000040010 */
[-C--:B------:R-:W-:Y:S02]  /*17c20*/  HFMA2 R38, R15, R16.reuse.H0_H0, -18, -18 ;  /* 0xcc80cc800f267431 */ /* 0x080fe40000040010 */
[-C--:B------:R-:W-:Y:S02]  /*17c30*/  HFMA2 R39, R39, R16.reuse.H0_H0, -18, -18 ;  /* 0xcc80cc8027277431 */ /* 0x080fe40000040010 */
[-C--:B------:R-:W-:Y:S02]  /*17c40*/  HFMA2 R42, R19, R16.reuse.H0_H0, -18, -18 ;  /* 0xcc80cc80132a7431 */ /* 0x080fe40000040010 */
[-C--:B------:R-:W-:Y:S02]  /*17c50*/  HFMA2 R43, R43, R16.reuse.H0_H0, -18, -18 ;  /* 0xcc80cc802b2b7431 */ /* 0x080fe40000040010 */
[----:B------:R-:W-:Y:S02]  /*17c60*/  HFMA2 R44, R53, R16.H0_H0, -18, -18 ;  /* 0xcc80cc80352c7431 */ /* 0x000fe40000040010 */
[----:B------:R-:W-:-:S02]  /*17c70*/  HADD2 R45, R17, -1026, -1026 ;  /* 0xe402e402112d7430 */ /* 0x000fc40000000000 */
[----:B------:R-:W-:Y:S02]  /*17c80*/  HADD2 R46, R46, -1026, -1026 ;  /* 0xe402e4022e2e7430 */ /* 0x000fe40000000000 */
[----:B------:R-:W-:Y:S02]  /*17c90*/  HADD2 R48, R13, -1026, -1026 ;  /* 0xe402e4020d307430 */ /* 0x000fe40000000000 */
[----:B------:R-:W-:Y:S02]  /*17ca0*/  HADD2 R49, R12, -1026, -1026 ;  /* 0xe402e4020c317430 */ /* 0x000fe40000000000 */
[----:B------:R-:W-:Y:S02]  /*17cb0*/  HADD2 R50, R50, -1026, -1026 ;  /* 0xe402e40232327430 */ /* 0x000fe40000000000 */
[----:B------:R-:W-:Y:S02]  /*17cc0*/  HADD2 R51, R51, -1026, -1026 ;  /* 0xe402e40233337430 */ /* 0x000fe40000000000 */
[----:B------:R-:W-:Y:S01]  /*17cd0*/  HADD2 R52, R14, -1026, -1026 ;  /* 0xe402e4020e347430 */ /* 0x000fe20000000000 */
[----:B0-----:R-:W-:Y:S06]  /*17ce0*/  @!P3 BRA `(.L_x_84) ;  /* 0x0000000000a8b947 */ /* 0x001fec0003800000 */
[----:B------:R-:W0:Y:S04]  /*17cf0*/  LDS.128 R12, [UR4+-0x100] ;  /* 0xffff0004ff0c7984 */ /* 0x000e280008000c00 */
[----:B------:R-:W1:Y:S01]  /*17d00*/  LDS.128 R16, [UR4+-0xf0] ;  /* 0xffff1004ff107984 */ /* 0x000e620008000c00 */
        /* <DEDUP_REMOVED lines=40> */
.L_x_84:
[----:B------:R-:W-:Y:S02]  /*17f90*/  @!P1 MOV R88, R56 ;  /* 0x0000003800589202 */ /* 0x000fe40000000f00 */
[----:B-----5:R-:W-:Y:S01]  /*17fa0*/  @!P1 IADD3 R89, PT, PT, R29, R92, RZ ;  /* 0x0000005c1d599210 */ /* 0x020fe20007ffe0ff */
[----:B------:R-:W-:Y:S06]  /*17fb0*/  @!P2 BRA `(.L_x_85) ;  /* 0x000000080020a947 */ /* 0x000fec0003800000 */
[----:B------:R-:W-:Y:S02]  /*17fc0*/  PRMT R12, R90, 0x9910, RZ ;  /* 0x000099105a0c7816 */ /* 0x000fe400000000ff */
[----:B------:R-:W-:Y:S02]  /*17fd0*/  ISETP.NE.AND P3, PT, R95, 0x2, PT ;  /* 0x000000025f00780c */ /* 0x000fe40003f65270 */
[----:B------:R-:W-:-:S13]  /*17fe0*/  ISETP.NE.AND P1, PT, R12, RZ, PT ;  /* 0x000000ff0c00720c */ /* 0x000fda0003f25270 */
[----:B------:R-:W-:Y:S05]  /*17ff0*/  @!P1 BRA `(.L_x_86) ;  /* 0x0000000000a89947 */ /* 0x000fea0003800000 */
        /* <DEDUP_REMOVED lines=42> */
.L_x_86:
[----:B------:R-:W-:Y:S05]  /*182a0*/  @!P3 BRA `(.L_x_85) ;  /* 0x000000040064b947 */ /* 0x000fea0003800000 */
[----:B------:R-:W-:-:S04]  /*182b0*/  PRMT R12, R91, 0x9910, RZ ;  /* 0x000099105b0c7816 */ /* 0x000fc800000000ff */
[----:B------:R-:W-:-:S13]  /*182c0*/  ISETP.NE.AND P1, PT, R12, RZ, PT ;  /* 0x000000ff0c00720c */ /* 0x000fda0003f25270 */
[----:B------:R-:W-:Y:S05]  /*182d0*/  @!P1 BRA `(.L_x_87) ;  /* 0x0000000000a89947 */ /* 0x000fea0003800000 */
        /* <DEDUP_REMOVED lines=42> */
.L_x_87:
        /* <DEDUP_REMOVED lines=44> */
.L_x_85:
[----:B------:R-:W0:Y:S01]  /*18840*/  LDC R87, c[0x0][0x3ac] ;  /* 0x0000eb00ff577b82 */ /* 0x000e220000000800 */
[----:B------:R-:W-:Y:S01]  /*18850*/  IADD3 R92, PT, PT, R92, 0x10, RZ ;  /* 0x000000105c5c7810 */ /* 0x000fe20007ffe0ff */
[----:B------:R-:W-:Y:S01]  /*18860*/  UIADD3 UR4, UPT, UPT, UR4, 0x20, URZ ;  /* 0x0000002004047890 */ /* 0x000fe2000fffe0ff */
[----:B------:R-:W-:Y:S02]  /*18870*/  IADD3 R10, P3, PT, R10, 0x40, RZ ;  /* 0x000000400a0a7810 */ /* 0x000fe40007f7e0ff */
[----:B------:R-:W-:Y:S02]  /*18880*/  ISETP.GE.AND P1, PT, R92, R9, PT ;  /* 0x000000095c00720c */ /* 0x000fe40003f26270 */
[----:B------:R-:W-:Y:S01]  /*18890*/  IADD3.X R11, PT, PT, RZ, R11, RZ, P3, !PT ;  /* 0x0000000bff0b7210 */ /* 0x000fe20001ffe4ff */
[----:B0-----:R-:W-:-:S10]  /*188a0*/  IMAD.WIDE R104, R87, 0x4, R104 ;  /* 0x0000000457687825 */ /* 0x001fd400078e0268 */
[----:B------:R-:W-:Y:S05]  /*188b0*/  @!P1 BRA `(.L_x_88) ;  /* 0xffffffec003c9947 */ /* 0x000fea000383ffff */
.L_x_83:
[----:B------:R-:W0:Y:S01]  /*188c0*/  S2R R10, SR_CTAID.X ;  /* 0x00000000000a7919 */ /* 0x000e220000002500 */
[----:B------:R-:W1:Y:S01]  /*188d0*/  LDC.64 R12, c[0x0][0x3a0] ;  /* 0x0000e800ff0c7b82 */ /* 0x000e620000000a00 */
[----:B------:R-:W0:Y:S02]  /*188e0*/  S2R R9, SR_TID.X ;  /* 0x0000000000097919 */ /* 0x000e240000002100 */
[----:B0-----:R-:W-:-:S04]  /*188f0*/  LEA R10, R10, R9, 0x6 ;  /* 0x000000090a0a7211 */ /* 0x001fc800078e30ff */
[----:B------:R-:W-:-:S05]  /*18900*/  SHF.L.U32 R10, R10, 0x2, RZ ;  /* 0x000000020a0a7819 */ /* 0x000fca00000006ff */
[----:B------:R-:W-:-:S04]  /*18910*/  IMAD R9, R87, UR7, R10 ;  /* 0x0000000757097c24 */ /* 0x000fc8000f8e020a */
[----:B-1----:R-:W-:Y:S01]  /*18920*/  IMAD.WIDE R12, R9, 0x2, R12 ;  /* 0x00000002090c7825 */ /* 0x002fe200078e020c */
[----:B------:R-:W-:-:S05]  /*18930*/  MOV R9, R8 ;  /* 0x0000000800097202 */ /* 0x000fca0000000f00 */
[----:B------:R0:W-:Y:S01]  /*18940*/  ATOM.E.ADD.F16x2.RN.STRONG.GPU P0, RZ, desc[UR8][R12.64], R9 ;  /* 0x800000090cff79a2 */ /* 0x0001e2000c10e108 */
[----:B------:R-:W-:Y:S01]  /*18950*/  BSSY.RECONVERGENT B0, `(.L_x_89) ;  /* 0x0000010000007945 */ /* 0x000fe20003800200 */
[----:B------:R-:W-:-:S03]  /*18960*/  MOV R14, R7 ;  /* 0x00000007000e7202 */ /* 0x000fc60000000f00 */
[----:B0-----:R-:W-:Y:S05]  /*18970*/  @P0 BRA `(.L_x_90) ;  /* 0x0000000000340947 */ /* 0x001fea0003800000 */
[----:B------:R-:W0:Y:S02]  /*18980*/  QSPC.E.S P0, RZ, [R12] ;  /* 0x000000000cff73aa */ /* 0x000e240000000500 */
[----:B0-----:R-:W-:Y:S05]  /*18990*/  @!P0 BRA `(.L_x_91) ;  /* 0x0000000000208947 */ /* 0x001fea0003800000 */
[----:B------:R-:W-:-:S04]  /*189a0*/  MOV R10, R12 ;  /* 0x0000000c000a7202 */ /* 0x000fc80000000f00 */
[----:B------:R-:W-:Y:S02]  /*189b0*/  MOV R10, R10 ;  /* 0x0000000a000a7202 */ /* 0x000fe40000000f00 */
[----:B------:R-:W-:-:S07]  /*189c0*/  MOV R11, R8 ;  /* 0x00000008000b7202 */ /* 0x000fce0000000f00 */
.L_x_92:
[----:B------:R-:W0:Y:S02]  /*189d0*/  LDS R8, [R10] ;  /* 0x000000000a087984 */ /* 0x000e240000000800 */
[----:B0-----:R-:W-:-:S05]  /*189e0*/  HADD2 R9, R8, R11 ;  /* 0x0000000b08097230 */ /* 0x001fca0000000000 */
[----:B------:R-:W0:Y:S02]  /*189f0*/  ATOMS.CAST.SPIN P0, [R10], R8, R9 ;  /* 0x000000080a00758d */ /* 0x000e240001800009 */
[----:B0-----:R-:W-:Y:S05]  /*18a00*/  @!P0 BRA `(.L_x_92) ;  /* 0xfffffffc00f08947 */ /* 0x001fea000383ffff */
[----:B------:R-:W-:Y:S05]  /*18a10*/  BRA `(.L_x_90) ;  /* 0x00000000000c7947 */ /* 0x000fea0003800000 */
.L_x_91:
[----:B------:R-:W2:Y:S02]  /*18a20*/  LD.E R8, desc[UR8][R12.64] ;  /* 0x000000080c087980 */ /* 0x000ea4000c101900 */
[----:B--2---:R-:W-:-:S05]  /*18a30*/  IADD3 R9, PT, PT, R9, R8, RZ ;  /* 0x0000000809097210 */ /* 0x004fca0007ffe0ff */
[----:B------:R0:W-:Y:S02]  /*18a40*/  ST.E desc[UR8][R12.64], R9 ;  /* 0x000000090c007985 */ /* 0x0001e4000c101908 */
.L_x_90:
[----:B------:R-:W-:Y:S05]  /*18a50*/  BSYNC.RECONVERGENT B0 ;  /* 0x0000000000007941 */ /* 0x000fea0003800200 */
.L_x_89:
[----:B------:R1:W-:Y:S01]  /*18a60*/  ATOM.E.ADD.F16x2.RN.STRONG.GPU P0, RZ, desc[UR8][R12.64+0x4], R14 ;  /* 0x8000040e0cff79a2 */ /* 0x0003e2000c10e108 */
[----:B------:R-:W-:Y:S04]  /*18a70*/  BSSY.RECONVERGENT B0, `(.L_x_93) ;  /* 0x000000e000007945 */ /* 0x000fe80003800200 */
[----:B-1----:R-:W-:Y:S05]  /*18a80*/  @P0 BRA `(.L_x_94) ;  /* 0x0000000000300947 */ /* 0x002fea0003800000 */
[----:B------:R-:W1:Y:S02]  /*18a90*/  QSPC.E.S P0, RZ, [R12+0x4] ;  /* 0x000004000cff73aa */ /* 0x000e640000000500 */
[----:B-1----:R-:W-:Y:S05]  /*18aa0*/  @!P0 BRA `(.L_x_95) ;  /* 0x00000000001c8947 */ /* 0x002fea0003800000 */
[----:B------:R-:W-:-:S04]  /*18ab0*/  MOV R8, R12 ;  /* 0x0000000c00087202 */ /* 0x000fc80000000f00 */
[----:B------:R-:W-:-:S07]  /*18ac0*/  MOV R10, R8 ;  /* 0x00000008000a7202 */ /* 0x000fce0000000f00 */
.L_x_96:
[----:B------:R-:W0:Y:S02]  /*18ad0*/  LDS R8, [R10+0x4] ;  /* 0x000004000a087984 */ /* 0x000e240000000800 */
[----:B0-----:R-:W-:-:S05]  /*18ae0*/  HFMA2 R9, R8, 1, 1, R7 ;  /* 0x3c003c0008097831 */ /* 0x001fca0000000007 */
[----:B------:R-:W0:Y:S02]  /*18af0*/  ATOMS.CAST.SPIN P0, [R10+0x4], R8, R9 ;  /* 0x000004080a00758d */ /* 0x000e240001800009 */
[----:B0-----:R-:W-:Y:S05]  /*18b00*/  @!P0 BRA `(.L_x_96) ;  /* 0xfffffffc00f08947 */ /* 0x001fea000383ffff */
[----:B------:R-:W-:Y:S05]  /*18b10*/  BRA `(.L_x_94) ;  /* 0x00000000000c7947 */ /* 0x000fea0003800000 */
.L_x_95:
[----:B------:R-:W2:Y:S02]  /*18b20*/  LD.E R7, desc[UR8][R12.64+0x4] ;  /* 0x000004080c077980 */ /* 0x000ea4000c101900 */
[----:B--2---:R-:W-:-:S05]  /*18b30*/  IADD3 R7, PT, PT, R14, R7, RZ ;  /* 0x000000070e077210 */ /* 0x004fca0007ffe0ff */
[----:B------:R1:W-:Y:S02]  /*18b40*/  ST.E desc[UR8][R12.64+0x4], R7 ;  /* 0x000004070c007985 */ /* 0x0003e4000c101908 */
.L_x_94:
[----:B------:R-:W-:Y:S05]  /*18b50*/  BSYNC.RECONVERGENT B0 ;  /* 0x0000000000007941 */ /* 0x000fea0003800200 */
.L_x_93:
[----:B------:R-:W-:Y:S05]  /*18b60*/  @!P2 EXIT ;  /* 0x000000000000a94d */ /* 0x000fea0003800000 */
[----:B01----:R-:W-:Y:S01]  /*18b70*/  IMAD.WIDE R12, R87, 0x2, R12 ;  /* 0x00000002570c7825 */ /* 0x003fe200078e020c */
        /* <DEDUP_REMOVED lines=10> */
.L_x_100:
[----:B------:R-:W0:Y:S02]  /*18c20*/  LDS R6, [R8] ;  /* 0x0000000008067984 */ /* 0x000e240000000800 */
[----:B0-----:R-:W-:-:S05]  /*18c30*/  HADD2 R7, R6, R9 ;  /* 0x0000000906077230 */ /* 0x001fca0000000000 */
[----:B------:R-:W0:Y:S02]  /*18c40*/  ATOMS.CAST.SPIN P0, [R8], R6, R7 ;  /* 0x000000060800758d */ /* 0x000e240001800007 */
[----:B0-----:R-:W-:Y:S05]  /*18c50*/  @!P0 BRA `(.L_x_100) ;  /* 0xfffffffc00f08947 */ /* 0x001fea000383ffff */
[----:B------:R-:W-:Y:S05]  /*18c60*/  BRA `(.L_x_98) ;  /* 0x00000000000c7947 */ /* 0x000fea0003800000 */
.L_x_99:
[----:B------:R-:W2:Y:S02]  /*18c70*/  LD.E R6, desc[UR8][R12.64] ;  /* 0x000000080c067980 */ /* 0x000ea4000c101900 */
[----:B--2---:R-:W-:-:S05]  /*18c80*/  IADD3 R7, PT, PT, R7, R6, RZ ;  /* 0x0000000607077210 */ /* 0x004fca0007ffe0ff */
[----:B------:R0:W-:Y:S02]  /*18c90*/  ST.E desc[UR8][R12.64], R7 ;  /* 0x000000070c007985 */ /* 0x0001e4000c101908 */
.L_x_98:
[----:B------:R-:W-:Y:S05]  /*18ca0*/  BSYNC.RECONVERGENT B0 ;  /* 0x0000000000007941 */ /* 0x000fea0003800200 */
.L_x_97:
[----:B------:R1:W-:Y:S01]  /*18cb0*/  ATOM.E.ADD.F16x2.RN.STRONG.GPU P0, RZ, desc[UR8][R12.64+0x4], R10 ;  /* 0x8000040a0cff79a2 */ /* 0x0003e2000c10e108 */
[----:B------:R-:W-:Y:S04]  /*18cc0*/  BSSY.RECONVERGENT B0, `(.L_x_101) ;  /* 0x000000e000007945 */ /* 0x000fe80003800200 */
[----:B-1----:R-:W-:Y:S05]  /*18cd0*/  @P0 BRA `(.L_x_102) ;  /* 0x0000000000300947 */ /* 0x002fea0003800000 */
[----:B------:R-:W1:Y:S02]  /*18ce0*/  QSPC.E.S P0, RZ, [R12+0x4] ;  /* 0x000004000cff73aa */ /* 0x000e640000000500 */
[----:B-1----:R-:W-:Y:S05]  /*18cf0*/  @!P0 BRA `(.L_x_103) ;  /* 0x00000000001c8947 */ /* 0x002fea0003800000 */
[----:B------:R-:W-:-:S04]  /*18d00*/  MOV R6, R12 ;  /* 0x0000000c00067202 */ /* 0x000fc80000000f00 */
[----:B------:R-:W-:-:S07]  /*18d10*/  MOV R8, R6 ;  /* 0x0000000600087202 */ /* 0x000fce0000000f00 */
.L_x_104:
[----:B------:R-:W0:Y:S02]  /*18d20*/  LDS R6, [R8+0x4] ;  /* 0x0000040008067984 */ /* 0x000e240000000800 */
[----:B0-----:R-:W-:-:S05]  /*18d30*/  HFMA2 R7, R6, 1, 1, R5 ;  /* 0x3c003c0006077831 */ /* 0x001fca0000000005 */
[----:B------:R-:W0:Y:S02]  /*18d40*/  ATOMS.CAST.SPIN P0, [R8+0x4], R6, R7 ;  /* 0x000004060800758d */ /* 0x000e240001800007 */
[----:B0-----:R-:W-:Y:S05]  /*18d50*/  @!P0 BRA `(.L_x_104) ;  /* 0xfffffffc00f08947 */ /* 0x001fea000383ffff */
[----:B------:R-:W-:Y:S05]  /*18d60*/  BRA `(.L_x_102) ;  /* 0x00000000000c7947 */ /* 0x000fea0003800000 */
.L_x_103:
[----:B------:R-:W2:Y:S02]  /*18d70*/  LD.E R5, desc[UR8][R12.64+0x4] ;  /* 0x000004080c057980 */ /* 0x000ea4000c101900 */
[----:B--2---:R-:W-:-:S05]  /*18d80*/  IADD3 R5, PT, PT, R10, R5, RZ ;  /* 0x000000050a057210 */ /* 0x004fca0007ffe0ff */
[----:B------:R1:W-:Y:S02]  /*18d90*/  ST.E desc[UR8][R12.64+0x4], R5 ;  /* 0x000004050c007985 */ /* 0x0003e4000c101908 */
.L_x_102:
[----:B------:R-:W-:Y:S05]  /*18da0*/  BSYNC.RECONVERGENT B0 ;  /* 0x0000000000007941 */ /* 0x000fea0003800200 */
.L_x_101:
[----:B------:R-:W-:-:S13]  /*18db0*/  ISETP.NE.AND P0, PT, R95, 0x2, PT ;  /* 0x000000025f00780c */ /* 0x000fda0003f05270 */
        /* <DEDUP_REMOVED lines=12> */
.L_x_108:
[----:B------:R-:W0:Y:S02]  /*18e80*/  LDS R4, [R6] ;  /* 0x0000000006047984 */ /* 0x000e240000000800 */
[----:B0-----:R-:W-:-:S05]  /*18e90*/  HADD2 R5, R4, R7 ;  /* 0x0000000704057230 */ /* 0x001fca0000000000 */
[----:B------:R-:W0:Y:S02]  /*18ea0*/  ATOMS.CAST.SPIN P0, [R6], R4, R5 ;  /* 0x000000040600758d */ /* 0x000e240001800005 */
[----:B0-----:R-:W-:Y:S05]  /*18eb0*/  @!P0 BRA `(.L_x_108) ;  /* 0xfffffffc00f08947 */ /* 0x001fea000383ffff */
[----:B------:R-:W-:Y:S05]  /*18ec0*/  BRA `(.L_x_106) ;  /* 0x00000000000c7947 */ /* 0x000fea0003800000 */
.L_x_107:
[----:B------:R-:W2:Y:S02]  /*18ed0*/  LD.E R4, desc[UR8][R12.64] ;  /* 0x000000080c047980 */ /* 0x000ea4000c101900 */
[----:B--2---:R-:W-:-:S05]  /*18ee0*/  IADD3 R5, PT, PT, R5, R4, RZ ;  /* 0x0000000405057210 */ /* 0x004fca0007ffe0ff */
[----:B------:R0:W-:Y:S02]  /*18ef0*/  ST.E desc[UR8][R12.64], R5 ;  /* 0x000000050c007985 */ /* 0x0001e4000c101908 */
.L_x_106:
[----:B------:R-:W-:Y:S05]  /*18f00*/  BSYNC.RECONVERGENT B0 ;  /* 0x0000000000007941 */ /* 0x000fea0003800200 */
.L_x_105:
[----:B------:R1:W-:Y:S01]  /*18f10*/  ATOM.E.ADD.F16x2.RN.STRONG.GPU P0, RZ, desc[UR8][R12.64+0x4], R8 ;  /* 0x800004080cff79a2 */ /* 0x0003e2000c10e108 */
[----:B------:R-:W-:Y:S04]  /*18f20*/  BSSY.RECONVERGENT B0, `(.L_x_109) ;  /* 0x000000e000007945 */ /* 0x000fe80003800200 */
[----:B-1----:R-:W-:Y:S05]  /*18f30*/  @P0 BRA `(.L_x_110) ;  /* 0x0000000000300947 */ /* 0x002fea0003800000 */
[----:B------:R-:W1:Y:S02]  /*18f40*/  QSPC.E.S P0, RZ, [R12+0x4] ;  /* 0x000004000cff73aa */ /* 0x000e640000000500 */
[----:B-1----:R-:W-:Y:S05]  /*18f50*/  @!P0 BRA `(.L_x_111) ;  /* 0x00000000001c8947 */ /* 0x002fea0003800000 */
[----:B------:R-:W-:-:S04]  /*18f60*/  MOV R4, R12 ;  /* 0x0000000c00047202 */ /* 0x000fc80000000f00 */
[----:B------:R-:W-:-:S07]  /*18f70*/  MOV R6, R4 ;  /* 0x0000000400067202 */ /* 0x000fce0000000f00 */
.L_x_112:
[----:B------:R-:W0:Y:S02]  /*18f80*/  LDS R4, [R6+0x4] ;  /* 0x0000040006047984 */ /* 0x000e240000000800 */
[----:B0-----:R-:W-:-:S05]  /*18f90*/  HFMA2 R5, R4, 1, 1, R3 ;  /* 0x3c003c0004057831 */ /* 0x001fca0000000003 */
[----:B------:R-:W0:Y:S02]  /*18fa0*/  ATOMS.CAST.SPIN P0, [R6+0x4], R4, R5 ;  /* 0x000004040600758d */ /* 0x000e240001800005 */
[----:B0-----:R-:W-:Y:S05]  /*18fb0*/  @!P0 BRA `(.L_x_112) ;  /* 0xfffffffc00f08947 */ /* 0x001fea000383ffff */
[----:B------:R-:W-:Y:S05]  /*18fc0*/  BRA `(.L_x_110) ;  /* 0x00000000000c7947 */ /* 0x000fea0003800000 */
.L_x_111:
[----:B------:R-:W2:Y:S02]  /*18fd0*/  LD.E R3, desc[UR8][R12.64+0x4] ;  /* 0x000004080c037980 */ /* 0x000ea4000c101900 */
[----:B--2---:R-:W-:-:S05]  /*18fe0*/  IADD3 R3, PT, PT, R8, R3, RZ ;  /* 0x0000000308037210 */ /* 0x004fca0007ffe0ff */
[----:B------:R1:W-:Y:S02]  /*18ff0*/  ST.E desc[UR8][R12.64+0x4], R3 ;  /* 0x000004030c007985 */ /* 0x0003e4000c101908 */
.L_x_110:
[----:B------:R-:W-:Y:S05]  /*19000*/  BSYNC.RECONVERGENT B0 ;  /* 0x0000000000007941 */ /* 0x000fea0003800200 */
.L_x_109:
        /* <DEDUP_REMOVED lines=13> */
.L_x_116:
[----:B------:R-:W0:Y:S02]  /*190e0*/  LDS R2, [R4] ;  /* 0x0000000004027984 */ /* 0x000e240000000800 */
[----:B0-----:R-:W-:-:S05]  /*190f0*/  HADD2 R3, R2, R5 ;  /* 0x0000000502037230 */ /* 0x001fca0000000000 */
[----:B------:R-:W0:Y:S02]  /*19100*/  ATOMS.CAST.SPIN P0, [R4], R2, R3 ;  /* 0x000000020400758d */ /* 0x000e240001800003 */
[----:B0-----:R-:W-:Y:S05]  /*19110*/  @!P0 BRA `(.L_x_116) ;  /* 0xfffffffc00f08947 */ /* 0x001fea000383ffff */
[----:B------:R-:W-:Y:S05]  /*19120*/  BRA `(.L_x_114) ;  /* 0x00000000000c7947 */ /* 0x000fea0003800000 */
.L_x_115:
[----:B------:R-:W2:Y:S02]  /*19130*/  LD.E R2, desc[UR8][R12.64] ;  /* 0x000000080c027980 */ /* 0x000ea4000c101900 */
[----:B--2---:R-:W-:-:S05]  /*19140*/  IADD3 R3, PT, PT, R3, R2, RZ ;  /* 0x0000000203037210 */ /* 0x004fca0007ffe0ff */
[----:B------:R0:W-:Y:S02]  /*19150*/  ST.E desc[UR8][R12.64], R3 ;  /* 0x000000030c007985 */ /* 0x0001e4000c101908 */
.L_x_114:
[----:B------:R-:W-:Y:S05]  /*19160*/  BSYNC.RECONVERGENT B0 ;  /* 0x0000000000007941 */ /* 0x000fea0003800200 */
.L_x_113:
[----:B------:R1:W-:Y:S02]  /*19170*/  ATOM.E.ADD.F16x2.RN.STRONG.GPU P0, RZ, desc[UR8][R12.64+0x4], R7 ;  /* 0x800004070cff79a2 */ /* 0x0003e4000c10e108 */
[----:B-1----:R-:W-:Y:S05]  /*19180*/  @P0 EXIT ;  /* 0x000000000000094d */ /* 0x002fea0003800000 */
[----:B------:R-:W1:Y:S02]  /*19190*/  QSPC.E.S P0, RZ, [R12+0x4] ;  /* 0x000004000cff73aa */ /* 0x000e640000000500 */
[----:B-1----:R-:W-:Y:S05]  /*191a0*/  @!P0 BRA `(.L_x_117) ;  /* 0x00000000001c8947 */ /* 0x002fea0003800000 */
[----:B------:R-:W-:-:S04]  /*191b0*/  MOV R2, R12 ;  /* 0x0000000c00027202 */ /* 0x000fc80000000f00 */
[----:B------:R-:W-:-:S07]  /*191c0*/  MOV R4, R2 ;  /* 0x0000000200047202 */ /* 0x000fce0000000f00 */
.L_x_118:
[----:B------:R-:W0:Y:S02]  /*191d0*/  LDS R2, [R4+0x4] ;  /* 0x0000040004027984 */ /* 0x000e240000000800 */
[----:B0-----:R-:W-:-:S05]  /*191e0*/  HFMA2 R3, R2, 1, 1, R0 ;  /* 0x3c003c0002037831 */ /* 0x001fca0000000000 */
[----:B------:R-:W0:Y:S02]  /*191f0*/  ATOMS.CAST.SPIN P0, [R4+0x4], R2, R3 ;  /* 0x000004020400758d */ /* 0x000e240001800003 */
[----:B0-----:R-:W-:Y:S05]  /*19200*/  @!P0 BRA `(.L_x_118) ;  /* 0xfffffffc00f08947 */ /* 0x001fea000383ffff */
[----:B------:R-:W-:Y:S05]  /*19210*/  EXIT ;  /* 0x000000000000794d */ /* 0x000fea0003800000 */
.L_x_117:
[----:B------:R-:W0:Y:S02]  /*19220*/  LD.E R0, desc[UR8][R12.64+0x4] ;  /* 0x000004080c007980 */ /* 0x000e24000c101900 */
[----:B0-----:R-:W-:-:S05]  /*19230*/  IADD3 R3, PT, PT, R7, R0, RZ ;  /* 0x0000000007037210 */ /* 0x001fca0007ffe0ff */
[----:B------:R-:W-:Y:S01]  /*19240*/  ST.E desc[UR8][R12.64+0x4], R3 ;  /* 0x000004030c007985 */ /* 0x000fe2000c101908 */
[----:B------:R-:W-:Y:S05]  /*19250*/  EXIT ;  /* 0x000000000000794d */ /* 0x000fea0003800000 */
.L_x_119:
[----:B------:R-:W-:-:S00]  /*19260*/  BRA `(.L_x_119) ;  /* 0xfffffffc00fc7947 */ /* 0x000fc0000383ffff */
[----:B------:R-:W-:-:S00]  /*19270*/  NOP ;  /* 0x0000000000007918 */ /* 0x000fc00000000000 */
        /* <DEDUP_REMOVED lines=8> */
.L_x_5285:


//--------------------- .text._Z23gemm_half_q_half_kernelILi4ELi160ELb1ELb0ELi64EEvPK6__halfPKjS4_S2_PS0_iiiiPKtS7_iiiiiibS2_i --------------------------
	.section	.text._Z23gemm_half_q_half_kernelILi4ELi160ELb1ELb0ELi64EEvPK6__halfPKjS4_S2_PS0_iiiiPKtS7_iiiiiibS2_i,"ax",@progbits
	.align	128
        .global         _Z23gemm_half_q_half_kernelILi4ELi160ELb1ELb0ELi64EEvPK6__halfPKjS4_S2_PS0_iiiiPKtS7_iiiiiibS2_i
        .type           _Z23gemm_half_q_half_kernelILi4ELi160ELb1ELb0ELi64EEvPK6__halfPKjS4_S2_PS0_iiiiPKtS7_iiiiiibS2_i,@function
        .size           _Z23gemm_half_q_half_kernelILi4ELi160ELb1ELb0ELi64EEvPK6__halfPKjS4_S2_PS0_iiiiPKtS7_iiiiiibS2_i,(.L_x_5286 - _Z23gemm_half_q_half_kernelILi4ELi160ELb1ELb0ELi64EEvPK6__halfPKjS4_S2_PS0_iiiiPKtS7_iiiiiibS2_i)
        .other          _Z23gemm_half_q_half_kernelILi4ELi160ELb1ELb0ELi64EEvPK6__halfPKjS4_S2_PS0_iiiiPKtS7_iiiiiibS2_i,@"STO_CUDA_ENTRY STV_DEFAULT"
_Z23gemm_half_q_half_kernelILi4ELi160ELb1ELb0ELi64EEvPK6__halfPKjS4_S2_PS0_iiiiPKtS7_iiiiiibS2_i:
.text._Z23gemm_half_q_half_kernelILi4ELi160ELb1ELb0ELi64EEvPK6__halfPKjS4_S2_PS0_iiiiPKtS7_iiiiiibS2_i:
        /* <DEDUP_REMOVED lines=36> */
.L_x_120:
        /* <DEDUP_REMOVED lines=34> */
[----:B------:R-:W-:Y:S02]  /*0460*/  IADD3 R16, PT, PT, R4, 0x80, RZ ;  /* 0x0000008004107810 */ /* 0x000fe40007ffe0ff */
[----:B0-----:R-:W-:-:S09]  /*0470*/  IADD3 R4, PT, PT, R8, R5, RZ ;  /* 0x0000000508047210 */ /* 0x001fd20007ffe0ff */
[----:B------:R-:W-:Y:S05]  /*0480*/  @P1 BRA `(.L_x_124) ;  /* 0x0000000000ec1947 */ /* 0x000fea0003800000 */
[----:B------:R-:W-:Y:S02]  /*0490*/  IADD3 R6, PT, PT, RZ, -R13, RZ ;  /* 0x8000000dff067210 */ /* 0x000fe40007ffe0ff */
[----:B------:R-:W-:Y:S02]  /*04a0*/  PLOP3.LUT P1, PT, PT, PT, PT, 0x80, 0x8 ;  /* 0x000000000008781c */ /* 0x000fe40003f2f070 */
[----:B------:R-:W-:-:S13]  /*04b0*/  ISETP.GT.AND P3, PT, R6, 0x3, PT ;  /* 0x000000030600780c */ /* 0x000fda0003f64270 */
[----:B------:R-:W-:Y:S05]  /*04c0*/  @!P3 BRA `(.L_x_125) ;  /* 0x000000000084b947 */ /* 0x000fea0003800000 */
[----:B------:R-:W-:-:S13]  /*04d0*/  PLOP3.LUT P1, PT, PT, PT, PT, 0x8, 0x80 ;  /* 0x000000000080781c */ /* 0x000fda0003f2e170 */
.L_x_126:
        /* <DEDUP_REMOVED lines=32> */
.L_x_125:
        /* <DEDUP_REMOVED lines=20> */
.L_x_127:
[----:B------:R-:W-:-:S13]  /*0820*/  ISETP.EQ.AND P3, PT, R13, RZ, PT ;  /* 0x000000ff0d00720c */ /* 0x000fda0003f62270 */
[----:B------:R-:W-:Y:S05]  /*0830*/  @!P1 BRA P3, `(.L_x_122) ;  /* 0x0000000400789947 */ /* 0x000fea0001800000 */
.L_x_124:
        /* <DEDUP_REMOVED lines=12> */
.L_x_123:
        /* <DEDUP_REMOVED lines=16> */
.L_x_130:
        /* <DEDUP_REMOVED lines=32> */
.L_x_129:
        /* <DEDUP_REMOVED lines=21> */
.L_x_131:
[----:B------:R-:W-:-:S13]  /*0d50*/  ISETP.NE.OR P1, PT, R13, RZ, P1 ;  /* 0x000000ff0d00720c */ /* 0x000fda0000f25670 */
[----:B------:R-:W-:Y:S05]  /*0d60*/  @!P1 BRA `(.L_x_122) ;  /* 0x00000000002c9947 */ /* 0x000fea0003800000 */
.L_x_128:
        /* <DEDUP_REMOVED lines=11> */
.L_x_122:
[----:B------:R-:W-:Y:S05]  /*0e20*/  BSYNC.RECONVERGENT B0 ;  /* 0x0000000000007941 */ /* 0x000fea0003800200 */
.L_x_121:
        /* <DEDUP_REMOVED lines=19> */
[----:B------:R-:W0:Y:S01]  /*0f60*/  LDC.64 R18, c[0x0][0x3a0] ;  /* 0x0000e800ff127b82 */ /* 0x000e220000000a00 */
[----:B------:R-:W-:-:S13]  /*0f70*/  PLOP3.LUT P1, PT, PT, PT, PT, 0x8, 0x80 ;  /* 0x000000000080781c */ /* 0x000fda0003f2e170 */
.L_x_135:
        /* <DEDUP_REMOVED lines=11> */
[----:B-----5:R-:W-:Y:S01]  /*1030*/  IMAD.WIDE R16, R10, 0x2, R18 ;  /* 0x000000020a107825 */ /* 0x020fe200078e0212 */
[----:B------:R1:W-:Y:S04]  /*1040*/  STG.E.64 desc[UR8][R14.64], RZ ;  /* 0x000000ff0e007986 */ /* 0x0003e8000c101b08 */
[----:B------:R1:W-:Y:S01]  /*1050*/  STG.E.64 desc[UR8][R16.64], RZ ;  /* 0x000000ff10007986 */ /* 0x0003e2000c101b08 */
[----:B------:R-:W-:Y:S05]  /*1060*/  @!P3 BRA `(.L_x_135) ;  /* 0xfffffffc00c4b947 */ /* 0x000fea000383ffff */
.L_x_134:
        /* <DEDUP_REMOVED lines=12> */
.L_x_136:
[----:B------:R-:W-:-:S13]  /*1130*/  ISETP.NE.OR P1, PT, R4, RZ, P1 ;  /* 0x000000ff0400720c */ /* 0x000fda0000f25670 */
[----:B------:R-:W-:Y:S05]  /*1140*/  @!P1 BRA `(.L_x_132) ;  /* 0x00000000001c9947 */ /* 0x000fea0003800000 */
.L_x_133:
[----:B0-----:R-:W0:Y:S02]  /*1150*/  LDC.64 R6, c[0x0][0x3a0] ;  /* 0x0000e800ff067b82 */ /* 0x001e240000000a00 */
.L_x_137:
[----:B0-----:R-:W-:Y:S01]  /*1160*/  IMAD.WIDE R8, R0, 0x2, R6 ;  /* 0x0000000200087825 */ /* 0x001fe200078e0206 */
[----:B------:R-:W-:Y:S02]  /*1170*/  IADD3 R4, PT, PT, R4, 0x1, RZ ;  /* 0x0000000104047810 */ /* 0x000fe40007ffe0ff */
[----:B------:R-:W-:Y:S02]  /*1180*/  IADD3 R0, PT, PT, R0, R11, RZ ;  /* 0x0000000b00007210 */ /* 0x000fe40007ffe0ff */
[----:B------:R1:W-:Y:S01]  /*1190*/  STG.E.64 desc[UR8][R8.64], RZ ;  /* 0x000000ff08007986 */ /* 0x0003e2000c101b08 */
[----:B------:R-:W-:-:S13]  /*11a0*/  ISETP.NE.AND P1, PT, R4, RZ, PT ;  /* 0x000000ff0400720c */ /* 0x000fda0003f25270 */
[----:B-1----:R-:W-:Y:S05]  /*11b0*/  @P1 BRA `(.L_x_137) ;  /* 0xfffffffc00e81947 */ /* 0x002fea000383ffff */
.L_x_132:
[----:B------:R-:W1:Y:S01]  /*11c0*/  LDC.64 R14, c[0x0][0x3b8] ;  /* 0x0000ee00ff0e7b82 */ /* 0x000e620000000a00 */
[----:B0-----:R-:W-:-:S05]  /*11d0*/  SHF.L.U32 R7, R12, 0x7, RZ ;  /* 0x000000070c077819 */ /* 0x001fca00000006ff */
[----:B-1----:R-:W-:-:S05]  /*11e0*/  IMAD.WIDE.U32 R6, R7, 0x2, R14 ;  /* 0x0000000207067825 */ /* 0x002fca00078e000e */
        /* <DEDUP_REMOVED lines=9> */
[----:B------:R-:W-:Y:S02]  /*1280*/  MOV R18, R56 ;  /* 0x0000003800127202 */ /* 0x000fe40000000f00 */
[----:B------:R-:W-:Y:S02]  /*1290*/  LOP3.LUT R3, R3, 0x10, RZ, 0xc0, !PT ;  /* 0x0000001003037812 */ /* 0x000fe400078ec0ff */
[----:B0-----:R-:W-:-:S07]  /*12a0*/  SHF.R.S32.HI R4, RZ, 0x3, R9 ;  /* 0x00000003ff047819 */ /* 0x001fce0000011409 */
.L_x_139:
[----:B------:R-:W0:Y:S01]  /*12b0*/  LDC.64 R6, c[0x0][0x390] ;  /* 0x0000e400ff067b82 */ /* 0x000e220000000a00 */
[----:B-----5:R-:W-:-:S05]  /*12c0*/  IADD3 R13, PT, PT, R0, R10, RZ ;  /* 0x0000000a000d7210 */ /* 0x020fca0007ffe0ff */
[----:B------:R-:W-:-:S05]  /*12d0*/  IMAD R8, R13, R11, RZ ;  /* 0x0000000b0d087224 */ /* 0x000fca00078e02ff */
[----:B------:R-:W-:-:S04]  /*12e0*/  SHF.R.S32.HI R9, RZ, 0x1f, R8 ;  /* 0x0000001fff097819 */ /* 0x000fc80000011408 */
[----:B------:R-:W-:-:S04]  /*12f0*/  LEA.HI R9, R9, R8, RZ, 0x3 ;  /* 0x0000000809097211 */ /* 0x000fc800078f18ff */
[----:B------:R-:W-:-:S05]  /*1300*/  LEA.HI.SX32 R9, R9, R4, 0x1d ;  /* 0x0000000409097211 */ /* 0x000fca00078feaff */
[----:B0-----:R-:W-:Y:S02]  /*1310*/  IMAD.WIDE R6, R9, 0x4, R6 ;  /* 0x0000000409067825 */ /* 0x001fe400078e0206 */
[----:B------:R-:W0:Y:S04]  /*1320*/  LDC.64 R8, c[0x0][0x398] ;  /* 0x0000e600ff087b82 */ /* 0x000e280000000a00 */
[----:B------:R-:W2:Y:S01]  /*1330*/  LDG.E.CONSTANT R6, desc[UR8][R6.64] ;  /* 0x0000000806067981 */ /* 0x000ea2000c1e9900 */
[----:B------:R-:W-:-:S05]  /*1340*/  SHF.L.U32 R17, R18, 0x1, RZ ;  /* 0x0000000112117819 */ /* 0x000fca00000006ff */
[----:B------:R-:W-:-:S06]  /*1350*/  IMAD.WIDE.U32 R16, R17, 0x2, R14 ;  /* 0x0000000211107825 */ /* 0x000fcc00078e000e */
[----:B------:R-:W3:Y:S01]  /*1360*/  LDG.E.U16.CONSTANT R17, desc[UR8][R16.64+0x2] ;  /* 0x0000020810117981 */ /* 0x000ee2000c1e9500 */
[----:B0-----:R-:W-:-:S06]  /*1370*/  IMAD.WIDE.U32 R8, R13, 0x2, R8 ;  /* 0x000000020d087825 */ /* 0x001fcc00078e0008 */
[----:B------:R0:W4:Y:S01]  /*1380*/  LDG.E.U16.CONSTANT R8, desc[UR8][R8.64] ;  /* 0x0000000808087981 */ /* 0x000122000c1e9500 */
[----:B--2---:R-:W-:-:S04]  /*1390*/  SHF.R.U32.HI R13, RZ, R3, R6 ;  /* 0x00000003ff0d7219 */ /* 0x004fc80000011606 */
[--C-:B------:R-:W-:Y:S02]  /*13a0*/  SHF.R.U32.HI R20, RZ, 0x4, R13.reuse ;  /* 0x00000004ff147819 */ /* 0x100fe4000001160d */
[----:B------:R-:W-:Y:S02]  /*13b0*/  SHF.R.U32.HI R6, RZ, 0x8, R13 ;  /* 0x00000008ff067819 */ /* 0x000fe4000001160d */
[----:B------:R-:W-:Y:S02]  /*13c0*/  LOP3.LUT R20, R20, 0xf, RZ, 0xc0, !PT ;  /* 0x0000000f14147812 */ /* 0x000fe400078ec0ff */
[----:B------:R-:W-:-:S03]  /*13d0*/  LOP3.LUT R6, R6, 0xf, RZ, 0xc0, !PT ;  /* 0x0000000f06067812 */ /* 0x000fc600078ec0ff */
[C---:B------:R-:W-:Y:S01]  /*13e0*/  IMAD R7, R20.reuse, R20, R20 ;  /* 0x0000001414077224 */ /* 0x040fe200078e0214 */
[----:B------:R-:W-:Y:S02]  /*13f0*/  LOP3.LUT R19, R13, 0xf, RZ, 0xc0, !PT ;  /* 0x0000000f0d137812 */ /* 0x000fe400078ec0ff */
[----:B------:R-:W-:Y:S02]  /*1400*/  SHF.R.U32.HI R13, RZ, 0xc, R13 ;  /* 0x0000000cff0d7819 */ /* 0x000fe4000001160d */
[----:B------:R-:W-:Y:S01]  /*1410*/  IADD3 R20, PT, PT, R20, 0x1, R7 ;  /* 0x0000000114147810 */ /* 0x000fe20007ffe007 */
[----:B------:R-:W-:Y:S01]  /*1420*/  IMAD R7, R6, R6, R6 ;  /* 0x0000000606077224 */ /* 0x000fe200078e0206 */
[----:B------:R-:W-:Y:S01]  /*1430*/  LOP3.LUT R13, R13, 0xf, RZ, 0xc0, !PT ;  /* 0x0000000f0d0d7812 */ /* 0x000fe200078ec0ff */
[----:B------:R-:W-:-:S03]  /*1440*/  IMAD R22, R19, R19, R19 ;  /* 0x0000001313167224 */ /* 0x000fc600078e0213 */
[----:B------:R-:W-:Y:S01]  /*1450*/  IADD3 R7, PT, PT, R6, 0x1, R7 ;  /* 0x0000000106077810 */ /* 0x000fe20007ffe007 */
[----:B------:R-:W-:Y:S01]  /*1460*/  IMAD R6, R13, R13, R13 ;  /* 0x0000000d0d067224 */ /* 0x000fe200078e020d */
[----:B------:R-:W-:-:S04]  /*1470*/  IADD3 R22, PT, PT, R19, 0x1, R22 ;  /* 0x0000000113167810 */ /* 0x000fc80007ffe016 */
[----:B------:R-:W-:Y:S01]  /*1480*/  IADD3 R13, PT, PT, R13, 0x1, R6 ;  /* 0x000000010d0d7810 */ /* 0x000fe20007ffe006 */
[----:B0-----:R-:W-:Y:S08]  /*1490*/  I2F.F16 R9, R20 ;  /* 0x0000001400097306 */ /* 0x001ff00000200c00 */
[----:B------:R-:W0:Y:S08]  /*14a0*/  I2F.F16 R22, R22 ;  /* 0x0000001600167306 */ /* 0x000e300000200c00 */
[----:B------:R-:W-:Y:S08]  /*14b0*/  I2F.F16 R7, R7 ;  /* 0x0000000700077306 */ /* 0x000ff00000200c00 */
[----:B------:R-:W1:Y:S01]  /*14c0*/  I2F.F16 R6, R13 ;  /* 0x0000000d00067306 */ /* 0x000e620000200c00 */
[----:B0-----:R-:W-:-:S05]  /*14d0*/  PRMT R9, R22, 0x5410, R9 ;  /* 0x0000541016097816 */ /* 0x001fca0000000009 */
[----:B----4-:R-:W-:Y:S01]  /*14e0*/  HMUL2 R22, R9, R8.H0_H0 ;  /* 0x2000000809167232 */ /* 0x010fe20000000000 */
[----:B-1----:R-:W-:Y:S02]  /*14f0*/  PRMT R7, R7, 0x5410, R6 ;  /* 0x0000541007077816 */ /* 0x002fe40000000006 */
[----:B------:R-:W-:-:S03]  /*1500*/  LEA R6, R10, R1, 0x3 ;  /* 0x000000010a067211 */ /* 0x000fc600078e18ff */
[----:B------:R-:W-:Y:S01]  /*1510*/  HMUL2 R23, R7, R8.H0_H0 ;  /* 0x2000000807177232 */ /* 0x000fe20000000000 */
[----:B---3--:R-:W-:-:S04]  /*1520*/  IADD3 R18, PT, PT, R17, R18, RZ ;  /* 0x0000001211127210 */ /* 0x008fc80007ffe0ff */
[----:B------:R0:W-:Y:S01]  /*1530*/  STL.64 [R6], R22 ;  /* 0x0000001606007387 */ /* 0x0001e20000100a00 */
[----:B------:R-:W-:Y:S02]  /*1540*/  ISETP.GE.AND P1, PT, R18, R61, PT ;  /* 0x0000003d1200720c */ /* 0x000fe40003f26270 */
[----:B------:R-:W-:-:S11]  /*1550*/  IADD3 R10, PT, PT, R10, 0x1, RZ ;  /* 0x000000010a0a7810 */ /* 0x000fd60007ffe0ff */
[----:B0-----:R-:W-:Y:S05]  /*1560*/  @!P1 BRA `(.L_x_139) ;  /* 0xfffffffc00509947 */ /* 0x001fea000383ffff */
.L_x_138:
[----:B------:R0:W5:Y:S01]  /*1570*/  LDL.64 R6, [R1] ;  /* 0x0000000001067983 */ /* 0x0001620000100a00 */
[----:B------:R-:W1:Y:S01]  /*1580*/  LDCU UR6, c[0x0][0x3c8] ;  /* 0x00007900ff0677ac */ /* 0x000e620008000800 */
[----:B------:R-:W-:Y:S01]  /*1590*/  HFMA2 R4, -RZ, RZ, 0, 0 ;  /* 0x00000000ff047431 */ /* 0x000fe200000001ff */
[----:B------:R-:W-:Y:S01]  /*15a0*/  MOV R9, RZ ;  /* 0x000000ff00097202 */ /* 0x000fe20000000f00 */
[----:B------:R-:W-:Y:S01]  /*15b0*/  HFMA2 R10, -RZ, RZ, 0, 0 ;  /* 0x00000000ff0a7431 */ /* 0x000fe200000001ff */
[----:B------:R-:W2:Y:S01]  /*15c0*/  LDCU UR4, c[0x0][0x3cc] ;  /* 0x00007980ff0477ac */ /* 0x000ea20008000800 */
[----:B------:R-:W-:Y:S01]  /*15d0*/  MOV R13, RZ ;  /* 0x000000ff000d7202 */ /* 0x000fe20000000f00 */
[----:B------:R-:W3:Y:S01]  /*15e0*/  LDCU UR5, c[0x0][0x3d0] ;  /* 0x00007a00ff0577ac */ /* 0x000ee20008000800 */
[----:B------:R-:W4:Y:S01]  /*15f0*/  LDCU UR10, c[0x0][0x3d4] ;  /* 0x00007a80ff0a77ac */ /* 0x000f220008000800 */
[----:B------:R-:W0:Y:S01]  /*1600*/  LDCU UR11, c[0x0][0x3d8] ;  /* 0x00007b00ff0b77ac */ /* 0x000e220008000800 */
[----:B-1----:R-:W-:-:S02]  /*1610*/  ISETP.GT.AND P1, PT, R56, UR6, PT ;  /* 0x0000000638007c0c */ /* 0x002fc4000bf24270 */
[C---:B------:R-:W-:Y:S02]  /*1620*/  VIMNMX R0, PT, PT, R56.reuse, UR6, PT ;  /* 0x0000000638007c48 */ /* 0x040fe4000bfe0100 */
[C---:B--2---:R-:W-:Y:S02]  /*1630*/  ISETP.GT.AND P3, PT, R56.reuse, UR4, PT ;  /* 0x0000000438007c0c */ /* 0x044fe4000bf64270 */
[----:B------:R-:W-:Y:S02]  /*1640*/  SHF.R.S32.HI R3, RZ, 0x1f, R0 ;  /* 0x0000001fff037819 */ /* 0x000fe40000011400 */
[C---:B---3--:R-:W-:Y:S02]  /*1650*/  ISETP.GT.AND P4, PT, R56.reuse, UR5, PT ;  /* 0x0000000538007c0c */ /* 0x048fe4000bf84270 */
[----:B------:R-:W-:Y:S01]  /*1660*/  LEA.HI R3, R3, R0, RZ, 0x5 ;  /* 0x0000000003037211 */ /* 0x000fe200078f28ff */
[----:B------:R-:W-:Y:S01]  /*1670*/  HFMA2 R0, -RZ, RZ, 0, 0 ;  /* 0x00000000ff007431 */ /* 0x000fe200000001ff */
[----:B----4-:R-:W-:-:S02]  /*1680*/  ISETP.GT.AND P5, PT, R56, UR10, PT ;  /* 0x0000000a38007c0c */ /* 0x010fc4000bfa4270 */
[----:B-----5:R-:W-:Y:S02]  /*1690*/  SHF.R.S32.HI R17, RZ, 0x5, R3 ;  /* 0x00000005ff117819 */ /* 0x020fe40000011403 */
[----:B0-----:R-:W-:Y:S01]  /*16a0*/  ISETP.GT.AND P6, PT, R56, UR11, PT ;  /* 0x0000000b38007c0c */ /* 0x001fe2000bfc4270 */
        /* <DEDUP_REMOVED lines=8> */
.L_x_140:
        /* <DEDUP_REMOVED lines=8> */
.L_x_141:
        /* <DEDUP_REMOVED lines=8> */
.L_x_142:
        /* <DEDUP_REMOVED lines=8> */
.L_x_143:
        /* <DEDUP_REMOVED lines=8> */
.L_x_144:
[----:B------:R-:W-:Y:S01]  /*1930*/  LEA R0, R17, R0, 0x3 ;  /* 0x0000000011007211 */ /* 0x000fe200078e18ff */
[----:B------:R-:W0:Y:S01]  /*1940*/  S2UR UR5, SR_CgaCtaId ;  /* 0x00000000000579c3 */ /* 0x000e220000008800 */
[----:B------:R-:W1:Y:S01]  /*1950*/  LDCU.64 UR10, c[0x0][0x388] ;  /* 0x00007100ff0a77ac */ /* 0x000e620008000a00 */
[----:B------:R-:W-:Y:S02]  /*1960*/  VIMNMX R5, PT, PT, R5, UR6, PT ;  /* 0x0000000605057c48 */ /* 0x000fe4000bfe0100 */
[----:B------:R-:W-:Y:S01]  /*1970*/  IADD3 R0, PT, PT, R9, R0, R4 ;  /* 0x0000000009007210 */ /* 0x000fe20007ffe004 */
[----:B------:R-:W-:Y:S01]  /*1980*/  UMOV UR4, 0x400 ;  /* 0x0000040000047882 */ /* 0x000fe20000000000 */
[----:B------:R-:W-:Y:S02]  /*1990*/  MOV R52, RZ ;  /* 0x000000ff00347202 */ /* 0x000fe40000000f00 */
[----:B------:R-:W-:Y:S02]  /*19a0*/  IADD3 R0, PT, PT, R13, R0, R10 ;  /* 0x000000000d007210 */ /* 0x000fe40007ffe00a */
[----:B------:R-:W-:-:S02]  /*19b0*/  PRMT R10, RZ, 0x5410, RZ ;  /* 0x00005410ff0a7816 */ /* 0x000fc400000000ff */
        /* <DEDUP_REMOVED lines=12> */
[----:B------:R-:W-:Y:S02]  /*1a80*/  PRMT R2, R6, 0x7610, R6 ;  /* 0x0000761006027816 */ /* 0x000fe40000000006 */
[----:B------:R-:W-:-:S02]  /*1a90*/  IADD3.X R27, PT, PT, R3, UR11, RZ, P3, !PT ;  /* 0x0000000b031b7c10 */ /* 0x000fc40009ffe4ff */
[----:B------:R-:W-:Y:S02]  /*1aa0*/  PRMT R0, R7, 0x7610, R7 ;  /* 0x0000761007007816 */ /* 0x000fe40000000007 */
[----:B------:R-:W-:Y:S02]  /*1ab0*/  PRMT R7, RZ, 0x5410, RZ ;  /* 0x00005410ff077816 */ /* 0x000fe400000000ff */
[----:B------:R-:W-:Y:S02]  /*1ac0*/  PRMT R6, RZ, 0x5410, RZ ;  /* 0x00005410ff067816 */ /* 0x000fe400000000ff */
[----:B------:R-:W-:Y:S02]  /*1ad0*/  PRMT R5, RZ, 0x5410, RZ ;  /* 0x00005410ff057816 */ /* 0x000fe400000000ff */
[----:B------:R-:W-:Y:S02]  /*1ae0*/  PRMT R3, RZ, 0x5410, RZ ;  /* 0x00005410ff037816 */ /* 0x000fe400000000ff */
[----:B------:R-:W-:-:S02]  /*1af0*/  IADD3 R53, PT, PT, R56, R53, RZ ;  /* 0x0000003538357210 */ /* 0x000fc40007ffe0ff */
[----:B------:R-:W-:Y:S02]  /*1b00*/  MOV R24, R26 ;  /* 0x0000001a00187202 */ /* 0x000fe40000000f00 */
[----:B------:R-:W-:Y:S01]  /*1b10*/  MOV R25, R27 ;  /* 0x0000001b00197202 */ /* 0x000fe20000000f00 */
[----:B------:R-:W-:Y:S06]  /*1b20*/  @!P1 BRA `(.L_x_145) ;  /* 0x0000007800689947 */ /* 0x000fec0003800000 */
[----:B------:R-:W-:-:S04]  /*1b30*/  IMAD.WIDE.U32 R12, R12, 0x100, R14 ;  /* 0x000001000c0c7825 */ /* 0x000fc800078e000e */
[----:B------:R-:W-:Y:S01]  /*1b40*/  HFMA2 R52, -RZ, RZ, 0, 0 ;  /* 0x00000000ff347431 */ /* 0x000fe200000001ff */
[----:B------:R-:W-:Y:S02]  /*1b50*/  ISETP.EQ.OR P1, PT, R58, 0x3, P0 ;  /* 0x000000033a00780c */ /* 0x000fe40000722670 */
[----:B------:R-:W-:Y:S02]  /*1b60*/  VIMNMX R25, PT, PT, R61, UR6, PT ;  /* 0x000000063d197c48 */ /* 0x000fe4000bfe0100 */
[----:B------:R-:W-:Y:S02]  /*1b70*/  IADD3 R22, P2, PT, R12, 0x2, RZ ;  /* 0x000000020c167810 */ /* 0x000fe40007f5e0ff */
[----:B------:R-:W-:Y:S02]  /*1b80*/  PRMT R10, R10, 0x5410, RZ ;  /* 0x000054100a0a7816 */ /* 0x000fe400000000ff */
[----:B------:R-:W-:-:S09]  /*1b90*/  IADD3.X R23, PT, PT, RZ, R13, RZ, P2, !PT ;  /* 0x0000000dff177210 */ /* 0x000fd200017fe4ff */
.L_x_162:
[----:B0-----:R-:W0:Y:S01]  /*1ba0*/  LDC R11, c[0x0][0x3ac] ;  /* 0x0000eb00ff0b7b82 */ /* 0x001e220000000800 */
[----:B------:R-:W-:Y:S02]  /*1bb0*/  MOV R20, R26 ;  /* 0x0000001a00147202 */ /* 0x000fe40000000f00 */
[----:B------:R-:W-:-:S05]  /*1bc0*/  MOV R21, R27 ;  /* 0x0000001b00157202 */ /* 0x000fca0000000f00 */
[----:B------:R-:W2:Y:S01]  /*1bd0*/  LDG.E.128.CONSTANT R12, desc[UR8][R20.64] ;  /* 0x00000008140c7981 */ /* 0x000ea2000c1e9d00 */
[----:B0-----:R-:W-:-:S05]  /*1be0*/  IMAD.WIDE R64, R11, 0x4, R20 ;  /* 0x000000040b407825 */ /* 0x001fca00078e0214 */
[----:B------:R-:W3:Y:S01]  /*1bf0*/  LDG.E.128.CONSTANT R16, desc[UR8][R64.64] ;  /* 0x0000000840107981 */ /* 0x000ee2000c1e9d00 */
[----:B------:R-:W-:-:S13]  /*1c00*/  ISETP.NE.AND P4, PT, R56, R53, PT ;  /* 0x000000353800720c */ /* 0x000fda0003f85270 */
[----:B------:R-:W-:Y:S01]  /*1c10*/  @!P4 LEA R26, R52, R1, 0x3 ;  /* 0x00000001341ac211 */ /* 0x000fe200078e18ff */
[----:B------:R-:W4:Y:S05]  /*1c20*/  @!P4 LDG.E.U16.CONSTANT R63, desc[UR8][R22.64] ;  /* 0x00000008163fc981 */ /* 0x000f2a000c1e9500 */
[----:B------:R-:W5:Y:S01]  /*1c30*/  @!P4 LDL.64 R26, [R26+0x8] ;  /* 0x000008001a1ac983 */ /* 0x000f620000100a00 */
[----:B------:R-:W-:Y:S02]  /*1c40*/  ISETP.NE.AND P3, PT, R57, RZ, PT ;  /* 0x000000ff3900720c */ /* 0x000fe40003f65270 */
[----:B------:R-:W-:Y:S02]  /*1c50*/  ISETP.NE.AND P2, PT, R58, 0x1, PT ;  /* 0x000000013a00780c */ /* 0x000fe40003f45270 */
[----:B--2---:R-:W-:-:S04]  /*1c60*/  LOP3.LUT R24, R12, 0xff, RZ, 0xc0, !PT ;  /* 0x000000ff0c187812 */ /* 0x004fc800078ec0ff */
[----:B------:R-:W-:-:S04]  /*1c70*/  IADD3 R24, PT, PT, R24, -0x80, RZ ;  /* 0xffffff8018187810 */ /* 0x000fc80007ffe0ff */
[----:B------:R0:W1:Y:S01]  /*1c80*/  I2F.F16 R34, R24 ;  /* 0x0000001800227306 */ /* 0x0000620000200c00 */
[----:B------:R-:W-:Y:S02]  /*1c90*/  LEA.HI R38, R12, 0xffffff80, RZ, 0x8 ;  /* 0xffffff800c267811 */ /* 0x000fe400078f40ff */
[----:B------:R-:W-:Y:S02]  /*1ca0*/  LOP3.LUT R28, R13, 0xff, RZ, 0xc0, !PT ;  /* 0x000000ff0d1c7812 */ /* 0x000fe400078ec0ff */
[--C-:B0-----:R-:W-:Y:S02]  /*1cb0*/  SHF.R.U32.HI R24, RZ, 0x8, R12.reuse ;  /* 0x00000008ff187819 */ /* 0x101fe4000001160c */
[----:B------:R-:W-:Y:S02]  /*1cc0*/  SHF.R.U32.HI R12, RZ, 0x10, R12 ;  /* 0x00000010ff0c7819 */ /* 0x000fe4000001160c */
[----:B------:R-:W-:Y:S02]  /*1cd0*/  LOP3.LUT R39, R24, 0xff, RZ, 0xc0, !PT ;  /* 0x000000ff18277812 */ /* 0x000fe400078ec0ff */
[----:B------:R-:W-:-:S02]  /*1ce0*/  IADD3 R28, PT, PT, R28, -0x80, RZ ;  /* 0xffffff801c1c7810 */ /* 0x000fc40007ffe0ff */
[----:B------:R-:W-:Y:S02]  /*1cf0*/  LOP3.LUT R12, R12, 0xff, RZ, 0xc0, !PT ;  /* 0x000000ff0c0c7812 */ /* 0x000fe400078ec0ff */
[----:B------:R-:W-:Y:S02]  /*1d00*/  IADD3 R40, PT, PT, R39, -0x80, RZ ;  /* 0xffffff8027287810 */ /* 0x000fe40007ffe0ff */
[----:B---3--:R-:W-:Y:S02]  /*1d10*/  LEA.HI R41, R18, 0xffffff80, RZ, 0x8 ;  /* 0xffffff8012297811 */ /* 0x008fe400078f40ff */
[----:B------:R-:W-:Y:S01]  /*1d20*/  SHF.R.U32.HI R39, RZ, 0x8, R13 ;  /* 0x00000008ff277819 */ /* 0x000fe2000001160d */
[----:B------:R-:W0:Y:S01]  /*1d30*/  I2F.F16 R33, R28 ;  /* 0x0000001c00217306 */ /* 0x000e220000200c00 */
[----:B------:R-:W-:Y:S02]  /*1d40*/  IADD3 R12, PT, PT, R12, -0x80, RZ ;  /* 0xffffff800c0c7810 */ /* 0x000fe40007ffe0ff */
[----:B------:R-:W-:-:S02]  /*1d50*/  LEA.HI R37, R13, 0xffffff80, RZ, 0x8 ;  /* 0xffffff800d257811 */ /* 0x000fc400078f40ff */
[----:B------:R-:W-:-:S03]  /*1d60*/  SHF.R.U32.HI R13, RZ, 0x10, R13 ;  /* 0x00000010ff0d7819 */ /* 0x000fc6000001160d */
[----:B------:R2:W3:Y:S01]  /*1d70*/  I2F.F16 R28, R41 ;  /* 0x00000029001c7306 */ /* 0x0004e20000200c00 */
[C---:B------:R-:W-:Y:S02]  /*1d80*/  LEA.HI R36, R14.reuse, 0xffffff80, RZ, 0x8 ;  /* 0xffffff800e247811 */ /* 0x040fe400078f40ff */
[----:B------:R-:W-:Y:S02]  /*1d90*/  LOP3.LUT R29, R14, 0xff, RZ, 0xc0, !PT ;  /* 0x000000ff0e1d7812 */ /* 0x000fe400078ec0ff */
[----:B--2---:R-:W-:-:S03]  /*1da0*/  LOP3.LUT R41, R39, 0xff, RZ, 0xc0, !PT ;  /* 0x000000ff27297812 */ /* 0x004fc600078ec0ff */
[----:B------:R2:W0:Y:S01]  /*1db0*/  I2F.F16 R39, R12 ;  /* 0x0000000c00277306 */ /* 0x0004220000200c00 */
[----:B------:R-:W-:Y:S02]  /*1dc0*/  LOP3.LUT R13, R13, 0xff, RZ, 0xc0, !PT ;  /* 0x000000ff0d0d7812 */ /* 0x000fe400078ec0ff */
[----:B------:R-:W-:Y:S02]  /*1dd0*/  IADD3 R42, PT, PT, R41, -0x80, RZ ;  /* 0xffffff80292a7810 */ /* 0x000fe40007ffe0ff */
[--C-:B------:R-:W-:Y:S02]  /*1de0*/  SHF.R.U32.HI R41, RZ, 0x8, R14.reuse ;  /* 0x00000008ff297819 */ /* 0x100fe4000001160e */
[----:B--2---:R-:W-:Y:S02]  /*1df0*/  SHF.R.U32.HI R12, RZ, 0x8, R15 ;  /* 0x00000008ff0c7819 */ /* 0x004fe4000001160f */
[----:B------:R-:W-:Y:S02]  /*1e00*/  SHF.R.U32.HI R14, RZ, 0x10, R14 ;  /* 0x00000010ff0e7819 */ /* 0x000fe4000001160e */
[----:B------:R-:W-:-:S02]  /*1e10*/  LOP3.LUT R12, R12, 0xff, RZ, 0xc0, !PT ;  /* 0x000000ff0c0c7812 */ /* 0x000fc400078ec0ff */
[----:B------:R-:W-:Y:S02]  /*1e20*/  LEA.HI R43, R19, 0xffffff80, RZ, 0x8 ;  /* 0xffffff80132b7811 */ /* 0x000fe400078f40ff */
[----:B------:R-:W-:Y:S02]  /*1e30*/  IADD3 R13, PT, PT, R13, -0x80, RZ ;  /* 0xffffff800d0d7810 */ /* 0x000fe40007ffe0ff */
[----:B------:R-:W-:Y:S01]  /*1e40*/  IADD3 R50, PT, PT, R12, -0x80, RZ ;  /* 0xffffff800c327810 */ /* 0x000fe20007ffe0ff */
[----:B------:R2:W0:Y:S01]  /*1e50*/  I2F.F16 R24, R43 ;  /* 0x0000002b00187306 */ /* 0x0004220000200c00 */
[----:B------:R-:W-:Y:S02]  /*1e60*/  LOP3.LUT R14, R14, 0xff, RZ, 0xc0, !PT ;  /* 0x000000ff0e0e7812 */ /* 0x000fe400078ec0ff */
[----:B------:R-:W-:Y:S02]  /*1e70*/  LOP3.LUT R12, R16, 0xff, RZ, 0xc0, !PT ;  /* 0x000000ff100c7812 */ /* 0x000fe400078ec0ff */
[----:B------:R-:W-:-:S02]  /*1e80*/  IADD3 R14, PT, PT, R14, -0x80, RZ ;  /* 0xffffff800e0e7810 */ /* 0x000fc40007ffe0ff */
[----:B------:R-:W-:Y:S02]  /*1e90*/  IADD3 R12, PT, PT, R12, -0x80, RZ ;  /* 0xffffff800c0c7810 */ /* 0x000fe40007ffe0ff */
[----:B--2---:R-:W-:Y:S02]  /*1ea0*/  LOP3.LUT R43, R41, 0xff, RZ, 0xc0, !PT ;  /* 0x000000ff292b7812 */ /* 0x004fe400078ec0ff */
[----:B------:R2:W0:Y:S02]  /*1eb0*/  I2F.F16 R41, R13 ;  /* 0x0000000d00297306 */ /* 0x0004240000200c00 */
[----:B------:R-:W-:Y:S02]  /*1ec0*/  IADD3 R44, PT, PT, R43, -0x80, RZ ;  /* 0xffffff802b2c7810 */ /* 0x000fe40007ffe0ff */
[----:B--2---:R-:W-:-:S04]  /*1ed0*/  LOP3.LUT R13, R17, 0xff, RZ, 0xc0, !PT ;  /* 0x000000ff110d7812 */ /* 0x004fc800078ec0ff */
[----:B------:R2:W0:Y:S01]  /*1ee0*/  I2F.F16 R43, R14 ;  /* 0x0000000e002b7306 */ /* 0x0004220000200c00 */
[----:B------:R-:W-:Y:S02]  /*1ef0*/  IADD3 R47, PT, PT, R13, -0x80, RZ ;  /* 0xffffff800d2f7810 */ /* 0x000fe40007ffe0ff */
[----:B------:R-:W-:-:S05]  /*1f00*/  LOP3.LUT R13, R18, 0xff, RZ, 0xc0, !PT ;  /* 0x000000ff120d7812 */ /* 0x000fca00078ec0ff */
[----:B------:R1:W0:Y:S01]  /*1f10*/  I2F.F16 R48, R12 ;  /* 0x0000000c00307306 */ /* 0x0002220000200c00 */
[----:B--2---:R-:W-:Y:S02]  /*1f20*/  LOP3.LUT R14, R19, 0xff, RZ, 0xc0, !PT ;  /* 0x000000ff130e7812 */ /* 0x004fe400078ec0ff */
[----:B------:R-:W-:Y:S02]  /*1f30*/  IADD3 R46, PT, PT, R13, -0x80, RZ ;  /* 0xffffff800d2e7810 */ /* 0x000fe40007ffe0ff */
[----:B------:R-:W-:Y:S02]  /*1f40*/  IADD3 R14, PT, PT, R14, -0x80, RZ ;  /* 0xffffff800e0e7810 */ /* 0x000fe40007ffe0ff */
[----:B-1----:R-:W-:Y:S02]  /*1f50*/  SHF.R.U32.HI R12, RZ, 0x8, R17 ;  /* 0x00000008ff0c7819 */ /* 0x002fe40000011611 */
[----:B------:R-:W-:Y:S02]  /*1f60*/  IADD3 R32, PT, PT, R29, -0x80, RZ ;  /* 0xffffff801d207810 */ /* 0x000fe40007ffe0ff */
[----:B------:R-:W-:-:S02]  /*1f70*/  LOP3.LUT R12, R12, 0xff, RZ, 0xc0, !PT ;  /* 0x000000ff0c0c7812 */ /* 0x000fc400078ec0ff */
[----:B------:R-:W-:Y:S02]  /*1f80*/  SHF.R.U32.HI R13, RZ, 0x8, R16 ;  /* 0x00000008ff0d7819 */ /* 0x000fe40000011610 */
[----:B------:R-:W-:Y:S01]  /*1f90*/  LOP3.LUT R29, R15, 0xff, RZ, 0xc0, !PT ;  /* 0x000000ff0f1d7812 */ /* 0x000fe200078ec0ff */
[----:B------:R1:W2:Y:S01]  /*1fa0*/  I2F.F16 R45, R14 ;  /* 0x0000000e002d7306 */ /* 0x0002a20000200c00 */
[----:B------:R-:W-:Y:S02]  /*1fb0*/  IADD3 R62, PT, PT, R12, -0x80, RZ ;  /* 0xffffff800c3e7810 */ /* 0x000fe40007ffe0ff */
[----:B------:R-:W-:Y:S02]  /*1fc0*/  LOP3.LUT R13, R13, 0xff, RZ, 0xc0, !PT ;  /* 0x000000ff0d0d7812 */ /* 0x000fe400078ec0ff */
[----:B------:R-:W-:Y:S02]  /*1fd0*/  SHF.R.U32.HI R12, RZ, 0x8, R18 ;  /* 0x00000008ff0c7819 */ /* 0x000fe40000011612 */
[----:B------:R-:W-:-:S02]  /*1fe0*/  IADD3 R31, PT, PT, R29, -0x80, RZ ;  /* 0xffffff801d1f7810 */ /* 0x000fc40007ffe0ff */
[--C-:B-1----:R-:W-:Y:S02]  /*1ff0*/  SHF.R.U32.HI R14, RZ, 0x8, R19.reuse ;  /* 0x00000008ff0e7819 */ /* 0x102fe40000011613 */
[----:B------:R-:W-:Y:S02]  /*2000*/  SHF.R.U32.HI R18, RZ, 0x10, R18 ;  /* 0x00000010ff127819 */ /* 0x000fe40000011612 */
[----:B------:R-:W-:Y:S02]  /*2010*/  SHF.R.U32.HI R19, RZ, 0x10, R19 ;  /* 0x00000010ff137819 */ /* 0x000fe40000011613 */
[----:B------:R-:W-:Y:S02]  /*2020*/  LEA.HI R35, R15, 0xffffff80, RZ, 0x8 ;  /* 0xffffff800f237811 */ /* 0x000fe400078f40ff */
[----:B------:R-:W-:Y:S02]  /*2030*/  LEA.HI R30, R16, 0xffffff80, RZ, 0x8 ;  /* 0xffffff80101e7811 */ /* 0x000fe400078f40ff */
[----:B------:R-:W-:-:S02]  /*2040*/  LEA.HI R29, R17, 0xffffff80, RZ, 0x8 ;  /* 0xffffff80111d7811 */ /* 0x000fc400078f40ff */
[----:B------:R-:W-:Y:S02]  /*2050*/  SHF.R.U32.HI R15, RZ, 0x10, R15 ;  /* 0x00000010ff0f7819 */ /* 0x000fe4000001160f */
[----:B------:R-:W-:Y:S02]  /*2060*/  SHF.R.U32.HI R16, RZ, 0x10, R16 ;  /* 0x00000010ff107819 */ /* 0x000fe40000011610 */
[----:B------:R-:W-:Y:S02]  /*2070*/  SHF.R.U32.HI R17, RZ, 0x10, R17 ;  /* 0x00000010ff117819 */ /* 0x000fe40000011611 */
[----:B------:R-:W-:Y:S02]  /*2080*/  IADD3 R13, PT, PT, R13, -0x80, RZ ;  /* 0xffffff800d0d7810 */ /* 0x000fe40007ffe0ff */
[----:B------:R-:W-:Y:S02]  /*2090*/  LOP3.LUT R12, R12, 0xff, RZ, 0xc0, !PT ;  /* 0x000000ff0c0c7812 */ /* 0x000fe400078ec0ff */
[----:B------:R-:W-:-:S02]  /*20a0*/  LOP3.LUT R18, R18, 0xff, RZ, 0xc0, !PT ;  /* 0x000000ff12127812 */ /* 0x000fc400078ec0ff */
[----:B------:R-:W-:Y:S01]  /*20b0*/  LOP3.LUT R19, R19, 0xff, RZ, 0xc0, !PT ;  /* 0x000000ff13137812 */ /* 0x000fe200078ec0ff */
[----:B------:R1:W0:Y:S01]  /*20c0*/  I2F.F16 R59, R13 ;  /* 0x0000000d003b7306 */ /* 0x0002220000200c00 */
[----:B------:R-:W-:Y:S02]  /*20d0*/  LOP3.LUT R15, R15, 0xff, RZ, 0xc0, !PT ;  /* 0x000000ff0f0f7812 */ /* 0x000fe400078ec0ff */
[----:B------:R-:W-:Y:S02]  /*20e0*/  LOP3.LUT R16, R16, 0xff, RZ, 0xc0, !PT ;  /* 0x000000ff10107812 */ /* 0x000fe400078ec0ff */
[----:B------:R-:W-:Y:S02]  /*20f0*/  LOP3.LUT R17, R17, 0xff, RZ, 0xc0, !PT ;  /* 0x000000ff11117812 */ /* 0x000fe400078ec0ff */
[----:B------:R-:W-:Y:S02]  /*2100*/  LOP3.LUT R14, R14, 0xff, RZ, 0xc0, !PT ;  /* 0x000000ff0e0e7812 */ /* 0x000fe400078ec0ff */
[----:B------:R-:W-:-:S02]  /*2110*/  IADD3 R12, PT, PT, R12, -0x80, RZ ;  /* 0xffffff800c0c7810 */ /* 0x000fc40007ffe0ff */
[----:B-1----:R-:W-:Y:S02]  /*2120*/  IADD3 R13, PT, PT, R18, -0x80, RZ ;  /* 0xffffff80120d7810 */ /* 0x002fe40007ffe0ff */
[----:B------:R-:W-:Y:S02]  /*2130*/  IADD3 R19, PT, PT, R19, -0x80, RZ ;  /* 0xffffff8013137810 */ /* 0x000fe40007ffe0ff */
[----:B------:R-:W-:Y:S02]  /*2140*/  IADD3 R15, PT, PT, R15, -0x80, RZ ;  /* 0xffffff800f0f7810 */ /* 0x000fe40007ffe0ff */
[----:B------:R-:W-:Y:S02]  /*2150*/  IADD3 R16, PT, PT, R16, -0x80, RZ ;  /* 0xffffff8010107810 */ /* 0x000fe40007ffe0ff */
[----:B------:R-:W-:Y:S02]  /*2160*/  IADD3 R17, PT, PT, R17, -0x80, RZ ;  /* 0xffffff8011117810 */ /* 0x000fe40007ffe0ff */
[----:B------:R-:W-:Y:S01]  /*2170*/  IADD3 R14, PT, PT, R14, -0x80, RZ ;  /* 0xffffff800e0e7810 */ /* 0x000fe20007ffe0ff */
[----:B------:R-:W1:Y:S01]  /*2180*/  I2F.F16 R38, R38 ;  /* 0x0000002600267306 */ /* 0x000e620000200c00 */
[----:B-----5:R-:W-:-:S07]  /*2190*/  @!P4 PRMT R0, R27, 0x7610, R0 ;  /* 0x000076101b00c816 */ /* 0x020fce0000000000 */
        /* <DEDUP_REMOVED lines=12> */
[----:B------:R-:W0:Y:S08]  /*2260*/  I2F.F16 R47, R47 ;  /* 0x0000002f002f7306 */ /* 0x000e300000200c00 */
[----:B------:R-:W0:Y:S08]  /*2270*/  I2F.F16 R46, R46 ;  /* 0x0000002e002e7306 */ /* 0x000e300000200c00 */
[----:B------:R0:W0:Y:S08]  /*2280*/  I2F.F16 R51, R16 ;  /* 0x0000001000337306 */ /* 0x0000300000200c00 */
[----:B------:R-:W0:Y:S08]  /*2290*/  I2F.F16 R62, R62 ;  /* 0x0000003e003e7306 */ /* 0x000e300000200c00 */
[----:B------:R0:W0:Y:S08]  /*22a0*/  I2F.F16 R60, R17 ;  /* 0x00000011003c7306 */ /* 0x0000300000200c00 */
[----:B------:R-:W0:Y:S08]  /*22b0*/  I2F.F16 R12, R12 ;  /* 0x0000000c000c7306 */ /* 0x000e300000200c00 */
[----:B------:R-:W0:Y:S08]  /*22c0*/  I2F.F16 R13, R13 ;  /* 0x0000000d000d7306 */ /* 0x000e300000200c00 */
[----:B------:R0:W0:Y:S08]  /*22d0*/  I2F.F16 R18, R14 ;  /* 0x0000000e00127306 */ /* 0x0000300000200c00 */
[----:B------:R-:W0:Y:S01]  /*22e0*/  I2F.F16 R19, R19 ;  /* 0x0000001300137306 */ /* 0x000e220000200c00 */
[----:B------:R-:W-:-:S02]  /*22f0*/  @!P4 PRMT R2, R26, 0x7610, R2 ;  /* 0x000076101a02c816 */ /* 0x000fc40000000002 */
[----:B------:R-:W-:Y:S02]  /*2300*/  @!P4 PRMT R0, R0, 0x7610, R27 ;  /* 0x000076100000c816 */ /* 0x000fe4000000001b */
[----:B------:R-:W-:Y:S02]  /*2310*/  @!P4 PRMT R2, R2, 0x7610, R26 ;  /* 0x000076100202c816 */ /* 0x000fe4000000001a */
[----:B----4-:R-:W-:Y:S02]  /*2320*/  @!P4 IADD3 R53, PT, PT, R63, R56, RZ ;  /* 0x000000383f35c210 */ /* 0x010fe40007ffe0ff */
[----:B------:R-:W-:Y:S01]  /*2330*/  @!P4 IADD3 R27, PT, PT, R52, 0x1, RZ ;  /* 0x00000001341bc810 */ /* 0x000fe20007ffe0ff */
[----:B-123--:R-:W-:Y:S06]  /*2340*/  @!P3 BRA `(.L_x_146) ;  /* 0x000000040068b947 */ /* 0x00efec0003800000 */
[----:B0-----:R-:W0:Y:S01]  /*2350*/  LDS.64 R14, [UR4] ;  /* 0x00000004ff0e7984 */ /* 0x001e220008000a00 */
        /* <DEDUP_REMOVED lines=8> */
[--C-:B0-----:R-:W-:Y:S02]  /*23e0*/  HADD2.F32 R17, -RZ, R14.reuse.H0_H0 ;  /* 0x2000000eff117230 */ /* 0x101fe40000004100 */
[----:B------:R-:W-:-:S03]  /*23f0*/  HADD2.F32 R14, -RZ, R14.H1_H1 ;  /* 0x3000000eff0e7230 */ /* 0x000fc60000004100 */
[----:B------:R-:W-:Y:S01]  /*2400*/  FFMA.FTZ R16, R16, R17, RZ ;  /* 0x0000001110107223 */ /* 0x000fe200000100ff */
[C---:B------:R-:W-:Y:S01]  /*2410*/  FFMA.FTZ R71, R17.reuse, R68, RZ ;  /* 0x0000004411477223 */ /* 0x040fe200000100ff */
[C---:B------:R-:W-:Y:S01]  /*2420*/  FFMA.FTZ R63, R17.reuse, R26, RZ ;  /* 0x0000001a113f7223 */ /* 0x040fe200000100ff */
[----:B------:R-:W-:Y:S01]  /*2430*/  FFMA.FTZ R66, R17, R66, RZ ;  /* 0x0000004211427223 */ /* 0x000fe200000100ff */
[----:B------:R-:W-:Y:S01]  /*2440*/  FFMA.FTZ R69, R69, R14, R16 ;  /* 0x0000000e45457223 */ /* 0x000fe20000010010 */
[----:B------:R-:W-:Y:S01]  /*2450*/  HADD2.F32 R26, -RZ, R44.H0_H0 ;  /* 0x2000002cff1a7230 */ /* 0x000fe20000004100 */
[----:B------:R-:W0:Y:S01]  /*2460*/  LDS.64 R16, [UR4+0x8] ;  /* 0x00000804ff107984 */ /* 0x000e220008000a00 */
[----:B------:R-:W-:-:S03]  /*2470*/  FFMA.FTZ R67, R14, R67, R71 ;  /* 0x000000430e437223 */ /* 0x000fc60000010047 */
[C---:B------:R-:W-:Y:S01]  /*2480*/  FFMA.FTZ R71, R14.reuse, R26, R63 ;  /* 0x0000001a0e477223 */ /* 0x040fe2000001003f */
[----:B------:R-:W-:Y:S01]  /*2490*/  FFMA.FTZ R63, R14, R73, R66 ;  /* 0x000000490e3f7223 */ /* 0x000fe20000010042 */
[----:B------:R-:W-:Y:S02]  /*24a0*/  HADD2.F32 R26, -RZ, R39.H0_H0 ;  /* 0x20000027ff1a7230 */ /* 0x000fe40000004100 */
[----:B------:R-:W-:Y:S02]  /*24b0*/  HADD2.F32 R14, -RZ, R15.H0_H0 ;  /* 0x2000000fff0e7230 */ /* 0x000fe40000004100 */
[----:B------:R-:W-:-:S03]  /*24c0*/  HADD2.F32 R66, -RZ, R43.H0_H0 ;  /* 0x2000002bff427230 */ /* 0x000fc60000004100 */
[----:B------:R-:W-:Y:S01]  /*24d0*/  FFMA.FTZ R69, R26, R14, R69 ;  /* 0x0000000e1a457223 */ /* 0x000fe20000010045 */
[----:B------:R-:W-:Y:S02]  /*24e0*/  HADD2.F32 R26, -RZ, R41.H0_H0 ;  /* 0x20000029ff1a7230 */ /* 0x000fe40000004100 */
[C---:B------:R-:W-:Y:S01]  /*24f0*/  FFMA.FTZ R71, R14.reuse, R66, R71 ;  /* 0x000000420e477223 */ /* 0x040fe20000010047 */
[----:B------:R-:W-:Y:S02]  /*2500*/  HADD2.F32 R66, -RZ, R38.H0_H0 ;  /* 0x20000026ff427230 */ /* 0x000fe40000004100 */
[----:B------:R-:W-:Y:S01]  /*2510*/  FFMA.FTZ R67, R14, R26, R67 ;  /* 0x0000001a0e437223 */ /* 0x000fe20000010043 */
[----:B------:R-:W-:Y:S02]  /*2520*/  HADD2.F32 R26, -RZ, R15.H1_H1 ;  /* 0x3000000fff1a7230 */ /* 0x000fe40000004100 */
[----:B------:R-:W-:-:S03]  /*2530*/  HADD2.F32 R15, -RZ, R49.H0_H0 ;  /* 0x20000031ff0f7230 */ /* 0x000fc60000004100 */
[----:B------:R-:W-:Y:S01]  /*2540*/  FFMA.FTZ R69, R66, R26, R69 ;  /* 0x0000001a42457223 */ /* 0x000fe20000010045 */
[----:B------:R-:W-:Y:S02]  /*2550*/  HADD2.F32 R66, -RZ, R36.H0_H0 ;  /* 0x20000024ff427230 */ /* 0x000fe40000004100 */
[----:B------:R-:W-:Y:S01]  /*2560*/  FFMA.FTZ R68, R14, R15, R63 ;  /* 0x0000000f0e447223 */ /* 0x000fe2000001003f */
[----:B------:R-:W-:Y:S02]  /*2570*/  HADD2.F32 R14, -RZ, R37.H0_H0 ;  /* 0x20000025ff0e7230 */ /* 0x000fe40000004100 */
[----:B------:R-:W-:Y:S02]  /*2580*/  HADD2.F32 R15, -RZ, R35.H0_H0 ;  /* 0x20000023ff0f7230 */ /* 0x000fe40000004100 */
[C---:B------:R-:W-:Y:S01]  /*2590*/  FFMA.FTZ R63, R26.reuse, R66, R71 ;  /* 0x000000421a3f7223 */ /* 0x040fe20000010047 */
[----:B------:R-:W-:Y:S02]  /*25a0*/  HADD2.F32 R66, -RZ, R47.H0_H0 ;  /* 0x2000002fff427230 */ /* 0x000fe40000004100 */
[C---:B------:R-:W-:Y:S01]  /*25b0*/  FFMA.FTZ R67, R26.reuse, R14, R67 ;  /* 0x0000000e1a437223 */ /* 0x040fe20000010043 */
[----:B------:R-:W-:Y:S01]  /*25c0*/  FFMA.FTZ R15, R26, R15, R68 ;  /* 0x0000000f1a0f7223 */ /* 0x000fe20000010044 */
[----:B------:R-:W-:-:S02]  /*25d0*/  HADD2.F32 R26, -RZ, R48.H0_H0 ;  /* 0x20000030ff1a7230 */ /* 0x000fc40000004100 */
[----:B------:R-:W-:Y:S02]  /*25e0*/  HADD2.F32 R68, -RZ, R45.H0_H0 ;  /* 0x2000002dff447230 */ /* 0x000fe40000004100 */
[--C-:B0-----:R-:W-:Y:S02]  /*25f0*/  HADD2.F32 R14, -RZ, R16.reuse.H0_H0 ;  /* 0x20000010ff0e7230 */ /* 0x101fe40000004100 */
[----:B------:R-:W-:-:S03]  /*2600*/  HADD2.F32 R16, -RZ, R16.H1_H1 ;  /* 0x30000010ff107230 */ /* 0x000fc60000004100 */
[----:B------:R-:W-:Y:S01]  /*2610*/  FFMA.FTZ R71, R14, R66, R67 ;  /* 0x000000420e477223 */ /* 0x000fe20000010043 */
[----:B------:R-:W-:Y:S02]  /*2620*/  HADD2.F32 R66, -RZ, R46.H0_H0 ;  /* 0x2000002eff427230 */ /* 0x000fe40000004100 */
[----:B------:R-:W-:Y:S01]  /*2630*/  FFMA.FTZ R26, R26, R14, R69 ;  /* 0x0000000e1a1a7223 */ /* 0x000fe20000010045 */
[----:B------:R-:W-:Y:S02]  /*2640*/  HADD2.F32 R67, -RZ, R59.H0_H0 ;  /* 0x2000003bff437230 */ /* 0x000fe40000004100 */
[C---:B------:R-:W-:Y:S01]  /*2650*/  FFMA.FTZ R15, R14.reuse, R68, R15 ;  /* 0x000000440e0f7223 */ /* 0x040fe2000001000f */
[----:B------:R-:W-:Y:S02]  /*2660*/  HADD2.F32 R69, -RZ, R62.H0_H0 ;  /* 0x2000003eff457230 */ /* 0x000fe40000004100 */
[----:B------:R-:W-:Y:S01]  /*2670*/  FFMA.FTZ R63, R14, R66, R63 ;  /* 0x000000420e3f7223 */ /* 0x000fe2000001003f */
[----:B------:R-:W-:-:S02]  /*2680*/  HADD2.F32 R66, -RZ, R51.H0_H0 ;  /* 0x20000033ff427230 */ /* 0x000fc40000004100 */
[----:B------:R-:W-:Y:S01]  /*2690*/  FFMA.FTZ R67, R67, R16, R26 ;  /* 0x0000001043437223 */ /* 0x000fe2000001001a */
[--C-:B------:R-:W-:Y:S02]  /*26a0*/  HADD2.F32 R26, -RZ, R17.reuse.H0_H0 ;  /* 0x20000011ff1a7230 */ /* 0x100fe40000004100 */
[----:B------:R-:W-:Y:S01]  /*26b0*/  FFMA.FTZ R69, R16, R69, R71 ;  /* 0x0000004510457223 */ /* 0x000fe20000010047 */
[----:B------:R-:W-:Y:S02]  /*26c0*/  HADD2.F32 R14, -RZ, R60.H0_H0 ;  /* 0x2000003cff0e7230 */ /* 0x000fe40000004100 */
[----:B------:R-:W-:Y:S02]  /*26d0*/  HADD2.F32 R68, -RZ, R12.H0_H0 ;  /* 0x2000000cff447230 */ /* 0x000fe40000004100 */
[----:B------:R-:W-:Y:S01]  /*26e0*/  FFMA.FTZ R67, R66, R26, R67 ;  /* 0x0000001a42437223 */ /* 0x000fe20000010043 */
[----:B------:R-:W-:Y:S02]  /*26f0*/  HADD2.F32 R17, -RZ, R17.H1_H1 ;  /* 0x30000011ff117230 */ /* 0x000fe40000004100 */
[----:B------:R-:W-:Y:S01]  /*2700*/  FFMA.FTZ R14, R26, R14, R69 ;  /* 0x0000000e1a0e7223 */ /* 0x000fe20000010045 */
[----:B------:R-:W-:-:S02]  /*2710*/  HADD2.F32 R66, -RZ, R30.H0_H0 ;  /* 0x2000001eff427230 */ /* 0x000fc40000004100 */
[C---:B------:R-:W-:Y:S01]  /*2720*/  FFMA.FTZ R63, R16.reuse, R68, R63 ;  /* 0x00000044103f7223 */ /* 0x040fe2000001003f */
[----:B------:R-:W-:Y:S01]  /*2730*/  FFMA.FTZ R69, R16, R70, R15 ;  /* 0x0000004610457223 */ /* 0x000fe2000001000f */
[----:B------:R-:W-:Y:S02]  /*2740*/  HADD2.F32 R16, -RZ, R29.H0_H0 ;  /* 0x2000001dff107230 */ /* 0x000fe40000004100 */
[----:B------:R-:W-:Y:S01]  /*2750*/  FFMA.FTZ R15, R66, R17, R67 ;  /* 0x00000011420f7223 */ /* 0x000fe20000010043 */
[----:B------:R-:W-:Y:S02]  /*2760*/  HADD2.F32 R66, -RZ, R13.H0_H0 ;  /* 0x2000000dff427230 */ /* 0x000fe40000004100 */
[----:B------:R-:W-:Y:S02]  /*2770*/  HADD2.F32 R68, -RZ, R19.H0_H0 ;  /* 0x20000013ff447230 */ /* 0x000fe40000004100 */
[----:B------:R-:W-:Y:S01]  /*2780*/  FFMA.FTZ R16, R17, R16, R14 ;  /* 0x0000001011107223 */ /* 0x000fe2000001000e */
[----:B------:R-:W-:-:S02]  /*2790*/  HADD2.F32 R14, -RZ, R2.H0_H0 ;  /* 0x20000002ff0e7230 */ /* 0x000fc40000004100 */
[C---:B------:R-:W-:Y:S01]  /*27a0*/  FFMA.FTZ R66, R26.reuse, R66, R63 ;  /* 0x000000421a427223 */ /* 0x040fe2000001003f */
[----:B------:R-:W-:Y:S02]  /*27b0*/  HADD2.F32 R63, -RZ, R0.H1_H1 ;  /* 0x30000000ff3f7230 */ /* 0x000fe40000004100 */
[----:B------:R-:W-:Y:S01]  /*27c0*/  FFMA.FTZ R69, R26, R68, R69 ;  /* 0x000000441a457223 */ /* 0x000fe20000010045 */
[----:B------:R-:W-:Y:S02]  /*27d0*/  HADD2.F32 R26, -RZ, R28.H0_H0 ;  /* 0x2000001cff1a7230 */ /* 0x000fe40000004100 */
[----:B------:R-:W-:Y:S01]  /*27e0*/  FMUL.FTZ R14, R15, R14 ;  /* 0x0000000e0f0e7220 */ /* 0x000fe20000410000 */
[----:B------:R-:W-:Y:S02]  /*27f0*/  HADD2.F32 R68, -RZ, R24.H0_H0 ;  /* 0x20000018ff447230 */ /* 0x000fe40000004100 */
[----:B------:R-:W-:Y:S02]  /*2800*/  HADD2.F32 R15, -RZ, R2.H1_H1 ;  /* 0x30000002ff0f7230 */ /* 0x000fe40000004100 */
[C---:B------:R-:W-:Y:S01]  /*2810*/  FFMA.FTZ R26, R17.reuse, R26, R66 ;  /* 0x0000001a111a7223 */ /* 0x040fe20000010042 */
[----:B------:R-:W-:Y:S01]  /*2820*/  F2FP.F16.F32.PACK_AB R14, RZ, R14 ;  /* 0x0000000eff0e723e */ /* 0x000fe200000000ff */
[----:B------:R-:W-:Y:S01]  /*2830*/  FFMA.FTZ R68, R17, R68, R69 ;  /* 0x0000004411447223 */ /* 0x000fe20000010045 */
[----:B------:R-:W-:-:S02]  /*2840*/  HADD2.F32 R17, -RZ, R0.H0_H0 ;  /* 0x20000000ff117230 */ /* 0x000fc40000004100 */
[----:B------:R-:W-:Y:S01]  /*2850*/  FMUL.FTZ R15, R16, R15 ;  /* 0x0000000f100f7220 */ /* 0x000fe20000410000 */
[----:B------:R-:W-:Y:S02]  /*2860*/  FMUL.FTZ R63, R68, R63 ;  /* 0x0000003f443f7220 */ /* 0x000fe40000410000 */
[----:B------:R-:W-:Y:S02]  /*2870*/  FMUL.FTZ R17, R26, R17 ;  /* 0x000000111a117220 */ /* 0x000fe40000410000 */
[----:B------:R-:W-:Y:S02]  /*2880*/  F2FP.F16.F32.PACK_AB R15, RZ, R15 ;  /* 0x0000000fff0f723e */ /* 0x000fe400000000ff */
[----:B------:R-:W-:Y:S02]  /*2890*/  F2FP.F16.F32.PACK_AB R63, RZ, R63 ;  /* 0x0000003fff3f723e */ /* 0x000fe400000000ff */
[----:B------:R-:W-:Y:S02]  /*28a0*/  F2FP.F16.F32.PACK_AB R17, RZ, R17 ;  /* 0x00000011ff11723e */ /* 0x000fe400000000ff */
[----:B------:R-:W-:-:S02]  /*28b0*/  PRMT R14, R14, 0x5410, R15 ;  /* 0x000054100e0e7816 */ /* 0x000fc4000000000f */
[----:B------:R-:W-:-:S03]  /*28c0*/  PRMT R17, R17, 0x5410, R63 ;  /* 0x0000541011117816 */ /* 0x000fc6000000003f */
[----:B------:R-:W-:Y:S02]  /*28d0*/  HFMA2 R3, R14, 1, 1, R3 ;  /* 0x3c003c000e037831 */ /* 0x000fe40000000003 */
[----:B------:R-:W-:-:S07]  /*28e0*/  HADD2 R4, R17, R4 ;  /* 0x0000000411047230 */ /* 0x000fce0000000000 */
.L_x_146:
[----:B------:R-:W-:Y:S01]  /*28f0*/  @!P4 MOV R52, R27 ;  /* 0x0000001b0034c202 */ /* 0x000fe20000000f00 */
        /* <DEDUP_REMOVED lines=14> */
[----:B------:R-:W-:-:S03]  /*29e0*/  HADD2.F32 R14, -RZ, R14.H1_H1 ;  /* 0x3000000eff0e7230 */ /* 0x000fc60000004100 */
[-C--:B------:R-:W-:Y:S01]  /*29f0*/  FFMA.FTZ R69, R26, R67.reuse, RZ ;  /* 0x000000431a457223 */ /* 0x080fe200000100ff */
[-C--:B------:R-:W-:Y:S01]  /*2a00*/  FFMA.FTZ R71, R27, R67.reuse, RZ ;  /* 0x000000431b477223 */ /* 0x080fe200000100ff */
[-C--:B------:R-:W-:Y:S01]  /*2a10*/  FFMA.FTZ R73, R63, R67.reuse, RZ ;  /* 0x000000433f497223 */ /* 0x080fe200000100ff */
[----:B------:R-:W-:Y:S01]  /*2a20*/  FFMA.FTZ R67, R66, R67, RZ ;  /* 0x0000004342437223 */ /* 0x000fe200000100ff */
[----:B------:R-:W-:Y:S02]  /*2a30*/  HADD2.F32 R26, -RZ, R42.H0_H0 ;  /* 0x2000002aff1a7230 */ /* 0x000fe40000004100 */
[-C--:B------:R-:W-:Y:S01]  /*2a40*/  FFMA.FTZ R27, R68, R14.reuse, R69 ;  /* 0x0000000e441b7223 */ /* 0x080fe20000010045 */
[----:B------:R-:W-:Y:S02]  /*2a50*/  HADD2.F32 R66, -RZ, R44.H0_H0 ;  /* 0x2000002cff427230 */ /* 0x000fe40000004100 */
        /* <DEDUP_REMOVED lines=12> */
[----:B------:R-:W-:-:S03]  /*2b20*/  HADD2.F32 R27, -RZ, R38.H0_H0 ;  /* 0x20000026ff1b7230 */ /* 0x000fc60000004100 */
[-C--:B------:R-:W-:Y:S01]  /*2b30*/  FFMA.FTZ R26, R63, R66.reuse, R26 ;  /* 0x000000423f1a7223 */ /* 0x080fe2000001001a */
[----:B------:R-:W-:Y:S01]  /*2b40*/  FFMA.FTZ R66, R67, R66, R14 ;  /* 0x0000004243427223 */ /* 0x000fe2000001000e */
[-C--:B------:R-:W-:Y:S01]  /*2b50*/  FFMA.FTZ R14, R27, R15.reuse, R70 ;  /* 0x0000000f1b0e7223 */ /* 0x080fe20000010046 */
[----:B------:R-:W-:Y:S02]  /*2b60*/  HADD2.F32 R27, -RZ, R37.H0_H0 ;  /* 0x20000025ff1b7230 */ /* 0x000fe40000004100 */
[----:B------:R-:W-:Y:S02]  /*2b70*/  HADD2.F32 R63, -RZ, R36.H0_H0 ;  /* 0x20000024ff3f7230 */ /* 0x000fe40000004100 */
[----:B------:R-:W-:Y:S02]  /*2b80*/  HADD2.F32 R67, -RZ, R35.H0_H0 ;  /* 0x20000023ff437230 */ /* 0x000fe40000004100 */
[----:B------:R-:W-:Y:S01]  /*2b90*/  FFMA.FTZ R68, R27, R15, R68 ;  /* 0x0000000f1b447223 */ /* 0x000fe20000010044 */
[----:B-1----:R-:W-:-:S02]  /*2ba0*/  HADD2.F32 R27, -RZ, R16.H0_H0 ;  /* 0x20000010ff1b7230 */ /* 0x002fc40000004100 */
[-C--:B------:R-:W-:Y:S01]  /*2bb0*/  FFMA.FTZ R26, R63, R15.reuse, R26 ;  /* 0x0000000f3f1a7223 */ /* 0x080fe2000001001a */
[----:B------:R-:W-:Y:S02]  /*2bc0*/  HADD2.F32 R63, -RZ, R47.H0_H0 ;  /* 0x2000002fff3f7230 */ /* 0x000fe40000004100 */
[----:B------:R-:W-:Y:S01]  /*2bd0*/  FFMA.FTZ R66, R67, R15, R66 ;  /* 0x0000000f43427223 */ /* 0x000fe20000010042 */
[----:B------:R-:W-:Y:S02]  /*2be0*/  HADD2.F32 R15, -RZ, R48.H0_H0 ;  /* 0x20000030ff0f7230 */ /* 0x000fe40000004100 */
[----:B------:R-:W-:Y:S02]  /*2bf0*/  HADD2.F32 R67, -RZ, R46.H0_H0 ;  /* 0x2000002eff437230 */ /* 0x000fe40000004100 */
[-C--:B------:R-:W-:Y:S01]  /*2c00*/  FFMA.FTZ R68, R63, R27.reuse, R68 ;  /* 0x0000001b3f447223 */ /* 0x080fe20000010044 */
[-C--:B------:R-:W-:Y:S01]  /*2c10*/  FFMA.FTZ R66, R69, R27.reuse, R66 ;  /* 0x0000001b45427223 */ /* 0x080fe20000010042 */
[----:B------:R-:W-:Y:S01]  /*2c20*/  FFMA.FTZ R14, R15, R27, R14 ;  /* 0x0000001b0f0e7223 */ /* 0x000fe2000001000e */
[----:B------:R-:W-:-:S02]  /*2c30*/  HADD2.F32 R63, -RZ, R59.H0_H0 ;  /* 0x2000003bff3f7230 */ /* 0x000fc40000004100 */
[----:B------:R-:W-:Y:S01]  /*2c40*/  FFMA.FTZ R26, R67, R27, R26 ;  /* 0x0000001b431a7223 */ /* 0x000fe2000001001a */
[----:B------:R-:W-:Y:S02]  /*2c50*/  HADD2.F32 R15, -RZ, R16.H1_H1 ;  /* 0x30000010ff0f7230 */ /* 0x000fe40000004100 */
[----:B------:R-:W-:Y:S02]  /*2c60*/  HADD2.F32 R27, -RZ, R62.H0_H0 ;  /* 0x2000003eff1b7230 */ /* 0x000fe40000004100 */
        /* <DEDUP_REMOVED lines=11> */
[----:B------:R-:W-:Y:S02]  /*2d20*/  HADD2.F32 R69, -RZ, R19.H0_H0 ;  /* 0x20000013ff457230 */ /* 0x000fe40000004100 */
[----:B------:R-:W-:Y:S01]  /*2d30*/  FFMA.FTZ R68, R15, R27, R68 ;  /* 0x0000001b0f447223 */ /* 0x000fe20000010044 */
[----:B------:R-:W-:-:S02]  /*2d40*/  HADD2.F32 R17, -RZ, R17.H1_H1 ;  /* 0x30000011ff117230 */ /* 0x000fc40000004100 */
        /* <DEDUP_REMOVED lines=12> */
[----:B------:R-:W-:Y:S02]  /*2e10*/  HADD2.F32 R17, -RZ, R2.H1_H1 ;  /* 0x30000002ff117230 */ /* 0x000fe40000004100 */
        /* <DEDUP_REMOVED lines=13> */
.L_x_148:
        /* <DEDUP_REMOVED lines=94> */
.L_x_149:
        /* <DEDUP_REMOVED lines=18> */
[--C-:B0-----:R-:W-:Y:S02]  /*35f0*/  HADD2.F32 R27, -RZ, R14.reuse.H0_H0 ;  /* 0x2000000eff1b7230 */ /* 0x101fe40000004100 */
[----:B------:R-:W-:Y:S02]  /*3600*/  HADD2.F32 R26, -RZ, R14.H1_H1 ;  /* 0x3000000eff1a7230 */ /* 0x000fe40000004100 */
[----:B------:R-:W-:-:S02]  /*3610*/  HADD2.F32 R14, -RZ, R15.H0_H0 ;  /* 0x2000000fff0e7230 */ /* 0x000fc40000004100 */
[-C--:B------:R-:W-:Y:S01]  /*3620*/  FFMA.FTZ R63, R34, R27.reuse, RZ ;  /* 0x0000001b223f7223 */ /* 0x080fe200000100ff */
[-C--:B------:R-:W-:Y:S01]  /*3630*/  FFMA.FTZ R33, R33, R27.reuse, RZ ;  /* 0x0000001b21217223 */ /* 0x080fe200000100ff */
[-C--:B------:R-:W-:Y:S01]  /*3640*/  FFMA.FTZ R67, R32, R27.reuse, RZ ;  /* 0x0000001b20437223 */ /* 0x080fe200000100ff */
[----:B------:R-:W-:Y:S01]  /*3650*/  FFMA.FTZ R31, R31, R27, RZ ;  /* 0x0000001b1f1f7223 */ /* 0x000fe200000100ff */
[----:B------:R-:W-:Y:S02]  /*3660*/  HADD2.F32 R32, -RZ, R39.H0_H0 ;  /* 0x20000027ff207230 */ /* 0x000fe40000004100 */
[-C--:B------:R-:W-:Y:S01]  /*3670*/  FFMA.FTZ R63, R40, R26.reuse, R63 ;  /* 0x0000001a283f7223 */ /* 0x080fe2000001003f */
[----:B------:R-:W-:Y:S02]  /*3680*/  HADD2.F32 R34, -RZ, R41.H0_H0 ;  /* 0x20000029ff227230 */ /* 0x000fe40000004100 */
[----:B------:R-:W-:Y:S01]  /*3690*/  FFMA.FTZ R33, R42, R26, R33 ;  /* 0x0000001a2a217223 */ /* 0x000fe20000010021 */
[----:B------:R-:W-:-:S02]  /*36a0*/  HADD2.F32 R40, -RZ, R43.H0_H0 ;  /* 0x2000002bff287230 */ /* 0x000fc40000004100 */
[-C--:B------:R-:W-:Y:S01]  /*36b0*/  FFMA.FTZ R67, R44, R26.reuse, R67 ;  /* 0x0000001a2c437223 */ /* 0x080fe20000010043 */
[----:B------:R-:W-:Y:S01]  /*36c0*/  FFMA.FTZ R31, R50, R26, R31 ;  /* 0x0000001a321f7223 */ /* 0x000fe2000001001f */
[-C--:B------:R-:W-:Y:S01]  /*36d0*/  FFMA.FTZ R26, R32, R14.reuse, R63 ;  /* 0x0000000e201a7223 */ /* 0x080fe2000001003f */
[-C--:B------:R-:W-:Y:S01]  /*36e0*/  FFMA.FTZ R32, R34, R14.reuse, R33 ;  /* 0x0000000e22207223 */ /* 0x080fe20000010021 */
[-C--:B------:R-:W-:Y:S01]  /*36f0*/  FFMA.FTZ R34, R40, R14.reuse, R67 ;  /* 0x0000000e28227223 */ /* 0x080fe20000010043 */
[----:B------:R-:W-:Y:S02]  /*3700*/  HADD2.F32 R40, -RZ, R49.H0_H0 ;  /* 0x20000031ff287230 */ /* 0x000fe40000004100 */
[----:B------:R-:W-:Y:S02]  /*3710*/  HADD2.F32 R15, -RZ, R15.H1_H1 ;  /* 0x3000000fff0f7230 */ /* 0x000fe40000004100 */
[----:B------:R-:W-:Y:S02]  /*3720*/  HADD2.F32 R27, -RZ, R38.H0_H0 ;  /* 0x20000026ff1b7230 */ /* 0x000fe40000004100 */
[----:B------:R-:W-:Y:S01]  /*3730*/  FFMA.FTZ R14, R40, R14, R31 ;  /* 0x0000000e280e7223 */ /* 0x000fe2000001001f */
[----:B------:R-:W-:-:S02]  /*3740*/  HADD2.F32 R33, -RZ, R36.H0_H0 ;  /* 0x20000024ff217230 */ /* 0x000fc40000004100 */
[-C--:B------:R-:W-:Y:S01]  /*3750*/  FFMA.FTZ R32, R37, R15.reuse, R32 ;  /* 0x0000000f25207223 */ /* 0x080fe20000010020 */
[----:B------:R-:W-:Y:S02]  /*3760*/  HADD2.F32 R31, -RZ, R47.H0_H0 ;  /* 0x2000002fff1f7230 */ /* 0x000fe40000004100 */
[-C--:B------:R-:W-:Y:S01]  /*3770*/  FFMA.FTZ R26, R27, R15.reuse, R26 ;  /* 0x0000000f1b1a7223 */ /* 0x080fe2000001001a */
[-C--:B------:R-:W-:Y:S01]  /*3780*/  FFMA.FTZ R36, R35, R15.reuse, R14 ;  /* 0x0000000f23247223 */ /* 0x080fe2000001000e */
[----:B------:R-:W-:Y:S01]  /*3790*/  FFMA.FTZ R34, R33, R15, R34 ;  /* 0x0000000f21227223 */ /* 0x000fe20000010022 */
[----:B-1----:R-:W-:Y:S02]  /*37a0*/  HADD2.F32 R15, -RZ, R16.H0_H0 ;  /* 0x20000010ff0f7230 */ /* 0x002fe40000004100 */
[----:B------:R-:W-:Y:S02]  /*37b0*/  HADD2.F32 R27, -RZ, R48.H0_H0 ;  /* 0x20000030ff1b7230 */ /* 0x000fe40000004100 */
[----:B------:R-:W-:-:S02]  /*37c0*/  HADD2.F32 R33, -RZ, R46.H0_H0 ;  /* 0x2000002eff217230 */ /* 0x000fc40000004100 */
[-C--:B------:R-:W-:Y:S01]  /*37d0*/  FFMA.FTZ R31, R31, R15.reuse, R32 ;  /* 0x0000000f1f1f7223 */ /* 0x080fe20000010020 */
[----:B------:R-:W-:Y:S02]  /*37e0*/  HADD2.F32 R16, -RZ, R16.H1_H1 ;  /* 0x30000010ff107230 */ /* 0x000fe40000004100 */
[-C--:B------:R-:W-:Y:S01]  /*37f0*/  FFMA.FTZ R27, R27, R15.reuse, R26 ;  /* 0x0000000f1b1b7223 */ /* 0x080fe2000001001a */
[----:B------:R-:W-:Y:S02]  /*3800*/  HADD2.F32 R38, -RZ, R59.H0_H0 ;  /* 0x2000003bff267230 */ /* 0x000fe40000004100 */
[-C--:B------:R-:W-:Y:S01]  /*3810*/  FFMA.FTZ R33, R33, R15.reuse, R34 ;  /* 0x0000000f21217223 */ /* 0x080fe20000010022 */
[----:B------:R-:W-:Y:S01]  /*3820*/  FFMA.FTZ R15, R45, R15, R36 ;  /* 0x0000000f2d0f7223 */ /* 0x000fe20000010024 */
[----:B------:R-:W-:Y:S02]  /*3830*/  HADD2.F32 R26, -RZ, R12.H0_H0 ;  /* 0x2000000cff1a7230 */ /* 0x000fe40000004100 */
[----:B------:R-:W-:Y:S01]  /*3840*/  FFMA.FTZ R31, R62, R16, R31 ;  /* 0x000000103e1f7223 */ /* 0x000fe2000001001f */
[----:B------:R-:W-:-:S02]  /*3850*/  HADD2.F32 R14, -RZ, R17.H0_H0 ;  /* 0x20000011ff0e7230 */ /* 0x000fc40000004100 */
[-C--:B------:R-:W-:Y:S01]  /*3860*/  FFMA.FTZ R27, R38, R16.reuse, R27 ;  /* 0x00000010261b7223 */ /* 0x080fe2000001001b */
[----:B------:R-:W-:Y:S02]  /*3870*/  HADD2.F32 R12, -RZ, R51.H0_H0 ;  /* 0x20000033ff0c7230 */ /* 0x000fe40000004100 */
[-C--:B------:R-:W-:Y:S01]  /*3880*/  FFMA.FTZ R15, R18, R16.reuse, R15 ;  /* 0x00000010120f7223 */ /* 0x080fe2000001000f */
[----:B------:R-:W-:Y:S02]  /*3890*/  HADD2.F32 R18, -RZ, R13.H0_H0 ;  /* 0x2000000dff127230 */ /* 0x000fe40000004100 */
[----:B------:R-:W-:Y:S01]  /*38a0*/  FFMA.FTZ R33, R26, R16, R33 ;  /* 0x000000101a217223 */ /* 0x000fe20000010021 */
        /* <DEDUP_REMOVED lines=13> */
[-C--:B------:R-:W-:Y:S01]  /*3980*/  FFMA.FTZ R18, R19, R17.reuse, R18 ;  /* 0x0000001113127223 */ /* 0x080fe20000010012 */
[--C-:B------:R-:W-:Y:S02]  /*3990*/  HADD2.F32 R19, -RZ, R0.reuse.H0_H0 ;  /* 0x20000000ff137230 */ /* 0x100fe40000004100 */
[----:B------:R-:W-:Y:S01]  /*39a0*/  FFMA.FTZ R14, R27, R17, R14 ;  /* 0x000000111b0e7223 */ /* 0x000fe2000001000e */
[----:B------:R-:W-:Y:S02]  /*39b0*/  HADD2.F32 R29, -RZ, R0.H1_H1 ;  /* 0x30000000ff1d7230 */ /* 0x000fe40000004100 */
[----:B------:R-:W-:Y:S01]  /*39c0*/  FMUL.FTZ R12, R13, R12 ;  /* 0x0000000c0d0c7220 */ /* 0x000fe20000410000 */
[----:B------:R-:W-:Y:S01]  /*39d0*/  FMUL.FTZ R16, R15, R16 ;  /* 0x000000100f107220 */ /* 0x000fe20000410000 */
[----:B------:R-:W-:Y:S01]  /*39e0*/  FMUL.FTZ R18, R19, R18 ;  /* 0x0000001213127220 */ /* 0x000fe20000410000 */
[----:B------:R-:W-:-:S02]  /*39f0*/  FMUL.FTZ R14, R29, R14 ;  /* 0x0000000e1d0e7220 */ /* 0x000fc40000410000 */
[----:B------:R-:W-:Y:S02]  /*3a00*/  F2FP.F16.F32.PACK_AB R12, RZ, R12 ;  /* 0x0000000cff0c723e */ /* 0x000fe400000000ff */
[----:B------:R-:W-:Y:S02]  /*3a10*/  F2FP.F16.F32.PACK_AB R16, RZ, R16 ;  /* 0x00000010ff10723e */ /* 0x000fe400000000ff */
[----:B------:R-:W-:Y:S02]  /*3a20*/  F2FP.F16.F32.PACK_AB R18, RZ, R18 ;  /* 0x00000012ff12723e */ /* 0x000fe400000000ff */
[----:B------:R-:W-:Y:S02]  /*3a30*/  F2FP.F16.F32.PACK_AB R14, RZ, R14 ;  /* 0x0000000eff0e723e */ /* 0x000fe400000000ff */
[----:B------:R-:W-:Y:S02]  /*3a40*/  PRMT R12, R12, 0x5410, R16 ;  /* 0x000054100c0c7816 */ /* 0x000fe40000000010 */
[----:B------:R-:W-:-:S03]  /*3a50*/  PRMT R18, R18, 0x5410, R14 ;  /* 0x0000541012127816 */ /* 0x000fc6000000000e */
[----:B------:R-:W-:Y:S02]  /*3a60*/  HFMA2 R9, R12, 1, 1, R9 ;  /* 0x3c003c000c097831 */ /* 0x000fe40000000009 */
[----:B------:R-:W-:-:S07]  /*3a70*/  HADD2 R10, R18, R10 ;  /* 0x0000000a120a7230 */ /* 0x000fce0000000000 */
.L_x_147:
        /* <DEDUP_REMOVED lines=9> */
[----:B------:R-:W-:-:S02]  /*3b10*/  LEA.HI R38, R12, 0xffffff80, RZ, 0x8 ;  /* 0xffffff800c267811 */ /* 0x000fc400078f40ff */
[----:B---3--:R-:W-:Y:S02]  /*3b20*/  LEA.HI R41, R18, 0xffffff80, RZ, 0x8 ;  /* 0xffffff8012297811 */ /* 0x008fe400078f40ff */
[----:B------:R-:W-:Y:S02]  /*3b30*/  LEA.HI R37, R13, 0xffffff80, RZ, 0x8 ;  /* 0xffffff800d257811 */ /* 0x000fe400078f40ff */
[----:B------:R-:W-:Y:S01]  /*3b40*/  LEA.HI R43, R19, 0xffffff80, RZ, 0x8 ;  /* 0xffffff80132b7811 */ /* 0x000fe200078f40ff */
[----:B------:R-:W2:Y:S01]  /*3b50*/  I2F.F16 R33, R28 ;  /* 0x0000001c00217306 */ /* 0x000ea20000200c00 */
[--C-:B0-----:R-:W-:Y:S02]  /*3b60*/  SHF.R.U32.HI R24, RZ, 0x8, R12.reuse ;  /* 0x00000008ff187819 */ /* 0x101fe4000001160c */
[----:B------:R-:W-:Y:S02]  /*3b70*/  SHF.R.U32.HI R12, RZ, 0x10, R12 ;  /* 0x00000010ff0c7819 */ /* 0x000fe4000001160c */
[----:B------:R-:W-:-:S02]  /*3b80*/  LOP3.LUT R39, R24, 0xff, RZ, 0xc0, !PT ;  /* 0x000000ff18277812 */ /* 0x000fc400078ec0ff */
[----:B------:R-:W-:Y:S01]  /*3b90*/  LOP3.LUT R12, R12, 0xff, RZ, 0xc0, !PT ;  /* 0x000000ff0c0c7812 */ /* 0x000fe200078ec0ff */
[----:B------:R0:W3:Y:S01]  /*3ba0*/  I2F.F16 R28, R41 ;  /* 0x00000029001c7306 */ /* 0x0000e20000200c00 */
[----:B------:R-:W-:Y:S02]  /*3bb0*/  IADD3 R40, PT, PT, R39, -0x80, RZ ;  /* 0xffffff8027287810 */ /* 0x000fe40007ffe0ff */
[--C-:B------:R-:W-:Y:S02]  /*3bc0*/  SHF.R.U32.HI R39, RZ, 0x8, R13.reuse ;  /* 0x00000008ff277819 */ /* 0x100fe4000001160d */
[----:B------:R-:W-:Y:S02]  /*3bd0*/  SHF.R.U32.HI R13, RZ, 0x10, R13 ;  /* 0x00000010ff0d7819 */ /* 0x000fe4000001160d */
[----:B------:R-:W-:Y:S01]  /*3be0*/  IADD3 R12, PT, PT, R12, -0x80, RZ ;  /* 0xffffff800c0c7810 */ /* 0x000fe20007ffe0ff */
[----:B------:R4:W1:Y:S01]  /*3bf0*/  I2F.F16 R24, R43 ;  /* 0x0000002b00187306 */ /* 0x0008620000200c00 */
[----:B0-----:R-:W-:-:S02]  /*3c00*/  LOP3.LUT R41, R39, 0xff, RZ, 0xc0, !PT ;  /* 0x000000ff27297812 */ /* 0x001fc400078ec0ff */
[----:B------:R-:W-:Y:S02]  /*3c10*/  LOP3.LUT R13, R13, 0xff, RZ, 0xc0, !PT ;  /* 0x000000ff0d0d7812 */ /* 0x000fe400078ec0ff */
[----:B------:R-:W-:Y:S02]  /*3c20*/  IADD3 R42, PT, PT, R41, -0x80, RZ ;  /* 0xffffff80292a7810 */ /* 0x000fe40007ffe0ff */
[----:B------:R-:W-:Y:S01]  /*3c30*/  SHF.R.U32.HI R41, RZ, 0x8, R14 ;  /* 0x00000008ff297819 */ /* 0x000fe2000001160e */
[----:B------:R0:W1:Y:S01]  /*3c40*/  I2F.F16 R39, R12 ;  /* 0x0000000c00277306 */ /* 0x0000620000200c00 */
[----:B------:R-:W-:Y:S02]  /*3c50*/  IADD3 R13, PT, PT, R13, -0x80, RZ ;  /* 0xffffff800d0d7810 */ /* 0x000fe40007ffe0ff */
[C---:B------:R-:W-:Y:S02]  /*3c60*/  LEA.HI R36, R14.reuse, 0xffffff80, RZ, 0x8 ;  /* 0xffffff800e247811 */ /* 0x040fe400078f40ff */
[----:B------:R-:W-:-:S02]  /*3c70*/  LOP3.LUT R29, R14, 0xff, RZ, 0xc0, !PT ;  /* 0x000000ff0e1d7812 */ /* 0x000fc400078ec0ff */
[----:B----4-:R-:W-:Y:S01]  /*3c80*/  LOP3.LUT R43, R41, 0xff, RZ, 0xc0, !PT ;  /* 0x000000ff292b7812 */ /* 0x010fe200078ec0ff */
[----:B------:R-:W4:Y:S01]  /*3c90*/  I2F.F16 R38, R38 ;  /* 0x0000002600267306 */ /* 0x000f220000200c00 */
[----:B0-----:R-:W-:Y:S02]  /*3ca0*/  SHF.R.U32.HI R12, RZ, 0x8, R15 ;  /* 0x00000008ff0c7819 */ /* 0x001fe4000001160f */
[----:B------:R-:W-:Y:S02]  /*3cb0*/  SHF.R.U32.HI R14, RZ, 0x10, R14 ;  /* 0x00000010ff0e7819 */ /* 0x000fe4000001160e */
[----:B------:R-:W-:Y:S02]  /*3cc0*/  LOP3.LUT R12, R12, 0xff, RZ, 0xc0, !PT ;  /* 0x000000ff0c0c7812 */ /* 0x000fe400078ec0ff */
[----:B------:R-:W-:Y:S01]  /*3cd0*/  LOP3.LUT R14, R14, 0xff, RZ, 0xc0, !PT ;  /* 0x000000ff0e0e7812 */ /* 0x000fe200078ec0ff */
[----:B------:R0:W1:Y:S01]  /*3ce0*/  I2F.F16 R41, R13 ;  /* 0x0000000d00297306 */ /* 0x0000620000200c00 */
[----:B------:R-:W-:-:S02]  /*3cf0*/  IADD3 R50, PT, PT, R12, -0x80, RZ ;  /* 0xffffff800c327810 */ /* 0x000fc40007ffe0ff */
[----:B------:R-:W-:Y:S02]  /*3d00*/  LOP3.LUT R12, R16, 0xff, RZ, 0xc0, !PT ;  /* 0x000000ff100c7812 */ /* 0x000fe400078ec0ff */
[----:B------:R-:W-:Y:S02]  /*3d10*/  IADD3 R14, PT, PT, R14, -0x80, RZ ;  /* 0xffffff800e0e7810 */ /* 0x000fe40007ffe0ff */
[----:B------:R-:W-:Y:S01]  /*3d20*/  IADD3 R44, PT, PT, R43, -0x80, RZ ;  /* 0xffffff802b2c7810 */ /* 0x000fe20007ffe0ff */
[----:B------:R-:W1:Y:S01]  /*3d30*/  I2F.F16 R37, R37 ;  /* 0x0000002500257306 */ /* 0x000e620000200c00 */
[----:B0-----:R-:W-:Y:S02]  /*3d40*/  LOP3.LUT R13, R17, 0xff, RZ, 0xc0, !PT ;  /* 0x000000ff110d7812 */ /* 0x001fe400078ec0ff */
[----:B------:R-:W-:Y:S02]  /*3d50*/  IADD3 R12, PT, PT, R12, -0x80, RZ ;  /* 0xffffff800c0c7810 */ /* 0x000fe40007ffe0ff */
[----:B------:R-:W-:-:S02]  /*3d60*/  IADD3 R47, PT, PT, R13, -0x80, RZ ;  /* 0xffffff800d2f7810 */ /* 0x000fc40007ffe0ff */
[----:B------:R-:W-:Y:S01]  /*3d70*/  LOP3.LUT R13, R18, 0xff, RZ, 0xc0, !PT ;  /* 0x000000ff120d7812 */ /* 0x000fe200078ec0ff */
[----:B------:R0:W1:Y:S01]  /*3d80*/  I2F.F16 R43, R14 ;  /* 0x0000000e002b7306 */ /* 0x0000620000200c00 */
[----:B------:R-:W-:Y:S02]  /*3d90*/  IADD3 R32, PT, PT, R29, -0x80, RZ ;  /* 0xffffff801d207810 */ /* 0x000fe40007ffe0ff */
[----:B------:R-:W-:Y:S02]  /*3da0*/  IADD3 R46, PT, PT, R13, -0x80, RZ ;  /* 0xffffff800d2e7810 */ /* 0x000fe40007ffe0ff */
[----:B------:R-:W-:Y:S02]  /*3db0*/  SHF.R.U32.HI R13, RZ, 0x8, R16 ;  /* 0x00000008ff0d7819 */ /* 0x000fe40000011610 */
[----:B------:R-:W-:Y:S01]  /*3dc0*/  LOP3.LUT R29, R15, 0xff, RZ, 0xc0, !PT ;  /* 0x000000ff0f1d7812 */ /* 0x000fe200078ec0ff */
[----:B------:R5:W1:Y:S01]  /*3dd0*/  I2F.F16 R48, R12 ;  /* 0x0000000c00307306 */ /* 0x000a620000200c00 */
[----:B0-----:R-:W-:-:S02]  /*3de0*/  LOP3.LUT R14, R19, 0xff, RZ, 0xc0, !PT ;  /* 0x000000ff130e7812 */ /* 0x001fc400078ec0ff */
[----:B------:R-:W-:Y:S02]  /*3df0*/  LOP3.LUT R13, R13, 0xff, RZ, 0xc0, !PT ;  /* 0x000000ff0d0d7812 */ /* 0x000fe400078ec0ff */
[----:B------:R-:W-:Y:S02]  /*3e00*/  IADD3 R14, PT, PT, R14, -0x80, RZ ;  /* 0xffffff800e0e7810 */ /* 0x000fe40007ffe0ff */
[----:B------:R-:W-:Y:S01]  /*3e10*/  IADD3 R13, PT, PT, R13, -0x80, RZ ;  /* 0xffffff800d0d7810 */ /* 0x000fe20007ffe0ff */
[----:B------:R-:W0:Y:S01]  /*3e20*/  I2F.F16 R36, R36 ;  /* 0x0000002400247306 */ /* 0x000e220000200c00 */
[----:B-----5:R-:W-:Y:S02]  /*3e30*/  SHF.R.U32.HI R12, RZ, 0x8, R17 ;  /* 0x00000008ff0c7819 */ /* 0x020fe40000011611 */
[----:B------:R-:W-:Y:S02]  /*3e40*/  IADD3 R31, PT, PT, R29, -0x80, RZ ;  /* 0xffffff801d1f7810 */ /* 0x000fe40007ffe0ff */
[----:B------:R-:W-:-:S02]  /*3e50*/  LOP3.LUT R12, R12, 0xff, RZ, 0xc0, !PT ;  /* 0x000000ff0c0c7812 */ /* 0x000fc400078ec0ff */
[----:B------:R-:W-:Y:S01]  /*3e60*/  LEA.HI R30, R16, 0xffffff80, RZ, 0x8 ;  /* 0xffffff80101e7811 */ /* 0x000fe200078f40ff */
[----:B------:R5:W0:Y:S01]  /*3e70*/  I2F.F16 R45, R14 ;  /* 0x0000000e002d7306 */ /* 0x000a220000200c00 */
[----:B------:R-:W-:Y:S02]  /*3e80*/  LEA.HI R29, R17, 0xffffff80, RZ, 0x8 ;  /* 0xffffff80111d7811 */ /* 0x000fe400078f40ff */
[----:B------:R-:W-:Y:S02]  /*3e90*/  SHF.R.U32.HI R16, RZ, 0x10, R16 ;  /* 0x00000010ff107819 */ /* 0x000fe40000011610 */
[----:B------:R-:W-:Y:S02]  /*3ea0*/  SHF.R.U32.HI R17, RZ, 0x10, R17 ;  /* 0x00000010ff117819 */ /* 0x000fe40000011611 */
[----:B------:R-:W-:Y:S01]  /*3eb0*/  LEA.HI R35, R15, 0xffffff80, RZ, 0x8 ;  /* 0xffffff800f237811 */ /* 0x000fe200078f40ff */
[----:B------:R2:W0:Y:S01]  /*3ec0*/  I2F.F16 R51, R13 ;  /* 0x0000000d00337306 */ /* 0x0004220000200c00 */
[----:B-----5:R-:W-:-:S02]  /*3ed0*/  SHF.R.U32.HI R14, RZ, 0x8, R18 ;  /* 0x00000008ff0e7819 */ /* 0x020fc40000011612 */
[----:B------:R-:W-:Y:S02]  /*3ee0*/  SHF.R.U32.HI R18, RZ, 0x10, R18 ;  /* 0x00000010ff127819 */ /* 0x000fe40000011612 */
[----:B------:R-:W-:Y:S02]  /*3ef0*/  IADD3 R12, PT, PT, R12, -0x80, RZ ;  /* 0xffffff800c0c7810 */ /* 0x000fe40007ffe0ff */
[----:B------:R-:W-:Y:S01]  /*3f00*/  SHF.R.U32.HI R15, RZ, 0x10, R15 ;  /* 0x00000010ff0f7819 */ /* 0x000fe2000001160f */
[----:B------:R-:W0:Y:S01]  /*3f10*/  I2F.F16 R35, R35 ;  /* 0x0000002300237306 */ /* 0x000e220000200c00 */
[--C-:B--2---:R-:W-:Y:S02]  /*3f20*/  SHF.R.U32.HI R13, RZ, 0x8, R19.reuse ;  /* 0x00000008ff0d7819 */ /* 0x104fe40000011613 */
[----:B------:R-:W-:Y:S02]  /*3f30*/  SHF.R.U32.HI R19, RZ, 0x10, R19 ;  /* 0x00000010ff137819 */ /* 0x000fe40000011613 */
[----:B------:R-:W-:-:S02]  /*3f40*/  LOP3.LUT R16, R16, 0xff, RZ, 0xc0, !PT ;  /* 0x000000ff10107812 */ /* 0x000fc400078ec0ff */
[----:B------:R-:W-:Y:S01]  /*3f50*/  LOP3.LUT R17, R17, 0xff, RZ, 0xc0, !PT ;  /* 0x000000ff11117812 */ /* 0x000fe200078ec0ff */
[----:B------:R2:W0:Y:S01]  /*3f60*/  I2F.F16 R59, R12 ;  /* 0x0000000c003b7306 */ /* 0x0004220000200c00 */
[----:B------:R-:W-:Y:S02]  /*3f70*/  LOP3.LUT R18, R18, 0xff, RZ, 0xc0, !PT ;  /* 0x000000ff12127812 */ /* 0x000fe400078ec0ff */
[----:B------:R-:W-:Y:S02]  /*3f80*/  LOP3.LUT R15, R15, 0xff, RZ, 0xc0, !PT ;  /* 0x000000ff0f0f7812 */ /* 0x000fe400078ec0ff */
[----:B------:R-:W-:Y:S02]  /*3f90*/  LOP3.LUT R14, R14, 0xff, RZ, 0xc0, !PT ;  /* 0x000000ff0e0e7812 */ /* 0x000fe400078ec0ff */
[----:B------:R-:W-:Y:S01]  /*3fa0*/  LOP3.LUT R13, R13, 0xff, RZ, 0xc0, !PT ;  /* 0x000000ff0d0d7812 */ /* 0x000fe200078ec0ff */
[----:B------:R-:W0:Y:S01]  /*3fb0*/  I2F.F16 R32, R32 ;  /* 0x0000002000207306 */ /* 0x000e220000200c00 */
[----:B--2---:R-:W-:-:S02]  /*3fc0*/  LOP3.LUT R12, R19, 0xff, RZ, 0xc0, !PT ;  /* 0x000000ff130c7812 */ /* 0x004fc400078ec0ff */
[----:B------:R-:W-:Y:S02]  /*3fd0*/  IADD3 R16, PT, PT, R16, -0x80, RZ ;  /* 0xffffff8010107810 */ /* 0x000fe40007ffe0ff */
[----:B------:R-:W-:Y:S02]  /*3fe0*/  IADD3 R17, PT, PT, R17, -0x80, RZ ;  /* 0xffffff8011117810 */ /* 0x000fe40007ffe0ff */
[----:B------:R-:W-:Y:S01]  /*3ff0*/  IADD3 R18, PT, PT, R18, -0x80, RZ ;  /* 0xffffff8012127810 */ /* 0x000fe20007ffe0ff */
[----:B------:R-:W2:Y:S01]  /*4000*/  I2F.F16 R31, R31 ;  /* 0x0000001f001f7306 */ /* 0x000ea20000200c00 */
[----:B------:R-:W-:Y:S02]  /*4010*/  IADD3 R15, PT, PT, R15, -0x80, RZ ;  /* 0xffffff800f0f7810 */ /* 0x000fe40007ffe0ff */
[----:B------:R-:W-:Y:S02]  /*4020*/  IADD3 R14, PT, PT, R14, -0x80, RZ ;  /* 0xffffff800e0e7810 */ /* 0x000fe40007ffe0ff */
[----:B------:R-:W-:-:S02]  /*4030*/  IADD3 R13, PT, PT, R13, -0x80, RZ ;  /* 0xffffff800d0d7810 */ /* 0x000fc40007ffe0ff */
[----:B------:R-:W-:Y:S01]  /*4040*/  IADD3 R12, PT, PT, R12, -0x80, RZ ;  /* 0xffffff800c0c7810 */ /* 0x000fe20007ffe0ff */
        /* <DEDUP_REMOVED lines=9> */
[----:B------:R-:W0:Y:S08]  /*40e0*/  I2F.F16 R16, R16 ;  /* 0x0000001000107306 */ /* 0x000e300000200c00 */
[----:B------:R-:W0:Y:S08]  /*40f0*/  I2F.F16 R17, R17 ;  /* 0x0000001100117306 */ /* 0x000e300000200c00 */
[----:B------:R0:W0:Y:S08]  /*4100*/  I2F.F16 R60, R14 ;  /* 0x0000000e003c7306 */ /* 0x0000300000200c00 */
[----:B------:R-:W0:Y:S08]  /*4110*/  I2F.F16 R18, R18 ;  /* 0x0000001200127306 */ /* 0x000e300000200c00 */
        /* <DEDUP_REMOVED lines=10> */
[----:B0-----:R-:W-:-:S02]  /*41c0*/  HADD2.F32 R64, -RZ, R12.H0_H0 ;  /* 0x2000000cff407230 */ /* 0x001fc40000004100 */
[----:B------:R-:W-:-:S03]  /*41d0*/  HADD2.F32 R12, -RZ, R12.H1_H1 ;  /* 0x3000000cff0c7230 */ /* 0x000fc60000004100 */
[----:B------:R-:W-:Y:S01]  /*41e0*/  FFMA.FTZ R66, R63, R64, RZ ;  /* 0x000000403f427223 */ /* 0x000fe200000100ff */
[C---:B------:R-:W-:Y:S01]  /*41f0*/  FFMA.FTZ R68, R64.reuse, R65, RZ ;  /* 0x0000004140447223 */ /* 0x040fe200000100ff */
[C---:B------:R-:W-:Y:S01]  /*4200*/  FFMA.FTZ R70, R64.reuse, R67, RZ ;  /* 0x0000004340467223 */ /* 0x040fe200000100ff */
[----:B------:R-:W-:Y:S02]  /*4210*/  HADD2.F32 R65, -RZ, R42.H0_H0 ;  /* 0x2000002aff417230 */ /* 0x000fe40000004100 */
[----:B------:R-:W-:Y:S01]  /*4220*/  FFMA.FTZ R71, R64, R71, RZ ;  /* 0x0000004740477223 */ /* 0x000fe200000100ff */
        /* <DEDUP_REMOVED lines=9> */
[----:B------:R-:W-:Y:S02]  /*42c0*/  HADD2.F32 R69, -RZ, R49.H0_H0 ;  /* 0x20000031ff457230 */ /* 0x000fe40000004100 */
[----:B------:R-:W-:Y:S02]  /*42d0*/  HADD2.F32 R13, -RZ, R13.H1_H1 ;  /* 0x3000000dff0d7230 */ /* 0x000fe40000004100 */
        /* <DEDUP_REMOVED lines=13> */
[----:B-1----:R-:W-:Y:S02]  /*43b0*/  HADD2.F32 R65, -RZ, R14.H0_H0 ;  /* 0x2000000eff417230 */ /* 0x002fe40000004100 */
[----:B------:R-:W-:Y:S01]  /*43c0*/  FFMA.FTZ R68, R13, R68, R69 ;  /* 0x000000440d447223 */ /* 0x000fe20000010045 */
[----:B------:R-:W-:Y:S02]  /*43d0*/  HADD2.F32 R13, -RZ, R47.H0_H0 ;  /* 0x2000002fff0d7230 */ /* 0x000fe40000004100 */
        /* <DEDUP_REMOVED lines=49> */
.L_x_150:
        /* <DEDUP_REMOVED lines=19> */
[----:B------:R-:W-:Y:S01]  /*4820*/  FFMA.FTZ R64, R68, R12, R63 ;  /* 0x0000000c44407223 */ /* 0x000fe2000001003f */
[----:B------:R-:W-:Y:S02]  /*4830*/  HADD2.F32 R66, -RZ, R42.H0_H0 ;  /* 0x2000002aff427230 */ /* 0x000fe40000004100 */
[----:B------:R-:W-:-:S03]  /*4840*/  HADD2.F32 R68, -RZ, R44.H0_H0 ;  /* 0x2000002cff447230 */ /* 0x000fc60000004100 */
[-C--:B------:R-:W-:Y:S01]  /*4850*/  FFMA.FTZ R65, R66, R12.reuse, R69 ;  /* 0x0000000c42417223 */ /* 0x080fe20000010045 */
[----:B------:R-:W-:Y:S02]  /*4860*/  HADD2.F32 R66, -RZ, R13.H0_H0 ;  /* 0x2000000dff427230 */ /* 0x000fe40000004100 */
[-C--:B------:R-:W-:Y:S01]  /*4870*/  FFMA.FTZ R63, R68, R12.reuse, R71 ;  /* 0x0000000c443f7223 */ /* 0x080fe20000010047 */
[----:B------:R-:W-:Y:S01]  /*4880*/  FFMA.FTZ R12, R70, R12, R67 ;  /* 0x0000000c460c7223 */ /* 0x000fe20000010043 */
[----:B------:R-:W-:Y:S02]  /*4890*/  HADD2.F32 R67, -RZ, R39.H0_H0 ;  /* 0x20000027ff437230 */ /* 0x000fe40000004100 */
[----:B------:R-:W-:Y:S02]  /*48a0*/  HADD2.F32 R70, -RZ, R41.H0_H0 ;  /* 0x20000029ff467230 */ /* 0x000fe40000004100 */
[----:B------:R-:W-:Y:S02]  /*48b0*/  HADD2.F32 R13, -RZ, R13.H1_H1 ;  /* 0x3000000dff0d7230 */ /* 0x000fe40000004100 */
[----:B------:R-:W-:Y:S01]  /*48c0*/  FFMA.FTZ R68, R67, R66, R64 ;  /* 0x0000004243447223 */ /* 0x000fe20000010040 */
[----:B------:R-:W-:-:S02]  /*48d0*/  HADD2.F32 R67, -RZ, R49.H0_H0 ;  /* 0x20000031ff437230 */ /* 0x000fc40000004100 */
[-C--:B------:R-:W-:Y:S01]  /*48e0*/  FFMA.FTZ R64, R70, R66.reuse, R65 ;  /* 0x0000004246407223 */ /* 0x080fe20000010041 */
[----:B------:R-:W-:Y:S02]  /*48f0*/  HADD2.F32 R70, -RZ, R43.H0_H0 ;  /* 0x2000002bff467230 */ /* 0x000fe40000004100 */
[----:B------:R-:W-:Y:S02]  /*4900*/  HADD2.F32 R65, -RZ, R38.H0_H0 ;  /* 0x20000026ff417230 */ /* 0x000fe40000004100 */
[----:B------:R-:W-:Y:S02]  /*4910*/  HADD2.F32 R69, -RZ, R45.H0_H0 ;  /* 0x2000002dff457230 */ /* 0x000fe40000004100 */
[-C--:B------:R-:W-:Y:S01]  /*4920*/  FFMA.FTZ R70, R70, R66.reuse, R63 ;  /* 0x0000004246467223 */ /* 0x080fe2000001003f */
[----:B------:R-:W-:Y:S01]  /*4930*/  FFMA.FTZ R66, R67, R66, R12 ;  /* 0x0000004243427223 */ /* 0x000fe2000001000c */
[----:B------:R-:W-:Y:S01]  /*4940*/  FFMA.FTZ R12, R65, R13, R68 ;  /* 0x0000000d410c7223 */ /* 0x000fe20000010044 */
[----:B------:R-:W-:-:S02]  /*4950*/  HADD2.F32 R63, -RZ, R37.H0_H0 ;  /* 0x20000025ff3f7230 */ /* 0x000fc40000004100 */
[----:B------:R-:W-:Y:S02]  /*4960*/  HADD2.F32 R65, -RZ, R36.H0_H0 ;  /* 0x20000024ff417230 */ /* 0x000fe40000004100 */
[----:B------:R-:W-:Y:S02]  /*4970*/  HADD2.F32 R67, -RZ, R35.H0_H0 ;  /* 0x20000023ff437230 */ /* 0x000fe40000004100 */
[-C--:B------:R-:W-:Y:S01]  /*4980*/  FFMA.FTZ R64, R63, R13.reuse, R64 ;  /* 0x0000000d3f407223 */ /* 0x080fe20000010040 */
[----:B-1----:R-:W-:Y:S02]  /*4990*/  HADD2.F32 R63, -RZ, R14.H0_H0 ;  /* 0x2000000eff3f7230 */ /* 0x002fe40000004100 */
[-C--:B------:R-:W-:Y:S01]  /*49a0*/  FFMA.FTZ R70, R65, R13.reuse, R70 ;  /* 0x0000000d41467223 */ /* 0x080fe20000010046 */
[----:B------:R-:W-:Y:S02]  /*49b0*/  HADD2.F32 R65, -RZ, R47.H0_H0 ;  /* 0x2000002fff417230 */ /* 0x000fe40000004100 */
[----:B------:R-:W-:Y:S01]  /*49c0*/  FFMA.FTZ R66, R67, R13, R66 ;  /* 0x0000000d43427223 */ /* 0x000fe20000010042 */
[----:B------:R-:W-:-:S02]  /*49d0*/  HADD2.F32 R13, -RZ, R48.H0_H0 ;  /* 0x20000030ff0d7230 */ /* 0x000fc40000004100 */
[----:B------:R-:W-:Y:S02]  /*49e0*/  HADD2.F32 R67, -RZ, R46.H0_H0 ;  /* 0x2000002eff437230 */ /* 0x000fe40000004100 */
[-C--:B------:R-:W-:Y:S01]  /*49f0*/  FFMA.FTZ R64, R65, R63.reuse, R64 ;  /* 0x0000003f41407223 */ /* 0x080fe20000010040 */
[-C--:B------:R-:W-:Y:S01]  /*4a00*/  FFMA.FTZ R66, R69, R63.reuse, R66 ;  /* 0x0000003f45427223 */ /* 0x080fe20000010042 */
[-C--:B------:R-:W-:Y:S01]  /*4a10*/  FFMA.FTZ R12, R13, R63.reuse, R12 ;  /* 0x0000003f0d0c7223 */ /* 0x080fe2000001000c */
[----:B------:R-:W-:Y:S02]  /*4a20*/  HADD2.F32 R65, -RZ, R51.H0_H0 ;  /* 0x20000033ff417230 */ /* 0x000fe40000004100 */
[----:B------:R-:W-:Y:S01]  /*4a30*/  FFMA.FTZ R70, R67, R63, R70 ;  /* 0x0000003f43467223 */ /* 0x000fe20000010046 */
[----:B------:R-:W-:Y:S02]  /*4a40*/  HADD2.F32 R13, -RZ, R14.H1_H1 ;  /* 0x3000000eff0d7230 */ /* 0x000fe40000004100 */
[----:B------:R-:W-:-:S02]  /*4a50*/  HADD2.F32 R63, -RZ, R59.H0_H0 ;  /* 0x2000003bff3f7230 */ /* 0x000fc40000004100 */
[----:B------:R-:W-:Y:S02]  /*4a60*/  HADD2.F32 R67, -RZ, R60.H0_H0 ;  /* 0x2000003cff437230 */ /* 0x000fe40000004100 */
[-C--:B------:R-:W-:Y:S01]  /*4a70*/  FFMA.FTZ R12, R65, R13.reuse, R12 ;  /* 0x0000000d410c7223 */ /* 0x080fe2000001000c */
[----:B------:R-:W-:Y:S02]  /*4a80*/  HADD2.F32 R69, -RZ, R19.H0_H0 ;  /* 0x20000013ff457230 */ /* 0x000fe40000004100 */
        /* <DEDUP_REMOVED lines=8> */
[----:B------:R-:W-:Y:S02]  /*4b10*/  HADD2.F32 R69, -RZ, R62.H0_H0 ;  /* 0x2000003eff457230 */ /* 0x000fe40000004100 */
[-C--:B------:R-:W-:Y:S01]  /*4b20*/  FFMA.FTZ R64, R13, R63.reuse, R64 ;  /* 0x0000003f0d407223 */ /* 0x080fe20000010040 */
[----:B------:R-:W-:Y:S02]  /*4b30*/  HADD2.F32 R15, -RZ, R15.H1_H1 ;  /* 0x3000000fff0f7230 */ /* 0x000fe40000004100 */
        /* <DEDUP_REMOVED lines=12> */
[----:B------:R-:W-:-:S02]  /*4c00*/  HADD2.F32 R15, -RZ, R2.H1_H1 ;  /* 0x30000002ff0f7230 */ /* 0x000fc40000004100 */
        /* <DEDUP_REMOVED lines=13> */
.L_x_152:
        /* <DEDUP_REMOVED lines=94> */
.L_x_153:
        /* <DEDUP_REMOVED lines=25> */
[-C--:B------:R-:W-:Y:S01]  /*5450*/  FFMA.FTZ R31, R65, R63.reuse, R34 ;  /* 0x0000003f411f7223 */ /* 0x080fe20000010022 */
[----:B------:R-:W-:Y:S02]  /*5460*/  HADD2.F32 R65, -RZ, R44.H0_H0 ;  /* 0x2000002cff417230 */ /* 0x000fe40000004100 */
[----:B------:R-:W-:Y:S01]  /*5470*/  FFMA.FTZ R33, R67, R63, R40 ;  /* 0x0000003f43217223 */ /* 0x000fe20000010028 */
[----:B------:R-:W-:Y:S02]  /*5480*/  HADD2.F32 R34, -RZ, R39.H0_H0 ;  /* 0x20000027ff227230 */ /* 0x000fe40000004100 */
[----:B------:R-:W-:-:S02]  /*5490*/  HADD2.F32 R40, -RZ, R41.H0_H0 ;  /* 0x20000029ff287230 */ /* 0x000fc40000004100 */
[-C--:B------:R-:W-:Y:S01]  /*54a0*/  FFMA.FTZ R39, R65, R63.reuse, R32 ;  /* 0x0000003f41277223 */ /* 0x080fe20000010020 */
[----:B------:R-:W-:Y:S02]  /*54b0*/  HADD2.F32 R67, -RZ, R50.H0_H0 ;  /* 0x20000032ff437230 */ /* 0x000fe40000004100 */
[-C--:B------:R-:W-:Y:S01]  /*54c0*/  FFMA.FTZ R32, R34, R12.reuse, R31 ;  /* 0x0000000c22207223 */ /* 0x080fe2000001001f */
[----:B------:R-:W-:Y:S02]  /*54d0*/  HADD2.F32 R13, -RZ, R13.H1_H1 ;  /* 0x3000000dff0d7230 */ /* 0x000fe40000004100 */
[-C--:B------:R-:W-:Y:S01]  /*54e0*/  FFMA.FTZ R34, R40, R12.reuse, R33 ;  /* 0x0000000c28227223 */ /* 0x080fe20000010021 */
        /* <DEDUP_REMOVED lines=10> */
[-C--:B------:R-:W-:Y:S01]  /*5590*/  FFMA.FTZ R40, R33, R13.reuse, R40 ;  /* 0x0000000d21287223 */ /* 0x080fe20000010028 */
[----:B------:R-:W-:Y:S01]  /*55a0*/  FFMA.FTZ R36, R35, R13, R12 ;  /* 0x0000000d23247223 */ /* 0x000fe2000001000c */
[----:B-1----:R-:W-:-:S02]  /*55b0*/  HADD2.F32 R13, -RZ, R14.H0_H0 ;  /* 0x2000000eff0d7230 */ /* 0x002fc40000004100 */
[----:B------:R-:W-:Y:S02]  /*55c0*/  HADD2.F32 R33, -RZ, R47.H0_H0 ;  /* 0x2000002fff217230 */ /* 0x000fe40000004100 */
[----:B------:R-:W-:Y:S02]  /*55d0*/  HADD2.F32 R35, -RZ, R46.H0_H0 ;  /* 0x2000002eff237230 */ /* 0x000fe40000004100 */
[-C--:B------:R-:W-:Y:S01]  /*55e0*/  FFMA.FTZ R31, R31, R13.reuse, R32 ;  /* 0x0000000d1f1f7223 */ /* 0x080fe20000010020 */
[----:B------:R-:W-:Y:S02]  /*55f0*/  HADD2.F32 R14, -RZ, R14.H1_H1 ;  /* 0x3000000eff0e7230 */ /* 0x000fe40000004100 */
        /* <DEDUP_REMOVED lines=8> */
[----:B------:R-:W-:Y:S02]  /*5680*/  HADD2.F32 R34, -RZ, R17.H0_H0 ;  /* 0x20000011ff227230 */ /* 0x000fe40000004100 */
[-C--:B------:R-:W-:Y:S01]  /*5690*/  FFMA.FTZ R35, R60, R14.reuse, R35 ;  /* 0x0000000e3c237223 */ /* 0x080fe20000010023 */
[----:B------:R-:W-:Y:S01]  /*56a0*/  FFMA.FTZ R13, R36, R14, R13 ;  /* 0x0000000e240d7223 */ /* 0x000fe2000001000d */
[----:B------:R-:W-:Y:S02]  /*56b0*/  HADD2.F32 R15, -RZ, R15.H1_H1 ;  /* 0x3000000fff0f7230 */ /* 0x000fe40000004100 */
[-C--:B------:R-:W-:Y:S01]  /*56c0*/  FFMA.FTZ R14, R16, R12.reuse, R31 ;  /* 0x0000000c100e7223 */ /* 0x080fe2000001001f */
[----:B------:R-:W-:Y:S01]  /*56d0*/  FFMA.FTZ R16, R34, R12, R33 ;  /* 0x0000000c22107223 */ /* 0x000fe20000010021 */
[----:B------:R-:W-:-:S02]  /*56e0*/  HADD2.F32 R17, -RZ, R30.H0_H0 ;  /* 0x2000001eff117230 */ /* 0x000fc40000004100 */
[-C--:B------:R-:W-:Y:S01]  /*56f0*/  FFMA.FTZ R18, R18, R12.reuse, R35 ;  /* 0x0000000c12127223 */ /* 0x080fe20000010023 */
[----:B------:R-:W-:Y:S02]  /*5700*/  HADD2.F32 R19, -RZ, R28.H0_H0 ;  /* 0x2000001cff137230 */ /* 0x000fe40000004100 */
[-C--:B------:R-:W-:Y:S01]  /*5710*/  FFMA.FTZ R16, R29, R15.reuse, R16 ;  /* 0x0000000f1d107223 */ /* 0x080fe20000010010 */
[----:B------:R-:W-:Y:S02]  /*5720*/  HADD2.F32 R29, -RZ, R24.H0_H0 ;  /* 0x20000018ff1d7230 */ /* 0x000fe40000004100 */
[----:B------:R-:W-:Y:S01]  /*5730*/  FFMA.FTZ R12, R62, R12, R13 ;  /* 0x0000000c3e0c7223 */ /* 0x000fe2000001000d */
        /* <DEDUP_REMOVED lines=19> */
.L_x_151:
        /* <DEDUP_REMOVED lines=199> */
.L_x_154:
        /* <DEDUP_REMOVED lines=95> */
.L_x_156:
        /* <DEDUP_REMOVED lines=94> */
.L_x_157:
        /* <DEDUP_REMOVED lines=91> */
.L_x_155:
        /* <DEDUP_REMOVED lines=199> */
.L_x_158:
        /* <DEDUP_REMOVED lines=95> */
.L_x_160:
        /* <DEDUP_REMOVED lines=94> */
.L_x_161:
        /* <DEDUP_REMOVED lines=91> */
.L_x_159:
        /* <DEDUP_REMOVED lines=8> */
.L_x_145:
[----:B------:R-:W1:Y:S02]  /*94d0*/  LDCU UR5, c[0x0][0x3cc] ;  /* 0x00007980ff0577ac */ /* 0x000e640008000800 */
[----:B-1----:R-:W-:-:S04]  /*94e0*/  VIMNMX R61, PT, PT, R61, UR5, PT ;  /* 0x000000053d3d7c48 */ /* 0x002fc8000bfe0100 */
[----:B------:R-:W-:-:S13]  /*94f0*/  ISETP.GT.AND P1, PT, R61, R56, PT ;  /* 0x000000383d00720c */ /* 0x000fda0003f24270 */
[----:B------:R-:W-:Y:S05]  /*9500*/  @!P1 BRA `(.L_x_163) ;  /* 0x0000002800589947 */ /* 0x000fea0003800000 */
[----:B0-----:R-:W0:Y:S01]  /*9510*/  LDC.64 R12, c[0x0][0x3b8] ;  /* 0x0000ee00ff0c7b82 */ /* 0x001e220000000a00 */
[----:B------:R-:W-:Y:S01]  /*9520*/  ISETP.EQ.OR P0, PT, R58, 0x3, P0 ;  /* 0x000000033a00780c */ /* 0x000fe20000702670 */
[----:B------:R-:W-:Y:S01]  /*9530*/  UIADD3 UR4, UPT, UPT, UR4, 0x100, URZ ;  /* 0x0000010004047890 */ /* 0x000fe2000fffe0ff */
[----:B0-----:R-:W-:-:S03]  /*9540*/  IMAD.WIDE.U32 R12, R56, 0x4, R12 ;  /* 0x00000004380c7825 */ /* 0x001fc600078e000c */
[----:B------:R-:W-:-:S04]  /*9550*/  IADD3 R60, P1, PT, R12, 0x2, RZ ;  /* 0x000000020c3c7810 */ /* 0x000fc80007f3e0ff */
[----:B------:R-:W-:-:S09]  /*9560*/  IADD3.X R59, PT, PT, RZ, R13, RZ, P1, !PT ;  /* 0x0000000dff3b7210 */ /* 0x000fd20000ffe4ff */
.L_x_172:
[----:B------:R-:W0:Y:S01]  /*9570*/  LDC R11, c[0x0][0x3ac] ;  /* 0x0000eb00ff0b7b82 */ /* 0x000e220000000800 */
[----:B------:R-:W-:Y:S01]  /*9580*/  ISETP.NE.AND P1, PT, R56, R53, PT ;  /* 0x000000353800720c */ /* 0x000fe20003f25270 */
[----:B------:R-:W2:-:S12]  /*9590*/  LDG.E.128.CONSTANT R12, desc[UR8][R24.64] ;  /* 0x00000008180c7981 */ /* 0x000e98000c1e9d00 */
[----:B------:R-:W-:Y:S02]  /*95a0*/  @!P1 LEA R28, R52, R1, 0x3 ;  /* 0x00000001341c9211 */ /* 0x000fe400078e18ff */
[----:B------:R-:W-:Y:S02]  /*95b0*/  @!P1 MOV R27, R59 ;  /* 0x0000003b001b9202 */ /* 0x000fe40000000f00 */
[----:B------:R-:W-:Y:S02]  /*95c0*/  @!P1 MOV R26, R60 ;  /* 0x0000003c001a9202 */ /* 0x000fe40000000f00 */
[----:B------:R-:W3:Y:S01]  /*95d0*/  @!P1 LDL.64 R28, [R28+0x8] ;  /* 0x000008001c1c9983 */ /* 0x000ee20000100a00 */
[----:B0-----:R-:W-:-:S03]  /*95e0*/  IMAD.WIDE R20, R11, 0x4, R24 ;  /* 0x000000040b147825 */ /* 0x001fc600078e0218 */
[----:B------:R2:W4:Y:S01]  /*95f0*/  @!P1 LDG.E.U16.CONSTANT R27, desc[UR8][R26.64] ;  /* 0x000000081a1b9981 */ /* 0x000522000c1e9500 */
[----:B------:R-:W-:-:S03]  /*9600*/  IMAD.WIDE R62, R11, 0x4, R20 ;  /* 0x000000040b3e7825 */ /* 0x000fc600078e0214 */
[----:B------:R-:W5:Y:S04]  /*9610*/  LDG.E.128.CONSTANT R20, desc[UR8][R20.64] ;  /* 0x0000000814147981 */ /* 0x000f68000c1e9d00 */
[----:B------:R-:W5:Y:S01]  /*9620*/  LDG.E.128.CONSTANT R16, desc[UR8][R62.64] ;  /* 0x000000083e107981 */ /* 0x000f62000c1e9d00 */
[----:B------:R-:W-:Y:S02]  /*9630*/  ISETP.NE.AND P3, PT, R57, RZ, PT ;  /* 0x000000ff3900720c */ /* 0x000fe40003f65270 */
[----:B------:R-:W-:Y:S02]  /*9640*/  ISETP.NE.AND P2, PT, R58, 0x1, PT ;  /* 0x000000013a00780c */ /* 0x000fe40003f45270 */
[----:B------:R-:W-:Y:S02]  /*9650*/  @!P1 IADD3 R64, PT, PT, R52, 0x1, RZ ;  /* 0x0000000134409810 */ /* 0x000fe40007ffe0ff */
[----:B--2---:R-:W-:-:S02]  /*9660*/  LOP3.LUT R26, R12, 0x3f003f, RZ, 0xc0, !PT ;  /* 0x003f003f0c1a7812 */ /* 0x004fc400078ec0ff */
[--C-:B------:R-:W-:Y:S02]  /*9670*/  SHF.R.U32.HI R25, RZ, 0x6, R12.reuse ;  /* 0x00000006ff197819 */ /* 0x100fe4000001160c */
[----:B------:R-:W-:Y:S02]  /*9680*/  SHF.R.U32.HI R37, RZ, 0xc, R12 ;  /* 0x0000000cff257819 */ /* 0x000fe4000001160c */
[----:B------:R-:W-:Y:S02]  /*9690*/  LOP3.LUT R24, R13, 0x3f003f, RZ, 0xc0, !PT ;  /* 0x003f003f0d187812 */ /* 0x000fe400078ec0ff */
[--C-:B------:R-:W-:Y:S02]  /*96a0*/  SHF.R.U32.HI R12, RZ, 0x6, R13.reuse ;  /* 0x00000006ff0c7819 */ /* 0x100fe4000001160d */
[----:B------:R-:W-:Y:S02]  /*96b0*/  SHF.R.U32.HI R39, RZ, 0xc, R13 ;  /* 0x0000000cff277819 */ /* 0x000fe4000001160d */
[----:B------:R-:W-:-:S02]  /*96c0*/  SHF.R.U32.HI R13, RZ, 0x6, R14 ;  /* 0x00000006ff0d7819 */ /* 0x000fc4000001160e */
[----:B------:R-:W-:Y:S02]  /*96d0*/  SHF.R.U32.HI R40, RZ, 0xc, R14 ;  /* 0x0000000cff287819 */ /* 0x000fe4000001160e */
[----:B---3--:R-:W-:Y:S02]  /*96e0*/  @!P1 PRMT R2, R28, 0x7610, R2 ;  /* 0x000076101c029816 */ /* 0x008fe40000000002 */
[----:B------:R-:W-:Y:S02]  /*96f0*/  LOP3.LUT R36, R15, 0x3f003f, RZ, 0xc0, !PT ;  /* 0x003f003f0f247812 */ /* 0x000fe400078ec0ff */
[----:B----4-:R-:W-:Y:S02]  /*9700*/  @!P1 IADD3 R53, PT, PT, R27, R56, RZ ;  /* 0x000000381b359210 */ /* 0x010fe40007ffe0ff */
[----:B------:R-:W-:Y:S02]  /*9710*/  LOP3.LUT R27, R14, 0x3f003f, RZ, 0xc0, !PT ;  /* 0x003f003f0e1b7812 */ /* 0x000fe400078ec0ff */
[----:B------:R-:W-:-:S02]  /*9720*/  SHF.R.U32.HI R14, RZ, 0x6, R15 ;  /* 0x00000006ff0e7819 */ /* 0x000fc4000001160f */
[----:B------:R-:W-:Y:S02]  /*9730*/  SHF.R.U32.HI R42, RZ, 0xc, R15 ;  /* 0x0000000cff2a7819 */ /* 0x000fe4000001160f */
[----:B------:R-:W-:Y:S02]  /*9740*/  @!P1 PRMT R2, R2, 0x7610, R28 ;  /* 0x0000761002029816 */ /* 0x000fe4000000001c */
[----:B------:R-:W-:Y:S02]  /*9750*/  @!P1 PRMT R0, R29, 0x7610, R0 ;  /* 0x000076101d009816 */ /* 0x000fe40000000000 */
[--C-:B-----5:R-:W-:Y:S02]  /*9760*/  SHF.R.U32.HI R38, RZ, 0x8, R16.reuse ;  /* 0x00000008ff267819 */ /* 0x120fe40000011610 */
[----:B------:R-:W-:Y:S02]  /*9770*/  LOP3.LUT R32, R16, 0x3f003f, RZ, 0xc0, !PT ;  /* 0x003f003f10207812 */ /* 0x000fe400078ec0ff */
[----:B------:R-:W-:-:S02]  /*9780*/  SHF.R.U32.HI R31, RZ, 0x6, R16 ;  /* 0x00000006ff1f7819 */ /* 0x000fc40000011610 */
[----:B------:R-:W-:Y:S02]  /*9790*/  SHF.R.U32.HI R15, RZ, 0xa, R16 ;  /* 0x0000000aff0f7819 */ /* 0x000fe40000011610 */
[--C-:B------:R-:W-:Y:S02]  /*97a0*/  SHF.R.U32.HI R16, RZ, 0x8, R17.reuse ;  /* 0x00000008ff107819 */ /* 0x100fe40000011611 */
[----:B------:R-:W-:Y:S02]  /*97b0*/  LOP3.LUT R33, R17, 0x3f003f, RZ, 0xc0, !PT ;  /* 0x003f003f11217812 */ /* 0x000fe400078ec0ff */
[--C-:B------:R-:W-:Y:S02]  /*97c0*/  SHF.R.U32.HI R28, RZ, 0x6, R17.reuse ;  /* 0x00000006ff1c7819 */ /* 0x100fe40000011611 */
[----:B------:R-:W-:Y:S02]  /*97d0*/  SHF.R.U32.HI R45, RZ, 0xa, R17 ;  /* 0x0000000aff2d7819 */ /* 0x000fe40000011611 */
[----:B------:R-:W-:-:S02]  /*97e0*/  SHF.R.U32.HI R41, RZ, 0x8, R18 ;  /* 0x00000008ff297819 */ /* 0x000fc40000011612 */
[----:B------:R-:W-:Y:S02]  /*97f0*/  LOP3.LUT R17, R39, 0xf000f, RZ, 0xc0, !PT ;  /* 0x000f000f27117812 */ /* 0x000fe400078ec0ff */
[----:B------:R-:W-:Y:S02]  /*9800*/  LOP3.LUT R40, R40, 0xf000f, RZ, 0xc0, !PT ;  /* 0x000f000f28287812 */ /* 0x000fe400078ec0ff */
[----:B------:R-:W-:Y:S02]  /*9810*/  SHF.R.U32.HI R43, RZ, 0x8, R19 ;  /* 0x00000008ff2b7819 */ /* 0x000fe40000011613 */
[----:B------:R-:W-:Y:S02]  /*9820*/  LOP3.LUT R37, R37, 0xf000f, RZ, 0xc0, !PT ;  /* 0x000f000f25257812 */ /* 0x000fe400078ec0ff */
[----:B------:R-:W-:Y:S02]  /*9830*/  LOP3.LUT R42, R42, 0xf000f, RZ, 0xc0, !PT ;  /* 0x000f000f2a2a7812 */ /* 0x000fe400078ec0ff */
[----:B------:R-:W-:-:S02]  /*9840*/  @!P1 PRMT R0, R0, 0x7610, R29 ;  /* 0x0000761000009816 */ /* 0x000fc4000000001d */
[----:B------:R-:W-:Y:S02]  /*9850*/  LOP3.LUT R35, R19, 0x3f003f, RZ, 0xc0, !PT ;  /* 0x003f003f13237812 */ /* 0x000fe400078ec0ff */
[--C-:B------:R-:W-:Y:S02]  /*9860*/  SHF.R.U32.HI R30, RZ, 0x6, R19.reuse ;  /* 0x00000006ff1e7819 */ /* 0x100fe40000011613 */
[----:B------:R-:W-:Y:S02]  /*9870*/  SHF.R.U32.HI R47, RZ, 0xa, R19 ;  /* 0x0000000aff2f7819 */ /* 0x000fe40000011613 */
[----:B------:R-:W-:Y:S02]  /*9880*/  LOP3.LUT R34, R18, 0x3f003f, RZ, 0xc0, !PT ;  /* 0x003f003f12227812 */ /* 0x000fe400078ec0ff */
[--C-:B------:R-:W-:Y:S02]  /*9890*/  SHF.R.U32.HI R29, RZ, 0x6, R18.reuse ;  /* 0x00000006ff1d7819 */ /* 0x100fe40000011612 */
[----:B------:R-:W-:-:S02]  /*98a0*/  SHF.R.U32.HI R46, RZ, 0xa, R18 ;  /* 0x0000000aff2e7819 */ /* 0x000fc40000011612 */
[----:B------:R-:W-:Y:S02]  /*98b0*/  LOP3.LUT R17, R17, 0x300030, R16, 0xf8, !PT ;  /* 0x0030003011117812 */ /* 0x000fe400078ef810 */
[----:B------:R-:W-:Y:S02]  /*98c0*/  LOP3.LUT R19, R40, 0x300030, R41, 0xf8, !PT ;  /* 0x0030003028137812 */ /* 0x000fe400078ef829 */
[----:B------:R-:W-:Y:S02]  /*98d0*/  LOP3.LUT R18, R37, 0x300030, R38, 0xf8, !PT ;  /* 0x0030003025127812 */ /* 0x000fe400078ef826 */
[----:B------:R-:W-:Y:S02]  /*98e0*/  LOP3.LUT R16, R42, 0x300030, R43, 0xf8, !PT ;  /* 0x003000302a107812 */ /* 0x000fe400078ef82b */
[----:B------:R-:W-:Y:S02]  /*98f0*/  LOP3.LUT R44, R20, 0x3f003f, RZ, 0xc0, !PT ;  /* 0x003f003f142c7812 */ /* 0x000fe400078ec0ff */
[----:B------:R-:W-:-:S02]  /*9900*/  SHF.R.U32.HI R41, RZ, 0x6, R20 ;  /* 0x00000006ff297819 */ /* 0x000fc40000011614 */
[----:B------:R-:W-:Y:S02]  /*9910*/  SHF.R.U32.HI R20, RZ, 0xc, R20 ;  /* 0x0000000cff147819 */ /* 0x000fe40000011614 */
[----:B------:R-:W-:Y:S02]  /*9920*/  LOP3.LUT R42, R21, 0x3f003f, RZ, 0xc0, !PT ;  /* 0x003f003f152a7812 */ /* 0x000fe400078ec0ff */
[--C-:B------:R-:W-:Y:S02]  /*9930*/  SHF.R.U32.HI R37, RZ, 0x6, R21.reuse ;  /* 0x00000006ff257819 */ /* 0x100fe40000011615 */
[----:B------:R-:W-:Y:S02]  /*9940*/  SHF.R.U32.HI R21, RZ, 0xc, R21 ;  /* 0x0000000cff157819 */ /* 0x000fe40000011615 */
[----:B------:R-:W-:Y:S02]  /*9950*/  SHF.R.U32.HI R48, RZ, 0xc, R22 ;  /* 0x0000000cff307819 */ /* 0x000fe40000011616 */
[----:B------:R-:W-:-:S02]  /*9960*/  LOP3.LUT R40, R23, 0x3f003f, RZ, 0xc0, !PT ;  /* 0x003f003f17287812 */ /* 0x000fc400078ec0ff */
[--C-:B------:R-:W-:Y:S02]  /*9970*/  SHF.R.U32.HI R39, RZ, 0x6, R23.reuse ;  /* 0x00000006ff277819 */ /* 0x100fe40000011617 */
[----:B------:R-:W-:Y:S02]  /*9980*/  SHF.R.U32.HI R23, RZ, 0xc, R23 ;  /* 0x0000000cff177819 */ /* 0x000fe40000011617 */
        /* <DEDUP_REMOVED lines=8> */
[----:B------:R-:W-:Y:S02]  /*9a10*/  LOP3.LUT R23, R20, 0x300030, R15, 0xf8, !PT ;  /* 0x0030003014177812 */ /* 0x000fe400078ef80f */
[----:B------:R-:W-:-:S02]  /*9a20*/  LOP3.LUT R25, R25, 0x3f003f, RZ, 0xc0, !PT ;  /* 0x003f003f19197812 */ /* 0x000fc400078ec0ff */
[----:B------:R-:W-:Y:S02]  /*9a30*/  LOP3.LUT R22, R22, 0x300030, R45, 0xf8, !PT ;  /* 0x0030003016167812 */ /* 0x000fe400078ef82d */
[----:B------:R-:W-:Y:S02]  /*9a40*/  LOP3.LUT R26, R26, 0x64006400, RZ, 0xfc, !PT ;  /* 0x640064001a1a7812 */ /* 0x000fe400078efcff */
[----:B------:R-:W-:Y:S02]  /*9a50*/  LOP3.LUT R15, R24, 0x64006400, RZ, 0xfc, !PT ;  /* 0x64006400180f7812 */ /* 0x000fe400078efcff */
[----:B------:R-:W-:Y:S02]  /*9a60*/  LOP3.LUT R12, R12, 0x3f003f, RZ, 0xc0, !PT ;  /* 0x003f003f0c0c7812 */ /* 0x000fe400078ec0ff */
[----:B------:R-:W-:Y:S02]  /*9a70*/  LOP3.LUT R21, R21, 0x300030, R46, 0xf8, !PT ;  /* 0x0030003015157812 */ /* 0x000fe400078ef82e */
[----:B------:R-:W-:-:S02]  /*9a80*/  LOP3.LUT R27, R27, 0x64006400, RZ, 0xfc, !PT ;  /* 0x640064001b1b7812 */ /* 0x000fc400078efcff */
        /* <DEDUP_REMOVED lines=9> */
[----:B------:R-:W-:Y:S01]  /*9b20*/  LOP3.LUT R20, R48, 0x300030, R47, 0xf8, !PT ;  /* 0x0030003030147812 */ /* 0x000fe200078ef82f */
        /* <DEDUP_REMOVED lines=103> */
.L_x_164:
[----:B------:R-:W-:Y:S01]  /*a1a0*/  @!P1 MOV R52, R64 ;  /* 0x0000004000349202 */ /* 0x000fe20000000f00 */
        /* <DEDUP_REMOVED lines=47> */
.L_x_166:
        /* <DEDUP_REMOVED lines=46> */
.L_x_167:
        /* <DEDUP_REMOVED lines=43> */
.L_x_165:
        /* <DEDUP_REMOVED lines=9> */
[----:B------:R-:W-:Y:S02]  /*aac0*/  LOP3.LUT R33, R13, 0x3f003f, RZ, 0xc0, !PT ;  /* 0x003f003f0d217812 */ /* 0x000fe400078ec0ff */
[--C-:B------:R-:W-:Y:S02]  /*aad0*/  SHF.R.U32.HI R12, RZ, 0x6, R13.reuse ;  /* 0x00000006ff0c7819 */ /* 0x100fe4000001160d */
[----:B------:R-:W-:Y:S02]  /*aae0*/  SHF.R.U32.HI R38, RZ, 0xc, R13 ;  /* 0x0000000cff267819 */ /* 0x000fe4000001160d */
[----:B------:R-:W-:Y:S02]  /*aaf0*/  LOP3.LUT R34, R14, 0x3f003f, RZ, 0xc0, !PT ;  /* 0x003f003f0e227812 */ /* 0x000fe400078ec0ff */
[--C-:B------:R-:W-:Y:S02]  /*ab00*/  SHF.R.U32.HI R13, RZ, 0x6, R14.reuse ;  /* 0x00000006ff0d7819 */ /* 0x100fe4000001160e */
[----:B------:R-:W-:-:S02]  /*ab10*/  SHF.R.U32.HI R39, RZ, 0xc, R14 ;  /* 0x0000000cff277819 */ /* 0x000fc4000001160e */
[----:B------:R-:W-:Y:S02]  /*ab20*/  LOP3.LUT R36, R15, 0x3f003f, RZ, 0xc0, !PT ;  /* 0x003f003f0f247812 */ /* 0x000fe400078ec0ff */
[--C-:B------:R-:W-:Y:S02]  /*ab30*/  SHF.R.U32.HI R14, RZ, 0x6, R15.reuse ;  /* 0x00000006ff0e7819 */ /* 0x100fe4000001160f */
[----:B------:R-:W-:Y:S02]  /*ab40*/  SHF.R.U32.HI R41, RZ, 0xc, R15 ;  /* 0x0000000cff297819 */ /* 0x000fe4000001160f */
[--C-:B----4-:R-:W-:Y:S02]  /*ab50*/  SHF.R.U32.HI R15, RZ, 0x8, R16.reuse ;  /* 0x00000008ff0f7819 */ /* 0x110fe40000011610 */
[----:B------:R-:W-:Y:S02]  /*ab60*/  LOP3.LUT R26, R16, 0x3f003f, RZ, 0xc0, !PT ;  /* 0x003f003f101a7812 */ /* 0x000fe400078ec0ff */
[----:B------:R-:W-:-:S02]  /*ab70*/  SHF.R.U32.HI R25, RZ, 0x6, R16 ;  /* 0x00000006ff197819 */ /* 0x000fc40000011610 */
[----:B------:R-:W-:Y:S02]  /*ab80*/  SHF.R.U32.HI R44, RZ, 0xa, R16 ;  /* 0x0000000aff2c7819 */ /* 0x000fe40000011610 */
[--C-:B------:R-:W-:Y:S02]  /*ab90*/  SHF.R.U32.HI R16, RZ, 0x8, R17.reuse ;  /* 0x00000008ff107819 */ /* 0x100fe40000011611 */
        /* <DEDUP_REMOVED lines=9> */
[----:B------:R-:W-:-:S02]  /*ac30*/  LOP3.LUT R41, R41, 0xf000f, RZ, 0xc0, !PT ;  /* 0x000f000f29297812 */ /* 0x000fc400078ec0ff */
[----:B------:R-:W-:Y:S02]  /*ac40*/  LOP3.LUT R31, R19, 0x3f003f, RZ, 0xc0, !PT ;  /* 0x003f003f131f7812 */ /* 0x000fe400078ec0ff */
[--C-:B------:R-:W-:Y:S02]  /*ac50*/  SHF.R.U32.HI R30, RZ, 0x6, R19.reuse ;  /* 0x00000006ff1e7819 */ /* 0x100fe40000011613 */
[----:B------:R-:W-:Y:S02]  /*ac60*/  SHF.R.U32.HI R47, RZ, 0xa, R19 ;  /* 0x0000000aff2f7819 */ /* 0x000fe40000011613 */
[----:B------:R-:W-:Y:S02]  /*ac70*/  LOP3.LUT R18, R37, 0xf000f, RZ, 0xc0, !PT ;  /* 0x000f000f25127812 */ /* 0x000fe400078ec0ff */
[----:B------:R-:W-:Y:S02]  /*ac80*/  LOP3.LUT R19, R39, 0xf000f, RZ, 0xc0, !PT ;  /* 0x000f000f27137812 */ /* 0x000fe400078ec0ff */
[----:B------:R-:W-:-:S02]  /*ac90*/  LOP3.LUT R17, R17, 0x300030, R16, 0xf8, !PT ;  /* 0x0030003011117812 */ /* 0x000fc400078ef810 */
[----:B------:R-:W-:Y:S02]  /*aca0*/  LOP3.LUT R16, R41, 0x300030, R42, 0xf8, !PT ;  /* 0x0030003029107812 */ /* 0x000fe400078ef82a */
[----:B------:R-:W-:Y:S02]  /*acb0*/  LOP3.LUT R18, R18, 0x300030, R15, 0xf8, !PT ;  /* 0x0030003012127812 */ /* 0x000fe400078ef80f */
[----:B---3--:R-:W-:Y:S02]  /*acc0*/  LOP3.LUT R43, R20, 0x3f003f, RZ, 0xc0, !PT ;  /* 0x003f003f142b7812 */ /* 0x008fe400078ec0ff */
[----:B------:R-:W-:Y:S02]  /*acd0*/  SHF.R.U32.HI R41, RZ, 0x6, R20 ;  /* 0x00000006ff297819 */ /* 0x000fe40000011614 */
[----:B------:R-:W-:Y:S02]  /*ace0*/  LOP3.LUT R19, R19, 0x300030, R40, 0xf8, !PT ;  /* 0x0030003013137812 */ /* 0x000fe400078ef828 */
        /* <DEDUP_REMOVED lines=20> */
[----:B------:R-:W-:Y:S02]  /*ae30*/  LOP3.LUT R23, R23, 0x300030, R44, 0xf8, !PT ;  /* 0x0030003017177812 */ /* 0x000fe400078ef82c */
[----:B------:R-:W-:Y:S02]  /*ae40*/  LOP3.LUT R35, R35, 0x64006400, RZ, 0xfc, !PT ;  /* 0x6400640023237812 */ /* 0x000fe400078efcff */
[----:B------:R-:W-:Y:S02]  /*ae50*/  LOP3.LUT R36, R36, 0x64006400, RZ, 0xfc, !PT ;  /* 0x6400640024247812 */ /* 0x000fe400078efcff */
[----:B------:R-:W-:Y:S02]  /*ae60*/  LOP3.LUT R46, R33, 0x64006400, RZ, 0xfc, !PT ;  /* 0x64006400212e7812 */ /* 0x000fe400078efcff */
[----:B------:R-:W-:-:S02]  /*ae70*/  LOP3.LUT R13, R13, 0x3f003f, RZ, 0xc0, !PT ;  /* 0x003f003f0d0d7812 */ /* 0x000fc400078ec0ff */
[----:B------:R-:W-:Y:S02]  /*ae80*/  LOP3.LUT R44, R32, 0x64006400, RZ, 0xfc, !PT ;  /* 0x64006400202c7812 */ /* 0x000fe400078efcff */
[----:B------:R-:W-:Y:S02]  /*ae90*/  LOP3.LUT R20, R20, 0x300030, R45, 0xf8, !PT ;  /* 0x0030003014147812 */ /* 0x000fe400078ef82d */
[----:B------:R-:W-:Y:S01]  /*aea0*/  LOP3.LUT R32, R14, 0x64006400, RZ, 0xfc, !PT ;  /* 0x640064000e207812 */ /* 0x000fe200078efcff */
[----:B------:R-:W-:Y:S01]  /*aeb0*/  HADD2 R14, R48, -1056, -1056 ;  /* 0xe420e420300e7430 */ /* 0x000fe20000000000 */
[----:B------:R-:W-:Y:S02]  /*aec0*/  LOP3.LUT R41, R41, 0x3f003f, RZ, 0xc0, !PT ;  /* 0x003f003f29297812 */ /* 0x000fe400078ec0ff */
[----:B------:R-:W-:Y:S02]  /*aed0*/  LOP3.LUT R45, R12, 0x64006400, RZ, 0xfc, !PT ;  /* 0x640064000c2d7812 */ /* 0x000fe400078efcff */
[----:B------:R-:W-:-:S02]  /*aee0*/  LOP3.LUT R47, R15, 0x3f003f, RZ, 0xc0, !PT ;  /* 0x003f003f0f2f7812 */ /* 0x000fc400078ec0ff */
[----:B------:R-:W-:Y:S01]  /*aef0*/  LOP3.LUT R64, R38, 0x3f003f, RZ, 0xc0, !PT ;  /* 0x003f003f26407812 */ /* 0x000fe200078ec0ff */
[----:B------:R-:W-:Y:S01]  /*af00*/  HADD2 R12, R35, -1056, -1056 ;  /* 0xe420e420230c7430 */ /* 0x000fe20000000000 */
[----:B------:R-:W-:Y:S01]  /*af10*/  LOP3.LUT R50, R37, 0x3f003f, RZ, 0xc0, !PT ;  /* 0x003f003f25327812 */ /* 0x000fe200078ec0ff */
[----:B------:R-:W-:Y:S01]  /*af20*/  HADD2 R15, R36, -1056, -1056 ;  /* 0xe420e420240f7430 */ /* 0x000fe20000000000 */
        /* <DEDUP_REMOVED lines=21> */
[----:B------:R-:W-:Y:S01]  /*b080*/  HADD2 R27, R32, -1056, -1056 ;  /* 0xe420e420201b7430 */ /* 0x000fe20000000000 */
        /* <DEDUP_REMOVED lines=79> */
.L_x_168:
[----:B------:R-:W-:Y:S05]  /*b580*/  @!P2 BRA `(.L_x_169) ;  /* 0x00000008001ca947 */ /* 0x000fea0003800000 */
        /* <DEDUP_REMOVED lines=46> */
.L_x_170:
        /* <DEDUP_REMOVED lines=46> */
.L_x_171:
        /* <DEDUP_REMOVED lines=43> */
.L_x_169:
[----:B------:R-:W-:Y:S01]  /*be00*/  IADD3 R56, PT, PT, R56, 0x20, RZ ;  /* 0x0000002038387810 */ /* 0x000fe20007ffe0ff */
[----:B------:R-:W-:Y:S01]  /*be10*/  UIADD3 UR4, UPT, UPT, UR4, 0x40, URZ ;  /* 0x0000004004047890 */ /* 0x000fe2000fffe0ff */
[----:B------:R-:W-:Y:S01]  /*be20*/  IADD3 R60, P3, PT, R60, 0x80, RZ ;  /* 0x000000803c3c7810 */ /* 0x000fe20007f7e0ff */
[----:B------:R-:W-:Y:S01]  /*be30*/  IMAD.WIDE R24, R11, 0x4, R62 ;  /* 0x000000040b187825 */ /* 0x000fe200078e023e */
[----:B------:R-:W-:Y:S02]  /*be40*/  ISETP.GE.AND P1, PT, R56, R61, PT ;  /* 0x0000003d3800720c */ /* 0x000fe40003f26270 */
[----:B------:R-:W-:-:S11]  /*be50*/  IADD3.X R59, PT, PT, RZ, R59, RZ, P3, !PT ;  /* 0x0000003bff3b7210 */ /* 0x000fd60001ffe4ff */
[----:B------:R-:W-:Y:S05]  /*be60*/  @!P1 BRA `(.L_x_172) ;  /* 0xffffffd400c09947 */ /* 0x000fea000383ffff */
.L_x_163:
[----:B------:R-:W1:Y:S01]  /*be70*/  S2R R0, SR_CTAID.X ;  /* 0x0000000000007919 */ /* 0x000e620000002500 */
[----:B0-----:R-:W0:Y:S01]  /*be80*/  LDC.64 R14, c[0x0][0x3a0] ;  /* 0x0000e800ff0e7b82 */ /* 0x001e220000000a00 */
[----:B------:R-:W1:Y:S02]  /*be90*/  S2R R13, SR_TID.X ;  /* 0x00000000000d7919 */ /* 0x000e640000002100 */
[----:B-1----:R-:W-:-:S04]  /*bea0*/  LEA R0, R0, R13, 0x6 ;  /* 0x0000000d00007211 */ /* 0x002fc800078e30ff */
[----:B------:R-:W-:-:S05]  /*beb0*/  SHF.L.U32 R0, R0, 0x2, RZ ;  /* 0x0000000200007819 */ /* 0x000fca00000006ff */
[----:B------:R-:W-:-:S04]  /*bec0*/  IMAD R13, R11, UR7, R0 ;  /* 0x000000070b0d7c24 */ /* 0x000fc8000f8e0200 */
[----:B0-----:R-:W-:-:S05]  /*bed0*/  IMAD.WIDE R14, R13, 0x2, R14 ;  /* 0x000000020d0e7825 */ /* 0x001fca00078e020e */
[----:B------:R0:W-:Y:S01]  /*bee0*/  ATOM.E.ADD.F16x2.RN.STRONG.GPU P0, RZ, desc[UR8][R14.64], R3 ;  /* 0x800000030eff79a2 */ /* 0x0001e2000c10e108 */
[----:B------:R-:W-:Y:S04]  /*bef0*/  BSSY.RECONVERGENT B0, `(.L_x_173) ;  /* 0x000000f000007945 */ /* 0x000fe80003800200 */
[----:B0-----:R-:W-:Y:S05]  /*bf00*/  @P0 BRA `(.L_x_174) ;  /* 0x0000000000340947 */ /* 0x001fea0003800000 */
[----:B------:R-:W0:Y:S02]  /*bf10*/  QSPC.E.S P0, RZ, [R14] ;  /* 0x000000000eff73aa */ /* 0x000e240000000500 */
[----:B0-----:R-:W-:Y:S05]  /*bf20*/  @!P0 BRA `(.L_x_175) ;  /* 0x0000000000208947 */ /* 0x001fea0003800000 */
[----:B------:R-:W-:-:S04]  /*bf30*/  MOV R12, R14 ;  /* 0x0000000e000c7202 */ /* 0x000fc80000000f00 */
[----:B------:R-:W-:Y:S02]  /*bf40*/  MOV R12, R12 ;  /* 0x0000000c000c7202 */ /* 0x000fe40000000f00 */
[----:B------:R-:W-:-:S07]  /*bf50*/  MOV R13, R3 ;  /* 0x00000003000d7202 */ /* 0x000fce0000000f00 */
.L_x_176:
[----:B------:R-:W0:Y:S02]  /*bf60*/  LDS R2, [R12] ;  /* 0x000000000c027984 */ /* 0x000e240000000800 */
[----:B0-----:R-:W-:-:S05]  /*bf70*/  HADD2 R3, R2, R13 ;  /* 0x0000000d02037230 */ /* 0x001fca0000000000 */
[----:B------:R-:W0:Y:S02]  /*bf80*/  ATOMS.CAST.SPIN P0, [R12], R2, R3 ;  /* 0x000000020c00758d */ /* 0x000e240001800003 */
[----:B0-----:R-:W-:Y:S05]  /*bf90*/  @!P0 BRA `(.L_x_176) ;  /* 0xfffffffc00f08947 */ /* 0x001fea000383ffff */
[----:B------:R-:W-:Y:S05]  /*bfa0*/  BRA `(.L_x_174) ;  /* 0x00000000000c7947 */ /* 0x000fea0003800000 */
.L_x_175:
[----:B------:R-:W2:Y:S02]  /*bfb0*/  LD.E R0, desc[UR8][R14.64] ;  /* 0x000000080e007980 */ /* 0x000ea4000c101900 */
[----:B--2---:R-:W-:-:S05]  /*bfc0*/  IADD3 R3, PT, PT, R3, R0, RZ ;  /* 0x0000000003037210 */ /* 0x004fca0007ffe0ff */
[----:B------:R0:W-:Y:S02]  /*bfd0*/  ST.E desc[UR8][R14.64], R3 ;  /* 0x000000030e007985 */ /* 0x0001e4000c101908 */
.L_x_174:
[----:B------:R-:W-:Y:S05]  /*bfe0*/  BSYNC.RECONVERGENT B0 ;  /* 0x0000000000007941 */ /* 0x000fea0003800200 */
.L_x_173:
[----:B------:R1:W-:Y:S01]  /*bff0*/  ATOM.E.ADD.F16x2.RN.STRONG.GPU P0, RZ, desc[UR8][R14.64+0x4], R4 ;  /* 0x800004040eff79a2 */ /* 0x0003e2000c10e108 */
[----:B------:R-:W-:Y:S04]  /*c000*/  BSSY.RECONVERGENT B0, `(.L_x_177) ;  /* 0x000000e000007945 */ /* 0x000fe80003800200 */
[----:B-1----:R-:W-:Y:S05]  /*c010*/  @P0 BRA `(.L_x_178) ;  /* 0x0000000000300947 */ /* 0x002fea0003800000 */
[----:B------:R-:W1:Y:S02]  /*c020*/  QSPC.E.S P0, RZ, [R14+0x4] ;  /* 0x000004000eff73aa */ /* 0x000e640000000500 */
[----:B-1----:R-:W-:Y:S05]  /*c030*/  @!P0 BRA `(.L_x_179) ;  /* 0x00000000001c8947 */ /* 0x002fea0003800000 */
[----:B------:R-:W-:-:S04]  /*c040*/  MOV R2, R14 ;  /* 0x0000000e00027202 */ /* 0x000fc80000000f00 */
[----:B------:R-:W-:-:S07]  /*c050*/  MOV R0, R2 ;  /* 0x0000000200007202 */ /* 0x000fce0000000f00 */
.L_x_180:
[----:B------:R-:W0:Y:S02]  /*c060*/  LDS R2, [R0+0x4] ;  /* 0x0000040000027984 */ /* 0x000e240000000800 */
[----:B0-----:R-:W-:-:S05]  /*c070*/  HFMA2 R3, R2, 1, 1, R4 ;  /* 0x3c003c0002037831 */ /* 0x001fca0000000004 */
[----:B------:R-:W0:Y:S02]  /*c080*/  ATOMS.CAST.SPIN P0, [R0+0x4], R2, R3 ;  /* 0x000004020000758d */ /* 0x000e240001800003 */
[----:B0-----:R-:W-:Y:S05]  /*c090*/  @!P0 BRA `(.L_x_180) ;  /* 0xfffffffc00f08947 */ /* 0x001fea000383ffff */
[----:B------:R-:W-:Y:S05]  /*c0a0*/  BRA `(.L_x_178) ;  /* 0x00000000000c7947 */ /* 0x000fea0003800000 */
.L_x_179:
[----:B------:R-:W0:Y:S02]  /*c0b0*/  LD.E R0, desc[UR8][R14.64+0x4] ;  /* 0x000004080e007980 */ /* 0x000e24000c101900 */
[----:B0-----:R-:W-:-:S05]  /*c0c0*/  IADD3 R3, PT, PT, R4, R0, RZ ;  /* 0x0000000004037210 */ /* 0x001fca0007ffe0ff */
[----:B------:R1:W-:Y:S02]  /*c0d0*/  ST.E desc[UR8][R14.64+0x4], R3 ;  /* 0x000004030e007985 */ /* 0x0003e4000c101908 */
.L_x_178:
[----:B------:R-:W-:Y:S05]  /*c0e0*/  BSYNC.RECONVERGENT B0 ;  /* 0x0000000000007941 */ /* 0x000fea0003800200 */
.L_x_177:
[----:B------:R-:W-:Y:S05]  /*c0f0*/  @!P2 EXIT ;  /* 0x000000000000a94d */ /* 0x000fea0003800000 */
[----:B01----:R-:W-:-:S05]  /*c100*/  IMAD.WIDE R14, R11, 0x2, R14 ;  /* 0x000000020b0e7825 */ /* 0x003fca00078e020e */
[----:B------:R0:W-:Y:S01]  /*c110*/  ATOM.E.ADD.F16x2.RN.STRONG.GPU P0, RZ, desc[UR8][R14.64], R5 ;  /* 0x800000050eff79a2 */ /* 0x0001e2000c10e108 */
[----:B------:R-:W-:Y:S04]  /*c120*/  BSSY.RECONVERGENT B0, `(.L_x_181) ;  /* 0x000000e000007945 */ /* 0x000fe80003800200 */
[----:B0-----:R-:W-:Y:S05]  /*c130*/  @P0 BRA `(.L_x_182) ;  /* 0x0000000000300947 */ /* 0x001fea0003800000 */
[----:B------:R-:W0:Y:S02]  /*c140*/  QSPC.E.S P0, RZ, [R14] ;  /* 0x000000000eff73aa */ /* 0x000e240000000500 */
[----:B0-----:R-:W-:Y:S05]  /*c150*/  @!P0 BRA `(.L_x_183) ;  /* 0x00000000001c8947 */ /* 0x001fea0003800000 */
[----:B------:R-:W-:-:S04]  /*c160*/  MOV R2, R14 ;  /* 0x0000000e00027202 */ /* 0x000fc80000000f00 */
[----:B------:R-:W-:-:S07]  /*c170*/  MOV R0, R2 ;  /* 0x0000000200007202 */ /* 0x000fce0000000f00 */
.L_x_184:
[----:B------:R-:W0:Y:S02]  /*c180*/  LDS R2, [R0] ;  /* 0x0000000000027984 */ /* 0x000e240000000800 */
[----:B0-----:R-:W-:-:S05]  /*c190*/  HADD2 R3, R2, R5 ;  /* 0x0000000502037230 */ /* 0x001fca0000000000 */
[----:B------:R-:W0:Y:S02]  /*c1a0*/  ATOMS.CAST.SPIN P0, [R0], R2, R3 ;  /* 0x000000020000758d */ /* 0x000e240001800003 */
[----:B0-----:R-:W-:Y:S05]  /*c1b0*/  @!P0 BRA `(.L_x_184) ;  /* 0xfffffffc00f08947 */ /* 0x001fea000383ffff */
[----:B------:R-:W-:Y:S05]  /*c1c0*/  BRA `(.L_x_182) ;  /* 0x00000000000c7947 */ /* 0x000fea0003800000 */
.L_x_183:
[----:B------:R-:W2:Y:S02]  /*c1d0*/  LD.E R0, desc[UR8][R14.64] ;  /* 0x000000080e007980 */ /* 0x000ea4000c101900 */
[----:B--2---:R-:W-:-:S05]  /*c1e0*/  IADD3 R3, PT, PT, R5, R0, RZ ;  /* 0x0000000005037210 */ /* 0x004fca0007ffe0ff */
[----:B------:R0:W-:Y:S02]  /*c1f0*/  ST.E desc[UR8][R14.64], R3 ;  /* 0x000000030e007985 */ /* 0x0001e4000c101908 */
.L_x_182:
[----:B------:R-:W-:Y:S05]  /*c200*/  BSYNC.RECONVERGENT B0 ;  /* 0x0000000000007941 */ /* 0x000fea0003800200 */
.L_x_181:
[----:B------:R1:W-:Y:S01]  /*c210*/  ATOM.E.ADD.F16x2.RN.STRONG.GPU P0, RZ, desc[UR8][R14.64+0x4], R6 ;  /* 0x800004060eff79a2 */ /* 0x0003e2000c10e108 */
[----:B------:R-:W-:Y:S04]  /*c220*/  BSSY.RECONVERGENT B0, `(.L_x_185) ;  /* 0x000000e000007945 */ /* 0x000fe80003800200 */
[----:B-1----:R-:W-:Y:S05]  /*c230*/  @P0 BRA `(.L_x_186) ;  /* 0x0000000000300947 */ /* 0x002fea0003800000 */
[----:B------:R-:W1:Y:S02]  /*c240*/  QSPC.E.S P0, RZ, [R14+0x4] ;  /* 0x000004000eff73aa */ /* 0x000e640000000500 */
[----:B-1----:R-:W-:Y:S05]  /*c250*/  @!P0 BRA `(.L_x_187) ;  /* 0x00000000001c8947 */ /* 0x002fea0003800000 */
[----:B------:R-:W-:-:S04]  /*c260*/  MOV R2, R14 ;  /* 0x0000000e00027202 */ /* 0x000fc80000000f00 */
[----:B------:R-:W-:-:S07]  /*c270*/  MOV R0, R2 ;  /* 0x0000000200007202 */ /* 0x000fce0000000f00 */
.L_x_188:
[----:B------:R-:W0:Y:S02]  /*c280*/  LDS R2, [R0+0x4] ;  /* 0x0000040000027984 */ /* 0x000e240000000800 */
[----:B0-----:R-:W-:-:S05]  /*c290*/  HFMA2 R3, R2, 1, 1, R6 ;  /* 0x3c003c0002037831 */ /* 0x001fca0000000006 */
[----:B------:R-:W0:Y:S02]  /*c2a0*/  ATOMS.CAST.SPIN P0, [R0+0x4], R2, R3 ;  /* 0x000004020000758d */ /* 0x000e240001800003 */
[----:B0-----:R-:W-:Y:S05]  /*c2b0*/  @!P0 BRA `(.L_x_188) ;  /* 0xfffffffc00f08947 */ /* 0x001fea000383ffff */
[----:B------:R-:W-:Y:S05]  /*c2c0*/  BRA `(.L_x_186) ;  /* 0x00000000000c7947 */ /* 0x000fea0003800000 */
.L_x_187:
[----:B------:R-:W0:Y:S02]  /*c2d0*/  LD.E R0, desc[UR8][R14.64+0x4] ;  /* 0x000004080e007980 */ /* 0x000e24000c101900 */
[----:B0-----:R-:W-:-:S05]  /*c2e0*/  IADD3 R3, PT, PT, R6, R0, RZ ;  /* 0x0000000006037210 */ /* 0x001fca0007ffe0ff */
[----:B------:R1:W-:Y:S02]  /*c2f0*/  ST.E desc[UR8][R14.64+0x4], R3 ;  /* 0x000004030e007985 */ /* 0x0003e4000c101908 */
.L_x_186:
[----:B------:R-:W-:Y:S05]  /*c300*/  BSYNC.RECONVERGENT B0 ;  /* 0x0000000000007941 */ /* 0x000fea0003800200 */
.L_x_185:
[----:B------:R-:W-:-:S13]  /*c310*/  ISETP.NE.AND P0, PT, R58, 0x2, PT ;  /* 0x000000023a00780c */ /* 0x000fda0003f05270 */
        /* <DEDUP_REMOVED lines=9> */
.L_x_192:
[----:B------:R-:W0:Y:S02]  /*c3b0*/  LDS R2, [R0] ;  /* 0x0000000000027984 */ /* 0x000e240000000800 */
[----:B0-----:R-:W-:-:S05]  /*c3c0*/  HADD2 R3, R2, R7 ;  /* 0x0000000702037230 */ /* 0x001fca0000000000 */
[----:B------:R-:W0:Y:S02]  /*c3d0*/  ATOMS.CAST.SPIN P0, [R0], R2, R3 ;  /* 0x000000020000758d */ /* 0x000e240001800003 */
[----:B0-----:R-:W-:Y:S05]  /*c3e0*/  @!P0 BRA `(.L_x_192) ;  /* 0xfffffffc00f08947 */ /* 0x001fea000383ffff */
[----:B------:R-:W-:Y:S05]  /*c3f0*/  BRA `(.L_x_190) ;  /* 0x00000000000c7947 */ /* 0x000fea0003800000 */
.L_x_191:
[----:B------:R-:W2:Y:S02]  /*c400*/  LD.E R0, desc[UR8][R14.64] ;  /* 0x000000080e007980 */ /* 0x000ea4000c101900 */
[----:B--2---:R-:W-:-:S05]  /*c410*/  IADD3 R3, PT, PT, R7, R0, RZ ;  /* 0x0000000007037210 */ /* 0x004fca0007ffe0ff */
[----:B------:R0:W-:Y:S02]  /*c420*/  ST.E desc[UR8][R14.64], R3 ;  /* 0x000000030e007985 */ /* 0x0001e4000c101908 */
.L_x_190:
[----:B------:R-:W-:Y:S05]  /*c430*/  BSYNC.RECONVERGENT B0 ;  /* 0x0000000000007941 */ /* 0x000fea0003800200 */
.L_x_189:
[----:B------:R1:W-:Y:S01]  /*c440*/  ATOM.E.ADD.F16x2.RN.STRONG.GPU P0, RZ, desc[UR8][R14.64+0x4], R8 ;  /* 0x800004080eff79a2 */ /* 0x0003e2000c10e108 */
[----:B------:R-:W-:Y:S04]  /*c450*/  BSSY.RECONVERGENT B0, `(.L_x_193) ;  /* 0x000000e000007945 */ /* 0x000fe80003800200 */
[----:B-1----:R-:W-:Y:S05]  /*c460*/  @P0 BRA `(.L_x_194) ;  /* 0x0000000000300947 */ /* 0x002fea0003800000 */
[----:B------:R-:W1:Y:S02]  /*c470*/  QSPC.E.S P0, RZ, [R14+0x4] ;  /* 0x000004000eff73aa */ /* 0x000e640000000500 */
[----:B-1----:R-:W-:Y:S05]  /*c480*/  @!P0 BRA `(.L_x_195) ;  /* 0x00000000001c8947 */ /* 0x002fea0003800000 */
[----:B------:R-:W-:-:S04]  /*c490*/  MOV R2, R14 ;  /* 0x0000000e00027202 */ /* 0x000fc80000000f00 */
[----:B------:R-:W-:-:S07]  /*c4a0*/  MOV R0, R2 ;  /* 0x0000000200007202 */ /* 0x000fce0000000f00 */
.L_x_196:
[----:B------:R-:W0:Y:S02]  /*c4b0*/  LDS R2, [R0+0x4] ;  /* 0x0000040000027984 */ /* 0x000e240000000800 */
[----:B0-----:R-:W-:-:S05]  /*c4c0*/  HFMA2 R3, R2, 1, 1, R8 ;  /* 0x3c003c0002037831 */ /* 0x001fca0000000008 */
[----:B------:R-:W0:Y:S02]  /*c4d0*/  ATOMS.CAST.SPIN P0, [R0+0x4], R2, R3 ;  /* 0x000004020000758d */ /* 0x000e240001800003 */
[----:B0-----:R-:W-:Y:S05]  /*c4e0*/  @!P0 BRA `(.L_x_196) ;  /* 0xfffffffc00f08947 */ /* 0x001fea000383ffff */
[----:B------:R-:W-:Y:S05]  /*c4f0*/  BRA `(.L_x_194) ;  /* 0x00000000000c7947 */ /* 0x000fea0003800000 */
.L_x_195:
[----:B------:R-:W0:Y:S02]  /*c500*/  LD.E R0, desc[UR8][R14.64+0x4] ;  /* 0x000004080e007980 */ /* 0x000e24000c101900 */
[----:B0-----:R-:W-:-:S05]  /*c510*/  IADD3 R3, PT, PT, R8, R0, RZ ;  /* 0x0000000008037210 */ /* 0x001fca0007ffe0ff */
[----:B------:R1:W-:Y:S02]  /*c520*/  ST.E desc[UR8][R14.64+0x4], R3 ;  /* 0x000004030e007985 */ /* 0x0003e4000c101908 */
.L_x_194:
[----:B------:R-:W-:Y:S05]  /*c530*/  BSYNC.RECONVERGENT B0 ;  /* 0x0000000000007941 */ /* 0x000fea0003800200 */
.L_x_193:
        /* <DEDUP_REMOVED lines=10> */
.L_x_200:
[----:B------:R-:W0:Y:S02]  /*c5e0*/  LDS R2, [R0] ;  /* 0x0000000000027984 */ /* 0x000e240000000800 */
[----:B0-----:R-:W-:-:S05]  /*c5f0*/  HADD2 R3, R2, R9 ;  /* 0x0000000902037230 */ /* 0x001fca0000000000 */
[----:B------:R-:W0:Y:S02]  /*c600*/  ATOMS.CAST.SPIN P0, [R0], R2, R3 ;  /* 0x000000020000758d */ /* 0x000e240001800003 */
[----:B0-----:R-:W-:Y:S05]  /*c610*/  @!P0 BRA `(.L_x_200) ;  /* 0xfffffffc00f08947 */ /* 0x001fea000383ffff */
[----:B------:R-:W-:Y:S05]  /*c620*/  BRA `(.L_x_198) ;  /* 0x00000000000c7947 */ /* 0x000fea0003800000 */
.L_x_199:
[----:B------:R-:W2:Y:S02]  /*c630*/  LD.E R0, desc[UR8][R14.64] ;  /* 0x000000080e007980 */ /* 0x000ea4000c101900 */
[----:B--2---:R-:W-:-:S05]  /*c640*/  IADD3 R3, PT, PT, R9, R0, RZ ;  /* 0x0000000009037210 */ /* 0x004fca0007ffe0ff */
[----:B------:R0:W-:Y:S02]  /*c650*/  ST.E desc[UR8][R14.64], R3 ;  /* 0x000000030e007985 */ /* 0x0001e4000c101908 */
.L_x_198:
[----:B------:R-:W-:Y:S05]  /*c660*/  BSYNC.RECONVERGENT B0 ;  /* 0x0000000000007941 */ /* 0x000fea0003800200 */
.L_x_197:
[----:B------:R1:W-:Y:S02]  /*c670*/  ATOM.E.ADD.F16x2.RN.STRONG.GPU P0, RZ, desc[UR8][R14.64+0x4], R10 ;  /* 0x8000040a0eff79a2 */ /* 0x0003e4000c10e108 */
[----:B-1----:R-:W-:Y:S05]  /*c680*/  @P0 EXIT ;  /* 0x000000000000094d */ /* 0x002fea0003800000 */
[----:B------:R-:W1:Y:S02]  /*c690*/  QSPC.E.S P0, RZ, [R14+0x4] ;  /* 0x000004000eff73aa */ /* 0x000e640000000500 */
[----:B-1----:R-:W-:Y:S05]  /*c6a0*/  @!P0 BRA `(.L_x_201) ;  /* 0x00000000001c8947 */ /* 0x002fea0003800000 */
[----:B------:R-:W-:-:S04]  /*c6b0*/  MOV R2, R14 ;  /* 0x0000000e00027202 */ /* 0x000fc80000000f00 */
[----:B------:R-:W-:-:S07]  /*c6c0*/  MOV R0, R2 ;  /* 0x0000000200007202 */ /* 0x000fce0000000f00 */
.L_x_202:
[----:B------:R-:W0:Y:S02]  /*c6d0*/  LDS R2, [R0+0x4] ;  /* 0x0000040000027984 */ /* 0x000e240000000800 */
[----:B0-----:R-:W-:-:S05]  /*c6e0*/  HFMA2 R3, R2, 1, 1, R10 ;  /* 0x3c003c0002037831 */ /* 0x001fca000000000a */
[----:B------:R-:W0:Y:S02]  /*c6f0*/  ATOMS.CAST.SPIN P0, [R0+0x4], R2, R3 ;  /* 0x000004020000758d */ /* 0x000e240001800003 */
[----:B0-----:R-:W-:Y:S05]  /*c700*/  @!P0 BRA `(.L_x_202) ;  /* 0xfffffffc00f08947 */ /* 0x001fea000383ffff */
[----:B------:R-:W-:Y:S05]  /*c710*/  EXIT ;  /* 0x000000000000794d */ /* 0x000fea0003800000 */
.L_x_201:
[----:B------:R-:W0:Y:S02]  /*c720*/  LD.E R0, desc[UR8][R14.64+0x4] ;  /* 0x000004080e007980 */ /* 0x000e24000c101900 */
[----:B0-----:R-:W-:-:S05]  /*c730*/  IADD3 R3, PT, PT, R10, R0, RZ ;  /* 0x000000000a037210 */ /* 0x001fca0007ffe0ff */
[----:B------:R-:W-:Y:S01]  /*c740*/  ST.E desc[UR8][R14.64+0x4], R3 ;  /* 0x000004030e007985 */ /* 0x000fe2000c101908 */
[----:B------:R-:W-:Y:S05]  /*c750*/  EXIT ;  /* 0x000000000000794d */ /* 0x000fea0003800000 */
.L_x_203:
        /* <DEDUP_REMOVED lines=10> */
.L_x_5286:


//--------------------- .text._Z23gemm_half_q_half_kernelILi4ELi40ELb1ELb0ELi64EEvPK6__halfPKjS4_S2_PS0_iiiiPKtS7_iiiiiibS2_i --------------------------
	.section	.text._Z23gemm_half_q_half_kernelILi4ELi40ELb1ELb0ELi64EEvPK6__halfPKjS4_S2_PS0_iiiiPKtS7_iiiiiibS2_i,"ax",@progbits
	.align	128
        .global         _Z23gemm_half_q_half_kernelILi4ELi40ELb1ELb0ELi64EEvPK6__halfPKjS4_S2_PS0_iiiiPKtS7_iiiiiibS2_i
        .type           _Z23gemm_half_q_half_kernelILi4ELi40ELb1ELb0ELi64EEvPK6__halfPKjS4_S2_PS0_iiiiPKtS7_iiiiiibS2_i,@function
        .size           _Z23gemm_half_q_half_kernelILi4ELi40ELb1ELb0ELi64EEvPK6__halfPKjS4_S2_PS0_iiiiPKtS7_iiiiiibS2_i,(.L_x_5287 - _Z23gemm_half_q_half_kernelILi4ELi40ELb1ELb0ELi64EEvPK6__halfPKjS4_S2_PS0_iiiiPKtS7_iiiiiibS2_i)
        .other          _Z23gemm_half_q_half_kernelILi4ELi40ELb1ELb0ELi64EEvPK6__halfPKjS4_S2_PS0_iiiiPKtS7_iiiiiibS2_i,@"STO_CUDA_ENTRY STV_DEFAULT"
_Z23gemm_half_q_half_kernelILi4ELi40ELb1ELb0ELi64EEvPK6__halfPKjS4_S2_PS0_iiiiPKtS7_iiiiiibS2_i:
.text._Z23gemm_half_q_half_kernelILi4ELi40ELb1ELb0ELi64EEvPK6__halfPKjS4_S2_PS0_iiiiPKtS7_iiiiiibS2_i:
[----:B------:R-:W0:Y:S01]  /*0000*/  LDC R1, c[0x0][0x37c] ;  /* 0x0000df00ff017b82 */ /* 0x000e220000000800 */
[----:B------:R-:W1:Y:S07]  /*0010*/  S2R R3, SR_CTAID.Y ;  /* 0x0000000000037919 */ /* 0x000e6e0000002600 */
[----:B------:R-:W1:Y:S01]  /*0020*/  LDC R0, c[0x0][0x3a8] ;  /* 0x0000ea00ff007b82 */ /* 0x000e620000000800 */
[----:B0-----:R-:W-:Y:S01]  /*0030*/  IADD3 R1, PT, PT, R1, -0x10, RZ ;  /* 0xfffffff001017810 */ /* 0x001fe20007ffe0ff */
[----:B-1----:R-:W-:-:S05]  /*0040*/  IMAD R57, R3, -0x4, R0 ;  /* 0xfffffffc03397824 */ /* 0x002fca00078e0200 */
        /* <DEDUP_REMOVED lines=30> */
.L_x_204:
        /* <DEDUP_REMOVED lines=22> */
[----:B------:R-:W-:-:S05]  /*0390*/  IMAD R6, R3, R2, RZ ;  /* 0x0000000203067224 */ /* 0x000fca00078e02ff */
[----:B------:R-:W-:-:S04]  /*03a0*/  SHF.L.U32 R9, R6, 0x2, RZ ;  /* 0x0000000206097819 */ /* 0x000fc800000006ff */
[----:B------:R-:W-:-:S04]  /*03b0*/  IADD3 R7, P1, PT, R22, R9, RZ ;  /* 0x0000000916077210 */ /* 0x000fc80007f3e0ff */
[----:B------:R-:W-:Y:S02]  /*03c0*/  LEA.HI.X.SX32 R8, R9, RZ, 0x1, P1 ;  /* 0x000000ff09087211 */ /* 0x000fe400008f0eff */
[----:B0-----:R-:W-:-:S04]  /*03d0*/  LEA R6, P1, R7, UR6, 0x1 ;  /* 0x0000000607067c11 */ /* 0x001fc8000f8208ff */
[----:B------:R-:W-:-:S05]  /*03e0*/  LEA.HI.X R7, R7, UR7, R8, 0x1, P1 ;  /* 0x0000000707077c11 */ /* 0x000fca00088f0c08 */
[----:B------:R-:W2:Y:S01]  /*03f0*/  LDG.E.U16.CONSTANT R6, desc[UR8][R6.64] ;  /* 0x0000000806067981 */ /* 0x000ea2000c1e9500 */
[----:B------:R-:W-:-:S04]  /*0400*/  IADD3 R16, PT, PT, -R4, 0x1, RZ ;  /* 0x0000000104107810 */ /* 0x000fc80007ffe1ff */
[----:B------:R-:W-:Y:S01]  /*0410*/  ISETP.NE.AND P1, PT, R16, RZ, PT ;  /* 0x000000ff1000720c */ /* 0x000fe20003f25270 */
[----:B--2---:R1:W-:-:S12]  /*0420*/  STS.U16 [R13], R6 ;  /* 0x000000060d007388 */ /* 0x0043d80000000400 */
[----:B------:R-:W-:Y:S05]  /*0430*/  @!P1 BRA `(.L_x_206) ;  /* 0x0000000800749947 */ /* 0x000fea0003800000 */
[----:B------:R-:W-:Y:S02]  /*0440*/  ISETP.GE.AND P1, PT, R16, RZ, PT ;  /* 0x000000ff1000720c */ /* 0x000fe40003f26270 */
[----:B------:R-:W-:Y:S02]  /*0450*/  IADD3 R17, PT, PT, R13, 0x80, RZ ;  /* 0x000000800d117810 */ /* 0x000fe40007ffe0ff */
[----:B-1----:R-:W-:-:S09]  /*0460*/  IADD3 R13, PT, PT, R9, R2, RZ ;  /* 0x00000002090d7210 */ /* 0x002fd20007ffe0ff */
[----:B------:R-:W-:Y:S05]  /*0470*/  @P1 BRA `(.L_x_208) ;  /* 0x0000000000ec1947 */ /* 0x000fea0003800000 */
[----:B------:R-:W-:Y:S02]  /*0480*/  IADD3 R6, PT, PT, RZ, -R16, RZ ;  /* 0x80000010ff067210 */ /* 0x000fe40007ffe0ff */
[----:B------:R-:W-:Y:S02]  /*0490*/  PLOP3.LUT P1, PT, PT, PT, PT, 0x80, 0x8 ;  /* 0x000000000008781c */ /* 0x000fe40003f2f070 */
[----:B------:R-:W-:-:S13]  /*04a0*/  ISETP.GT.AND P3, PT, R6, 0x3, PT ;  /* 0x000000030600780c */ /* 0x000fda0003f64270 */
[----:B------:R-:W-:Y:S05]  /*04b0*/  @!P3 BRA `(.L_x_209) ;  /* 0x000000000084b947 */ /* 0x000fea0003800000 */
[----:B------:R-:W-:-:S13]  /*04c0*/  PLOP3.LUT P1, PT, PT, PT, PT, 0x8, 0x80 ;  /* 0x000000000080781c */ /* 0x000fda0003f2e170 */
.L_x_210:
[-C--:B------:R-:W-:Y:S02]  /*04d0*/  IADD3 R9, PT, PT, R13, R2.reuse, RZ ;  /* 0x000000020d097210 */ /* 0x080fe40007ffe0ff */
[C---:B------:R-:W-:Y:S02]  /*04e0*/  IADD3 R7, P3, PT, R22.reuse, R13, RZ ;  /* 0x0000000d16077210 */ /* 0x040fe40007f7e0ff */
[----:B------:R-:W-:Y:S02]  /*04f0*/  IADD3 R11, PT, PT, R9, R2, RZ ;  /* 0x00000002090b7210 */ /* 0x000fe40007ffe0ff */
[----:B------:R-:W-:Y:S02]  /*0500*/  LEA.HI.X.SX32 R8, R13, RZ, 0x1, P3 ;  /* 0x000000ff0d087211 */ /* 0x000fe400018f0eff */
[----:B------:R-:W-:Y:S02]  /*0510*/  LEA R6, P3, R7, UR6, 0x1 ;  /* 0x0000000607067c11 */ /* 0x000fe4000f8608ff */
[----:B------:R-:W-:-:S02]  /*0520*/  IADD3 R14, P4, PT, R22, R9, RZ ;  /* 0x00000009160e7210 */ /* 0x000fc40007f9e0ff */
[----:B------:R-:W-:Y:S02]  /*0530*/  IADD3 R13, PT, PT, R11, R2, RZ ;  /* 0x000000020b0d7210 */ /* 0x000fe40007ffe0ff */
[----:B------:R-:W-:Y:S02]  /*0540*/  LEA.HI.X R7, R7, UR7, R8, 0x1, P3 ;  /* 0x0000000707077c11 */ /* 0x000fe400098f0c08 */
[----:B------:R-:W-:Y:S02]  /*0550*/  LEA.HI.X.SX32 R9, R9, RZ, 0x1, P4 ;  /* 0x000000ff09097211 */ /* 0x000fe400020f0eff */
[----:B------:R-:W-:Y:S01]  /*0560*/  LEA R8, P3, R14, UR6, 0x1 ;  /* 0x000000060e087c11 */ /* 0x000fe2000f8608ff */
[----:B------:R-:W2:Y:S01]  /*0570*/  LDG.E.U16.CONSTANT R6, desc[UR8][R6.64] ;  /* 0x0000000806067981 */ /* 0x000ea2000c1e9500 */
[C---:B------:R-:W-:Y:S02]  /*0580*/  IADD3 R19, P5, PT, R22.reuse, R11, RZ ;  /* 0x0000000b16137210 */ /* 0x040fe40007fbe0ff */
[----:B------:R-:W-:-:S02]  /*0590*/  IADD3 R15, P6, PT, R22, R13, RZ ;  /* 0x0000000d160f7210 */ /* 0x000fc40007fde0ff */
[----:B------:R-:W-:Y:S02]  /*05a0*/  LEA.HI.X R9, R14, UR7, R9, 0x1, P3 ;  /* 0x000000070e097c11 */ /* 0x000fe400098f0c09 */
[----:B------:R-:W-:Y:S02]  /*05b0*/  LEA.HI.X.SX32 R20, R11, RZ, 0x1, P5 ;  /* 0x000000ff0b147211 */ /* 0x000fe400028f0eff */
[----:B------:R-:W-:Y:S01]  /*05c0*/  LEA R10, P4, R19, UR6, 0x1 ;  /* 0x00000006130a7c11 */ /* 0x000fe2000f8808ff */
[----:B------:R-:W3:Y:S01]  /*05d0*/  LDG.E.U16.CONSTANT R8, desc[UR8][R8.64] ;  /* 0x0000000808087981 */ /* 0x000ee2000c1e9500 */
[----:B------:R-:W-:Y:S02]  /*05e0*/  LEA.HI.X.SX32 R18, R13, RZ, 0x1, P6 ;  /* 0x000000ff0d127211 */ /* 0x000fe400030f0eff */
[----:B------:R-:W-:Y:S02]  /*05f0*/  LEA R14, P3, R15, UR6, 0x1 ;  /* 0x000000060f0e7c11 */ /* 0x000fe4000f8608ff */
[----:B------:R-:W-:-:S02]  /*0600*/  LEA.HI.X R11, R19, UR7, R20, 0x1, P4 ;  /* 0x00000007130b7c11 */ /* 0x000fc4000a0f0c14 */
[----:B------:R-:W-:-:S03]  /*0610*/  LEA.HI.X R15, R15, UR7, R18, 0x1, P3 ;  /* 0x000000070f0f7c11 */ /* 0x000fc600098f0c12 */
        /* <DEDUP_REMOVED lines=11> */
.L_x_209:
        /* <DEDUP_REMOVED lines=11> */
[----:B------:R-:W-:-:S03]  /*0780*/  LEA.HI.X R9, R9, UR7, R10, 0x1, P3 ;  /* 0x0000000709097c11 */ /* 0x000fc600098f0c0a */
        /* <DEDUP_REMOVED lines=8> */
.L_x_211:
[----:B------:R-:W-:-:S13]  /*0810*/  ISETP.EQ.AND P3, PT, R16, RZ, PT ;  /* 0x000000ff1000720c */ /* 0x000fda0003f62270 */
[----:B------:R-:W-:Y:S05]  /*0820*/  @!P1 BRA P3, `(.L_x_206) ;  /* 0x0000000400789947 */ /* 0x000fea0001800000 */
.L_x_208:
[----:B------:R-:W-:-:S04]  /*0830*/  IADD3 R7, P1, PT, R22, R13, RZ ;  /* 0x0000000d16077210 */ /* 0x000fc80007f3e0ff */
[----:B------:R-:W-:Y:S02]  /*0840*/  LEA.HI.X.SX32 R8, R13, RZ, 0x1, P1 ;  /* 0x000000ff0d087211 */ /* 0x000fe400008f0eff */
[----:B------:R-:W-:-:S04]  /*0850*/  LEA R6, P1, R7, UR6, 0x1 ;  /* 0x0000000607067c11 */ /* 0x000fc8000f8208ff */
[----:B------:R-:W-:-:S05]  /*0860*/  LEA.HI.X R7, R7, UR7, R8, 0x1, P1 ;  /* 0x0000000707077c11 */ /* 0x000fca00088f0c08 */
        /* <DEDUP_REMOVED lines=8> */
.L_x_207:
[----:B------:R-:W-:-:S04]  /*08f0*/  LEA R6, P1, R22, UR10, 0x1 ;  /* 0x0000000a16067c11 */ /* 0x000fc8000f8208ff */
[----:B------:R-:W-:Y:S02]  /*0900*/  LEA.HI.X R7, R22, UR11, RZ, 0x1, P1 ;  /* 0x0000000b16077c11 */ /* 0x000fe400088f0cff */
[----:B------:R-:W-:Y:S01]  /*0910*/  IADD3 R16, PT, PT, RZ, -R4, RZ ;  /* 0x80000004ff107210 */ /* 0x000fe20007ffe0ff */
[----:B------:R-:W-:Y:S01]  /*0920*/  IMAD R17, R3, R2, RZ ;  /* 0x0000000203117224 */ /* 0x000fe200078e02ff */
[----:B------:R-:W0:Y:S01]  /*0930*/  LDCU.64 UR10, c[0x0][0x380] ;  /* 0x00007000ff0a77ac */ /* 0x000e220008000a00 */
[----:B------:R1:W5:Y:S01]  /*0940*/  LDG.E.U16.CONSTANT R22, desc[UR8][R6.64] ;  /* 0x0000000806167981 */ /* 0x000362000c1e9500 */
[----:B------:R-:W-:Y:S02]  /*0950*/  ISETP.GE.AND P1, PT, R16, RZ, PT ;  /* 0x000000ff1000720c */ /* 0x000fe40003f26270 */
[----:B------:R-:W-:-:S11]  /*0960*/  SHF.L.U32 R17, R17, 0x2, RZ ;  /* 0x0000000211117819 */ /* 0x000fd600000006ff */
[----:B-1----:R-:W-:Y:S05]  /*0970*/  @P1 BRA `(.L_x_212) ;  /* 0x0000000000f81947 */ /* 0x002fea0003800000 */
[----:B------:R-:W-:Y:S02]  /*0980*/  IADD3 R6, PT, PT, RZ, -R16, RZ ;  /* 0x80000010ff067210 */ /* 0x000fe40007ffe0ff */
[----:B------:R-:W-:Y:S02]  /*0990*/  PLOP3.LUT P1, PT, PT, PT, PT, 0x80, 0x8 ;  /* 0x000000000008781c */ /* 0x000fe40003f2f070 */
[----:B------:R-:W-:-:S13]  /*09a0*/  ISETP.GT.AND P3, PT, R6, 0x3, PT ;  /* 0x000000030600780c */ /* 0x000fda0003f64270 */
[----:B------:R-:W-:Y:S05]  /*09b0*/  @!P3 BRA `(.L_x_213) ;  /* 0x00000000008cb947 */ /* 0x000fea0003800000 */
[----:B------:R-:W-:Y:S01]  /*09c0*/  PLOP3.LUT P1, PT, PT, PT, PT, 0x8, 0x80 ;  /* 0x000000000080781c */ /* 0x000fe20003f2e170 */
[----:B------:R-:W1:Y:S01]  /*09d0*/  LDCU.64 UR6, c[0x0][0x380] ;  /* 0x00007000ff0677ac */ /* 0x000e620008000a00 */
[----:B------:R-:W-:-:S11]  /*09e0*/  NOP ;  /* 0x0000000000007918 */ /* 0x000fd60000000000 */
.L_x_214:
[-C--:B------:R-:W-:Y:S02]  /*09f0*/  IADD3 R9, PT, PT, R17, R2.reuse, RZ ;  /* 0x0000000211097210 */ /* 0x080fe40007ffe0ff */
[C---:B-----5:R-:W-:Y:S02]  /*0a00*/  IADD3 R7, P3, PT, R22.reuse, R17, RZ ;  /* 0x0000001116077210 */ /* 0x060fe40007f7e0ff */
[----:B------:R-:W-:Y:S02]  /*0a10*/  IADD3 R11, PT, PT, R9, R2, RZ ;  /* 0x00000002090b7210 */ /* 0x000fe40007ffe0ff */
[----:B------:R-:W-:Y:S02]  /*0a20*/  LEA.HI.X.SX32 R8, R17, RZ, 0x1, P3 ;  /* 0x000000ff11087211 */ /* 0x000fe400018f0eff */
[----:B-1----:R-:W-:Y:S02]  /*0a30*/  LEA R6, P3, R7, UR6, 0x1 ;  /* 0x0000000607067c11 */ /* 0x002fe4000f8608ff */
        /* <DEDUP_REMOVED lines=25> */
[----:B-1----:R-:W-:Y:S01]  /*0bd0*/  IADD3 R13, PT, PT, R13, 0x200, RZ ;  /* 0x000002000d0d7810 */ /* 0x002fe20007ffe0ff */
[----:B------:R-:W-:Y:S06]  /*0be0*/  @!P3 BRA `(.L_x_214) ;  /* 0xfffffffc0080b947 */ /* 0x000fec000383ffff */
.L_x_213:
[----:B------:R-:W-:-:S04]  /*0bf0*/  IADD3 R6, PT, PT, RZ, -R16, RZ ;  /* 0x80000010ff067210 */ /* 0x000fc80007ffe0ff */
[----:B------:R-:W-:-:S13]  /*0c00*/  ISETP.GT.AND P3, PT, R6, 0x1, PT ;  /* 0x000000010600780c */ /* 0x000fda0003f64270 */
[----:B------:R-:W-:Y:S05]  /*0c10*/  @!P3 BRA `(.L_x_215) ;  /* 0x000000000048b947 */ /* 0x000fea0003800000 */
[----:B------:R-:W1:Y:S01]  /*0c20*/  LDCU.64 UR6, c[0x0][0x380] ;  /* 0x00007000ff0677ac */ /* 0x000e620008000a00 */
[C---:B------:R-:W-:Y:S02]  /*0c30*/  IADD3 R11, PT, PT, R17.reuse, R2, RZ ;  /* 0x00000002110b7210 */ /* 0x040fe40007ffe0ff */
[C---:B-----5:R-:W-:Y:S02]  /*0c40*/  IADD3 R7, P1, PT, R22.reuse, R17, RZ ;  /* 0x0000001116077210 */ /* 0x060fe40007f3e0ff */
[----:B------:R-:W-:Y:S02]  /*0c50*/  IADD3 R9, P3, PT, R22, R11, RZ ;  /* 0x0000000b16097210 */ /* 0x000fe40007f7e0ff */
[----:B------:R-:W-:Y:S02]  /*0c60*/  LEA.HI.X.SX32 R14, R17, RZ, 0x1, P1 ;  /* 0x000000ff110e7211 */ /* 0x000fe400008f0eff */
[----:B------:R-:W-:Y:S02]  /*0c70*/  LEA.HI.X.SX32 R10, R11, RZ, 0x1, P3 ;  /* 0x000000ff0b0a7211 */ /* 0x000fe400018f0eff */
[----:B-1----:R-:W-:-:S02]  /*0c80*/  LEA R6, P1, R7, UR6, 0x1 ;  /* 0x0000000607067c11 */ /* 0x002fc4000f8208ff */
        /* <DEDUP_REMOVED lines=10> */
[----:B-1----:R-:W-:-:S07]  /*0d30*/  IADD3 R13, PT, PT, R13, 0x100, RZ ;  /* 0x000001000d0d7810 */ /* 0x002fce0007ffe0ff */
.L_x_215:
[----:B------:R-:W-:-:S13]  /*0d40*/  ISETP.NE.OR P1, PT, R16, RZ, P1 ;  /* 0x000000ff1000720c */ /* 0x000fda0000f25670 */
[----:B------:R-:W-:Y:S05]  /*0d50*/  @!P1 BRA `(.L_x_206) ;  /* 0x00000000002c9947 */ /* 0x000fea0003800000 */
.L_x_212:
[----:B-----5:R-:W-:-:S04]  /*0d60*/  IADD3 R7, P1, PT, R22, R17, RZ ;  /* 0x0000001116077210 */ /* 0x020fc80007f3e0ff */
[----:B------:R-:W-:Y:S02]  /*0d70*/  LEA.HI.X.SX32 R8, R17, RZ, 0x1, P1 ;  /* 0x000000ff11087211 */ /* 0x000fe400008f0eff */
[----:B0-----:R-:W-:-:S04]  /*0d80*/  LEA R6, P1, R7, UR10, 0x1 ;  /* 0x0000000a07067c11 */ /* 0x001fc8000f8208ff */
        /* <DEDUP_REMOVED lines=8> */
.L_x_206:
[----:B0-----:R-:W-:Y:S05]  /*0e10*/  BSYNC.RECONVERGENT B0 ;  /* 0x0000000000007941 */ /* 0x001fea0003800200 */
.L_x_205:
[----:B------:R-:W0:Y:S02]  /*0e20*/  LDCU UR5, c[0x0][0x3ac] ;  /* 0x00007580ff0577ac */ /* 0x000e240008000800 */
[----:B0-----:R-:W-:-:S04]  /*0e30*/  MOV R58, UR5 ;  /* 0x00000005003a7c02 */ /* 0x001fc80008000f00 */
[----:B------:R-:W-:-:S13]  /*0e40*/  ISETP.GE.AND P1, PT, R5, R58, PT ;  /* 0x0000003a0500720c */ /* 0x000fda0003f26270 */
[----:B------:R-:W-:Y:S05]  /*0e50*/  @P1 EXIT ;  /* 0x000000000000194d */ /* 0x000fea0003800000 */
[----:B------:R-:W0:Y:S02]  /*0e60*/  LDCU.U8 UR5, c[0x0][0x3e0] ;  /* 0x00007c00ff0577ac */ /* 0x000e240008000000 */
[----:B0-----:R-:W-:-:S06]  /*0e70*/  UPRMT UR5, UR5, 0x8880, URZ ;  /* 0x0000888005057896 */ /* 0x001fcc00080000ff */
[----:B------:R-:W-:-:S04]  /*0e80*/  ISETP.NE.AND P1, PT, RZ, UR5, PT ;  /* 0x00000005ff007c0c */ /* 0x000fc8000bf25270 */
[----:B------:R-:W-:-:S13]  /*0e90*/  ISETP.NE.OR P1, PT, R12, RZ, !P1 ;  /* 0x000000ff0c00720c */ /* 0x000fda0004f25670 */
[----:B------:R-:W-:Y:S05]  /*0ea0*/  @P1 BRA `(.L_x_216) ;  /* 0x0000000000c01947 */ /* 0x000fea0003800000 */
[----:B------:R-:W-:Y:S01]  /*0eb0*/  IADD3 R4, PT, PT, RZ, -R4, RZ ;  /* 0x80000004ff047210 */ /* 0x000fe20007ffe0ff */
[----:B------:R-:W-:-:S03]  /*0ec0*/  IMAD R3, R3, R58, RZ ;  /* 0x0000003a03037224 */ /* 0x000fc600078e02ff */
[----:B------:R-:W-:Y:S02]  /*0ed0*/  ISETP.GE.AND P1, PT, R4, RZ, PT ;  /* 0x000000ff0400720c */ /* 0x000fe40003f26270 */
[----:B------:R-:W-:-:S04]  /*0ee0*/  LEA R3, R3, UR4, 0x2 ;  /* 0x0000000403037c11 */ /* 0x000fc8000f8e10ff */
[----:B------:R-:W-:-:S07]  /*0ef0*/  LEA R3, R0, R3, 0x2 ;  /* 0x0000000300037211 */ /* 0x000fce00078e10ff */
[----:B------:R-:W-:Y:S05]  /*0f00*/  @P1 BRA `(.L_x_217) ;  /* 0x00000000008c1947 */ /* 0x000fea0003800000 */
[----:B-1----:R-:W-:Y:S02]  /*0f10*/  IADD3 R6, PT, PT, RZ, -R4, RZ ;  /* 0x80000004ff067210 */ /* 0x002fe40007ffe0ff */
[----:B------:R-:W-:Y:S02]  /*0f20*/  PLOP3.LUT P1, PT, PT, PT, PT, 0x80, 0x8 ;  /* 0x000000000008781c */ /* 0x000fe40003f2f070 */
[----:B------:R-:W-:-:S13]  /*0f30*/  ISETP.GT.AND P3, PT, R6, 0x3, PT ;  /* 0x000000030600780c */ /* 0x000fda0003f64270 */
[----:B------:R-:W-:Y:S05]  /*0f40*/  @!P3 BRA `(.L_x_218) ;  /* 0x000000000044b947 */ /* 0x000fea0003800000 */
[----:B------:R-:W0:Y:S01]  /*0f50*/  LDC.64 R16, c[0x0][0x3a0] ;  /* 0x0000e800ff107b82 */ /* 0x000e220000000a00 */
[----:B------:R-:W-:-:S13]  /*0f60*/  PLOP3.LUT P1, PT, PT, PT, PT, 0x8, 0x80 ;  /* 0x000000000080781c */ /* 0x000fda0003f2e170 */
.L_x_219:
        /* <DEDUP_REMOVED lines=15> */
.L_x_218:
[----:B-1----:R-:W-:-:S04]  /*1060*/  IADD3 R6, PT, PT, RZ, -R4, RZ ;  /* 0x80000004ff067210 */ /* 0x002fc80007ffe0ff */
[----:B------:R-:W-:-:S13]  /*1070*/  ISETP.GT.AND P3, PT, R6, 0x1, PT ;  /* 0x000000010600780c */ /* 0x000fda0003f64270 */
[----:B------:R-:W-:Y:S05]  /*1080*/  @!P3 BRA `(.L_x_220) ;  /* 0x000000000024b947 */ /* 0x000fea0003800000 */
[----:B------:R-:W0:Y:S01]  /*1090*/  LDC.64 R8, c[0x0][0x3a0] ;  /* 0x0000e800ff087b82 */ /* 0x000e220000000a00 */
[CC--:B------:R-:W-:Y:S02]  /*10a0*/  IADD3 R11, PT, PT, R3.reuse, R58.reuse, RZ ;  /* 0x0000003a030b7210 */ /* 0x0c0fe40007ffe0ff */
[----:B------:R-:W-:Y:S02]  /*10b0*/  PLOP3.LUT P1, PT, PT, PT, PT, 0x8, 0x80 ;  /* 0x000000000080781c */ /* 0x000fe40003f2e170 */
[----:B------:R-:W-:Y:S01]  /*10c0*/  IADD3 R4, PT, PT, R4, 0x2, RZ ;  /* 0x0000000204047810 */ /* 0x000fe20007ffe0ff */
[----:B0-----:R-:W-:Y:S01]  /*10d0*/  IMAD.WIDE R6, R3, 0x2, R8 ;  /* 0x0000000203067825 */ /* 0x001fe200078e0208 */
[----:B------:R-:W-:-:S03]  /*10e0*/  IADD3 R3, PT, PT, R11, R58, RZ ;  /* 0x0000003a0b037210 */ /* 0x000fc60007ffe0ff */
[----:B------:R-:W-:Y:S01]  /*10f0*/  IMAD.WIDE R8, R11, 0x2, R8 ;  /* 0x000000020b087825 */ /* 0x000fe200078e0208 */
[----:B------:R0:W-:Y:S04]  /*1100*/  STG.E.64 desc[UR8][R6.64], RZ ;  /* 0x000000ff06007986 */ /* 0x0001e8000c101b08 */
[----:B------:R0:W-:Y:S02]  /*1110*/  STG.E.64 desc[UR8][R8.64], RZ ;  /* 0x000000ff08007986 */ /* 0x0001e4000c101b08 */
.L_x_220:
[----:B------:R-:W-:-:S13]  /*1120*/  ISETP.NE.OR P1, PT, R4, RZ, P1 ;  /* 0x000000ff0400720c */ /* 0x000fda0000f25670 */
[----:B------:R-:W-:Y:S05]  /*1130*/  @!P1 BRA `(.L_x_216) ;  /* 0x00000000001c9947 */ /* 0x000fea0003800000 */
.L_x_217:
[----:B01----:R-:W0:Y:S02]  /*1140*/  LDC.64 R6, c[0x0][0x3a0] ;  /* 0x0000e800ff067b82 */ /* 0x003e240000000a00 */
.L_x_221:
[C---:B0-----:R-:W-:Y:S01]  /*1150*/  IMAD.WIDE R8, R3.reuse, 0x2, R6 ;  /* 0x0000000203087825 */ /* 0x041fe200078e0206 */
[----:B------:R-:W-:Y:S02]  /*1160*/  IADD3 R4, PT, PT, R4, 0x1, RZ ;  /* 0x0000000104047810 */ /* 0x000fe40007ffe0ff */
[----:B------:R-:W-:Y:S02]  /*1170*/  IADD3 R3, PT, PT, R3, R58, RZ ;  /* 0x0000003a03037210 */ /* 0x000fe40007ffe0ff */
[----:B------:R2:W-:Y:S01]  /*1180*/  STG.E.64 desc[UR8][R8.64], RZ ;  /* 0x000000ff08007986 */ /* 0x0005e2000c101b08 */
[----:B------:R-:W-:-:S13]  /*1190*/  ISETP.NE.AND P1, PT, R4, RZ, PT ;  /* 0x000000ff0400720c */ /* 0x000fda0003f25270 */
[----:B--2---:R-:W-:Y:S05]  /*11a0*/  @P1 BRA `(.L_x_221) ;  /* 0xfffffffc00e81947 */ /* 0x004fea000383ffff */
.L_x_216:
        /* <DEDUP_REMOVED lines=15> */
.L_x_223:
[----:B0-----:R-:W0:Y:S01]  /*12a0*/  LDC.64 R6, c[0x0][0x390] ;  /* 0x0000e400ff067b82 */ /* 0x001e220000000a00 */
        /* <DEDUP_REMOVED lines=8> */
[----:B0-----:R-:W-:Y:S01]  /*1330*/  IMAD.WIDE.U32 R8, R11, 0x2, R8 ;  /* 0x000000020b087825 */ /* 0x001fe200078e0008 */
[----:B------:R-:W-:-:S05]  /*1340*/  SHF.L.U32 R11, R18, 0x1, RZ ;  /* 0x00000001120b7819 */ /* 0x000fca00000006ff */
[----:B------:R0:W3:Y:S01]  /*1350*/  LDG.E.U16.CONSTANT R9, desc[UR8][R8.64] ;  /* 0x0000000808097981 */ /* 0x0000e2000c1e9500 */
[----:B------:R-:W-:-:S05]  /*1360*/  IMAD.WIDE.U32 R10, R11, 0x2, R14 ;  /* 0x000000020b0a7825 */ /* 0x000fca00078e000e */
[----:B------:R-:W4:Y:S01]  /*1370*/  LDG.E.U16.CONSTANT R21, desc[UR8][R10.64+0x2] ;  /* 0x000002080a157981 */ /* 0x000f22000c1e9500 */
        /* <DEDUP_REMOVED lines=10> */
[----:B------:R-:W-:Y:S01]  /*1420*/  IADD3 R7, PT, PT, R6, 0x1, R7 ;  /* 0x0000000106077810 */ /* 0x000fe20007ffe007 */
[----:B0-----:R-:W-:Y:S01]  /*1430*/  IMAD R8, R19, R19, R19 ;  /* 0x0000001313087224 */ /* 0x001fe200078e0213 */
[----:B------:R-:W-:Y:S01]  /*1440*/  IADD3 R20, PT, PT, R17, 0x1, R20 ;  /* 0x0000000111147810 */ /* 0x000fe20007ffe014 */
[----:B------:R-:W-:-:S03]  /*1450*/  IMAD R6, R13, R13, R13 ;  /* 0x0000000d0d067224 */ /* 0x000fc600078e020d */
[----:B------:R-:W-:Y:S01]  /*1460*/  IADD3 R8, PT, PT, R19, 0x1, R8 ;  /* 0x0000000113087810 */ /* 0x000fe20007ffe008 */
[----:B------:R-:W-:Y:S01]  /*1470*/  I2F.F16 R7, R7 ;  /* 0x0000000700077306 */ /* 0x000fe20000200c00 */
[----:B------:R-:W-:Y:S02]  /*1480*/  IADD3 R13, PT, PT, R13, 0x1, R6 ;  /* 0x000000010d0d7810 */ /* 0x000fe40007ffe006 */
[----:B----4-:R-:W-:-:S05]  /*1490*/  IADD3 R18, PT, PT, R21, R18, RZ ;  /* 0x0000001215127210 */ /* 0x010fca0007ffe0ff */
[----:B------:R-:W0:Y:S01]  /*14a0*/  I2F.F16 R6, R13 ;  /* 0x0000000d00067306 */ /* 0x000e220000200c00 */
[----:B------:R-:W-:-:S07]  /*14b0*/  ISETP.GE.AND P1, PT, R18, R61, PT ;  /* 0x0000003d1200720c */ /* 0x000fce0003f26270 */
[----:B------:R-:W-:Y:S01]  /*14c0*/  I2F.F16 R20, R20 ;  /* 0x0000001400147306 */ /* 0x000fe20000200c00 */
[----:B0-----:R-:W-:-:S07]  /*14d0*/  PRMT R6, R7, 0x5410, R6 ;  /* 0x0000541007067816 */ /* 0x001fce0000000006 */
[----:B------:R-:W0:Y:S02]  /*14e0*/  I2F.F16 R11, R8 ;  /* 0x00000008000b7306 */ /* 0x000e240000200c00 */
[----:B0-----:R-:W-:Y:S01]  /*14f0*/  PRMT R10, R20, 0x5410, R11 ;  /* 0x00005410140a7816 */ /* 0x001fe2000000000b */
[-C--:B---3--:R-:W-:Y:S01]  /*1500*/  HMUL2 R11, R6, R9.reuse.H0_H0 ;  /* 0x20000009060b7232 */ /* 0x088fe20000000000 */
[C---:B------:R-:W-:Y:S02]  /*1510*/  LEA R6, R16.reuse, R1, 0x3 ;  /* 0x0000000110067211 */ /* 0x040fe400078e18ff */
[----:B------:R-:W-:Y:S01]  /*1520*/  IADD3 R16, PT, PT, R16, 0x1, RZ ;  /* 0x0000000110107810 */ /* 0x000fe20007ffe0ff */
[----:B------:R-:W-:-:S05]  /*1530*/  HMUL2 R10, R10, R9.H0_H0 ;  /* 0x200000090a0a7232 */ /* 0x000fca0000000000 */
[----:B------:R0:W-:Y:S01]  /*1540*/  STL.64 [R6], R10 ;  /* 0x0000000a06007387 */ /* 0x0001e20000100a00 */
[----:B------:R-:W-:Y:S05]  /*1550*/  @!P1 BRA `(.L_x_223) ;  /* 0xfffffffc00509947 */ /* 0x000fea000383ffff */
.L_x_222:
[----:B0-----:R0:W5:Y:S01]  /*1560*/  LDL.64 R6, [R1] ;  /* 0x0000000001067983 */ /* 0x0011620000100a00 */
[----:B------:R-:W1:Y:S01]  /*1570*/  LDCU UR4, c[0x0][0x3c8] ;  /* 0x00007900ff0477ac */ /* 0x000e620008000800 */
[----:B------:R-:W-:Y:S01]  /*1580*/  HFMA2 R4, -RZ, RZ, 0, 0 ;  /* 0x00000000ff047431 */ /* 0x000fe200000001ff */
[----:B------:R-:W-:Y:S02]  /*1590*/  MOV R9, RZ ;  /* 0x000000ff00097202 */ /* 0x000fe40000000f00 */
[----:B------:R-:W-:Y:S01]  /*15a0*/  CS2R R10, SRZ ;  /* 0x00000000000a7805 */ /* 0x000fe2000001ff00 */
[----:B------:R-:W2:Y:S01]  /*15b0*/  LDCU UR10, c[0x0][0x3cc] ;  /* 0x00007980ff0a77ac */ /* 0x000ea20008000800 */
[----:B------:R-:W3:Y:S01]  /*15c0*/  LDCU UR5, c[0x0][0x3d0] ;  /* 0x00007a00ff0577ac */ /* 0x000ee20008000800 */
[----:B------:R-:W4:Y:S01]  /*15d0*/  LDCU UR6, c[0x0][0x3d4] ;  /* 0x00007a80ff0677ac */ /* 0x000f220008000800 */
[----:B------:R-:W0:Y:S01]  /*15e0*/  LDCU UR7, c[0x0][0x3d8] ;  /* 0x00007b00ff0777ac */ /* 0x000e220008000800 */
[----:B-1----:R-:W-:-:S02]  /*15f0*/  ISETP.GT.AND P1, PT, R55, UR4, PT ;  /* 0x0000000437007c0c */ /* 0x002fc4000bf24270 */
[C---:B------:R-:W-:Y:S02]  /*1600*/  VIMNMX R0, PT, PT, R55.reuse, UR4, PT ;  /* 0x0000000437007c48 */ /* 0x040fe4000bfe0100 */
[C---:B--2---:R-:W-:Y:S02]  /*1610*/  ISETP.GT.AND P3, PT, R55.reuse, UR10, PT ;  /* 0x0000000a37007c0c */ /* 0x044fe4000bf64270 */
[----:B------:R-:W-:Y:S02]  /*1620*/  SHF.R.S32.HI R3, RZ, 0x1f, R0 ;  /* 0x0000001fff037819 */ /* 0x000fe40000011400 */
[----:B---3--:R-:W-:Y:S02]  /*1630*/  ISETP.GT.AND P4, PT, R55, UR5, PT ;  /* 0x0000000537007c0c */ /* 0x008fe4000bf84270 */
[----:B------:R-:W-:Y:S01]  /*1640*/  LEA.HI R3, R3, R0, RZ, 0x5 ;  /* 0x0000000003037211 */ /* 0x000fe200078f28ff */
[----:B------:R-:W-:Y:S01]  /*1650*/  HFMA2 R0, -RZ, RZ, 0, 0 ;  /* 0x00000000ff007431 */ /* 0x000fe200000001ff */
[----:B----4-:R-:W-:-:S02]  /*1660*/  ISETP.GT.AND P5, PT, R55, UR6, PT ;  /* 0x0000000637007c0c */ /* 0x010fc4000bfa4270 */
[----:B------:R-:W-:Y:S02]  /*1670*/  SHF.R.S32.HI R13, RZ, 0x5, R3 ;  /* 0x00000005ff0d7819 */ /* 0x000fe40000011403 */
        /* <DEDUP_REMOVED lines=9> */
.L_x_224:
        /* <DEDUP_REMOVED lines=8> */
.L_x_225:
        /* <DEDUP_REMOVED lines=8> */
.L_x_226:
        /* <DEDUP_REMOVED lines=8> */
.L_x_227:
        /* <DEDUP_REMOVED lines=8> */
.L_x_228:
[----:B------:R-:W-:Y:S01]  /*1910*/  LEA R0, R13, R0, 0x3 ;  /* 0x000000000d007211 */ /* 0x000fe200078e18ff */
[----:B------:R-:W0:Y:S01]  /*1920*/  S2UR UR5, SR_CgaCtaId ;  /* 0x00000000000579c3 */ /* 0x000e220000008800 */
[----:B------:R-:W1:Y:S01]  /*1930*/  LDCU.64 UR6, c[0x0][0x388] ;  /* 0x00007100ff0677ac */ /* 0x000e620008000a00 */
[----:B------:R-:W-:Y:S02]  /*1940*/  SHF.R.S32.HI R3, RZ, 0x1f, R5 ;  /* 0x0000001fff037819 */ /* 0x000fe40000011405 */
[----:B------:R-:W-:Y:S01]  /*1950*/  IADD3 R0, PT, PT, R9, R0, R4 ;  /* 0x0000000009007210 */ /* 0x000fe20007ffe004 */
[----:B------:R-:W-:Y:S01]  /*1960*/  UMOV UR4, 0x400 ;  /* 0x0000040000047882 */ /* 0x000fe20000000000 */
[----:B------:R-:W-:Y:S02]  /*1970*/  VIMNMX R2, PT, PT, R2, UR10, PT ;  /* 0x0000000a02027c48 */ /* 0x000fe4000bfe0100 */
[----:B------:R-:W-:Y:S02]  /*1980*/  IADD3 R11, PT, PT, R11, R0, R10 ;  /* 0x000000000b0b7210 */ /* 0x000fe40007ffe00a */
[----:B------:R-:W-:-:S02]  /*1990*/  PRMT R10, RZ, 0x5410, RZ ;  /* 0x00005410ff0a7816 */ /* 0x000fc400000000ff */
[----:B------:R-:W-:Y:S01]  /*19a0*/  PRMT R9, RZ, 0x5410, RZ ;  /* 0x00005410ff097816 */ /* 0x000fe200000000ff */
[----:B------:R-:W-:Y:S01]  /*19b0*/  IMAD R0, R11, R58, RZ ;  /* 0x0000003a0b007224 */ /* 0x000fe200078e02ff */
[----:B------:R-:W-:Y:S02]  /*19c0*/  MOV R11, RZ ;  /* 0x000000ff000b7202 */ /* 0x000fe40000000f00 */
        /* <DEDUP_REMOVED lines=9> */
[----:B-----5:R-:W-:Y:S02]  /*1a60*/  PRMT R2, R6, 0x7610, R6 ;  /* 0x0000761006027816 */ /* 0x020fe40000000006 */
        /* <DEDUP_REMOVED lines=17> */
.L_x_238:
[----:B------:R-:W0:Y:S01]  /*1b80*/  LDC R58, c[0x0][0x3ac] ;  /* 0x0000eb00ff3a7b82 */ /* 0x000e220000000800 */
[----:B------:R-:W-:Y:S02]  /*1b90*/  ISETP.NE.AND P4, PT, R55, R52, PT ;  /* 0x000000343700720c */ /* 0x000fe40003f85270 */
[----:B------:R-:W-:Y:S02]  /*1ba0*/  MOV R64, R66 ;  /* 0x0000004200407202 */ /* 0x000fe40000000f00 */
[----:B------:R-:W-:-:S05]  /*1bb0*/  MOV R65, R67 ;  /* 0x0000004300417202 */ /* 0x000fca0000000f00 */
[----:B------:R-:W2:Y:S04]  /*1bc0*/  LDG.E.128.CONSTANT R12, desc[UR8][R64.64] ;  /* 0x00000008400c7981 */ /* 0x000ea8000c1e9d00 */
        /* <DEDUP_REMOVED lines=8> */
[----:B------:R-:W4:Y:S01]  /*1c50*/  LDG.E.128.CONSTANT R16, desc[UR8][R66.64] ;  /* 0x0000000842107981 */ /* 0x000f22000c1e9d00 */
[----:B------:R-:W-:Y:S02]  /*1c60*/  ISETP.NE.AND P3, PT, R56, RZ, PT ;  /* 0x000000ff3800720c */ /* 0x000fe40003f65270 */
[----:B------:R-:W-:Y:S02]  /*1c70*/  ISETP.NE.AND P2, PT, R57, 0x1, PT ;  /* 0x000000013900780c */ /* 0x000fe40003f45270 */
[----:B------:R-:W-:Y:S02]  /*1c80*/  @!P4 IADD3 R63, PT, PT, R11, 0x1, RZ ;  /* 0x000000010b3fc810 */ /* 0x000fe40007ffe0ff */
[----:B--2---:R-:W-:-:S02]  /*1c90*/  SHF.R.U32.HI R39, RZ, 0xc, R13 ;  /* 0x0000000cff277819 */ /* 0x004fc4000001160d */
[----:B------:R-:W-:Y:S02]  /*1ca0*/  LOP3.LUT R36, R14, 0x3f003f, RZ, 0xc0, !PT ;  /* 0x003f003f0e247812 */ /* 0x000fe400078ec0ff */
[----:B------:R-:W-:Y:S02]  /*1cb0*/  SHF.R.U32.HI R30, RZ, 0x6, R14 ;  /* 0x00000006ff1e7819 */ /* 0x000fe4000001160e */
[----:B------:R-:W-:Y:S02]  /*1cc0*/  LOP3.LUT R39, R39, 0xf000f, RZ, 0xc0, !PT ;  /* 0x000f000f27277812 */ /* 0x000fe400078ec0ff */
[----:B---3--:R-:W-:Y:S02]  /*1cd0*/  @!P4 PRMT R0, R25, 0x7610, R0 ;  /* 0x000076101900c816 */ /* 0x008fe40000000000 */
[----:B------:R-:W-:Y:S02]  /*1ce0*/  SHF.R.U32.HI R14, RZ, 0xc, R14 ;  /* 0x0000000cff0e7819 */ /* 0x000fe4000001160e */
[----:B------:R-:W-:-:S02]  /*1cf0*/  SHF.R.U32.HI R40, RZ, 0xc, R15 ;  /* 0x0000000cff287819 */ /* 0x000fc4000001160f */
[----:B------:R-:W-:Y:S02]  /*1d00*/  @!P4 PRMT R0, R0, 0x7610, R25 ;  /* 0x000076100000c816 */ /* 0x000fe40000000019 */
[--C-:B------:R-:W-:Y:S02]  /*1d10*/  SHF.R.U32.HI R31, RZ, 0xc, R12.reuse ;  /* 0x0000000cff1f7819 */ /* 0x100fe4000001160c */
[----:B------:R-:W-:Y:S02]  /*1d20*/  LOP3.LUT R28, R12, 0x3f003f, RZ, 0xc0, !PT ;  /* 0x003f003f0c1c7812 */ /* 0x000fe400078ec0ff */
[----:B0-----:R-:W-:Y:S02]  /*1d30*/  SHF.R.U32.HI R27, RZ, 0x6, R12 ;  /* 0x00000006ff1b7819 */ /* 0x001fe4000001160c */
[----:B----4-:R-:W-:Y:S02]  /*1d40*/  SHF.R.U32.HI R42, RZ, 0x8, R17 ;  /* 0x00000008ff2a7819 */ /* 0x010fe40000011611 */
[----:B------:R-:W-:-:S02]  /*1d50*/  LOP3.LUT R33, R17, 0x3f003f, RZ, 0xc0, !PT ;  /* 0x003f003f11217812 */ /* 0x000fc400078ec0ff */
[--C-:B------:R-:W-:Y:S02]  /*1d60*/  SHF.R.U32.HI R25, RZ, 0x6, R17.reuse ;  /* 0x00000006ff197819 */ /* 0x100fe40000011611 */
[----:B------:R-:W-:Y:S02]  /*1d70*/  SHF.R.U32.HI R49, RZ, 0xa, R17 ;  /* 0x0000000aff317819 */ /* 0x000fe40000011611 */
[----:B------:R-:W-:Y:S02]  /*1d80*/  @!P4 PRMT R2, R24, 0x7610, R2 ;  /* 0x000076101802c816 */ /* 0x000fe40000000002 */
[----:B------:R-:W-:Y:S02]  /*1d90*/  @!P4 IADD3 R52, PT, PT, R26, R55, RZ ;  /* 0x000000371a34c210 */ /* 0x000fe40007ffe0ff */
[----:B------:R-:W-:Y:S02]  /*1da0*/  LOP3.LUT R29, R13, 0x3f003f, RZ, 0xc0, !PT ;  /* 0x003f003f0d1d7812 */ /* 0x000fe400078ec0ff */
[----:B------:R-:W-:-:S02]  /*1db0*/  SHF.R.U32.HI R12, RZ, 0x6, R13 ;  /* 0x00000006ff0c7819 */ /* 0x000fc4000001160d */
[----:B------:R-:W-:Y:S02]  /*1dc0*/  LOP3.LUT R38, R15, 0x3f003f, RZ, 0xc0, !PT ;  /* 0x003f003f0f267812 */ /* 0x000fe400078ec0ff */
[----:B------:R-:W-:Y:S02]  /*1dd0*/  SHF.R.U32.HI R37, RZ, 0x6, R15 ;  /* 0x00000006ff257819 */ /* 0x000fe4000001160f */
[--C-:B------:R-:W-:Y:S02]  /*1de0*/  SHF.R.U32.HI R46, RZ, 0x8, R19.reuse ;  /* 0x00000008ff2e7819 */ /* 0x100fe40000011613 */
[----:B------:R-:W-:Y:S02]  /*1df0*/  LOP3.LUT R35, R19, 0x3f003f, RZ, 0xc0, !PT ;  /* 0x003f003f13237812 */ /* 0x000fe400078ec0ff */
[--C-:B------:R-:W-:Y:S02]  /*1e00*/  SHF.R.U32.HI R17, RZ, 0x6, R19.reuse ;  /* 0x00000006ff117819 */ /* 0x100fe40000011613 */
[----:B------:R-:W-:-:S02]  /*1e10*/  SHF.R.U32.HI R51, RZ, 0xa, R19 ;  /* 0x0000000aff337819 */ /* 0x000fc40000011613 */
[----:B------:R-:W-:Y:S02]  /*1e20*/  LOP3.LUT R42, R39, 0x300030, R42, 0xf8, !PT ;  /* 0x00300030272a7812 */ /* 0x000fe400078ef82a */
[--C-:B------:R-:W-:Y:S02]  /*1e30*/  SHF.R.U32.HI R13, RZ, 0x8, R16.reuse ;  /* 0x00000008ff0d7819 */ /* 0x100fe40000011610 */
[----:B------:R-:W-:Y:S02]  /*1e40*/  LOP3.LUT R32, R16, 0x3f003f, RZ, 0xc0, !PT ;  /* 0x003f003f10207812 */ /* 0x000fe400078ec0ff */
[--C-:B------:R-:W-:Y:S02]  /*1e50*/  SHF.R.U32.HI R26, RZ, 0x6, R16.reuse ;  /* 0x00000006ff1a7819 */ /* 0x100fe40000011610 */
[----:B------:R-:W-:Y:S02]  /*1e60*/  SHF.R.U32.HI R48, RZ, 0xa, R16 ;  /* 0x0000000aff307819 */ /* 0x000fe40000011610 */
[----:B------:R-:W-:-:S02]  /*1e70*/  SHF.R.U32.HI R44, RZ, 0x8, R18 ;  /* 0x00000008ff2c7819 */ /* 0x000fc40000011612 */
[----:B------:R-:W-:Y:S02]  /*1e80*/  LOP3.LUT R15, R14, 0xf000f, RZ, 0xc0, !PT ;  /* 0x000f000f0e0f7812 */ /* 0x000fe400078ec0ff */
[----:B------:R-:W-:Y:S02]  /*1e90*/  LOP3.LUT R19, R40, 0xf000f, RZ, 0xc0, !PT ;  /* 0x000f000f28137812 */ /* 0x000fe400078ec0ff */
[----:B-----5:R-:W-:Y:S02]  /*1ea0*/  LOP3.LUT R41, R20, 0x3f003f, RZ, 0xc0, !PT ;  /* 0x003f003f14297812 */ /* 0x020fe400078ec0ff */
[--C-:B------:R-:W-:Y:S02]  /*1eb0*/  SHF.R.U32.HI R39, RZ, 0x6, R20.reuse ;  /* 0x00000006ff277819 */ /* 0x100fe40000011614 */
[----:B------:R-:W-:Y:S02]  /*1ec0*/  LOP3.LUT R16, R31, 0xf000f, RZ, 0xc0, !PT ;  /* 0x000f000f1f107812 */ /* 0x000fe400078ec0ff */
[----:B------:R-:W-:-:S02]  /*1ed0*/  SHF.R.U32.HI R20, RZ, 0xc, R20 ;  /* 0x0000000cff147819 */ /* 0x000fc40000011614 */
[----:B------:R-:W-:Y:S02]  /*1ee0*/  SHF.R.U32.HI R43, RZ, 0xc, R23 ;  /* 0x0000000cff2b7819 */ /* 0x000fe40000011617 */
[----:B------:R-:W-:Y:S02]  /*1ef0*/  @!P4 PRMT R2, R2, 0x7610, R24 ;  /* 0x000076100202c816 */ /* 0x000fe40000000018 */
[----:B------:R-:W-:Y:S02]  /*1f00*/  LOP3.LUT R34, R18, 0x3f003f, RZ, 0xc0, !PT ;  /* 0x003f003f12227812 */ /* 0x000fe400078ec0ff */
[--C-:B------:R-:W-:Y:S02]  /*1f10*/  SHF.R.U32.HI R24, RZ, 0x6, R18.reuse ;  /* 0x00000006ff187819 */ /* 0x100fe40000011612 */
[----:B------:R-:W-:Y:S02]  /*1f20*/  SHF.R.U32.HI R50, RZ, 0xa, R18 ;  /* 0x0000000aff327819 */ /* 0x000fe40000011612 */
[----:B------:R-:W-:-:S02]  /*1f30*/  LOP3.LUT R44, R15, 0x300030, R44, 0xf8, !PT ;  /* 0x003000300f2c7812 */ /* 0x000fc400078ef82c */
[----:B------:R-:W-:Y:S02]  /*1f40*/  LOP3.LUT R46, R19, 0x300030, R46, 0xf8, !PT ;  /* 0x00300030132e7812 */ /* 0x000fe400078ef82e */
[----:B------:R-:W-:Y:S02]  /*1f50*/  LOP3.LUT R16, R16, 0x300030, R13, 0xf8, !PT ;  /* 0x0030003010107812 */ /* 0x000fe400078ef80d */
[----:B------:R-:W-:Y:S02]  /*1f60*/  LOP3.LUT R40, R21, 0x3f003f, RZ, 0xc0, !PT ;  /* 0x003f003f15287812 */ /* 0x000fe400078ec0ff */
[--C-:B------:R-:W-:Y:S02]  /*1f70*/  SHF.R.U32.HI R15, RZ, 0x6, R21.reuse ;  /* 0x00000006ff0f7819 */ /* 0x100fe40000011615 */
[----:B------:R-:W-:Y:S02]  /*1f80*/  SHF.R.U32.HI R18, RZ, 0xc, R21 ;  /* 0x0000000cff127819 */ /* 0x000fe40000011615 */
[----:B------:R-:W-:-:S02]  /*1f90*/  LOP3.LUT R19, R20, 0xf000f, RZ, 0xc0, !PT ;  /* 0x000f000f14137812 */ /* 0x000fc400078ec0ff */
[----:B------:R-:W-:Y:S02]  /*1fa0*/  LOP3.LUT R21, R22, 0x3f003f, RZ, 0xc0, !PT ;  /* 0x003f003f16157812 */ /* 0x000fe400078ec0ff */
[--C-:B------:R-:W-:Y:S02]  /*1fb0*/  SHF.R.U32.HI R13, RZ, 0x6, R22.reuse ;  /* 0x00000006ff0d7819 */ /* 0x100fe40000011616 */
[----:B------:R-:W-:Y:S02]  /*1fc0*/  LOP3.LUT R20, R43, 0xf000f, RZ, 0xc0, !PT ;  /* 0x000f000f2b147812 */ /* 0x000fe400078ec0ff */
[----:B------:R-:W-:Y:S02]  /*1fd0*/  SHF.R.U32.HI R22, RZ, 0xc, R22 ;  /* 0x0000000cff167819 */ /* 0x000fe40000011616 */
[----:B------:R-:W-:Y:S02]  /*1fe0*/  SHF.R.U32.HI R14, RZ, 0x6, R23 ;  /* 0x00000006ff0e7819 */ /* 0x000fe40000011617 */
[----:B------:R-:W-:-:S02]  /*1ff0*/  LOP3.LUT R43, R36, 0x64006400, RZ, 0xfc, !PT ;  /* 0x64006400242b7812 */ /* 0x000fc400078efcff */
[----:B------:R-:W-:Y:S02]  /*2000*/  LOP3.LUT R45, R38, 0x64006400, RZ, 0xfc, !PT ;  /* 0x64006400262d7812 */ /* 0x000fe400078efcff */
[----:B------:R-:W-:Y:S02]  /*2010*/  LOP3.LUT R31, R23, 0x3f003f, RZ, 0xc0, !PT ;  /* 0x003f003f171f7812 */ /* 0x000fe400078ec0ff */
[----:B------:R-:W-:Y:S02]  /*2020*/  LOP3.LUT R18, R18, 0xf000f, RZ, 0xc0, !PT ;  /* 0x000f000f12127812 */ /* 0x000fe400078ec0ff */
[----:B------:R-:W-:Y:S02]  /*2030*/  LOP3.LUT R51, R20, 0x300030, R51, 0xf8, !PT ;  /* 0x0030003014337812 */ /* 0x000fe400078ef833 */
[----:B------:R-:W-:Y:S02]  /*2040*/  LOP3.LUT R23, R22, 0xf000f, RZ, 0xc0, !PT ;  /* 0x000f000f16177812 */ /* 0x000fe400078ec0ff */
        /* <DEDUP_REMOVED lines=8> */
[----:B------:R-:W-:-:S02]  /*20d0*/  LOP3.LUT R49, R18, 0x300030, R49, 0xf8, !PT ;  /* 0x0030003012317812 */ /* 0x000fc400078ef831 */
        /* <DEDUP_REMOVED lines=111> */
.L_x_230:
[----:B------:R-:W-:Y:S01]  /*27d0*/  @!P4 MOV R11, R63 ;  /* 0x0000003f000bc202 */ /* 0x000fe20000000f00 */
        /* <DEDUP_REMOVED lines=47> */
.L_x_232:
        /* <DEDUP_REMOVED lines=46> */
.L_x_233:
        /* <DEDUP_REMOVED lines=43> */
.L_x_231:
[----:B------:R-:W-:-:S05]  /*3060*/  IMAD.WIDE R24, R58, 0x4, R66 ;  /* 0x000000043a187825 */ /* 0x000fca00078e0242 */
[----:B------:R-:W2:Y:S01]  /*3070*/  LDG.E.128.CONSTANT R12, desc[UR8][R24.64] ;  /* 0x00000008180c7981 */ /* 0x000ea2000c1e9d00 */
[----:B------:R-:W-:-:S04]  /*3080*/  IMAD.WIDE R20, R58, 0x4, R24 ;  /* 0x000000043a147825 */ /* 0x000fc800078e0218 */
[----:B------:R-:W-:Y:S02]  /*3090*/  IMAD.WIDE R66, R58, 0x4, R20 ;  /* 0x000000043a427825 */ /* 0x000fe400078e0214 */
[----:B------:R-:W3:Y:S04]  /*30a0*/  LDG.E.128.CONSTANT R20, desc[UR8][R20.64] ;  /* 0x0000000814147981 */ /* 0x000ee8000c1e9d00 */
[----:B------:R-:W4:Y:S01]  /*30b0*/  LDG.E.128.CONSTANT R16, desc[UR8][R66.64] ;  /* 0x0000000842107981 */ /* 0x000f22000c1e9d00 */
[--C-:B--2---:R-:W-:Y:S02]  /*30c0*/  SHF.R.U32.HI R30, RZ, 0xc, R12.reuse ;  /* 0x0000000cff1e7819 */ /* 0x104fe4000001160c */
[----:B------:R-:W-:Y:S02]  /*30d0*/  LOP3.LUT R41, R12, 0x3f003f, RZ, 0xc0, !PT ;  /* 0x003f003f0c297812 */ /* 0x000fe400078ec0ff */
[----:B------:R-:W-:-:S02]  /*30e0*/  SHF.R.U32.HI R27, RZ, 0x6, R12 ;  /* 0x00000006ff1b7819 */ /* 0x000fc4000001160c */
[----:B------:R-:W-:Y:S02]  /*30f0*/  LOP3.LUT R40, R13, 0x3f003f, RZ, 0xc0, !PT ;  /* 0x003f003f0d287812 */ /* 0x000fe400078ec0ff */
[--C-:B------:R-:W-:Y:S02]  /*3100*/  SHF.R.U32.HI R12, RZ, 0x6, R13.reuse ;  /* 0x00000006ff0c7819 */ /* 0x100fe4000001160d */
[----:B------:R-:W-:Y:S02]  /*3110*/  SHF.R.U32.HI R31, RZ, 0xc, R13 ;  /* 0x0000000cff1f7819 */ /* 0x000fe4000001160d */
[----:B------:R-:W-:Y:S02]  /*3120*/  LOP3.LUT R37, R14, 0x3f003f, RZ, 0xc0, !PT ;  /* 0x003f003f0e257812 */ /* 0x000fe400078ec0ff */
[----:B------:R-:W-:Y:S02]  /*3130*/  SHF.R.U32.HI R28, RZ, 0x6, R14 ;  /* 0x00000006ff1c7819 */ /* 0x000fe4000001160e */
[----:B------:R-:W-:-:S02]  /*3140*/  SHF.R.U32.HI R38, RZ, 0xc, R15 ;  /* 0x0000000cff267819 */ /* 0x000fc4000001160f */
[----:B------:R-:W-:Y:S02]  /*3150*/  SHF.R.U32.HI R14, RZ, 0xc, R14 ;  /* 0x0000000cff0e7819 */ /* 0x000fe4000001160e */
[----:B----4-:R-:W-:Y:S02]  /*3160*/  SHF.R.U32.HI R13, RZ, 0x8, R16 ;  /* 0x00000008ff0d7819 */ /* 0x010fe40000011610 */
[----:B------:R-:W-:Y:S02]  /*3170*/  LOP3.LUT R30, R30, 0xf000f, RZ, 0xc0, !PT ;  /* 0x000f000f1e1e7812 */ /* 0x000fe400078ec0ff */
[--C-:B------:R-:W-:Y:S02]  /*3180*/  SHF.R.U32.HI R44, RZ, 0x8, R18.reuse ;  /* 0x00000008ff2c7819 */ /* 0x100fe40000011612 */
        /* <DEDUP_REMOVED lines=12> */
[----:B------:R-:W-:Y:S02]  /*3250*/  SHF.R.U32.HI R16, RZ, 0x8, R17 ;  /* 0x00000008ff107819 */ /* 0x000fe40000011611 */
[----:B------:R-:W-:-:S02]  /*3260*/  LOP3.LUT R33, R17, 0x3f003f, RZ, 0xc0, !PT ;  /* 0x003f003f11217812 */ /* 0x000fc400078ec0ff */
[--C-:B------:R-:W-:Y:S02]  /*3270*/  SHF.R.U32.HI R25, RZ, 0x6, R17.reuse ;  /* 0x00000006ff197819 */ /* 0x100fe40000011611 */
[----:B------:R-:W-:Y:S02]  /*3280*/  SHF.R.U32.HI R49, RZ, 0xa, R17 ;  /* 0x0000000aff317819 */ /* 0x000fe40000011611 */
[----:B------:R-:W-:Y:S02]  /*3290*/  LOP3.LUT R19, R38, 0xf000f, RZ, 0xc0, !PT ;  /* 0x000f000f26137812 */ /* 0x000fe400078ec0ff */
[----:B------:R-:W-:Y:S02]  /*32a0*/  LOP3.LUT R31, R31, 0xf000f, RZ, 0xc0, !PT ;  /* 0x000f000f1f1f7812 */ /* 0x000fe400078ec0ff */
[----:B------:R-:W-:Y:S02]  /*32b0*/  LOP3.LUT R15, R14, 0xf000f, RZ, 0xc0, !PT ;  /* 0x000f000f0e0f7812 */ /* 0x000fe400078ec0ff */
[----:B------:R-:W-:-:S02]  /*32c0*/  LOP3.LUT R17, R30, 0x300030, R13, 0xf8, !PT ;  /* 0x003000301e117812 */ /* 0x000fc400078ef80d */
[----:B---3--:R-:W-:Y:S02]  /*32d0*/  LOP3.LUT R42, R20, 0x3f003f, RZ, 0xc0, !PT ;  /* 0x003f003f142a7812 */ /* 0x008fe400078ec0ff */
        /* <DEDUP_REMOVED lines=8> */
[----:B------:R-:W-:Y:S02]  /*3360*/  LOP3.LUT R16, R31, 0x300030, R16, 0xf8, !PT ;  /* 0x003000301f107812 */ /* 0x000fe400078ef810 */
[----:B------:R-:W-:Y:S02]  /*3370*/  LOP3.LUT R44, R15, 0x300030, R44, 0xf8, !PT ;  /* 0x003000300f2c7812 */ /* 0x000fe400078ef82c */
[----:B------:R-:W-:-:S02]  /*3380*/  LOP3.LUT R46, R19, 0x300030, R46, 0xf8, !PT ;  /* 0x00300030132e7812 */ /* 0x000fc400078ef82e */
[----:B------:R-:W-:Y:S02]  /*3390*/  LOP3.LUT R31, R23, 0x3f003f, RZ, 0xc0, !PT ;  /* 0x003f003f171f7812 */ /* 0x000fe400078ec0ff */
[--C-:B------:R-:W-:Y:S02]  /*33a0*/  SHF.R.U32.HI R15, RZ, 0x6, R23.reuse ;  /* 0x00000006ff0f7819 */ /* 0x100fe40000011617 */
[----:B------:R-:W-:Y:S02]  /*33b0*/  LOP3.LUT R19, R20, 0xf000f, RZ, 0xc0, !PT ;  /* 0x000f000f14137812 */ /* 0x000fe400078ec0ff */
[----:B------:R-:W-:Y:S02]  /*33c0*/  SHF.R.U32.HI R23, RZ, 0xc, R23 ;  /* 0x0000000cff177819 */ /* 0x000fe40000011617 */
[----:B------:R-:W-:Y:S02]  /*33d0*/  LOP3.LUT R20, R21, 0xf000f, RZ, 0xc0, !PT ;  /* 0x000f000f15147812 */ /* 0x000fe400078ec0ff */
[----:B------:R-:W-:-:S02]  /*33e0*/  LOP3.LUT R21, R22, 0xf000f, RZ, 0xc0, !PT ;  /* 0x000f000f16157812 */ /* 0x000fc400078ec0ff */
[----:B------:R-:W-:Y:S02]  /*33f0*/  LOP3.LUT R41, R41, 0x64006400, RZ, 0xfc, !PT ;  /* 0x6400640029297812 */ /* 0x000fe400078efcff */
[----:B------:R-:W-:Y:S02]  /*3400*/  LOP3.LUT R12, R12, 0x3f003f, RZ, 0xc0, !PT ;  /* 0x003f003f0c0c7812 */ /* 0x000fe400078ec0ff */
[----:B------:R-:W-:Y:S02]  /*3410*/  LOP3.LUT R22, R23, 0xf000f, RZ, 0xc0, !PT ;  /* 0x000f000f17167812 */ /* 0x000fe400078ec0ff */
[----:B------:R-:W-:Y:S02]  /*3420*/  LOP3.LUT R50, R21, 0x300030, R50, 0xf8, !PT ;  /* 0x0030003015327812 */ /* 0x000fe400078ef832 */
[----:B------:R-:W-:Y:S02]  /*3430*/  LOP3.LUT R49, R20, 0x300030, R49, 0xf8, !PT ;  /* 0x0030003014317812 */ /* 0x000fe400078ef831 */
[----:B------:R-:W-:-:S02]  /*3440*/  LOP3.LUT R21, R27, 0x3f003f, RZ, 0xc0, !PT ;  /* 0x003f003f1b157812 */ /* 0x000fc400078ec0ff */
[----:B------:R-:W-:Y:S02]  /*3450*/  LOP3.LUT R37, R37, 0x64006400, RZ, 0xfc, !PT ;  /* 0x6400640025257812 */ /* 0x000fe400078efcff */
[----:B------:R-:W-:Y:S02]  /*3460*/  LOP3.LUT R23, R36, 0x64006400, RZ, 0xfc, !PT ;  /* 0x6400640024177812 */ /* 0x000fe400078efcff */
[----:B------:R-:W-:Y:S02]  /*3470*/  LOP3.LUT R27, R29, 0x3f003f, RZ, 0xc0, !PT ;  /* 0x003f003f1d1b7812 */ /* 0x000fe400078ec0ff */
[----:B------:R-:W-:Y:S01]  /*3480*/  LOP3.LUT R20, R12, 0x64006400, RZ, 0xfc, !PT ;  /* 0x640064000c147812 */ /* 0x000fe200078efcff */
[----:B------:R-:W-:Y:S01]  /*3490*/  HADD2 R12, R41, -1056, -1056 ;  /* 0xe420e420290c7430 */ /* 0x000fe20000000000 */
[----:B------:R-:W-:Y:S02]  /*34a0*/  LOP3.LUT R48, R19, 0x300030, R48, 0xf8, !PT ;  /* 0x0030003013307812 */ /* 0x000fe400078ef830 */
        /* <DEDUP_REMOVED lines=11> */
[----:B------:R-:W-:Y:S01]  /*3560*/  HADD2 R14, R37, -1056, -1056 ;  /* 0xe420e420250e7430 */ /* 0x000fe20000000000 */
        /* <DEDUP_REMOVED lines=100> */
.L_x_234:
        /* <DEDUP_REMOVED lines=47> */
.L_x_236:
        /* <DEDUP_REMOVED lines=46> */
.L_x_237:
        /* <DEDUP_REMOVED lines=43> */
.L_x_235:
        /* <DEDUP_REMOVED lines=8> */
.L_x_229:
        /* <DEDUP_REMOVED lines=10> */
.L_x_256:
[----:B------:R-:W-:Y:S01]  /*4550*/  ISETP.NE.AND P3, PT, R55, R52, PT ;  /* 0x000000343700720c */ /* 0x000fe20003f65270 */
[----:B------:R-:W2:-:S12]  /*4560*/  LDG.E.128.CONSTANT R12, desc[UR8][R64.64] ;  /* 0x00000008400c7981 */ /* 0x000e98000c1e9d00 */
[----:B------:R-:W-:Y:S01]  /*4570*/  @!P3 LEA R22, R11, R1, 0x3 ;  /* 0x000000010b16b211 */ /* 0x000fe200078e18ff */
[----:B------:R0:W5:Y:S05]  /*4580*/  @!P3 LDG.E.U16.CONSTANT R40, desc[UR8][R18.64] ;  /* 0x000000081228b981 */ /* 0x00016a000c1e9500 */
[----:B------:R-:W3:Y:S01]  /*4590*/  @!P3 LDL.64 R22, [R22+0x8] ;  /* 0x000008001616b983 */ /* 0x000ee20000100a00 */
[----:B------:R-:W-:Y:S02]  /*45a0*/  ISETP.NE.AND P1, PT, R56, RZ, PT ;  /* 0x000000ff3800720c */ /* 0x000fe40003f25270 */
[----:B------:R-:W-:Y:S02]  /*45b0*/  MOV R17, 0x2c00 ;  /* 0x00002c0000117802 */ /* 0x000fe40000000f00 */
[----:B------:R-:W-:-:S02]  /*45c0*/  ISETP.NE.AND P2, PT, R57, 0x1, PT ;  /* 0x000000013900780c */ /* 0x000fc40003f45270 */
[----:B------:R-:W-:Y:S02]  /*45d0*/  @!P3 IADD3 R41, PT, PT, R11, 0x1, RZ ;  /* 0x000000010b29b810 */ /* 0x000fe40007ffe0ff */
[C---:B--2---:R-:W-:Y:S02]  /*45e0*/  LOP3.LUT R16, R12.reuse, 0xf000f, RZ, 0xc0, !PT ;  /* 0x000f000f0c107812 */ /* 0x044fe400078ec0ff */
[----:B------:R-:W-:Y:S02]  /*45f0*/  LOP3.LUT R21, R12, 0xf000f0, RZ, 0xc0, !PT ;  /* 0x00f000f00c157812 */ /* 0x000fe400078ec0ff */
[----:B------:R-:W-:Y:S02]  /*4600*/  SHF.R.U32.HI R12, RZ, 0x8, R12 ;  /* 0x00000008ff0c7819 */ /* 0x000fe4000001160c */
[----:B------:R-:W-:Y:S02]  /*4610*/  SHF.R.U32.HI R25, RZ, 0x8, R13 ;  /* 0x00000008ff197819 */ /* 0x000fe4000001160d */
[----:B------:R-:W-:-:S02]  /*4620*/  SHF.R.U32.HI R29, RZ, 0x8, R14 ;  /* 0x00000008ff1d7819 */ /* 0x000fc4000001160e */
[----:B------:R-:W-:Y:S02]  /*4630*/  SHF.R.U32.HI R33, RZ, 0x8, R15 ;  /* 0x00000008ff217819 */ /* 0x000fe4000001160f */
[----:B------:R-:W-:Y:S02]  /*4640*/  LOP3.LUT R27, R14, 0xf000f, RZ, 0xc0, !PT ;  /* 0x000f000f0e1b7812 */ /* 0x000fe400078ec0ff */
[----:B---3--:R-:W-:Y:S02]  /*4650*/  @!P3 PRMT R2, R22, 0x7610, R2 ;  /* 0x000076101602b816 */ /* 0x008fe40000000002 */
[----:B------:R-:W-:Y:S02]  /*4660*/  @!P3 PRMT R0, R23, 0x7610, R0 ;  /* 0x000076101700b816 */ /* 0x000fe40000000000 */
[----:B------:R-:W-:Y:S02]  /*4670*/  @!P3 PRMT R2, R2, 0x7610, R22 ;  /* 0x000076100202b816 */ /* 0x000fe40000000016 */
[----:B------:R-:W-:-:S02]  /*4680*/  @!P3 PRMT R0, R0, 0x7610, R23 ;  /* 0x000076100000b816 */ /* 0x000fc40000000017 */
[C---:B------:R-:W-:Y:S02]  /*4690*/  LOP3.LUT R22, R13.reuse, 0xf000f, RZ, 0xc0, !PT ;  /* 0x000f000f0d167812 */ /* 0x040fe400078ec0ff */
[----:B------:R-:W-:Y:S02]  /*46a0*/  LOP3.LUT R23, R13, 0xf000f0, RZ, 0xc0, !PT ;  /* 0x00f000f00d177812 */ /* 0x000fe400078ec0ff */
[----:B------:R-:W-:Y:S02]  /*46b0*/  LOP3.LUT R28, R14, 0xf000f0, RZ, 0xc0, !PT ;  /* 0x00f000f00e1c7812 */ /* 0x000fe400078ec0ff */
[C---:B------:R-:W-:Y:S02]  /*46c0*/  LOP3.LUT R30, R15.reuse, 0xf000f, RZ, 0xc0, !PT ;  /* 0x000f000f0f1e7812 */ /* 0x040fe400078ec0ff */
[----:B------:R-:W-:Y:S02]  /*46d0*/  LOP3.LUT R31, R15, 0xf000f0, RZ, 0xc0, !PT ;  /* 0x00f000f00f1f7812 */ /* 0x000fe400078ec0ff */
[----:B------:R-:W-:-:S02]  /*46e0*/  LOP3.LUT R24, R21, 0x64006400, RZ, 0xfc, !PT ;  /* 0x6400640015187812 */ /* 0x000fc400078efcff */
[C---:B------:R-:W-:Y:S02]  /*46f0*/  LOP3.LUT R13, R12.reuse, 0xf000f, RZ, 0xc0, !PT ;  /* 0x000f000f0c0d7812 */ /* 0x040fe400078ec0ff */
        /* <DEDUP_REMOVED lines=24> */
[----:B------:R-:W-:Y:S02]  /*4880*/  HADD2 R37, R21, -1032, -1032 ;  /* 0xe408e40815257430 */ /* 0x000fe40000000000 */
[----:B------:R-:W-:Y:S02]  /*4890*/  HADD2 R38, R16, -1032, -1032 ;  /* 0xe408e40810267430 */ /* 0x000fe40000000000 */
[-C--:B------:R-:W-:Y:S02]  /*48a0*/  HFMA2 R24, R24, R17.reuse.H0_H0, -72, -72 ;  /* 0xd480d48018187431 */ /* 0x080fe40000040011 */
[----:B------:R-:W-:Y:S02]  /*48b0*/  HADD2 R25, R22, -1032, -1032 ;  /* 0xe408e40816197430 */ /* 0x000fe40000000000 */
[----:B------:R-:W-:Y:S02]  /*48c0*/  HFMA2 R26, R26, R17.H0_H0, -72, -72 ;  /* 0xd480d4801a1a7431 */ /* 0x000fe40000040011 */
[----:B------:R-:W-:-:S02]  /*48d0*/  HADD2 R27, R27, -1032, -1032 ;  /* 0xe408e4081b1b7430 */ /* 0x000fc40000000000 */
[-C--:B------:R-:W-:Y:S02]  /*48e0*/  HFMA2 R28, R28, R17.reuse.H0_H0, -72, -72 ;  /* 0xd480d4801c1c7431 */ /* 0x080fe40000040011 */
[----:B------:R-:W-:Y:S02]  /*48f0*/  HADD2 R31, R13, -1032, -1032 ;  /* 0xe408e4080d1f7430 */ /* 0x000fe40000000000 */
[-C--:B------:R-:W-:Y:S02]  /*4900*/  HFMA2 R32, R12, R17.reuse.H0_H0, -72, -72 ;  /* 0xd480d4800c207431 */ /* 0x080fe40000040011 */
[----:B------:R-:W-:Y:S02]  /*4910*/  HADD2 R33, R14, -1032, -1032 ;  /* 0xe408e4080e217430 */ /* 0x000fe40000000000 */
[----:B------:R-:W-:Y:S02]  /*4920*/  HFMA2 R34, R34, R17.H0_H0, -72, -72 ;  /* 0xd480d48022227431 */ /* 0x000fe40000040011 */
[----:B------:R-:W-:-:S02]  /*4930*/  HADD2 R35, R15, -1032, -1032 ;  /* 0xe408e4080f237430 */ /* 0x000fc40000000000 */
[-C--:B------:R-:W-:Y:S02]  /*4940*/  HFMA2 R36, R36, R17.reuse.H0_H0, -72, -72 ;  /* 0xd480d48024247431 */ /* 0x080fe40000040011 */
[----:B------:R-:W-:Y:S01]  /*4950*/  HFMA2 R21, R42, R17.H0_H0, -72, -72 ;  /* 0xd480d4802a157431 */ /* 0x000fe20000040011 */
[----:B0-----:R-:W-:Y:S06]  /*4960*/  @!P1 BRA `(.L_x_240) ;  /* 0x0000000400689947 */ /* 0x001fec0003800000 */
[----:B------:R-:W0:Y:S01]  /*4970*/  LDS.64 R14, [UR4+-0x100] ;  /* 0xffff0004ff0e7984 */ /* 0x000e220008000a00 */
[--C-:B------:R-:W-:Y:S02]  /*4980*/  HADD2.F32 R12, -RZ, R38.reuse.H0_H0 ;  /* 0x20000026ff0c7230 */ /* 0x100fe40000004100 */
[----:B------:R-:W-:Y:S01]  /*4990*/  HADD2.F32 R44, -RZ, R25.H0_H0 ;  /* 0x20000019ff2c7230 */ /* 0x000fe20000004100 */
[----:B------:R-:W1:Y:S01]  /*49a0*/  LDS.64 R22, [UR4+-0xf8] ;  /* 0xffff0804ff167984 */ /* 0x000e620008000a00 */
[----:B------:R-:W-:Y:S02]  /*49b0*/  HADD2.F32 R16, -RZ, R29.H0_H0 ;  /* 0x2000001dff107230 */ /* 0x000fe40000004100 */
[----:B------:R-:W-:Y:S02]  /*49c0*/  HADD2.F32 R42, -RZ, R38.H1_H1 ;  /* 0x30000026ff2a7230 */ /* 0x000fe40000004100 */
[----:B------:R-:W-:Y:S02]  /*49d0*/  HADD2.F32 R46, -RZ, R25.H1_H1 ;  /* 0x30000019ff2e7230 */ /* 0x000fe40000004100 */
[----:B0-----:R-:W-:-:S02]  /*49e0*/  HADD2.F32 R13, -RZ, R14.H0_H0 ;  /* 0x2000000eff0d7230 */ /* 0x001fc40000004100 */
[----:B------:R-:W-:Y:S02]  /*49f0*/  HADD2.F32 R43, -RZ, R14.H1_H1 ;  /* 0x3000000eff2b7230 */ /* 0x000fe40000004100 */
[----:B------:R-:W-:Y:S02]  /*4a00*/  HADD2.F32 R14, -RZ, R27.H0_H0 ;  /* 0x2000001bff0e7230 */ /* 0x000fe40000004100 */
[----:B------:R-:W-:Y:S01]  /*4a10*/  FFMA.FTZ R45, R12, R13, RZ ;  /* 0x0000000d0c2d7223 */ /* 0x000fe200000100ff */
[C---:B------:R-:W-:Y:S01]  /*4a20*/  FFMA.FTZ R44, R13.reuse, R44, RZ ;  /* 0x0000002c0d2c7223 */ /* 0x040fe200000100ff */
[C---:B------:R-:W-:Y:S01]  /*4a30*/  FFMA.FTZ R47, R13.reuse, R16, RZ ;  /* 0x000000100d2f7223 */ /* 0x040fe200000100ff */
[----:B------:R-:W-:Y:S02]  /*4a40*/  HADD2.F32 R39, -RZ, R15.H0_H0 ;  /* 0x2000000fff277230 */ /* 0x000fe40000004100 */
[----:B------:R-:W-:Y:S01]  /*4a50*/  FFMA.FTZ R48, R13, R14, RZ ;  /* 0x0000000e0d307223 */ /* 0x000fe200000100ff */
[----:B------:R-:W-:-:S02]  /*4a60*/  HADD2.F32 R14, -RZ, R27.H1_H1 ;  /* 0x3000001bff0e7230 */ /* 0x000fc40000004100 */
[----:B------:R-:W-:Y:S01]  /*4a70*/  FFMA.FTZ R42, R42, R43, R45 ;  /* 0x0000002b2a2a7223 */ /* 0x000fe2000001002d */
[----:B------:R-:W-:Y:S02]  /*4a80*/  HADD2.F32 R13, -RZ, R24.H0_H0 ;  /* 0x20000018ff0d7230 */ /* 0x000fe40000004100 */
[C---:B------:R-:W-:Y:S01]  /*4a90*/  FFMA.FTZ R44, R43.reuse, R46, R44 ;  /* 0x0000002e2b2c7223 */ /* 0x040fe2000001002c */
[----:B------:R-:W-:Y:S02]  /*4aa0*/  HADD2.F32 R16, -RZ, R29.H1_H1 ;  /* 0x3000001dff107230 */ /* 0x000fe40000004100 */
[----:B------:R-:W-:Y:S01]  /*4ab0*/  FFMA.FTZ R14, R43, R14, R48 ;  /* 0x0000000e2b0e7223 */ /* 0x000fe20000010030 */
[----:B------:R-:W-:Y:S02]  /*4ac0*/  HADD2.F32 R45, -RZ, R28.H0_H0 ;  /* 0x2000001cff2d7230 */ /* 0x000fe40000004100 */
[----:B------:R-:W-:Y:S01]  /*4ad0*/  FFMA.FTZ R13, R13, R39, R42 ;  /* 0x000000270d0d7223 */ /* 0x000fe2000001002a */
[----:B------:R-:W-:-:S02]  /*4ae0*/  HADD2.F32 R12, -RZ, R26.H0_H0 ;  /* 0x2000001aff0c7230 */ /* 0x000fc40000004100 */
[----:B------:R-:W-:Y:S01]  /*4af0*/  FFMA.FTZ R46, R43, R16, R47 ;  /* 0x000000102b2e7223 */ /* 0x000fe2000001002f */
[----:B------:R-:W-:Y:S02]  /*4b00*/  HADD2.F32 R42, -RZ, R30.H0_H0 ;  /* 0x2000001eff2a7230 */ /* 0x000fe40000004100 */
[C---:B------:R-:W-:Y:S01]  /*4b10*/  FFMA.FTZ R45, R39.reuse, R45, R14 ;  /* 0x0000002d272d7223 */ /* 0x040fe2000001000e */
[----:B------:R-:W-:Y:S02]  /*4b20*/  HADD2.F32 R15, -RZ, R15.H1_H1 ;  /* 0x3000000fff0f7230 */ /* 0x000fe40000004100 */
[C---:B------:R-:W-:Y:S01]  /*4b30*/  FFMA.FTZ R44, R39.reuse, R12, R44 ;  /* 0x0000000c272c7223 */ /* 0x040fe2000001002c */
[----:B------:R-:W-:Y:S02]  /*4b40*/  HADD2.F32 R14, -RZ, R26.H1_H1 ;  /* 0x3000001aff0e7230 */ /* 0x000fe40000004100 */
[----:B------:R-:W-:Y:S01]  /*4b50*/  FFMA.FTZ R43, R39, R42, R46 ;  /* 0x0000002a272b7223 */ /* 0x000fe2000001002e */
[----:B------:R-:W-:-:S02]  /*4b60*/  HADD2.F32 R16, -RZ, R28.H1_H1 ;  /* 0x3000001cff107230 */ /* 0x000fc40000004100 */
[----:B------:R-:W-:Y:S02]  /*4b70*/  HADD2.F32 R12, -RZ, R24.H1_H1 ;  /* 0x30000018ff0c7230 */ /* 0x000fe40000004100 */
[C---:B------:R-:W-:Y:S01]  /*4b80*/  FFMA.FTZ R39, R15.reuse, R14, R44 ;  /* 0x0000000e0f277223 */ /* 0x040fe2000001002c */
[----:B------:R-:W-:Y:S02]  /*4b90*/  HADD2.F32 R48, -RZ, R30.H1_H1 ;  /* 0x3000001eff307230 */ /* 0x000fe40000004100 */
[C---:B------:R-:W-:Y:S01]  /*4ba0*/  FFMA.FTZ R45, R15.reuse, R16, R45 ;  /* 0x000000100f2d7223 */ /* 0x040fe2000001002d */
[----:B-1----:R-:W-:Y:S02]  /*4bb0*/  HADD2.F32 R16, -RZ, R22.H0_H0 ;  /* 0x20000016ff107230 */ /* 0x002fe40000004100 */
        /* <DEDUP_REMOVED lines=16> */
[----:B------:R-:W-:Y:S01]  /*4cc0*/  FFMA.FTZ R15, R15, R22, R14 ;  /* 0x000000160f0f7223 */ /* 0x000fe2000001000e */
[----:B------:R-:W-:Y:S02]  /*4cd0*/  HADD2.F32 R12, -RZ, R23.H0_H0 ;  /* 0x20000017ff0c7230 */ /* 0x000fe40000004100 */
[C---:B------:R-:W-:Y:S01]  /*4ce0*/  FFMA.FTZ R43, R22.reuse, R43, R44 ;  /* 0x0000002b162b7223 */ /* 0x040fe2000001002c */
[----:B------:R-:W-:Y:S02]  /*4cf0*/  HADD2.F32 R16, -RZ, R34.H0_H0 ;  /* 0x20000022ff107230 */ /* 0x000fe40000004100 */
[----:B------:R-:W-:Y:S01]  /*4d00*/  FFMA.FTZ R45, R22, R45, R46 ;  /* 0x0000002d162d7223 */ /* 0x000fe2000001002e */
[----:B------:R-:W-:-:S02]  /*4d10*/  HADD2.F32 R14, -RZ, R32.H0_H0 ;  /* 0x20000020ff0e7230 */ /* 0x000fc40000004100 */
[----:B------:R-:W-:Y:S02]  /*4d20*/  HADD2.F32 R44, -RZ, R21.H0_H0 ;  /* 0x20000015ff2c7230 */ /* 0x000fe40000004100 */
[----:B------:R-:W-:Y:S01]  /*4d30*/  FFMA.FTZ R22, R12, R16, R13 ;  /* 0x000000100c167223 */ /* 0x000fe2000001000d */
[----:B------:R-:W-:Y:S02]  /*4d40*/  HADD2.F32 R13, -RZ, R36.H0_H0 ;  /* 0x20000024ff0d7230 */ /* 0x000fe40000004100 */
[----:B------:R-:W-:Y:S01]  /*4d50*/  FFMA.FTZ R15, R14, R12, R15 ;  /* 0x0000000c0e0f7223 */ /* 0x000fe2000001000f */
[----:B------:R-:W-:Y:S02]  /*4d60*/  HADD2.F32 R23, -RZ, R23.H1_H1 ;  /* 0x30000017ff177230 */ /* 0x000fe40000004100 */
[C---:B------:R-:W-:Y:S01]  /*4d70*/  FFMA.FTZ R44, R12.reuse, R44, R45 ;  /* 0x0000002c0c2c7223 */ /* 0x040fe2000001002d */
[----:B------:R-:W-:Y:S02]  /*4d80*/  HADD2.F32 R14, -RZ, R32.H1_H1 ;  /* 0x30000020ff0e7230 */ /* 0x000fe40000004100 */
[----:B------:R-:W-:Y:S01]  /*4d90*/  FFMA.FTZ R13, R12, R13, R43 ;  /* 0x0000000d0c0d7223 */ /* 0x000fe2000001002b */
[----:B------:R-:W-:-:S02]  /*4da0*/  HADD2.F32 R42, -RZ, R36.H1_H1 ;  /* 0x30000024ff2a7230 */ /* 0x000fc40000004100 */
[----:B------:R-:W-:Y:S02]  /*4db0*/  HADD2.F32 R16, -RZ, R34.H1_H1 ;  /* 0x30000022ff107230 */ /* 0x000fe40000004100 */
[----:B------:R-:W-:Y:S01]  /*4dc0*/  FFMA.FTZ R14, R14, R23, R15 ;  /* 0x000000170e0e7223 */ /* 0x000fe2000001000f */
[----:B------:R-:W-:Y:S02]  /*4dd0*/  HADD2.F32 R12, -RZ, R21.H1_H1 ;  /* 0x30000015ff0c7230 */ /* 0x000fe40000004100 */
[C---:B------:R-:W-:Y:S01]  /*4de0*/  FFMA.FTZ R42, R23.reuse, R42, R13 ;  /* 0x0000002a172a7223 */ /* 0x040fe2000001000d */
[--C-:B------:R-:W-:Y:S02]  /*4df0*/  HADD2.F32 R13, -RZ, R2.reuse.H0_H0 ;  /* 0x20000002ff0d7230 */ /* 0x100fe40000004100 */
[C---:B------:R-:W-:Y:S01]  /*4e00*/  FFMA.FTZ R16, R23.reuse, R16, R22 ;  /* 0x0000001017107223 */ /* 0x040fe20000010016 */
        /* <DEDUP_REMOVED lines=16> */
.L_x_240:
[----:B------:R-:W-:Y:S02]  /*4f10*/  @!P3 MOV R11, R41 ;  /* 0x00000029000bb202 */ /* 0x000fe40000000f00 */
[----:B-----5:R-:W-:Y:S01]  /*4f20*/  @!P3 IADD3 R52, PT, PT, R40, R55, RZ ;  /* 0x000000372834b210 */ /* 0x020fe20007ffe0ff */
[----:B------:R-:W-:Y:S06]  /*4f30*/  @!P2 BRA `(.L_x_241) ;  /* 0x00000010005ca947 */ /* 0x000fec0003800000 */
[----:B------:R-:W-:Y:S02]  /*4f40*/  PRMT R12, R53, 0x9910, RZ ;  /* 0x00009910350c7816 */ /* 0x000fe400000000ff */
[----:B------:R-:W-:Y:S02]  /*4f50*/  ISETP.NE.AND P4, PT, R57, 0x2, PT ;  /* 0x000000023900780c */ /* 0x000fe40003f85270 */
[----:B------:R-:W-:-:S13]  /*4f60*/  ISETP.NE.AND P3, PT, R12, RZ, PT ;  /* 0x000000ff0c00720c */ /* 0x000fda0003f65270 */
[----:B------:R-:W-:Y:S05]  /*4f70*/  @!P3 BRA `(.L_x_242) ;  /* 0x000000040068b947 */ /* 0x000fea0003800000 */
[----:B------:R-:W0:Y:S01]  /*4f80*/  LDS.64 R12, [UR4+-0x80] ;  /* 0xffff8004ff0c7984 */ /* 0x000e220008000a00 */
[----:B------:R-:W-:Y:S02]  /*4f90*/  HADD2.F32 R44, -RZ, R38.H1_H1 ;  /* 0x30000026ff2c7230 */ /* 0x000fe40000004100 */
        /* <DEDUP_REMOVED lines=33> */
[-C--:B------:R-:W-:Y:S01]  /*51b0*/  FFMA.FTZ R13, R14, R16.reuse, R13 ;  /* 0x000000100e0d7223 */ /* 0x080fe2000001000d */
[-C--:B------:R-:W-:Y:S01]  /*51c0*/  FFMA.FTZ R43, R40, R16.reuse, R43 ;  /* 0x00000010282b7223 */ /* 0x080fe2000001002b */
[----:B-1----:R-:W-:Y:S02]  /*51d0*/  HADD2.F32 R12, -RZ, R22.H0_H0 ;  /* 0x20000016ff0c7230 */ /* 0x002fe40000004100 */
[----:B------:R-:W-:Y:S01]  /*51e0*/  FFMA.FTZ R15, R46, R16, R15 ;  /* 0x000000102e0f7223 */ /* 0x000fe2000001000f */
[----:B------:R-:W-:Y:S02]  /*51f0*/  HADD2.F32 R16, -RZ, R31.H0_H0 ;  /* 0x2000001fff107230 */ /* 0x000fe40000004100 */
[----:B------:R-:W-:-:S02]  /*5200*/  HADD2.F32 R42, -RZ, R33.H0_H0 ;  /* 0x20000021ff2a7230 */ /* 0x000fc40000004100 */
[----:B------:R-:W-:Y:S02]  /*5210*/  HADD2.F32 R44, -RZ, R35.H0_H0 ;  /* 0x20000023ff2c7230 */ /* 0x000fe40000004100 */
[-C--:B------:R-:W-:Y:S01]  /*5220*/  FFMA.FTZ R41, R16, R12.reuse, R41 ;  /* 0x0000000c10297223 */ /* 0x080fe20000010029 */
[----:B------:R-:W-:Y:S02]  /*5230*/  HADD2.F32 R46, -RZ, R37.H0_H0 ;  /* 0x20000025ff2e7230 */ /* 0x000fe40000004100 */
[-C--:B------:R-:W-:Y:S01]  /*5240*/  FFMA.FTZ R13, R42, R12.reuse, R13 ;  /* 0x0000000c2a0d7223 */ /* 0x080fe2000001000d */
[----:B------:R-:W-:Y:S02]  /*5250*/  HADD2.F32 R22, -RZ, R22.H1_H1 ;  /* 0x30000016ff167230 */ /* 0x000fe40000004100 */
[-C--:B------:R-:W-:Y:S01]  /*5260*/  FFMA.FTZ R43, R44, R12.reuse, R43 ;  /* 0x0000000c2c2b7223 */ /* 0x080fe2000001002b */
[----:B------:R-:W-:Y:S02]  /*5270*/  HADD2.F32 R40, -RZ, R31.H1_H1 ;  /* 0x3000001fff287230 */ /* 0x000fe40000004100 */
[----:B------:R-:W-:Y:S01]  /*5280*/  FFMA.FTZ R15, R46, R12, R15 ;  /* 0x0000000c2e0f7223 */ /* 0x000fe2000001000f */
[----:B------:R-:W-:-:S02]  /*5290*/  HADD2.F32 R16, -RZ, R33.H1_H1 ;  /* 0x30000021ff107230 */ /* 0x000fc40000004100 */
[----:B------:R-:W-:Y:S02]  /*52a0*/  HADD2.F32 R42, -RZ, R35.H1_H1 ;  /* 0x30000023ff2a7230 */ /* 0x000fe40000004100 */
[-C--:B------:R-:W-:Y:S01]  /*52b0*/  FFMA.FTZ R41, R40, R22.reuse, R41 ;  /* 0x0000001628297223 */ /* 0x080fe20000010029 */
[----:B------:R-:W-:Y:S02]  /*52c0*/  HADD2.F32 R44, -RZ, R37.H1_H1 ;  /* 0x30000025ff2c7230 */ /* 0x000fe40000004100 */
[-C--:B------:R-:W-:Y:S01]  /*52d0*/  FFMA.FTZ R13, R16, R22.reuse, R13 ;  /* 0x00000016100d7223 */ /* 0x080fe2000001000d */
[----:B------:R-:W-:Y:S02]  /*52e0*/  HADD2.F32 R14, -RZ, R23.H0_H0 ;  /* 0x20000017ff0e7230 */ /* 0x000fe40000004100 */
[-C--:B------:R-:W-:Y:S01]  /*52f0*/  FFMA.FTZ R43, R42, R22.reuse, R43 ;  /* 0x000000162a2b7223 */ /* 0x080fe2000001002b */
[----:B------:R-:W-:Y:S02]  /*5300*/  HADD2.F32 R12, -RZ, R32.H0_H0 ;  /* 0x20000020ff0c7230 */ /* 0x000fe40000004100 */
[----:B------:R-:W-:Y:S01]  /*5310*/  FFMA.FTZ R15, R44, R22, R15 ;  /* 0x000000162c0f7223 */ /* 0x000fe2000001000f */
[----:B------:R-:W-:-:S02]  /*5320*/  HADD2.F32 R40, -RZ, R34.H0_H0 ;  /* 0x20000022ff287230 */ /* 0x000fc40000004100 */
[--C-:B------:R-:W-:Y:S02]  /*5330*/  HADD2.F32 R22, -RZ, R36.reuse.H0_H0 ;  /* 0x20000024ff167230 */ /* 0x100fe40000004100 */
[-C--:B------:R-:W-:Y:S01]  /*5340*/  FFMA.FTZ R12, R12, R14.reuse, R41 ;  /* 0x0000000e0c0c7223 */ /* 0x080fe20000010029 */
[----:B------:R-:W-:Y:S02]  /*5350*/  HADD2.F32 R23, -RZ, R23.H1_H1 ;  /* 0x30000017ff177230 */ /* 0x000fe40000004100 */
[-C--:B------:R-:W-:Y:S01]  /*5360*/  FFMA.FTZ R16, R40, R14.reuse, R13 ;  /* 0x0000000e28107223 */ /* 0x080fe2000001000d */
[----:B------:R-:W-:Y:S02]  /*5370*/  HADD2.F32 R41, -RZ, R36.H1_H1 ;  /* 0x30000024ff297230 */ /* 0x000fe40000004100 */
[----:B------:R-:W-:Y:S01]  /*5380*/  FFMA.FTZ R22, R22, R14, R43 ;  /* 0x0000000e16167223 */ /* 0x000fe2000001002b */
[----:B------:R-:W-:Y:S02]  /*5390*/  HADD2.F32 R40, -RZ, R21.H0_H0 ;  /* 0x20000015ff287230 */ /* 0x000fe40000004100 */
[----:B------:R-:W-:-:S02]  /*53a0*/  HADD2.F32 R13, -RZ, R32.H1_H1 ;  /* 0x30000020ff0d7230 */ /* 0x000fc40000004100 */
[-C--:B------:R-:W-:Y:S01]  /*53b0*/  FFMA.FTZ R22, R41, R23.reuse, R22 ;  /* 0x0000001729167223 */ /* 0x080fe20000010016 */
[----:B------:R-:W-:Y:S02]  /*53c0*/  HADD2.F32 R39, -RZ, R34.H1_H1 ;  /* 0x30000022ff277230 */ /* 0x000fe40000004100 */
[----:B------:R-:W-:Y:S01]  /*53d0*/  FFMA.FTZ R14, R40, R14, R15 ;  /* 0x0000000e280e7223 */ /* 0x000fe2000001000f */
        /* <DEDUP_REMOVED lines=20> */
.L_x_242:
[----:B------:R-:W-:Y:S05]  /*5520*/  @!P4 BRA `(.L_x_241) ;  /* 0x0000000800e0c947 */ /* 0x000fea0003800000 */
[----:B------:R-:W-:-:S04]  /*5530*/  PRMT R12, R54, 0x9910, RZ ;  /* 0x00009910360c7816 */ /* 0x000fc800000000ff */
[----:B------:R-:W-:-:S13]  /*5540*/  ISETP.NE.AND P3, PT, R12, RZ, PT ;  /* 0x000000ff0c00720c */ /* 0x000fda0003f65270 */
[----:B------:R-:W-:Y:S05]  /*5550*/  @!P3 BRA `(.L_x_243) ;  /* 0x000000040068b947 */ /* 0x000fea0003800000 */
[----:B------:R-:W0:Y:S01]  /*5560*/  LDS.64 R12, [UR4] ;  /* 0x00000004ff0c7984 */ /* 0x000e220008000a00 */
[----:B------:R-:W-:Y:S02]  /*5570*/  HADD2.F32 R44, -RZ, R38.H1_H1 ;  /* 0x30000026ff2c7230 */ /* 0x000fe40000004100 */
[----:B------:R-:W-:Y:S01]  /*5580*/  HADD2.F32 R14, -RZ, R27.H0_H0 ;  /* 0x2000001bff0e7230 */ /* 0x000fe20000004100 */
[----:B------:R-:W1:Y:S01]  /*5590*/  LDS.64 R22, [UR4+0x8] ;  /* 0x00000804ff167984 */ /* 0x000e620008000a00 */
        /* <DEDUP_REMOVED lines=86> */
.L_x_243:
[----:B------:R-:W-:Y:S05]  /*5b00*/  @P0 BRA `(.L_x_241) ;  /* 0x0000000400680947 */ /* 0x000fea0003800000 */
[----:B------:R-:W0:Y:S01]  /*5b10*/  LDS.64 R12, [UR4+0x80] ;  /* 0x00008004ff0c7984 */ /* 0x000e220008000a00 */
[----:B------:R-:W-:Y:S02]  /*5b20*/  HADD2.F32 R44, -RZ, R25.H1_H1 ;  /* 0x30000019ff2c7230 */ /* 0x000fe40000004100 */
[----:B------:R-:W-:Y:S01]  /*5b30*/  HADD2.F32 R14, -RZ, R27.H0_H0 ;  /* 0x2000001bff0e7230 */ /* 0x000fe20000004100 */
[----:B------:R-:W1:Y:S01]  /*5b40*/  LDS.64 R22, [UR4+0x88] ;  /* 0x00008804ff167984 */ /* 0x000e620008000a00 */
[--C-:B------:R-:W-:Y:S02]  /*5b50*/  HADD2.F32 R15, -RZ, R29.reuse.H0_H0 ;  /* 0x2000001dff0f7230 */ /* 0x100fe40000004100 */
[----:B------:R-:W-:Y:S02]  /*5b60*/  HADD2.F32 R46, -RZ, R29.H1_H1 ;  /* 0x3000001dff2e7230 */ /* 0x000fe40000004100 */
[--C-:B0-----:R-:W-:Y:S02]  /*5b70*/  HADD2.F32 R39, -RZ, R12.reuse.H0_H0 ;  /* 0x2000000cff277230 */ /* 0x101fe40000004100 */
[----:B------:R-:W-:-:S02]  /*5b80*/  HADD2.F32 R40, -RZ, R12.H1_H1 ;  /* 0x3000000cff287230 */ /* 0x000fc40000004100 */
[--C-:B------:R-:W-:Y:S02]  /*5b90*/  HADD2.F32 R12, -RZ, R38.reuse.H0_H0 ;  /* 0x20000026ff0c7230 */ /* 0x100fe40000004100 */
[-C--:B------:R-:W-:Y:S01]  /*5ba0*/  FFMA.FTZ R41, R14, R39.reuse, RZ ;  /* 0x000000270e297223 */ /* 0x080fe200000100ff */
[--C-:B------:R-:W-:Y:S02]  /*5bb0*/  HADD2.F32 R42, -RZ, R13.reuse.H0_H0 ;  /* 0x2000000dff2a7230 */ /* 0x100fe40000004100 */
[----:B------:R-:W-:Y:S01]  /*5bc0*/  FFMA.FTZ R15, R15, R39, RZ ;  /* 0x000000270f0f7223 */ /* 0x000fe200000100ff */
[----:B------:R-:W-:Y:S02]  /*5bd0*/  HADD2.F32 R16, -RZ, R13.H1_H1 ;  /* 0x3000000dff107230 */ /* 0x000fe40000004100 */
[----:B------:R-:W-:Y:S02]  /*5be0*/  HADD2.F32 R38, -RZ, R38.H1_H1 ;  /* 0x30000026ff267230 */ /* 0x000fe40000004100 */
[----:B------:R-:W-:Y:S01]  /*5bf0*/  FFMA.FTZ R15, R46, R40, R15 ;  /* 0x000000282e0f7223 */ /* 0x000fe2000001000f */
[----:B------:R-:W-:-:S02]  /*5c00*/  HADD2.F32 R13, -RZ, R25.H0_H0 ;  /* 0x20000019ff0d7230 */ /* 0x000fc40000004100 */
[-C--:B------:R-:W-:Y:S01]  /*5c10*/  FFMA.FTZ R25, R12, R39.reuse, RZ ;  /* 0x000000270c197223 */ /* 0x080fe200000100ff */
[----:B------:R-:W-:Y:S02]  /*5c20*/  HADD2.F32 R12, -RZ, R24.H0_H0 ;  /* 0x20000018ff0c7230 */ /* 0x000fe40000004100 */
[----:B------:R-:W-:Y:S02]  /*5c30*/  HADD2.F32 R14, -RZ, R26.H0_H0 ;  /* 0x2000001aff0e7230 */ /* 0x000fe40000004100 */
[----:B------:R-:W-:Y:S01]  /*5c40*/  FFMA.FTZ R13, R13, R39, RZ ;  /* 0x000000270d0d7223 */ /* 0x000fe200000100ff */
[-C--:B------:R-:W-:Y:S01]  /*5c50*/  FFMA.FTZ R25, R38, R40.reuse, R25 ;  /* 0x0000002826197223 */ /* 0x080fe20000010019 */
[----:B------:R-:W-:Y:S02]  /*5c60*/  HADD2.F32 R38, -RZ, R27.H1_H1 ;  /* 0x3000001bff267230 */ /* 0x000fe40000004100 */
[----:B------:R-:W-:Y:S01]  /*5c70*/  FFMA.FTZ R13, R44, R40, R13 ;  /* 0x000000282c0d7223 */ /* 0x000fe2000001000d */
[----:B------:R-:W-:Y:S01]  /*5c80*/  FFMA.FTZ R25, R12, R42, R25 ;  /* 0x0000002a0c197223 */ /* 0x000fe20000010019 */
[----:B------:R-:W-:-:S02]  /*5c90*/  HADD2.F32 R44, -RZ, R28.H0_H0 ;  /* 0x2000001cff2c7230 */ /* 0x000fc40000004100 */
[----:B------:R-:W-:Y:S01]  /*5ca0*/  FFMA.FTZ R41, R38, R40, R41 ;  /* 0x0000002826297223 */ /* 0x000fe20000010029 */
[----:B------:R-:W-:Y:S02]  /*5cb0*/  HADD2.F32 R12, -RZ, R30.H0_H0 ;  /* 0x2000001eff0c7230 */ /* 0x000fe40000004100 */
[-C--:B------:R-:W-:Y:S01]  /*5cc0*/  FFMA.FTZ R13, R14, R42.reuse, R13 ;  /* 0x0000002a0e0d7223 */ /* 0x080fe2000001000d */
[----:B------:R-:W-:Y:S02]  /*5cd0*/  HADD2.F32 R24, -RZ, R24.H1_H1 ;  /* 0x30000018ff187230 */ /* 0x000fe40000004100 */
[-C--:B------:R-:W-:Y:S01]  /*5ce0*/  FFMA.FTZ R41, R44, R42.reuse, R41 ;  /* 0x0000002a2c297223 */ /* 0x080fe20000010029 */
[----:B------:R-:W-:Y:S02]  /*5cf0*/  HADD2.F32 R26, -RZ, R26.H1_H1 ;  /* 0x3000001aff1a7230 */ /* 0x000fe40000004100 */
[----:B------:R-:W-:Y:S01]  /*5d00*/  FFMA.FTZ R15, R12, R42, R15 ;  /* 0x0000002a0c0f7223 */ /* 0x000fe2000001000f */
[----:B------:R-:W-:-:S02]  /*5d10*/  HADD2.F32 R28, -RZ, R28.H1_H1 ;  /* 0x3000001cff1c7230 */ /* 0x000fc40000004100 */
[-C--:B------:R-:W-:Y:S01]  /*5d20*/  FFMA.FTZ R25, R24, R16.reuse, R25 ;  /* 0x0000001018197223 */ /* 0x080fe20000010019 */
[----:B------:R-:W-:Y:S02]  /*5d30*/  HADD2.F32 R30, -RZ, R30.H1_H1 ;  /* 0x3000001eff1e7230 */ /* 0x000fe40000004100 */
        /* <DEDUP_REMOVED lines=15> */
[----:B------:R-:W-:Y:S02]  /*5e30*/  HADD2.F32 R14, -RZ, R23.H0_H0 ;  /* 0x20000017ff0e7230 */ /* 0x000fe40000004100 */
[-C--:B------:R-:W-:Y:S01]  /*5e40*/  FFMA.FTZ R25, R24, R22.reuse, R25 ;  /* 0x0000001618197223 */ /* 0x080fe20000010019 */
[----:B------:R-:W-:Y:S02]  /*5e50*/  HADD2.F32 R26, -RZ, R35.H1_H1 ;  /* 0x30000023ff1a7230 */ /* 0x000fe40000004100 */
[-C--:B------:R-:W-:Y:S01]  /*5e60*/  FFMA.FTZ R13, R16, R22.reuse, R13 ;  /* 0x00000016100d7223 */ /* 0x080fe2000001000d */
[----:B------:R-:W-:Y:S02]  /*5e70*/  HADD2.F32 R28, -RZ, R37.H1_H1 ;  /* 0x30000025ff1c7230 */ /* 0x000fe40000004100 */
[----:B------:R-:W-:Y:S02]  /*5e80*/  HADD2.F32 R12, -RZ, R32.H0_H0 ;  /* 0x20000020ff0c7230 */ /* 0x000fe40000004100 */
[----:B------:R-:W-:Y:S01]  /*5e90*/  FFMA.FTZ R41, R26, R22, R41 ;  /* 0x000000161a297223 */ /* 0x000fe20000010029 */
[----:B------:R-:W-:-:S02]  /*5ea0*/  HADD2.F32 R24, -RZ, R34.H0_H0 ;  /* 0x20000022ff187230 */ /* 0x000fc40000004100 */
[----:B------:R-:W-:Y:S01]  /*5eb0*/  FFMA.FTZ R15, R28, R22, R15 ;  /* 0x000000161c0f7223 */ /* 0x000fe2000001000f */
[----:B------:R-:W-:Y:S02]  /*5ec0*/  HADD2.F32 R23, -RZ, R23.H1_H1 ;  /* 0x30000017ff177230 */ /* 0x000fe40000004100 */
[-C--:B------:R-:W-:Y:S01]  /*5ed0*/  FFMA.FTZ R12, R12, R14.reuse, R25 ;  /* 0x0000000e0c0c7223 */ /* 0x080fe20000010019 */
[----:B------:R-:W-:Y:S02]  /*5ee0*/  HADD2.F32 R22, -RZ, R36.H0_H0 ;  /* 0x20000024ff167230 */ /* 0x000fe40000004100 */
[-C--:B------:R-:W-:Y:S01]  /*5ef0*/  FFMA.FTZ R16, R24, R14.reuse, R13 ;  /* 0x0000000e18107223 */ /* 0x080fe2000001000d */
[----:B------:R-:W-:Y:S02]  /*5f00*/  HADD2.F32 R25, -RZ, R34.H1_H1 ;  /* 0x30000022ff197230 */ /* 0x000fe40000004100 */
        /* <DEDUP_REMOVED lines=26> */
.L_x_241:
[----:B------:R-:W0:Y:S02]  /*60b0*/  LDC R58, c[0x0][0x3ac] ;  /* 0x0000eb00ff3a7b82 */ /* 0x000e240000000800 */
[----:B0-----:R-:W-:-:S05]  /*60c0*/  IMAD.WIDE R64, R58, 0x4, R64 ;  /* 0x000000043a407825 */ /* 0x001fca00078e0240 */
[----:B------:R-:W2:Y:S02]  /*60d0*/  LDG.E.128.CONSTANT R12, desc[UR8][R64.64] ;  /* 0x00000008400c7981 */ /* 0x000ea4000c1e9d00 */
[C---:B--2---:R-:W-:Y:S02]  /*60e0*/  LOP3.LUT R16, R12.reuse, 0xf000f, RZ, 0xc0, !PT ;  /* 0x000f000f0c107812 */ /* 0x044fe400078ec0ff */
[----:B------:R-:W-:Y:S02]  /*60f0*/  LOP3.LUT R21, R12, 0xf000f0, RZ, 0xc0, !PT ;  /* 0x00f000f00c157812 */ /* 0x000fe400078ec0ff */
[----:B------:R-:W-:Y:S02]  /*6100*/  SHF.R.U32.HI R12, RZ, 0x8, R12 ;  /* 0x00000008ff0c7819 */ /* 0x000fe4000001160c */
[----:B------:R-:W-:Y:S02]  /*6110*/  SHF.R.U32.HI R25, RZ, 0x8, R13 ;  /* 0x00000008ff197819 */ /* 0x000fe4000001160d */
[----:B------:R-:W-:-:S02]  /*6120*/  SHF.R.U32.HI R29, RZ, 0x8, R14 ;  /* 0x00000008ff1d7819 */ /* 0x000fc4000001160e */
[----:B------:R-:W-:Y:S02]  /*6130*/  SHF.R.U32.HI R33, RZ, 0x8, R15 ;  /* 0x00000008ff217819 */ /* 0x000fe4000001160f */
[C---:B------:R-:W-:Y:S02]  /*6140*/  LOP3.LUT R22, R13.reuse, 0xf000f, RZ, 0xc0, !PT ;  /* 0x000f000f0d167812 */ /* 0x040fe400078ec0ff */
[----:B------:R-:W-:Y:S02]  /*6150*/  LOP3.LUT R23, R13, 0xf000f0, RZ, 0xc0, !PT ;  /* 0x00f000f00d177812 */ /* 0x000fe400078ec0ff */
[C---:B------:R-:W-:Y:S02]  /*6160*/  LOP3.LUT R27, R14.reuse, 0xf000f, RZ, 0xc0, !PT ;  /* 0x000f000f0e1b7812 */ /* 0x040fe400078ec0ff */
[----:B------:R-:W-:Y:S02]  /*6170*/  LOP3.LUT R28, R14, 0xf000f0, RZ, 0xc0, !PT ;  /* 0x00f000f00e1c7812 */ /* 0x000fe400078ec0ff */
[----:B------:R-:W-:-:S02]  /*6180*/  LOP3.LUT R30, R15, 0xf000f, RZ, 0xc0, !PT ;  /* 0x000f000f0f1e7812 */ /* 0x000fc400078ec0ff */
[----:B------:R-:W-:Y:S02]  /*6190*/  LOP3.LUT R31, R15, 0xf000f0, RZ, 0xc0, !PT ;  /* 0x00f000f00f1f7812 */ /* 0x000fe400078ec0ff */
[----:B------:R-:W-:Y:S02]  /*61a0*/  LOP3.LUT R24, R21, 0x64006400, RZ, 0xfc, !PT ;  /* 0x6400640015187812 */ /* 0x000fe400078efcff */
[----:B------:R-:W-:Y:S02]  /*61b0*/  LOP3.LUT R13, R12, 0xf000f, RZ, 0xc0, !PT ;  /* 0x000f000f0c0d7812 */ /* 0x000fe400078ec0ff */
        /* <DEDUP_REMOVED lines=13> */
[----:B------:R-:W-:Y:S01]  /*6290*/  HADD2 R37, R21, -1032, -1032 ;  /* 0xe408e40815257430 */ /* 0x000fe20000000000 */
[----:B------:R-:W-:Y:S01]  /*62a0*/  LOP3.LUT R26, R23, 0x64006400, RZ, 0xfc, !PT ;  /* 0x64006400171a7812 */ /* 0x000fe200078efcff */
[----:B------:R-:W-:Y:S01]  /*62b0*/  HADD2 R38, R16, -1032, -1032 ;  /* 0xe408e40810267430 */ /* 0x000fe20000000000 */
[----:B------:R-:W-:Y:S02]  /*62c0*/  LOP3.LUT R27, R27, 0x64006400, RZ, 0xfc, !PT ;  /* 0x640064001b1b7812 */ /* 0x000fe400078efcff */
        /* <DEDUP_REMOVED lines=10> */
[----:B------:R-:W-:-:S02]  /*6370*/  LOP3.LUT R15, R15, 0x64006400, RZ, 0xfc, !PT ;  /* 0x640064000f0f7812 */ /* 0x000fc400078efcff */
[----:B------:R-:W-:Y:S01]  /*6380*/  LOP3.LUT R36, R29, 0x64006400, RZ, 0xfc, !PT ;  /* 0x640064001d247812 */ /* 0x000fe200078efcff */
[----:B------:R-:W-:Y:S01]  /*6390*/  HADD2 R29, R30, -1032, -1032 ;  /* 0xe408e4081e1d7430 */ /* 0x000fe20000000000 */
[----:B------:R-:W-:Y:S01]  /*63a0*/  LOP3.LUT R40, R33, 0x64006400, RZ, 0xfc, !PT ;  /* 0x6400640021287812 */ /* 0x000fe200078efcff */
[-C--:B------:R-:W-:Y:S02]  /*63b0*/  HFMA2 R30, R32, R17.reuse.H0_H0, -72, -72 ;  /* 0xd480d480201e7431 */ /* 0x080fe40000040011 */
[-C--:B------:R-:W-:Y:S02]  /*63c0*/  HFMA2 R32, R12, R17.reuse.H0_H0, -72, -72 ;  /* 0xd480d4800c207431 */ /* 0x080fe40000040011 */
[----:B------:R-:W-:Y:S02]  /*63d0*/  HADD2 R33, R14, -1032, -1032 ;  /* 0xe408e4080e217430 */ /* 0x000fe40000000000 */
[----:B------:R-:W-:Y:S02]  /*63e0*/  HFMA2 R34, R34, R17.H0_H0, -72, -72 ;  /* 0xd480d48022227431 */ /* 0x000fe40000040011 */
[----:B------:R-:W-:-:S02]  /*63f0*/  HADD2 R35, R15, -1032, -1032 ;  /* 0xe408e4080f237430 */ /* 0x000fc40000000000 */
[-C--:B------:R-:W-:Y:S02]  /*6400*/  HFMA2 R36, R36, R17.reuse.H0_H0, -72, -72 ;  /* 0xd480d48024247431 */ /* 0x080fe40000040011 */
[----:B------:R-:W-:Y:S01]  /*6410*/  HFMA2 R21, R40, R17.H0_H0, -72, -72 ;  /* 0xd480d48028157431 */ /* 0x000fe20000040011 */
[----:B------:R-:W-:Y:S06]  /*6420*/  @!P1 BRA `(.L_x_244) ;  /* 0x0000000400689947 */ /* 0x000fec0003800000 */
[----:B------:R-:W0:Y:S01]  /*6430*/  LDS.64 R14, [UR4+-0xf0] ;  /* 0xffff1004ff0e7984 */ /* 0x000e220008000a00 */
[--C-:B------:R-:W-:Y:S02]  /*6440*/  HADD2.F32 R12, -RZ, R38.reuse.H0_H0 ;  /* 0x20000026ff0c7230 */ /* 0x100fe40000004100 */
[----:B------:R-:W-:Y:S01]  /*6450*/  HADD2.F32 R42, -RZ, R25.H0_H0 ;  /* 0x20000019ff2a7230 */ /* 0x000fe20000004100 */
[----:B------:R-:W1:Y:S01]  /*6460*/  LDS.64 R22, [UR4+-0xe8] ;  /* 0xffff1804ff167984 */ /* 0x000e620008000a00 */
[----:B------:R-:W-:Y:S02]  /*6470*/  HADD2.F32 R39, -RZ, R38.H1_H1 ;  /* 0x30000026ff277230 */ /* 0x000fe40000004100 */
[----:B------:R-:W-:Y:S02]  /*6480*/  HADD2.F32 R16, -RZ, R29.H0_H0 ;  /* 0x2000001dff107230 */ /* 0x000fe40000004100 */
[----:B------:R-:W-:Y:S02]  /*6490*/  HADD2.F32 R43, -RZ, R25.H1_H1 ;  /* 0x30000019ff2b7230 */ /* 0x000fe40000004100 */
[----:B0-----:R-:W-:-:S02]  /*64a0*/  HADD2.F32 R13, -RZ, R14.H0_H0 ;  /* 0x2000000eff0d7230 */ /* 0x001fc40000004100 */
[----:B------:R-:W-:Y:S02]  /*64b0*/  HADD2.F32 R40, -RZ, R14.H1_H1 ;  /* 0x3000000eff287230 */ /* 0x000fe40000004100 */
[----:B------:R-:W-:Y:S02]  /*64c0*/  HADD2.F32 R14, -RZ, R27.H0_H0 ;  /* 0x2000001bff0e7230 */ /* 0x000fe40000004100 */
[----:B------:R-:W-:Y:S01]  /*64d0*/  FFMA.FTZ R12, R12, R13, RZ ;  /* 0x0000000d0c0c7223 */ /* 0x000fe200000100ff */
[C---:B------:R-:W-:Y:S01]  /*64e0*/  FFMA.FTZ R45, R13.reuse, R42, RZ ;  /* 0x0000002a0d2d7223 */ /* 0x040fe200000100ff */
[----:B------:R-:W-:Y:S01]  /*64f0*/  FFMA.FTZ R44, R13, R16, RZ ;  /* 0x000000100d2c7223 */ /* 0x000fe200000100ff */
[----:B------:R-:W-:Y:S02]  /*6500*/  HADD2.F32 R41, -RZ, R15.H0_H0 ;  /* 0x2000000fff297230 */ /* 0x000fe40000004100 */
[----:B------:R-:W-:Y:S01]  /*6510*/  FFMA.FTZ R12, R39, R40, R12 ;  /* 0x00000028270c7223 */ /* 0x000fe2000001000c */
[----:B------:R-:W-:Y:S01]  /*6520*/  FFMA.FTZ R47, R13, R14, RZ ;  /* 0x0000000e0d2f7223 */ /* 0x000fe200000100ff */
[----:B------:R-:W-:-:S02]  /*6530*/  HADD2.F32 R39, -RZ, R27.H1_H1 ;  /* 0x3000001bff277230 */ /* 0x000fc40000004100 */
[C---:B------:R-:W-:Y:S01]  /*6540*/  FFMA.FTZ R14, R40.reuse, R43, R45 ;  /* 0x0000002b280e7223 */ /* 0x040fe2000001002d */
[----:B------:R-:W-:Y:S02]  /*6550*/  HADD2.F32 R16, -RZ, R26.H0_H0 ;  /* 0x2000001aff107230 */ /* 0x000fe40000004100 */
[----:B------:R-:W-:Y:S02]  /*6560*/  HADD2.F32 R45, -RZ, R29.H1_H1 ;  /* 0x3000001dff2d7230 */ /* 0x000fe40000004100 */
[C---:B------:R-:W-:Y:S01]  /*6570*/  FFMA.FTZ R42, R40.reuse, R39, R47 ;  /* 0x00000027282a7223 */ /* 0x040fe2000001002f */
[----:B------:R-:W-:Y:S02]  /*6580*/  HADD2.F32 R13, -RZ, R24.H0_H0 ;  /* 0x20000018ff0d7230 */ /* 0x000fe40000004100 */
[----:B------:R-:W-:Y:S01]  /*6590*/  FFMA.FTZ R16, R41, R16, R14 ;  /* 0x0000001029107223 */ /* 0x000fe2000001000e */
[----:B------:R-:W-:Y:S02]  /*65a0*/  HADD2.F32 R43, -RZ, R28.H0_H0 ;  /* 0x2000001cff2b7230 */ /* 0x000fe40000004100 */
[----:B------:R-:W-:Y:S01]  /*65b0*/  FFMA.FTZ R44, R40, R45, R44 ;  /* 0x0000002d282c7223 */ /* 0x000fe2000001002c */
[----:B------:R-:W-:-:S02]  /*65c0*/  HADD2.F32 R39, -RZ, R30.H0_H0 ;  /* 0x2000001eff277230 */ /* 0x000fc40000004100 */
[----:B------:R-:W-:Y:S01]  /*65d0*/  FFMA.FTZ R13, R13, R41, R12 ;  /* 0x000000290d0d7223 */ /* 0x000fe2000001000c */
[----:B------:R-:W-:Y:S02]  /*65e0*/  HADD2.F32 R15, -RZ, R15.H1_H1 ;  /* 0x3000000fff0f7230 */ /* 0x000fe40000004100 */
[C---:B------:R-:W-:Y:S01]  /*65f0*/  FFMA.FTZ R43, R41.reuse, R43, R42 ;  /* 0x0000002b292b7223 */ /* 0x040fe2000001002a */
[----:B------:R-:W-:Y:S02]  /*6600*/  HADD2.F32 R14, -RZ, R26.H1_H1 ;  /* 0x3000001aff0e7230 */ /* 0x000fe40000004100 */
[----:B------:R-:W-:Y:S01]  /*6610*/  FFMA.FTZ R41, R41, R39, R44 ;  /* 0x0000002729297223 */ /* 0x000fe2000001002c */
[----:B------:R-:W-:Y:S02]  /*6620*/  HADD2.F32 R12, -RZ, R24.H1_H1 ;  /* 0x30000018ff0c7230 */ /* 0x000fe40000004100 */
[----:B------:R-:W-:Y:S02]  /*6630*/  HADD2.F32 R40, -RZ, R28.H1_H1 ;  /* 0x3000001cff287230 */ /* 0x000fe40000004100 */
[----:B------:R-:W-:Y:S01]  /*6640*/  FFMA.FTZ R39, R15, R14, R16 ;  /* 0x0000000e0f277223 */ /* 0x000fe20000010010 */
[----:B------:R-:W-:-:S02]  /*6650*/  HADD2.F32 R42, -RZ, R30.H1_H1 ;  /* 0x3000001eff2a7230 */ /* 0x000fc40000004100 */
[----:B------:R-:W-:Y:S01]  /*6660*/  FFMA.FTZ R13, R12, R15, R13 ;  /* 0x0000000f0c0d7223 */ /* 0x000fe2000001000d */
[----:B-1----:R-:W-:Y:S02]  /*6670*/  HADD2.F32 R16, -RZ, R22.H0_H0 ;  /* 0x20000016ff107230 */ /* 0x002fe40000004100 */
[C---:B------:R-:W-:Y:S01]  /*6680*/  FFMA.FTZ R43, R15.reuse, R40, R43 ;  /* 0x000000280f2b7223 */ /* 0x040fe2000001002b */
        /* <DEDUP_REMOVED lines=15> */
[C---:B------:R-:W-:Y:S01]  /*6780*/  FFMA.FTZ R13, R22.reuse, R13, R39 ;  /* 0x0000000d160d7223 */ /* 0x040fe20000010027 */
[----:B------:R-:W-:Y:S02]  /*6790*/  HADD2.F32 R12, -RZ, R23.H0_H0 ;  /* 0x20000017ff0c7230 */ /* 0x000fe40000004100 */
[C---:B------:R-:W-:Y:S01]  /*67a0*/  FFMA.FTZ R41, R22.reuse, R41, R42 ;  /* 0x0000002916297223 */ /* 0x040fe2000001002a */
[----:B------:R-:W-:Y:S02]  /*67b0*/  HADD2.F32 R16, -RZ, R34.H0_H0 ;  /* 0x20000022ff107230 */ /* 0x000fe40000004100 */
[----:B------:R-:W-:Y:S01]  /*67c0*/  FFMA.FTZ R43, R22, R43, R44 ;  /* 0x0000002b162b7223 */ /* 0x000fe2000001002c */
[----:B------:R-:W-:Y:S02]  /*67d0*/  HADD2.F32 R14, -RZ, R32.H0_H0 ;  /* 0x20000020ff0e7230 */ /* 0x000fe40000004100 */
        /* <DEDUP_REMOVED lines=13> */
[--C-:B------:R-:W-:Y:S02]  /*68b0*/  HADD2.F32 R15, -RZ, R2.reuse.H0_H0 ;  /* 0x20000002ff0f7230 */ /* 0x100fe40000004100 */
[C---:B------:R-:W-:Y:S01]  /*68c0*/  FFMA.FTZ R13, R23.reuse, R40, R13 ;  /* 0x00000028170d7223 */ /* 0x040fe2000001000d */
[----:B------:R-:W-:Y:S02]  /*68d0*/  HADD2.F32 R39, -RZ, R2.H1_H1 ;  /* 0x30000002ff277230 */ /* 0x000fe40000004100 */
[----:B------:R-:W-:Y:S01]  /*68e0*/  FFMA.FTZ R12, R23, R12, R42 ;  /* 0x0000000c170c7223 */ /* 0x000fe2000001002a */
[--C-:B------:R-:W-:Y:S02]  /*68f0*/  HADD2.F32 R22, -RZ, R0.reuse.H0_H0 ;  /* 0x20000000ff167230 */ /* 0x100fe40000004100 */
[----:B------:R-:W-:Y:S01]  /*6900*/  FMUL.FTZ R14, R15, R14 ;  /* 0x0000000e0f0e7220 */ /* 0x000fe20000410000 */
[----:B------:R-:W-:-:S02]  /*6910*/  HADD2.F32 R41, -RZ, R0.H1_H1 ;  /* 0x30000000ff297230 */ /* 0x000fc40000004100 */
[----:B------:R-:W-:Y:S01]  /*6920*/  FMUL.FTZ R16, R39, R16 ;  /* 0x0000001027107220 */ /* 0x000fe20000410000 */
[----:B------:R-:W-:Y:S01]  /*6930*/  FMUL.FTZ R13, R22, R13 ;  /* 0x0000000d160d7220 */ /* 0x000fe20000410000 */
[----:B------:R-:W-:Y:S01]  /*6940*/  F2FP.F16.F32.PACK_AB R14, RZ, R14 ;  /* 0x0000000eff0e723e */ /* 0x000fe200000000ff */
        /* <DEDUP_REMOVED lines=8> */
.L_x_244:
[----:B------:R-:W-:Y:S05]  /*69d0*/  @!P2 BRA `(.L_x_245) ;  /* 0x00000010005ca947 */ /* 0x000fea0003800000 */
        /* <DEDUP_REMOVED lines=94> */
.L_x_246:
[----:B------:R-:W-:Y:S05]  /*6fc0*/  @!P4 BRA `(.L_x_245) ;  /* 0x0000000800e0c947 */ /* 0x000fea0003800000 */
[----:B------:R-:W-:-:S04]  /*6fd0*/  PRMT R12, R54, 0x9910, RZ ;  /* 0x00009910360c7816 */ /* 0x000fc800000000ff */
[----:B------:R-:W-:-:S13]  /*6fe0*/  ISETP.NE.AND P3, PT, R12, RZ, PT ;  /* 0x000000ff0c00720c */ /* 0x000fda0003f65270 */
[----:B------:R-:W-:Y:S05]  /*6ff0*/  @!P3 BRA `(.L_x_247) ;  /* 0x000000040068b947 */ /* 0x000fea0003800000 */
[----:B------:R-:W0:Y:S01]  /*7000*/  LDS.64 R12, [UR4+0x10] ;  /* 0x00001004ff0c7984 */ /* 0x000e220008000a00 */
        /* <DEDUP_REMOVED lines=89> */
.L_x_247:
        /* <DEDUP_REMOVED lines=91> */
.L_x_245:
[----:B------:R-:W-:-:S05]  /*7b50*/  IMAD.WIDE R64, R58, 0x4, R64 ;  /* 0x000000043a407825 */ /* 0x000fca00078e0240 */
        /* <DEDUP_REMOVED lines=144> */
.L_x_248:
        /* <DEDUP_REMOVED lines=95> */
.L_x_250:
        /* <DEDUP_REMOVED lines=94> */
.L_x_251:
        /* <DEDUP_REMOVED lines=91> */
.L_x_249:
[----:B------:R-:W-:-:S05]  /*95e0*/  IMAD.WIDE R64, R58, 0x4, R64 ;  /* 0x000000043a407825 */ /* 0x000fca00078e0240 */
[----:B------:R-:W2:Y:S02]  /*95f0*/  LDG.E.128.CONSTANT R12, desc[UR8][R64.64] ;  /* 0x00000008400c7981 */ /* 0x000ea4000c1e9d00 */
[C---:B--2---:R-:W-:Y:S02]  /*9600*/  LOP3.LUT R21, R12.reuse, 0xf000f0, RZ, 0xc0, !PT ;  /* 0x00f000f00c157812 */ /* 0x044fe400078ec0ff */
[----:B------:R-:W-:Y:S02]  /*9610*/  SHF.R.U32.HI R34, RZ, 0x8, R14 ;  /* 0x00000008ff227819 */ /* 0x000fe4000001160e */
[----:B------:R-:W-:Y:S02]  /*9620*/  LOP3.LUT R16, R12, 0xf000f, RZ, 0xc0, !PT ;  /* 0x000f000f0c107812 */ /* 0x000fe400078ec0ff */
[----:B------:R-:W-:Y:S02]  /*9630*/  SHF.R.U32.HI R22, RZ, 0x8, R12 ;  /* 0x00000008ff167819 */ /* 0x000fe4000001160c */
[----:B------:R-:W-:-:S02]  /*9640*/  LOP3.LUT R23, R13, 0xf000f, RZ, 0xc0, !PT ;  /* 0x000f000f0d177812 */ /* 0x000fc400078ec0ff */
[----:B------:R-:W-:Y:S02]  /*9650*/  LOP3.LUT R24, R13, 0xf000f0, RZ, 0xc0, !PT ;  /* 0x00f000f00d187812 */ /* 0x000fe400078ec0ff */
[----:B------:R-:W-:Y:S02]  /*9660*/  SHF.R.U32.HI R30, RZ, 0x8, R13 ;  /* 0x00000008ff1e7819 */ /* 0x000fe4000001160d */
[----:B------:R-:W-:Y:S02]  /*9670*/  LOP3.LUT R12, R21, 0x64006400, RZ, 0xfc, !PT ;  /* 0x64006400150c7812 */ /* 0x000fe400078efcff */
[----:B------:R-:W-:Y:S02]  /*9680*/  LOP3.LUT R13, R14, 0xf000f0, RZ, 0xc0, !PT ;  /* 0x00f000f00e0d7812 */ /* 0x000fe400078ec0ff */
[----:B------:R-:W-:Y:S02]  /*9690*/  LOP3.LUT R21, R34, 0xf000f0, RZ, 0xc0, !PT ;  /* 0x00f000f022157812 */ /* 0x000fe400078ec0ff */
[----:B------:R-:W-:-:S02]  /*96a0*/  LOP3.LUT R32, R14, 0xf000f, RZ, 0xc0, !PT ;  /* 0x000f000f0e207812 */ /* 0x000fc400078ec0ff */
[----:B------:R-:W-:Y:S02]  /*96b0*/  SHF.R.U32.HI R37, RZ, 0x8, R15 ;  /* 0x00000008ff257819 */ /* 0x000fe4000001160f */
[C---:B------:R-:W-:Y:S02]  /*96c0*/  LOP3.LUT R35, R15.reuse, 0xf000f, RZ, 0xc0, !PT ;  /* 0x000f000f0f237812 */ /* 0x040fe400078ec0ff */
[----:B------:R-:W-:Y:S02]  /*96d0*/  LOP3.LUT R14, R15, 0xf000f0, RZ, 0xc0, !PT ;  /* 0x00f000f00f0e7812 */ /* 0x000fe400078ec0ff */
[----:B------:R-:W-:Y:S02]  /*96e0*/  LOP3.LUT R26, R13, 0x64006400, RZ, 0xfc, !PT ;  /* 0x640064000d1a7812 */ /* 0x000fe400078efcff */
[----:B------:R-:W-:Y:S02]  /*96f0*/  LOP3.LUT R15, R30, 0xf000f0, RZ, 0xc0, !PT ;  /* 0x00f000f01e0f7812 */ /* 0x000fe400078ec0ff */
[----:B------:R-:W-:Y:S01]  /*9700*/  LOP3.LUT R36, R21, 0x64006400, RZ, 0xfc, !PT ;  /* 0x6400640015247812 */ /* 0x000fe200078efcff */
[----:B------:R-:W-:Y:S01]  /*9710*/  HFMA2 R21, R12, R17.H0_H0, -72, -72 ;  /* 0xd480d4800c157431 */ /* 0x000fe20000040011 */
[----:B------:R-:W-:-:S02]  /*9720*/  LOP3.LUT R13, R22, 0xf000f0, RZ, 0xc0, !PT ;  /* 0x00f000f0160d7812 */ /* 0x000fc400078ec0ff */
[----:B------:R-:W-:Y:S01]  /*9730*/  LOP3.LUT R30, R30, 0xf000f, RZ, 0xc0, !PT ;  /* 0x000f000f1e1e7812 */ /* 0x000fe200078ec0ff */
[----:B------:R-:W-:Y:S01]  /*9740*/  HFMA2 R29, R36, R17.H0_H0, -72, -72 ;  /* 0xd480d480241d7431 */ /* 0x000fe20000040011 */
        /* <DEDUP_REMOVED lines=25> */
[----:B------:R-:W-:-:S02]  /*98e0*/  HADD2 R38, R16, -1032, -1032 ;  /* 0xe408e40810267430 */ /* 0x000fc40000000000 */
[----:B------:R-:W-:Y:S02]  /*98f0*/  HADD2 R32, R23, -1032, -1032 ;  /* 0xe408e40817207430 */ /* 0x000fe40000000000 */
[----:B------:R-:W-:Y:S02]  /*9900*/  HADD2 R33, R33, -1032, -1032 ;  /* 0xe408e40821217430 */ /* 0x000fe40000000000 */
[----:B------:R-:W-:Y:S02]  /*9910*/  HADD2 R35, R22, -1032, -1032 ;  /* 0xe408e40816237430 */ /* 0x000fe40000000000 */
[----:B------:R-:W-:Y:S02]  /*9920*/  HADD2 R37, R37, -1032, -1032 ;  /* 0xe408e40825257430 */ /* 0x000fe40000000000 */
[----:B------:R-:W-:Y:S01]  /*9930*/  HADD2 R30, R12, -1032, -1032 ;  /* 0xe408e4080c1e7430 */ /* 0x000fe20000000000 */
[----:B------:R-:W-:Y:S06]  /*9940*/  @!P1 BRA `(.L_x_252) ;  /* 0x0000000400689947 */ /* 0x000fec0003800000 */
[----:B------:R-:W0:Y:S01]  /*9950*/  LDS.64 R14, [UR4+-0xd0] ;  /* 0xffff3004ff0e7984 */ /* 0x000e220008000a00 */
[----:B------:R-:W-:Y:S02]  /*9960*/  HADD2.F32 R12, -RZ, R38.H0_H0 ;  /* 0x20000026ff0c7230 */ /* 0x000fe40000004100 */
[----:B------:R-:W-:Y:S01]  /*9970*/  HADD2.F32 R42, -RZ, R32.H0_H0 ;  /* 0x20000020ff2a7230 */ /* 0x000fe20000004100 */
[----:B------:R-:W1:Y:S01]  /*9980*/  LDS.64 R22, [UR4+-0xc8] ;  /* 0xffff3804ff167984 */ /* 0x000e620008000a00 */
[----:B------:R-:W-:Y:S02]  /*9990*/  HADD2.F32 R17, -RZ, R38.H1_H1 ;  /* 0x30000026ff117230 */ /* 0x000fe40000004100 */
[----:B------:R-:W-:Y:S02]  /*99a0*/  HADD2.F32 R41, -RZ, R32.H1_H1 ;  /* 0x30000020ff297230 */ /* 0x000fe40000004100 */
[----:B------:R-:W-:Y:S02]  /*99b0*/  HADD2.F32 R16, -RZ, R34.H0_H0 ;  /* 0x20000022ff107230 */ /* 0x000fe40000004100 */
[----:B------:R-:W-:-:S02]  /*99c0*/  HADD2.F32 R46, -RZ, R26.H1_H1 ;  /* 0x3000001aff2e7230 */ /* 0x000fc40000004100 */
[--C-:B0-----:R-:W-:Y:S02]  /*99d0*/  HADD2.F32 R13, -RZ, R14.reuse.H0_H0 ;  /* 0x2000000eff0d7230 */ /* 0x101fe40000004100 */
        /* <DEDUP_REMOVED lines=10> */
[----:B------:R-:W-:Y:S02]  /*9a80*/  HADD2.F32 R43, -RZ, R34.H1_H1 ;  /* 0x30000022ff2b7230 */ /* 0x000fe40000004100 */
        /* <DEDUP_REMOVED lines=15> */
[C---:B------:R-:W-:Y:S01]  /*9b80*/  FFMA.FTZ R46, R15.reuse, R46, R17 ;  /* 0x0000002e0f2e7223 */ /* 0x040fe20000010011 */
[----:B------:R-:W-:Y:S01]  /*9b90*/  FFMA.FTZ R40, R15, R14, R16 ;  /* 0x0000000e0f287223 */ /* 0x000fe20000010010 */
[----:B------:R-:W-:-:S02]  /*9ba0*/  HADD2.F32 R13, -RZ, R35.H0_H0 ;  /* 0x20000023ff0d7230 */ /* 0x000fc40000004100 */
[----:B------:R-:W-:Y:S01]  /*9bb0*/  FFMA.FTZ R42, R15, R42, R41 ;  /* 0x0000002a0f2a7223 */ /* 0x000fe20000010029 */
[--C-:B-1----:R-:W-:Y:S02]  /*9bc0*/  HADD2.F32 R15, -RZ, R22.reuse.H0_H0 ;  /* 0x20000016ff0f7230 */ /* 0x102fe40000004100 */
[----:B------:R-:W-:Y:S02]  /*9bd0*/  HADD2.F32 R17, -RZ, R22.H1_H1 ;  /* 0x30000016ff117230 */ /* 0x000fe40000004100 */
[----:B------:R-:W-:Y:S02]  /*9be0*/  HADD2.F32 R14, -RZ, R35.H1_H1 ;  /* 0x30000023ff0e7230 */ /* 0x000fe40000004100 */
[----:B------:R-:W-:Y:S01]  /*9bf0*/  FFMA.FTZ R13, R13, R15, R12 ;  /* 0x0000000f0d0d7223 */ /* 0x000fe2000001000c */
[----:B------:R-:W-:Y:S02]  /*9c00*/  HADD2.F32 R22, -RZ, R36.H0_H0 ;  /* 0x20000024ff167230 */ /* 0x000fe40000004100 */
[----:B------:R-:W-:-:S02]  /*9c10*/  HADD2.F32 R39, -RZ, R37.H0_H0 ;  /* 0x20000025ff277230 */ /* 0x000fc40000004100 */
[----:B------:R-:W-:Y:S01]  /*9c20*/  FFMA.FTZ R13, R14, R17, R13 ;  /* 0x000000110e0d7223 */ /* 0x000fe2000001000d */
[----:B------:R-:W-:Y:S02]  /*9c30*/  HADD2.F32 R43, -RZ, R30.H0_H0 ;  /* 0x2000001eff2b7230 */ /* 0x000fe40000004100 */
[C---:B------:R-:W-:Y:S01]  /*9c40*/  FFMA.FTZ R22, R15.reuse, R22, R40 ;  /* 0x000000160f167223 */ /* 0x040fe20000010028 */
[----:B------:R-:W-:Y:S02]  /*9c50*/  HADD2.F32 R14, -RZ, R36.H1_H1 ;  /* 0x30000024ff0e7230 */ /* 0x000fe40000004100 */
[C---:B------:R-:W-:Y:S01]  /*9c60*/  FFMA.FTZ R41, R15.reuse, R39, R42 ;  /* 0x000000270f297223 */ /* 0x040fe2000001002a */
[----:B------:R-:W-:Y:S02]  /*9c70*/  HADD2.F32 R16, -RZ, R23.H0_H0 ;  /* 0x20000017ff107230 */ /* 0x000fe40000004100 */
[----:B------:R-:W-:Y:S01]  /*9c80*/  FFMA.FTZ R43, R15, R43, R46 ;  /* 0x0000002b0f2b7223 */ /* 0x000fe2000001002e */
        /* <DEDUP_REMOVED lines=38> */
.L_x_252:
[----:B------:R-:W-:Y:S05]  /*9ef0*/  @!P2 BRA `(.L_x_253) ;  /* 0x00000010005ca947 */ /* 0x000fea0003800000 */
[----:B------:R-:W-:Y:S02]  /*9f00*/  PRMT R12, R53, 0x9910, RZ ;  /* 0x00009910350c7816 */ /* 0x000fe400000000ff */
[----:B------:R-:W-:Y:S02]  /*9f10*/  ISETP.NE.AND P3, PT, R57, 0x2, PT ;  /* 0x000000023900780c */ /* 0x000fe40003f65270 */
[----:B------:R-:W-:-:S13]  /*9f20*/  ISETP.NE.AND P1, PT, R12, RZ, PT ;  /* 0x000000ff0c00720c */ /* 0x000fda0003f25270 */
[----:B------:R-:W-:Y:S05]  /*9f30*/  @!P1 BRA `(.L_x_254) ;  /* 0x0000000400689947 */ /* 0x000fea0003800000 */
[----:B------:R-:W0:Y:S01]  /*9f40*/  LDS.64 R12, [UR4+-0x50] ;  /* 0xffffb004ff0c7984 */ /* 0x000e220008000a00 */
[----:B------:R-:W-:Y:S02]  /*9f50*/  HADD2.F32 R14, -RZ, R33.H0_H0 ;  /* 0x20000021ff0e7230 */ /* 0x000fe40000004100 */
[----:B------:R-:W-:Y:S01]  /*9f60*/  HADD2.F32 R15, -RZ, R34.H0_H0 ;  /* 0x20000022ff0f7230 */ /* 0x000fe20000004100 */
[----:B------:R-:W1:Y:S01]  /*9f70*/  LDS.64 R16, [UR4+-0x48] ;  /* 0xffffb804ff107984 */ /* 0x000e620008000a00 */
[----:B------:R-:W-:Y:S02]  /*9f80*/  HADD2.F32 R45, -RZ, R32.H1_H1 ;  /* 0x30000020ff2d7230 */ /* 0x000fe40000004100 */
[----:B------:R-:W-:Y:S02]  /*9f90*/  HADD2.F32 R43, -RZ, R38.H1_H1 ;  /* 0x30000026ff2b7230 */ /* 0x000fe40000004100 */
[----:B------:R-:W-:Y:S02]  /*9fa0*/  HADD2.F32 R44, -RZ, R26.H1_H1 ;  /* 0x3000001aff2c7230 */ /* 0x000fe40000004100 */
[----:B------:R-:W-:-:S02]  /*9fb0*/  HADD2.F32 R46, -RZ, R30.H0_H0 ;  /* 0x2000001eff2e7230 */ /* 0x000fc40000004100 */
[--C-:B0-----:R-:W-:Y:S02]  /*9fc0*/  HADD2.F32 R41, -RZ, R13.reuse.H0_H0 ;  /* 0x2000000dff297230 */ /* 0x101fe40000004100 */
[----:B------:R-:W-:Y:S02]  /*9fd0*/  HADD2.F32 R22, -RZ, R13.H1_H1 ;  /* 0x3000000dff167230 */ /* 0x000fe40000004100 */
[----:B------:R-:W-:Y:S02]  /*9fe0*/  HADD2.F32 R23, -RZ, R12.H0_H0 ;  /* 0x2000000cff177230 */ /* 0x000fe40000004100 */
[----:B------:R-:W-:Y:S02]  /*9ff0*/  HADD2.F32 R13, -RZ, R32.H0_H0 ;  /* 0x20000020ff0d7230 */ /* 0x000fe40000004100 */
[----:B------:R-:W-:Y:S02]  /*a000*/  HADD2.F32 R39, -RZ, R12.H1_H1 ;  /* 0x3000000cff277230 */ /* 0x000fe40000004100 */
[----:B------:R-:W-:Y:S01]  /*a010*/  FFMA.FTZ R14, R14, R23, RZ ;  /* 0x000000170e0e7223 */ /* 0x000fe200000100ff */
[----:B------:R-:W-:-:S02]  /*a020*/  HADD2.F32 R12, -RZ, R38.H0_H0 ;  /* 0x20000026ff0c7230 */ /* 0x000fc40000004100 */
[-C--:B------:R-:W-:Y:S01]  /*a030*/  FFMA.FTZ R40, R13, R23.reuse, RZ ;  /* 0x000000170d287223 */ /* 0x080fe200000100ff */
[-C--:B------:R-:W-:Y:S01]  /*a040*/  FFMA.FTZ R42, R15, R23.reuse, RZ ;  /* 0x000000170f2a7223 */ /* 0x080fe200000100ff */
[----:B------:R-:W-:Y:S02]  /*a050*/  HADD2.F32 R13, -RZ, R21.H0_H0 ;  /* 0x20000015ff0d7230 */ /* 0x000fe40000004100 */
[----:B------:R-:W-:Y:S01]  /*a060*/  FFMA.FTZ R12, R12, R23, RZ ;  /* 0x000000170c0c7223 */ /* 0x000fe200000100ff */
[-C--:B------:R-:W-:Y:S01]  /*a070*/  FFMA.FTZ R40, R45, R39.reuse, R40 ;  /* 0x000000272d287223 */ /* 0x080fe20000010028 */
[----:B------:R-:W-:Y:S02]  /*a080*/  HADD2.F32 R23, -RZ, R33.H1_H1 ;  /* 0x30000021ff177230 */ /* 0x000fe40000004100 */
        /* <DEDUP_REMOVED lines=8> */
[-C--:B------:R-:W-:Y:S01]  /*a110*/  FFMA.FTZ R15, R15, R41.reuse, R40 ;  /* 0x000000290f0f7223 */ /* 0x080fe20000010028 */
[-C--:B------:R-:W-:Y:S01]  /*a120*/  FFMA.FTZ R23, R43, R41.reuse, R14 ;  /* 0x000000292b177223 */ /* 0x080fe2000001000e */
[----:B------:R-:W-:Y:S02]  /*a130*/  HADD2.F32 R12, -RZ, R21.H1_H1 ;  /* 0x30000015ff0c7230 */ /* 0x000fe40000004100 */
[----:B------:R-:W-:Y:S01]  /*a140*/  FFMA.FTZ R41, R39, R41, R42 ;  /* 0x0000002927297223 */ /* 0x000fe2000001002a */
[----:B------:R-:W-:-:S02]  /*a150*/  HADD2.F32 R14, -RZ, R24.H1_H1 ;  /* 0x30000018ff0e7230 */ /* 0x000fc40000004100 */
        /* <DEDUP_REMOVED lines=56> */
.L_x_254:
        /* <DEDUP_REMOVED lines=94> */
.L_x_255:
[----:B------:R-:W-:Y:S05]  /*aac0*/  @P0 BRA `(.L_x_253) ;  /* 0x0000000400680947 */ /* 0x000fea0003800000 */
[----:B------:R-:W0:Y:S01]  /*aad0*/  LDS.64 R12, [UR4+0xb0] ;  /* 0x0000b004ff0c7984 */ /* 0x000e220008000a00 */
[----:B------:R-:W-:Y:S02]  /*aae0*/  HADD2.F32 R43, -RZ, R38.H1_H1 ;  /* 0x30000026ff2b7230 */ /* 0x000fe40000004100 */
[--C-:B------:R-:W-:Y:S01]  /*aaf0*/  HADD2.F32 R14, -RZ, R33.reuse.H0_H0 ;  /* 0x20000021ff0e7230 */ /* 0x100fe20000004100 */
        /* <DEDUP_REMOVED lines=19> */
[----:B------:R-:W-:Y:S02]  /*ac30*/  HADD2.F32 R23, -RZ, R25.H0_H0 ;  /* 0x20000019ff177230 */ /* 0x000fe40000004100 */
[----:B------:R-:W-:Y:S01]  /*ac40*/  FFMA.FTZ R32, R45, R39, R32 ;  /* 0x000000272d207223 */ /* 0x000fe20000010020 */
[----:B------:R-:W-:-:S02]  /*ac50*/  HADD2.F32 R33, -RZ, R26.H0_H0 ;  /* 0x2000001aff217230 */ /* 0x000fc40000004100 */
[----:B------:R-:W-:Y:S01]  /*ac60*/  FFMA.FTZ R38, R43, R39, R38 ;  /* 0x000000272b267223 */ /* 0x000fe20000010026 */
[-C--:B------:R-:W-:Y:S01]  /*ac70*/  FFMA.FTZ R13, R13, R41.reuse, R12 ;  /* 0x000000290d0d7223 */ /* 0x080fe2000001000c */
[-C--:B------:R-:W-:Y:S01]  /*ac80*/  FFMA.FTZ R23, R23, R41.reuse, R14 ;  /* 0x0000002917177223 */ /* 0x080fe2000001000e */
[-C--:B------:R-:W-:Y:S01]  /*ac90*/  FFMA.FTZ R15, R15, R41.reuse, R32 ;  /* 0x000000290f0f7223 */ /* 0x080fe20000010020 */
[----:B------:R-:W-:Y:S02]  /*aca0*/  HADD2.F32 R12, -RZ, R21.H1_H1 ;  /* 0x30000015ff0c7230 */ /* 0x000fe40000004100 */
[----:B------:R-:W-:Y:S01]  /*acb0*/  FFMA.FTZ R41, R33, R41, R38 ;  /* 0x0000002921297223 */ /* 0x000fe20000010026 */
[----:B------:R-:W-:Y:S02]  /*acc0*/  HADD2.F32 R24, -RZ, R24.H1_H1 ;  /* 0x30000018ff187230 */ /* 0x000fe40000004100 */
[----:B------:R-:W-:Y:S02]  /*acd0*/  HADD2.F32 R14, -RZ, R25.H1_H1 ;  /* 0x30000019ff0e7230 */ /* 0x000fe40000004100 */
[----:B------:R-:W-:Y:S01]  /*ace0*/  FFMA.FTZ R13, R12, R22, R13 ;  /* 0x000000160c0d7223 */ /* 0x000fe2000001000d */
[----:B------:R-:W-:-:S02]  /*acf0*/  HADD2.F32 R26, -RZ, R26.H1_H1 ;  /* 0x3000001aff1a7230 */ /* 0x000fc40000004100 */
[-C--:B------:R-:W-:Y:S01]  /*ad00*/  FFMA.FTZ R15, R24, R22.reuse, R15 ;  /* 0x00000016180f7223 */ /* 0x080fe2000001000f */
[--C-:B-1----:R-:W-:Y:S02]  /*ad10*/  HADD2.F32 R12, -RZ, R16.reuse.H0_H0 ;  /* 0x20000010ff0c7230 */ /* 0x102fe40000004100 */
[-C--:B------:R-:W-:Y:S01]  /*ad20*/  FFMA.FTZ R23, R14, R22.reuse, R23 ;  /* 0x000000160e177223 */ /* 0x080fe20000010017 */
[----:B------:R-:W-:Y:S02]  /*ad30*/  HADD2.F32 R16, -RZ, R16.H1_H1 ;  /* 0x30000010ff107230 */ /* 0x000fe40000004100 */
[----:B------:R-:W-:Y:S01]  /*ad40*/  FFMA.FTZ R41, R26, R22, R41 ;  /* 0x000000161a297223 */ /* 0x000fe20000010029 */
[--C-:B------:R-:W-:Y:S02]  /*ad50*/  HADD2.F32 R22, -RZ, R35.reuse.H0_H0 ;  /* 0x20000023ff167230 */ /* 0x100fe40000004100 */
[----:B------:R-:W-:Y:S02]  /*ad60*/  HADD2.F32 R26, -RZ, R36.H0_H0 ;  /* 0x20000024ff1a7230 */ /* 0x000fe40000004100 */
[----:B------:R-:W-:-:S02]  /*ad70*/  HADD2.F32 R24, -RZ, R35.H1_H1 ;  /* 0x30000023ff187230 */ /* 0x000fc40000004100 */
[-C--:B------:R-:W-:Y:S01]  /*ad80*/  FFMA.FTZ R13, R22, R12.reuse, R13 ;  /* 0x0000000c160d7223 */ /* 0x080fe2000001000d */
[--C-:B------:R-:W-:Y:S02]  /*ad90*/  HADD2.F32 R32, -RZ, R37.reuse.H0_H0 ;  /* 0x20000025ff207230 */ /* 0x100fe40000004100 */
        /* <DEDUP_REMOVED lines=45> */
.L_x_253:
[----:B------:R-:W-:Y:S01]  /*b070*/  IADD3 R55, PT, PT, R55, 0x20, RZ ;  /* 0x0000002037377810 */ /* 0x000fe20007ffe0ff */
[----:B------:R-:W-:Y:S01]  /*b080*/  UIADD3 UR4, UPT, UPT, UR4, 0x40, URZ ;  /* 0x0000004004047890 */ /* 0x000fe2000fffe0ff */
[----:B------:R-:W-:Y:S01]  /*b090*/  IADD3 R18, P3, PT, R18, 0x80, RZ ;  /* 0x0000008012127810 */ /* 0x000fe20007f7e0ff */
[----:B------:R-:W-:Y:S01]  /*b0a0*/  IMAD.WIDE R64, R58, 0x4, R64 ;  /* 0x000000043a407825 */ /* 0x000fe200078e0240 */
[----:B------:R-:W-:Y:S02]  /*b0b0*/  ISETP.GE.AND P1, PT, R55, R20, PT ;  /* 0x000000143700720c */ /* 0x000fe40003f26270 */
[----:B------:R-:W-:-:S11]  /*b0c0*/  IADD3.X R19, PT, PT, RZ, R19, RZ, P3, !PT ;  /* 0x00000013ff137210 */ /* 0x000fd60001ffe4ff */
[----:B------:R-:W-:Y:S05]  /*b0d0*/  @!P1 BRA `(.L_x_256) ;  /* 0xffffff94001c9947 */ /* 0x000fea000383ffff */
.L_x_239:
[----:B------:R-:W0:Y:S01]  /*b0e0*/  S2R R11, SR_CTAID.X ;  /* 0x00000000000b7919 */ /* 0x000e220000002500 */
[----:B------:R-:W1:Y:S01]  /*b0f0*/  S2UR UR4, SR_CTAID.Y ;  /* 0x00000000000479c3 */ /* 0x000e620000002600 */
[----:B------:R-:W0:Y:S07]  /*b100*/  S2R R0, SR_TID.X ;  /* 0x0000000000007919 */ /* 0x000e2e0000002100 */
[----:B------:R-:W2:Y:S01]  /*b110*/  LDC.64 R14, c[0x0][0x3a0] ;  /* 0x0000e800ff0e7b82 */ /* 0x000ea20000000a00 */
[----:B0-----:R-:W-:-:S05]  /*b120*/  LEA R11, R11, R0, 0x6 ;  /* 0x000000000b0b7211 */ /* 0x001fca00078e30ff */
[----:B-1----:R-:W-:-:S05]  /*b130*/  IMAD R11, R58, UR4, R11 ;  /* 0x000000043a0b7c24 */ /* 0x002fca000f8e020b */
[----:B------:R-:W-:-:S05]  /*b140*/  SHF.L.U32 R11, R11, 0x2, RZ ;  /* 0x000000020b0b7819 */ /* 0x000fca00000006ff */
[----:B--2---:R-:W-:-:S05]  /*b150*/  IMAD.WIDE R14, R11, 0x2, R14 ;  /* 0x000000020b0e7825 */ /* 0x004fca00078e020e */
[----:B------:R0:W-:Y:S01]  /*b160*/  ATOM.E.ADD.F16x2.RN.STRONG.GPU P0, RZ, desc[UR8][R14.64], R3 ;  /* 0x800000030eff79a2 */ /* 0x0001e2000c10e108 */
[----:B------:R-:W-:Y:S04]  /*b170*/  BSSY.RECONVERGENT B0, `(.L_x_257) ;  /* 0x000000f000007945 */ /* 0x000fe80003800200 */
[----:B0-----:R-:W-:Y:S05]  /*b180*/  @P0 BRA `(.L_x_258) ;  /* 0x0000000000340947 */ /* 0x001fea0003800000 */
[----:B------:R-:W0:Y:S02]  /*b190*/  QSPC.E.S P0, RZ, [R14] ;  /* 0x000000000eff73aa */ /* 0x000e240000000500 */
[----:B0-----:R-:W-:Y:S05]  /*b1a0*/  @!P0 BRA `(.L_x_259) ;  /* 0x0000000000208947 */ /* 0x001fea0003800000 */
[----:B------:R-:W-:Y:S02]  /*b1b0*/  MOV R12, R14 ;  /* 0x0000000e000c7202 */ /* 0x000fe40000000f00 */
[----:B------:R-:W-:Y:S02]  /*b1c0*/  MOV R11, R3 ;  /* 0x00000003000b7202 */ /* 0x000fe40000000f00 */
[----:B------:R-:W-:-:S07]  /*b1d0*/  MOV R12, R12 ;  /* 0x0000000c000c7202 */ /* 0x000fce0000000f00 */
.L_x_260:
[----:B------:R-:W0:Y:S02]  /*b1e0*/  LDS R2, [R12] ;  /* 0x000000000c027984 */ /* 0x000e240000000800 */
[----:B0-----:R-:W-:-:S05]  /*b1f0*/  HFMA2 R3, R2, 1, 1, R11 ;  /* 0x3c003c0002037831 */ /* 0x001fca000000000b */
[----:B------:R-:W0:Y:S02]  /*b200*/  ATOMS.CAST.SPIN P0, [R12], R2, R3 ;  /* 0x000000020c00758d */ /* 0x000e240001800003 */
[----:B0-----:R-:W-:Y:S05]  /*b210*/  @!P0 BRA `(.L_x_260) ;  /* 0xfffffffc00f08947 */ /* 0x001fea000383ffff */
[----:B------:R-:W-:Y:S05]  /*b220*/  BRA `(.L_x_258) ;  /* 0x00000000000c7947 */ /* 0x000fea0003800000 */
.L_x_259:
[----:B------:R-:W2:Y:S02]  /*b230*/  LD.E R0, desc[UR8][R14.64] ;  /* 0x000000080e007980 */ /* 0x000ea4000c101900 */
[----:B--2---:R-:W-:-:S05]  /*b240*/  IADD3 R3, PT, PT, R3, R0, RZ ;  /* 0x0000000003037210 */ /* 0x004fca0007ffe0ff */
[----:B------:R0:W-:Y:S02]  /*b250*/  ST.E desc[UR8][R14.64], R3 ;  /* 0x000000030e007985 */ /* 0x0001e4000c101908 */
.L_x_258:
[----:B------:R-:W-:Y:S05]  /*b260*/  BSYNC.RECONVERGENT B0 ;  /* 0x0000000000007941 */ /* 0x000fea0003800200 */
.L_x_257:
[----:B------:R1:W-:Y:S01]  /*b270*/  ATOM.E.ADD.F16x2.RN.STRONG.GPU P0, RZ, desc[UR8][R14.64+0x4], R4 ;  /* 0x800004040eff79a2 */ /* 0x0003e2000c10e108 */
[----:B------:R-:W-:Y:S04]  /*b280*/  BSSY.RECONVERGENT B0, `(.L_x_261) ;  /* 0x000000e000007945 */ /* 0x000fe80003800200 */
[----:B-1----:R-:W-:Y:S05]  /*b290*/  @P0 BRA `(.L_x_262) ;  /* 0x0000000000300947 */ /* 0x002fea0003800000 */
[----:B------:R-:W1:Y:S02]  /*b2a0*/  QSPC.E.S P0, RZ, [R14+0x4] ;  /* 0x000004000eff73aa */ /* 0x000e640000000500 */
[----:B-1----:R-:W-:Y:S05]  /*b2b0*/  @!P0 BRA `(.L_x_263) ;  /* 0x00000000001c8947 */ /* 0x002fea0003800000 */
[----:B------:R-:W-:-:S04]  /*b2c0*/  MOV R2, R14 ;  /* 0x0000000e00027202 */ /* 0x000fc80000000f00 */
[----:B------:R-:W-:-:S07]  /*b2d0*/  MOV R0, R2 ;  /* 0x0000000200007202 */ /* 0x000fce0000000f00 */
.L_x_264:
[----:B------:R-:W0:Y:S02]  /*b2e0*/  LDS R2, [R0+0x4] ;  /* 0x0000040000027984 */ /* 0x000e240000000800 */
[----:B0-----:R-:W-:-:S05]  /*b2f0*/  HADD2 R3, R2, R4 ;  /* 0x0000000402037230 */ /* 0x001fca0000000000 */
[----:B------:R-:W0:Y:S02]  /*b300*/  ATOMS.CAST.SPIN P0, [R0+0x4], R2, R3 ;  /* 0x000004020000758d */ /* 0x000e240001800003 */
[----:B0-----:R-:W-:Y:S05]  /*b310*/  @!P0 BRA `(.L_x_264) ;  /* 0xfffffffc00f08947 */ /* 0x001fea000383ffff */
[----:B------:R-:W-:Y:S05]  /*b320*/  BRA `(.L_x_262) ;  /* 0x00000000000c7947 */ /* 0x000fea0003800000 */
.L_x_263:
[----:B------:R-:W0:Y:S02]  /*b330*/  LD.E R0, desc[UR8][R14.64+0x4] ;  /* 0x000004080e007980 */ /* 0x000e24000c101900 */
[----:B0-----:R-:W-:-:S05]  /*b340*/  IADD3 R3, PT, PT, R4, R0, RZ ;  /* 0x0000000004037210 */ /* 0x001fca0007ffe0ff */
[----:B------:R1:W-:Y:S02]  /*b350*/  ST.E desc[UR8][R14.64+0x4], R3 ;  /* 0x000004030e007985 */ /* 0x0003e4000c101908 */
.L_x_262:
[----:B------:R-:W-:Y:S05]  /*b360*/  BSYNC.RECONVERGENT B0 ;  /* 0x0000000000007941 */ /* 0x000fea0003800200 */
.L_x_261:
        /* <DEDUP_REMOVED lines=9> */
.L_x_268:
[----:B------:R-:W0:Y:S02]  /*b400*/  LDS R2, [R0] ;  /* 0x0000000000027984 */ /* 0x000e240000000800 */
[----:B0-----:R-:W-:-:S05]  /*b410*/  HFMA2 R3, R2, 1, 1, R5 ;  /* 0x3c003c0002037831 */ /* 0x001fca0000000005 */
[----:B------:R-:W0:Y:S02]  /*b420*/  ATOMS.CAST.SPIN P0, [R0], R2, R3 ;  /* 0x000000020000758d */ /* 0x000e240001800003 */
[----:B0-----:R-:W-:Y:S05]  /*b430*/  @!P0 BRA `(.L_x_268) ;  /* 0xfffffffc00f08947 */ /* 0x001fea000383ffff */
[----:B------:R-:W-:Y:S05]  /*b440*/  BRA `(.L_x_266) ;  /* 0x00000000000c7947 */ /* 0x000fea0003800000 */
.L_x_267:
[----:B------:R-:W2:Y:S02]  /*b450*/  LD.E R0, desc[UR8][R14.64] ;  /* 0x000000080e007980 */ /* 0x000ea4000c101900 */
[----:B--2---:R-:W-:-:S05]  /*b460*/  IADD3 R3, PT, PT, R5, R0, RZ ;  /* 0x0000000005037210 */ /* 0x004fca0007ffe0ff */
[----:B------:R0:W-:Y:S02]  /*b470*/  ST.E desc[UR8][R14.64], R3 ;  /* 0x000000030e007985 */ /* 0x0001e4000c101908 */
.L_x_266:
[----:B------:R-:W-:Y:S05]  /*b480*/  BSYNC.RECONVERGENT B0 ;  /* 0x0000000000007941 */ /* 0x000fea0003800200 */
.L_x_265:
[----:B------:R1:W-:Y:S01]  /*b490*/  ATOM.E.ADD.F16x2.RN.STRONG.GPU P0, RZ, desc[UR8][R14.64+0x4], R6 ;  /* 0x800004060eff79a2 */ /* 0x0003e2000c10e108 */
[----:B------:R-:W-:Y:S04]  /*b4a0*/  BSSY.RECONVERGENT B0, `(.L_x_269) ;  /* 0x000000e000007945 */ /* 0x000fe80003800200 */
[----:B-1----:R-:W-:Y:S05]  /*b4b0*/  @P0 BRA `(.L_x_270) ;  /* 0x0000000000300947 */ /* 0x002fea0003800000 */
[----:B------:R-:W1:Y:S02]  /*b4c0*/  QSPC.E.S P0, RZ, [R14+0x4] ;  /* 0x000004000eff73aa */ /* 0x000e640000000500 */
[----:B-1----:R-:W-:Y:S05]  /*b4d0*/  @!P0 BRA `(.L_x_271) ;  /* 0x00000000001c8947 */ /* 0x002fea0003800000 */
[----:B------:R-:W-:-:S04]  /*b4e0*/  MOV R2, R14 ;  /* 0x0000000e00027202 */ /* 0x000fc80000000f00 */
[----:B------:R-:W-:-:S07]  /*b4f0*/  MOV R0, R2 ;  /* 0x0000000200007202 */ /* 0x000fce0000000f00 */
.L_x_272:
[----:B------:R-:W0:Y:S02]  /*b500*/  LDS R2, [R0+0x4] ;  /* 0x0000040000027984 */ /* 0x000e240000000800 */
[----:B0-----:R-:W-:-:S05]  /*b510*/  HADD2 R3, R2, R6 ;  /* 0x0000000602037230 */ /* 0x001fca0000000000 */
[----:B------:R-:W0:Y:S02]  /*b520*/  ATOMS.CAST.SPIN P0, [R0+0x4], R2, R3 ;  /* 0x000004020000758d */ /* 0x000e240001800003 */
[----:B0-----:R-:W-:Y:S05]  /*b530*/  @!P0 BRA `(.L_x_272) ;  /* 0xfffffffc00f08947 */ /* 0x001fea000383ffff */
[----:B------:R-:W-:Y:S05]  /*b540*/  BRA `(.L_x_270) ;  /* 0x00000000000c7947 */ /* 0x000fea0003800000 */
.L_x_271:
[----:B------:R-:W0:Y:S02]  /*b550*/  LD.E R0, desc[UR8][R14.64+0x4] ;  /* 0x000004080e007980 */ /* 0x000e24000c101900 */
[----:B0-----:R-:W-:-:S05]  /*b560*/  IADD3 R3, PT, PT, R6, R0, RZ ;  /* 0x0000000006037210 */ /* 0x001fca0007ffe0ff */
[----:B------:R1:W-:Y:S02]  /*b570*/  ST.E desc[UR8][R14.64+0x4], R3 ;  /* 0x000004030e007985 */ /* 0x0003e4000c101908 */
.L_x_270:
[----:B------:R-:W-:Y:S05]  /*b580*/  BSYNC.RECONVERGENT B0 ;  /* 0x0000000000007941 */ /* 0x000fea0003800200 */
.L_x_269:
        /* <DEDUP_REMOVED lines=10> */
.L_x_276:
[----:B------:R-:W0:Y:S02]  /*b630*/  LDS R2, [R0] ;  /* 0x0000000000027984 */ /* 0x000e240000000800 */
[----:B0-----:R-:W-:-:S05]  /*b640*/  HFMA2 R3, R2, 1, 1, R7 ;  /* 0x3c003c0002037831 */ /* 0x001fca0000000007 */
[----:B------:R-:W0:Y:S02]  /*b650*/  ATOMS.CAST.SPIN P0, [R0], R2, R3 ;  /* 0x000000020000758d */ /* 0x000e240001800003 */
[----:B0-----:R-:W-:Y:S05]  /*b660*/  @!P0 BRA `(.L_x_276) ;  /* 0xfffffffc00f08947 */ /* 0x001fea000383ffff */
[----:B------:R-:W-:Y:S05]  /*b670*/  BRA `(.L_x_274) ;  /* 0x00000000000c7947 */ /* 0x000fea0003800000 */
.L_x_275:
[----:B------:R-:W2:Y:S02]  /*b680*/  LD.E R0, desc[UR8][R14.64] ;  /* 0x000000080e007980 */ /* 0x000ea4000c101900 */
[----:B--2---:R-:W-:-:S05]  /*b690*/  IADD3 R3, PT, PT, R7, R0, RZ ;  /* 0x0000000007037210 */ /* 0x004fca0007ffe0ff */
[----:B------:R0:W-:Y:S02]  /*b6a0*/  ST.E desc[UR8][R14.64], R3 ;  /* 0x000000030e007985 */ /* 0x0001e4000c101908 */
.L_x_274:
[----:B------:R-:W-:Y:S05]  /*b6b0*/  BSYNC.RECONVERGENT B0 ;  /* 0x0000000000007941 */ /* 0x000fea0003800200 */
.L_x_273:
[----:B------:R1:W-:Y:S01]  /*b6c0*/  ATOM.E.ADD.F16x2.RN.STRONG.GPU P0, RZ, desc[UR8][R14.64+0x4], R8 ;  /* 0x800004080eff79a2 */ /* 0x0003e2000c10e108 */
[----:B------:R-:W-:Y:S04]  /*b6d0*/  BSSY.RECONVERGENT B0, `(.L_x_277) ;  /* 0x000000e000007945 */ /* 0x000fe80003800200 */
[----:B-1----:R-:W-:Y:S05]  /*b6e0*/  @P0 BRA `(.L_x_278) ;  /* 0x0000000000300947 */ /* 0x002fea0003800000 */
[----:B------:R-:W1:Y:S02]  /*b6f0*/  QSPC.E.S P0, RZ, [R14+0x4] ;  /* 0x000004000eff73aa */ /* 0x000e640000000500 */
[----:B-1----:R-:W-:Y:S05]  /*b700*/  @!P0 BRA `(.L_x_279) ;  /* 0x00000000001c8947 */ /* 0x002fea0003800000 */
[----:B------:R-:W-:-:S04]  /*b710*/  MOV R2, R14 ;  /* 0x0000000e00027202 */ /* 0x000fc80000000f00 */
[----:B------:R-:W-:-:S07]  /*b720*/  MOV R0, R2 ;  /* 0x0000000200007202 */ /* 0x000fce0000000f00 */
.L_x_280:
[----:B------:R-:W0:Y:S02]  /*b730*/  LDS R2, [R0+0x4] ;  /* 0x0000040000027984 */ /* 0x000e240000000800 */
[----:B0-----:R-:W-:-:S05]  /*b740*/  HADD2 R3, R2, R8 ;  /* 0x0000000802037230 */ /* 0x001fca0000000000 */
[----:B------:R-:W0:Y:S02]  /*b750*/  ATOMS.CAST.SPIN P0, [R0+0x4], R2, R3 ;  /* 0x000004020000758d */ /* 0x000e240001800003 */
[----:B0-----:R-:W-:Y:S05]  /*b760*/  @!P0 BRA `(.L_x_280) ;  /* 0xfffffffc00f08947 */ /* 0x001fea000383ffff */
[----:B------:R-:W-:Y:S05]  /*b770*/  BRA `(.L_x_278) ;  /* 0x00000000000c7947 */ /* 0x000fea0003800000 */
.L_x_279:
[----:B------:R-:W0:Y:S02]  /*b780*/  LD.E R0, desc[UR8][R14.64+0x4] ;  /* 0x000004080e007980 */ /* 0x000e24000c101900 */
[----:B0-----:R-:W-:-:S05]  /*b790*/  IADD3 R3, PT, PT, R8, R0, RZ ;  /* 0x0000000008037210 */ /* 0x001fca0007ffe0ff */
[----:B------:R1:W-:Y:S02]  /*b7a0*/  ST.E desc[UR8][R14.64+0x4], R3 ;  /* 0x000004030e007985 */ /* 0x0003e4000c101908 */
.L_x_278:
[----:B------:R-:W-:Y:S05]  /*b7b0*/  BSYNC.RECONVERGENT B0 ;  /* 0x0000000000007941 */ /* 0x000fea0003800200 */
.L_x_277:
        /* <DEDUP_REMOVED lines=10> */
.L_x_284:
[----:B------:R-:W0:Y:S02]  /*b860*/  LDS R2, [R0] ;  /* 0x0000000000027984 */ /* 0x000e240000000800 */
[----:B0-----:R-:W-:-:S05]  /*b870*/  HFMA2 R3, R2, 1, 1, R9 ;  /* 0x3c003c0002037831 */ /* 0x001fca0000000009 */
[----:B------:R-:W0:Y:S02]  /*b880*/  ATOMS.CAST.SPIN P0, [R0], R2, R3 ;  /* 0x000000020000758d */ /* 0x000e240001800003 */
[----:B0-----:R-:W-:Y:S05]  /*b890*/  @!P0 BRA `(.L_x_284) ;  /* 0xfffffffc00f08947 */ /* 0x001fea000383ffff */
[----:B------:R-:W-:Y:S05]  /*b8a0*/  BRA `(.L_x_282) ;  /* 0x00000000000c7947 */ /* 0x000fea0003800000 */
.L_x_283:
[----:B------:R-:W2:Y:S02]  /*b8b0*/  LD.E R0, desc[UR8][R14.64] ;  /* 0x000000080e007980 */ /* 0x000ea4000c101900 */
[----:B--2---:R-:W-:-:S05]  /*b8c0*/  IADD3 R3, PT, PT, R9, R0, RZ ;  /* 0x0000000009037210 */ /* 0x004fca0007ffe0ff */
[----:B------:R0:W-:Y:S02]  /*b8d0*/  ST.E desc[UR8][R14.64], R3 ;  /* 0x000000030e007985 */ /* 0x0001e4000c101908 */
.L_x_282:
[----:B------:R-:W-:Y:S05]  /*b8e0*/  BSYNC.RECONVERGENT B0 ;  /* 0x0000000000007941 */ /* 0x000fea0003800200 */
.L_x_281:
[----:B------:R1:W-:Y:S02]  /*b8f0*/  ATOM.E.ADD.F16x2.RN.STRONG.GPU P0, RZ, desc[UR8][R14.64+0x4], R10 ;  /* 0x8000040a0eff79a2 */ /* 0x0003e4000c10e108 */
[----:B-1----:R-:W-:Y:S05]  /*b900*/  @P0 EXIT ;  /* 0x000000000000094d */ /* 0x002fea0003800000 */
[----:B------:R-:W1:Y:S02]  /*b910*/  QSPC.E.S P0, RZ, [R14+0x4] ;  /* 0x000004000eff73aa */ /* 0x000e640000000500 */
[----:B-1----:R-:W-:Y:S05]  /*b920*/  @!P0 BRA `(.L_x_285) ;  /* 0x00000000001c8947 */ /* 0x002fea0003800000 */
[----:B------:R-:W-:-:S04]  /*b930*/  MOV R2, R14 ;  /* 0x0000000e00027202 */ /* 0x000fc80000000f00 */
[----:B------:R-:W-:-:S07]  /*b940*/  MOV R0, R2 ;  /* 0x0000000200007202 */ /* 0x000fce0000000f00 */
.L_x_286:
[----:B------:R-:W0:Y:S02]  /*b950*/  LDS R2, [R0+0x4] ;  /* 0x0000040000027984 */ /* 0x000e240000000800 */
[----:B0-----:R-:W-:-:S05]  /*b960*/  HADD2 R3, R2, R10 ;  /* 0x0000000a02037230 */ /* 0x001fca0000000000 */
[----:B------:R-:W0:Y:S02]  /*b970*/  ATOMS.CAST.SPIN P0, [R0+0x4], R2, R3 ;  /* 0x000004020000758d */ /* 0x000e240001800003 */
[----:B0-----:R-:W-:Y:S05]  /*b980*/  @!P0 BRA `(.L_x_286) ;  /* 0xfffffffc00f08947 */ /* 0x001fea000383ffff */
[----:B------:R-:W-:Y:S05]  /*b990*/  EXIT ;  /* 0x000000000000794d */ /* 0x000fea0003800000 */
.L_x_285:
[----:B------:R-:W0:Y:S02]  /*b9a0*/  LD.E R0, desc[UR8][R14.64+0x4] ;  /* 0x000004080e007980 */ /* 0x000e24000c101900 */
[----:B0-----:R-:W-:-:S05]  /*b9b0*/  IADD3 R3, PT, PT, R10, R0, RZ ;  /* 0x000000000a037210 */ /* 0x001fca0007ffe0ff */
[----:B------:R-:W-:Y:S01]  /*b9c0*/  ST.E desc[UR8][R14.64+0x4], R3 ;  /* 0x000004030e007985 */ /* 0x000fe2000c101908 */
[----:B------:R-:W-:Y:S05]  /*b9d0*/  EXIT ;  /* 0x000000000000794d */ /* 0x000fea0003800000 */
.L_x_287:
        /* <DEDUP_REMOVED lines=10> */
.L_x_5287:


//--------------------- .text._Z23gemm_half_q_half_kernelILi4ELi10ELb1ELb0ELi64EEvPK6__halfPKjS4_S2_PS0_iiiiPKtS7_iiiiiibS2_i --------------------------
	.section	.text._Z23gemm_half_q_half_kernelILi4ELi10ELb1ELb0ELi64EEvPK6__halfPKjS4_S2_PS0_iiiiPKtS7_iiiiiibS2_i,"ax",@progbits
	.align	128
        .global         _Z23gemm_half_q_half_kernelILi4ELi10ELb1ELb0ELi64EEvPK6__halfPKjS4_S2_PS0_iiiiPKtS7_iiiiiibS2_i
        .type           _Z23gemm_half_q_half_kernelILi4ELi10ELb1ELb0ELi64EEvPK6__halfPKjS4_S2_PS0_iiiiPKtS7_iiiiiibS2_i,@function
        .size           _Z23gemm_half_q_half_kernelILi4ELi10ELb1ELb0ELi64EEvPK6__halfPKjS4_S2_PS0_iiiiPKtS7_iiiiiibS2_i,(.L_x_5288 - _Z23gemm_half_q_half_kernelILi4ELi10ELb1ELb0ELi64EEvPK6__halfPKjS4_S2_PS0_iiiiPKtS7_iiiiiibS2_i)
        .other          _Z23gemm_half_q_half_kernelILi4ELi10ELb1ELb0ELi64EEvPK6__halfPKjS4_S2_PS0_iiiiPKtS7_iiiiiibS2_i,@"STO_CUDA_ENTRY STV_DEFAULT"
_Z23gemm_half_q_half_kernelILi4ELi10ELb1ELb0ELi64EEvPK6__halfPKjS4_S2_PS0_iiiiPKtS7_iiiiiibS2_i:
.text._Z23gemm_half_q_half_kernelILi4ELi10ELb1ELb0ELi64EEvPK6__halfPKjS4_S2_PS0_iiiiPKtS7_iiiiiibS2_i:
        /* <DEDUP_REMOVED lines=35> */
.L_x_288:
        /* <DEDUP_REMOVED lines=35> */
[----:B------:R-:W-:-:S09]  /*0460*/  IADD3 R13, PT, PT, R7, R2, RZ ;  /* 0x00000002070d7210 */ /* 0x000fd20007ffe0ff */
[----:B------:R-:W-:Y:S05]  /*0470*/  @P1 BRA `(.L_x_292) ;  /* 0x0000000000ec1947 */ /* 0x000fea0003800000 */
[----:B-1----:R-:W-:Y:S02]  /*0480*/  IADD3 R6, PT, PT, RZ, -R8, RZ ;  /* 0x80000008ff067210 */ /* 0x002fe40007ffe0ff */
[----:B------:R-:W-:Y:S02]  /*0490*/  PLOP3.LUT P1, PT, PT, PT, PT, 0x80, 0x8 ;  /* 0x000000000008781c */ /* 0x000fe40003f2f070 */
[----:B------:R-:W-:-:S13]  /*04a0*/  ISETP.GT.AND P2, PT, R6, 0x3, PT ;  /* 0x000000030600780c */ /* 0x000fda0003f44270 */
[----:B------:R-:W-:Y:S05]  /*04b0*/  @!P2 BRA `(.L_x_293) ;  /* 0x000000000084a947 */ /* 0x000fea0003800000 */
[----:B------:R-:W-:-:S13]  /*04c0*/  PLOP3.LUT P1, PT, PT, PT, PT, 0x8, 0x80 ;  /* 0x000000000080781c */ /* 0x000fda0003f2e170 */
.L_x_294:
[C---:B------:R-:W-:Y:S02]  /*04d0*/  IADD3 R7, P2, PT, R24.reuse, R13, RZ ;  /* 0x0000000d18077210 */ /* 0x040fe40007f5e0ff */
        /* <DEDUP_REMOVED lines=8> */
[----:B------:R-:W-:Y:S02]  /*0560*/  LEA R10, P2, R16, UR6, 0x1 ;  /* 0x00000006100a7c11 */ /* 0x000fe4000f8408ff */
[C---:B------:R-:W-:Y:S01]  /*0570*/  IADD3 R15, P4, PT, R24.reuse, R13, RZ ;  /* 0x0000000d180f7210 */ /* 0x040fe20007f9e0ff */
[----:B------:R-:W2:Y:S01]  /*0580*/  LDG.E.U16.CONSTANT R7, desc[UR8][R6.64] ;  /* 0x0000000806077981 */ /* 0x000ea2000c1e9500 */
[----:B------:R-:W-:-:S02]  /*0590*/  IADD3 R17, P5, PT, R24, R19, RZ ;  /* 0x0000001318117210 */ /* 0x000fc40007fbe0ff */
[----:B------:R-:W-:Y:S02]  /*05a0*/  LEA.HI.X R11, R16, UR7, R11, 0x1, P2 ;  /* 0x00000007100b7c11 */ /* 0x000fe400090f0c0b */
[----:B------:R-:W-:Y:S02]  /*05b0*/  LEA.HI.X.SX32 R22, R13, RZ, 0x1, P4 ;  /* 0x000000ff0d167211 */ /* 0x000fe400020f0eff */
[----:B------:R-:W-:Y:S02]  /*05c0*/  LEA R14, P3, R15, UR6, 0x1 ;  /* 0x000000060f0e7c11 */ /* 0x000fe4000f8608ff */
[----:B------:R-:W-:Y:S01]  /*05d0*/  LEA.HI.X.SX32 R20, R19, RZ, 0x1, P5 ;  /* 0x000000ff13147211 */ /* 0x000fe200028f0eff */
[----:B------:R-:W3:Y:S01]  /*05e0*/  LDG.E.U16.CONSTANT R11, desc[UR8][R10.64] ;  /* 0x000000080a0b7981 */ /* 0x000ee2000c1e9500 */
[----:B------:R-:W-:Y:S02]  /*05f0*/  LEA R16, P2, R17, UR6, 0x1 ;  /* 0x0000000611107c11 */ /* 0x000fe4000f8408ff */
        /* <DEDUP_REMOVED lines=13> */
.L_x_293:
        /* <DEDUP_REMOVED lines=20> */
.L_x_295:
[----:B------:R-:W-:-:S13]  /*0810*/  ISETP.EQ.AND P2, PT, R8, RZ, PT ;  /* 0x000000ff0800720c */ /* 0x000fda0003f42270 */
[----:B------:R-:W-:Y:S05]  /*0820*/  @!P1 BRA P2, `(.L_x_290) ;  /* 0x0000000400789947 */ /* 0x000fea0001000000 */
.L_x_292:
[----:B------:R-:W-:-:S04]  /*0830*/  IADD3 R7, P1, PT, R24, R13, RZ ;  /* 0x0000000d18077210 */ /* 0x000fc80007f3e0ff */
[----:B------:R-:W-:Y:S02]  /*0840*/  LEA.HI.X.SX32 R10, R13, RZ, 0x1, P1 ;  /* 0x000000ff0d0a7211 */ /* 0x000fe400008f0eff */
[----:B-1----:R-:W-:-:S04]  /*0850*/  LEA R6, P1, R7, UR6, 0x1 ;  /* 0x0000000607067c11 */ /* 0x002fc8000f8208ff */
        /* <DEDUP_REMOVED lines=9> */
.L_x_291:
        /* <DEDUP_REMOVED lines=16> */
.L_x_298:
[----:B-----5:R-:W-:Y:S02]  /*09f0*/  IADD3 R8, P2, PT, R22, R13, RZ ;  /* 0x0000000d16087210 */ /* 0x020fe40007f5e0ff */
[CC--:B------:R-:W-:Y:S02]  /*0a00*/  IADD3 R15, PT, PT, R13.reuse, R2.reuse, RZ ;  /* 0x000000020d0f7210 */ /* 0x0c0fe40007ffe0ff */
[----:B------:R-:W-:Y:S02]  /*0a10*/  LEA.HI.X.SX32 R11, R13, RZ, 0x1, P2 ;  /* 0x000000ff0d0b7211 */ /* 0x000fe400010f0eff */
[----:B------:R-:W-:Y:S02]  /*0a20*/  IADD3 R13, PT, PT, R15, R2, RZ ;  /* 0x000000020f0d7210 */ /* 0x000fe40007ffe0ff */
[----:B-1----:R-:W-:Y:S02]  /*0a30*/  LEA R10, P2, R8, UR6, 0x1 ;  /* 0x00000006080a7c11 */ /* 0x002fe4000f8408ff */
[----:B------:R-:W-:-:S02]  /*0a40*/  IADD3 R18, P3, PT, R22, R15, RZ ;  /* 0x0000000f16127210 */ /* 0x000fc40007f7e0ff */
[----:B------:R-:W-:Y:S02]  /*0a50*/  IADD3 R21, PT, PT, R13, R2, RZ ;  /* 0x000000020d157210 */ /* 0x000fe40007ffe0ff */
[----:B------:R-:W-:Y:S02]  /*0a60*/  LEA.HI.X R11, R8, UR7, R11, 0x1, P2 ;  /* 0x00000007080b7c11 */ /* 0x000fe400090f0c0b */
[----:B------:R-:W-:Y:S02]  /*0a70*/  IADD3 R17, P4, PT, R22, R13, RZ ;  /* 0x0000000d16117210 */ /* 0x000fe40007f9e0ff */
[----:B------:R-:W-:Y:S02]  /*0a80*/  LEA.HI.X.SX32 R15, R15, RZ, 0x1, P3 ;  /* 0x000000ff0f0f7211 */ /* 0x000fe400018f0eff */
        /* <DEDUP_REMOVED lines=22> */
.L_x_297:
        /* <DEDUP_REMOVED lines=10> */
[C---:B------:R-:W-:Y:S02]  /*0c90*/  LEA R14, P2, R8.reuse, UR6, 0x1 ;  /* 0x00000006080e7c11 */ /* 0x040fe4000f8408ff */
        /* <DEDUP_REMOVED lines=10> */
.L_x_299:
[----:B------:R-:W-:-:S13]  /*0d40*/  ISETP.NE.OR P1, PT, R7, RZ, P1 ;  /* 0x000000ff0700720c */ /* 0x000fda0000f25670 */
[----:B------:R-:W-:Y:S05]  /*0d50*/  @!P1 BRA `(.L_x_290) ;  /* 0x00000000002c9947 */ /* 0x000fea0003800000 */
.L_x_296:
[----:B-----5:R-:W-:-:S04]  /*0d60*/  IADD3 R8, P1, PT, R22, R13, RZ ;  /* 0x0000000d16087210 */ /* 0x020fc80007f3e0ff */
[----:B------:R-:W-:Y:S02]  /*0d70*/  LEA.HI.X.SX32 R11, R13, RZ, 0x1, P1 ;  /* 0x000000ff0d0b7211 */ /* 0x000fe400008f0eff */
[----:B0-----:R-:W-:-:S04]  /*0d80*/  LEA R10, P1, R8, UR10, 0x1 ;  /* 0x0000000a080a7c11 */ /* 0x001fc8000f8208ff */
        /* <DEDUP_REMOVED lines=8> */
.L_x_290:
[----:B0-----:R-:W-:Y:S05]  /*0e10*/  BSYNC.RECONVERGENT B0 ;  /* 0x0000000000007941 */ /* 0x001fea0003800200 */
.L_x_289:
        /* <DEDUP_REMOVED lines=21> */
.L_x_303:
        /* <DEDUP_REMOVED lines=15> */
.L_x_302:
        /* <DEDUP_REMOVED lines=12> */
.L_x_304:
[----:B------:R-:W-:-:S13]  /*1120*/  ISETP.NE.OR P1, PT, R5, RZ, P1 ;  /* 0x000000ff0500720c */ /* 0x000fda0000f25670 */
[----:B------:R-:W-:Y:S05]  /*1130*/  @!P1 BRA `(.L_x_300) ;  /* 0x00000000001c9947 */ /* 0x000fea0003800000 */
.L_x_301:
[----:B01----:R-:W0:Y:S02]  /*1140*/  LDC.64 R6, c[0x0][0x3a0] ;  /* 0x0000e800ff067b82 */ /* 0x003e240000000a00 */
.L_x_305:
[----:B0-----:R-:W-:Y:S01]  /*1150*/  IMAD.WIDE R10, R3, 0x2, R6 ;  /* 0x00000002030a7825 */ /* 0x001fe200078e0206 */
[----:B------:R-:W-:Y:S02]  /*1160*/  IADD3 R5, PT, PT, R5, 0x1, RZ ;  /* 0x0000000105057810 */ /* 0x000fe40007ffe0ff */
[----:B------:R-:W-:Y:S02]  /*1170*/  IADD3 R3, PT, PT, R3, R17, RZ ;  /* 0x0000001103037210 */ /* 0x000fe40007ffe0ff */
[----:B------:R2:W-:Y:S01]  /*1180*/  STG.E.64 desc[UR8][R10.64], RZ ;  /* 0x000000ff0a007986 */ /* 0x0005e2000c101b08 */
[----:B------:R-:W-:-:S13]  /*1190*/  ISETP.NE.AND P1, PT, R5, RZ, PT ;  /* 0x000000ff0500720c */ /* 0x000fda0003f25270 */
[----:B--2---:R-:W-:Y:S05]  /*11a0*/  @P1 BRA `(.L_x_305) ;  /* 0xfffffffc00e81947 */ /* 0x004fea000383ffff */
.L_x_300:
[----:B01----:R-:W0:Y:S01]  /*11b0*/  LDC.64 R6, c[0x0][0x3b8] ;  /* 0x0000ee00ff067b82 */ /* 0x003e220000000a00 */
        /* <DEDUP_REMOVED lines=14> */
.L_x_307:
        /* <DEDUP_REMOVED lines=10> */
[----:B------:R-:W-:-:S05]  /*1340*/  IMAD.WIDE.U32 R18, R19, 0x2, R6 ;  /* 0x0000000213127825 */ /* 0x000fca00078e0006 */
[----:B------:R1:W3:Y:S01]  /*1350*/  LDG.E.U16.CONSTANT R22, desc[UR8][R18.64+0x2] ;  /* 0x0000020812167981 */ /* 0x0002e2000c1e9500 */
[----:B0-----:R-:W-:-:S06]  /*1360*/  IMAD.WIDE.U32 R14, R16, 0x2, R14 ;  /* 0x00000002100e7825 */ /* 0x001fcc00078e000e */
[----:B------:R0:W4:Y:S01]  /*1370*/  LDG.E.U16.CONSTANT R15, desc[UR8][R14.64] ;  /* 0x000000080e0f7981 */ /* 0x000122000c1e9500 */
[----:B--2---:R-:W-:-:S04]  /*1380*/  SHF.R.U32.HI R16, RZ, R0, R11 ;  /* 0x00000000ff107219 */ /* 0x004fc8000001160b */
[--C-:B------:R-:W-:Y:S02]  /*1390*/  SHF.R.U32.HI R10, RZ, 0x8, R16.reuse ;  /* 0x00000008ff0a7819 */ /* 0x100fe40000011610 */
[----:B------:R-:W-:Y:S02]  /*13a0*/  LOP3.LUT R20, R16, 0xf, RZ, 0xc0, !PT ;  /* 0x0000000f10147812 */ /* 0x000fe400078ec0ff */
[----:B------:R-:W-:Y:S02]  /*13b0*/  LOP3.LUT R10, R10, 0xf, RZ, 0xc0, !PT ;  /* 0x0000000f0a0a7812 */ /* 0x000fe400078ec0ff */
[--C-:B------:R-:W-:Y:S02]  /*13c0*/  SHF.R.U32.HI R21, RZ, 0x4, R16.reuse ;  /* 0x00000004ff157819 */ /* 0x100fe40000011610 */
[----:B------:R-:W-:Y:S01]  /*13d0*/  SHF.R.U32.HI R16, RZ, 0xc, R16 ;  /* 0x0000000cff107819 */ /* 0x000fe20000011610 */
[----:B------:R-:W-:Y:S01]  /*13e0*/  IMAD R11, R10, R10, R10 ;  /* 0x0000000a0a0b7224 */ /* 0x000fe200078e020a */
[----:B------:R-:W-:-:S02]  /*13f0*/  LOP3.LUT R21, R21, 0xf, RZ, 0xc0, !PT ;  /* 0x0000000f15157812 */ /* 0x000fc400078ec0ff */
[----:B------:R-:W-:Y:S01]  /*1400*/  LOP3.LUT R16, R16, 0xf, RZ, 0xc0, !PT ;  /* 0x0000000f10107812 */ /* 0x000fe200078ec0ff */
[----:B------:R-:W-:Y:S01]  /*1410*/  IMAD R23, R20, R20, R20 ;  /* 0x0000001414177224 */ /* 0x000fe200078e0214 */
[----:B-1----:R-:W-:Y:S01]  /*1420*/  IADD3 R18, PT, PT, R10, 0x1, R11 ;  /* 0x000000010a127810 */ /* 0x002fe20007ffe00b */
[C---:B0-----:R-:W-:Y:S02]  /*1430*/  IMAD R14, R21.reuse, R21, R21 ;  /* 0x00000015150e7224 */ /* 0x041fe400078e0215 */
[----:B------:R-:W-:Y:S01]  /*1440*/  IMAD R11, R16, R16, R16 ;  /* 0x00000010100b7224 */ /* 0x000fe200078e0210 */
[----:B------:R-:W-:Y:S02]  /*1450*/  IADD3 R23, PT, PT, R20, 0x1, R23 ;  /* 0x0000000114177810 */ /* 0x000fe40007ffe017 */
[----:B------:R-:W-:Y:S02]  /*1460*/  IADD3 R14, PT, PT, R21, 0x1, R14 ;  /* 0x00000001150e7810 */ /* 0x000fe40007ffe00e */
[----:B------:R-:W-:Y:S01]  /*1470*/  IADD3 R11, PT, PT, R16, 0x1, R11 ;  /* 0x00000001100b7810 */ /* 0x000fe20007ffe00b */
[----:B------:R-:W-:Y:S08]  /*1480*/  I2F.F16 R18, R18 ;  /* 0x0000001200127306 */ /* 0x000ff00000200c00 */
[----:B------:R-:W-:Y:S08]  /*1490*/  I2F.F16 R23, R23 ;  /* 0x0000001700177306 */ /* 0x000ff00000200c00 */
[----:B------:R-:W0:Y:S08]  /*14a0*/  I2F.F16 R14, R14 ;  /* 0x0000000e000e7306 */ /* 0x000e300000200c00 */
[----:B------:R-:W1:Y:S01]  /*14b0*/  I2F.F16 R11, R11 ;  /* 0x0000000b000b7306 */ /* 0x000e620000200c00 */
[----:B------:R-:W-:-:S02]  /*14c0*/  LEA R10, R8, R1, 0x3 ;  /* 0x00000001080a7211 */ /* 0x000fc400078e18ff */
[----:B0-----:R-:W-:Y:S02]  /*14d0*/  PRMT R14, R23, 0x5410, R14 ;  /* 0x00005410170e7816 */ /* 0x001fe4000000000e */
[----:B-1----:R-:W-:-:S03]  /*14e0*/  PRMT R18, R18, 0x5410, R11 ;  /* 0x0000541012127816 */ /* 0x002fc6000000000b */
[-C--:B----4-:R-:W-:Y:S02]  /*14f0*/  HMUL2 R20, R14, R15.reuse.H0_H0 ;  /* 0x2000000f0e147232 */ /* 0x090fe40000000000 */
[----:B------:R-:W-:Y:S01]  /*1500*/  HMUL2 R21, R18, R15.H0_H0 ;  /* 0x2000000f12157232 */ /* 0x000fe20000000000 */
[----:B---3--:R-:W-:-:S04]  /*1510*/  IADD3 R13, PT, PT, R22, R13, RZ ;  /* 0x0000000d160d7210 */ /* 0x008fc80007ffe0ff */
[----:B------:R0:W-:Y:S01]  /*1520*/  STL.64 [R10], R20 ;  /* 0x000000140a007387 */ /* 0x0001e20000100a00 */
[----:B------:R-:W-:Y:S02]  /*1530*/  ISETP.GE.AND P1, PT, R13, R60, PT ;  /* 0x0000003c0d00720c */ /* 0x000fe40003f26270 */
[----:B------:R-:W-:-:S11]  /*1540*/  IADD3 R8, PT, PT, R8, 0x1, RZ ;  /* 0x0000000108087810 */ /* 0x000fd60007ffe0ff */
[----:B0-----:R-:W-:Y:S05]  /*1550*/  @!P1 BRA `(.L_x_307) ;  /* 0xfffffffc00509947 */ /* 0x001fea000383ffff */
.L_x_306:
[----:B------:R0:W5:Y:S01]  /*1560*/  LDL.64 R52, [R1] ;  /* 0x0000000001347983 */ /* 0x0001620000100a00 */
[----:B------:R-:W1:Y:S01]  /*1570*/  LDCU UR4, c[0x0][0x3c8] ;  /* 0x00007900ff0477ac */ /* 0x000e620008000800 */
[----:B------:R-:W-:Y:S01]  /*1580*/  HFMA2 R5, -RZ, RZ, 0, 0 ;  /* 0x00000000ff057431 */ /* 0x000fe200000001ff */
[----:B------:R-:W-:Y:S02]  /*1590*/  CS2R R10, SRZ ;  /* 0x00000000000a7805 */ /* 0x000fe4000001ff00 */
[----:B------:R-:W-:Y:S01]  /*15a0*/  MOV R14, RZ ;  /* 0x000000ff000e7202 */ /* 0x000fe20000000f00 */
        /* <DEDUP_REMOVED lines=22> */
.L_x_308:
        /* <DEDUP_REMOVED lines=8> */
.L_x_309:
        /* <DEDUP_REMOVED lines=8> */
.L_x_310:
        /* <DEDUP_REMOVED lines=8> */
.L_x_311:
        /* <DEDUP_REMOVED lines=8> */
.L_x_312:
        /* <DEDUP_REMOVED lines=26> */
[----:B-----5:R-:W-:Y:S02]  /*1ab0*/  IADD3 R50, PT, PT, R55, R50, RZ ;  /* 0x0000003237327210 */ /* 0x020fe40007ffe0ff */
        /* <DEDUP_REMOVED lines=10> */
.L_x_330:
[----:B------:R-:W-:Y:S02]  /*1b60*/  ISETP.NE.AND P4, PT, R55, R50, PT ;  /* 0x000000323700720c */ /* 0x000fe40003f85270 */
[----:B------:R-:W-:Y:S02]  /*1b70*/  MOV R62, R18 ;  /* 0x00000012003e7202 */ /* 0x000fe40000000f00 */
[----:B------:R-:W-:-:S05]  /*1b80*/  MOV R63, R19 ;  /* 0x00000013003f7202 */ /* 0x000fca0000000f00 */
[----:B------:R-:W2:Y:S04]  /*1b90*/  LDG.E.128.CONSTANT R8, desc[UR8][R62.64] ;  /* 0x000000083e087981 */ /* 0x000ea8000c1e9d00 */
[----:B------:R-:W-:Y:S01]  /*1ba0*/  @!P4 LEA R6, R49, R1, 0x3 ;  /* 0x000000013106c211 */ /* 0x000fe200078e18ff */
[----:B------:R0:W5:Y:S05]  /*1bb0*/  @!P4 LDG.E.U16.CONSTANT R36, desc[UR8][R14.64] ;  /* 0x000000080e24c981 */ /* 0x00016a000c1e9500 */
[----:B------:R-:W3:Y:S01]  /*1bc0*/  @!P4 LDL.64 R6, [R6+0x8] ;  /* 0x000008000606c983 */ /* 0x000ee20000100a00 */
[----:B------:R-:W-:-:S02]  /*1bd0*/  ISETP.NE.AND P2, PT, R56, RZ, PT ;  /* 0x000000ff3800720c */ /* 0x000fc40003f45270 */
[----:B------:R-:W-:Y:S02]  /*1be0*/  MOV R13, 0x2c00 ;  /* 0x00002c00000d7802 */ /* 0x000fe40000000f00 */
[----:B------:R-:W-:Y:S02]  /*1bf0*/  ISETP.NE.AND P3, PT, R12, 0x1, PT ;  /* 0x000000010c00780c */ /* 0x000fe40003f65270 */
[----:B------:R-:W-:Y:S02]  /*1c00*/  @!P4 IADD3 R37, PT, PT, R49, 0x1, RZ ;  /* 0x000000013125c810 */ /* 0x000fe40007ffe0ff */
[----:B--2---:R-:W-:Y:S02]  /*1c10*/  SHF.R.U32.HI R17, RZ, 0x8, R8 ;  /* 0x00000008ff117819 */ /* 0x004fe40000011608 */
[C---:B------:R-:W-:Y:S02]  /*1c20*/  LOP3.LUT R18, R9.reuse, 0xf000f, RZ, 0xc0, !PT ;  /* 0x000f000f09127812 */ /* 0x040fe400078ec0ff */
[----:B------:R-:W-:-:S02]  /*1c30*/  LOP3.LUT R19, R9, 0xf000f0, RZ, 0xc0, !PT ;  /* 0x00f000f009137812 */ /* 0x000fc400078ec0ff */
[----:B---3--:R-:W-:Y:S02]  /*1c40*/  @!P4 PRMT R53, R7, 0x7610, R53 ;  /* 0x000076100735c816 */ /* 0x008fe40000000035 */
[----:B------:R-:W-:Y:S02]  /*1c50*/  @!P4 PRMT R52, R6, 0x7610, R52 ;  /* 0x000076100634c816 */ /* 0x000fe40000000034 */
[----:B------:R-:W-:Y:S02]  /*1c60*/  @!P4 PRMT R53, R53, 0x7610, R7 ;  /* 0x000076103535c816 */ /* 0x000fe40000000007 */
[----:B------:R-:W-:Y:S02]  /*1c70*/  LOP3.LUT R7, R8, 0xf000f0, RZ, 0xc0, !PT ;  /* 0x00f000f008077812 */ /* 0x000fe400078ec0ff */
[C---:B------:R-:W-:Y:S02]  /*1c80*/  LOP3.LUT R20, R10.reuse, 0xf000f, RZ, 0xc0, !PT ;  /* 0x000f000f0a147812 */ /* 0x040fe400078ec0ff */
[----:B------:R-:W-:-:S02]  /*1c90*/  LOP3.LUT R21, R10, 0xf000f0, RZ, 0xc0, !PT ;  /* 0x00f000f00a157812 */ /* 0x000fc400078ec0ff */
[----:B------:R-:W-:Y:S02]  /*1ca0*/  @!P4 PRMT R52, R52, 0x7610, R6 ;  /* 0x000076103434c816 */ /* 0x000fe40000000006 */
[----:B------:R-:W-:Y:S02]  /*1cb0*/  SHF.R.U32.HI R9, RZ, 0x8, R9 ;  /* 0x00000008ff097819 */ /* 0x000fe40000011609 */
[----:B------:R-:W-:Y:S02]  /*1cc0*/  SHF.R.U32.HI R10, RZ, 0x8, R10 ;  /* 0x00000008ff0a7819 */ /* 0x000fe4000001160a */
[----:B------:R-:W-:Y:S02]  /*1cd0*/  LOP3.LUT R22, R11, 0xf000f, RZ, 0xc0, !PT ;  /* 0x000f000f0b167812 */ /* 0x000fe400078ec0ff */
        /* <DEDUP_REMOVED lines=28> */
[----:B------:R-:W-:Y:S02]  /*1ea0*/  HADD2 R26, R27, -1032, -1032 ;  /* 0xe408e4081b1a7430 */ /* 0x000fe40000000000 */
[-C--:B------:R-:W-:Y:S02]  /*1eb0*/  HFMA2 R33, R34, R13.reuse.H0_H0, -72, -72 ;  /* 0xd480d48022217431 */ /* 0x080fe4000004000d */
[-C--:B------:R-:W-:Y:S02]  /*1ec0*/  HFMA2 R23, R24, R13.reuse.H0_H0, -72, -72 ;  /* 0xd480d48018177431 */ /* 0x080fe4000004000d */
[-C--:B------:R-:W-:Y:S02]  /*1ed0*/  HFMA2 R27, R28, R13.reuse.H0_H0, -72, -72 ;  /* 0xd480d4801c1b7431 */ /* 0x080fe4000004000d */
[----:B------:R-:W-:-:S02]  /*1ee0*/  HFMA2 R31, R32, R13.H0_H0, -72, -72 ;  /* 0xd480d480201f7431 */ /* 0x000fc4000004000d */
[----:B------:R-:W-:Y:S02]  /*1ef0*/  HADD2 R34, R17, -1032, -1032 ;  /* 0xe408e40811227430 */ /* 0x000fe40000000000 */
[----:B------:R-:W-:Y:S02]  /*1f00*/  HADD2 R20, R6, -1032, -1032 ;  /* 0xe408e40806147430 */ /* 0x000fe40000000000 */
[----:B------:R-:W-:Y:S02]  /*1f10*/  HFMA2 R21, R8, R13.H0_H0, -72, -72 ;  /* 0xd480d48008157431 */ /* 0x000fe4000004000d */
[----:B------:R-:W-:Y:S02]  /*1f20*/  HADD2 R22, R18, -1032, -1032 ;  /* 0xe408e40812167430 */ /* 0x000fe40000000000 */
[----:B------:R-:W-:Y:S02]  /*1f30*/  HADD2 R24, R19, -1032, -1032 ;  /* 0xe408e40813187430 */ /* 0x000fe40000000000 */
[----:B------:R-:W-:-:S02]  /*1f40*/  HADD2 R28, R7, -1032, -1032 ;  /* 0xe408e408071c7430 */ /* 0x000fc40000000000 */
[-C--:B------:R-:W-:Y:S02]  /*1f50*/  HFMA2 R29, R10, R13.reuse.H0_H0, -72, -72 ;  /* 0xd480d4800a1d7431 */ /* 0x080fe4000004000d */
[----:B------:R-:W-:Y:S02]  /*1f60*/  HADD2 R30, R11, -1032, -1032 ;  /* 0xe408e4080b1e7430 */ /* 0x000fe40000000000 */
[----:B------:R-:W-:Y:S02]  /*1f70*/  HADD2 R32, R9, -1032, -1032 ;  /* 0xe408e40809207430 */ /* 0x000fe40000000000 */
[----:B------:R-:W-:Y:S01]  /*1f80*/  HFMA2 R17, R38, R13.H0_H0, -72, -72 ;  /* 0xd480d48026117431 */ /* 0x000fe2000004000d */
[----:B0-----:R-:W-:Y:S06]  /*1f90*/  @!P2 BRA `(.L_x_314) ;  /* 0x000000040068a947 */ /* 0x001fec0003800000 */
[----:B------:R-:W0:Y:S01]  /*1fa0*/  LDS.64 R8, [UR4] ;  /* 0x00000004ff087984 */ /* 0x000e220008000a00 */
[----:B------:R-:W-:Y:S02]  /*1fb0*/  HADD2.F32 R6, -RZ, R20.H0_H0 ;  /* 0x20000014ff067230 */ /* 0x000fe40000004100 */
        /* <DEDUP_REMOVED lines=11> */
[----:B------:R-:W-:Y:S02]  /*2070*/  HADD2.F32 R10, -RZ, R26.H1_H1 ;  /* 0x3000001aff0a7230 */ /* 0x000fe40000004100 */
[----:B------:R-:W-:Y:S01]  /*2080*/  FFMA.FTZ R44, R7, R8, RZ ;  /* 0x00000008072c7223 */ /* 0x000fe200000100ff */
[----:B------:R-:W-:-:S02]  /*2090*/  HADD2.F32 R8, -RZ, R24.H1_H1 ;  /* 0x30000018ff087230 */ /* 0x000fc40000004100 */
[----:B------:R-:W-:Y:S01]  /*20a0*/  FFMA.FTZ R38, R38, R35, R39 ;  /* 0x0000002326267223 */ /* 0x000fe20000010027 */
[----:B------:R-:W-:Y:S02]  /*20b0*/  HADD2.F32 R11, -RZ, R9.H0_H0 ;  /* 0x20000009ff0b7230 */ /* 0x000fe40000004100 */
[C---:B------:R-:W-:Y:S01]  /*20c0*/  FFMA.FTZ R40, R35.reuse, R42, R40 ;  /* 0x0000002a23287223 */ /* 0x040fe20000010028 */
[----:B------:R-:W-:Y:S02]  /*20d0*/  HADD2.F32 R39, -RZ, R25.H0_H0 ;  /* 0x20000019ff277230 */ /* 0x000fe40000004100 */
[C---:B------:R-:W-:Y:S01]  /*20e0*/  FFMA.FTZ R8, R35.reuse, R8, R44 ;  /* 0x0000000823087223 */ /* 0x040fe2000001002c */
[----:B------:R-:W-:Y:S02]  /*20f0*/  HADD2.F32 R7, -RZ, R21.H0_H0 ;  /* 0x20000015ff077230 */ /* 0x000fe40000004100 */
[----:B------:R-:W-:Y:S01]  /*2100*/  FFMA.FTZ R42, R35, R10, R41 ;  /* 0x0000000a232a7223 */ /* 0x000fe20000010029 */
[----:B------:R-:W-:-:S02]  /*2110*/  HADD2.F32 R6, -RZ, R23.H0_H0 ;  /* 0x20000017ff067230 */ /* 0x000fc40000004100 */
        /* <DEDUP_REMOVED lines=66> */
.L_x_314:
[----:B------:R-:W-:Y:S02]  /*2540*/  @!P4 MOV R49, R37 ;  /* 0x000000250031c202 */ /* 0x000fe40000000f00 */
[----:B-----5:R-:W-:Y:S01]  /*2550*/  @!P4 IADD3 R50, PT, PT, R36, R55, RZ ;  /* 0x000000372432c210 */ /* 0x020fe20007ffe0ff */
[----:B------:R-:W-:Y:S06]  /*2560*/  @!P3 BRA `(.L_x_315) ;  /* 0x00000010005cb947 */ /* 0x000fec0003800000 */
[----:B------:R-:W-:Y:S02]  /*2570*/  PRMT R6, R51, 0x9910, RZ ;  /* 0x0000991033067816 */ /* 0x000fe400000000ff */
[----:B------:R-:W-:Y:S02]  /*2580*/  ISETP.NE.AND P5, PT, R12, 0x2, PT ;  /* 0x000000020c00780c */ /* 0x000fe40003fa5270 */
[----:B------:R-:W-:-:S13]  /*2590*/  ISETP.NE.AND P4, PT, R6, RZ, PT ;  /* 0x000000ff0600720c */ /* 0x000fda0003f85270 */
[----:B------:R-:W-:Y:S05]  /*25a0*/  @!P4 BRA `(.L_x_316) ;  /* 0x000000040068c947 */ /* 0x000fea0003800000 */
[----:B------:R-:W0:Y:S01]  /*25b0*/  LDS.64 R6, [UR4+0x80] ;  /* 0x00008004ff067984 */ /* 0x000e220008000a00 */
[----:B------:R-:W-:Y:S02]  /*25c0*/  HADD2.F32 R38, -RZ, R20.H1_H1 ;  /* 0x30000014ff267230 */ /* 0x000fe40000004100 */
[----:B------:R-:W-:Y:S01]  /*25d0*/  HADD2.F32 R8, -RZ, R24.H0_H0 ;  /* 0x20000018ff087230 */ /* 0x000fe20000004100 */
[----:B------:R-:W1:Y:S01]  /*25e0*/  LDS.64 R10, [UR4+0x88] ;  /* 0x00008804ff0a7984 */ /* 0x000e620008000a00 */
[----:B------:R-:W-:Y:S02]  /*25f0*/  HADD2.F32 R40, -RZ, R22.H1_H1 ;  /* 0x30000016ff287230 */ /* 0x000fe40000004100 */
[----:B------:R-:W-:Y:S02]  /*2600*/  HADD2.F32 R9, -RZ, R26.H0_H0 ;  /* 0x2000001aff097230 */ /* 0x000fe40000004100 */
[----:B------:R-:W-:Y:S02]  /*2610*/  HADD2.F32 R42, -RZ, R34.H0_H0 ;  /* 0x20000022ff2a7230 */ /* 0x000fe40000004100 */
        /* <DEDUP_REMOVED lines=8> */
[----:B------:R-:W-:-:S03]  /*26a0*/  HADD2.F32 R7, -RZ, R22.H0_H0 ;  /* 0x20000016ff077230 */ /* 0x000fc60000004100 */
[-C--:B------:R-:W-:Y:S01]  /*26b0*/  FFMA.FTZ R6, R38, R36.reuse, R37 ;  /* 0x0000002426067223 */ /* 0x080fe20000010025 */
[----:B------:R-:W-:Y:S02]  /*26c0*/  HADD2.F32 R38, -RZ, R24.H1_H1 ;  /* 0x30000018ff267230 */ /* 0x000fe40000004100 */
[----:B------:R-:W-:Y:S01]  /*26d0*/  FFMA.FTZ R7, R7, R35, RZ ;  /* 0x0000002307077223 */ /* 0x000fe200000100ff */
[----:B------:R-:W-:Y:S02]  /*26e0*/  HADD2.F32 R35, -RZ, R23.H0_H0 ;  /* 0x20000017ff237230 */ /* 0x000fe40000004100 */
[----:B------:R-:W-:Y:S02]  /*26f0*/  HADD2.F32 R37, -RZ, R25.H0_H0 ;  /* 0x20000019ff257230 */ /* 0x000fe40000004100 */
[-C--:B------:R-:W-:Y:S01]  /*2700*/  FFMA.FTZ R8, R40, R36.reuse, R7 ;  /* 0x0000002428087223 */ /* 0x080fe20000010007 */
[----:B------:R-:W-:Y:S02]  /*2710*/  HADD2.F32 R40, -RZ, R26.H1_H1 ;  /* 0x3000001aff287230 */ /* 0x000fe40000004100 */
        /* <DEDUP_REMOVED lines=67> */
.L_x_316:
        /* <DEDUP_REMOVED lines=94> */
.L_x_317:
[----:B------:R-:W-:Y:S05]  /*3130*/  @P1 BRA `(.L_x_315) ;  /* 0x0000000400681947 */ /* 0x000fea0003800000 */
[----:B------:R-:W0:Y:S01]  /*3140*/  LDS.64 R6, [UR4+0x180] ;  /* 0x00018004ff067984 */ /* 0x000e220008000a00 */
[----:B------:R-:W-:Y:S02]  /*3150*/  HADD2.F32 R10, -RZ, R24.H0_H0 ;  /* 0x20000018ff0a7230 */ /* 0x000fe40000004100 */
[--C-:B------:R-:W-:Y:S01]  /*3160*/  HADD2.F32 R11, -RZ, R26.reuse.H0_H0 ;  /* 0x2000001aff0b7230 */ /* 0x100fe20000004100 */
[----:B------:R-:W1:Y:S01]  /*3170*/  LDS.64 R8, [UR4+0x188] ;  /* 0x00018804ff087984 */ /* 0x000e620008000a00 */
[----:B------:R-:W-:Y:S02]  /*3180*/  HADD2.F32 R26, -RZ, R26.H1_H1 ;  /* 0x3000001aff1a7230 */ /* 0x000fe40000004100 */
[--C-:B0-----:R-:W-:Y:S02]  /*3190*/  HADD2.F32 R35, -RZ, R6.reuse.H0_H0 ;  /* 0x20000006ff237230 */ /* 0x101fe40000004100 */
[----:B------:R-:W-:Y:S02]  /*31a0*/  HADD2.F32 R36, -RZ, R6.H1_H1 ;  /* 0x30000006ff247230 */ /* 0x000fe40000004100 */
[----:B------:R-:W-:-:S02]  /*31b0*/  HADD2.F32 R6, -RZ, R20.H0_H0 ;  /* 0x20000014ff067230 */ /* 0x000fc40000004100 */
[-C--:B------:R-:W-:Y:S01]  /*31c0*/  FFMA.FTZ R39, R10, R35.reuse, RZ ;  /* 0x000000230a277223 */ /* 0x080fe200000100ff */
[--C-:B------:R-:W-:Y:S02]  /*31d0*/  HADD2.F32 R19, -RZ, R7.reuse.H0_H0 ;  /* 0x20000007ff137230 */ /* 0x100fe40000004100 */
[-C--:B------:R-:W-:Y:S01]  /*31e0*/  FFMA.FTZ R11, R11, R35.reuse, RZ ;  /* 0x000000230b0b7223 */ /* 0x080fe200000100ff */
[----:B------:R-:W-:Y:S02]  /*31f0*/  HADD2.F32 R18, -RZ, R7.H1_H1 ;  /* 0x30000007ff127230 */ /* 0x000fe40000004100 */
[----:B------:R-:W-:Y:S01]  /*3200*/  FFMA.FTZ R37, R6, R35, RZ ;  /* 0x0000002306257223 */ /* 0x000fe200000100ff */
[----:B------:R-:W-:Y:S02]  /*3210*/  HADD2.F32 R20, -RZ, R20.H1_H1 ;  /* 0x30000014ff147230 */ /* 0x000fe40000004100 */
[--C-:B------:R-:W-:Y:S02]  /*3220*/  HADD2.F32 R7, -RZ, R22.reuse.H0_H0 ;  /* 0x20000016ff077230 */ /* 0x100fe40000004100 */
[----:B------:R-:W-:-:S02]  /*3230*/  HADD2.F32 R22, -RZ, R22.H1_H1 ;  /* 0x30000016ff167230 */ /* 0x000fc40000004100 */
[-C--:B------:R-:W-:Y:S01]  /*3240*/  FFMA.FTZ R6, R20, R36.reuse, R37 ;  /* 0x0000002414067223 */ /* 0x080fe20000010025 */
[----:B------:R-:W-:Y:S02]  /*3250*/  HADD2.F32 R20, -RZ, R24.H1_H1 ;  /* 0x30000018ff147230 */ /* 0x000fe40000004100 */
[----:B------:R-:W-:Y:S01]  /*3260*/  FFMA.FTZ R7, R7, R35, RZ ;  /* 0x0000002307077223 */ /* 0x000fe200000100ff */
[----:B------:R-:W-:Y:S02]  /*3270*/  HADD2.F32 R35, -RZ, R23.H0_H0 ;  /* 0x20000017ff237230 */ /* 0x000fe40000004100 */
[----:B------:R-:W-:Y:S02]  /*3280*/  HADD2.F32 R37, -RZ, R25.H0_H0 ;  /* 0x20000019ff257230 */ /* 0x000fe40000004100 */
[-C--:B------:R-:W-:Y:S01]  /*3290*/  FFMA.FTZ R10, R22, R36.reuse, R7 ;  /* 0x00000024160a7223 */ /* 0x080fe20000010007 */
[-C--:B------:R-:W-:Y:S01]  /*32a0*/  FFMA.FTZ R20, R20, R36.reuse, R39 ;  /* 0x0000002414147223 */ /* 0x080fe20000010027 */
[----:B------:R-:W-:Y:S01]  /*32b0*/  FFMA.FTZ R36, R26, R36, R11 ;  /* 0x000000241a247223 */ /* 0x000fe2000001000b */
[----:B------:R-:W-:-:S02]  /*32c0*/  HADD2.F32 R7, -RZ, R21.H0_H0 ;  /* 0x20000015ff077230 */ /* 0x000fc40000004100 */
        /* <DEDUP_REMOVED lines=37> */
[----:B------:R-:W-:Y:S01]  /*3520*/  FFMA.FTZ R10, R18, R6, R11 ;  /* 0x00000006120a7223 */ /* 0x000fe2000001000b */
[----:B------:R-:W-:Y:S02]  /*3530*/  HADD2.F32 R18, -RZ, R33.H0_H0 ;  /* 0x20000021ff127230 */ /* 0x000fe40000004100 */
[----:B------:R-:W-:Y:S02]  /*3540*/  HADD2.F32 R29, -RZ, R29.H1_H1 ;  /* 0x3000001dff1d7230 */ /* 0x000fe40000004100 */
[----:B------:R-:W-:-:S02]  /*3550*/  HADD2.F32 R31, -RZ, R31.H1_H1 ;  /* 0x3000001fff1f7230 */ /* 0x000fc40000004100 */
[-C--:B------:R-:W-:Y:S01]  /*3560*/  FFMA.FTZ R18, R18, R6.reuse, R35 ;  /* 0x0000000612127223 */ /* 0x080fe20000010023 */
        /* <DEDUP_REMOVED lines=23> */
.L_x_315:
[----:B------:R-:W0:Y:S02]  /*36e0*/  LDC R17, c[0x0][0x3ac] ;  /* 0x0000eb00ff117b82 */ /* 0x000e240000000800 */
[----:B0-----:R-:W-:-:S05]  /*36f0*/  IMAD.WIDE R18, R17, 0x4, R62 ;  /* 0x0000000411127825 */ /* 0x001fca00078e023e */
[----:B------:R-:W2:Y:S02]  /*3700*/  LDG.E.128.CONSTANT R8, desc[UR8][R18.64] ;  /* 0x0000000812087981 */ /* 0x000ea4000c1e9d00 */
[C---:B--2---:R-:W-:Y:S02]  /*3710*/  LOP3.LUT R6, R8.reuse, 0xf000f, RZ, 0xc0, !PT ;  /* 0x000f000f08067812 */ /* 0x044fe400078ec0ff */
[----:B------:R-:W-:Y:S02]  /*3720*/  LOP3.LUT R7, R8, 0xf000f0, RZ, 0xc0, !PT ;  /* 0x00f000f008077812 */ /* 0x000fe400078ec0ff */
[C---:B------:R-:W-:Y:S02]  /*3730*/  LOP3.LUT R20, R9.reuse, 0xf000f, RZ, 0xc0, !PT ;  /* 0x000f000f09147812 */ /* 0x040fe400078ec0ff */
[----:B------:R-:W-:Y:S02]  /*3740*/  LOP3.LUT R21, R9, 0xf000f0, RZ, 0xc0, !PT ;  /* 0x00f000f009157812 */ /* 0x000fe400078ec0ff */
[----:B------:R-:W-:-:S02]  /*3750*/  SHF.R.U32.HI R8, RZ, 0x8, R8 ;  /* 0x00000008ff087819 */ /* 0x000fc40000011608 */
[----:B------:R-:W-:Y:S02]  /*3760*/  SHF.R.U32.HI R9, RZ, 0x8, R9 ;  /* 0x00000008ff097819 */ /* 0x000fe40000011609 */
[----:B------:R-:W-:Y:S02]  /*3770*/  SHF.R.U32.HI R25, RZ, 0x8, R10 ;  /* 0x00000008ff197819 */ /* 0x000fe4000001160a */
[----:B------:R-:W-:Y:S02]  /*3780*/  SHF.R.U32.HI R31, RZ, 0x8, R11 ;  /* 0x00000008ff1f7819 */ /* 0x000fe4000001160b */
[C---:B------:R-:W-:Y:S02]  /*3790*/  LOP3.LUT R22, R10.reuse, 0xf000f, RZ, 0xc0, !PT ;  /* 0x000f000f0a167812 */ /* 0x040fe400078ec0ff */
        /* <DEDUP_REMOVED lines=22> */
[----:B------:R-:W-:Y:S01]  /*3900*/  LOP3.LUT R30, R30, 0x64006400, RZ, 0xfc, !PT ;  /* 0x640064001e1e7812 */ /* 0x000fe200078efcff */
[-C--:B------:R-:W-:Y:S01]  /*3910*/  HFMA2 R28, R28, R13.reuse.H0_H0, -72, -72 ;  /* 0xd480d4801c1c7431 */ /* 0x080fe2000004000d */
[----:B------:R-:W-:Y:S01]  /*3920*/  LOP3.LUT R7, R7, 0x64006400, RZ, 0xfc, !PT ;  /* 0x6400640007077812 */ /* 0x000fe200078efcff */
[----:B------:R-:W-:Y:S01]  /*3930*/  HADD2 R29, R29, -1032, -1032 ;  /* 0xe408e4081d1d7430 */ /* 0x000fe20000000000 */
[----:B------:R-:W-:Y:S01]  /*3940*/  LOP3.LUT R8, R8, 0x64006400, RZ, 0xfc, !PT ;  /* 0x6400640008087812 */ /* 0x000fe200078efcff */
[----:B------:R-:W-:Y:S01]  /*3950*/  HFMA2 R30, R30, R13.H0_H0, -72, -72 ;  /* 0xd480d4801e1e7431 */ /* 0x000fe2000004000d */
[----:B------:R-:W-:-:S02]  /*3960*/  LOP3.LUT R10, R10, 0x64006400, RZ, 0xfc, !PT ;  /* 0x640064000a0a7812 */ /* 0x000fc400078efcff */
[----:B------:R-:W-:Y:S01]  /*3970*/  LOP3.LUT R34, R9, 0x64006400, RZ, 0xfc, !PT ;  /* 0x6400640009227812 */ /* 0x000fe200078efcff */
[-C--:B------:R-:W-:Y:S01]  /*3980*/  HFMA2 R32, R8, R13.reuse.H0_H0, -72, -72 ;  /* 0xd480d48008207431 */ /* 0x080fe2000004000d */
[----:B------:R-:W-:Y:S01]  /*3990*/  LOP3.LUT R11, R11, 0x64006400, RZ, 0xfc, !PT ;  /* 0x640064000b0b7812 */ /* 0x000fe200078efcff */
[----:B------:R-:W-:Y:S01]  /*39a0*/  HADD2 R33, R10, -1032, -1032 ;  /* 0xe408e4080a217430 */ /* 0x000fe20000000000 */
[----:B------:R-:W-:Y:S01]  /*39b0*/  LOP3.LUT R36, R25, 0x64006400, RZ, 0xfc, !PT ;  /* 0x6400640019247812 */ /* 0x000fe200078efcff */
[----:B------:R-:W-:Y:S01]  /*39c0*/  HADD2 R25, R20, -1032, -1032 ;  /* 0xe408e40814197430 */ /* 0x000fe20000000000 */
[----:B------:R-:W-:Y:S01]  /*39d0*/  LOP3.LUT R21, R21, 0x64006400, RZ, 0xfc, !PT ;  /* 0x6400640015157812 */ /* 0x000fe200078efcff */
[----:B------:R-:W-:Y:S01]  /*39e0*/  HFMA2 R34, R34, R13.H0_H0, -72, -72 ;  /* 0xd480d48022227431 */ /* 0x000fe2000004000d */
[----:B------:R-:W-:Y:S01]  /*39f0*/  LOP3.LUT R38, R31, 0x64006400, RZ, 0xfc, !PT ;  /* 0x640064001f267812 */ /* 0x000fe200078efcff */
[----:B------:R-:W-:Y:S02]  /*3a00*/  HADD2 R31, R7, -1032, -1032 ;  /* 0xe408e408071f7430 */ /* 0x000fe40000000000 */
[----:B------:R-:W-:-:S02]  /*3a10*/  HADD2 R35, R11, -1032, -1032 ;  /* 0xe408e4080b237430 */ /* 0x000fc40000000000 */
[-C--:B------:R-:W-:Y:S02]  /*3a20*/  HFMA2 R36, R36, R13.reuse.H0_H0, -72, -72 ;  /* 0xd480d48024247431 */ /* 0x080fe4000004000d */
[----:B------:R-:W-:Y:S02]  /*3a30*/  HADD2 R37, R21, -1032, -1032 ;  /* 0xe408e40815257430 */ /* 0x000fe40000000000 */
[----:B------:R-:W-:Y:S01]  /*3a40*/  HFMA2 R22, R38, R13.H0_H0, -72, -72 ;  /* 0xd480d48026167431 */ /* 0x000fe2000004000d */
[----:B------:R-:W-:Y:S06]  /*3a50*/  @!P2 BRA `(.L_x_318) ;  /* 0x000000040068a947 */ /* 0x000fec0003800000 */
[----:B------:R-:W0:Y:S01]  /*3a60*/  LDS.64 R8, [UR4+0x10] ;  /* 0x00001004ff087984 */ /* 0x000e220008000a00 */
[----:B------:R-:W-:Y:S02]  /*3a70*/  HADD2.F32 R6, -RZ, R23.H0_H0 ;  /* 0x20000017ff067230 */ /* 0x000fe40000004100 */
[----:B------:R-:W-:Y:S01]  /*3a80*/  HADD2.F32 R40, -RZ, R25.H0_H0 ;  /* 0x20000019ff287230 */ /* 0x000fe20000004100 */
[----:B------:R-:W1:Y:S01]  /*3a90*/  LDS.64 R20, [UR4+0x18] ;  /* 0x00001804ff147984 */ /* 0x000e620008000a00 */
        /* <DEDUP_REMOVED lines=86> */
.L_x_318:
[----:B------:R-:W-:Y:S05]  /*4000*/  @!P3 BRA `(.L_x_319) ;  /* 0x00000010005cb947 */ /* 0x000fea0003800000 */
        /* <DEDUP_REMOVED lines=94> */
.L_x_320:
        /* <DEDUP_REMOVED lines=94> */
.L_x_321:
[----:B------:R-:W-:Y:S05]  /*4bd0*/  @P1 BRA `(.L_x_319) ;  /* 0x0000000400681947 */ /* 0x000fea0003800000 */
[----:B------:R-:W0:Y:S01]  /*4be0*/  LDS.64 R6, [UR4+0x190] ;  /* 0x00019004ff067984 */ /* 0x000e220008000a00 */
[----:B------:R-:W-:Y:S02]  /*4bf0*/  HADD2.F32 R40, -RZ, R23.H1_H1 ;  /* 0x30000017ff287230 */ /* 0x000fe40000004100 */
[----:B------:R-:W-:Y:S01]  /*4c00*/  HADD2.F32 R10, -RZ, R27.H0_H0 ;  /* 0x2000001bff0a7230 */ /* 0x000fe20000004100 */
[----:B------:R-:W1:Y:S01]  /*4c10*/  LDS.64 R8, [UR4+0x198] ;  /* 0x00019804ff087984 */ /* 0x000e620008000a00 */
[----:B------:R-:W-:Y:S02]  /*4c20*/  HADD2.F32 R42, -RZ, R25.H1_H1 ;  /* 0x30000019ff2a7230 */ /* 0x000fe40000004100 */
[----:B------:R-:W-:Y:S02]  /*4c30*/  HADD2.F32 R11, -RZ, R29.H0_H0 ;  /* 0x2000001dff0b7230 */ /* 0x000fe40000004100 */
[--C-:B0-----:R-:W-:Y:S02]  /*4c40*/  HADD2.F32 R39, -RZ, R6.reuse.H0_H0 ;  /* 0x20000006ff277230 */ /* 0x101fe40000004100 */
[----:B------:R-:W-:-:S02]  /*4c50*/  HADD2.F32 R38, -RZ, R6.H1_H1 ;  /* 0x30000006ff267230 */ /* 0x000fc40000004100 */
[----:B------:R-:W-:Y:S02]  /*4c60*/  HADD2.F32 R6, -RZ, R23.H0_H0 ;  /* 0x20000017ff067230 */ /* 0x000fe40000004100 */
[-C--:B------:R-:W-:Y:S01]  /*4c70*/  FFMA.FTZ R11, R11, R39.reuse, RZ ;  /* 0x000000270b0b7223 */ /* 0x080fe200000100ff */
[--C-:B------:R-:W-:Y:S02]  /*4c80*/  HADD2.F32 R21, -RZ, R7.reuse.H0_H0 ;  /* 0x20000007ff157230 */ /* 0x100fe40000004100 */
[----:B------:R-:W-:Y:S02]  /*4c90*/  HADD2.F32 R20, -RZ, R7.H1_H1 ;  /* 0x30000007ff147230 */ /* 0x000fe40000004100 */
[-C--:B------:R-:W-:Y:S01]  /*4ca0*/  FFMA.FTZ R23, R6, R39.reuse, RZ ;  /* 0x0000002706177223 */ /* 0x080fe200000100ff */
[----:B------:R-:W-:Y:S02]  /*4cb0*/  HADD2.F32 R7, -RZ, R25.H0_H0 ;  /* 0x20000019ff077230 */ /* 0x000fe40000004100 */
[----:B------:R-:W-:Y:S01]  /*4cc0*/  FFMA.FTZ R25, R10, R39, RZ ;  /* 0x000000270a197223 */ /* 0x000fe200000100ff */
[----:B------:R-:W-:Y:S01]  /*4cd0*/  FFMA.FTZ R6, R40, R38, R23 ;  /* 0x0000002628067223 */ /* 0x000fe20000010017 */
[----:B------:R-:W-:-:S02]  /*4ce0*/  HADD2.F32 R40, -RZ, R27.H1_H1 ;  /* 0x3000001bff287230 */ /* 0x000fc40000004100 */
[----:B------:R-:W-:Y:S01]  /*4cf0*/  FFMA.FTZ R7, R7, R39, RZ ;  /* 0x0000002707077223 */ /* 0x000fe200000100ff */
[----:B------:R-:W-:Y:S02]  /*4d00*/  HADD2.F32 R23, -RZ, R26.H0_H0 ;  /* 0x2000001aff177230 */ /* 0x000fe40000004100 */
[----:B------:R-:W-:Y:S02]  /*4d10*/  HADD2.F32 R27, -RZ, R28.H0_H0 ;  /* 0x2000001cff1b7230 */ /* 0x000fe40000004100 */
[-C--:B------:R-:W-:Y:S01]  /*4d20*/  FFMA.FTZ R10, R42, R38.reuse, R7 ;  /* 0x000000262a0a7223 */ /* 0x080fe20000010007 */
[----:B------:R-:W-:Y:S02]  /*4d30*/  HADD2.F32 R42, -RZ, R29.H1_H1 ;  /* 0x3000001dff2a7230 */ /* 0x000fe40000004100 */
[----:B------:R-:W-:Y:S01]  /*4d40*/  FFMA.FTZ R40, R40, R38, R25 ;  /* 0x0000002628287223 */ /* 0x000fe20000010019 */
[----:B------:R-:W-:Y:S02]  /*4d50*/  HADD2.F32 R7, -RZ, R24.H0_H0 ;  /* 0x20000018ff077230 */ /* 0x000fe40000004100 */
        /* <DEDUP_REMOVED lines=15> */
[----:B------:R-:W-:Y:S01]  /*4e50*/  FFMA.FTZ R21, R30, R20, R21 ;  /* 0x000000141e157223 */ /* 0x000fe20000010015 */
[----:B------:R-:W-:Y:S02]  /*4e60*/  HADD2.F32 R20, -RZ, R31.H0_H0 ;  /* 0x2000001fff147230 */ /* 0x000fe40000004100 */
[----:B------:R-:W-:Y:S02]  /*4e70*/  HADD2.F32 R28, -RZ, R35.H0_H0 ;  /* 0x20000023ff1c7230 */ /* 0x000fe40000004100 */
[----:B------:R-:W-:Y:S01]  /*4e80*/  FFMA.FTZ R11, R26, R10, R11 ;  /* 0x0000000a1a0b7223 */ /* 0x000fe2000001000b */
[----:B------:R-:W-:-:S02]  /*4e90*/  HADD2.F32 R30, -RZ, R37.H0_H0 ;  /* 0x20000025ff1e7230 */ /* 0x000fc40000004100 */
[-C--:B------:R-:W-:Y:S01]  /*4ea0*/  FFMA.FTZ R7, R20, R10.reuse, R7 ;  /* 0x0000000a14077223 */ /* 0x080fe20000010007 */
[----:B------:R-:W-:Y:S02]  /*4eb0*/  HADD2.F32 R8, -RZ, R8.H1_H1 ;  /* 0x30000008ff087230 */ /* 0x000fe40000004100 */
        /* <DEDUP_REMOVED lines=8> */
[--C-:B------:R-:W-:Y:S02]  /*4f40*/  HADD2.F32 R6, -RZ, R9.reuse.H0_H0 ;  /* 0x20000009ff067230 */ /* 0x100fe40000004100 */
[-C--:B------:R-:W-:Y:S01]  /*4f50*/  FFMA.FTZ R23, R26, R8.reuse, R23 ;  /* 0x000000081a177223 */ /* 0x080fe20000010017 */
[----:B------:R-:W-:Y:S02]  /*4f60*/  HADD2.F32 R10, -RZ, R32.H0_H0 ;  /* 0x20000020ff0a7230 */ /* 0x000fe40000004100 */
[----:B------:R-:W-:Y:S01]  /*4f70*/  FFMA.FTZ R21, R28, R8, R21 ;  /* 0x000000081c157223 */ /* 0x000fe20000010015 */
[----:B------:R-:W-:Y:S02]  /*4f80*/  HADD2.F32 R24, -RZ, R34.H0_H0 ;  /* 0x20000022ff187230 */ /* 0x000fe40000004100 */
[----:B------:R-:W-:Y:S02]  /*4f90*/  HADD2.F32 R20, -RZ, R36.H0_H0 ;  /* 0x20000024ff147230 */ /* 0x000fe40000004100 */
[----:B------:R-:W-:Y:S01]  /*4fa0*/  FFMA.FTZ R8, R10, R6, R7 ;  /* 0x000000060a087223 */ /* 0x000fe20000010007 */
[----:B------:R-:W-:-:S02]  /*4fb0*/  HADD2.F32 R9, -RZ, R9.H1_H1 ;  /* 0x30000009ff097230 */ /* 0x000fc40000004100 */
[-C--:B------:R-:W-:Y:S01]  /*4fc0*/  FFMA.FTZ R10, R24, R6.reuse, R11 ;  /* 0x00000006180a7223 */ /* 0x080fe2000001000b */
[----:B------:R-:W-:Y:S02]  /*4fd0*/  HADD2.F32 R24, -RZ, R22.H0_H0 ;  /* 0x20000016ff187230 */ /* 0x000fe40000004100 */
[-C--:B------:R-:W-:Y:S01]  /*4fe0*/  FFMA.FTZ R20, R20, R6.reuse, R23 ;  /* 0x0000000614147223 */ /* 0x080fe20000010017 */
[----:B------:R-:W-:Y:S02]  /*4ff0*/  HADD2.F32 R7, -RZ, R32.H1_H1 ;  /* 0x30000020ff077230 */ /* 0x000fe40000004100 */
[----:B------:R-:W-:Y:S02]  /*5000*/  HADD2.F32 R11, -RZ, R34.H1_H1 ;  /* 0x30000022ff0b7230 */ /* 0x000fe40000004100 */
[----:B------:R-:W-:Y:S01]  /*5010*/  FFMA.FTZ R6, R24, R6, R21 ;  /* 0x0000000618067223 */ /* 0x000fe20000010015 */
[----:B------:R-:W-:Y:S02]  /*5020*/  HADD2.F32 R25, -RZ, R36.H1_H1 ;  /* 0x30000024ff197230 */ /* 0x000fe40000004100 */
[----:B------:R-:W-:Y:S01]  /*5030*/  FFMA.FTZ R8, R7, R9, R8 ;  /* 0x0000000907087223 */ /* 0x000fe20000010008 */
[----:B------:R-:W-:-:S02]  /*5040*/  HADD2.F32 R23, -RZ, R22.H1_H1 ;  /* 0x30000016ff177230 */ /* 0x000fc40000004100 */
[-C--:B------:R-:W-:Y:S01]  /*5050*/  FFMA.FTZ R10, R11, R9.reuse, R10 ;  /* 0x000000090b0a7223 */ /* 0x080fe2000001000a */
[--C-:B------:R-:W-:Y:S02]  /*5060*/  HADD2.F32 R7, -RZ, R52.reuse.H0_H0 ;  /* 0x20000034ff077230 */ /* 0x100fe40000004100 */
[-C--:B------:R-:W-:Y:S01]  /*5070*/  FFMA.FTZ R20, R25, R9.reuse, R20 ;  /* 0x0000000919147223 */ /* 0x080fe20000010014 */
        /* <DEDUP_REMOVED lines=16> */
.L_x_319:
[----:B------:R-:W-:-:S05]  /*5180*/  IMAD.WIDE R18, R17, 0x4, R18 ;  /* 0x0000000411127825 */ /* 0x000fca00078e0212 */
        /* <DEDUP_REMOVED lines=144> */
.L_x_322:
        /* <DEDUP_REMOVED lines=95> */
.L_x_324:
        /* <DEDUP_REMOVED lines=94> */
.L_x_325:
        /* <DEDUP_REMOVED lines=91> */
.L_x_323:
[----:B------:R-:W-:-:S05]  /*6c10*/  IMAD.WIDE R18, R17, 0x4, R18 ;  /* 0x0000000411127825 */ /* 0x000fca00078e0212 */
[----:B------:R-:W2:Y:S02]  /*6c20*/  LDG.E.128.CONSTANT R8, desc[UR8][R18.64] ;  /* 0x0000000812087981 */ /* 0x000ea4000c1e9d00 */
[C---:B--2---:R-:W-:Y:S02]  /*6c30*/  LOP3.LUT R20, R9.reuse, 0xf000f, RZ, 0xc0, !PT ;  /* 0x000f000f09147812 */ /* 0x044fe400078ec0ff */
[----:B------:R-:W-:Y:S02]  /*6c40*/  LOP3.LUT R21, R9, 0xf000f0, RZ, 0xc0, !PT ;  /* 0x00f000f009157812 */ /* 0x000fe400078ec0ff */
[C---:B------:R-:W-:Y:S02]  /*6c50*/  LOP3.LUT R6, R8.reuse, 0xf000f, RZ, 0xc0, !PT ;  /* 0x000f000f08067812 */ /* 0x040fe400078ec0ff */
[----:B------:R-:W-:Y:S02]  /*6c60*/  LOP3.LUT R7, R8, 0xf000f0, RZ, 0xc0, !PT ;  /* 0x00f000f008077812 */ /* 0x000fe400078ec0ff */
[----:B------:R-:W-:-:S02]  /*6c70*/  SHF.R.U32.HI R9, RZ, 0x8, R9 ;  /* 0x00000008ff097819 */ /* 0x000fc40000011609 */
[----:B------:R-:W-:Y:S02]  /*6c80*/  LOP3.LUT R23, R11, 0xf000f0, RZ, 0xc0, !PT ;  /* 0x00f000f00b177812 */ /* 0x000fe400078ec0ff */
[----:B------:R-:W-:Y:S02]  /*6c90*/  SHF.R.U32.HI R8, RZ, 0x8, R8 ;  /* 0x00000008ff087819 */ /* 0x000fe40000011608 */
[----:B------:R-:W-:Y:S02]  /*6ca0*/  SHF.R.U32.HI R31, RZ, 0x8, R10 ;  /* 0x00000008ff1f7819 */ /* 0x000fe4000001160a */
[----:B------:R-:W-:Y:S02]  /*6cb0*/  SHF.R.U32.HI R35, RZ, 0x8, R11 ;  /* 0x00000008ff237819 */ /* 0x000fe4000001160b */
[C---:B------:R-:W-:Y:S02]  /*6cc0*/  LOP3.LUT R30, R10.reuse, 0xf000f, RZ, 0xc0, !PT ;  /* 0x000f000f0a1e7812 */ /* 0x040fe400078ec0ff */
[----:B------:R-:W-:-:S02]  /*6cd0*/  LOP3.LUT R22, R10, 0xf000f0, RZ, 0xc0, !PT ;  /* 0x00f000f00a167812 */ /* 0x000fc400078ec0ff */
[----:B------:R-:W-:Y:S02]  /*6ce0*/  LOP3.LUT R33, R11, 0xf000f, RZ, 0xc0, !PT ;  /* 0x000f000f0b217812 */ /* 0x000fe400078ec0ff */
[----:B------:R-:W-:Y:S02]  /*6cf0*/  LOP3.LUT R28, R7, 0x64006400, RZ, 0xfc, !PT ;  /* 0x64006400071c7812 */ /* 0x000fe400078efcff */
[----:B------:R-:W-:Y:S02]  /*6d00*/  LOP3.LUT R10, R21, 0x64006400, RZ, 0xfc, !PT ;  /* 0x64006400150a7812 */ /* 0x000fe400078efcff */
[----:B------:R-:W-:Y:S01]  /*6d10*/  LOP3.LUT R34, R23, 0x64006400, RZ, 0xfc, !PT ;  /* 0x6400640017227812 */ /* 0x000fe200078efcff */
[-C--:B------:R-:W-:Y:S01]  /*6d20*/  HFMA2 R28, R28, R13.reuse.H0_H0, -72, -72 ;  /* 0xd480d4801c1c7431 */ /* 0x080fe2000004000d */
        /* <DEDUP_REMOVED lines=8> */
[----:B------:R-:W-:Y:S01]  /*6db0*/  LOP3.LUT R24, R7, 0x64006400, RZ, 0xfc, !PT ;  /* 0x6400640007187812 */ /* 0x000fe200078efcff */
[-C--:B------:R-:W-:Y:S01]  /*6dc0*/  HFMA2 R26, R26, R13.reuse.H0_H0, -72, -72 ;  /* 0xd480d4801a1a7431 */ /* 0x080fe2000004000d */
[----:B------:R-:W-:Y:S02]  /*6dd0*/  LOP3.LUT R32, R21, 0x64006400, RZ, 0xfc, !PT ;  /* 0x6400640015207812 */ /* 0x000fe400078efcff */
        /* <DEDUP_REMOVED lines=11> */
[----:B------:R-:W-:Y:S01]  /*6e90*/  LOP3.LUT R32, R30, 0x64006400, RZ, 0xfc, !PT ;  /* 0x640064001e207812 */ /* 0x000fe200078efcff */
[----:B------:R-:W-:Y:S01]  /*6ea0*/  HADD2 R30, R6, -1032, -1032 ;  /* 0xe408e408061e7430 */ /* 0x000fe20000000000 */
        /* <DEDUP_REMOVED lines=14> */
[--C-:B------:R-:W-:Y:S02]  /*6f90*/  HADD2.F32 R6, -RZ, R30.reuse.H0_H0 ;  /* 0x2000001eff067230 */ /* 0x100fe40000004100 */
[----:B------:R-:W-:Y:S01]  /*6fa0*/  HADD2.F32 R10, -RZ, R33.H0_H0 ;  /* 0x20000021ff0a7230 */ /* 0x000fe20000004100 */
[----:B------:R-:W1:Y:S01]  /*6fb0*/  LDS.64 R20, [UR4+0x38] ;  /* 0x00003804ff147984 */ /* 0x000e620008000a00 */
[--C-:B------:R-:W-:Y:S02]  /*6fc0*/  HADD2.F32 R40, -RZ, R31.reuse.H0_H0 ;  /* 0x2000001fff287230 */ /* 0x100fe40000004100 */
[----:B------:R-:W-:Y:S02]  /*6fd0*/  HADD2.F32 R38, -RZ, R30.H1_H1 ;  /* 0x3000001eff267230 */ /* 0x000fe40000004100 */
[----:B------:R-:W-:Y:S02]  /*6fe0*/  HADD2.F32 R42, -RZ, R31.H1_H1 ;  /* 0x3000001fff2a7230 */ /* 0x000fe40000004100 */
[----:B0-----:R-:W-:-:S02]  /*6ff0*/  HADD2.F32 R7, -RZ, R8.H0_H0 ;  /* 0x20000008ff077230 */ /* 0x001fc40000004100 */
[----:B------:R-:W-:Y:S02]  /*7000*/  HADD2.F32 R37, -RZ, R8.H1_H1 ;  /* 0x30000008ff257230 */ /* 0x000fe40000004100 */
[--C-:B------:R-:W-:Y:S02]  /*7010*/  HADD2.F32 R8, -RZ, R32.reuse.H0_H0 ;  /* 0x20000020ff087230 */ /* 0x100fe40000004100 */
        /* <DEDUP_REMOVED lines=80> */
.L_x_326:
        /* <DEDUP_REMOVED lines=12> */
[----:B------:R-:W-:-:S02]  /*75e0*/  HADD2.F32 R42, -RZ, R25.H1_H1 ;  /* 0x30000019ff2a7230 */ /* 0x000fc40000004100 */
[----:B------:R-:W-:Y:S02]  /*75f0*/  HADD2.F32 R44, -RZ, R13.H0_H0 ;  /* 0x2000000dff2c7230 */ /* 0x000fe40000004100 */
[--C-:B0-----:R-:W-:Y:S02]  /*7600*/  HADD2.F32 R38, -RZ, R6.reuse.H0_H0 ;  /* 0x20000006ff267230 */ /* 0x101fe40000004100 */
[----:B------:R-:W-:Y:S02]  /*7610*/  HADD2.F32 R37, -RZ, R6.H1_H1 ;  /* 0x30000006ff257230 */ /* 0x000fe40000004100 */
[----:B------:R-:W-:Y:S02]  /*7620*/  HADD2.F32 R6, -RZ, R30.H0_H0 ;  /* 0x2000001eff067230 */ /* 0x000fe40000004100 */
[----:B------:R-:W-:Y:S01]  /*7630*/  FFMA.FTZ R8, R8, R38, RZ ;  /* 0x0000002608087223 */ /* 0x000fe200000100ff */
[--C-:B------:R-:W-:Y:S02]  /*7640*/  HADD2.F32 R21, -RZ, R7.reuse.H0_H0 ;  /* 0x20000007ff157230 */ /* 0x100fe40000004100 */
[----:B------:R-:W-:-:S02]  /*7650*/  HADD2.F32 R20, -RZ, R7.H1_H1 ;  /* 0x30000007ff147230 */ /* 0x000fc40000004100 */
[----:B------:R-:W-:Y:S01]  /*7660*/  FFMA.FTZ R6, R6, R38, RZ ;  /* 0x0000002606067223 */ /* 0x000fe200000100ff */
[----:B------:R-:W-:-:S03]  /*7670*/  HADD2.F32 R7, -RZ, R31.H0_H0 ;  /* 0x2000001fff077230 */ /* 0x000fc60000004100 */
[-C--:B------:R-:W-:Y:S01]  /*7680*/  FFMA.FTZ R6, R39, R37.reuse, R6 ;  /* 0x0000002527067223 */ /* 0x080fe20000010006 */
[----:B------:R-:W-:Y:S02]  /*7690*/  HADD2.F32 R39, -RZ, R32.H1_H1 ;  /* 0x30000020ff277230 */ /* 0x000fe40000004100 */
[-C--:B------:R-:W-:Y:S01]  /*76a0*/  FFMA.FTZ R40, R7, R38.reuse, RZ ;  /* 0x0000002607287223 */ /* 0x080fe200000100ff */
[----:B------:R-:W-:Y:S01]  /*76b0*/  FFMA.FTZ R38, R9, R38, RZ ;  /* 0x0000002609267223 */ /* 0x000fe200000100ff */
[----:B------:R-:W-:Y:S02]  /*76c0*/  HADD2.F32 R7, -RZ, R28.H0_H0 ;  /* 0x2000001cff077230 */ /* 0x000fe40000004100 */
[-C--:B------:R-:W-:Y:S01]  /*76d0*/  FFMA.FTZ R40, R41, R37.reuse, R40 ;  /* 0x0000002529287223 */ /* 0x080fe20000010028 */
[----:B------:R-:W-:Y:S02]  /*76e0*/  HADD2.F32 R9, -RZ, R27.H0_H0 ;  /* 0x2000001bff097230 */ /* 0x000fe40000004100 */
[----:B------:R-:W-:Y:S01]  /*76f0*/  FFMA.FTZ R8, R39, R37, R8 ;  /* 0x0000002527087223 */ /* 0x000fe20000010008 */
[----:B------:R-:W-:-:S02]  /*7700*/  HADD2.F32 R41, -RZ, R26.H0_H0 ;  /* 0x2000001aff297230 */ /* 0x000fc40000004100 */
[----:B------:R-:W-:Y:S01]  /*7710*/  FFMA.FTZ R38, R43, R37, R38 ;  /* 0x000000252b267223 */ /* 0x000fe20000010026 */
[----:B------:R-:W-:Y:S02]  /*7720*/  HADD2.F32 R39, -RZ, R25.H0_H0 ;  /* 0x20000019ff277230 */ /* 0x000fe40000004100 */
[-C--:B------:R-:W-:Y:S01]  /*7730*/  FFMA.FTZ R7, R7, R21.reuse, R6 ;  /* 0x0000001507077223 */ /* 0x080fe20000010006 */
[-C--:B------:R-:W-:Y:S01]  /*7740*/  FFMA.FTZ R9, R9, R21.reuse, R40 ;  /* 0x0000001509097223 */ /* 0x080fe20000010028 */
[-C--:B------:R-:W-:Y:S01]  /*7750*/  FFMA.FTZ R37, R41, R21.reuse, R8 ;  /* 0x0000001529257223 */ /* 0x080fe20000010008 */
[----:B------:R-:W-:Y:S02]  /*7760*/  HADD2.F32 R6, -RZ, R28.H1_H1 ;  /* 0x3000001cff067230 */ /* 0x000fe40000004100 */
[----:B------:R-:W-:Y:S01]  /*7770*/  FFMA.FTZ R21, R39, R21, R38 ;  /* 0x0000001527157223 */ /* 0x000fe20000010026 */
[----:B------:R-:W-:Y:S02]  /*7780*/  HADD2.F32 R8, -RZ, R27.H1_H1 ;  /* 0x3000001bff087230 */ /* 0x000fe40000004100 */
[----:B------:R-:W-:-:S02]  /*7790*/  HADD2.F32 R40, -RZ, R26.H1_H1 ;  /* 0x3000001aff287230 */ /* 0x000fc40000004100 */
[-C--:B------:R-:W-:Y:S01]  /*77a0*/  FFMA.FTZ R7, R6, R20.reuse, R7 ;  /* 0x0000001406077223 */ /* 0x080fe20000010007 */
[-C--:B------:R-:W-:Y:S01]  /*77b0*/  FFMA.FTZ R21, R42, R20.reuse, R21 ;  /* 0x000000142a157223 */ /* 0x080fe20000010015 */
[-C--:B------:R-:W-:Y:S01]  /*77c0*/  FFMA.FTZ R9, R8, R20.reuse, R9 ;  /* 0x0000001408097223 */ /* 0x080fe20000010009 */
[----:B-1----:R-:W-:Y:S02]  /*77d0*/  HADD2.F32 R8, -RZ, R10.H0_H0 ;  /* 0x2000000aff087230 */ /* 0x002fe40000004100 */
        /* <DEDUP_REMOVED lines=15> */
[----:B------:R-:W-:Y:S02]  /*78d0*/  HADD2.F32 R6, -RZ, R11.H0_H0 ;  /* 0x2000000bff067230 */ /* 0x000fe40000004100 */
        /* <DEDUP_REMOVED lines=35> */
.L_x_328:
        /* <DEDUP_REMOVED lines=94> */
.L_x_329:
[----:B------:R-:W-:Y:S05]  /*80f0*/  @P1 BRA `(.L_x_327) ;  /* 0x0000000400681947 */ /* 0x000fea0003800000 */
[----:B------:R-:W0:Y:S01]  /*8100*/  LDS.64 R6, [UR4+0x1b0] ;  /* 0x0001b004ff067984 */ /* 0x000e220008000a00 */
[----:B------:R-:W-:Y:S02]  /*8110*/  HADD2.F32 R39, -RZ, R30.H1_H1 ;  /* 0x3000001eff277230 */ /* 0x000fe40000004100 */
[----:B------:R-:W-:Y:S01]  /*8120*/  HADD2.F32 R10, -RZ, R32.H0_H0 ;  /* 0x20000020ff0a7230 */ /* 0x000fe20000004100 */
[----:B------:R-:W1:Y:S01]  /*8130*/  LDS.64 R8, [UR4+0x1b8] ;  /* 0x0001b804ff087984 */ /* 0x000e620008000a00 */
[----:B------:R-:W-:Y:S02]  /*8140*/  HADD2.F32 R11, -RZ, R33.H0_H0 ;  /* 0x20000021ff0b7230 */ /* 0x000fe40000004100 */
[--C-:B0-----:R-:W-:Y:S02]  /*8150*/  HADD2.F32 R21, -RZ, R7.reuse.H0_H0 ;  /* 0x20000007ff157230 */ /* 0x101fe40000004100 */
[----:B------:R-:W-:Y:S02]  /*8160*/  HADD2.F32 R20, -RZ, R7.H1_H1 ;  /* 0x30000007ff147230 */ /* 0x000fe40000004100 */
[----:B------:R-:W-:-:S02]  /*8170*/  HADD2.F32 R38, -RZ, R6.H0_H0 ;  /* 0x20000006ff267230 */ /* 0x000fc40000004100 */
[--C-:B------:R-:W-:Y:S02]  /*8180*/  HADD2.F32 R7, -RZ, R31.reuse.H0_H0 ;  /* 0x2000001fff077230 */ /* 0x100fe40000004100 */
[----:B------:R-:W-:Y:S02]  /*8190*/  HADD2.F32 R37, -RZ, R6.H1_H1 ;  /* 0x30000006ff257230 */ /* 0x000fe40000004100 */
[-C--:B------:R-:W-:Y:S01]  /*81a0*/  FFMA.FTZ R10, R10, R38.reuse, RZ ;  /* 0x000000260a0a7223 */ /* 0x080fe200000100ff */
[----:B------:R-:W-:Y:S02]  /*81b0*/  HADD2.F32 R6, -RZ, R30.H0_H0 ;  /* 0x2000001eff067230 */ /* 0x000fe40000004100 */
[----:B------:R-:W-:Y:S01]  /*81c0*/  FFMA.FTZ R30, R7, R38, RZ ;  /* 0x00000026071e7223 */ /* 0x000fe200000100ff */
[----:B------:R-:W-:Y:S02]  /*81d0*/  HADD2.F32 R31, -RZ, R31.H1_H1 ;  /* 0x3000001fff1f7230 */ /* 0x000fe40000004100 */
[----:B------:R-:W-:-:S02]  /*81e0*/  HADD2.F32 R7, -RZ, R28.H0_H0 ;  /* 0x2000001cff077230 */ /* 0x000fc40000004100 */
[-C--:B------:R-:W-:Y:S01]  /*81f0*/  FFMA.FTZ R6, R6, R38.reuse, RZ ;  /* 0x0000002606067223 */ /* 0x080fe200000100ff */
[----:B------:R-:W-:Y:S01]  /*8200*/  FFMA.FTZ R38, R11, R38, RZ ;  /* 0x000000260b267223 */ /* 0x000fe200000100ff */
        /* <DEDUP_REMOVED lines=23> */
[----:B-1----:R-:W-:-:S02]  /*8380*/  HADD2.F32 R10, -RZ, R8.H0_H0 ;  /* 0x20000008ff0a7230 */ /* 0x002fc40000004100 */
[----:B------:R-:W-:Y:S02]  /*8390*/  HADD2.F32 R20, -RZ, R34.H0_H0 ;  /* 0x20000022ff147230 */ /* 0x000fe40000004100 */
[----:B------:R-:W-:Y:S02]  /*83a0*/  HADD2.F32 R30, -RZ, R13.H0_H0 ;  /* 0x2000000dff1e7230 */ /* 0x000fe40000004100 */
[-C--:B------:R-:W-:Y:S01]  /*83b0*/  FFMA.FTZ R11, R26, R10.reuse, R11 ;  /* 0x0000000a1a0b7223 */ /* 0x080fe2000001000b */
        /* <DEDUP_REMOVED lines=46> */
.L_x_327:
        /* <DEDUP_REMOVED lines=8> */
.L_x_313:
[----:B------:R-:W0:Y:S02]  /*8720*/  LDCU UR5, c[0x0][0x3dc] ;  /* 0x00007b80ff0577ac */ /* 0x000e240008000800 */
[----:B0-----:R-:W-:-:S04]  /*8730*/  VIMNMX R60, PT, PT, R60, UR5, PT ;  /* 0x000000053c3c7c48 */ /* 0x001fc8000bfe0100 */
[----:B------:R-:W-:-:S13]  /*8740*/  ISETP.GT.AND P1, PT, R60, R55, PT ;  /* 0x000000373c00720c */ /* 0x000fda0003f24270 */
[----:B------:R-:W-:Y:S05]  /*8750*/  @!P1 BRA `(.L_x_331) ;  /* 0x0000001000f09947 */ /* 0x000fea0003800000 */
[----:B------:R-:W0:Y:S01]  /*8760*/  LDC.64 R6, c[0x0][0x3b8] ;  /* 0x0000ee00ff067b82 */ /* 0x000e220000000a00 */
[----:B------:R-:W-:Y:S01]  /*8770*/  ISETP.EQ.OR P0, PT, R12, 0x3, P0 ;  /* 0x000000030c00780c */ /* 0x000fe20000702670 */
[----:B------:R-:W1:Y:S01]  /*8780*/  LDCU UR6, c[0x0][0x3a8] ;  /* 0x00007500ff0677ac */ /* 0x000e620008000800 */
[----:B------:R-:W-:Y:S01]  /*8790*/  UIADD3 UR4, UPT, UPT, UR4, 0x100, URZ ;  /* 0x0000010004047890 */ /* 0x000fe2000fffe0ff */
[----:B0-----:R-:W-:-:S03]  /*87a0*/  IMAD.WIDE.U32 R6, R55, 0x4, R6 ;  /* 0x0000000437067825 */ /* 0x001fc600078e0006 */
[----:B------:R-:W-:-:S04]  /*87b0*/  IADD3 R58, P1, PT, R6, 0x2, RZ ;  /* 0x00000002063a7810 */ /* 0x000fc80007f3e0ff */
[----:B-1----:R-:W-:-:S09]  /*87c0*/  IADD3.X R57, PT, PT, RZ, R7, RZ, P1, !PT ;  /* 0x00000007ff397210 */ /* 0x002fd20000ffe4ff */
.L_x_336:
[----:B------:R-:W-:Y:S01]  /*87d0*/  ISETP.NE.AND P1, PT, R55, R50, PT ;  /* 0x000000323700720c */ /* 0x000fe20003f25270 */
[----:B------:R-:W2:-:S12]  /*87e0*/  LDG.E.128.CONSTANT R8, desc[UR8][R62.64] ;  /* 0x000000083e087981 */ /* 0x000e98000c1e9d00 */
[----:B------:R-:W-:-:S06]  /*87f0*/  @!P1 LEA R6, R49, R1, 0x3 ;  /* 0x0000000131069211 */ /* 0x000fcc00078e18ff */
[----:B------:R-:W3:Y:S01]  /*8800*/  @!P1 LDL.64 R6, [R6+0x8] ;  /* 0x0000080006069983 */ /* 0x000ee20000100a00 */
[----:B------:R-:W-:-:S05]  /*8810*/  @!P1 MOV R59, R57 ;  /* 0x00000039003b9202 */ /* 0x000fca0000000f00 */
[----:B------:R-:W4:Y:S01]  /*8820*/  @!P1 LDG.E.U16.CONSTANT R12, desc[UR8][R58.64] ;  /* 0x000000083a0c9981 */ /* 0x000f22000c1e9500 */
[----:B------:R-:W-:-:S04]  /*8830*/  @!P1 IADD3 R14, PT, PT, R49, 0x1, RZ ;  /* 0x00000001310e9810 */ /* 0x000fc80007ffe0ff */
[----:B------:R-:W-:Y:S01]  /*8840*/  @!P1 MOV R49, R14 ;  /* 0x0000000e00319202 */ /* 0x000fe20000000f00 */
[----:B------:R-:W0:Y:S01]  /*8850*/  S2UR UR5, SR_CTAID.Y ;  /* 0x00000000000579c3 */ /* 0x000e220000002600 */
[----:B------:R-:W-:Y:S01]  /*8860*/  HFMA2 R13, -RZ, RZ, 0, 0.25 ;  /* 0x00003400ff0d7431 */ /* 0x000fe200000001ff */
[----:B------:R-:W-:Y:S01]  /*8870*/  MOV R29, 0x2c00 ;  /* 0x00002c00001d7802 */ /* 0x000fe20000000f00 */
[----:B------:R-:W-:Y:S01]  /*8880*/  HFMA2 R37, -RZ, RZ, 0, 0.015625 ;  /* 0x00002400ff257431 */ /* 0x000fe200000001ff */
[----:B0-----:R-:W-:-:S04]  /*8890*/  UIMAD UR5, UR5, -0x4, UR6 ;  /* 0xfffffffc050578a4 */ /* 0x001fc8000f8e0206 */
[----:B------:R-:W-:Y:S01]  /*88a0*/  UISETP.NE.AND UP0, UPT, UR5, 0x1, UPT ;  /* 0x000000010500788c */ /* 0x000fe2000bf05270 */
[C---:B--2---:R-:W-:Y:S02]  /*88b0*/  LOP3.LUT R18, R9.reuse, 0x30003, RZ, 0xc0, !PT ;  /* 0x0003000309127812 */ /* 0x044fe400078ec0ff */
[C---:B------:R-:W-:Y:S02]  /*88c0*/  LOP3.LUT R14, R9.reuse, 0x300030, RZ, 0xc0, !PT ;  /* 0x00300030090e7812 */ /* 0x040fe400078ec0ff */
[----:B------:R-:W-:Y:S02]  /*88d0*/  LOP3.LUT R30, R9, 0xc000c0, RZ, 0xc0, !PT ;  /* 0x00c000c0091e7812 */ /* 0x000fe400078ec0ff */
[----:B------:R-:W-:Y:S02]  /*88e0*/  SHF.R.U32.HI R20, RZ, 0x8, R9 ;  /* 0x00000008ff147819 */ /* 0x000fe40000011609 */
[C---:B------:R-:W-:Y:S02]  /*88f0*/  LOP3.LUT R19, R10.reuse, 0x30003, RZ, 0xc0, !PT ;  /* 0x000300030a137812 */ /* 0x040fe400078ec0ff */
[----:B------:R-:W-:-:S02]  /*8900*/  LOP3.LUT R24, R10, 0x300030, RZ, 0xc0, !PT ;  /* 0x003000300a187812 */ /* 0x000fc400078ec0ff */
[C---:B------:R-:W-:Y:S02]  /*8910*/  LOP3.LUT R32, R10.reuse, 0xc000c0, RZ, 0xc0, !PT ;  /* 0x00c000c00a207812 */ /* 0x040fe400078ec0ff */
[----:B---3--:R-:W-:Y:S02]  /*8920*/  @!P1 PRMT R53, R7, 0x7610, R53 ;  /* 0x0000761007359816 */ /* 0x008fe40000000035 */
[----:B------:R-:W-:Y:S02]  /*8930*/  SHF.R.U32.HI R21, RZ, 0x8, R10 ;  /* 0x00000008ff157819 */ /* 0x000fe4000001160a */
[----:B------:R-:W-:Y:S02]  /*8940*/  @!P1 PRMT R53, R53, 0x7610, R7 ;  /* 0x0000761035359816 */ /* 0x000fe40000000007 */
[----:B------:R-:W-:Y:S02]  /*8950*/  LOP3.LUT R7, R9, 0xc000c, RZ, 0xc0, !PT ;  /* 0x000c000c09077812 */ /* 0x000fe400078ec0ff */
[----:B------:R-:W-:-:S02]  /*8960*/  LOP3.LUT R9, R10, 0xc000c, RZ, 0xc0, !PT ;  /* 0x000c000c0a097812 */ /* 0x000fc400078ec0ff */
[----:B------:R-:W-:Y:S02]  /*8970*/  @!P1 PRMT R52, R6, 0x7610, R52 ;  /* 0x0000761006349816 */ /* 0x000fe40000000034 */
[----:B------:R-:W-:Y:S02]  /*8980*/  LOP3.LUT R10, R11, 0xc000c, RZ, 0xc0, !PT ;  /* 0x000c000c0b0a7812 */ /* 0x000fe400078ec0ff */
[----:B------:R-:W-:Y:S02]  /*8990*/  SHF.R.U32.HI R17, RZ, 0x8, R8 ;  /* 0x00000008ff117819 */ /* 0x000fe40000011608 */
[----:B------:R-:W-:Y:S02]  /*89a0*/  LOP3.LUT R26, R9, 0x64006400, RZ, 0xfc, !PT ;  /* 0x64006400091a7812 */ /* 0x000fe400078efcff */
[----:B------:R-:W-:Y:S02]  /*89b0*/  @!P1 PRMT R52, R52, 0x7610, R6 ;  /* 0x0000761034349816 */ /* 0x000fe40000000006 */
[----:B------:R-:W-:-:S02]  /*89c0*/  LOP3.LUT R22, R11, 0x30003, RZ, 0xc0, !PT ;  /* 0x000300030b167812 */ /* 0x000fc400078ec0ff */
[C---:B------:R-:W-:Y:S02]  /*89d0*/  LOP3.LUT R25, R11.reuse, 0x300030, RZ, 0xc0, !PT ;  /* 0x003000300b197812 */ /* 0x040fe400078ec0ff */
[----:B------:R-:W-:Y:S02]  /*89e0*/  LOP3.LUT R33, R11, 0xc000c0, RZ, 0xc0, !PT ;  /* 0x00c000c00b217812 */ /* 0x000fe400078ec0ff */
[----:B------:R-:W-:Y:S02]  /*89f0*/  SHF.R.U32.HI R23, RZ, 0x8, R11 ;  /* 0x00000008ff177819 */ /* 0x000fe4000001160b */
        /* <DEDUP_REMOVED lines=8> */
[----:B----4-:R-:W-:-:S02]  /*8a80*/  @!P1 IADD3 R50, PT, PT, R12, R55, RZ ;  /* 0x000000370c329210 */ /* 0x010fc40007ffe0ff */
[----:B------:R-:W-:Y:S02]  /*8a90*/  LOP3.LUT R7, R17, 0xc000c, RZ, 0xc0, !PT ;  /* 0x000c000c11077812 */ /* 0x000fe400078ec0ff */
[----:B------:R-:W-:Y:S01]  /*8aa0*/  LOP3.LUT R12, R9, 0x64006400, RZ, 0xfc, !PT ;  /* 0x64006400090c7812 */ /* 0x000fe200078efcff */
[-C--:B------:R-:W-:Y:S01]  /*8ab0*/  HFMA2 R9, R34, R13.reuse.H0_H0, -258, -258 ;  /* 0xdc08dc0822097431 */ /* 0x080fe2000004000d */
[----:B------:R-:W-:Y:S02]  /*8ac0*/  LOP3.LUT R28, R11, 0x64006400, RZ, 0xfc, !PT ;  /* 0x640064000b1c7812 */ /* 0x000fe400078efcff */
[----:B------:R-:W-:Y:S02]  /*8ad0*/  LOP3.LUT R34, R14, 0x64006400, RZ, 0xfc, !PT ;  /* 0x640064000e227812 */ /* 0x000fe400078efcff */
[----:B------:R-:W-:Y:S02]  /*8ae0*/  LOP3.LUT R27, R23, 0xc000c, RZ, 0xc0, !PT ;  /* 0x000c000c171b7812 */ /* 0x000fe400078ec0ff */
[----:B------:R-:W-:Y:S01]  /*8af0*/  LOP3.LUT R10, R7, 0x64006400, RZ, 0xfc, !PT ;  /* 0x64006400070a7812 */ /* 0x000fe200078efcff */
[----:B------:R-:W-:Y:S01]  /*8b00*/  HFMA2 R7, R8, R13.H0_H0, -258, -258 ;  /* 0xdc08dc0808077431 */ /* 0x000fe2000004000d */
[----:B------:R-:W-:-:S02]  /*8b10*/  LOP3.LUT R40, R25, 0x64006400, RZ, 0xfc, !PT ;  /* 0x6400640019287812 */ /* 0x000fc400078efcff */
[----:B------:R-:W-:Y:S01]  /*8b20*/  LOP3.LUT R14, R17, 0x300030, RZ, 0xc0, !PT ;  /* 0x00300030110e7812 */ /* 0x000fe200078ec0ff */
[-C--:B------:R-:W-:Y:S01]  /*8b30*/  HFMA2 R8, R26, R13.reuse.H0_H0, -258, -258 ;  /* 0xdc08dc081a087431 */ /* 0x080fe2000004000d */
[----:B------:R-:W-:Y:S01]  /*8b40*/  LOP3.LUT R25, R21, 0x300030, RZ, 0xc0, !PT ;  /* 0x0030003015197812 */ /* 0x000fe200078ec0ff */
[-C--:B------:R-:W-:Y:S01]  /*8b50*/  HFMA2 R11, R12, R13.reuse.H0_H0, -258, -258 ;  /* 0xdc08dc080c0b7431 */ /* 0x080fe2000004000d */
[----:B------:R-:W-:Y:S01]  /*8b60*/  LOP3.LUT R6, R6, 0x64006400, RZ, 0xfc, !PT ;  /* 0x6400640006067812 */ /* 0x000fe200078efcff */
[----:B------:R-:W-:Y:S01]  /*8b70*/  HFMA2 R12, R28, R13.H0_H0, -258, -258 ;  /* 0xdc08dc081c0c7431 */ /* 0x000fe2000004000d */
[----:B------:R-:W-:Y:S02]  /*8b80*/  LOP3.LUT R26, R15, 0x64006400, RZ, 0xfc, !PT ;  /* 0x640064000f1a7812 */ /* 0x000fe400078efcff */
[----:B------:R-:W-:Y:S02]  /*8b90*/  LOP3.LUT R36, R27, 0x64006400, RZ, 0xfc, !PT ;  /* 0x640064001b247812 */ /* 0x000fe400078efcff */
[----:B------:R-:W-:-:S02]  /*8ba0*/  LOP3.LUT R28, R14, 0x64006400, RZ, 0xfc, !PT ;  /* 0x640064000e1c7812 */ /* 0x000fc400078efcff */
[----:B------:R-:W-:Y:S02]  /*8bb0*/  LOP3.LUT R38, R25, 0x64006400, RZ, 0xfc, !PT ;  /* 0x6400640019267812 */ /* 0x000fe400078efcff */
[----:B------:R-:W-:Y:S01]  /*8bc0*/  LOP3.LUT R15, R20, 0x300030, RZ, 0xc0, !PT ;  /* 0x00300030140f7812 */ /* 0x000fe200078ec0ff */
[-C--:B------:R-:W-:Y:S01]  /*8bd0*/  HFMA2 R6, R6, R13.reuse.H0_H0, -258, -258 ;  /* 0xdc08dc0806067431 */ /* 0x080fe2000004000d */
[----:B------:R-:W-:Y:S01]  /*8be0*/  LOP3.LUT R27, R23, 0x300030, RZ, 0xc0, !PT ;  /* 0x00300030171b7812 */ /* 0x000fe200078ec0ff */
[----:B------:R-:W-:Y:S01]  /*8bf0*/  HFMA2 R10, R10, R13.H0_H0, -258, -258 ;  /* 0xdc08dc080a0a7431 */ /* 0x000fe2000004000d */
[----:B------:R-:W-:Y:S01]  /*8c00*/  ISETP.NE.AND P1, PT, R56, RZ, PT ;  /* 0x000000ff3800720c */ /* 0x000fe20003f25270 */
[----:B------:R-:W-:Y:S01]  /*8c10*/  HFMA2 R14, R26, R29.H0_H0, -66, -66 ;  /* 0xd420d4201a0e7431 */ /* 0x000fe2000004001d */
[----:B------:R-:W-:Y:S01]  /*8c20*/  LOP3.LUT R24, R24, 0x64006400, RZ, 0xfc, !PT ;  /* 0x6400640018187812 */ /* 0x000fe200078efcff */
[----:B------:R-:W-:Y:S01]  /*8c30*/  HFMA2 R13, R36, R13.H0_H0, -258, -258 ;  /* 0xdc08dc08240d7431 */ /* 0x000fe2000004000d */
        /* <DEDUP_REMOVED lines=9> */
[C---:B------:R-:W-:Y:S02]  /*8cd0*/  LOP3.LUT R31, R20.reuse, 0xc000c0, RZ, 0xc0, !PT ;  /* 0x00c000c0141f7812 */ /* 0x040fe400078ec0ff */
        /* <DEDUP_REMOVED lines=23> */
[-C--:B------:R-:W-:Y:S02]  /*8e50*/  HFMA2 R30, R34, R37.reuse.H0_H0, -18, -18 ;  /* 0xcc80cc80221e7431 */ /* 0x080fe40000040025 */
[-C--:B------:R-:W-:Y:S02]  /*8e60*/  HFMA2 R34, R36, R37.reuse.H0_H0, -18, -18 ;  /* 0xcc80cc8024227431 */ /* 0x080fe40000040025 */
[-C--:B------:R-:W-:Y:S02]  /*8e70*/  HFMA2 R31, R38, R37.reuse.H0_H0, -18, -18 ;  /* 0xcc80cc80261f7431 */ /* 0x080fe40000040025 */
[-C--:B------:R-:W-:Y:S02]  /*8e80*/  HFMA2 R32, R32, R37.reuse.H0_H0, -18, -18 ;  /* 0xcc80cc8020207431 */ /* 0x080fe40000040025 */
[----:B------:R-:W-:-:S02]  /*8e90*/  HFMA2 R33, R44, R37.H0_H0, -18, -18 ;  /* 0xcc80cc802c217431 */ /* 0x000fc40000040025 */
[-C--:B------:R-:W-:Y:S02]  /*8ea0*/  HFMA2 R35, R40, R37.reuse.H0_H0, -18, -18 ;  /* 0xcc80cc8028237431 */ /* 0x080fe40000040025 */
[-C--:B------:R-:W-:Y:S02]  /*8eb0*/  HFMA2 R36, R42, R37.reuse.H0_H0, -18, -18 ;  /* 0xcc80cc802a247431 */ /* 0x080fe40000040025 */
[----:B------:R-:W-:Y:S02]  /*8ec0*/  HFMA2 R37, R64, R37.H0_H0, -18, -18 ;  /* 0xcc80cc8040257431 */ /* 0x000fe40000040025 */
        /* <DEDUP_REMOVED lines=12> */
[----:B------:R-:W-:Y:S02]  /*8f90*/  HFMA2 R61, R39, R16, RZ.H0_H0 ;  /* 0x00000010273d7231 */ /* 0x000fe400000400ff */
[-C--:B------:R-:W-:Y:S02]  /*8fa0*/  HFMA2 R59, R6, R17.reuse, R59 ;  /* 0x00000011063b7231 */ /* 0x080fe4000000003b */
[----:B------:R-:W-:-:S02]  /*8fb0*/  HFMA2 R61, R7, R17, R61 ;  /* 0x00000011073d7231 */ /* 0x000fc4000000003d */
[-C--:B------:R-:W-:Y:S02]  /*8fc0*/  HFMA2 R59, R14, R18.reuse, R59 ;  /* 0x000000120e3b7231 */ /* 0x080fe4000000003b */
[----:B------:R-:W-:Y:S02]  /*8fd0*/  HFMA2 R61, R15, R18, R61 ;  /* 0x000000120f3d7231 */ /* 0x000fe4000000003d */
[-C--:B------:R-:W-:Y:S02]  /*8fe0*/  HFMA2 R59, R30, R19.reuse, R59 ;  /* 0x000000131e3b7231 */ /* 0x080fe4000000003b */
[----:B------:R-:W-:Y:S02]  /*8ff0*/  HFMA2 R61, R31, R19, R61 ;  /* 0x000000131f3d7231 */ /* 0x000fe4000000003d */
[-C--:B-1----:R-:W-:Y:S02]  /*9000*/  HFMA2 R59, R42, R20.reuse, R59 ;  /* 0x000000142a3b7231 */ /* 0x082fe4000000003b */
[----:B------:R-:W-:-:S02]  /*9010*/  HFMA2 R61, R43, R20, R61 ;  /* 0x000000142b3d7231 */ /* 0x000fc4000000003d */
[-C--:B------:R-:W-:Y:S02]  /*9020*/  HFMA2 R59, R10, R21.reuse, R59 ;  /* 0x000000150a3b7231 */ /* 0x080fe4000000003b */
[----:B------:R-:W-:Y:S02]  /*9030*/  HFMA2 R61, R11, R21, R61 ;  /* 0x000000150b3d7231 */ /* 0x000fe4000000003d */
[-C--:B------:R-:W-:Y:S02]  /*9040*/  HFMA2 R59, R26, R22.reuse, R59 ;  /* 0x000000161a3b7231 */ /* 0x080fe4000000003b */
[----:B------:R-:W-:Y:S02]  /*9050*/  HFMA2 R61, R27, R22, R61 ;  /* 0x000000161b3d7231 */ /* 0x000fe4000000003d */
[-C--:B------:R-:W-:Y:S02]  /*9060*/  HFMA2 R59, R34, R23.reuse, R59 ;  /* 0x00000017223b7231 */ /* 0x080fe4000000003b */
[----:B------:R-:W-:-:S02]  /*9070*/  HFMA2 R61, R35, R23, R61 ;  /* 0x00000017233d7231 */ /* 0x000fc4000000003d */
[----:B------:R-:W-:Y:S02]  /*9080*/  HADD2 R59, R59.H0_H0, R59.H1_H1 ;  /* 0x3000003b3b3b7230 */ /* 0x000fe40000000800 */
[----:B------:R-:W-:-:S05]  /*9090*/  HADD2 R61, R61.H0_H0, R61.H1_H1 ;  /* 0x3000003d3d3d7230 */ /* 0x000fca0000000800 */
[----:B------:R-:W-:-:S05]  /*90a0*/  PRMT R59, R59, 0x5410, R61 ;  /* 0x000054103b3b7816 */ /* 0x000fca000000003d */
[----:B------:R-:W-:Y:S02]  /*90b0*/  HFMA2 R48, R59, R52, R48 ;  /* 0x000000343b307231 */ /* 0x000fe40000000030 */
[-C--:B------:R-:W-:Y:S02]  /*90c0*/  HFMA2 R59, R40, R16.reuse, RZ.H0_H0 ;  /* 0x00000010283b7231 */ /* 0x080fe400000400ff */
[----:B------:R-:W-:Y:S02]  /*90d0*/  HFMA2 R16, R41, R16, RZ ;  /* 0x0000001029107231 */ /* 0x000fe400000000ff */
[-C--:B------:R-:W-:Y:S02]  /*90e0*/  HFMA2 R59, R8, R17.reuse, R59 ;  /* 0x00000011083b7231 */ /* 0x080fe4000000003b */
[----:B------:R-:W-:Y:S02]  /*90f0*/  HFMA2 R16, R9, R17, R16 ;  /* 0x0000001109107231 */ /* 0x000fe40000000010 */
[----:B------:R-:W-:-:S02]  /*9100*/  HFMA2 R59, R24, R18, R59 ;  /* 0x00000012183b7231 */ /* 0x000fc4000000003b */
[----:B------:R-:W-:Y:S02]  /*9110*/  HFMA2 R16, R25, R18, R16 ;  /* 0x0000001219107231 */ /* 0x000fe40000000010 */
[-C--:B------:R-:W-:Y:S02]  /*9120*/  HFMA2 R59, R32, R19.reuse, R59 ;  /* 0x00000013203b7231 */ /* 0x080fe4000000003b */
[----:B------:R-:W-:Y:S02]  /*9130*/  HFMA2 R16, R33, R19, R16 ;  /* 0x0000001321107231 */ /* 0x000fe40000000010 */
        /* <DEDUP_REMOVED lines=8> */
[----:B------:R-:W-:-:S02]  /*91c0*/  HADD2 R59, R59.H0_H0, R59.H1_H1 ;  /* 0x3000003b3b3b7230 */ /* 0x000fc40000000800 */
[----:B------:R-:W-:-:S05]  /*91d0*/  HADD2 R16, R16.H0_H0, R16.H1_H1 ;  /* 0x3000001010107230 */ /* 0x000fca0000000800 */
[----:B------:R-:W-:-:S05]  /*91e0*/  PRMT R59, R59, 0x5410, R16 ;  /* 0x000054103b3b7816 */ /* 0x000fca0000000010 */
[----:B------:R-:W-:-:S07]  /*91f0*/  HFMA2 R47, R59, R53, R47 ;  /* 0x000000353b2f7231 */ /* 0x000fce000000002f */
.L_x_332:
[----:B------:R-:W-:Y:S05]  /*9200*/  BRA.U !UP0, `(.L_x_333) ;  /* 0x0000000908247547 */ /* 0x000fea000b800000 */
[----:B------:R-:W-:Y:S01]  /*9210*/  PRMT R16, R51, 0x9910, RZ ;  /* 0x0000991033107816 */ /* 0x000fe200000000ff */
[----:B------:R-:W-:-:S03]  /*9220*/  UISETP.NE.AND UP0, UPT, UR5, 0x2, UPT ;  /* 0x000000020500788c */ /* 0x000fc6000bf05270 */
[----:B------:R-:W-:-:S13]  /*9230*/  ISETP.NE.AND P1, PT, R16, RZ, PT ;  /* 0x000000ff1000720c */ /* 0x000fda0003f25270 */
[----:B------:R-:W-:Y:S05]  /*9240*/  @!P1 BRA `(.L_x_334) ;  /* 0x0000000000a89947 */ /* 0x000fea0003800000 */
        /* <DEDUP_REMOVED lines=42> */
.L_x_334:
[----:B------:R-:W-:Y:S05]  /*94f0*/  BRA.U !UP0, `(.L_x_333) ;  /* 0x0000000508687547 */ /* 0x000fea000b800000 */
[----:B------:R-:W-:-:S04]  /*9500*/  PRMT R16, R54, 0x9910, RZ ;  /* 0x0000991036107816 */ /* 0x000fc800000000ff */
[----:B------:R-:W-:-:S13]  /*9510*/  ISETP.NE.AND P1, PT, R16, RZ, PT ;  /* 0x000000ff1000720c */ /* 0x000fda0003f25270 */
[----:B------:R-:W-:Y:S05]  /*9520*/  @!P1 BRA `(.L_x_335) ;  /* 0x0000000000a89947 */ /* 0x000fea0003800000 */
[----:B------:R-:W0:Y:S04]  /*9530*/  LDS.128 R16, [UR4] ;  /* 0x00000004ff107984 */ /* 0x000e280008000c00 */
[----:B------:R-:W1:Y:S01]  /*9540*/  LDS.128 R20, [UR4+0x10] ;  /* 0x00001004ff147984 */ /* 0x000e620008000c00 */
        /* <DEDUP_REMOVED lines=40> */
.L_x_335:
[----:B------:R-:W-:Y:S05]  /*97d0*/  @P0 BRA `(.L_x_333) ;  /* 0x0000000000b00947 */ /* 0x000fea0003800000 */
[----:B------:R-:W0:Y:S01]  /*97e0*/  LDS.128 R16, [UR4+0x80] ;  /* 0x00008004ff107984 */ /* 0x000e220008000c00 */
[----:B------:R-:W-:Y:S02]  /*97f0*/  MOV R59, R39 ;  /* 0x00000027003b7202 */ /* 0x000fe40000000f00 */
[----:B------:R-:W-:Y:S01]  /*9800*/  MOV R61, R40 ;  /* 0x00000028003d7202 */ /* 0x000fe20000000f00 */
        /* <DEDUP_REMOVED lines=41> */
.L_x_333:
        /* <DEDUP_REMOVED lines=8> */
.L_x_331:
[----:B------:R-:W0:Y:S01]  /*9b20*/  S2R R6, SR_CTAID.X ;  /* 0x0000000000067919 */ /* 0x000e220000002500 */
[----:B------:R-:W1:Y:S01]  /*9b30*/  S2UR UR4, SR_CTAID.Y ;  /* 0x00000000000479c3 */ /* 0x000e620000002600 */
[----:B------:R-:W0:Y:S07]  /*9b40*/  S2R R7, SR_TID.X ;  /* 0x0000000000077919 */ /* 0x000e2e0000002100 */
[----:B------:R-:W2:Y:S01]  /*9b50*/  LDC.64 R10, c[0x0][0x3a0] ;  /* 0x0000e800ff0a7b82 */ /* 0x000ea20000000a00 */
[----:B-1----:R-:W-:Y:S01]  /*9b60*/  USHF.L.U32 UR4, UR4, 0x2, URZ ;  /* 0x0000000204047899 */ /* 0x002fe200080006ff */
[----:B0-----:R-:W-:-:S04]  /*9b70*/  LEA R6, R6, R7, 0x6 ;  /* 0x0000000706067211 */ /* 0x001fc800078e30ff */
[----:B------:R-:W-:-:S05]  /*9b80*/  SHF.L.U32 R6, R6, 0x2, RZ ;  /* 0x0000000206067819 */ /* 0x000fca00000006ff */
[----:B------:R-:W-:Y:S02]  /*9b90*/  IMAD R7, R17, UR4, R6 ;  /* 0x0000000411077c24 */ /* 0x000fe4000f8e0206 */
[----:B------:R-:W0:Y:S02]  /*9ba0*/  LDC R6, c[0x0][0x3a8] ;  /* 0x0000ea00ff067b82 */ /* 0x000e240000000800 */
[----:B--2---:R-:W-:-:S05]  /*9bb0*/  IMAD.WIDE R10, R7, 0x2, R10 ;  /* 0x00000002070a7825 */ /* 0x004fca00078e020a */
[----:B------:R1:W-:Y:S01]  /*9bc0*/  ATOM.E.ADD.F16x2.RN.STRONG.GPU P1, RZ, desc[UR8][R10.64], R48 ;  /* 0x800000300aff79a2 */ /* 0x0003e2000c12e108 */
[----:B------:R-:W-:Y:S01]  /*9bd0*/  BSSY.RECONVERGENT B0, `(.L_x_337) ;  /* 0x0000010000007945 */ /* 0x000fe20003800200 */
[----:B0-----:R-:W-:-:S04]  /*9be0*/  IADD3 R6, PT, PT, R6, -UR4, RZ ;  /* 0x8000000406067c10 */ /* 0x001fc8000fffe0ff */
[----:B------:R-:W-:Y:S01]  /*9bf0*/  ISETP.NE.AND P0, PT, R6, 0x1, PT ;  /* 0x000000010600780c */ /* 0x000fe20003f05270 */
[----:B-1----:R-:W-:-:S12]  /*9c00*/  @P1 BRA `(.L_x_338) ;  /* 0x0000000000301947 */ /* 0x002fd80003800000 */
[----:B------:R-:W0:Y:S02]  /*9c10*/  QSPC.E.S P1, RZ, [R10] ;  /* 0x000000000aff73aa */ /* 0x000e240000020500 */
[----:B0-----:R-:W-:Y:S05]  /*9c20*/  @!P1 BRA `(.L_x_339) ;  /* 0x00000000001c9947 */ /* 0x001fea0003800000 */
[----:B------:R-:W-:-:S04]  /*9c30*/  MOV R8, R10 ;  /* 0x0000000a00087202 */ /* 0x000fc80000000f00 */
[----:B------:R-:W-:-:S07]  /*9c40*/  MOV R7, R8 ;  /* 0x0000000800077202 */ /* 0x000fce0000000f00 */
.L_x_340:
[----:B------:R-:W0:Y:S02]  /*9c50*/  LDS R8, [R7] ;  /* 0x0000000007087984 */ /* 0x000e240000000800 */
[----:B0-----:R-:W-:-:S05]  /*9c60*/  HADD2 R9, R8, R48 ;  /* 0x0000003008097230 */ /* 0x001fca0000000000 */
[----:B------:R-:W0:Y:S02]  /*9c70*/  ATOMS.CAST.SPIN P1, [R7], R8, R9 ;  /* 0x000000080700758d */ /* 0x000e240001820009 */
[----:B0-----:R-:W-:Y:S05]  /*9c80*/  @!P1 BRA `(.L_x_340) ;  /* 0xfffffffc00f09947 */ /* 0x001fea000383ffff */
[----:B------:R-:W-:Y:S05]  /*9c90*/  BRA `(.L_x_338) ;  /* 0x00000000000c7947 */ /* 0x000fea0003800000 */
.L_x_339:
[----:B------:R-:W2:Y:S02]  /*9ca0*/  LD.E R7, desc[UR8][R10.64] ;  /* 0x000000080a077980 */ /* 0x000ea4000c101900 */
[----:B--2---:R-:W-:-:S05]  /*9cb0*/  IADD3 R7, PT, PT, R48, R7, RZ ;  /* 0x0000000730077210 */ /* 0x004fca0007ffe0ff */
[----:B------:R0:W-:Y:S02]  /*9cc0*/  ST.E desc[UR8][R10.64], R7 ;  /* 0x000000070a007985 */ /* 0x0001e4000c101908 */
.L_x_338:
[----:B------:R-:W-:Y:S05]  /*9cd0*/  BSYNC.RECONVERGENT B0 ;  /* 0x0000000000007941 */ /* 0x000fea0003800200 */
.L_x_337:
[----:B------:R1:W-:Y:S01]  /*9ce0*/  ATOM.E.ADD.F16x2.RN.STRONG.GPU P1, RZ, desc[UR8][R10.64+0x4], R47 ;  /* 0x8000042f0aff79a2 */ /* 0x0003e2000c12e108 */
[----:B------:R-:W-:Y:S04]  /*9cf0*/  BSSY.RECONVERGENT B0, `(.L_x_341) ;  /* 0x000000e000007945 */ /* 0x000fe80003800200 */
[----:B-1----:R-:W-:Y:S05]  /*9d00*/  @P1 BRA `(.L_x_342) ;  /* 0x0000000000301947 */ /* 0x002fea0003800000 */
[----:B------:R-:W1:Y:S02]  /*9d10*/  QSPC.E.S P1, RZ, [R10+0x4] ;  /* 0x000004000aff73aa */ /* 0x000e640000020500 */
[----:B-1----:R-:W-:Y:S05]  /*9d20*/  @!P1 BRA `(.L_x_343) ;  /* 0x00000000001c9947 */ /* 0x002fea0003800000 */
[----:B------:R-:W-:-:S04]  /*9d30*/  MOV R8, R10 ;  /* 0x0000000a00087202 */ /* 0x000fc80000000f00 */
[----:B0-----:R-:W-:-:S07]  /*9d40*/  MOV R7, R8 ;  /* 0x0000000800077202 */ /* 0x001fce0000000f00 */
.L_x_344:
[----:B------:R-:W0:Y:S02]  /*9d50*/  LDS R8, [R7+0x4] ;  /* 0x0000040007087984 */ /* 0x000e240000000800 */
[----:B0-----:R-:W-:-:S05]  /*9d60*/  HFMA2 R9, R8, 1, 1, R47 ;  /* 0x3c003c0008097831 */ /* 0x001fca000000002f */
[----:B------:R-:W0:Y:S02]  /*9d70*/  ATOMS.CAST.SPIN P1, [R7+0x4], R8, R9 ;  /* 0x000004080700758d */ /* 0x000e240001820009 */
[----:B0-----:R-:W-:Y:S05]  /*9d80*/  @!P1 BRA `(.L_x_344) ;  /* 0xfffffffc00f09947 */ /* 0x001fea000383ffff */
[----:B------:R-:W-:Y:S05]  /*9d90*/  BRA `(.L_x_342) ;  /* 0x00000000000c7947 */ /* 0x000fea0003800000 */
.L_x_343:
[----:B0-----:R-:W2:Y:S02]  /*9da0*/  LD.E R7, desc[UR8][R10.64+0x4] ;  /* 0x000004080a077980 */ /* 0x001ea4000c101900 */
[----:B--2---:R-:W-:-:S05]  /*9db0*/  IADD3 R7, PT, PT, R47, R7, RZ ;  /* 0x000000072f077210 */ /* 0x004fca0007ffe0ff */
[----:B------:R1:W-:Y:S02]  /*9dc0*/  ST.E desc[UR8][R10.64+0x4], R7 ;  /* 0x000004070a007985 */ /* 0x0003e4000c101908 */
.L_x_342:
[----:B------:R-:W-:Y:S05]  /*9dd0*/  BSYNC.RECONVERGENT B0 ;  /* 0x0000000000007941 */ /* 0x000fea0003800200 */
.L_x_341:
[----:B------:R-:W-:Y:S05]  /*9de0*/  @!P0 EXIT ;  /* 0x000000000000894d */ /* 0x000fea0003800000 */
[----:B01----:R-:W-:-:S05]  /*9df0*/  IMAD.WIDE R10, R17, 0x2, R10 ;  /* 0x00000002110a7825 */ /* 0x003fca00078e020a */
[----:B------:R0:W-:Y:S01]  /*9e00*/  ATOM.E.ADD.F16x2.RN.STRONG.GPU P0, RZ, desc[UR8][R10.64], R46 ;  /* 0x8000002e0aff79a2 */ /* 0x0001e2000c10e108 */
[----:B------:R-:W-:Y:S01]  /*9e10*/  BSSY.RECONVERGENT B0, `(.L_x_345) ;  /* 0x000000f000007945 */ /* 0x000fe20003800200 */
[----:B------:R-:W-:-:S03]  /*9e20*/  MOV R13, R0 ;  /* 0x00000000000d7202 */ /* 0x000fc60000000f00 */
[----:B0-----:R-:W-:Y:S05]  /*9e30*/  @P0 BRA `(.L_x_346) ;  /* 0x0000000000300947 */ /* 0x001fea0003800000 */
[----:B------:R-:W0:Y:S02]  /*9e40*/  QSPC.E.S P0, RZ, [R10] ;  /* 0x000000000aff73aa */ /* 0x000e240000000500 */
[----:B0-----:R-:W-:Y:S05]  /*9e50*/  @!P0 BRA `(.L_x_347) ;  /* 0x00000000001c8947 */ /* 0x001fea0003800000 */
[----:B------:R-:W-:-:S04]  /*9e60*/  MOV R8, R10 ;  /* 0x0000000a00087202 */ /* 0x000fc80000000f00 */
[----:B------:R-:W-:-:S07]  /*9e70*/  MOV R7, R8 ;  /* 0x0000000800077202 */ /* 0x000fce0000000f00 */
.L_x_348:
[----:B------:R-:W0:Y:S02]  /*9e80*/  LDS R8, [R7] ;  /* 0x0000000007087984 */ /* 0x000e240000000800 */
[----:B0-----:R-:W-:-:S05]  /*9e90*/  HADD2 R9, R8, R46 ;  /* 0x0000002e08097230 */ /* 0x001fca0000000000 */
[----:B------:R-:W0:Y:S02]  /*9ea0*/  ATOMS.CAST.SPIN P0, [R7], R8, R9 ;  /* 0x000000080700758d */ /* 0x000e240001800009 */
[----:B0-----:R-:W-:Y:S05]  /*9eb0*/  @!P0 BRA `(.L_x_348) ;  /* 0xfffffffc00f08947 */ /* 0x001fea000383ffff */
[----:B------:R-:W-:Y:S05]  /*9ec0*/  BRA `(.L_x_346) ;  /* 0x00000000000c7947 */ /* 0x000fea0003800000 */
.L_x_347:
[----:B------:R-:W2:Y:S02]  /*9ed0*/  LD.E R7, desc[UR8][R10.64] ;  /* 0x000000080a077980 */ /* 0x000ea4000c101900 */
[----:B--2---:R-:W-:-:S05]  /*9ee0*/  IADD3 R7, PT, PT, R46, R7, RZ ;  /* 0x000000072e077210 */ /* 0x004fca0007ffe0ff */
[----:B------:R0:W-:Y:S02]  /*9ef0*/  ST.E desc[UR8][R10.64], R7 ;  /* 0x000000070a007985 */ /* 0x0001e4000c101908 */
.L_x_346:
[----:B------:R-:W-:Y:S05]  /*9f00*/  BSYNC.RECONVERGENT B0 ;  /* 0x0000000000007941 */ /* 0x000fea0003800200 */
.L_x_345:
[----:B------:R1:W-:Y:S01]  /*9f10*/  ATOM.E.ADD.F16x2.RN.STRONG.GPU P0, RZ, desc[UR8][R10.64+0x4], R13 ;  /* 0x8000040d0aff79a2 */ /* 0x0003e2000c10e108 */
[----:B------:R-:W-:Y:S04]  /*9f20*/  BSSY.RECONVERGENT B0, `(.L_x_349) ;  /* 0x000000e000007945 */ /* 0x000fe80003800200 */
[----:B-1----:R-:W-:Y:S05]  /*9f30*/  @P0 BRA `(.L_x_350) ;  /* 0x0000000000300947 */ /* 0x002fea0003800000 */
[----:B------:R-:W1:Y:S02]  /*9f40*/  QSPC.E.S P0, RZ, [R10+0x4] ;  /* 0x000004000aff73aa */ /* 0x000e640000000500 */
[----:B-1----:R-:W-:Y:S05]  /*9f50*/  @!P0 BRA `(.L_x_351) ;  /* 0x00000000001c8947 */ /* 0x002fea0003800000 */
[----:B------:R-:W-:-:S04]  /*9f60*/  MOV R8, R10 ;  /* 0x0000000a00087202 */ /* 0x000fc80000000f00 */
[----:B0-----:R-:W-:-:S07]  /*9f70*/  MOV R7, R8 ;  /* 0x0000000800077202 */ /* 0x001fce0000000f00 */
.L_x_352:
[----:B------:R-:W0:Y:S02]  /*9f80*/  LDS R8, [R7+0x4] ;  /* 0x0000040007087984 */ /* 0x000e240000000800 */
[----:B0-----:R-:W-:-:S05]  /*9f90*/  HFMA2 R9, R8, 1, 1, R0 ;  /* 0x3c003c0008097831 */ /* 0x001fca0000000000 */
[----:B------:R-:W0:Y:S02]  /*9fa0*/  ATOMS.CAST.SPIN P0, [R7+0x4], R8, R9 ;  /* 0x000004080700758d */ /* 0x000e240001800009 */
[----:B0-----:R-:W-:Y:S05]  /*9fb0*/  @!P0 BRA `(.L_x_352) ;  /* 0xfffffffc00f08947 */ /* 0x001fea000383ffff */
[----:B------:R-:W-:Y:S05]  /*9fc0*/  BRA `(.L_x_350) ;  /* 0x00000000000c7947 */ /* 0x000fea0003800000 */
.L_x_351:
[----:B------:R-:W0:Y:S02]  /*9fd0*/  LD.E R0, desc[UR8][R10.64+0x4] ;  /* 0x000004080a007980 */ /* 0x000e24000c101900 */
[----:B0-----:R-:W-:-:S05]  /*9fe0*/  IADD3 R7, PT, PT, R13, R0, RZ ;  /* 0x000000000d077210 */ /* 0x001fca0007ffe0ff */
[----:B------:R1:W-:Y:S02]  /*9ff0*/  ST.E desc[UR8][R10.64+0x4], R7 ;  /* 0x000004070a007985 */ /* 0x0003e4000c101908 */
.L_x_350:
[----:B------:R-:W-:Y:S05]  /*a000*/  BSYNC.RECONVERGENT B0 ;  /* 0x0000000000007941 */ /* 0x000fea0003800200 */
.L_x_349:
        /* <DEDUP_REMOVED lines=10> */
.L_x_356:
[----:B------:R-:W0:Y:S02]  /*a0b0*/  LDS R8, [R0] ;  /* 0x0000000000087984 */ /* 0x000e240000000800 */
[----:B0-----:R-:W-:-:S05]  /*a0c0*/  HADD2 R9, R8, R2 ;  /* 0x0000000208097230 */ /* 0x001fca0000000000 */
[----:B------:R-:W0:Y:S02]  /*a0d0*/  ATOMS.CAST.SPIN P0, [R0], R8, R9 ;  /* 0x000000080000758d */ /* 0x000e240001800009 */
[----:B0-----:R-:W-:Y:S05]  /*a0e0*/  @!P0 BRA `(.L_x_356) ;  /* 0xfffffffc00f08947 */ /* 0x001fea000383ffff */
[----:B------:R-:W-:Y:S05]  /*a0f0*/  BRA `(.L_x_354) ;  /* 0x00000000000c7947 */ /* 0x000fea0003800000 */
.L_x_355:
[----:B------:R-:W2:Y:S02]  /*a100*/  LD.E R0, desc[UR8][R10.64] ;  /* 0x000000080a007980 */ /* 0x000ea4000c101900 */
[----:B--2---:R-:W-:-:S05]  /*a110*/  IADD3 R7, PT, PT, R2, R0, RZ ;  /* 0x0000000002077210 */ /* 0x004fca0007ffe0ff */
[----:B------:R0:W-:Y:S02]  /*a120*/  ST.E desc[UR8][R10.64], R7 ;  /* 0x000000070a007985 */ /* 0x0001e4000c101908 */
.L_x_354:
[----:B------:R-:W-:Y:S05]  /*a130*/  BSYNC.RECONVERGENT B0 ;  /* 0x0000000000007941 */ /* 0x000fea0003800200 */
.L_x_353:
[----:B------:R1:W-:Y:S01]  /*a140*/  ATOM.E.ADD.F16x2.RN.STRONG.GPU P0, RZ, desc[UR8][R10.64+0x4], R3 ;  /* 0x800004030aff79a2 */ /* 0x0003e2000c10e108 */
[----:B------:R-:W-:Y:S04]  /*a150*/  BSSY.RECONVERGENT B0, `(.L_x_357) ;  /* 0x000000f000007945 */ /* 0x000fe80003800200 */
[----:B-1----:R-:W-:Y:S05]  /*a160*/  @P0 BRA `(.L_x_358) ;  /* 0x0000000000340947 */ /* 0x002fea0003800000 */
[----:B------:R-:W1:Y:S02]  /*a170*/  QSPC.E.S P0, RZ, [R10+0x4] ;  /* 0x000004000aff73aa */ /* 0x000e640000000500 */
[----:B-1----:R-:W-:Y:S05]  /*a180*/  @!P0 BRA `(.L_x_359) ;  /* 0x0000000000208947 */ /* 0x002fea0003800000 */
[----:B------:R-:W-:Y:S02]  /*a190*/  MOV R8, R10 ;  /* 0x0000000a00087202 */ /* 0x000fe40000000f00 */
[----:B0-----:R-:W-:Y:S02]  /*a1a0*/  MOV R7, R3 ;  /* 0x0000000300077202 */ /* 0x001fe40000000f00 */
[----:B------:R-:W-:-:S07]  /*a1b0*/  MOV R8, R8 ;  /* 0x0000000800087202 */ /* 0x000fce0000000f00 */
.L_x_360:
[----:B------:R-:W0:Y:S02]  /*a1c0*/  LDS R2, [R8+0x4] ;  /* 0x0000040008027984 */ /* 0x000e240000000800 */
[----:B0-----:R-:W-:-:S05]  /*a1d0*/  HFMA2 R3, R2, 1, 1, R7 ;  /* 0x3c003c0002037831 */ /* 0x001fca0000000007 */
[----:B------:R-:W0:Y:S02]  /*a1e0*/  ATOMS.CAST.SPIN P0, [R8+0x4], R2, R3 ;  /* 0x000004020800758d */ /* 0x000e240001800003 */
[----:B0-----:R-:W-:Y:S05]  /*a1f0*/  @!P0 BRA `(.L_x_360) ;  /* 0xfffffffc00f08947 */ /* 0x001fea000383ffff */
[----:B------:R-:W-:Y:S05]  /*a200*/  BRA `(.L_x_358) ;  /* 0x00000000000c7947 */ /* 0x000fea0003800000 */
.L_x_359:
[----:B------:R-:W2:Y:S02]  /*a210*/  LD.E R0, desc[UR8][R10.64+0x4] ;  /* 0x000004080a007980 */ /* 0x000ea4000c101900 */
[----:B--2---:R-:W-:-:S05]  /*a220*/  IADD3 R3, PT, PT, R3, R0, RZ ;  /* 0x0000000003037210 */ /* 0x004fca0007ffe0ff */
[----:B------:R1:W-:Y:S02]  /*a230*/  ST.E desc[UR8][R10.64+0x4], R3 ;  /* 0x000004030a007985 */ /* 0x0003e4000c101908 */
.L_x_358:
[----:B------:R-:W-:Y:S05]  /*a240*/  BSYNC.RECONVERGENT B0 ;  /* 0x0000000000007941 */ /* 0x000fea0003800200 */
.L_x_357:
        /* <DEDUP_REMOVED lines=10> */
.L_x_364:
[----:B------:R-:W0:Y:S02]  /*a2f0*/  LDS R2, [R0] ;  /* 0x0000000000027984 */ /* 0x000e240000000800 */
[----:B0-----:R-:W-:-:S05]  /*a300*/  HADD2 R3, R2, R4 ;  /* 0x0000000402037230 */ /* 0x001fca0000000000 */
[----:B------:R-:W0:Y:S02]  /*a310*/  ATOMS.CAST.SPIN P0, [R0], R2, R3 ;  /* 0x000000020000758d */ /* 0x000e240001800003 */
[----:B0-----:R-:W-:Y:S05]  /*a320*/  @!P0 BRA `(.L_x_364) ;  /* 0xfffffffc00f08947 */ /* 0x001fea000383ffff */
[----:B------:R-:W-:Y:S05]  /*a330*/  BRA `(.L_x_362) ;  /* 0x00000000000c7947 */ /* 0x000fea0003800000 */
.L_x_363:
[----:B------:R-:W2:Y:S02]  /*a340*/  LD.E R0, desc[UR8][R10.64] ;  /* 0x000000080a007980 */ /* 0x000ea4000c101900 */
[----:B--2---:R-:W-:-:S05]  /*a350*/  IADD3 R3, PT, PT, R4, R0, RZ ;  /* 0x0000000004037210 */ /* 0x004fca0007ffe0ff */
[----:B------:R0:W-:Y:S02]  /*a360*/  ST.E desc[UR8][R10.64], R3 ;  /* 0x000000030a007985 */ /* 0x0001e4000c101908 */
.L_x_362:
[----:B------:R-:W-:Y:S05]  /*a370*/  BSYNC.RECONVERGENT B0 ;  /* 0x0000000000007941 */ /* 0x000fea0003800200 */
.L_x_361:
[----:B------:R1:W-:Y:S02]  /*a380*/  ATOM.E.ADD.F16x2.RN.STRONG.GPU P0, RZ, desc[UR8][R10.64+0x4], R5 ;  /* 0x800004050aff79a2 */ /* 0x0003e4000c10e108 */
[----:B-1----:R-:W-:Y:S05]  /*a390*/  @P0 EXIT ;  /* 0x000000000000094d */ /* 0x002fea0003800000 */
[----:B------:R-:W1:Y:S02]  /*a3a0*/  QSPC.E.S P0, RZ, [R10+0x4] ;  /* 0x000004000aff73aa */ /* 0x000e640000000500 */
[----:B-1----:R-:W-:Y:S05]  /*a3b0*/  @!P0 BRA `(.L_x_365) ;  /* 0x00000000001c8947 */ /* 0x002fea0003800000 */
[----:B------:R-:W-:-:S04]  /*a3c0*/  MOV R2, R10 ;  /* 0x0000000a00027202 */ /* 0x000fc80000000f00 */
[----:B------:R-:W-:-:S07]  /*a3d0*/  MOV R0, R2 ;  /* 0x0000000200007202 */ /* 0x000fce0000000f00 */
.L_x_366:
[----:B------:R-:W0:Y:S02]  /*a3e0*/  LDS R2, [R0+0x4] ;  /* 0x0000040000027984 */ /* 0x000e240000000800 */
[----:B0-----:R-:W-:-:S05]  /*a3f0*/  HFMA2 R3, R2, 1, 1, R5 ;  /* 0x3c003c0002037831 */ /* 0x001fca0000000005 */
[----:B------:R-:W0:Y:S02]  /*a400*/  ATOMS.CAST.SPIN P0, [R0+0x4], R2, R3 ;  /* 0x000004020000758d */ /* 0x000e240001800003 */
[----:B0-----:R-:W-:Y:S05]  /*a410*/  @!P0 BRA `(.L_x_366) ;  /* 0xfffffffc00f08947 */ /* 0x001fea000383ffff */
[----:B------:R-:W-:Y:S05]  /*a420*/  EXIT ;  /* 0x000000000000794d */ /* 0x000fea0003800000 */
.L_x_365:
[----:B------:R-:W0:Y:S02]  /*a430*/  LD.E R0, desc[UR8][R10.64+0x4] ;  /* 0x000004080a007980 */ /* 0x000e24000c101900 */
[----:B0-----:R-:W-:-:S05]  /*a440*/  IADD3 R3, PT, PT, R5, R0, RZ ;  /* 0x0000000005037210 */ /* 0x001fca0007ffe0ff */
[----:B------:R-:W-:Y:S01]  /*a450*/  ST.E desc[UR8][R10.64+0x4], R3 ;  /* 0x000004030a007985 */ /* 0x000fe2000c101908 */
[----:B------:R-:W-:Y:S05]  /*a460*/  EXIT ;  /* 0x000000000000794d */ /* 0x000fea0003800000 */
.L_x_367:
        /* <DEDUP_REMOVED lines=9> */
.L_x_5288:


//--------------------- .text._Z23gemm_half_q_half_kernelILi4ELi172ELb1ELb0ELi64EEvPK6__halfPKjS4_S2_PS0_iiiiPKtS7_iiiiiibS2_i --------------------------
	.section	.text._Z23gemm_half_q_half_kernelILi4ELi172ELb1ELb0ELi64EEvPK6__halfPKjS4_S2_PS0_iiiiPKtS7_iiiiiibS2_i,"ax",@progbits
	.align	128
        .global         _Z23gemm_half_q_half_kernelILi4ELi172ELb1ELb0ELi64EEvPK6__halfPKjS4_S2_PS0_iiiiPKtS7_iiiiiibS2_i
        .type           _Z23gemm_half_q_half_kernelILi4ELi172ELb1ELb0ELi64EEvPK6__halfPKjS4_S2_PS0_iiiiPKtS7_iiiiiibS2_i,@function
        .size           _Z23gemm_half_q_half_kernelILi4ELi172ELb1ELb0ELi64EEvPK6__halfPKjS4_S2_PS0_iiiiPKtS7_iiiiiibS2_i,(.L_x_5289 - _Z23gemm_half_q_half_kernelILi4ELi172ELb1ELb0ELi64EEvPK6__halfPKjS4_S2_PS0_iiiiPKtS7_iiiiiibS2_i)
        .other          _Z23gemm_half_q_half_kernelILi4ELi172ELb1ELb0ELi64EEvPK6__halfPKjS4_S2_PS0_iiiiPKtS7_iiiiiibS2_i,@"STO_CUDA_ENTRY STV_DEFAULT"
_Z23gemm_half_q_half_kernelILi4ELi172ELb1ELb0ELi64EEvPK6__halfPKjS4_S2_PS0_iiiiPKtS7_iiiiiibS2_i:
.text._Z23gemm_half_q_half_kernelILi4ELi172ELb1ELb0ELi64EEvPK6__halfPKjS4_S2_PS0_iiiiPKtS7_iiiiiibS2_i:
        /* <DEDUP_REMOVED lines=13> */
[----:B------:R-:W-:-:S06]  /*00d0*/  ISETP.NE.AND P2, PT, R95, 0x1, PT ;  /* 0x000000015f00780c */ /* 0x000fcc0003f45270 */
[----:B------:R-:W0:Y:S01]  /*00e0*/  S2UR UR4, SR_CTAID.X ;  /* 0x00000000000479c3 */ /* 0x000e220000002500 */
[----:B------:R-:W-:Y:S01]  /*00f0*/  PLOP3.LUT P0, PT, PT, PT, PT, 0x80, 0x8 ;  /* 0x000000000008781c */ /* 0x000fe20003f0f070 */
[----:B------:R-:W4:Y:S01]  /*0100*/  S2R R9, SR_CTAID.Z ;  /* 0x0000000000097919 */ /* 0x000f220000002700 */
[----:B------:R-:W-:Y:S02]  /*0110*/  PRMT R92, RZ, 0x7610, R92 ;  /* 0x00007610ff5c7816 */ /* 0x000fe4000000005c */
[----:B------:R-:W-:Y:S02]  /*0120*/  PRMT R91, RZ, 0x7610, R91 ;  /* 0x00007610ff5b7816 */ /* 0x000fe4000000005b */
[----:B---3--:R-:W-:Y:S01]  /*0130*/  PRMT R3, R94, 0x7610, R3 ;  /* 0x000076105e037816 */ /* 0x008fe20000000003 */
[----:B012-4-:R-:W-:Y:S06]  /*0140*/  @!P2 BRA `(.L_x_368) ;  /* 0x000000000040a947 */ /* 0x017fec0003800000 */
        /* <DEDUP_REMOVED lines=16> */
.L_x_368:
[----:B------:R-:W-:Y:S02]  /*0250*/  PRMT R3, R3, 0x9910, RZ ;  /* 0x0000991003037816 */ /* 0x000fe400000000ff */
[----:B------:R-:W-:Y:S02]  /*0260*/  SHF.L.U32 R93, R9, 0x6, RZ ;  /* 0x00000006095d7819 */ /* 0x000fe400000006ff */
[----:B------:R-:W-:Y:S02]  /*0270*/  ISETP.NE.AND P1, PT, R3, RZ, PT ;  /* 0x000000ff0300720c */ /* 0x000fe40003f25270 */
[----:B------:R-:W-:-:S11]  /*0280*/  VIADDMNMX R88, R93, 0x40, R2, PT ;  /* 0x000000405d587846 */ /* 0x000fd60003800102 */
[----:B------:R-:W-:Y:S05]  /*0290*/  @!P1 EXIT ;  /* 0x000000000000994d */ /* 0x000fea0003800000 */
        /* <DEDUP_REMOVED lines=36> */
.L_x_374:
        /* <DEDUP_REMOVED lines=32> */
.L_x_373:
        /* <DEDUP_REMOVED lines=20> */
.L_x_375:
[----:B------:R-:W-:-:S13]  /*0820*/  ISETP.EQ.AND P3, PT, R14, RZ, PT ;  /* 0x000000ff0e00720c */ /* 0x000fda0003f62270 */
[----:B------:R-:W-:Y:S05]  /*0830*/  @!P1 BRA P3, `(.L_x_370) ;  /* 0x0000000400789947 */ /* 0x000fea0001800000 */
.L_x_372:
        /* <DEDUP_REMOVED lines=12> */
.L_x_371:
        /* <DEDUP_REMOVED lines=16> */
.L_x_378:
[-C--:B------:R-:W-:Y:S02]  /*0a00*/  IADD3 R7, PT, PT, R15, R2.reuse, RZ ;  /* 0x000000020f077210 */ /* 0x080fe40007ffe0ff */
[C---:B-----5:R-:W-:Y:S02]  /*0a10*/  IADD3 R5, P3, PT, R20.reuse, R15, RZ ;  /* 0x0000000f14057210 */ /* 0x060fe40007f7e0ff */
[----:B------:R-:W-:Y:S02]  /*0a20*/  IADD3 R11, PT, PT, R7, R2, RZ ;  /* 0x00000002070b7210 */ /* 0x000fe40007ffe0ff */
[----:B------:R-:W-:Y:S02]  /*0a30*/  LEA.HI.X.SX32 R6, R15, RZ, 0x1, P3 ;  /* 0x000000ff0f067211 */ /* 0x000fe400018f0eff */
[----:B0-----:R-:W-:Y:S02]  /*0a40*/  LEA R4, P3, R5, UR12, 0x1 ;  /* 0x0000000c05047c11 */ /* 0x001fe4000f8608ff */
        /* <DEDUP_REMOVED lines=27> */
.L_x_377:
        /* <DEDUP_REMOVED lines=21> */
.L_x_379:
[----:B------:R-:W-:-:S13]  /*0d50*/  ISETP.NE.OR P1, PT, R14, RZ, P1 ;  /* 0x000000ff0e00720c */ /* 0x000fda0000f25670 */
[----:B------:R-:W-:Y:S05]  /*0d60*/  @!P1 BRA `(.L_x_370) ;  /* 0x00000000002c9947 */ /* 0x000fea0003800000 */
.L_x_376:
        /* <DEDUP_REMOVED lines=11> */
.L_x_370:
[----:B------:R-:W-:Y:S05]  /*0e20*/  BSYNC.RECONVERGENT B0 ;  /* 0x0000000000007941 */ /* 0x000fea0003800200 */
.L_x_369:
        /* <DEDUP_REMOVED lines=21> */
.L_x_383:
        /* <DEDUP_REMOVED lines=15> */
.L_x_382:
        /* <DEDUP_REMOVED lines=12> */
.L_x_384:
[----:B------:R-:W-:-:S13]  /*1130*/  ISETP.NE.OR P1, PT, R8, RZ, P1 ;  /* 0x000000ff0800720c */ /* 0x000fda0000f25670 */
[----:B------:R-:W-:Y:S05]  /*1140*/  @!P1 BRA `(.L_x_380) ;  /* 0x00000000001c9947 */ /* 0x000fea0003800000 */
.L_x_381:
[----:B0-----:R-:W0:Y:S02]  /*1150*/  LDC.64 R4, c[0x0][0x3a0] ;  /* 0x0000e800ff047b82 */ /* 0x001e240000000a00 */
.L_x_385:
[C---:B0-----:R-:W-:Y:S01]  /*1160*/  IMAD.WIDE R6, R3.reuse, 0x2, R4 ;  /* 0x0000000203067825 */ /* 0x041fe200078e0204 */
[----:B------:R-:W-:Y:S02]  /*1170*/  IADD3 R8, PT, PT, R8, 0x1, RZ ;  /* 0x0000000108087810 */ /* 0x000fe40007ffe0ff */
[----:B------:R-:W-:Y:S02]  /*1180*/  IADD3 R3, PT, PT, R3, R85, RZ ;  /* 0x0000005503037210 */ /* 0x000fe40007ffe0ff */
[----:B------:R1:W-:Y:S01]  /*1190*/  STG.E.64 desc[UR8][R6.64], RZ ;  /* 0x000000ff06007986 */ /* 0x0003e2000c101b08 */
[----:B------:R-:W-:-:S13]  /*11a0*/  ISETP.NE.AND P1, PT, R8, RZ, PT ;  /* 0x000000ff0800720c */ /* 0x000fda0003f25270 */
[----:B-1----:R-:W-:Y:S05]  /*11b0*/  @P1 BRA `(.L_x_385) ;  /* 0xfffffffc00e81947 */ /* 0x002fea000383ffff */
.L_x_380:
        /* <DEDUP_REMOVED lines=15> */
.L_x_387:
        /* <DEDUP_REMOVED lines=12> */
[----:B------:R0:W3:Y:S04]  /*1370*/  LDG.E.U16.CONSTANT R6, desc[UR8][R6.64] ;  /* 0x0000000806067981 */ /* 0x0000e8000c1e9500 */
[----:B------:R1:W4:Y:S01]  /*1380*/  LDG.E.U16.CONSTANT R22, desc[UR8][R12.64+0x2] ;  /* 0x000002080c167981 */ /* 0x000322000c1e9500 */
[----:B--2---:R-:W-:-:S04]  /*1390*/  SHF.R.U32.HI R16, RZ, R0, R5 ;  /* 0x00000000ff107219 */ /* 0x004fc80000011605 */
[--C-:B------:R-:W-:Y:S02]  /*13a0*/  SHF.R.U32.HI R18, RZ, 0x4, R16.reuse ;  /* 0x00000004ff127819 */ /* 0x100fe40000011610 */
[----:B------:R-:W-:Y:S02]  /*13b0*/  SHF.R.U32.HI R4, RZ, 0x8, R16 ;  /* 0x00000008ff047819 */ /* 0x000fe40000011610 */
[----:B------:R-:W-:Y:S02]  /*13c0*/  LOP3.LUT R18, R18, 0xf, RZ, 0xc0, !PT ;  /* 0x0000000f12127812 */ /* 0x000fe400078ec0ff */
[----:B------:R-:W-:Y:S02]  /*13d0*/  LOP3.LUT R4, R4, 0xf, RZ, 0xc0, !PT ;  /* 0x0000000f04047812 */ /* 0x000fe400078ec0ff */
[----:B------:R-:W-:Y:S01]  /*13e0*/  LOP3.LUT R17, R16, 0xf, RZ, 0xc0, !PT ;  /* 0x0000000f10117812 */ /* 0x000fe200078ec0ff */
[----:B------:R-:W-:Y:S01]  /*13f0*/  IMAD R5, R18, R18, R18 ;  /* 0x0000001212057224 */ /* 0x000fe200078e0212 */
[----:B------:R-:W-:-:S03]  /*1400*/  SHF.R.U32.HI R16, RZ, 0xc, R16 ;  /* 0x0000000cff107819 */ /* 0x000fc60000011610 */
[C---:B------:R-:W-:Y:S01]  /*1410*/  IMAD R20, R17.reuse, R17, R17 ;  /* 0x0000001111147224 */ /* 0x040fe200078e0211 */
[----:B------:R-:W-:Y:S01]  /*1420*/  IADD3 R18, PT, PT, R18, 0x1, R5 ;  /* 0x0000000112127810 */ /* 0x000fe20007ffe005 */
[----:B------:R-:W-:Y:S01]  /*1430*/  IMAD R5, R4, R4, R4 ;  /* 0x0000000404057224 */ /* 0x000fe200078e0204 */
[----:B------:R-:W-:Y:S02]  /*1440*/  LOP3.LUT R16, R16, 0xf, RZ, 0xc0, !PT ;  /* 0x0000000f10107812 */ /* 0x000fe400078ec0ff */
[----:B------:R-:W-:Y:S01]  /*1450*/  IADD3 R20, PT, PT, R17, 0x1, R20 ;  /* 0x0000000111147810 */ /* 0x000fe20007ffe014 */
[----:B0-----:R-:W-:Y:S01]  /*1460*/  I2F.F16 R7, R18 ;  /* 0x0000001200077306 */ /* 0x001fe20000200c00 */
[----:B-1----:R-:W-:Y:S01]  /*1470*/  IADD3 R12, PT, PT, R4, 0x1, R5 ;  /* 0x00000001040c7810 */ /* 0x002fe20007ffe005 */
[----:B------:R-:W-:Y:S01]  /*1480*/  IMAD R5, R16, R16, R16 ;  /* 0x0000001010057224 */ /* 0x000fe200078e0210 */
[C---:B------:R-:W-:Y:S02]  /*1490*/  LEA R4, R14.reuse, R1, 0x3 ;  /* 0x000000010e047211 */ /* 0x040fe400078e18ff */
[----:B------:R-:W-:-:S02]  /*14a0*/  IADD3 R14, PT, PT, R14, 0x1, RZ ;  /* 0x000000010e0e7810 */ /* 0x000fc40007ffe0ff */
[----:B------:R-:W-:Y:S01]  /*14b0*/  IADD3 R5, PT, PT, R16, 0x1, R5 ;  /* 0x0000000110057810 */ /* 0x000fe20007ffe005 */
[----:B------:R-:W0:Y:S01]  /*14c0*/  I2F.F16 R20, R20 ;  /* 0x0000001400147306 */ /* 0x000e220000200c00 */
[----:B----4-:R-:W-:-:S04]  /*14d0*/  IADD3 R15, PT, PT, R22, R15, RZ ;  /* 0x0000000f160f7210 */ /* 0x010fc80007ffe0ff */
[----:B------:R-:W-:-:S03]  /*14e0*/  ISETP.GE.AND P1, PT, R15, R88, PT ;  /* 0x000000580f00720c */ /* 0x000fc60003f26270 */
[----:B------:R-:W-:Y:S01]  /*14f0*/  I2F.F16 R12, R12 ;  /* 0x0000000c000c7306 */ /* 0x000fe20000200c00 */
[----:B0-----:R-:W-:-:S07]  /*1500*/  PRMT R7, R20, 0x5410, R7 ;  /* 0x0000541014077816 */ /* 0x001fce0000000007 */
[----:B------:R-:W0:Y:S01]  /*1510*/  I2F.F16 R5, R5 ;  /* 0x0000000500057306 */ /* 0x000e220000200c00 */
[----:B---3--:R-:W-:Y:S01]  /*1520*/  HMUL2 R16, R7, R6.H0_H0 ;  /* 0x2000000607107232 */ /* 0x008fe20000000000 */
[----:B0-----:R-:W-:-:S05]  /*1530*/  PRMT R5, R12, 0x5410, R5 ;  /* 0x000054100c057816 */ /* 0x001fca0000000005 */
[----:B------:R-:W-:-:S05]  /*1540*/  HMUL2 R17, R5, R6.H0_H0 ;  /* 0x2000000605117232 */ /* 0x000fca0000000000 */
[----:B------:R0:W-:Y:S01]  /*1550*/  STL.64 [R4], R16 ;  /* 0x0000001004007387 */ /* 0x0001e20000100a00 */
[----:B------:R-:W-:Y:S05]  /*1560*/  @!P1 BRA `(.L_x_387) ;  /* 0xfffffffc00509947 */ /* 0x000fea000383ffff */
.L_x_386:
[----:B0-----:R0:W5:Y:S01]  /*1570*/  LDL.64 R4, [R1] ;  /* 0x0000000001047983 */ /* 0x0011620000100a00 */
[----:B------:R-:W1:Y:S01]  /*1580*/  LDCU UR6, c[0x0][0x3c8] ;  /* 0x00007900ff0677ac */ /* 0x000e620008000800 */
[----:B------:R-:W-:Y:S02]  /*1590*/  CS2R R6, SRZ ;  /* 0x0000000000067805 */ /* 0x000fe4000001ff00 */
[----:B------:R-:W-:Y:S01]  /*15a0*/  CS2R R12, SRZ ;  /* 0x00000000000c7805 */ /* 0x000fe2000001ff00 */
[----:B------:R-:W2:Y:S01]  /*15b0*/  LDCU UR4, c[0x0][0x3cc] ;  /* 0x00007980ff0477ac */ /* 0x000ea20008000800 */
[----:B------:R-:W3:Y:S01]  /*15c0*/  LDCU UR5, c[0x0][0x3d0] ;  /* 0x00007a00ff0577ac */ /* 0x000ee20008000800 */
[----:B------:R-:W4:Y:S01]  /*15d0*/  LDCU UR10, c[0x0][0x3d4] ;  /* 0x00007a80ff0a77ac */ /* 0x000f220008000800 */
[----:B------:R-:W0:Y:S01]  /*15e0*/  LDCU UR11, c[0x0][0x3d8] ;  /* 0x00007b00ff0b77ac */ /* 0x000e220008000800 */
[C---:B-1----:R-:W-:Y:S02]  /*15f0*/  ISETP.GT.AND P1, PT, R93.reuse, UR6, PT ;  /* 0x000000065d007c0c */ /* 0x042fe4000bf24270 */
[----:B------:R-:W-:-:S02]  /*1600*/  VIMNMX R0, PT, PT, R93, UR6, PT ;  /* 0x000000065d007c48 */ /* 0x000fc4000bfe0100 */
[C---:B--2---:R-:W-:Y:S02]  /*1610*/  ISETP.GT.AND P3, PT, R93.reuse, UR4, PT ;  /* 0x000000045d007c0c */ /* 0x044fe4000bf64270 */
[----:B------:R-:W-:Y:S02]  /*1620*/  SHF.R.S32.HI R3, RZ, 0x1f, R0 ;  /* 0x0000001fff037819 */ /* 0x000fe40000011400 */
[----:B---3--:R-:W-:Y:S02]  /*1630*/  ISETP.GT.AND P4, PT, R93, UR5, PT ;  /* 0x000000055d007c0c */ /* 0x008fe4000bf84270 */
[----:B------:R-:W-:Y:S01]  /*1640*/  LEA.HI R3, R3, R0, RZ, 0x5 ;  /* 0x0000000003037211 */ /* 0x000fe200078f28ff */
[----:B------:R-:W-:Y:S01]  /*1650*/  HFMA2 R0, -RZ, RZ, 0, 0 ;  /* 0x00000000ff007431 */ /* 0x000fe200000001ff */
[----:B----4-:R-:W-:Y:S02]  /*1660*/  ISETP.GT.AND P5, PT, R93, UR10, PT ;  /* 0x0000000a5d007c0c */ /* 0x010fe4000bfa4270 */
[----:B------:R-:W-:-:S02]  /*1670*/  SHF.R.S32.HI R15, RZ, 0x5, R3 ;  /* 0x00000005ff0f7819 */ /* 0x000fc40000011403 */
        /* <DEDUP_REMOVED lines=9> */
.L_x_388:
        /* <DEDUP_REMOVED lines=8> */
.L_x_389:
        /* <DEDUP_REMOVED lines=8> */
.L_x_390:
        /* <DEDUP_REMOVED lines=8> */
.L_x_391:
        /* <DEDUP_REMOVED lines=8> */
.L_x_392:
        /* <DEDUP_REMOVED lines=8> */
[----:B------:R-:W-:-:S02]  /*1990*/  PRMT R100, R5, 0x7610, R5 ;  /* 0x0000761005647816 */ /* 0x000fc40000000005 */
[----:B------:R-:W-:Y:S01]  /*19a0*/  MOV R89, RZ ;  /* 0x000000ff00597202 */ /* 0x000fe20000000f00 */
        /* <DEDUP_REMOVED lines=29> */
.L_x_410:
        /* <DEDUP_REMOVED lines=212> */
.L_x_394:
        /* <DEDUP_REMOVED lines=24> */
[----:B------:R-:W-:Y:S02]  /*2a40*/  HADD2.F32 R58, -RZ, R18.H0_H0 ;  /* 0x20000012ff3a7230 */ /* 0x000fe40000004100 */
        /* <DEDUP_REMOVED lines=12> */
[----:B------:R-:W-:Y:S02]  /*2b10*/  HADD2.F32 R9, -RZ, R27.H0_H0 ;  /* 0x2000001bff097230 */ /* 0x000fe40000004100 */
[----:B------:R-:W-:Y:S02]  /*2b20*/  HADD2.F32 R11, -RZ, R30.H0_H0 ;  /* 0x2000001eff0b7230 */ /* 0x000fe40000004100 */
[----:B------:R-:W-:Y:S01]  /*2b30*/  FFMA.FTZ R56, R44, R56, R13 ;  /* 0x000000382c387223 */ /* 0x000fe2000001000d */
[----:B------:R-:W-:-:S02]  /*2b40*/  HADD2.F32 R59, -RZ, R31.H0_H0 ;  /* 0x2000001fff3b7230 */ /* 0x000fc40000004100 */
        /* <DEDUP_REMOVED lines=11> */
[----:B------:R-:W-:Y:S02]  /*2c00*/  HADD2.F32 R60, -RZ, R20.H0_H0 ;  /* 0x20000014ff3c7230 */ /* 0x000fe40000004100 */
[----:B------:R-:W-:Y:S02]  /*2c10*/  HADD2.F32 R59, -RZ, R51.H0_H0 ;  /* 0x20000033ff3b7230 */ /* 0x000fe40000004100 */
[----:B------:R-:W-:Y:S01]  /*2c20*/  FFMA.FTZ R57, R57, R9, R58 ;  /* 0x0000000939397223 */ /* 0x000fe2000001003a */
        /* <DEDUP_REMOVED lines=17> */
[----:B------:R-:W-:Y:S02]  /*2d40*/  HADD2.F32 R11, -RZ, R34.H0_H0 ;  /* 0x20000022ff0b7230 */ /* 0x000fe40000004100 */
[----:B------:R-:W-:-:S02]  /*2d50*/  HADD2.F32 R13, -RZ, R35.H0_H0 ;  /* 0x20000023ff0d7230 */ /* 0x000fc40000004100 */
[----:B------:R-:W-:Y:S01]  /*2d60*/  FFMA.FTZ R12, R56, R12, R9 ;  /* 0x0000000c380c7223 */ /* 0x000fe20000010009 */
[----:B------:R-:W-:Y:S02]  /*2d70*/  HADD2.F32 R59, -RZ, R36.H0_H0 ;  /* 0x20000024ff3b7230 */ /* 0x000fe40000004100 */
[-C--:B------:R-:W-:Y:S01]  /*2d80*/  FFMA.FTZ R10, R11, R17.reuse, R10 ;  /* 0x000000110b0a7223 */ /* 0x080fe2000001000a */
[----:B------:R-:W-:Y:S02]  /*2d90*/  HADD2.F32 R57, -RZ, R39.H0_H0 ;  /* 0x20000027ff397230 */ /* 0x000fe40000004100 */
        /* <DEDUP_REMOVED lines=19> */
.L_x_396:
        /* <DEDUP_REMOVED lines=94> */
.L_x_397:
        /* <DEDUP_REMOVED lines=24> */
[----:B------:R-:W-:Y:S02]  /*3630*/  HADD2.F32 R40, -RZ, R19.H0_H0 ;  /* 0x20000013ff287230 */ /* 0x000fe40000004100 */
[-C--:B------:R-:W-:Y:S01]  /*3640*/  FFMA.FTZ R11, R11, R13.reuse, RZ ;  /* 0x0000000d0b0b7223 */ /* 0x080fe200000100ff */
[----:B------:R-:W-:Y:S01]  /*3650*/  FFMA.FTZ R13, R12, R13, RZ ;  /* 0x0000000d0c0d7223 */ /* 0x000fe200000100ff */
        /* <DEDUP_REMOVED lines=15> */
[----:B-1----:R-:W-:Y:S02]  /*3750*/  HADD2.F32 R9, -RZ, R16.H0_H0 ;  /* 0x20000010ff097230 */ /* 0x002fe40000004100 */
[-C--:B------:R-:W-:Y:S01]  /*3760*/  FFMA.FTZ R56, R11, R57.reuse, R56 ;  /* 0x000000390b387223 */ /* 0x080fe20000010038 */
[----:B------:R-:W-:Y:S02]  /*3770*/  HADD2.F32 R11, -RZ, R48.H0_H0 ;  /* 0x20000030ff0b7230 */ /* 0x000fe40000004100 */
[----:B------:R-:W-:Y:S01]  /*3780*/  FFMA.FTZ R10, R27, R57, R10 ;  /* 0x000000391b0a7223 */ /* 0x000fe2000001000a */
[----:B------:R-:W-:-:S02]  /*3790*/  HADD2.F32 R16, -RZ, R16.H1_H1 ;  /* 0x30000010ff107230 */ /* 0x000fc40000004100 */
[----:B------:R-:W-:Y:S01]  /*37a0*/  FFMA.FTZ R38, R31, R57, R38 ;  /* 0x000000391f267223 */ /* 0x000fe20000010026 */
[----:B------:R-:W-:Y:S02]  /*37b0*/  HADD2.F32 R19, -RZ, R50.H0_H0 ;  /* 0x20000032ff137230 */ /* 0x000fe40000004100 */
[-C--:B------:R-:W-:Y:S01]  /*37c0*/  FFMA.FTZ R11, R11, R9.reuse, R10 ;  /* 0x000000090b0b7223 */ /* 0x080fe2000001000a */
        /* <DEDUP_REMOVED lines=41> */
.L_x_395:
        /* <DEDUP_REMOVED lines=199> */
.L_x_398:
        /* <DEDUP_REMOVED lines=95> */
.L_x_400:
        /* <DEDUP_REMOVED lines=94> */
.L_x_401:
        /* <DEDUP_REMOVED lines=30> */
[----:B------:R-:W-:Y:S02]  /*5480*/  HADD2.F32 R19, -RZ, R46.H0_H0 ;  /* 0x2000002eff137230 */ /* 0x000fe40000004100 */
[----:B------:R-:W-:Y:S01]  /*5490*/  FFMA.FTZ R40, R11, R13, RZ ;  /* 0x0000000d0b287223 */ /* 0x000fe200000100ff */
[----:B------:R-:W-:Y:S02]  /*54a0*/  HADD2.F32 R13, -RZ, R18.H0_H0 ;  /* 0x20000012ff0d7230 */ /* 0x000fe40000004100 */
[-C--:B------:R-:W-:Y:S01]  /*54b0*/  FFMA.FTZ R10, R43, R55.reuse, R10 ;  /* 0x000000372b0a7223 */ /* 0x080fe2000001000a */
[----:B------:R-:W-:Y:S02]  /*54c0*/  HADD2.F32 R11, -RZ, R44.H0_H0 ;  /* 0x2000002cff0b7230 */ /* 0x000fe40000004100 */
[----:B------:R-:W-:Y:S01]  /*54d0*/  FFMA.FTZ R38, R41, R55, R38 ;  /* 0x0000003729267223 */ /* 0x000fe20000010026 */
[----:B------:R-:W-:-:S02]  /*54e0*/  HADD2.F32 R18, -RZ, R31.H0_H0 ;  /* 0x2000001fff127230 */ /* 0x000fc40000004100 */
        /* <DEDUP_REMOVED lines=17> */
[----:B------:R-:W-:Y:S01]  /*5600*/  FFMA.FTZ R57, R50, R10, R57 ;  /* 0x0000000a32397223 */ /* 0x000fe20000010039 */
[----:B------:R-:W-:-:S02]  /*5610*/  HADD2.F32 R12, -RZ, R17.H0_H0 ;  /* 0x20000011ff0c7230 */ /* 0x000fc40000004100 */
[----:B------:R-:W-:Y:S01]  /*5620*/  FFMA.FTZ R9, R20, R16, R9 ;  /* 0x0000001014097223 */ /* 0x000fe20000010009 */
[----:B------:R-:W-:Y:S01]  /*5630*/  FFMA.FTZ R13, R30, R10, R13 ;  /* 0x0000000a1e0d7223 */ /* 0x000fe2000001000d */
[----:B------:R-:W-:Y:S02]  /*5640*/  HADD2.F32 R20, -RZ, R23.H0_H0 ;  /* 0x20000017ff147230 */ /* 0x000fe40000004100 */
[-C--:B------:R-:W-:Y:S01]  /*5650*/  FFMA.FTZ R11, R18, R16.reuse, R11 ;  /* 0x00000010120b7223 */ /* 0x080fe2000001000b */
[----:B------:R-:W-:Y:S02]  /*5660*/  HADD2.F32 R10, -RZ, R51.H0_H0 ;  /* 0x20000033ff0a7230 */ /* 0x000fe40000004100 */
[-C--:B------:R-:W-:Y:S01]  /*5670*/  FFMA.FTZ R13, R22, R16.reuse, R13 ;  /* 0x00000010160d7223 */ /* 0x080fe2000001000d */
[----:B------:R-:W-:Y:S02]  /*5680*/  HADD2.F32 R18, -RZ, R53.H0_H0 ;  /* 0x20000035ff127230 */ /* 0x000fe40000004100 */
[----:B------:R-:W-:Y:S01]  /*5690*/  FFMA.FTZ R57, R20, R16, R57 ;  /* 0x0000001014397223 */ /* 0x000fe20000010039 */
[-C--:B------:R-:W-:Y:S01]  /*56a0*/  FFMA.FTZ R16, R52, R12.reuse, R11 ;  /* 0x0000000c34107223 */ /* 0x080fe2000001000b */
[----:B------:R-:W-:Y:S01]  /*56b0*/  FFMA.FTZ R10, R10, R12, R9 ;  /* 0x0000000c0a0a7223 */ /* 0x000fe20000010009 */
[----:B------:R-:W-:-:S02]  /*56c0*/  HADD2.F32 R17, -RZ, R17.H1_H1 ;  /* 0x30000011ff117230 */ /* 0x000fc40000004100 */
        /* <DEDUP_REMOVED lines=24> */
.L_x_399:
        /* <DEDUP_REMOVED lines=199> */
.L_x_402:
        /* <DEDUP_REMOVED lines=95> */
.L_x_404:
        /* <DEDUP_REMOVED lines=94> */
.L_x_405:
        /* <DEDUP_REMOVED lines=91> */
.L_x_403:
        /* <DEDUP_REMOVED lines=199> */
.L_x_406:
        /* <DEDUP_REMOVED lines=95> */
.L_x_408:
        /* <DEDUP_REMOVED lines=94> */
.L_x_409:
        /* <DEDUP_REMOVED lines=91> */
.L_x_407:
        /* <DEDUP_REMOVED lines=8> */
.L_x_393:
[----:B------:R-:W1:Y:S02]  /*94b0*/  LDCU UR5, c[0x0][0x3cc] ;  /* 0x00007980ff0577ac */ /* 0x000e640008000800 */
[----:B-1----:R-:W-:-:S04]  /*94c0*/  VIMNMX R26, PT, PT, R88, UR5, PT ;  /* 0x00000005581a7c48 */ /* 0x002fc8000bfe0100 */
[----:B------:R-:W-:-:S13]  /*94d0*/  ISETP.GT.AND P1, PT, R26, R93, PT ;  /* 0x0000005d1a00720c */ /* 0x000fda0003f24270 */
[----:B------:R-:W-:Y:S05]  /*94e0*/  @!P1 BRA `(.L_x_411) ;  /* 0x00000028005c9947 */ /* 0x000fea0003800000 */
[----:B0-----:R-:W0:Y:S01]  /*94f0*/  LDC.64 R10, c[0x0][0x3b8] ;  /* 0x0000ee00ff0a7b82 */ /* 0x001e220000000a00 */
[----:B------:R-:W-:Y:S01]  /*9500*/  ISETP.EQ.OR P1, PT, R95, 0x3, P0 ;  /* 0x000000035f00780c */ /* 0x000fe20000722670 */
[----:B0-----:R-:W-:-:S03]  /*9510*/  IMAD.WIDE.U32 R10, R93, 0x4, R10 ;  /* 0x000000045d0a7825 */ /* 0x001fc600078e000a */
[----:B------:R-:W-:-:S04]  /*9520*/  IADD3 R24, P2, PT, R10, 0x2, RZ ;  /* 0x000000020a187810 */ /* 0x000fc80007f5e0ff */
[----:B------:R-:W-:-:S09]  /*9530*/  IADD3.X R9, PT, PT, RZ, R11, RZ, P2, !PT ;  /* 0x0000000bff097210 */ /* 0x000fd200017fe4ff */
.L_x_420:
[----:B------:R-:W0:Y:S01]  /*9540*/  LDC R85, c[0x0][0x3ac] ;  /* 0x0000eb00ff557b82 */ /* 0x000e220000000800 */
[----:B------:R-:W-:Y:S01]  /*9550*/  ISETP.NE.AND P4, PT, R93, R90, PT ;  /* 0x0000005a5d00720c */ /* 0x000fe20003f85270 */
[----:B------:R-:W2:-:S12]  /*9560*/  LDG.E.128.CONSTANT R12, desc[UR8][R30.64] ;  /* 0x000000081e0c7981 */ /* 0x000e98000c1e9d00 */
[----:B------:R-:W-:-:S06]  /*9570*/  @!P4 LEA R32, R89, R1, 0x3 ;  /* 0x000000015920c211 */ /* 0x000fcc00078e18ff */
[----:B------:R-:W3:Y:S01]  /*9580*/  @!P4 LDL.64 R32, [R32+0x8] ;  /* 0x000008002020c983 */ /* 0x000ee20000100a00 */
[----:B0-----:R-:W-:-:S04]  /*9590*/  IMAD.WIDE R20, R85, 0x4, R30 ;  /* 0x0000000455147825 */ /* 0x001fc800078e021e */
[----:B------:R-:W-:Y:S02]  /*95a0*/  IMAD.WIDE R28, R85, 0x4, R20 ;  /* 0x00000004551c7825 */ /* 0x000fe400078e0214 */
[----:B------:R-:W4:Y:S04]  /*95b0*/  LDG.E.128.CONSTANT R20, desc[UR8][R20.64] ;  /* 0x0000000814147981 */ /* 0x000f28000c1e9d00 */
[----:B------:R-:W4:Y:S01]  /*95c0*/  LDG.E.128.CONSTANT R16, desc[UR8][R28.64] ;  /* 0x000000081c107981 */ /* 0x000f22000c1e9d00 */
[----:B------:R-:W-:Y:S02]  /*95d0*/  @!P4 MOV R25, R9 ;  /* 0x000000090019c202 */ /* 0x000fe40000000f00 */
[----:B------:R-:W-:-:S03]  /*95e0*/  @!P4 IADD3 R11, PT, PT, R89, 0x1, RZ ;  /* 0x00000001590bc810 */ /* 0x000fc60007ffe0ff */
[----:B------:R0:W5:Y:S01]  /*95f0*/  @!P4 LDG.E.U16.CONSTANT R10, desc[UR8][R24.64] ;  /* 0x00000008180ac981 */ /* 0x000162000c1e9500 */
[----:B------:R-:W-:Y:S02]  /*9600*/  @!P4 MOV R89, R11 ;  /* 0x0000000b0059c202 */ /* 0x000fe40000000f00 */
[----:B------:R-:W-:Y:S02]  /*9610*/  ISETP.NE.AND P3, PT, R94, RZ, PT ;  /* 0x000000ff5e00720c */ /* 0x000fe40003f65270 */
[----:B------:R-:W-:Y:S02]  /*9620*/  ISETP.NE.AND P2, PT, R95, 0x1, PT ;  /* 0x000000015f00780c */ /* 0x000fe40003f45270 */
[----:B--2---:R-:W-:Y:S02]  /*9630*/  LOP3.LUT R27, R12, 0x3f003f, RZ, 0xc0, !PT ;  /* 0x003f003f0c1b7812 */ /* 0x004fe400078ec0ff */
[----:B------:R-:W-:Y:S02]  /*9640*/  SHF.R.U32.HI R36, RZ, 0x6, R13 ;  /* 0x00000006ff247819 */ /* 0x000fe4000001160d */
[----:B------:R-:W-:-:S02]  /*9650*/  LOP3.LUT R43, R14, 0x3f003f, RZ, 0xc0, !PT ;  /* 0x003f003f0e2b7812 */ /* 0x000fc400078ec0ff */
[--C-:B------:R-:W-:Y:S02]  /*9660*/  SHF.R.U32.HI R45, RZ, 0x6, R14.reuse ;  /* 0x00000006ff2d7819 */ /* 0x100fe4000001160e */
[----:B------:R-:W-:Y:S02]  /*9670*/  SHF.R.U32.HI R37, RZ, 0xc, R14 ;  /* 0x0000000cff257819 */ /* 0x000fe4000001160e */
[----:B------:R-:W-:Y:S02]  /*9680*/  SHF.R.U32.HI R40, RZ, 0xc, R15 ;  /* 0x0000000cff287819 */ /* 0x000fe4000001160f */
[----:B---3--:R-:W-:Y:S02]  /*9690*/  @!P4 PRMT R97, R32, 0x7610, R97 ;  /* 0x000076102061c816 */ /* 0x008fe40000000061 */
[----:B------:R-:W-:Y:S02]  /*96a0*/  @!P4 PRMT R100, R33, 0x7610, R100 ;  /* 0x000076102164c816 */ /* 0x000fe40000000064 */
[----:B------:R-:W-:-:S02]  /*96b0*/  @!P4 PRMT R97, R97, 0x7610, R32 ;  /* 0x000076106161c816 */ /* 0x000fc40000000020 */
[--C-:B------:R-:W-:Y:S02]  /*96c0*/  SHF.R.U32.HI R32, RZ, 0x6, R12.reuse ;  /* 0x00000006ff207819 */ /* 0x100fe4000001160c */
[----:B------:R-:W-:Y:S02]  /*96d0*/  @!P4 PRMT R100, R100, 0x7610, R33 ;  /* 0x000076106464c816 */ /* 0x000fe40000000021 */
[----:B------:R-:W-:Y:S02]  /*96e0*/  SHF.R.U32.HI R12, RZ, 0xc, R12 ;  /* 0x0000000cff0c7819 */ /* 0x000fe4000001160c */
[----:B------:R-:W-:Y:S02]  /*96f0*/  LOP3.LUT R33, R13, 0x3f003f, RZ, 0xc0, !PT ;  /* 0x003f003f0d217812 */ /* 0x000fe400078ec0ff */
[----:B------:R-:W-:Y:S02]  /*9700*/  SHF.R.U32.HI R13, RZ, 0xc, R13 ;  /* 0x0000000cff0d7819 */ /* 0x000fe4000001160d */
[----:B----4-:R-:W-:-:S02]  /*9710*/  SHF.R.U32.HI R14, RZ, 0x8, R17 ;  /* 0x00000008ff0e7819 */ /* 0x010fc40000011611 */
[----:B------:R-:W-:Y:S02]  /*9720*/  LOP3.LUT R41, R17, 0x3f003f, RZ, 0xc0, !PT ;  /* 0x003f003f11297812 */ /* 0x000fe400078ec0ff */
[--C-:B------:R-:W-:Y:S02]  /*9730*/  SHF.R.U32.HI R42, RZ, 0x6, R17.reuse ;  /* 0x00000006ff2a7819 */ /* 0x100fe40000011611 */
[----:B------:R-:W-:Y:S02]  /*9740*/  SHF.R.U32.HI R39, RZ, 0xa, R17 ;  /* 0x0000000aff277819 */ /* 0x000fe40000011611 */
[----:B------:R-:W-:Y:S02]  /*9750*/  LOP3.LUT R51, R15, 0x3f003f, RZ, 0xc0, !PT ;  /* 0x003f003f0f337812 */ /* 0x000fe400078ec0ff */
[----:B------:R-:W-:Y:S02]  /*9760*/  SHF.R.U32.HI R52, RZ, 0x6, R15 ;  /* 0x00000006ff347819 */ /* 0x000fe4000001160f */
[----:B------:R-:W-:-:S02]  /*9770*/  SHF.R.U32.HI R11, RZ, 0x8, R16 ;  /* 0x00000008ff0b7819 */ /* 0x000fc40000011610 */
[----:B------:R-:W-:Y:S02]  /*9780*/  LOP3.LUT R34, R16, 0x3f003f, RZ, 0xc0, !PT ;  /* 0x003f003f10227812 */ /* 0x000fe400078ec0ff */
[--C-:B------:R-:W-:Y:S02]  /*9790*/  SHF.R.U32.HI R35, RZ, 0x6, R16.reuse ;  /* 0x00000006ff237819 */ /* 0x100fe40000011610 */
[----:B0-----:R-:W-:Y:S02]  /*97a0*/  SHF.R.U32.HI R25, RZ, 0xa, R16 ;  /* 0x0000000aff197819 */ /* 0x001fe40000011610 */
[--C-:B------:R-:W-:Y:S02]  /*97b0*/  SHF.R.U32.HI R38, RZ, 0x8, R18.reuse ;  /* 0x00000008ff267819 */ /* 0x100fe40000011612 */
        /* <DEDUP_REMOVED lines=8> */
[----:B------:R-:W-:Y:S02]  /*9840*/  LOP3.LUT R19, R40, 0xf000f, RZ, 0xc0, !PT ;  /* 0x000f000f28137812 */ /* 0x000fe400078ec0ff */
[----:B------:R-:W-:Y:S02]  /*9850*/  LOP3.LUT R13, R13, 0xf000f, RZ, 0xc0, !PT ;  /* 0x000f000f0d0d7812 */ /* 0x000fe400078ec0ff */
[----:B------:R-:W-:Y:S02]  /*9860*/  LOP3.LUT R37, R37, 0xf000f, RZ, 0xc0, !PT ;  /* 0x000f000f25257812 */ /* 0x000fe400078ec0ff */
[----:B------:R-:W-:Y:S02]  /*9870*/  LOP3.LUT R12, R12, 0x300030, R11, 0xf8, !PT ;  /* 0x003000300c0c7812 */ /* 0x000fe400078ef80b */
[----:B------:R-:W-:Y:S02]  /*9880*/  LOP3.LUT R11, R19, 0x300030, R18, 0xf8, !PT ;  /* 0x00300030130b7812 */ /* 0x000fe400078ef812 */
[----:B------:R-:W-:-:S02]  /*9890*/  LOP3.LUT R13, R13, 0x300030, R14, 0xf8, !PT ;  /* 0x003000300d0d7812 */ /* 0x000fc400078ef80e */
[----:B------:R-:W-:Y:S02]  /*98a0*/  LOP3.LUT R18, R20, 0x3f003f, RZ, 0xc0, !PT ;  /* 0x003f003f14127812 */ /* 0x000fe400078ec0ff */
[----:B------:R-:W-:Y:S02]  /*98b0*/  SHF.R.U32.HI R19, RZ, 0x6, R20 ;  /* 0x00000006ff137819 */ /* 0x000fe40000011614 */
[----:B------:R-:W-:Y:S02]  /*98c0*/  LOP3.LUT R14, R37, 0x300030, R38, 0xf8, !PT ;  /* 0x00300030250e7812 */ /* 0x000fe400078ef826 */
[----:B------:R-:W-:Y:S02]  /*98d0*/  SHF.R.U32.HI R20, RZ, 0xc, R20 ;  /* 0x0000000cff147819 */ /* 0x000fe40000011614 */
        /* <DEDUP_REMOVED lines=14> */
[----:B------:R-:W-:Y:S02]  /*99c0*/  LOP3.LUT R40, R20, 0x300030, R25, 0xf8, !PT ;  /* 0x0030003014287812 */ /* 0x000fe400078ef819 */
[----:B------:R-:W-:Y:S02]  /*99d0*/  LOP3.LUT R32, R32, 0x3f003f, RZ, 0xc0, !PT ;  /* 0x003f003f20207812 */ /* 0x000fe400078ec0ff */
        /* <DEDUP_REMOVED lines=9> */
[----:B------:R-:W-:-:S02]  /*9a70*/  LOP3.LUT R50, R50, 0x300030, R49, 0xf8, !PT ;  /* 0x0030003032327812 */ /* 0x000fc400078ef831 */
[----:B------:R-:W-:Y:S02]  /*9a80*/  LOP3.LUT R57, R56, 0x300030, R55, 0xf8, !PT ;  /* 0x0030003038397812 */ /* 0x000fe400078ef837 */
        /* <DEDUP_REMOVED lines=109> */
.L_x_412:
        /* <DEDUP_REMOVED lines=50> */
.L_x_414:
        /* <DEDUP_REMOVED lines=46> */
.L_x_415:
        /* <DEDUP_REMOVED lines=43> */
.L_x_413:
        /* <DEDUP_REMOVED lines=9> */
[--C-:B------:R-:W-:Y:S02]  /*aaa0*/  SHF.R.U32.HI R35, RZ, 0xc, R13.reuse ;  /* 0x0000000cff237819 */ /* 0x100fe4000001160d */
[----:B------:R-:W-:Y:S02]  /*aab0*/  SHF.R.U32.HI R39, RZ, 0xc, R14 ;  /* 0x0000000cff277819 */ /* 0x000fe4000001160e */
[----:B------:R-:W-:Y:S02]  /*aac0*/  LOP3.LUT R33, R13, 0x3f003f, RZ, 0xc0, !PT ;  /* 0x003f003f0d217812 */ /* 0x000fe400078ec0ff */
[----:B------:R-:W-:Y:S02]  /*aad0*/  SHF.R.U32.HI R34, RZ, 0x6, R13 ;  /* 0x00000006ff227819 */ /* 0x000fe4000001160d */
[----:B------:R-:W-:Y:S02]  /*aae0*/  SHF.R.U32.HI R42, RZ, 0xc, R15 ;  /* 0x0000000cff2a7819 */ /* 0x000fe4000001160f */
[----:B------:R-:W-:-:S02]  /*aaf0*/  LOP3.LUT R40, R14, 0x3f003f, RZ, 0xc0, !PT ;  /* 0x003f003f0e287812 */ /* 0x000fc400078ec0ff */
[----:B------:R-:W-:Y:S02]  /*ab00*/  SHF.R.U32.HI R41, RZ, 0x6, R14 ;  /* 0x00000006ff297819 */ /* 0x000fe4000001160e */
[----:B----4-:R-:W-:Y:S02]  /*ab10*/  SHF.R.U32.HI R13, RZ, 0x8, R16 ;  /* 0x00000008ff0d7819 */ /* 0x010fe40000011610 */
[----:B------:R-:W-:Y:S02]  /*ab20*/  LOP3.LUT R12, R12, 0xf000f, RZ, 0xc0, !PT ;  /* 0x000f000f0c0c7812 */ /* 0x000fe400078ec0ff */
[----:B------:R-:W-:Y:S02]  /*ab30*/  LOP3.LUT R47, R15, 0x3f003f, RZ, 0xc0, !PT ;  /* 0x003f003f0f2f7812 */ /* 0x000fe400078ec0ff */
[----:B------:R-:W-:Y:S02]  /*ab40*/  SHF.R.U32.HI R48, RZ, 0x6, R15 ;  /* 0x00000006ff307819 */ /* 0x000fe4000001160f */
[----:B------:R-:W-:-:S02]  /*ab50*/  LOP3.LUT R28, R16, 0x3f003f, RZ, 0xc0, !PT ;  /* 0x003f003f101c7812 */ /* 0x000fc400078ec0ff */
[--C-:B------:R-:W-:Y:S02]  /*ab60*/  SHF.R.U32.HI R29, RZ, 0x6, R16.reuse ;  /* 0x00000006ff1d7819 */ /* 0x100fe40000011610 */
[----:B------:R-:W-:Y:S02]  /*ab70*/  SHF.R.U32.HI R32, RZ, 0xa, R16 ;  /* 0x0000000aff207819 */ /* 0x000fe40000011610 */
[--C-:B------:R-:W-:Y:S02]  /*ab80*/  SHF.R.U32.HI R14, RZ, 0x8, R17.reuse ;  /* 0x00000008ff0e7819 */ /* 0x100fe40000011611 */
[----:B------:R-:W-:Y:S02]  /*ab90*/  LOP3.LUT R35, R35, 0xf000f, RZ, 0xc0, !PT ;  /* 0x000f000f23237812 */ /* 0x000fe400078ec0ff */
[----:B------:R-:W-:Y:S02]  /*aba0*/  LOP3.LUT R37, R17, 0x3f003f, RZ, 0xc0, !PT ;  /* 0x003f003f11257812 */ /* 0x000fe400078ec0ff */
[----:B------:R-:W-:-:S02]  /*abb0*/  SHF.R.U32.HI R38, RZ, 0x6, R17 ;  /* 0x00000006ff267819 */ /* 0x000fc40000011611 */
[----:B------:R-:W-:Y:S02]  /*abc0*/  SHF.R.U32.HI R36, RZ, 0xa, R17 ;  /* 0x0000000aff247819 */ /* 0x000fe40000011611 */
[----:B------:R-:W-:Y:S02]  /*abd0*/  SHF.R.U32.HI R15, RZ, 0x8, R18 ;  /* 0x00000008ff0f7819 */ /* 0x000fe40000011612 */
[----:B------:R-:W-:Y:S02]  /*abe0*/  LOP3.LUT R16, R39, 0xf000f, RZ, 0xc0, !PT ;  /* 0x000f000f27107812 */ /* 0x000fe400078ec0ff */
[----:B------:R-:W-:Y:S02]  /*abf0*/  SHF.R.U32.HI R17, RZ, 0x8, R19 ;  /* 0x00000008ff117819 */ /* 0x000fe40000011613 */
[----:B------:R-:W-:Y:S02]  /*ac00*/  LOP3.LUT R42, R42, 0xf000f, RZ, 0xc0, !PT ;  /* 0x000f000f2a2a7812 */ /* 0x000fe400078ec0ff */
[----:B------:R-:W-:-:S02]  /*ac10*/  LOP3.LUT R12, R12, 0x300030, R13, 0xf8, !PT ;  /* 0x003000300c0c7812 */ /* 0x000fc400078ef80d */
[----:B------:R-:W-:Y:S02]  /*ac20*/  LOP3.LUT R13, R35, 0x300030, R14, 0xf8, !PT ;  /* 0x00300030230d7812 */ /* 0x000fe400078ef80e */
[----:B------:R-:W-:Y:S02]  /*ac30*/  LOP3.LUT R14, R16, 0x300030, R15, 0xf8, !PT ;  /* 0x00300030100e7812 */ /* 0x000fe400078ef80f */
[----:B------:R-:W-:Y:S02]  /*ac40*/  LOP3.LUT R44, R18, 0x3f003f, RZ, 0xc0, !PT ;  /* 0x003f003f122c7812 */ /* 0x000fe400078ec0ff */
[--C-:B------:R-:W-:Y:S02]  /*ac50*/  SHF.R.U32.HI R45, RZ, 0x6, R18.reuse ;  /* 0x00000006ff2d7819 */ /* 0x100fe40000011612 */
[----:B------:R-:W-:Y:S02]  /*ac60*/  SHF.R.U32.HI R46, RZ, 0xa, R18 ;  /* 0x0000000aff2e7819 */ /* 0x000fe40000011612 */
[----:B------:R-:W-:-:S02]  /*ac70*/  LOP3.LUT R15, R42, 0x300030, R17, 0xf8, !PT ;  /* 0x003000302a0f7812 */ /* 0x000fc400078ef811 */
[----:B---3--:R-:W-:Y:S02]  /*ac80*/  LOP3.LUT R16, R20, 0x3f003f, RZ, 0xc0, !PT ;  /* 0x003f003f14107812 */ /* 0x008fe400078ec0ff */
[--C-:B------:R-:W-:Y:S02]  /*ac90*/  SHF.R.U32.HI R17, RZ, 0x6, R20.reuse ;  /* 0x00000006ff117819 */ /* 0x100fe40000011614 */
[----:B------:R-:W-:Y:S02]  /*aca0*/  LOP3.LUT R18, R21, 0x3f003f, RZ, 0xc0, !PT ;  /* 0x003f003f15127812 */ /* 0x000fe400078ec0ff */
[--C-:B------:R-:W-:Y:S02]  /*acb0*/  SHF.R.U32.HI R35, RZ, 0x6, R21.reuse ;  /* 0x00000006ff237819 */ /* 0x100fe40000011615 */
[----:B------:R-:W-:Y:S02]  /*acc0*/  SHF.R.U32.HI R20, RZ, 0xc, R20 ;  /* 0x0000000cff147819 */ /* 0x000fe40000011614 */
[----:B------:R-:W-:-:S02]  /*acd0*/  SHF.R.U32.HI R21, RZ, 0xc, R21 ;  /* 0x0000000cff157819 */ /* 0x000fc40000011615 */
[----:B------:R-:W-:Y:S02]  /*ace0*/  SHF.R.U32.HI R39, RZ, 0xc, R23 ;  /* 0x0000000cff277819 */ /* 0x000fe40000011617 */
[----:B------:R-:W-:Y:S02]  /*acf0*/  LOP3.LUT R42, R22, 0x3f003f, RZ, 0xc0, !PT ;  /* 0x003f003f162a7812 */ /* 0x000fe400078ec0ff */
[----:B------:R-:W-:Y:S02]  /*ad00*/  SHF.R.U32.HI R43, RZ, 0x6, R22 ;  /* 0x00000006ff2b7819 */ /* 0x000fe40000011616 */
[----:B------:R-:W-:Y:S02]  /*ad10*/  LOP3.LUT R51, R19, 0x3f003f, RZ, 0xc0, !PT ;  /* 0x003f003f13337812 */ /* 0x000fe400078ec0ff */
[--C-:B------:R-:W-:Y:S02]  /*ad20*/  SHF.R.U32.HI R52, RZ, 0x6, R19.reuse ;  /* 0x00000006ff347819 */ /* 0x100fe40000011613 */
[----:B------:R-:W-:-:S02]  /*ad30*/  SHF.R.U32.HI R53, RZ, 0xa, R19 ;  /* 0x0000000aff357819 */ /* 0x000fc40000011613 */
[----:B------:R-:W-:Y:S02]  /*ad40*/  SHF.R.U32.HI R22, RZ, 0xc, R22 ;  /* 0x0000000cff167819 */ /* 0x000fe40000011616 */
[----:B------:R-:W-:Y:S02]  /*ad50*/  LOP3.LUT R19, R20, 0xf000f, RZ, 0xc0, !PT ;  /* 0x000f000f14137812 */ /* 0x000fe400078ec0ff */
[----:B------:R-:W-:Y:S02]  /*ad60*/  LOP3.LUT R21, R21, 0xf000f, RZ, 0xc0, !PT ;  /* 0x000f000f15157812 */ /* 0x000fe400078ec0ff */
[----:B------:R-:W-:Y:S02]  /*ad70*/  LOP3.LUT R49, R23, 0x3f003f, RZ, 0xc0, !PT ;  /* 0x003f003f17317812 */ /* 0x000fe400078ec0ff */
[----:B------:R-:W-:Y:S02]  /*ad80*/  LOP3.LUT R20, R39, 0xf000f, RZ, 0xc0, !PT ;  /* 0x000f000f27147812 */ /* 0x000fe400078ec0ff */
[----:B------:R-:W-:-:S02]  /*ad90*/  SHF.R.U32.HI R50, RZ, 0x6, R23 ;  /* 0x00000006ff327819 */ /* 0x000fc40000011617 */
[----:B------:R-:W-:Y:S02]  /*ada0*/  LOP3.LUT R23, R22, 0xf000f, RZ, 0xc0, !PT ;  /* 0x000f000f16177812 */ /* 0x000fe400078ec0ff */
[----:B------:R-:W-:Y:S02]  /*adb0*/  LOP3.LUT R27, R27, 0x3f003f, RZ, 0xc0, !PT ;  /* 0x003f003f1b1b7812 */ /* 0x000fe400078ec0ff */
[----:B------:R-:W-:Y:S02]  /*adc0*/  LOP3.LUT R39, R21, 0x300030, R36, 0xf8, !PT ;  /* 0x0030003015277812 */ /* 0x000fe400078ef824 */
[----:B------:R-:W-:Y:S02]  /*add0*/  LOP3.LUT R34, R34, 0x3f003f, RZ, 0xc0, !PT ;  /* 0x003f003f22227812 */ /* 0x000fe400078ec0ff */
[----:B------:R-:W-:Y:S02]  /*ade0*/  LOP3.LUT R41, R41, 0x3f003f, RZ, 0xc0, !PT ;  /* 0x003f003f29297812 */ /* 0x000fe400078ec0ff */
        /* <DEDUP_REMOVED lines=9> */
[----:B------:R-:W-:Y:S02]  /*ae80*/  LOP3.LUT R19, R19, 0x300030, R32, 0xf8, !PT ;  /* 0x0030003013137812 */ /* 0x000fe400078ef820 */
[----:B------:R-:W-:Y:S02]  /*ae90*/  LOP3.LUT R46, R23, 0x300030, R46, 0xf8, !PT ;  /* 0x00300030172e7812 */ /* 0x000fe400078ef82e */
        /* <DEDUP_REMOVED lines=108> */
.L_x_416:
        /* <DEDUP_REMOVED lines=47> */
.L_x_418:
        /* <DEDUP_REMOVED lines=46> */
.L_x_419:
        /* <DEDUP_REMOVED lines=43> */
.L_x_417:
        /* <DEDUP_REMOVED lines=8> */
.L_x_411:
        /* <DEDUP_REMOVED lines=11> */
.L_x_438:
        /* <DEDUP_REMOVED lines=10> */
[----:B--2---:R-:W-:Y:S02]  /*bfb0*/  LOP3.LUT R9, R12, 0xf000f, RZ, 0xc0, !PT ;  /* 0x000f000f0c097812 */ /* 0x004fe400078ec0ff */
[----:B------:R-:W-:Y:S02]  /*bfc0*/  LOP3.LUT R25, R13, 0xf000f0, RZ, 0xc0, !PT ;  /* 0x00f000f00d197812 */ /* 0x000fe400078ec0ff */
[----:B------:R-:W-:Y:S02]  /*bfd0*/  SHF.R.U32.HI R30, RZ, 0x8, R14 ;  /* 0x00000008ff1e7819 */ /* 0x000fe4000001160e */
[----:B------:R-:W-:Y:S02]  /*bfe0*/  SHF.R.U32.HI R26, RZ, 0x8, R13 ;  /* 0x00000008ff1a7819 */ /* 0x000fe4000001160d */
[----:B------:R-:W-:Y:S02]  /*bff0*/  LOP3.LUT R28, R14, 0xf000f0, RZ, 0xc0, !PT ;  /* 0x00f000f00e1c7812 */ /* 0x000fe400078ec0ff */
[----:B------:R-:W-:-:S02]  /*c000*/  LOP3.LUT R31, R15, 0xf000f, RZ, 0xc0, !PT ;  /* 0x000f000f0f1f7812 */ /* 0x000fc400078ec0ff */
[----:B---3--:R-:W-:Y:S02]  /*c010*/  @!P4 PRMT R97, R10, 0x7610, R97 ;  /* 0x000076100a61c816 */ /* 0x008fe40000000061 */
[----:B------:R-:W-:Y:S02]  /*c020*/  @!P4 PRMT R100, R11, 0x7610, R100 ;  /* 0x000076100b64c816 */ /* 0x000fe40000000064 */
[----:B------:R-:W-:Y:S02]  /*c030*/  @!P4 PRMT R97, R97, 0x7610, R10 ;  /* 0x000076106161c816 */ /* 0x000fe4000000000a */
[----:B------:R-:W-:Y:S02]  /*c040*/  LOP3.LUT R10, R12, 0xf000f0, RZ, 0xc0, !PT ;  /* 0x00f000f00c0a7812 */ /* 0x000fe400078ec0ff */
[----:B------:R-:W-:Y:S02]  /*c050*/  SHF.R.U32.HI R12, RZ, 0x8, R12 ;  /* 0x00000008ff0c7819 */ /* 0x000fe4000001160c */
[----:B------:R-:W-:-:S02]  /*c060*/  @!P4 PRMT R100, R100, 0x7610, R11 ;  /* 0x000076106464c816 */ /* 0x000fc4000000000b */
        /* <DEDUP_REMOVED lines=14> */
[C---:B------:R-:W-:Y:S02]  /*c150*/  LOP3.LUT R28, R15.reuse, 0xf000f, RZ, 0xc0, !PT ;  /* 0x000f000f0f1c7812 */ /* 0x040fe400078ec0ff */
        /* <DEDUP_REMOVED lines=14> */
[----:B------:R-:W-:Y:S02]  /*c240*/  HADD2 R29, R31, -1032, -1032 ;  /* 0xe408e4081f1d7430 */ /* 0x000fe40000000000 */
[----:B------:R-:W-:-:S02]  /*c250*/  HFMA2 R30, R33, R16.H0_H0, -72, -72 ;  /* 0xd480d480211e7431 */ /* 0x000fc40000040010 */
[-C--:B------:R-:W-:Y:S02]  /*c260*/  HFMA2 R36, R37, R16.reuse.H0_H0, -72, -72 ;  /* 0xd480d48025247431 */ /* 0x080fe40000040010 */
[----:B------:R-:W-:Y:S02]  /*c270*/  HADD2 R25, R9, -1032, -1032 ;  /* 0xe408e40809197430 */ /* 0x000fe40000000000 */
[-C--:B------:R-:W-:Y:S02]  /*c280*/  HFMA2 R17, R17, R16.reuse.H0_H0, -72, -72 ;  /* 0xd480d48011117431 */ /* 0x080fe40000040010 */
[----:B------:R-:W-:Y:S02]  /*c290*/  HADD2 R21, R21, -1032, -1032 ;  /* 0xe408e40815157430 */ /* 0x000fe40000000000 */
[----:B------:R-:W-:Y:S02]  /*c2a0*/  HFMA2 R26, R13, R16.H0_H0, -72, -72 ;  /* 0xd480d4800d1a7431 */ /* 0x000fe40000040010 */
[----:B------:R-:W-:-:S02]  /*c2b0*/  HADD2 R27, R27, -1032, -1032 ;  /* 0xe408e4081b1b7430 */ /* 0x000fc40000000000 */
[----:B------:R-:W-:Y:S02]  /*c2c0*/  HADD2 R31, R10, -1032, -1032 ;  /* 0xe408e4080a1f7430 */ /* 0x000fe40000000000 */
[-C--:B------:R-:W-:Y:S02]  /*c2d0*/  HFMA2 R32, R11, R16.reuse.H0_H0, -72, -72 ;  /* 0xd480d4800b207431 */ /* 0x080fe40000040010 */
[----:B------:R-:W-:Y:S02]  /*c2e0*/  HADD2 R33, R14, -1032, -1032 ;  /* 0xe408e4080e217430 */ /* 0x000fe40000000000 */
[----:B------:R-:W-:Y:S02]  /*c2f0*/  HFMA2 R34, R15, R16.H0_H0, -72, -72 ;  /* 0xd480d4800f227431 */ /* 0x000fe40000040010 */
[----:B------:R-:W-:Y:S02]  /*c300*/  HADD2 R35, R35, -1032, -1032 ;  /* 0xe408e40823237430 */ /* 0x000fe40000000000 */
[----:B------:R-:W-:-:S02]  /*c310*/  HADD2 R37, R12, -1032, -1032 ;  /* 0xe408e4080c257430 */ /* 0x000fc40000000000 */
        /* <DEDUP_REMOVED lines=92> */
.L_x_422:
        /* <DEDUP_REMOVED lines=43> */
[--C-:B-1----:R-:W-:Y:S02]  /*cb90*/  HADD2.F32 R9, -RZ, R40.reuse.H0_H0 ;  /* 0x20000028ff097230 */ /* 0x102fe40000004100 */
        /* <DEDUP_REMOVED lines=54> */
.L_x_424:
        /* <DEDUP_REMOVED lines=94> */
.L_x_425:
        /* <DEDUP_REMOVED lines=58> */
[----:B------:R-:W-:Y:S02]  /*d880*/  HADD2.F32 R30, -RZ, R37.H1_H1 ;  /* 0x30000025ff1e7230 */ /* 0x000fe40000004100 */
[----:B------:R-:W-:Y:S01]  /*d890*/  FFMA.FTZ R17, R28, R40, R17 ;  /* 0x000000281c117223 */ /* 0x000fe20000010011 */
[----:B------:R-:W-:-:S02]  /*d8a0*/  HADD2.F32 R26, -RZ, R36.H0_H0 ;  /* 0x20000024ff1a7230 */ /* 0x000fc40000004100 */
[----:B------:R-:W-:Y:S01]  /*d8b0*/  FFMA.FTZ R10, R10, R12, R11 ;  /* 0x0000000c0a0a7223 */ /* 0x000fe2000001000b */
[----:B------:R-:W-:Y:S02]  /*d8c0*/  HADD2.F32 R41, -RZ, R41.H1_H1 ;  /* 0x30000029ff297230 */ /* 0x000fe40000004100 */
[----:B------:R-:W-:Y:S01]  /*d8d0*/  FFMA.FTZ R9, R30, R40, R9 ;  /* 0x000000281e097223 */ /* 0x000fe20000010009 */
        /* <DEDUP_REMOVED lines=27> */
.L_x_423:
        /* <DEDUP_REMOVED lines=9> */
[----:B------:R-:W-:Y:S02]  /*db20*/  LOP3.LUT R28, R27, 0xf000f, RZ, 0xc0, !PT ;  /* 0x000f000f1b1c7812 */ /* 0x000fe400078ec0ff */
[----:B------:R-:W-:Y:S02]  /*db30*/  SHF.R.U32.HI R24, RZ, 0x8, R24 ;  /* 0x00000008ff187819 */ /* 0x000fe40000011618 */
[----:B------:R-:W-:Y:S02]  /*db40*/  SHF.R.U32.HI R25, RZ, 0x8, R25 ;  /* 0x00000008ff197819 */ /* 0x000fe40000011619 */
[----:B------:R-:W-:Y:S02]  /*db50*/  SHF.R.U32.HI R26, RZ, 0x8, R26 ;  /* 0x00000008ff1a7819 */ /* 0x000fe4000001161a */
[----:B------:R-:W-:-:S02]  /*db60*/  SHF.R.U32.HI R32, RZ, 0x8, R27 ;  /* 0x00000008ff207819 */ /* 0x000fc4000001161b */
        /* <DEDUP_REMOVED lines=34> */
[----:B------:R-:W-:Y:S02]  /*dd90*/  HADD2 R32, R10, -1032, -1032 ;  /* 0xe408e4080a207430 */ /* 0x000fe40000000000 */
[----:B------:R-:W-:-:S02]  /*dda0*/  HADD2 R34, R12, -1032, -1032 ;  /* 0xe408e4080c227430 */ /* 0x000fc40000000000 */
[-C--:B------:R-:W-:Y:S02]  /*ddb0*/  HFMA2 R35, R25, R16.reuse.H0_H0, -72, -72 ;  /* 0xd480d48019237431 */ /* 0x080fe40000040010 */
[----:B------:R-:W-:Y:S02]  /*ddc0*/  HADD2 R36, R36, -1032, -1032 ;  /* 0xe408e40824247430 */ /* 0x000fe40000000000 */
[-C--:B------:R-:W-:Y:S02]  /*ddd0*/  HFMA2 R37, R37, R16.reuse.H0_H0, -72, -72 ;  /* 0xd480d48025257431 */ /* 0x080fe40000040010 */
[----:B------:R-:W-:Y:S02]  /*dde0*/  HADD2 R38, R38, -1032, -1032 ;  /* 0xe408e40826267430 */ /* 0x000fe40000000000 */
        /* <DEDUP_REMOVED lines=92> */
.L_x_426:
        /* <DEDUP_REMOVED lines=95> */
.L_x_428:
        /* <DEDUP_REMOVED lines=94> */
.L_x_429:
        /* <DEDUP_REMOVED lines=9> */
[--C-:B------:R-:W-:Y:S02]  /*f010*/  HADD2.F32 R42, -RZ, R11.reuse.H0_H0 ;  /* 0x2000000bff2a7230 */ /* 0x100fe40000004100 */
[----:B------:R-:W-:Y:S02]  /*f020*/  HADD2.F32 R41, -RZ, R11.H1_H1 ;  /* 0x3000000bff297230 */ /* 0x000fe40000004100 */
[-C--:B------:R-:W-:Y:S01]  /*f030*/  FFMA.FTZ R9, R9, R13.reuse, RZ ;  /* 0x0000000d09097223 */ /* 0x080fe200000100ff */
[----:B------:R-:W-:Y:S02]  /*f040*/  HADD2.F32 R11, -RZ, R28.H0_H0 ;  /* 0x2000001cff0b7230 */ /* 0x000fe40000004100 */
[----:B------:R-:W-:Y:S02]  /*f050*/  HADD2.F32 R40, -RZ, R10.H1_H1 ;  /* 0x3000000aff287230 */ /* 0x000fe40000004100 */
[----:B------:R-:W-:Y:S02]  /*f060*/  HADD2.F32 R10, -RZ, R21.H0_H0 ;  /* 0x20000015ff0a7230 */ /* 0x000fe40000004100 */
[----:B------:R-:W-:Y:S01]  /*f070*/  FFMA.FTZ R11, R11, R13, RZ ;  /* 0x0000000d0b0b7223 */ /* 0x000fe200000100ff */
[----:B------:R-:W-:-:S02]  /*f080*/  HADD2.F32 R28, -RZ, R28.H1_H1 ;  /* 0x3000001cff1c7230 */ /* 0x000fc40000004100 */
[-C--:B------:R-:W-:Y:S01]  /*f090*/  FFMA.FTZ R9, R26, R40.reuse, R9 ;  /* 0x000000281a097223 */ /* 0x080fe20000010009 */
[----:B------:R-:W-:Y:S02]  /*f0a0*/  HADD2.F32 R26, -RZ, R29.H0_H0 ;  /* 0x2000001dff1a7230 */ /* 0x000fe40000004100 */
[-C--:B------:R-:W-:Y:S01]  /*f0b0*/  FFMA.FTZ R21, R10, R13.reuse, RZ ;  /* 0x0000000d0a157223 */ /* 0x080fe200000100ff */
[----:B------:R-:W-:Y:S01]  /*f0c0*/  FFMA.FTZ R13, R12, R13, RZ ;  /* 0x0000000d0c0d7223 */ /* 0x000fe200000100ff */
[-C--:B------:R-:W-:Y:S01]  /*f0d0*/  FFMA.FTZ R11, R28, R40.reuse, R11 ;  /* 0x000000281c0b7223 */ /* 0x080fe2000001000b */
[----:B------:R-:W-:Y:S02]  /*f0e0*/  HADD2.F32 R10, -RZ, R17.H0_H0 ;  /* 0x20000011ff0a7230 */ /* 0x000fe40000004100 */
[----:B------:R-:W-:Y:S01]  /*f0f0*/  FFMA.FTZ R21, R44, R40, R21 ;  /* 0x000000282c157223 */ /* 0x000fe20000010015 */
[----:B------:R-:W-:Y:S02]  /*f100*/  HADD2.F32 R12, -RZ, R27.H0_H0 ;  /* 0x2000001bff0c7230 */ /* 0x000fe40000004100 */
[----:B------:R-:W-:Y:S01]  /*f110*/  FFMA.FTZ R28, R26, R42, R11 ;  /* 0x0000002a1a1c7223 */ /* 0x000fe2000001000b */
[----:B------:R-:W-:-:S02]  /*f120*/  HADD2.F32 R26, -RZ, R31.H0_H0 ;  /* 0x2000001fff1a7230 */ /* 0x000fc40000004100 */
[----:B------:R-:W-:Y:S01]  /*f130*/  FFMA.FTZ R13, R30, R40, R13 ;  /* 0x000000281e0d7223 */ /* 0x000fe2000001000d */
        /* <DEDUP_REMOVED lines=63> */
.L_x_427:
        /* <DEDUP_REMOVED lines=145> */
.L_x_430:
        /* <DEDUP_REMOVED lines=95> */
.L_x_432:
        /* <DEDUP_REMOVED lines=94> */
.L_x_433:
        /* <DEDUP_REMOVED lines=91> */
.L_x_431:
        /* <DEDUP_REMOVED lines=8> */
[----:B------:R-:W-:Y:S02]  /*11040*/  LOP3.LUT R26, R27, 0xf000f0, RZ, 0xc0, !PT ;  /* 0x00f000f01b1a7812 */ /* 0x000fe400078ec0ff */
[----:B------:R-:W-:Y:S02]  /*11050*/  SHF.R.U32.HI R17, RZ, 0x8, R25 ;  /* 0x00000008ff117819 */ /* 0x000fe40000011619 */
[----:B------:R-:W-:Y:S02]  /*11060*/  SHF.R.U32.HI R36, RZ, 0x8, R27 ;  /* 0x00000008ff247819 */ /* 0x000fe4000001161b */
[C---:B------:R-:W-:Y:S02]  /*11070*/  LOP3.LUT R12, R25.reuse, 0xf000f, RZ, 0xc0, !PT ;  /* 0x000f000f190c7812 */ /* 0x040fe400078ec0ff */
[----:B------:R-:W-:-:S02]  /*11080*/  LOP3.LUT R13, R25, 0xf000f0, RZ, 0xc0, !PT ;  /* 0x00f000f0190d7812 */ /* 0x000fc400078ec0ff */
[----:B------:R-:W-:Y:S02]  /*11090*/  LOP3.LUT R25, R24, 0x64006400, RZ, 0xfc, !PT ;  /* 0x6400640018197812 */ /* 0x000fe400078efcff */
[----:B------:R-:W-:Y:S02]  /*110a0*/  LOP3.LUT R37, R26, 0x64006400, RZ, 0xfc, !PT ;  /* 0x640064001a257812 */ /* 0x000fe400078efcff */
[----:B------:R-:W-:Y:S01]  /*110b0*/  LOP3.LUT R21, R10, 0x64006400, RZ, 0xfc, !PT ;  /* 0x640064000a157812 */ /* 0x000fe200078efcff */
[-C--:B------:R-:W-:Y:S01]  /*110c0*/  HFMA2 R25, R25, R16.reuse.H0_H0, -72, -72 ;  /* 0xd480d48019197431 */ /* 0x080fe20000040010 */
[----:B------:R-:W-:Y:S02]  /*110d0*/  LOP3.LUT R24, R17, 0xf000f0, RZ, 0xc0, !PT ;  /* 0x00f000f011187812 */ /* 0x000fe400078ec0ff */
[----:B------:R-:W-:Y:S01]  /*110e0*/  LOP3.LUT R26, R33, 0xf000f0, RZ, 0xc0, !PT ;  /* 0x00f000f0211a7812 */ /* 0x000fe200078ec0ff */
[----:B------:R-:W-:Y:S01]  /*110f0*/  HFMA2 R21, R21, R16.H0_H0, -72, -72 ;  /* 0xd480d48015157431 */ /* 0x000fe20000040010 */
        /* <DEDUP_REMOVED lines=10> */
[----:B------:R-:W-:Y:S02]  /*111a0*/  LOP3.LUT R13, R13, 0x64006400, RZ, 0xfc, !PT ;  /* 0x640064000d0d7812 */ /* 0x000fe400078efcff */
        /* <DEDUP_REMOVED lines=114> */
.L_x_434:
        /* <DEDUP_REMOVED lines=95> */
.L_x_436:
        /* <DEDUP_REMOVED lines=94> */
.L_x_437:
        /* <DEDUP_REMOVED lines=26> */
[-C--:B------:R-:W-:Y:S01]  /*12640*/  FFMA.FTZ R11, R11, R41.reuse, R10 ;  /* 0x000000290b0b7223 */ /* 0x080fe2000001000a */
[----:B------:R-:W-:Y:S02]  /*12650*/  HADD2.F32 R10, -RZ, R21.H1_H1 ;  /* 0x30000015ff0a7230 */ /* 0x000fe40000004100 */
        /* <DEDUP_REMOVED lines=63> */
.L_x_435:
        /* <DEDUP_REMOVED lines=8> */
.L_x_421:
        /* <DEDUP_REMOVED lines=10> */
.L_x_444:
        /* <DEDUP_REMOVED lines=9> */
[----:B------:R-:W3:Y:S01]  /*12c00*/  LDG.E.128.CONSTANT R16, desc[UR8][R98.64] ;  /* 0x0000000862107981 */ /* 0x000ee2000c1e9d00 */
[----:B------:R-:W-:Y:S01]  /*12c10*/  MOV R24, 0x3000 ;  /* 0x0000300000187802 */ /* 0x000fe20000000f00 */
[----:B------:R-:W-:Y:S01]  /*12c20*/  HFMA2 R40, -RZ, RZ, 0, 0.015625 ;  /* 0x00002400ff287431 */ /* 0x000fe200000001ff */
[----:B------:R-:W-:Y:S02]  /*12c30*/  ISETP.NE.AND P3, PT, R94, RZ, PT ;  /* 0x000000ff5e00720c */ /* 0x000fe40003f65270 */
[----:B------:R-:W-:Y:S02]  /*12c40*/  ISETP.NE.AND P2, PT, R95, 0x1, PT ;  /* 0x000000015f00780c */ /* 0x000fe40003f45270 */
[----:B------:R-:W-:Y:S02]  /*12c50*/  @!P1 IADD3 R101, PT, PT, R89, 0x1, RZ ;  /* 0x0000000159659810 */ /* 0x000fe40007ffe0ff */
[C---:B--2---:R-:W-:Y:S02]  /*12c60*/  LOP3.LUT R52, R12.reuse, 0x70007, RZ, 0xc0, !PT ;  /* 0x000700070c347812 */ /* 0x044fe400078ec0ff */
[----:B------:R-:W-:-:S02]  /*12c70*/  LOP3.LUT R9, R12, 0x380038, RZ, 0xc0, !PT ;  /* 0x003800380c097812 */ /* 0x000fc400078ec0ff */
[--C-:B------:R-:W-:Y:S02]  /*12c80*/  SHF.R.U32.HI R47, RZ, 0x6, R12.reuse ;  /* 0x00000006ff2f7819 */ /* 0x100fe4000001160c */
[----:B------:R-:W-:Y:S02]  /*12c90*/  SHF.R.U32.HI R12, RZ, 0xf, R12 ;  /* 0x0000000fff0c7819 */ /* 0x000fe4000001160c */
[----:B------:R-:W-:Y:S02]  /*12ca0*/  SHF.R.U32.HI R27, RZ, 0xf, R14 ;  /* 0x0000000fff1b7819 */ /* 0x000fe4000001160e */
[C---:B------:R-:W-:Y:S02]  /*12cb0*/  LOP3.LUT R53, R13.reuse, 0x70007, RZ, 0xc0, !PT ;  /* 0x000700070d357812 */ /* 0x040fe400078ec0ff */
[----:B------:R-:W-:Y:S02]  /*12cc0*/  LOP3.LUT R25, R13, 0x380038, RZ, 0xc0, !PT ;  /* 0x003800380d197812 */ /* 0x000fe400078ec0ff */
[----:B------:R-:W-:-:S02]  /*12cd0*/  SHF.R.U32.HI R48, RZ, 0x6, R13 ;  /* 0x00000006ff307819 */ /* 0x000fc4000001160d */
[----:B----4-:R-:W-:Y:S02]  /*12ce0*/  @!P1 PRMT R100, R29, 0x7610, R100 ;  /* 0x000076101d649816 */ /* 0x010fe40000000064 */
[----:B0-----:R-:W-:Y:S02]  /*12cf0*/  SHF.R.U32.HI R10, RZ, 0xf, R13 ;  /* 0x0000000fff0a7819 */ /* 0x001fe4000001160d */
[----:B------:R-:W-:Y:S02]  /*12d00*/  @!P1 PRMT R100, R100, 0x7610, R29 ;  /* 0x0000761064649816 */ /* 0x000fe4000000001d */
[----:B------:R-:W-:Y:S02]  /*12d10*/  SHF.R.U32.HI R30, RZ, 0xf, R15 ;  /* 0x0000000fff1e7819 */ /* 0x000fe4000001160f */
[----:B------:R-:W-:Y:S02]  /*12d20*/  LOP3.LUT R12, R12, 0x10001, RZ, 0xc0, !PT ;  /* 0x000100010c0c7812 */ /* 0x000fe400078ec0ff */
[----:B-----5:R-:W-:-:S02]  /*12d30*/  LOP3.LUT R39, R20, 0x70007, RZ, 0xc0, !PT ;  /* 0x0007000714277812 */ /* 0x020fc400078ec0ff */
[----:B------:R-:W-:Y:S02]  /*12d40*/  LOP3.LUT R11, R20, 0x380038, RZ, 0xc0, !PT ;  /* 0x00380038140b7812 */ /* 0x000fe400078ec0ff */
[--C-:B------:R-:W-:Y:S02]  /*12d50*/  SHF.R.U32.HI R29, RZ, 0x6, R20.reuse ;  /* 0x00000006ff1d7819 */ /* 0x100fe40000011614 */
[----:B------:R-:W-:Y:S02]  /*12d60*/  SHF.R.U32.HI R13, RZ, 0xe, R20 ;  /* 0x0000000eff0d7819 */ /* 0x000fe40000011614 */
[----:B------:R-:W-:Y:S02]  /*12d70*/  @!P1 PRMT R97, R28, 0x7610, R97 ;  /* 0x000076101c619816 */ /* 0x000fe40000000061 */
[----:B---3--:R-:W-:Y:S02]  /*12d80*/  @!P1 IADD3 R90, PT, PT, R26, R93, RZ ;  /* 0x0000005d1a5a9210 */ /* 0x008fe40007ffe0ff */
[----:B------:R-:W-:-:S02]  /*12d90*/  LOP3.LUT R43, R22, 0x70007, RZ, 0xc0, !PT ;  /* 0x00070007162b7812 */ /* 0x000fc400078ec0ff */
[----:B------:R-:W-:Y:S02]  /*12da0*/  LOP3.LUT R20, R22, 0x380038, RZ, 0xc0, !PT ;  /* 0x0038003816147812 */ /* 0x000fe400078ec0ff */
[----:B------:R-:W-:Y:S02]  /*12db0*/  SHF.R.U32.HI R35, RZ, 0x6, R22 ;  /* 0x00000006ff237819 */ /* 0x000fe40000011616 */
[C---:B------:R-:W-:Y:S02]  /*12dc0*/  LOP3.LUT R54, R14.reuse, 0x70007, RZ, 0xc0, !PT ;  /* 0x000700070e367812 */ /* 0x040fe400078ec0ff */
[----:B------:R-:W-:Y:S02]  /*12dd0*/  LOP3.LUT R26, R14, 0x380038, RZ, 0xc0, !PT ;  /* 0x003800380e1a7812 */ /* 0x000fe400078ec0ff */
[----:B------:R-:W-:Y:S02]  /*12de0*/  SHF.R.U32.HI R51, RZ, 0x6, R14 ;  /* 0x00000006ff337819 */ /* 0x000fe4000001160e */
[----:B------:R-:W-:-:S02]  /*12df0*/  SHF.R.U32.HI R22, RZ, 0xe, R22 ;  /* 0x0000000eff167819 */ /* 0x000fc40000011616 */
[C---:B------:R-:W-:Y:S02]  /*12e00*/  LOP3.LUT R50, R23.reuse, 0x70007, RZ, 0xc0, !PT ;  /* 0x0007000717327812 */ /* 0x040fe400078ec0ff */
[----:B------:R-:W-:Y:S02]  /*12e10*/  LOP3.LUT R58, R23, 0x380038, RZ, 0xc0, !PT ;  /* 0x00380038173a7812 */ /* 0x000fe400078ec0ff */
[--C-:B------:R-:W-:Y:S02]  /*12e20*/  SHF.R.U32.HI R44, RZ, 0x6, R23.reuse ;  /* 0x00000006ff2c7819 */ /* 0x100fe40000011617 */
[----:B------:R-:W-:Y:S02]  /*12e30*/  LOP3.LUT R27, R27, 0x10001, RZ, 0xc0, !PT ;  /* 0x000100011b1b7812 */ /* 0x000fe400078ec0ff */
[----:B------:R-:W-:Y:S02]  /*12e40*/  SHF.R.U32.HI R23, RZ, 0xe, R23 ;  /* 0x0000000eff177819 */ /* 0x000fe40000011617 */
[----:B------:R-:W-:-:S02]  /*12e50*/  LOP3.LUT R14, R10, 0x10001, RZ, 0xc0, !PT ;  /* 0x000100010a0e7812 */ /* 0x000fc400078ec0ff */
[----:B------:R-:W-:Y:S02]  /*12e60*/  LOP3.LUT R30, R30, 0x10001, RZ, 0xc0, !PT ;  /* 0x000100011e1e7812 */ /* 0x000fe400078ec0ff */
[----:B------:R-:W-:Y:S02]  /*12e70*/  LOP3.LUT R10, R12, 0x20002, R13, 0xf8, !PT ;  /* 0x000200020c0a7812 */ /* 0x000fe400078ef80d */
[----:B------:R-:W-:Y:S02]  /*12e80*/  SHF.R.U32.HI R31, RZ, 0xd, R16 ;  /* 0x0000000dff1f7819 */ /* 0x000fe40000011610 */
[----:B------:R-:W-:Y:S02]  /*12e90*/  @!P1 PRMT R97, R97, 0x7610, R28 ;  /* 0x0000761061619816 */ /* 0x000fe4000000001c */
[C---:B------:R-:W-:Y:S02]  /*12ea0*/  LOP3.LUT R66, R15.reuse, 0x70007, RZ, 0xc0, !PT ;  /* 0x000700070f427812 */ /* 0x040fe400078ec0ff */
[----:B------:R-:W-:-:S02]  /*12eb0*/  LOP3.LUT R56, R15, 0x380038, RZ, 0xc0, !PT ;  /* 0x003800380f387812 */ /* 0x000fc400078ec0ff */
[----:B------:R-:W-:Y:S02]  /*12ec0*/  SHF.R.U32.HI R55, RZ, 0x6, R15 ;  /* 0x00000006ff377819 */ /* 0x000fe4000001160f */
[C---:B------:R-:W-:Y:S02]  /*12ed0*/  LOP3.LUT R37, R21.reuse, 0x70007, RZ, 0xc0, !PT ;  /* 0x0007000715257812 */ /* 0x040fe400078ec0ff */
[----:B------:R-:W-:Y:S02]  /*12ee0*/  LOP3.LUT R15, R21, 0x380038, RZ, 0xc0, !PT ;  /* 0x00380038150f7812 */ /* 0x000fe400078ec0ff */
[----:B------:R-:W-:Y:S02]  /*12ef0*/  SHF.R.U32.HI R28, RZ, 0x6, R21 ;  /* 0x00000006ff1c7819 */ /* 0x000fe40000011615 */
[----:B------:R-:W-:Y:S02]  /*12f00*/  LOP3.LUT R34, R27, 0x20002, R22, 0xf8, !PT ;  /* 0x000200021b227812 */ /* 0x000fe400078ef816 */
[----:B------:R-:W-:-:S02]  /*12f10*/  SHF.R.U32.HI R33, RZ, 0xd, R18 ;  /* 0x0000000dff217819 */ /* 0x000fc40000011612 */
[C---:B------:R-:W-:Y:S02]  /*12f20*/  LOP3.LUT R49, R19.reuse, 0x70007, RZ, 0xc0, !PT ;  /* 0x0007000713317812 */ /* 0x040fe400078ec0ff */
[----:B------:R-:W-:Y:S02]  /*12f30*/  LOP3.LUT R59, R19, 0x380038, RZ, 0xc0, !PT ;  /* 0x00380038133b7812 */ /* 0x000fe400078ec0ff */
[----:B------:R-:W-:Y:S02]  /*12f40*/  SHF.R.U32.HI R46, RZ, 0x6, R19 ;  /* 0x00000006ff2e7819 */ /* 0x000fe40000011613 */
[----:B------:R-:W-:Y:S02]  /*12f50*/  SHF.R.U32.HI R21, RZ, 0xe, R21 ;  /* 0x0000000eff157819 */ /* 0x000fe40000011615 */
[----:B------:R-:W-:Y:S02]  /*12f60*/  LOP3.LUT R60, R30, 0x20002, R23, 0xf8, !PT ;  /* 0x000200021e3c7812 */ /* 0x000fe400078ef817 */
[----:B------:R-:W-:-:S02]  /*12f70*/  SHF.R.U32.HI R19, RZ, 0xd, R19 ;  /* 0x0000000dff137819 */ /* 0x000fc40000011613 */
[C---:B------:R-:W-:Y:S02]  /*12f80*/  LOP3.LUT R38, R16.reuse, 0x70007, RZ, 0xc0, !PT ;  /* 0x0007000710267812 */ /* 0x040fe400078ec0ff */
[----:B------:R-:W-:Y:S02]  /*12f90*/  LOP3.LUT R12, R16, 0x380038, RZ, 0xc0, !PT ;  /* 0x00380038100c7812 */ /* 0x000fe400078ec0ff */
[----:B------:R-:W-:Y:S02]  /*12fa0*/  SHF.R.U32.HI R30, RZ, 0x6, R16 ;  /* 0x00000006ff1e7819 */ /* 0x000fe40000011610 */
[----:B------:R-:W-:Y:S02]  /*12fb0*/  LOP3.LUT R31, R10, 0x40004, R31, 0xf8, !PT ;  /* 0x000400040a1f7812 */ /* 0x000fe400078ef81f */
[----:B------:R-:W-:Y:S02]  /*12fc0*/  LOP3.LUT R13, R48, 0x380038, RZ, 0xc0, !PT ;  /* 0x00380038300d7812 */ /* 0x000fe400078ec0ff */
[----:B------:R-:W-:-:S02]  /*12fd0*/  LOP3.LUT R10, R47, 0x380038, RZ, 0xc0, !PT ;  /* 0x003800382f0a7812 */ /* 0x000fc400078ec0ff */
[----:B------:R-:W-:Y:S02]  /*12fe0*/  LOP3.LUT R16, R51, 0x380038, RZ, 0xc0, !PT ;  /* 0x0038003833107812 */ /* 0x000fe400078ec0ff */
[----:B------:R-:W-:Y:S02]  /*12ff0*/  LOP3.LUT R33, R34, 0x40004, R33, 0xf8, !PT ;  /* 0x0004000422217812 */ /* 0x000fe400078ef821 */
[----:B------:R-:W-:Y:S02]  /*13000*/  LOP3.LUT R21, R14, 0x20002, R21, 0xf8, !PT ;  /* 0x000200020e157812 */ /* 0x000fe400078ef815 */
[----:B------:R-:W-:Y:S02]  /*13010*/  LOP3.LUT R34, R60, 0x40004, R19, 0xf8, !PT ;  /* 0x000400043c227812 */ /* 0x000fe400078ef813 */
[C---:B------:R-:W-:Y:S02]  /*13020*/  LOP3.LUT R41, R17.reuse, 0x70007, RZ, 0xc0, !PT ;  /* 0x0007000711297812 */ /* 0x040fe400078ec0ff */
[----:B------:R-:W-:-:S02]  /*13030*/  LOP3.LUT R14, R17, 0x380038, RZ, 0xc0, !PT ;  /* 0x00380038110e7812 */ /* 0x000fc400078ec0ff */
[--C-:B------:R-:W-:Y:S02]  /*13040*/  SHF.R.U32.HI R36, RZ, 0x6, R17.reuse ;  /* 0x00000006ff247819 */ /* 0x100fe40000011611 */
[----:B------:R-:W-:Y:S02]  /*13050*/  SHF.R.U32.HI R32, RZ, 0xd, R17 ;  /* 0x0000000dff207819 */ /* 0x000fe40000011611 */
[----:B------:R-:W-:Y:S02]  /*13060*/  LOP3.LUT R25, R25, 0x64006400, RZ, 0xfc, !PT ;  /* 0x6400640019197812 */ /* 0x000fe400078efcff */
[----:B------:R-:W-:Y:S02]  /*13070*/  LOP3.LUT R19, R56, 0x64006400, RZ, 0xfc, !PT ;  /* 0x6400640038137812 */ /* 0x000fe400078efcff */
[----:B------:R-:W-:Y:S02]  /*13080*/  LOP3.LUT R13, R13, 0x64006400, RZ, 0xfc, !PT ;  /* 0x640064000d0d7812 */ /* 0x000fe400078efcff */
[----:B------:R-:W-:-:S02]  /*13090*/  LOP3.LUT R45, R18, 0x70007, RZ, 0xc0, !PT ;  /* 0x00070007122d7812 */ /* 0x000fc400078ec0ff */
[----:B------:R-:W-:Y:S02]  /*130a0*/  LOP3.LUT R22, R18, 0x380038, RZ, 0xc0, !PT ;  /* 0x0038003812167812 */ /* 0x000fe400078ec0ff */
[----:B------:R-:W-:Y:S02]  /*130b0*/  SHF.R.U32.HI R42, RZ, 0x6, R18 ;  /* 0x00000006ff2a7819 */ /* 0x000fe40000011612 */
[----:B------:R-:W-:Y:S02]  /*130c0*/  LOP3.LUT R9, R9, 0x64006400, RZ, 0xfc, !PT ;  /* 0x6400640009097812 */ /* 0x000fe400078efcff */
[----:B------:R-:W-:Y:S02]  /*130d0*/  LOP3.LUT R75, R10, 0x64006400, RZ, 0xfc, !PT ;  /* 0x640064000a4b7812 */ /* 0x000fe400078efcff */
[----:B------:R-:W-:Y:S02]  /*130e0*/  LOP3.LUT R17, R16, 0x64006400, RZ, 0xfc, !PT ;  /* 0x6400640010117812 */ /* 0x000fe400078efcff */
[----:B------:R-:W-:-:S02]  /*130f0*/  LOP3.LUT R18, R55, 0x380038, RZ, 0xc0, !PT ;  /* 0x0038003837127812 */ /* 0x000fc400078ec0ff */
        /* <DEDUP_REMOVED lines=44> */
[-C--:B------:R-:W-:Y:S01]  /*133c0*/  HFMA2 R14, R21, R24.reuse.H0_H0, -132, -132 ;  /* 0xd820d820150e7431 */ /* 0x080fe20000040018 */
[----:B------:R-:W-:Y:S01]  /*133d0*/  LOP3.LUT R21, R47, 0x1c001c0, RZ, 0xc0, !PT ;  /* 0x01c001c02f157812 */ /* 0x000fe200078ec0ff */
[-C--:B------:R-:W-:Y:S02]  /*133e0*/  HFMA2 R15, R27, R24.reuse.H0_H0, -132, -132 ;  /* 0xd820d8201b0f7431 */ /* 0x080fe40000040018 */
[-C--:B------:R-:W-:Y:S02]  /*133f0*/  HFMA2 R16, R67, R24.reuse.H0_H0, -132, -132 ;  /* 0xd820d82043107431 */ /* 0x080fe40000040018 */
[-C--:B------:R-:W-:Y:S02]  /*13400*/  HFMA2 R17, R17, R24.reuse.H0_H0, -132, -132 ;  /* 0xd820d82011117431 */ /* 0x080fe40000040018 */
[----:B------:R-:W-:-:S02]  /*13410*/  HFMA2 R18, R23, R24.H0_H0, -132, -132 ;  /* 0xd820d82017127431 */ /* 0x000fc40000040018 */
[-C--:B------:R-:W-:Y:S02]  /*13420*/  HFMA2 R19, R63, R24.reuse.H0_H0, -132, -132 ;  /* 0xd820d8203f137431 */ /* 0x080fe40000040018 */
        /* <DEDUP_REMOVED lines=79> */
[----:B------:R-:W-:Y:S02]  /*13920*/  HFMA2 R40, R73, R40.H0_H0, -20, -20 ;  /* 0xcd00cd0049287431 */ /* 0x000fe40000040028 */
        /* <DEDUP_REMOVED lines=41> */
[----:B------:R-:W0:Y:S01]  /*13bc0*/  LDS.128 R32, [UR4+-0xe0] ;  /* 0xffff2004ff207984 */ /* 0x000e220008000c00 */
        /* <DEDUP_REMOVED lines=16> */
[----:B------:R-:W1:Y:S01]  /*13cd0*/  LDS.128 R36, [UR4+-0xd0] ;  /* 0xffff3004ff247984 */ /* 0x000e620008000c00 */
        /* <DEDUP_REMOVED lines=42> */
.L_x_440:
        /* <DEDUP_REMOVED lines=82> */
.L_x_442:
        /* <DEDUP_REMOVED lines=80> */
.L_x_443:
        /* <DEDUP_REMOVED lines=77> */
.L_x_441:
[----:B------:R-:W-:Y:S01]  /*14e70*/  IADD3 R93, PT, PT, R93, 0x20, RZ ;  /* 0x000000205d5d7810 */ /* 0x000fe20007ffe0ff */
[----:B------:R-:W-:Y:S01]  /*14e80*/  UIADD3 UR4, UPT, UPT, UR4, 0x40, URZ ;  /* 0x0000004004047890 */ /* 0x000fe2000fffe0ff */
[----:B------:R-:W-:Y:S01]  /*14e90*/  IADD3 R86, P3, PT, R86, 0x80, RZ ;  /* 0x0000008056567810 */ /* 0x000fe20007f7e0ff */
[----:B------:R-:W-:Y:S01]  /*14ea0*/  IMAD.WIDE R30, R85, 0x4, R98 ;  /* 0x00000004551e7825 */ /* 0x000fe200078e0262 */
[----:B------:R-:W-:Y:S02]  /*14eb0*/  ISETP.GE.AND P1, PT, R93, R88, PT ;  /* 0x000000585d00720c */ /* 0x000fe40003f26270 */
[----:B------:R-:W-:-:S11]  /*14ec0*/  IADD3.X R87, PT, PT, RZ, R87, RZ, P3, !PT ;  /* 0x00000057ff577210 */ /* 0x000fd60001ffe4ff */
[----:B------:R-:W-:Y:S05]  /*14ed0*/  @!P1 BRA `(.L_x_444) ;  /* 0xffffffdc00249947 */ /* 0x000fea000383ffff */
.L_x_439:
[----:B------:R-:W0:Y:S01]  /*14ee0*/  LDC.64 R12, c[0x0][0x3a0] ;  /* 0x0000e800ff0c7b82 */ /* 0x000e220000000a00 */
[----:B------:R-:W-:-:S04]  /*14ef0*/  IMAD R9, R85, UR7, R96 ;  /* 0x0000000755097c24 */ /* 0x000fc8000f8e0260 */
[----:B0-----:R-:W-:Y:S01]  /*14f00*/  IMAD.WIDE R12, R9, 0x2, R12 ;  /* 0x00000002090c7825 */ /* 0x001fe200078e020c */
        /* <DEDUP_REMOVED lines=10> */
.L_x_448:
[----:B------:R-:W0:Y:S02]  /*14fb0*/  LDS R8, [R10] ;  /* 0x000000000a087984 */ /* 0x000e240000000800 */
[----:B0-----:R-:W-:-:S05]  /*14fc0*/  HADD2 R9, R8, R11 ;  /* 0x0000000b08097230 */ /* 0x001fca0000000000 */
[----:B------:R-:W0:Y:S02]  /*14fd0*/  ATOMS.CAST.SPIN P0, [R10], R8, R9 ;  /* 0x000000080a00758d */ /* 0x000e240001800009 */
[----:B0-----:R-:W-:Y:S05]  /*14fe0*/  @!P0 BRA `(.L_x_448) ;  /* 0xfffffffc00f08947 */ /* 0x001fea000383ffff */
[----:B------:R-:W-:Y:S05]  /*14ff0*/  BRA `(.L_x_446) ;  /* 0x00000000000c7947 */ /* 0x000fea0003800000 */
.L_x_447:
[----:B------:R-:W2:Y:S02]  /*15000*/  LD.E R8, desc[UR8][R12.64] ;  /* 0x000000080c087980 */ /* 0x000ea4000c101900 */
[----:B--2---:R-:W-:-:S05]  /*15010*/  IADD3 R9, PT, PT, R9, R8, RZ ;  /* 0x0000000809097210 */ /* 0x004fca0007ffe0ff */
[----:B------:R0:W-:Y:S02]  /*15020*/  ST.E desc[UR8][R12.64], R9 ;  /* 0x000000090c007985 */ /* 0x0001e4000c101908 */
.L_x_446:
[----:B------:R-:W-:Y:S05]  /*15030*/  BSYNC.RECONVERGENT B0 ;  /* 0x0000000000007941 */ /* 0x000fea0003800200 */
.L_x_445:
[----:B------:R1:W-:Y:S01]  /*15040*/  ATOM.E.ADD.F16x2.RN.STRONG.GPU P0, RZ, desc[UR8][R12.64+0x4], R14 ;  /* 0x8000040e0cff79a2 */ /* 0x0003e2000c10e108 */
[----:B------:R-:W-:Y:S04]  /*15050*/  BSSY.RECONVERGENT B0, `(.L_x_449) ;  /* 0x000000e000007945 */ /* 0x000fe80003800200 */
[----:B-1----:R-:W-:Y:S05]  /*15060*/  @P0 BRA `(.L_x_450) ;  /* 0x0000000000300947 */ /* 0x002fea0003800000 */
[----:B------:R-:W1:Y:S02]  /*15070*/  QSPC.E.S P0, RZ, [R12+0x4] ;  /* 0x000004000cff73aa */ /* 0x000e640000000500 */
[----:B-1----:R-:W-:Y:S05]  /*15080*/  @!P0 BRA `(.L_x_451) ;  /* 0x00000000001c8947 */ /* 0x002fea0003800000 */
[----:B------:R-:W-:-:S04]  /*15090*/  MOV R8, R12 ;  /* 0x0000000c00087202 */ /* 0x000fc80000000f00 */
[----:B------:R-:W-:-:S07]  /*150a0*/  MOV R10, R8 ;  /* 0x00000008000a7202 */ /* 0x000fce0000000f00 */
.L_x_452:
[----:B------:R-:W0:Y:S02]  /*150b0*/  LDS R8, [R10+0x4] ;  /* 0x000004000a087984 */ /* 0x000e240000000800 */
[----:B0-----:R-:W-:-:S05]  /*150c0*/  HFMA2 R9, R8, 1, 1, R7 ;  /* 0x3c003c0008097831 */ /* 0x001fca0000000007 */
[----:B------:R-:W0:Y:S02]  /*150d0*/  ATOMS.CAST.SPIN P0, [R10+0x4], R8, R9 ;  /* 0x000004080a00758d */ /* 0x000e240001800009 */
[----:B0-----:R-:W-:Y:S05]  /*150e0*/  @!P0 BRA `(.L_x_452) ;  /* 0xfffffffc00f08947 */ /* 0x001fea000383ffff */
[----:B------:R-:W-:Y:S05]  /*150f0*/  BRA `(.L_x_450) ;  /* 0x00000000000c7947 */ /* 0x000fea0003800000 */
.L_x_451:
[----:B------:R-:W2:Y:S02]  /*15100*/  LD.E R7, desc[UR8][R12.64+0x4] ;  /* 0x000004080c077980 */ /* 0x000ea4000c101900 */
[----:B--2---:R-:W-:-:S05]  /*15110*/  IADD3 R7, PT, PT, R14, R7, RZ ;  /* 0x000000070e077210 */ /* 0x004fca0007ffe0ff */
[----:B------:R1:W-:Y:S02]  /*15120*/  ST.E desc[UR8][R12.64+0x4], R7 ;  /* 0x000004070c007985 */ /* 0x0003e4000c101908 */
.L_x_450:
[----:B------:R-:W-:Y:S05]  /*15130*/  BSYNC.RECONVERGENT B0 ;  /* 0x0000000000007941 */ /* 0x000fea0003800200 */
.L_x_449:
        /* <DEDUP_REMOVED lines=12> */
.L_x_456:
[----:B------:R-:W0:Y:S02]  /*15200*/  LDS R6, [R8] ;  /* 0x0000000008067984 */ /* 0x000e240000000800 */
[----:B0-----:R-:W-:-:S05]  /*15210*/  HADD2 R7, R6, R9 ;  /* 0x0000000906077230 */ /* 0x001fca0000000000 */
[----:B------:R-:W0:Y:S02]  /*15220*/  ATOMS.CAST.SPIN P0, [R8], R6, R7 ;  /* 0x000000060800758d */ /* 0x000e240001800007 */
[----:B0-----:R-:W-:Y:S05]  /*15230*/  @!P0 BRA `(.L_x_456) ;  /* 0xfffffffc00f08947 */ /* 0x001fea000383ffff */
[----:B------:R-:W-:Y:S05]  /*15240*/  BRA `(.L_x_454) ;  /* 0x00000000000c7947 */ /* 0x000fea0003800000 */
.L_x_455:
[----:B------:R-:W2:Y:S02]  /*15250*/  LD.E R6, desc[UR8][R12.64] ;  /* 0x000000080c067980 */ /* 0x000ea4000c101900 */
[----:B--2---:R-:W-:-:S05]  /*15260*/  IADD3 R7, PT, PT, R7, R6, RZ ;  /* 0x0000000607077210 */ /* 0x004fca0007ffe0ff */
[----:B------:R0:W-:Y:S02]  /*15270*/  ST.E desc[UR8][R12.64], R7 ;  /* 0x000000070c007985 */ /* 0x0001e4000c101908 */
.L_x_454:
[----:B------:R-:W-:Y:S05]  /*15280*/  BSYNC.RECONVERGENT B0 ;  /* 0x0000000000007941 */ /* 0x000fea0003800200 */
.L_x_453:
[----:B------:R1:W-:Y:S01]  /*15290*/  ATOM.E.ADD.F16x2.RN.STRONG.GPU P0, RZ, desc[UR8][R12.64+0x4], R10 ;  /* 0x8000040a0cff79a2 */ /* 0x0003e2000c10e108 */
[----:B------:R-:W-:Y:S04]  /*152a0*/  BSSY.RECONVERGENT B0, `(.L_x_457) ;  /* 0x000000e000007945 */ /* 0x000fe80003800200 */
[----:B-1----:R-:W-:Y:S05]  /*152b0*/  @P0 BRA `(.L_x_458) ;  /* 0x0000000000300947 */ /* 0x002fea0003800000 */
[----:B------:R-:W1:Y:S02]  /*152c0*/  QSPC.E.S P0, RZ, [R12+0x4] ;  /* 0x000004000cff73aa */ /* 0x000e640000000500 */
[----:B-1----:R-:W-:Y:S05]  /*152d0*/  @!P0 BRA `(.L_x_459) ;  /* 0x00000000001c8947 */ /* 0x002fea0003800000 */
[----:B------:R-:W-:-:S04]  /*152e0*/  MOV R6, R12 ;  /* 0x0000000c00067202 */ /* 0x000fc80000000f00 */
[----:B------:R-:W-:-:S07]  /*152f0*/  MOV R8, R6 ;  /* 0x0000000600087202 */ /* 0x000fce0000000f00 */
.L_x_460:
[----:B------:R-:W0:Y:S02]  /*15300*/  LDS R6, [R8+0x4] ;  /* 0x0000040008067984 */ /* 0x000e240000000800 */
[----:B0-----:R-:W-:-:S05]  /*15310*/  HFMA2 R7, R6, 1, 1, R5 ;  /* 0x3c003c0006077831 */ /* 0x001fca0000000005 */
[----:B------:R-:W0:Y:S02]  /*15320*/  ATOMS.CAST.SPIN P0, [R8+0x4], R6, R7 ;  /* 0x000004060800758d */ /* 0x000e240001800007 */
[----:B0-----:R-:W-:Y:S05]  /*15330*/  @!P0 BRA `(.L_x_460) ;  /* 0xfffffffc00f08947 */ /* 0x001fea000383ffff */
[----:B------:R-:W-:Y:S05]  /*15340*/  BRA `(.L_x_458) ;  /* 0x00000000000c7947 */ /* 0x000fea0003800000 */
.L_x_459:
[----:B------:R-:W2:Y:S02]  /*15350*/  LD.E R5, desc[UR8][R12.64+0x4] ;  /* 0x000004080c057980 */ /* 0x000ea4000c101900 */
[----:B--2---:R-:W-:-:S05]  /*15360*/  IADD3 R5, PT, PT, R10, R5, RZ ;  /* 0x000000050a057210 */ /* 0x004fca0007ffe0ff */
[----:B------:R1:W-:Y:S02]  /*15370*/  ST.E desc[UR8][R12.64+0x4], R5 ;  /* 0x000004050c007985 */ /* 0x0003e4000c101908 */
.L_x_458:
[----:B------:R-:W-:Y:S05]  /*15380*/  BSYNC.RECONVERGENT B0 ;  /* 0x0000000000007941 */ /* 0x000fea0003800200 */
.L_x_457:
        /* <DEDUP_REMOVED lines=13> */
.L_x_464:
[----:B------:R-:W0:Y:S02]  /*15460*/  LDS R4, [R6] ;  /* 0x0000000006047984 */ /* 0x000e240000000800 */
[----:B0-----:R-:W-:-:S05]  /*15470*/  HADD2 R5, R4, R7 ;  /* 0x0000000704057230 */ /* 0x001fca0000000000 */
[----:B------:R-:W0:Y:S02]  /*15480*/  ATOMS.CAST.SPIN P0, [R6], R4, R5 ;  /* 0x000000040600758d */ /* 0x000e240001800005 */
[----:B0-----:R-:W-:Y:S05]  /*15490*/  @!P0 BRA `(.L_x_464) ;  /* 0xfffffffc00f08947 */ /* 0x001fea000383ffff */
[----:B------:R-:W-:Y:S05]  /*154a0*/  BRA `(.L_x_462) ;  /* 0x00000000000c7947 */ /* 0x000fea0003800000 */
.L_x_463:
[----:B------:R-:W2:Y:S02]  /*154b0*/  LD.E R4, desc[UR8][R12.64] ;  /* 0x000000080c047980 */ /* 0x000ea4000c101900 */
[----:B--2---:R-:W-:-:S05]  /*154c0*/  IADD3 R5, PT, PT, R5, R4, RZ ;  /* 0x0000000405057210 */ /* 0x004fca0007ffe0ff */
[----:B------:R0:W-:Y:S02]  /*154d0*/  ST.E desc[UR8][R12.64], R5 ;  /* 0x000000050c007985 */ /* 0x0001e4000c101908 */
.L_x_462:
[----:B------:R-:W-:Y:S05]  /*154e0*/  BSYNC.RECONVERGENT B0 ;  /* 0x0000000000007941 */ /* 0x000fea0003800200 */
.L_x_461:
[----:B------:R1:W-:Y:S01]  /*154f0*/  ATOM.E.ADD.F16x2.RN.STRONG.GPU P0, RZ, desc[UR8][R12.64+0x4], R8 ;  /* 0x800004080cff79a2 */ /* 0x0003e2000c10e108 */
[----:B------:R-:W-:Y:S04]  /*15500*/  BSSY.RECONVERGENT B0, `(.L_x_465) ;  /* 0x000000e000007945 */ /* 0x000fe80003800200 */
[----:B-1----:R-:W-:Y:S05]  /*15510*/  @P0 BRA `(.L_x_466) ;  /* 0x0000000000300947 */ /* 0x002fea0003800000 */
[----:B------:R-:W1:Y:S02]  /*15520*/  QSPC.E.S P0, RZ, [R12+0x4] ;  /* 0x000004000cff73aa */ /* 0x000e640000000500 */
[----:B-1----:R-:W-:Y:S05]  /*15530*/  @!P0 BRA `(.L_x_467) ;  /* 0x00000000001c8947 */ /* 0x002fea0003800000 */
[----:B------:R-:W-:-:S04]  /*15540*/  MOV R4, R12 ;  /* 0x0000000c00047202 */ /* 0x000fc80000000f00 */
[----:B------:R-:W-:-:S07]  /*15550*/  MOV R6, R4 ;  /* 0x0000000400067202 */ /* 0x000fce0000000f00 */
.L_x_468:
[----:B------:R-:W0:Y:S02]  /*15560*/  LDS R4, [R6+0x4] ;  /* 0x0000040006047984 */ /* 0x000e240000000800 */
[----:B0-----:R-:W-:-:S05]  /*15570*/  HFMA2 R5, R4, 1, 1, R3 ;  /* 0x3c003c0004057831 */ /* 0x001fca0000000003 */
[----:B------:R-:W0:Y:S02]  /*15580*/  ATOMS.CAST.SPIN P0, [R6+0x4], R4, R5 ;  /* 0x000004040600758d */ /* 0x000e240001800005 */
[----:B0-----:R-:W-:Y:S05]  /*15590*/  @!P0 BRA `(.L_x_468) ;  /* 0xfffffffc00f08947 */ /* 0x001fea000383ffff */
[----:B------:R-:W-:Y:S05]  /*155a0*/  BRA `(.L_x_466) ;  /* 0x00000000000c7947 */ /* 0x000fea0003800000 */
.L_x_467:
[----:B------:R-:W2:Y:S02]  /*155b0*/  LD.E R3, desc[UR8][R12.64+0x4] ;  /* 0x000004080c037980 */ /* 0x000ea4000c101900 */
[----:B--2---:R-:W-:-:S05]  /*155c0*/  IADD3 R3, PT, PT, R8, R3, RZ ;  /* 0x0000000308037210 */ /* 0x004fca0007ffe0ff */
[----:B------:R1:W-:Y:S02]  /*155d0*/  ST.E desc[UR8][R12.64+0x4], R3 ;  /* 0x000004030c007985 */ /* 0x0003e4000c101908 */
.L_x_466:
[----:B------:R-:W-:Y:S05]  /*155e0*/  BSYNC.RECONVERGENT B0 ;  /* 0x0000000000007941 */ /* 0x000fea0003800200 */
.L_x_465:
        /* <DEDUP_REMOVED lines=13> */
.L_x_472:
[----:B------:R-:W0:Y:S02]  /*156c0*/  LDS R2, [R4] ;  /* 0x0000000004027984 */ /* 0x000e240000000800 */
[----:B0-----:R-:W-:-:S05]  /*156d0*/  HADD2 R3, R2, R5 ;  /* 0x0000000502037230 */ /* 0x001fca0000000000 */
[----:B------:R-:W0:Y:S02]  /*156e0*/  ATOMS.CAST.SPIN P0, [R4], R2, R3 ;  /* 0x000000020400758d */ /* 0x000e240001800003 */
[----:B0-----:R-:W-:Y:S05]  /*156f0*/  @!P0 BRA `(.L_x_472) ;  /* 0xfffffffc00f08947 */ /* 0x001fea000383ffff */
[----:B------:R-:W-:Y:S05]  /*15700*/  BRA `(.L_x_470) ;  /* 0x00000000000c7947 */ /* 0x000fea0003800000 */
.L_x_471:
[----:B------:R-:W2:Y:S02]  /*15710*/  LD.E R2, desc[UR8][R12.64] ;  /* 0x000000080c027980 */ /* 0x000ea4000c101900 */
[----:B--2---:R-:W-:-:S05]  /*15720*/  IADD3 R3, PT, PT, R3, R2, RZ ;  /* 0x0000000203037210 */ /* 0x004fca0007ffe0ff */
[----:B------:R0:W-:Y:S02]  /*15730*/  ST.E desc[UR8][R12.64], R3 ;  /* 0x000000030c007985 */ /* 0x0001e4000c101908 */
.L_x_470:
[----:B------:R-:W-:Y:S05]  /*15740*/  BSYNC.RECONVERGENT B0 ;  /* 0x0000000000007941 */ /* 0x000fea0003800200 */
.L_x_469:
[----:B------:R1:W-:Y:S02]  /*15750*/  ATOM.E.ADD.F16x2.RN.STRONG.GPU P0, RZ, desc[UR8][R12.64+0x4], R7 ;  /* 0x800004070cff79a2 */ /* 0x0003e4000c10e108 */
[----:B-1----:R-:W-:Y:S05]  /*15760*/  @P0 EXIT ;  /* 0x000000000000094d */ /* 0x002fea0003800000 */
[----:B------:R-:W1:Y:S02]  /*15770*/  QSPC.E.S P0, RZ, [R12+0x4] ;  /* 0x000004000cff73aa */ /* 0x000e640000000500 */
[----:B-1----:R-:W-:Y:S05]  /*15780*/  @!P0 BRA `(.L_x_473) ;  /* 0x00000000001c8947 */ /* 0x002fea0003800000 */
[----:B------:R-:W-:-:S04]  /*15790*/  MOV R2, R12 ;  /* 0x0000000c00027202 */ /* 0x000fc80000000f00 */
[----:B------:R-:W-:-:S07]  /*157a0*/  MOV R4, R2 ;  /* 0x0000000200047202 */ /* 0x000fce0000000f00 */
.L_x_474:
[----:B------:R-:W0:Y:S02]  /*157b0*/  LDS R2, [R4+0x4] ;  /* 0x0000040004027984 */ /* 0x000e240000000800 */
[----:B0-----:R-:W-:-:S05]  /*157c0*/  HFMA2 R3, R2, 1, 1, R0 ;  /* 0x3c003c0002037831 */ /* 0x001fca0000000000 */
[----:B------:R-:W0:Y:S02]  /*157d0*/  ATOMS.CAST.SPIN P0, [R4+0x4], R2, R3 ;  /* 0x000004020400758d */ /* 0x000e240001800003 */
[----:B0-----:R-:W-:Y:S05]  /*157e0*/  @!P0 BRA `(.L_x_474) ;  /* 0xfffffffc00f08947 */ /* 0x001fea000383ffff */
[----:B------:R-:W-:Y:S05]  /*157f0*/  EXIT ;  /* 0x000000000000794d */ /* 0x000fea0003800000 */
.L_x_473:
[----:B------:R-:W0:Y:S02]  /*15800*/  LD.E R0, desc[UR8][R12.64+0x4] ;  /* 0x000004080c007980 */ /* 0x000e24000c101900 */
[----:B0-----:R-:W-:-:S05]  /*15810*/  IADD3 R3, PT, PT, R7, R0, RZ ;  /* 0x0000000007037210 */ /* 0x001fca0007ffe0ff */
[----:B------:R-:W-:Y:S01]  /*15820*/  ST.E desc[UR8][R12.64+0x4], R3 ;  /* 0x000004030c007985 */ /* 0x000fe2000c101908 */
[----:B------:R-:W-:Y:S05]  /*15830*/  EXIT ;  /* 0x000000000000794d */ /* 0x000fea0003800000 */
.L_x_475:
        /* <DEDUP_REMOVED lines=12> */
.L_x_5289:


//--------------------- .text._Z23gemm_half_q_half_kernelILi4ELi176ELb1ELb0ELi64EEvPK6__halfPKjS4_S2_PS0_iiiiPKtS7_iiiiiibS2_i --------------------------
	.section	.text._Z23gemm_half_q_half_kernelILi4ELi176ELb1ELb0ELi64EEvPK6__halfPKjS4_S2_PS0_iiiiPKtS7_iiiiiibS2_i,"ax",@progbits
	.align	128
        .global         _Z23gemm_half_q_half_kernelILi4ELi176ELb1ELb0ELi64EEvPK6__halfPKjS4_S2_PS0_iiiiPKtS7_iiiiiibS2_i
        .type           _Z23gemm_half_q_half_kernelILi4ELi176ELb1ELb0ELi64EEvPK6__halfPKjS4_S2_PS0_iiiiPKtS7_iiiiiibS2_i,@function
        .size           _Z23gemm_half_q_half_kernelILi4ELi176ELb1ELb0ELi64EEvPK6__halfPKjS4_S2_PS0_iiiiPKtS7_iiiiiibS2_i,(.L_x_5290 - _Z23gemm_half_q_half_kernelILi4ELi176ELb1ELb0ELi64EEvPK6__halfPKjS4_S2_PS0_iiiiPKtS7_iiiiiibS2_i)
        .other          _Z23gemm_half_q_half_kernelILi4ELi176ELb1ELb0ELi64EEvPK6__halfPKjS4_S2_PS0_iiiiPKtS7_iiiiiibS2_i,@"STO_CUDA_ENTRY STV_DEFAULT"
_Z23gemm_half_q_half_kernelILi4ELi176ELb1ELb0ELi64EEvPK6__halfPKjS4_S2_PS0_iiiiPKtS7_iiiiiibS2_i:
.text._Z23gemm_half_q_half_kernelILi4ELi176ELb1ELb0ELi64EEvPK6__halfPKjS4_S2_PS0_iiiiPKtS7_iiiiiibS2_i:
        /* <DEDUP_REMOVED lines=35> */
.L_x_476:
        /* <DEDUP_REMOVED lines=42> */
.L_x_482:
        /* <DEDUP_REMOVED lines=32> */
.L_x_481:
        /* <DEDUP_REMOVED lines=20> */
.L_x_483:
[----:B------:R-:W-:-:S13]  /*0810*/  ISETP.EQ.AND P2, PT, R8, RZ, PT ;  /* 0x000000ff0800720c */ /* 0x000fda0003f42270 */
[----:B------:R-:W-:Y:S05]  /*0820*/  @!P1 BRA P2, `(.L_x_478) ;  /* 0x0000000400789947 */ /* 0x000fea0001000000 */
.L_x_480:
        /* <DEDUP_REMOVED lines=12> */
.L_x_479:
        /* <DEDUP_REMOVED lines=16> */
.L_x_486:
        /* <DEDUP_REMOVED lines=15> */
[C---:B------:R-:W-:Y:S01]  /*0ae0*/  LEA R12, P3, R20.reuse, UR6, 0x1 ;  /* 0x00000006140c7c11 */ /* 0x040fe2000f8608ff */
        /* <DEDUP_REMOVED lines=16> */
.L_x_485:
        /* <DEDUP_REMOVED lines=21> */
.L_x_487:
[----:B------:R-:W-:-:S13]  /*0d40*/  ISETP.NE.OR P1, PT, R8, RZ, P1 ;  /* 0x000000ff0800720c */ /* 0x000fda0000f25670 */
[----:B------:R-:W-:Y:S05]  /*0d50*/  @!P1 BRA `(.L_x_478) ;  /* 0x00000000002c9947 */ /* 0x000fea0003800000 */
.L_x_484:
        /* <DEDUP_REMOVED lines=11> */
.L_x_478:
[----:B0-----:R-:W-:Y:S05]  /*0e10*/  BSYNC.RECONVERGENT B0 ;  /* 0x0000000000007941 */ /* 0x001fea0003800200 */
.L_x_477:
        /* <DEDUP_REMOVED lines=9> */
[----:B-1----:R-:W-:Y:S01]  /*0eb0*/  IADD3 R5, PT, PT, RZ, -R3, RZ ;  /* 0x80000003ff057210 */ /* 0x002fe20007ffe0ff */
[----:B------:R-:W-:-:S03]  /*0ec0*/  IMAD R3, R16, R85, RZ ;  /* 0x0000005510037224 */ /* 0x000fc600078e02ff */
        /* <DEDUP_REMOVED lines=10> */
.L_x_491:
        /* <DEDUP_REMOVED lines=15> */
.L_x_490:
        /* <DEDUP_REMOVED lines=12> */
.L_x_492:
[----:B------:R-:W-:-:S13]  /*1120*/  ISETP.NE.OR P1, PT, R5, RZ, P1 ;  /* 0x000000ff0500720c */ /* 0x000fda0000f25670 */
[----:B------:R-:W-:Y:S05]  /*1130*/  @!P1 BRA `(.L_x_488) ;  /* 0x00000000001c9947 */ /* 0x000fea0003800000 */
.L_x_489:
[----:B0-----:R-:W0:Y:S02]  /*1140*/  LDC.64 R6, c[0x0][0x3a0] ;  /* 0x0000e800ff067b82 */ /* 0x001e240000000a00 */
.L_x_493:
[----:B0-----:R-:W-:Y:S01]  /*1150*/  IMAD.WIDE R10, R3, 0x2, R6 ;  /* 0x00000002030a7825 */ /* 0x001fe200078e0206 */
[----:B------:R-:W-:Y:S02]  /*1160*/  IADD3 R5, PT, PT, R5, 0x1, RZ ;  /* 0x0000000105057810 */ /* 0x000fe40007ffe0ff */
[----:B------:R-:W-:Y:S02]  /*1170*/  IADD3 R3, PT, PT, R3, R85, RZ ;  /* 0x0000005503037210 */ /* 0x000fe40007ffe0ff */
[----:B------:R2:W-:Y:S01]  /*1180*/  STG.E.64 desc[UR8][R10.64], RZ ;  /* 0x000000ff0a007986 */ /* 0x0005e2000c101b08 */
[----:B------:R-:W-:-:S13]  /*1190*/  ISETP.NE.AND P1, PT, R5, RZ, PT ;  /* 0x000000ff0500720c */ /* 0x000fda0003f25270 */
[----:B--2---:R-:W-:Y:S05]  /*11a0*/  @P1 BRA `(.L_x_493) ;  /* 0xfffffffc00e81947 */ /* 0x004fea000383ffff */
.L_x_488:
[----:B0-----:R-:W1:Y:S01]  /*11b0*/  LDC.64 R10, c[0x0][0x3b8] ;  /* 0x0000ee00ff0a7b82 */ /* 0x001e620000000a00 */
[----:B------:R-:W-:-:S05]  /*11c0*/  SHF.L.U32 R7, R9, 0x7, RZ ;  /* 0x0000000709077819 */ /* 0x000fca00000006ff */
        /* <DEDUP_REMOVED lines=13> */
.L_x_495:
        /* <DEDUP_REMOVED lines=44> */
.L_x_494:
[----:B0-----:R0:W5:Y:S01]  /*1560*/  LDL.64 R6, [R1] ;  /* 0x0000000001067983 */ /* 0x0011620000100a00 */
        /* <DEDUP_REMOVED lines=26> */
.L_x_496:
        /* <DEDUP_REMOVED lines=8> */
.L_x_497:
        /* <DEDUP_REMOVED lines=8> */
.L_x_498:
        /* <DEDUP_REMOVED lines=8> */
.L_x_499:
        /* <DEDUP_REMOVED lines=8> */
.L_x_500:
        /* <DEDUP_REMOVED lines=39> */
.L_x_518:
        /* <DEDUP_REMOVED lines=212> */
.L_x_502:
        /* <DEDUP_REMOVED lines=97> */
.L_x_504:
        /* <DEDUP_REMOVED lines=94> */
.L_x_505:
        /* <DEDUP_REMOVED lines=91> */
.L_x_503:
        /* <DEDUP_REMOVED lines=199> */
.L_x_506:
        /* <DEDUP_REMOVED lines=95> */
.L_x_508:
        /* <DEDUP_REMOVED lines=94> */
.L_x_509:
        /* <DEDUP_REMOVED lines=91> */
.L_x_507:
        /* <DEDUP_REMOVED lines=199> */
.L_x_510:
        /* <DEDUP_REMOVED lines=95> */
.L_x_512:
        /* <DEDUP_REMOVED lines=94> */
.L_x_513:
        /* <DEDUP_REMOVED lines=91> */
.L_x_511:
        /* <DEDUP_REMOVED lines=199> */
.L_x_514:
        /* <DEDUP_REMOVED lines=95> */
.L_x_516:
        /* <DEDUP_REMOVED lines=94> */
.L_x_517:
        /* <DEDUP_REMOVED lines=91> */
.L_x_515:
        /* <DEDUP_REMOVED lines=8> */
.L_x_501:
        /* <DEDUP_REMOVED lines=9> */
.L_x_528:
[----:B------:R-:W0:Y:S01]  /*9540*/  LDC R85, c[0x0][0x3ac] ;  /* 0x0000eb00ff557b82 */ /* 0x000e220000000800 */
[----:B------:R-:W-:Y:S01]  /*9550*/  ISETP.NE.AND P4, PT, R93, R90, PT ;  /* 0x0000005a5d00720c */ /* 0x000fe20003f85270 */
[----:B------:R-:W2:Y:S06]  /*9560*/  LDG.E.128.CONSTANT R12, desc[UR8][R32.64] ;  /* 0x00000008200c7981 */ /* 0x000eac000c1e9d00 */
[----:B------:R-:W1:Y:S06]  /*9570*/  LDC R61, c[0x0][0x3a8] ;  /* 0x0000ea00ff3d7b82 */ /* 0x000e6c0000000800 */
        /* <DEDUP_REMOVED lines=11> */
[----:B--2---:R-:W-:Y:S02]  /*9630*/  SHF.R.U32.HI R29, RZ, 0x6, R13 ;  /* 0x00000006ff1d7819 */ /* 0x004fe4000001160d */
[----:B------:R-:W-:Y:S02]  /*9640*/  LOP3.LUT R19, R12, 0x3f003f, RZ, 0xc0, !PT ;  /* 0x003f003f0c137812 */ /* 0x000fe400078ec0ff */
[----:B------:R-:W-:Y:S02]  /*9650*/  SHF.R.U32.HI R38, RZ, 0xc, R14 ;  /* 0x0000000cff267819 */ /* 0x000fe4000001160e */
[----:B------:R-:W-:-:S02]  /*9660*/  LOP3.LUT R41, R14, 0x3f003f, RZ, 0xc0, !PT ;  /* 0x003f003f0e297812 */ /* 0x000fc400078ec0ff */
[----:B------:R-:W-:Y:S02]  /*9670*/  SHF.R.U32.HI R45, RZ, 0x6, R14 ;  /* 0x00000006ff2d7819 */ /* 0x000fe4000001160e */
[----:B---3--:R-:W-:Y:S02]  /*9680*/  @!P4 PRMT R98, R35, 0x7610, R98 ;  /* 0x000076102362c816 */ /* 0x008fe40000000062 */
[----:B------:R-:W-:Y:S02]  /*9690*/  @!P4 PRMT R95, R34, 0x7610, R95 ;  /* 0x00007610225fc816 */ /* 0x000fe4000000005f */
[----:B------:R-:W-:Y:S02]  /*96a0*/  @!P4 PRMT R98, R98, 0x7610, R35 ;  /* 0x000076106262c816 */ /* 0x000fe40000000023 */
[----:B------:R-:W-:Y:S02]  /*96b0*/  LOP3.LUT R35, R13, 0x3f003f, RZ, 0xc0, !PT ;  /* 0x003f003f0d237812 */ /* 0x000fe400078ec0ff */
[----:B------:R-:W-:-:S02]  /*96c0*/  @!P4 PRMT R95, R95, 0x7610, R34 ;  /* 0x000076105f5fc816 */ /* 0x000fc40000000022 */
[----:B------:R-:W-:Y:S02]  /*96d0*/  SHF.R.U32.HI R13, RZ, 0xc, R13 ;  /* 0x0000000cff0d7819 */ /* 0x000fe4000001160d */
[--C-:B------:R-:W-:Y:S02]  /*96e0*/  SHF.R.U32.HI R34, RZ, 0x6, R12.reuse ;  /* 0x00000006ff227819 */ /* 0x100fe4000001160c */
[----:B------:R-:W-:Y:S02]  /*96f0*/  SHF.R.U32.HI R12, RZ, 0xc, R12 ;  /* 0x0000000cff0c7819 */ /* 0x000fe4000001160c */
[----:B------:R-:W-:Y:S02]  /*9700*/  SHF.R.U32.HI R42, RZ, 0xc, R15 ;  /* 0x0000000cff2a7819 */ /* 0x000fe4000001160f */
[----:B----4-:R-:W-:Y:S02]  /*9710*/  SHF.R.U32.HI R14, RZ, 0x8, R21 ;  /* 0x00000008ff0e7819 */ /* 0x010fe40000011615 */
[----:B------:R-:W-:-:S02]  /*9720*/  LOP3.LUT R43, R21, 0x3f003f, RZ, 0xc0, !PT ;  /* 0x003f003f152b7812 */ /* 0x000fc400078ec0ff */
[--C-:B------:R-:W-:Y:S02]  /*9730*/  SHF.R.U32.HI R44, RZ, 0x6, R21.reuse ;  /* 0x00000006ff2c7819 */ /* 0x100fe40000011615 */
[----:B------:R-:W-:Y:S02]  /*9740*/  SHF.R.U32.HI R40, RZ, 0xa, R21 ;  /* 0x0000000aff287819 */ /* 0x000fe40000011615 */
[----:B------:R-:W-:Y:S02]  /*9750*/  LOP3.LUT R13, R13, 0xf000f, RZ, 0xc0, !PT ;  /* 0x000f000f0d0d7812 */ /* 0x000fe400078ec0ff */
[----:B------:R-:W-:Y:S02]  /*9760*/  LOP3.LUT R51, R15, 0x3f003f, RZ, 0xc0, !PT ;  /* 0x003f003f0f337812 */ /* 0x000fe400078ec0ff */
[----:B------:R-:W-:Y:S02]  /*9770*/  SHF.R.U32.HI R53, RZ, 0x6, R15 ;  /* 0x00000006ff357819 */ /* 0x000fe4000001160f */
[----:B------:R-:W-:-:S02]  /*9780*/  SHF.R.U32.HI R11, RZ, 0x8, R20 ;  /* 0x00000008ff0b7819 */ /* 0x000fc40000011614 */
        /* <DEDUP_REMOVED lines=9> */
[--C-:B------:R-:W-:Y:S02]  /*9820*/  SHF.R.U32.HI R22, RZ, 0x8, R23.reuse ;  /* 0x00000008ff167819 */ /* 0x100fe40000011617 */
[----:B------:R-:W-:Y:S02]  /*9830*/  LOP3.LUT R20, R23, 0x3f003f, RZ, 0xc0, !PT ;  /* 0x003f003f17147812 */ /* 0x000fe400078ec0ff */
[----:B------:R-:W-:-:S02]  /*9840*/  SHF.R.U32.HI R15, RZ, 0x6, R23 ;  /* 0x00000006ff0f7819 */ /* 0x000fc40000011617 */
[----:B------:R-:W-:Y:S02]  /*9850*/  SHF.R.U32.HI R56, RZ, 0xa, R23 ;  /* 0x0000000aff387819 */ /* 0x000fe40000011617 */
[----:B------:R-:W-:Y:S02]  /*9860*/  LOP3.LUT R23, R42, 0xf000f, RZ, 0xc0, !PT ;  /* 0x000f000f2a177812 */ /* 0x000fe400078ec0ff */
[----:B------:R-:W-:Y:S02]  /*9870*/  LOP3.LUT R13, R13, 0x300030, R14, 0xf8, !PT ;  /* 0x003000300d0d7812 */ /* 0x000fe400078ef80e */
[----:B------:R-:W-:Y:S02]  /*9880*/  LOP3.LUT R14, R38, 0x300030, R39, 0xf8, !PT ;  /* 0x00300030260e7812 */ /* 0x000fe400078ef827 */
[----:B------:R-:W-:Y:S02]  /*9890*/  LOP3.LUT R11, R12, 0x300030, R11, 0xf8, !PT ;  /* 0x003000300c0b7812 */ /* 0x000fe400078ef80b */
[----:B------:R-:W-:-:S02]  /*98a0*/  LOP3.LUT R38, R25, 0x3f003f, RZ, 0xc0, !PT ;  /* 0x003f003f19267812 */ /* 0x000fc400078ec0ff */
[--C-:B------:R-:W-:Y:S02]  /*98b0*/  SHF.R.U32.HI R39, RZ, 0x6, R25.reuse ;  /* 0x00000006ff277819 */ /* 0x100fe40000011619 */
[----:B------:R-:W-:Y:S02]  /*98c0*/  LOP3.LUT R12, R23, 0x300030, R22, 0xf8, !PT ;  /* 0x00300030170c7812 */ /* 0x000fe400078ef816 */
[----:B------:R-:W-:Y:S02]  /*98d0*/  SHF.R.U32.HI R25, RZ, 0xc, R25 ;  /* 0x0000000cff197819 */ /* 0x000fe40000011619 */
[----:B------:R-:W-:Y:S02]  /*98e0*/  LOP3.LUT R22, R24, 0x3f003f, RZ, 0xc0, !PT ;  /* 0x003f003f18167812 */ /* 0x000fe400078ec0ff */
[----:B------:R-:W-:Y:S02]  /*98f0*/  SHF.R.U32.HI R23, RZ, 0x6, R24 ;  /* 0x00000006ff177819 */ /* 0x000fe40000011618 */
[----:B------:R-:W-:-:S02]  /*9900*/  LOP3.LUT R47, R26, 0x3f003f, RZ, 0xc0, !PT ;  /* 0x003f003f1a2f7812 */ /* 0x000fc400078ec0ff */
[----:B------:R-:W-:Y:S02]  /*9910*/  SHF.R.U32.HI R48, RZ, 0x6, R26 ;  /* 0x00000006ff307819 */ /* 0x000fe4000001161a */
[----:B------:R-:W-:Y:S02]  /*9920*/  SHF.R.U32.HI R24, RZ, 0xc, R24 ;  /* 0x0000000cff187819 */ /* 0x000fe40000011618 */
[----:B------:R-:W-:Y:S02]  /*9930*/  SHF.R.U32.HI R26, RZ, 0xc, R26 ;  /* 0x0000000cff1a7819 */ /* 0x000fe4000001161a */
[----:B------:R-:W-:Y:S02]  /*9940*/  SHF.R.U32.HI R42, RZ, 0xc, R27 ;  /* 0x0000000cff2a7819 */ /* 0x000fe4000001161b */
[----:B------:R-:W-:Y:S02]  /*9950*/  LOP3.LUT R25, R25, 0xf000f, RZ, 0xc0, !PT ;  /* 0x000f000f19197812 */ /* 0x000fe400078ec0ff */
[----:B------:R-:W-:-:S02]  /*9960*/  LOP3.LUT R54, R27, 0x3f003f, RZ, 0xc0, !PT ;  /* 0x003f003f1b367812 */ /* 0x000fc400078ec0ff */
[----:B------:R-:W-:Y:S02]  /*9970*/  SHF.R.U32.HI R55, RZ, 0x6, R27 ;  /* 0x00000006ff377819 */ /* 0x000fe4000001161b */
        /* <DEDUP_REMOVED lines=23> */
[----:B-1----:R-:W-:Y:S01]  /*9af0*/  IMAD R17, R16, -0x4, R61 ;  /* 0xfffffffc10117824 */ /* 0x002fe200078e023d */
        /* <DEDUP_REMOVED lines=28> */
[----:B------:R-:W-:Y:S02]  /*9cc0*/  HADD2 R37, R38, -1056, -1056 ;  /* 0xe420e42026257430 */ /* 0x000fe40000000000 */
[----:B------:R-:W-:Y:S01]  /*9cd0*/  HADD2 R38, R47, -1056, -1056 ;  /* 0xe420e4202f267430 */ /* 0x000fe20000000000 */
[----:B------:R-:W-:Y:S01]  /*9ce0*/  ISETP.NE.AND P2, PT, R17, 0x1, PT ;  /* 0x000000011100780c */ /* 0x000fe20003f45270 */
        /* <DEDUP_REMOVED lines=73> */
.L_x_520:
        /* <DEDUP_REMOVED lines=50> */
.L_x_522:
        /* <DEDUP_REMOVED lines=46> */
.L_x_523:
        /* <DEDUP_REMOVED lines=43> */
.L_x_521:
        /* <DEDUP_REMOVED lines=39> */
[----:B------:R-:W-:Y:S02]  /*aca0*/  SHF.R.U32.HI R41, RZ, 0xc, R27 ;  /* 0x0000000cff297819 */ /* 0x000fe4000001161b */
[----:B------:R-:W-:Y:S02]  /*acb0*/  LOP3.LUT R46, R22, 0x3f003f, RZ, 0xc0, !PT ;  /* 0x003f003f162e7812 */ /* 0x000fe400078ec0ff */
[--C-:B------:R-:W-:Y:S02]  /*acc0*/  SHF.R.U32.HI R47, RZ, 0x6, R22.reuse ;  /* 0x00000006ff2f7819 */ /* 0x100fe40000011616 */
[----:B------:R-:W-:Y:S02]  /*acd0*/  SHF.R.U32.HI R48, RZ, 0xa, R22 ;  /* 0x0000000aff307819 */ /* 0x000fe40000011616 */
        /* <DEDUP_REMOVED lines=9> */
[----:B------:R-:W-:Y:S02]  /*ad70*/  LOP3.LUT R23, R24, 0xf000f, RZ, 0xc0, !PT ;  /* 0x000f000f18177812 */ /* 0x000fe400078ec0ff */
[----:B------:R-:W-:Y:S02]  /*ad80*/  LOP3.LUT R24, R41, 0xf000f, RZ, 0xc0, !PT ;  /* 0x000f000f29187812 */ /* 0x000fe400078ec0ff */
[----:B------:R-:W-:Y:S02]  /*ad90*/  LOP3.LUT R51, R27, 0x3f003f, RZ, 0xc0, !PT ;  /* 0x003f003f1b337812 */ /* 0x000fe400078ec0ff */
[----:B------:R-:W-:Y:S02]  /*ada0*/  SHF.R.U32.HI R52, RZ, 0x6, R27 ;  /* 0x00000006ff347819 */ /* 0x000fe4000001161b */
[----:B------:R-:W-:-:S02]  /*adb0*/  LOP3.LUT R27, R26, 0xf000f, RZ, 0xc0, !PT ;  /* 0x000f000f1a1b7812 */ /* 0x000fc400078ec0ff */
[----:B------:R-:W-:Y:S02]  /*adc0*/  LOP3.LUT R25, R25, 0xf000f, RZ, 0xc0, !PT ;  /* 0x000f000f19197812 */ /* 0x000fe400078ec0ff */
[----:B------:R-:W-:Y:S02]  /*add0*/  LOP3.LUT R29, R29, 0x3f003f, RZ, 0xc0, !PT ;  /* 0x003f003f1d1d7812 */ /* 0x000fe400078ec0ff */
[----:B------:R-:W-:Y:S02]  /*ade0*/  LOP3.LUT R57, R24, 0x300030, R55, 0xf8, !PT ;  /* 0x0030003018397812 */ /* 0x000fe400078ef837 */
[----:B------:R-:W-:Y:S02]  /*adf0*/  LOP3.LUT R36, R36, 0x3f003f, RZ, 0xc0, !PT ;  /* 0x003f003f24247812 */ /* 0x000fe400078ec0ff */
[----:B------:R-:W-:Y:S02]  /*ae00*/  LOP3.LUT R43, R43, 0x3f003f, RZ, 0xc0, !PT ;  /* 0x003f003f2b2b7812 */ /* 0x000fe400078ec0ff */
        /* <DEDUP_REMOVED lines=119> */
.L_x_524:
        /* <DEDUP_REMOVED lines=47> */
.L_x_526:
        /* <DEDUP_REMOVED lines=46> */
.L_x_527:
        /* <DEDUP_REMOVED lines=43> */
.L_x_525:
        /* <DEDUP_REMOVED lines=8> */
.L_x_519:
[----:B------:R-:W1:Y:S02]  /*be80*/  LDCU UR5, c[0x0][0x3d0] ;  /* 0x00007a00ff0577ac */ /* 0x000e640008000800 */
[----:B-1----:R-:W-:-:S04]  /*be90*/  VIMNMX R88, PT, PT, R88, UR5, PT ;  /* 0x0000000558587c48 */ /* 0x002fc8000bfe0100 */
[----:B------:R-:W-:-:S13]  /*bea0*/  ISETP.GT.AND P1, PT, R88, R93, PT ;  /* 0x0000005d5800720c */ /* 0x000fda0003f24270 */
[----:B------:R-:W-:Y:S05]  /*beb0*/  @!P1 BRA `(.L_x_529) ;  /* 0x0000002400789947 */ /* 0x000fea0003800000 */
[----:B0-----:R-:W0:Y:S01]  /*bec0*/  LDC.64 R10, c[0x0][0x3b8] ;  /* 0x0000ee00ff0a7b82 */ /* 0x001e220000000a00 */
[----:B------:R-:W1:Y:S01]  /*bed0*/  LDCU UR6, c[0x0][0x3a8] ;  /* 0x00007500ff0677ac */ /* 0x000e620008000800 */
[----:B------:R-:W-:-:S06]  /*bee0*/  UIADD3 UR4, UPT, UPT, UR4, 0x100, URZ ;  /* 0x0000010004047890 */ /* 0x000fcc000fffe0ff */
[----:B------:R-:W2:Y:S01]  /*bef0*/  LDC R9, c[0x0][0x3a8] ;  /* 0x0000ea00ff097b82 */ /* 0x000ea20000000800 */
[----:B0-----:R-:W-:-:S03]  /*bf00*/  IMAD.WIDE.U32 R10, R93, 0x4, R10 ;  /* 0x000000045d0a7825 */ /* 0x001fc600078e000a */
[----:B------:R-:W-:Y:S01]  /*bf10*/  IADD3 R86, P1, PT, R10, 0x2, RZ ;  /* 0x000000020a567810 */ /* 0x000fe20007f3e0ff */
[----:B--2---:R-:W-:-:S03]  /*bf20*/  IMAD R9, R16, -0x4, R9 ;  /* 0xfffffffc10097824 */ /* 0x004fc600078e0209 */
[----:B------:R-:W-:Y:S02]  /*bf30*/  IADD3.X R87, PT, PT, RZ, R11, RZ, P1, !PT ;  /* 0x0000000bff577210 */ /* 0x000fe40000ffe4ff */
[----:B-1----:R-:W-:-:S13]  /*bf40*/  ISETP.EQ.OR P0, PT, R9, 0x3, P0 ;  /* 0x000000030900780c */ /* 0x002fda0000702670 */
.L_x_534:
[----:B------:R-:W0:Y:S01]  /*bf50*/  LDC R85, c[0x0][0x3ac] ;  /* 0x0000eb00ff557b82 */ /* 0x000e220000000800 */
[----:B------:R-:W-:Y:S01]  /*bf60*/  ISETP.NE.AND P1, PT, R93, R90, PT ;  /* 0x0000005a5d00720c */ /* 0x000fe20003f25270 */
[----:B------:R1:W2:-:S12]  /*bf70*/  LDG.E.128.CONSTANT R28, desc[UR8][R32.64] ;  /* 0x00000008201c7981 */ /* 0x000298000c1e9d00 */
[----:B------:R-:W-:Y:S01]  /*bf80*/  @!P1 LEA R40, R89, R1, 0x3 ;  /* 0x0000000159289211 */ /* 0x000fe200078e18ff */
[----:B------:R-:W3:Y:S05]  /*bf90*/  @!P1 LDG.E.U16.CONSTANT R36, desc[UR8][R86.64] ;  /* 0x0000000856249981 */ /* 0x000eea000c1e9500 */
[----:B------:R-:W4:Y:S01]  /*bfa0*/  @!P1 LDL.64 R40, [R40+0x8] ;  /* 0x0000080028289983 */ /* 0x000f220000100a00 */
[----:B0-----:R-:W-:-:S05]  /*bfb0*/  IMAD.WIDE R10, R85, 0x4, R32 ;  /* 0x00000004550a7825 */ /* 0x001fca00078e0220 */
[----:B------:R-:W5:Y:S01]  /*bfc0*/  LDG.E.128.CONSTANT R24, desc[UR8][R10.64] ;  /* 0x000000080a187981 */ /* 0x000f62000c1e9d00 */
[----:B------:R-:W-:-:S05]  /*bfd0*/  IMAD.WIDE R34, R85, 0x4, R10 ;  /* 0x0000000455227825 */ /* 0x000fca00078e020a */
[----:B------:R-:W5:Y:S01]  /*bfe0*/  LDG.E.128.CONSTANT R16, desc[UR8][R34.64] ;  /* 0x0000000822107981 */ /* 0x000f62000c1e9d00 */
[----:B------:R-:W-:-:S05]  /*bff0*/  IMAD.WIDE R38, R85, 0x4, R34 ;  /* 0x0000000455267825 */ /* 0x000fca00078e0222 */
[----:B------:R5:W5:Y:S01]  /*c000*/  LDG.E.128.CONSTANT R20, desc[UR8][R38.64] ;  /* 0x0000000826147981 */ /* 0x000b62000c1e9d00 */
[----:B------:R-:W-:-:S05]  /*c010*/  IMAD.WIDE R96, R85, 0x4, R38 ;  /* 0x0000000455607825 */ /* 0x000fca00078e0226 */
[----:B------:R-:W5:Y:S01]  /*c020*/  LDG.E.128.CONSTANT R12, desc[UR8][R96.64] ;  /* 0x00000008600c7981 */ /* 0x000f62000c1e9d00 */
[----:B------:R-:W-:-:S04]  /*c030*/  MOV R9, 0x2800 ;  /* 0x0000280000097802 */ /* 0x000fc80000000f00 */
[----:B-1----:R-:W-:Y:S01]  /*c040*/  PRMT R32, R9, 0x7610, R32 ;  /* 0x0000761009207816 */ /* 0x002fe20000000020 */
[----:B------:R-:W0:Y:S01]  /*c050*/  S2UR UR5, SR_CTAID.Y ;  /* 0x00000000000579c3 */ /* 0x000e220000002600 */
[----:B------:R-:W-:Y:S02]  /*c060*/  ISETP.NE.AND P2, PT, R94, RZ, PT ;  /* 0x000000ff5e00720c */ /* 0x000fe40003f45270 */
[----:B------:R-:W-:Y:S01]  /*c070*/  @!P1 IADD3 R99, PT, PT, R89, 0x1, RZ ;  /* 0x0000000159639810 */ /* 0x000fe20007ffe0ff */
[----:B0-----:R-:W-:-:S04]  /*c080*/  UIMAD UR5, UR5, -0x4, UR6 ;  /* 0xfffffffc050578a4 */ /* 0x001fc8000f8e0206 */
[----:B------:R-:W-:Y:S01]  /*c090*/  UISETP.NE.AND UP0, UPT, UR5, 0x1, UPT ;  /* 0x000000010500788c */ /* 0x000fe2000bf05270 */
[----:B--2---:R-:W-:Y:S02]  /*c0a0*/  LOP3.LUT R59, R28, 0x3e003e0, RZ, 0xc0, !PT ;  /* 0x03e003e01c3b7812 */ /* 0x004fe400078ec0ff */
[C---:B------:R-:W-:Y:S02]  /*c0b0*/  LOP3.LUT R50, R30.reuse, 0x1f001f, RZ, 0xc0, !PT ;  /* 0x001f001f1e327812 */ /* 0x040fe400078ec0ff */
[----:B------:R-:W-:Y:S02]  /*c0c0*/  SHF.R.U32.HI R54, RZ, 0xa, R30 ;  /* 0x0000000aff367819 */ /* 0x000fe4000001161e */
[----:B------:R-:W-:Y:S02]  /*c0d0*/  LOP3.LUT R57, R30, 0x3e003e0, RZ, 0xc0, !PT ;  /* 0x03e003e01e397812 */ /* 0x000fe400078ec0ff */
[----:B------:R-:W-:Y:S02]  /*c0e0*/  LOP3.LUT R67, R31, 0x1f001f, RZ, 0xc0, !PT ;  /* 0x001f001f1f437812 */ /* 0x000fe400078ec0ff */
[----:B------:R-:W-:-:S02]  /*c0f0*/  SHF.R.U32.HI R66, RZ, 0xa, R31 ;  /* 0x0000000aff427819 */ /* 0x000fc4000001161f */
[----:B---3--:R-:W-:Y:S02]  /*c100*/  @!P1 IADD3 R90, PT, PT, R36, R93, RZ ;  /* 0x0000005d245a9210 */ /* 0x008fe40007ffe0ff */
[----:B----4-:R-:W-:Y:S02]  /*c110*/  @!P1 PRMT R95, R40, 0x7610, R95 ;  /* 0x00007610285f9816 */ /* 0x010fe4000000005f */
[----:B------:R-:W-:Y:S02]  /*c120*/  LOP3.LUT R36, R28, 0x1f001f, RZ, 0xc0, !PT ;  /* 0x001f001f1c247812 */ /* 0x000fe400078ec0ff */
[----:B------:R-:W-:Y:S02]  /*c130*/  @!P1 PRMT R95, R95, 0x7610, R40 ;  /* 0x000076105f5f9816 */ /* 0x000fe40000000028 */
[--C-:B------:R-:W-:Y:S02]  /*c140*/  SHF.R.U32.HI R40, RZ, 0xa, R28.reuse ;  /* 0x0000000aff287819 */ /* 0x100fe4000001161c */
[----:B------:R-:W-:-:S02]  /*c150*/  SHF.R.U32.HI R28, RZ, 0xf, R28 ;  /* 0x0000000fff1c7819 */ /* 0x000fc4000001161c */
[----:B------:R-:W-:Y:S02]  /*c160*/  LOP3.LUT R60, R31, 0x3e003e0, RZ, 0xc0, !PT ;  /* 0x03e003e01f3c7812 */ /* 0x000fe400078ec0ff */
[----:B------:R-:W-:Y:S02]  /*c170*/  SHF.R.U32.HI R33, RZ, 0xf, R29 ;  /* 0x0000000fff217819 */ /* 0x000fe4000001161d */
[----:B------:R-:W-:Y:S02]  /*c180*/  SHF.R.U32.HI R30, RZ, 0xf, R30 ;  /* 0x0000000fff1e7819 */ /* 0x000fe4000001161e */
[----:B------:R-:W-:Y:S02]  /*c190*/  SHF.R.U32.HI R31, RZ, 0xf, R31 ;  /* 0x0000000fff1f7819 */ /* 0x000fe4000001161f */
[----:B------:R-:W-:Y:S02]  /*c1a0*/  LOP3.LUT R46, R29, 0x1f001f, RZ, 0xc0, !PT ;  /* 0x001f001f1d2e7812 */ /* 0x000fe400078ec0ff */
[----:B------:R-:W-:-:S02]  /*c1b0*/  SHF.R.U32.HI R45, RZ, 0xa, R29 ;  /* 0x0000000aff2d7819 */ /* 0x000fc4000001161d */
[----:B------:R-:W-:Y:S02]  /*c1c0*/  LOP3.LUT R58, R29, 0x3e003e0, RZ, 0xc0, !PT ;  /* 0x03e003e01d3a7812 */ /* 0x000fe400078ec0ff */
[C---:B-----5:R-:W-:Y:S02]  /*c1d0*/  LOP3.LUT R38, R24.reuse, 0x1f001f, RZ, 0xc0, !PT ;  /* 0x001f001f18267812 */ /* 0x060fe400078ec0ff */
[--C-:B------:R-:W-:Y:S02]  /*c1e0*/  SHF.R.U32.HI R35, RZ, 0xa, R24.reuse ;  /* 0x0000000aff237819 */ /* 0x100fe40000011618 */
[----:B------:R-:W-:Y:S02]  /*c1f0*/  LOP3.LUT R9, R24, 0x3e003e0, RZ, 0xc0, !PT ;  /* 0x03e003e018097812 */ /* 0x000fe400078ec0ff */
[----:B------:R-:W-:Y:S02]  /*c200*/  SHF.R.U32.HI R29, RZ, 0xe, R24 ;  /* 0x0000000eff1d7819 */ /* 0x000fe40000011618 */
[----:B------:R-:W-:-:S02]  /*c210*/  LOP3.LUT R48, R25, 0x1f001f, RZ, 0xc0, !PT ;  /* 0x001f001f19307812 */ /* 0x000fc400078ec0ff */
[--C-:B------:R-:W-:Y:S02]  /*c220*/  SHF.R.U32.HI R43, RZ, 0xa, R25.reuse ;  /* 0x0000000aff2b7819 */ /* 0x100fe40000011619 */
[----:B------:R-:W-:Y:S02]  /*c230*/  LOP3.LUT R11, R25, 0x3e003e0, RZ, 0xc0, !PT ;  /* 0x03e003e0190b7812 */ /* 0x000fe400078ec0ff */
[----:B------:R-:W-:Y:S02]  /*c240*/  SHF.R.U32.HI R24, RZ, 0xe, R25 ;  /* 0x0000000eff187819 */ /* 0x000fe40000011619 */
[----:B------:R-:W-:Y:S02]  /*c250*/  LOP3.LUT R28, R28, 0x10001, RZ, 0xc0, !PT ;  /* 0x000100011c1c7812 */ /* 0x000fe400078ec0ff */
[----:B------:R-:W-:Y:S02]  /*c260*/  @!P1 PRMT R98, R41, 0x7610, R98 ;  /* 0x0000761029629816 */ /* 0x000fe40000000062 */
        /* <DEDUP_REMOVED lines=8> */
[C---:B------:R-:W-:Y:S02]  /*c2f0*/  LOP3.LUT R61, R27.reuse, 0x1f001f, RZ, 0xc0, !PT ;  /* 0x001f001f1b3d7812 */ /* 0x040fe400078ec0ff */
[----:B------:R-:W-:Y:S02]  /*c300*/  SHF.R.U32.HI R69, RZ, 0xa, R27 ;  /* 0x0000000aff457819 */ /* 0x000fe4000001161b */
[----:B------:R-:W-:Y:S02]  /*c310*/  LOP3.LUT R56, R27, 0x3e003e0, RZ, 0xc0, !PT ;  /* 0x03e003e01b387812 */ /* 0x000fe400078ec0ff */
[----:B------:R-:W-:Y:S02]  /*c320*/  LOP3.LUT R29, R28, 0x20002, R29, 0xf8, !PT ;  /* 0x000200021c1d7812 */ /* 0x000fe400078ef81d */
[----:B------:R-:W-:-:S02]  /*c330*/  @!P1 PRMT R98, R98, 0x7610, R41 ;  /* 0x0000761062629816 */ /* 0x000fc40000000029 */
[----:B------:R-:W-:Y:S02]  /*c340*/  LOP3.LUT R26, R33, 0x20002, R24, 0xf8, !PT ;  /* 0x00020002211a7812 */ /* 0x000fe400078ef818 */
[----:B------:R-:W-:Y:S02]  /*c350*/  LOP3.LUT R27, R30, 0x20002, R25, 0xf8, !PT ;  /* 0x000200021e1b7812 */ /* 0x000fe400078ef819 */
[----:B------:R-:W-:Y:S02]  /*c360*/  LOP3.LUT R28, R31, 0x20002, R34, 0xf8, !PT ;  /* 0x000200021f1c7812 */ /* 0x000fe400078ef822 */
[C---:B------:R-:W-:Y:S02]  /*c370*/  LOP3.LUT R33, R16.reuse, 0x1f001f, RZ, 0xc0, !PT ;  /* 0x001f001f10217812 */ /* 0x040fe400078ec0ff */
[----:B------:R-:W-:Y:S02]  /*c380*/  SHF.R.U32.HI R34, RZ, 0xa, R16 ;  /* 0x0000000aff227819 */ /* 0x000fe40000011610 */
[----:B------:R-:W-:-:S02]  /*c390*/  LOP3.LUT R70, R16, 0x3e003e0, RZ, 0xc0, !PT ;  /* 0x03e003e010467812 */ /* 0x000fc400078ec0ff */
[----:B------:R-:W-:Y:S02]  /*c3a0*/  SHF.R.U32.HI R24, RZ, 0xd, R16 ;  /* 0x0000000dff187819 */ /* 0x000fe40000011610 */
[C---:B------:R-:W-:Y:S02]  /*c3b0*/  LOP3.LUT R42, R17.reuse, 0x1f001f, RZ, 0xc0, !PT ;  /* 0x001f001f112a7812 */ /* 0x040fe400078ec0ff */
[--C-:B------:R-:W-:Y:S02]  /*c3c0*/  SHF.R.U32.HI R41, RZ, 0xa, R17.reuse ;  /* 0x0000000aff297819 */ /* 0x100fe40000011611 */
[----:B------:R-:W-:Y:S02]  /*c3d0*/  LOP3.LUT R71, R17, 0x3e003e0, RZ, 0xc0, !PT ;  /* 0x03e003e011477812 */ /* 0x000fe400078ec0ff */
        /* <DEDUP_REMOVED lines=14> */
[C---:B------:R-:W-:Y:S02]  /*c4c0*/  LOP3.LUT R44, R21.reuse, 0x1f001f, RZ, 0xc0, !PT ;  /* 0x001f001f152c7812 */ /* 0x040fe400078ec0ff */
[----:B------:R-:W-:Y:S02]  /*c4d0*/  SHF.R.U32.HI R47, RZ, 0xa, R21 ;  /* 0x0000000aff2f7819 */ /* 0x000fe40000011615 */
[----:B------:R-:W-:Y:S02]  /*c4e0*/  LOP3.LUT R19, R21, 0x3e003e0, RZ, 0xc0, !PT ;  /* 0x03e003e015137812 */ /* 0x000fe400078ec0ff */
[C---:B------:R-:W-:Y:S02]  /*c4f0*/  LOP3.LUT R64, R23.reuse, 0x1f001f, RZ, 0xc0, !PT ;  /* 0x001f001f17407812 */ /* 0x040fe400078ec0ff */
[----:B------:R-:W-:Y:S02]  /*c500*/  SHF.R.U32.HI R68, RZ, 0xa, R23 ;  /* 0x0000000aff447819 */ /* 0x000fe40000011617 */
[----:B------:R-:W-:-:S02]  /*c510*/  LOP3.LUT R73, R23, 0x3e003e0, RZ, 0xc0, !PT ;  /* 0x03e003e017497812 */ /* 0x000fc400078ec0ff */
[----:B------:R-:W-:Y:S02]  /*c520*/  LOP3.LUT R29, R29, 0x40004, R24, 0xf8, !PT ;  /* 0x000400041d1d7812 */ /* 0x000fe400078ef818 */
[----:B------:R-:W-:Y:S02]  /*c530*/  LOP3.LUT R26, R26, 0x40004, R25, 0xf8, !PT ;  /* 0x000400041a1a7812 */ /* 0x000fe400078ef819 */
[----:B------:R-:W-:Y:S02]  /*c540*/  SHF.R.U32.HI R20, RZ, 0xc, R20 ;  /* 0x0000000cff147819 */ /* 0x000fe40000011614 */
[----:B------:R-:W-:Y:S02]  /*c550*/  SHF.R.U32.HI R21, RZ, 0xc, R21 ;  /* 0x0000000cff157819 */ /* 0x000fe40000011615 */
[----:B------:R-:W-:Y:S02]  /*c560*/  LOP3.LUT R49, R22, 0x1f001f, RZ, 0xc0, !PT ;  /* 0x001f001f16317812 */ /* 0x000fe400078ec0ff */
[----:B------:R-:W-:-:S02]  /*c570*/  SHF.R.U32.HI R63, RZ, 0xa, R22 ;  /* 0x0000000aff3f7819 */ /* 0x000fc40000011616 */
[----:B------:R-:W-:Y:S02]  /*c580*/  LOP3.LUT R72, R22, 0x3e003e0, RZ, 0xc0, !PT ;  /* 0x03e003e016487812 */ /* 0x000fe400078ec0ff */
[----:B------:R-:W-:Y:S02]  /*c590*/  SHF.R.U32.HI R23, RZ, 0xc, R23 ;  /* 0x0000000cff177819 */ /* 0x000fe40000011617 */
[----:B------:R-:W-:Y:S02]  /*c5a0*/  SHF.R.U32.HI R22, RZ, 0xc, R22 ;  /* 0x0000000cff167819 */ /* 0x000fe40000011616 */
[----:B------:R-:W-:Y:S02]  /*c5b0*/  LOP3.LUT R29, R29, 0x80008, R20, 0xf8, !PT ;  /* 0x000800081d1d7812 */ /* 0x000fe400078ef814 */
[----:B------:R-:W-:Y:S02]  /*c5c0*/  LOP3.LUT R31, R26, 0x80008, R21, 0xf8, !PT ;  /* 0x000800081a1f7812 */ /* 0x000fe400078ef815 */
[----:B------:R-:W-:-:S02]  /*c5d0*/  LOP3.LUT R76, R28, 0x80008, R23, 0xf8, !PT ;  /* 0x000800081c4c7812 */ /* 0x000fc400078ef817 */
[----:B------:R-:W-:Y:S02]  /*c5e0*/  LOP3.LUT R75, R27, 0x80008, R22, 0xf8, !PT ;  /* 0x000800081b4b7812 */ /* 0x000fe400078ef816 */
[C---:B------:R-:W-:Y:S02]  /*c5f0*/  LOP3.LUT R20, R12.reuse, 0x1f001f, RZ, 0xc0, !PT ;  /* 0x001f001f0c147812 */ /* 0x040fe400078ec0ff */
[--C-:B------:R-:W-:Y:S02]  /*c600*/  SHF.R.U32.HI R21, RZ, 0xa, R12.reuse ;  /* 0x0000000aff157819 */ /* 0x100fe4000001160c */
[----:B------:R-:W-:Y:S02]  /*c610*/  LOP3.LUT R77, R12, 0x3e003e0, RZ, 0xc0, !PT ;  /* 0x03e003e00c4d7812 */ /* 0x000fe400078ec0ff */
[----:B------:R-:W-:Y:S02]  /*c620*/  SHF.R.U32.HI R28, RZ, 0xb, R12 ;  /* 0x0000000bff1c7819 */ /* 0x000fe4000001160c */
[----:B------:R-:W-:-:S02]  /*c630*/  LOP3.LUT R22, R13, 0x1f001f, RZ, 0xc0, !PT ;  /* 0x001f001f0d167812 */ /* 0x000fc400078ec0ff */
[--C-:B------:R-:W-:Y:S02]  /*c640*/  SHF.R.U32.HI R23, RZ, 0xa, R13.reuse ;  /* 0x0000000aff177819 */ /* 0x100fe4000001160d */
[----:B------:R-:W-:Y:S02]  /*c650*/  LOP3.LUT R12, R13, 0x3e003e0, RZ, 0xc0, !PT ;  /* 0x03e003e00d0c7812 */ /* 0x000fe400078ec0ff */
[----:B------:R-:W-:Y:S02]  /*c660*/  SHF.R.U32.HI R30, RZ, 0xb, R13 ;  /* 0x0000000bff1e7819 */ /* 0x000fe4000001160d */
[C---:B------:R-:W-:Y:S02]  /*c670*/  LOP3.LUT R24, R14.reuse, 0x1f001f, RZ, 0xc0, !PT ;  /* 0x001f001f0e187812 */ /* 0x040fe400078ec0ff */
[----:B------:R-:W-:Y:S02]  /*c680*/  SHF.R.U32.HI R25, RZ, 0xa, R14 ;  /* 0x0000000aff197819 */ /* 0x000fe4000001160e */
[----:B------:R-:W-:-:S02]  /*c690*/  LOP3.LUT R13, R14, 0x3e003e0, RZ, 0xc0, !PT ;  /* 0x03e003e00e0d7812 */ /* 0x000fc400078ec0ff */
[----:B------:R-:W-:Y:S02]  /*c6a0*/  SHF.R.U32.HI R74, RZ, 0xb, R14 ;  /* 0x0000000bff4a7819 */ /* 0x000fe4000001160e */
[C---:B------:R-:W-:Y:S02]  /*c6b0*/  LOP3.LUT R14, R15.reuse, 0x3e003e0, RZ, 0xc0, !PT ;  /* 0x03e003e00f0e7812 */ /* 0x040fe400078ec0ff */
[----:B------:R-:W-:Y:S02]  /*c6c0*/  LOP3.LUT R26, R15, 0x1f001f, RZ, 0xc0, !PT ;  /* 0x001f001f0f1a7812 */ /* 0x000fe400078ec0ff */
[--C-:B------:R-:W-:Y:S02]  /*c6d0*/  SHF.R.U32.HI R27, RZ, 0xa, R15.reuse ;  /* 0x0000000aff1b7819 */ /* 0x100fe4000001160f */
[----:B------:R-:W-:Y:S02]  /*c6e0*/  SHF.R.U32.HI R15, RZ, 0xb, R15 ;  /* 0x0000000bff0f7819 */ /* 0x000fe4000001160f */
[----:B------:R-:W-:-:S02]  /*c6f0*/  LOP3.LUT R28, R29, 0x100010, R28, 0xf8, !PT ;  /* 0x001000101d1c7812 */ /* 0x000fc400078ef81c */
[----:B------:R-:W-:Y:S02]  /*c700*/  LOP3.LUT R29, R31, 0x100010, R30, 0xf8, !PT ;  /* 0x001000101f1d7812 */ /* 0x000fe400078ef81e */
[----:B------:R-:W-:Y:S02]  /*c710*/  LOP3.LUT R31, R76, 0x100010, R15, 0xf8, !PT ;  /* 0x001000104c1f7812 */ /* 0x000fe400078ef80f */
[----:B------:R-:W-:Y:S02]  /*c720*/  LOP3.LUT R59, R59, 0x64006400, RZ, 0xfc, !PT ;  /* 0x640064003b3b7812 */ /* 0x000fe400078efcff */
[----:B------:R-:W-:Y:S02]  /*c730*/  LOP3.LUT R15, R58, 0x64006400, RZ, 0xfc, !PT ;  /* 0x640064003a0f7812 */ /* 0x000fe400078efcff */
[----:B------:R-:W-:Y:S01]  /*c740*/  LOP3.LUT R79, R60, 0x64006400, RZ, 0xfc, !PT ;  /* 0x640064003c4f7812 */ /* 0x000fe200078efcff */
[-C--:B------:R-:W-:Y:S01]  /*c750*/  HFMA2 R83, R59, R32.reuse.H0_H0, -48, -48 ;  /* 0xd200d2003b537431 */ /* 0x080fe20000040020 */
[----:B------:R-:W-:Y:S01]  /*c760*/  LOP3.LUT R57, R57, 0x64006400, RZ, 0xfc, !PT ;  /* 0x6400640039397812 */ /* 0x000fe200078efcff */
[-C--:B------:R-:W-:Y:S01]  /*c770*/  HFMA2 R76, R15, R32.reuse.H0_H0, -48, -48 ;  /* 0xd200d2000f4c7431 */ /* 0x080fe20000040020 */
[----:B------:R-:W-:Y:S01]  /*c780*/  LOP3.LUT R30, R75, 0x100010, R74, 0xf8, !PT ;  /* 0x001000104b1e7812 */ /* 0x000fe200078ef84a */
[----:B------:R-:W-:Y:S01]  /*c790*/  HFMA2 R74, R79, R32.H0_H0, -48, -48 ;  /* 0xd200d2004f4a7431 */ /* 0x000fe20000040020 */
        /* <DEDUP_REMOVED lines=24> */
[-C--:B------:R-:W-:Y:S02]  /*c920*/  HFMA2 R12, R15, R32.reuse.H0_H0, -48, -48 ;  /* 0xd200d2000f0c7431 */ /* 0x080fe40000040020 */
[-C--:B------:R-:W-:Y:S01]  /*c930*/  HFMA2 R13, R19, R32.reuse.H0_H0, -48, -48 ;  /* 0xd200d200130d7431 */ /* 0x080fe20000040020 */
        /* <DEDUP_REMOVED lines=192> */
.L_x_530:
[----:B------:R-:W-:Y:S01]  /*d540*/  @!P1 MOV R89, R99 ;  /* 0x0000006300599202 */ /* 0x000fe20000000f00 */
[----:B------:R-:W-:Y:S06]  /*d550*/  BRA.U !UP0, `(.L_x_531) ;  /* 0x0000000d08b47547 */ /* 0x000fec000b800000 */
[----:B------:R-:W-:Y:S01]  /*d560*/  PRMT R28, R91, 0x9910, RZ ;  /* 0x000099105b1c7816 */ /* 0x000fe200000000ff */
[----:B------:R-:W-:-:S03]  /*d570*/  UISETP.NE.AND UP0, UPT, UR5, 0x2, UPT ;  /* 0x000000020500788c */ /* 0x000fc6000bf05270 */
        /* <DEDUP_REMOVED lines=78> */
.L_x_532:
[----:B------:R-:W-:Y:S05]  /*da60*/  BRA.U !UP0, `(.L_x_531) ;  /* 0x0000000908707547 */ /* 0x000fea000b800000 */
        /* <DEDUP_REMOVED lines=79> */
.L_x_533:
        /* <DEDUP_REMOVED lines=77> */
.L_x_531:
[----:B------:R-:W-:Y:S01]  /*e430*/  IADD3 R93, PT, PT, R93, 0x20, RZ ;  /* 0x000000205d5d7810 */ /* 0x000fe20007ffe0ff */
[----:B------:R-:W-:Y:S01]  /*e440*/  UIADD3 UR4, UPT, UPT, UR4, 0x40, URZ ;  /* 0x0000004004047890 */ /* 0x000fe2000fffe0ff */
[----:B------:R-:W-:Y:S01]  /*e450*/  IADD3 R86, P2, PT, R86, 0x80, RZ ;  /* 0x0000008056567810 */ /* 0x000fe20007f5e0ff */
[----:B------:R-:W-:Y:S01]  /*e460*/  IMAD.WIDE R32, R85, 0x4, R96 ;  /* 0x0000000455207825 */ /* 0x000fe200078e0260 */
[----:B------:R-:W-:Y:S02]  /*e470*/  ISETP.GE.AND P1, PT, R93, R88, PT ;  /* 0x000000585d00720c */ /* 0x000fe40003f26270 */
[----:B------:R-:W-:-:S11]  /*e480*/  IADD3.X R87, PT, PT, RZ, R87, RZ, P2, !PT ;  /* 0x00000057ff577210 */ /* 0x000fd600017fe4ff */
[----:B------:R-:W-:Y:S05]  /*e490*/  @!P1 BRA `(.L_x_534) ;  /* 0xffffffd800ac9947 */ /* 0x000fea000383ffff */
.L_x_529:
[----:B0-----:R-:W0:Y:S01]  /*e4a0*/  S2R R10, SR_CTAID.X ;  /* 0x00000000000a7919 */ /* 0x001e220000002500 */
[----:B------:R-:W1:Y:S01]  /*e4b0*/  S2UR UR4, SR_CTAID.Y ;  /* 0x00000000000479c3 */ /* 0x000e620000002600 */
[----:B------:R-:W0:Y:S07]  /*e4c0*/  S2R R9, SR_TID.X ;  /* 0x0000000000097919 */ /* 0x000e2e0000002100 */
[----:B------:R-:W2:Y:S08]  /*e4d0*/  LDC.64 R12, c[0x0][0x3a0] ;  /* 0x0000e800ff0c7b82 */ /* 0x000eb00000000a00 */
[----:B------:R-:W3:Y:S01]  /*e4e0*/  LDC R14, c[0x0][0x3a8] ;  /* 0x0000ea00ff0e7b82 */ /* 0x000ee20000000800 */
[----:B-1----:R-:W-:Y:S01]  /*e4f0*/  USHF.L.U32 UR4, UR4, 0x2, URZ ;  /* 0x0000000204047899 */ /* 0x002fe200080006ff */
[----:B0-----:R-:W-:-:S04]  /*e500*/  LEA R10, R10, R9, 0x6 ;  /* 0x000000090a0a7211 */ /* 0x001fc800078e30ff */
[----:B------:R-:W-:-:S05]  /*e510*/  SHF.L.U32 R10, R10, 0x2, RZ ;  /* 0x000000020a0a7819 */ /* 0x000fca00000006ff */
[----:B------:R-:W-:-:S04]  /*e520*/  IMAD R9, R85, UR4, R10 ;  /* 0x0000000455097c24 */ /* 0x000fc8000f8e020a */
[----:B--2---:R-:W-:Y:S01]  /*e530*/  IMAD.WIDE R12, R9, 0x2, R12 ;  /* 0x00000002090c7825 */ /* 0x004fe200078e020c */
[----:B------:R-:W-:-:S05]  /*e540*/  MOV R9, R8 ;  /* 0x0000000800097202 */ /* 0x000fca0000000f00 */
[----:B------:R0:W-:Y:S01]  /*e550*/  ATOM.E.ADD.F16x2.RN.STRONG.GPU P1, RZ, desc[UR8][R12.64], R9 ;  /* 0x800000090cff79a2 */ /* 0x0001e2000c12e108 */
[----:B---3--:R-:W-:Y:S01]  /*e560*/  IADD3 R14, PT, PT, R14, -UR4, RZ ;  /* 0x800000040e0e7c10 */ /* 0x008fe2000fffe0ff */
[----:B------:R-:W-:Y:S01]  /*e570*/  BSSY.RECONVERGENT B0, `(.L_x_535) ;  /* 0x0000011000007945 */ /* 0x000fe20003800200 */
[----:B------:R-:W-:Y:S02]  /*e580*/  MOV R15, R7 ;  /* 0x00000007000f7202 */ /* 0x000fe40000000f00 */
[----:B------:R-:W-:Y:S01]  /*e590*/  ISETP.NE.AND P0, PT, R14, 0x1, PT ;  /* 0x000000010e00780c */ /* 0x000fe20003f05270 */
[----:B0-----:R-:W-:-:S12]  /*e5a0*/  @P1 BRA `(.L_x_536) ;  /* 0x0000000000341947 */ /* 0x001fd80003800000 */
[----:B------:R-:W0:Y:S02]  /*e5b0*/  QSPC.E.S P1, RZ, [R12] ;  /* 0x000000000cff73aa */ /* 0x000e240000020500 */
[----:B0-----:R-:W-:Y:S05]  /*e5c0*/  @!P1 BRA `(.L_x_537) ;  /* 0x0000000000209947 */ /* 0x001fea0003800000 */
[----:B------:R-:W-:-:S04]  /*e5d0*/  MOV R10, R12 ;  /* 0x0000000c000a7202 */ /* 0x000fc80000000f00 */
[----:B------:R-:W-:Y:S02]  /*e5e0*/  MOV R10, R10 ;  /* 0x0000000a000a7202 */ /* 0x000fe40000000f00 */
[----:B------:R-:W-:-:S07]  /*e5f0*/  MOV R11, R8 ;  /* 0x00000008000b7202 */ /* 0x000fce0000000f00 */
.L_x_538:
[----:B------:R-:W0:Y:S02]  /*e600*/  LDS R8, [R10] ;  /* 0x000000000a087984 */ /* 0x000e240000000800 */
[----:B0-----:R-:W-:-:S05]  /*e610*/  HADD2 R9, R8, R11 ;  /* 0x0000000b08097230 */ /* 0x001fca0000000000 */
[----:B------:R-:W0:Y:S02]  /*e620*/  ATOMS.CAST.SPIN P1, [R10], R8, R9 ;  /* 0x000000080a00758d */ /* 0x000e240001820009 */
[----:B0-----:R-:W-:Y:S05]  /*e630*/  @!P1 BRA `(.L_x_538) ;  /* 0xfffffffc00f09947 */ /* 0x001fea000383ffff */
[----:B------:R-:W-:Y:S05]  /*e640*/  BRA `(.L_x_536) ;  /* 0x00000000000c7947 */ /* 0x000fea0003800000 */
.L_x_537:
[----:B------:R-:W2:Y:S02]  /*e650*/  LD.E R8, desc[UR8][R12.64] ;  /* 0x000000080c087980 */ /* 0x000ea4000c101900 */
[----:B--2---:R-:W-:-:S05]  /*e660*/  IADD3 R9, PT, PT, R9, R8, RZ ;  /* 0x0000000809097210 */ /* 0x004fca0007ffe0ff */
[----:B------:R0:W-:Y:S02]  /*e670*/  ST.E desc[UR8][R12.64], R9 ;  /* 0x000000090c007985 */ /* 0x0001e4000c101908 */
.L_x_536:
[----:B------:R-:W-:Y:S05]  /*e680*/  BSYNC.RECONVERGENT B0 ;  /* 0x0000000000007941 */ /* 0x000fea0003800200 */
.L_x_535:
[----:B------:R1:W-:Y:S01]  /*e690*/  ATOM.E.ADD.F16x2.RN.STRONG.GPU P1, RZ, desc[UR8][R12.64+0x4], R15 ;  /* 0x8000040f0cff79a2 */ /* 0x0003e2000c12e108 */
[----:B------:R-:W-:Y:S04]  /*e6a0*/  BSSY.RECONVERGENT B0, `(.L_x_539) ;  /* 0x000000e000007945 */ /* 0x000fe80003800200 */
[----:B-1----:R-:W-:Y:S05]  /*e6b0*/  @P1 BRA `(.L_x_540) ;  /* 0x0000000000301947 */ /* 0x002fea0003800000 */
[----:B------:R-:W1:Y:S02]  /*e6c0*/  QSPC.E.S P1, RZ, [R12+0x4] ;  /* 0x000004000cff73aa */ /* 0x000e640000020500 */
[----:B-1----:R-:W-:Y:S05]  /*e6d0*/  @!P1 BRA `(.L_x_541) ;  /* 0x00000000001c9947 */ /* 0x002fea0003800000 */
[----:B------:R-:W-:-:S04]  /*e6e0*/  MOV R8, R12 ;  /* 0x0000000c00087202 */ /* 0x000fc80000000f00 */
[----:B------:R-:W-:-:S07]  /*e6f0*/  MOV R10, R8 ;  /* 0x00000008000a7202 */ /* 0x000fce0000000f00 */
.L_x_542:
[----:B------:R-:W0:Y:S02]  /*e700*/  LDS R8, [R10+0x4] ;  /* 0x000004000a087984 */ /* 0x000e240000000800 */
[----:B0-----:R-:W-:-:S05]  /*e710*/  HFMA2 R9, R8, 1, 1, R7 ;  /* 0x3c003c0008097831 */ /* 0x001fca0000000007 */
[----:B------:R-:W0:Y:S02]  /*e720*/  ATOMS.CAST.SPIN P1, [R10+0x4], R8, R9 ;  /* 0x000004080a00758d */ /* 0x000e240001820009 */
[----:B0-----:R-:W-:Y:S05]  /*e730*/  @!P1 BRA `(.L_x_542) ;  /* 0xfffffffc00f09947 */ /* 0x001fea000383ffff */
[----:B------:R-:W-:Y:S05]  /*e740*/  BRA `(.L_x_540) ;  /* 0x00000000000c7947 */ /* 0x000fea0003800000 */
.L_x_541:
[----:B------:R-:W2:Y:S02]  /*e750*/  LD.E R7, desc[UR8][R12.64+0x4] ;  /* 0x000004080c077980 */ /* 0x000ea4000c101900 */
[----:B--2---:R-:W-:-:S05]  /*e760*/  IADD3 R7, PT, PT, R15, R7, RZ ;  /* 0x000000070f077210 */ /* 0x004fca0007ffe0ff */
[----:B------:R1:W-:Y:S02]  /*e770*/  ST.E desc[UR8][R12.64+0x4], R7 ;  /* 0x000004070c007985 */ /* 0x0003e4000c101908 */
.L_x_540:
[----:B------:R-:W-:Y:S05]  /*e780*/  BSYNC.RECONVERGENT B0 ;  /* 0x0000000000007941 */ /* 0x000fea0003800200 */
.L_x_539:
        /* <DEDUP_REMOVED lines=12> */
.L_x_546:
[----:B------:R-:W0:Y:S02]  /*e850*/  LDS R6, [R8] ;  /* 0x0000000008067984 */ /* 0x000e240000000800 */
[----:B0-----:R-:W-:-:S05]  /*e860*/  HADD2 R7, R6, R9 ;  /* 0x0000000906077230 */ /* 0x001fca0000000000 */
[----:B------:R-:W0:Y:S02]  /*e870*/  ATOMS.CAST.SPIN P0, [R8], R6, R7 ;  /* 0x000000060800758d */ /* 0x000e240001800007 */
[----:B0-----:R-:W-:Y:S05]  /*e880*/  @!P0 BRA `(.L_x_546) ;  /* 0xfffffffc00f08947 */ /* 0x001fea000383ffff */
[----:B------:R-:W-:Y:S05]  /*e890*/  BRA `(.L_x_544) ;  /* 0x00000000000c7947 */ /* 0x000fea0003800000 */
.L_x_545:
[----:B------:R-:W2:Y:S02]  /*e8a0*/  LD.E R6, desc[UR8][R12.64] ;  /* 0x000000080c067980 */ /* 0x000ea4000c101900 */
[----:B--2---:R-:W-:-:S05]  /*e8b0*/  IADD3 R7, PT, PT, R7, R6, RZ ;  /* 0x0000000607077210 */ /* 0x004fca0007ffe0ff */
[----:B------:R0:W-:Y:S02]  /*e8c0*/  ST.E desc[UR8][R12.64], R7 ;  /* 0x000000070c007985 */ /* 0x0001e4000c101908 */
.L_x_544:
[----:B------:R-:W-:Y:S05]  /*e8d0*/  BSYNC.RECONVERGENT B0 ;  /* 0x0000000000007941 */ /* 0x000fea0003800200 */
.L_x_543:
[----:B------:R1:W-:Y:S01]  /*e8e0*/  ATOM.E.ADD.F16x2.RN.STRONG.GPU P0, RZ, desc[UR8][R12.64+0x4], R10 ;  /* 0x8000040a0cff79a2 */ /* 0x0003e2000c10e108 */
[----:B------:R-:W-:Y:S04]  /*e8f0*/  BSSY.RECONVERGENT B0, `(.L_x_547) ;  /* 0x000000e000007945 */ /* 0x000fe80003800200 */
[----:B-1----:R-:W-:Y:S05]  /*e900*/  @P0 BRA `(.L_x_548) ;  /* 0x0000000000300947 */ /* 0x002fea0003800000 */
[----:B------:R-:W1:Y:S02]  /*e910*/  QSPC.E.S P0, RZ, [R12+0x4] ;  /* 0x000004000cff73aa */ /* 0x000e640000000500 */
[----:B-1----:R-:W-:Y:S05]  /*e920*/  @!P0 BRA `(.L_x_549) ;  /* 0x00000000001c8947 */ /* 0x002fea0003800000 */
[----:B------:R-:W-:-:S04]  /*e930*/  MOV R6, R12 ;  /* 0x0000000c00067202 */ /* 0x000fc80000000f00 */
[----:B------:R-:W-:-:S07]  /*e940*/  MOV R8, R6 ;  /* 0x0000000600087202 */ /* 0x000fce0000000f00 */
.L_x_550:
[----:B------:R-:W0:Y:S02]  /*e950*/  LDS R6, [R8+0x4] ;  /* 0x0000040008067984 */ /* 0x000e240000000800 */
[----:B0-----:R-:W-:-:S05]  /*e960*/  HFMA2 R7, R6, 1, 1, R5 ;  /* 0x3c003c0006077831 */ /* 0x001fca0000000005 */
[----:B------:R-:W0:Y:S02]  /*e970*/  ATOMS.CAST.SPIN P0, [R8+0x4], R6, R7 ;  /* 0x000004060800758d */ /* 0x000e240001800007 */
[----:B0-----:R-:W-:Y:S05]  /*e980*/  @!P0 BRA `(.L_x_550) ;  /* 0xfffffffc00f08947 */ /* 0x001fea000383ffff */
[----:B------:R-:W-:Y:S05]  /*e990*/  BRA `(.L_x_548) ;  /* 0x00000000000c7947 */ /* 0x000fea0003800000 */
.L_x_549:
[----:B------:R-:W2:Y:S02]  /*e9a0*/  LD.E R5, desc[UR8][R12.64+0x4] ;  /* 0x000004080c057980 */ /* 0x000ea4000c101900 */
[----:B--2---:R-:W-:-:S05]  /*e9b0*/  IADD3 R5, PT, PT, R10, R5, RZ ;  /* 0x000000050a057210 */ /* 0x004fca0007ffe0ff */
[----:B------:R1:W-:Y:S02]  /*e9c0*/  ST.E desc[UR8][R12.64+0x4], R5 ;  /* 0x000004050c007985 */ /* 0x0003e4000c101908 */
.L_x_548:
[----:B------:R-:W-:Y:S05]  /*e9d0*/  BSYNC.RECONVERGENT B0 ;  /* 0x0000000000007941 */ /* 0x000fea0003800200 */
.L_x_547:
        /* <DEDUP_REMOVED lines=13> */
.L_x_554:
[----:B------:R-:W0:Y:S02]  /*eab0*/  LDS R4, [R6] ;  /* 0x0000000006047984 */ /* 0x000e240000000800 */
[----:B0-----:R-:W-:-:S05]  /*eac0*/  HADD2 R5, R4, R7 ;  /* 0x0000000704057230 */ /* 0x001fca0000000000 */
[----:B------:R-:W0:Y:S02]  /*ead0*/  ATOMS.CAST.SPIN P0, [R6], R4, R5 ;  /* 0x000000040600758d */ /* 0x000e240001800005 */
[----:B0-----:R-:W-:Y:S05]  /*eae0*/  @!P0 BRA `(.L_x_554) ;  /* 0xfffffffc00f08947 */ /* 0x001fea000383ffff */
[----:B------:R-:W-:Y:S05]  /*eaf0*/  BRA `(.L_x_552) ;  /* 0x00000000000c7947 */ /* 0x000fea0003800000 */
.L_x_553:
[----:B------:R-:W2:Y:S02]  /*eb00*/  LD.E R4, desc[UR8][R12.64] ;  /* 0x000000080c047980 */ /* 0x000ea4000c101900 */
[----:B--2---:R-:W-:-:S05]  /*eb10*/  IADD3 R5, PT, PT, R5, R4, RZ ;  /* 0x0000000405057210 */ /* 0x004fca0007ffe0ff */
[----:B------:R0:W-:Y:S02]  /*eb20*/  ST.E desc[UR8][R12.64], R5 ;  /* 0x000000050c007985 */ /* 0x0001e4000c101908 */
.L_x_552:
[----:B------:R-:W-:Y:S05]  /*eb30*/  BSYNC.RECONVERGENT B0 ;  /* 0x0000000000007941 */ /* 0x000fea0003800200 */
.L_x_551:
[----:B------:R1:W-:Y:S01]  /*eb40*/  ATOM.E.ADD.F16x2.RN.STRONG.GPU P0, RZ, desc[UR8][R12.64+0x4], R8 ;  /* 0x800004080cff79a2 */ /* 0x0003e2000c10e108 */
[----:B------:R-:W-:Y:S04]  /*eb50*/  BSSY.RECONVERGENT B0, `(.L_x_555) ;  /* 0x000000e000007945 */ /* 0x000fe80003800200 */
[----:B-1----:R-:W-:Y:S05]  /*eb60*/  @P0 BRA `(.L_x_556) ;  /* 0x0000000000300947 */ /* 0x002fea0003800000 */
[----:B------:R-:W1:Y:S02]  /*eb70*/  QSPC.E.S P0, RZ, [R12+0x4] ;  /* 0x000004000cff73aa */ /* 0x000e640000000500 */
[----:B-1----:R-:W-:Y:S05]  /*eb80*/  @!P0 BRA `(.L_x_557) ;  /* 0x00000000001c8947 */ /* 0x002fea0003800000 */
[----:B------:R-:W-:-:S04]  /*eb90*/  MOV R4, R12 ;  /* 0x0000000c00047202 */ /* 0x000fc80000000f00 */
[----:B------:R-:W-:-:S07]  /*eba0*/  MOV R6, R4 ;  /* 0x0000000400067202 */ /* 0x000fce0000000f00 */
.L_x_558:
[----:B------:R-:W0:Y:S02]  /*ebb0*/  LDS R4, [R6+0x4] ;  /* 0x0000040006047984 */ /* 0x000e240000000800 */
[----:B0-----:R-:W-:-:S05]  /*ebc0*/  HFMA2 R5, R4, 1, 1, R3 ;  /* 0x3c003c0004057831 */ /* 0x001fca0000000003 */
[----:B------:R-:W0:Y:S02]  /*ebd0*/  ATOMS.CAST.SPIN P0, [R6+0x4], R4, R5 ;  /* 0x000004040600758d */ /* 0x000e240001800005 */
[----:B0-----:R-:W-:Y:S05]  /*ebe0*/  @!P0 BRA `(.L_x_558) ;  /* 0xfffffffc00f08947 */ /* 0x001fea000383ffff */
[----:B------:R-:W-:Y:S05]  /*ebf0*/  BRA `(.L_x_556) ;  /* 0x00000000000c7947 */ /* 0x000fea0003800000 */
.L_x_557:
[----:B------:R-:W2:Y:S02]  /*ec00*/  LD.E R3, desc[UR8][R12.64+0x4] ;  /* 0x000004080c037980 */ /* 0x000ea4000c101900 */
[----:B--2---:R-:W-:-:S05]  /*ec10*/  IADD3 R3, PT, PT, R8, R3, RZ ;  /* 0x0000000308037210 */ /* 0x004fca0007ffe0ff */
[----:B------:R1:W-:Y:S02]  /*ec20*/  ST.E desc[UR8][R12.64+0x4], R3 ;  /* 0x000004030c007985 */ /* 0x0003e4000c101908 */
.L_x_556:
[----:B------:R-:W-:Y:S05]  /*ec30*/  BSYNC.RECONVERGENT B0 ;  /* 0x0000000000007941 */ /* 0x000fea0003800200 */
.L_x_555:
        /* <DEDUP_REMOVED lines=13> */
.L_x_562:
[----:B------:R-:W0:Y:S02]  /*ed10*/  LDS R2, [R4] ;  /* 0x0000000004027984 */ /* 0x000e240000000800 */
[----:B0-----:R-:W-:-:S05]  /*ed20*/  HADD2 R3, R2, R5 ;  /* 0x0000000502037230 */ /* 0x001fca0000000000 */
[----:B------:R-:W0:Y:S02]  /*ed30*/  ATOMS.CAST.SPIN P0, [R4], R2, R3 ;  /* 0x000000020400758d */ /* 0x000e240001800003 */
[----:B0-----:R-:W-:Y:S05]  /*ed40*/  @!P0 BRA `(.L_x_562) ;  /* 0xfffffffc00f08947 */ /* 0x001fea000383ffff */
[----:B------:R-:W-:Y:S05]  /*ed50*/  BRA `(.L_x_560) ;  /* 0x00000000000c7947 */ /* 0x000fea0003800000 */
.L_x_561:
[----:B------:R-:W2:Y:S02]  /*ed60*/  LD.E R2, desc[UR8][R12.64] ;  /* 0x000000080c027980 */ /* 0x000ea4000c101900 */
[----:B--2---:R-:W-:-:S05]  /*ed70*/  IADD3 R3, PT, PT, R3, R2, RZ ;  /* 0x0000000203037210 */ /* 0x004fca0007ffe0ff */
[----:B------:R0:W-:Y:S02]  /*ed80*/  ST.E desc[UR8][R12.64], R3 ;  /* 0x000000030c007985 */ /* 0x0001e4000c101908 */
.L_x_560:
[----:B------:R-:W-:Y:S05]  /*ed90*/  BSYNC.RECONVERGENT B0 ;  /* 0x0000000000007941 */ /* 0x000fea0003800200 */
.L_x_559:
[----:B------:R1:W-:Y:S02]  /*eda0*/  ATOM.E.ADD.F16x2.RN.STRONG.GPU P0, RZ, desc[UR8][R12.64+0x4], R7 ;  /* 0x800004070cff79a2 */ /* 0x0003e4000c10e108 */
[----:B-1----:R-:W-:Y:S05]  /*edb0*/  @P0 EXIT ;  /* 0x000000000000094d */ /* 0x002fea0003800000 */
[----:B------:R-:W1:Y:S02]  /*edc0*/  QSPC.E.S P0, RZ, [R12+0x4] ;  /* 0x000004000cff73aa */ /* 0x000e640000000500 */
[----:B-1----:R-:W-:Y:S05]  /*edd0*/  @!P0 BRA `(.L_x_563) ;  /* 0x00000000001c8947 */ /* 0x002fea0003800000 */
[----:B------:R-:W-:-:S04]  /*ede0*/  MOV R2, R12 ;  /* 0x0000000c00027202 */ /* 0x000fc80000000f00 */
[----:B------:R-:W-:-:S07]  /*edf0*/  MOV R4, R2 ;  /* 0x0000000200047202 */ /* 0x000fce0000000f00 */
.L_x_564:
[----:B------:R-:W0:Y:S02]  /*ee00*/  LDS R2, [R4+0x4] ;  /* 0x0000040004027984 */ /* 0x000e240000000800 */
[----:B0-----:R-:W-:-:S05]  /*ee10*/  HFMA2 R3, R2, 1, 1, R0 ;  /* 0x3c003c0002037831 */ /* 0x001fca0000000000 */
[----:B------:R-:W0:Y:S02]  /*ee20*/  ATOMS.CAST.SPIN P0, [R4+0x4], R2, R3 ;  /* 0x000004020400758d */ /* 0x000e240001800003 */
[----:B0-----:R-:W-:Y:S05]  /*ee30*/  @!P0 BRA `(.L_x_564) ;  /* 0xfffffffc00f08947 */ /* 0x001fea000383ffff */
[----:B------:R-:W-:Y:S05]  /*ee40*/  EXIT ;  /* 0x000000000000794d */ /* 0x000fea0003800000 */
.L_x_563:
[----:B------:R-:W0:Y:S02]  /*ee50*/  LD.E R0, desc[UR8][R12.64+0x4] ;  /* 0x000004080c007980 */ /* 0x000e24000c101900 */
[----:B0-----:R-:W-:-:S05]  /*ee60*/  IADD3 R3, PT, PT, R7, R0, RZ ;  /* 0x0000000007037210 */ /* 0x001fca0007ffe0ff */
[----:B------:R-:W-:Y:S01]  /*ee70*/  ST.E desc[UR8][R12.64+0x4], R3 ;  /* 0x000004030c007985 */ /* 0x000fe2000c101908 */
[----:B------:R-:W-:Y:S05]  /*ee80*/  EXIT ;  /* 0x000000000000794d */ /* 0x000fea0003800000 */
.L_x_565:
        /* <DEDUP_REMOVED lines=15> */
.L_x_5290:


//--------------------- .text._Z23gemm_half_q_half_kernelILi4ELi152ELb1ELb0ELi64EEvPK6__halfPKjS4_S2_PS0_iiiiPKtS7_iiiiiibS2_i --------------------------
	.section	.text._Z23gemm_half_q_half_kernelILi4ELi152ELb1ELb0ELi64EEvPK6__halfPKjS4_S2_PS0_iiiiPKtS7_iiiiiibS2_i,"ax",@progbits
	.align	128
        .global         _Z23gemm_half_q_half_kernelILi4ELi152ELb1ELb0ELi64EEvPK6__halfPKjS4_S2_PS0_iiiiPKtS7_iiiiiibS2_i
        .type           _Z23gemm_half_q_half_kernelILi4ELi152ELb1ELb0ELi64EEvPK6__halfPKjS4_S2_PS0_iiiiPKtS7_iiiiiibS2_i,@function
        .size           _Z23gemm_half_q_half_kernelILi4ELi152ELb1ELb0ELi64EEvPK6__halfPKjS4_S2_PS0_iiiiPKtS7_iiiiiibS2_i,(.L_x_5291 - _Z23gemm_half_q_half_kernelILi4ELi152ELb1ELb0ELi64EEvPK6__halfPKjS4_S2_PS0_iiiiPKtS7_iiiiiibS2_i)
        .other          _Z23gemm_half_q_half_kernelILi4ELi152ELb1ELb0ELi64EEvPK6__halfPKjS4_S2_PS0_iiiiPKtS7_iiiiiibS2_i,@"STO_CUDA_ENTRY STV_DEFAULT"
_Z23gemm_half_q_half_kernelILi4ELi152ELb1ELb0ELi64EEvPK6__halfPKjS4_S2_PS0_iiiiPKtS7_iiiiiibS2_i:
.text._Z23gemm_half_q_half_kernelILi4ELi152ELb1ELb0ELi64EEvPK6__halfPKjS4_S2_PS0_iiiiPKtS7_iiiiiibS2_i:
        /* <DEDUP_REMOVED lines=37> */
.L_x_566:
        /* <DEDUP_REMOVED lines=41> */
.L_x_572:
        /* <DEDUP_REMOVED lines=32> */
.L_x_571:
        /* <DEDUP_REMOVED lines=20> */
.L_x_573:
[----:B------:R-:W-:-:S13]  /*0820*/  ISETP.EQ.AND P3, PT, R14, RZ, PT ;  /* 0x000000ff0e00720c */ /* 0x000fda0003f62270 */
[----:B------:R-:W-:Y:S05]  /*0830*/  @!P1 BRA P3, `(.L_x_568) ;  /* 0x0000000400789947 */ /* 0x000fea0001800000 */
.L_x_570:
        /* <DEDUP_REMOVED lines=12> */
.L_x_569:
        /* <DEDUP_REMOVED lines=16> */
.L_x_576:
        /* <DEDUP_REMOVED lines=32> */
.L_x_575:
        /* <DEDUP_REMOVED lines=21> */
.L_x_577:
[----:B------:R-:W-:-:S13]  /*0d50*/  ISETP.NE.OR P1, PT, R14, RZ, P1 ;  /* 0x000000ff0e00720c */ /* 0x000fda0000f25670 */
[----:B------:R-:W-:Y:S05]  /*0d60*/  @!P1 BRA `(.L_x_568) ;  /* 0x00000000002c9947 */ /* 0x000fea0003800000 */
.L_x_574:
        /* <DEDUP_REMOVED lines=11> */
.L_x_568:
[----:B------:R-:W-:Y:S05]  /*0e20*/  BSYNC.RECONVERGENT B0 ;  /* 0x0000000000007941 */ /* 0x000fea0003800200 */
.L_x_567:
        /* <DEDUP_REMOVED lines=21> */
.L_x_581:
        /* <DEDUP_REMOVED lines=15> */
.L_x_580:
        /* <DEDUP_REMOVED lines=12> */
.L_x_582:
[----:B------:R-:W-:-:S13]  /*1130*/  ISETP.NE.OR P1, PT, R8, RZ, P1 ;  /* 0x000000ff0800720c */ /* 0x000fda0000f25670 */
[----:B------:R-:W-:Y:S05]  /*1140*/  @!P1 BRA `(.L_x_578) ;  /* 0x00000000001c9947 */ /* 0x000fea0003800000 */
.L_x_579:
[----:B0-----:R-:W0:Y:S02]  /*1150*/  LDC.64 R4, c[0x0][0x3a0] ;  /* 0x0000e800ff047b82 */ /* 0x001e240000000a00 */
.L_x_583:
[C---:B0-----:R-:W-:Y:S01]  /*1160*/  IMAD.WIDE R6, R3.reuse, 0x2, R4 ;  /* 0x0000000203067825 */ /* 0x041fe200078e0204 */
[----:B------:R-:W-:Y:S02]  /*1170*/  IADD3 R8, PT, PT, R8, 0x1, RZ ;  /* 0x0000000108087810 */ /* 0x000fe40007ffe0ff */
[----:B------:R-:W-:Y:S02]  /*1180*/  IADD3 R3, PT, PT, R3, R85, RZ ;  /* 0x0000005503037210 */ /* 0x000fe40007ffe0ff */
[----:B------:R1:W-:Y:S01]  /*1190*/  STG.E.64 desc[UR8][R6.64], RZ ;  /* 0x000000ff06007986 */ /* 0x0003e2000c101b08 */
[----:B------:R-:W-:-:S13]  /*11a0*/  ISETP.NE.AND P1, PT, R8, RZ, PT ;  /* 0x000000ff0800720c */ /* 0x000fda0003f25270 */
[----:B-1----:R-:W-:Y:S05]  /*11b0*/  @P1 BRA `(.L_x_583) ;  /* 0xfffffffc00e81947 */ /* 0x002fea000383ffff */
.L_x_578:
        /* <DEDUP_REMOVED lines=15> */
.L_x_585:
        /* <DEDUP_REMOVED lines=13> */
[----:B------:R-:W4:Y:S01]  /*1380*/  LDG.E.U16.CONSTANT R13, desc[UR8][R12.64+0x2] ;  /* 0x000002080c0d7981 */ /* 0x000f22000c1e9500 */
[----:B--2---:R-:W-:-:S04]  /*1390*/  SHF.R.U32.HI R15, RZ, R0, R5 ;  /* 0x00000000ff0f7219 */ /* 0x004fc80000011605 */
[--C-:B------:R-:W-:Y:S02]  /*13a0*/  SHF.R.U32.HI R18, RZ, 0x4, R15.reuse ;  /* 0x00000004ff127819 */ /* 0x100fe4000001160f */
[--C-:B------:R-:W-:Y:S02]  /*13b0*/  SHF.R.U32.HI R4, RZ, 0x8, R15.reuse ;  /* 0x00000008ff047819 */ /* 0x100fe4000001160f */
[----:B------:R-:W-:Y:S02]  /*13c0*/  LOP3.LUT R18, R18, 0xf, RZ, 0xc0, !PT ;  /* 0x0000000f12127812 */ /* 0x000fe400078ec0ff */
[----:B------:R-:W-:Y:S02]  /*13d0*/  LOP3.LUT R4, R4, 0xf, RZ, 0xc0, !PT ;  /* 0x0000000f04047812 */ /* 0x000fe400078ec0ff */
[----:B------:R-:W-:Y:S01]  /*13e0*/  LOP3.LUT R17, R15, 0xf, RZ, 0xc0, !PT ;  /* 0x0000000f0f117812 */ /* 0x000fe200078ec0ff */
[----:B------:R-:W-:Y:S01]  /*13f0*/  IMAD R5, R18, R18, R18 ;  /* 0x0000001212057224 */ /* 0x000fe200078e0212 */
[----:B------:R-:W-:-:S03]  /*1400*/  SHF.R.U32.HI R15, RZ, 0xc, R15 ;  /* 0x0000000cff0f7819 */ /* 0x000fc6000001160f */
[----:B------:R-:W-:Y:S01]  /*1410*/  IMAD R20, R17, R17, R17 ;  /* 0x0000001111147224 */ /* 0x000fe200078e0211 */
[----:B------:R-:W-:Y:S01]  /*1420*/  IADD3 R18, PT, PT, R18, 0x1, R5 ;  /* 0x0000000112127810 */ /* 0x000fe20007ffe005 */
[C---:B------:R-:W-:Y:S01]  /*1430*/  IMAD R5, R4.reuse, R4, R4 ;  /* 0x0000000404057224 */ /* 0x040fe200078e0204 */
[----:B------:R-:W-:Y:S02]  /*1440*/  LOP3.LUT R15, R15, 0xf, RZ, 0xc0, !PT ;  /* 0x0000000f0f0f7812 */ /* 0x000fe400078ec0ff */
[----:B------:R-:W-:Y:S01]  /*1450*/  IADD3 R20, PT, PT, R17, 0x1, R20 ;  /* 0x0000000111147810 */ /* 0x000fe20007ffe014 */
[----:B0-----:R-:W-:Y:S01]  /*1460*/  I2F.F16 R7, R18 ;  /* 0x0000001200077306 */ /* 0x001fe20000200c00 */
[----:B------:R-:W-:Y:S01]  /*1470*/  IADD3 R5, PT, PT, R4, 0x1, R5 ;  /* 0x0000000104057810 */ /* 0x000fe20007ffe005 */
[----:B------:R-:W-:-:S05]  /*1480*/  IMAD R4, R15, R15, R15 ;  /* 0x0000000f0f047224 */ /* 0x000fca00078e020f */
[----:B------:R-:W-:Y:S01]  /*1490*/  IADD3 R15, PT, PT, R15, 0x1, R4 ;  /* 0x000000010f0f7810 */ /* 0x000fe20007ffe004 */
[----:B------:R-:W0:Y:S01]  /*14a0*/  I2F.F16 R20, R20 ;  /* 0x0000001400147306 */ /* 0x000e220000200c00 */
[----:B----4-:R-:W-:-:S04]  /*14b0*/  IADD3 R16, PT, PT, R13, R16, RZ ;  /* 0x000000100d107210 */ /* 0x010fc80007ffe0ff */
[----:B------:R-:W-:-:S03]  /*14c0*/  ISETP.GE.AND P1, PT, R16, R95, PT ;  /* 0x0000005f1000720c */ /* 0x000fc60003f26270 */
[----:B------:R-:W-:Y:S01]  /*14d0*/  I2F.F16 R5, R5 ;  /* 0x0000000500057306 */ /* 0x000fe20000200c00 */
[----:B0-----:R-:W-:-:S07]  /*14e0*/  PRMT R7, R20, 0x5410, R7 ;  /* 0x0000541014077816 */ /* 0x001fce0000000007 */
[----:B------:R-:W0:Y:S01]  /*14f0*/  I2F.F16 R4, R15 ;  /* 0x0000000f00047306 */ /* 0x000e220000200c00 */
[-C--:B---3--:R-:W-:Y:S01]  /*1500*/  HMUL2 R20, R7, R6.reuse.H0_H0 ;  /* 0x2000000607147232 */ /* 0x088fe20000000000 */
[----:B0-----:R-:W-:Y:S02]  /*1510*/  PRMT R5, R5, 0x5410, R4 ;  /* 0x0000541005057816 */ /* 0x001fe40000000004 */
[C---:B------:R-:W-:Y:S02]  /*1520*/  LEA R4, R14.reuse, R1, 0x3 ;  /* 0x000000010e047211 */ /* 0x040fe400078e18ff */
[----:B------:R-:W-:Y:S01]  /*1530*/  IADD3 R14, PT, PT, R14, 0x1, RZ ;  /* 0x000000010e0e7810 */ /* 0x000fe20007ffe0ff */
[----:B------:R-:W-:-:S05]  /*1540*/  HMUL2 R21, R5, R6.H0_H0 ;  /* 0x2000000605157232 */ /* 0x000fca0000000000 */
[----:B------:R0:W-:Y:S01]  /*1550*/  STL.64 [R4], R20 ;  /* 0x0000001404007387 */ /* 0x0001e20000100a00 */
[----:B------:R-:W-:Y:S05]  /*1560*/  @!P1 BRA `(.L_x_585) ;  /* 0xfffffffc00509947 */ /* 0x000fea000383ffff */
.L_x_584:
        /* <DEDUP_REMOVED lines=26> */
.L_x_586:
        /* <DEDUP_REMOVED lines=8> */
.L_x_587:
        /* <DEDUP_REMOVED lines=8> */
.L_x_588:
        /* <DEDUP_REMOVED lines=8> */
.L_x_589:
        /* <DEDUP_REMOVED lines=8> */
.L_x_590:
        /* <DEDUP_REMOVED lines=39> */
.L_x_608:
        /* <DEDUP_REMOVED lines=212> */
.L_x_592:
        /* <DEDUP_REMOVED lines=97> */
.L_x_594:
        /* <DEDUP_REMOVED lines=94> */
.L_x_595:
        /* <DEDUP_REMOVED lines=91> */
.L_x_593:
        /* <DEDUP_REMOVED lines=199> */
.L_x_596:
        /* <DEDUP_REMOVED lines=95> */
.L_x_598:
        /* <DEDUP_REMOVED lines=94> */
.L_x_599:
        /* <DEDUP_REMOVED lines=91> */
.L_x_597:
        /* <DEDUP_REMOVED lines=199> */
.L_x_600:
        /* <DEDUP_REMOVED lines=95> */
.L_x_602:
        /* <DEDUP_REMOVED lines=94> */
.L_x_603:
        /* <DEDUP_REMOVED lines=91> */
.L_x_601:
        /* <DEDUP_REMOVED lines=199> */
.L_x_604:
        /* <DEDUP_REMOVED lines=95> */
.L_x_606:
        /* <DEDUP_REMOVED lines=94> */
.L_x_607:
        /* <DEDUP_REMOVED lines=91> */
.L_x_605:
        /* <DEDUP_REMOVED lines=8> */
.L_x_591:
        /* <DEDUP_REMOVED lines=9> */
.L_x_614:
        /* <DEDUP_REMOVED lines=18> */
[----:B--2---:R-:W-:Y:S02]  /*9660*/  LOP3.LUT R45, R13, 0x1f001f, RZ, 0xc0, !PT ;  /* 0x001f001f0d2d7812 */ /* 0x004fe400078ec0ff */
[----:B------:R-:W-:-:S02]  /*9670*/  SHF.R.U32.HI R46, RZ, 0xa, R13 ;  /* 0x0000000aff2e7819 */ /* 0x000fc4000001160d */
[----:B------:R-:W-:Y:S02]  /*9680*/  LOP3.LUT R57, R13, 0x3e003e0, RZ, 0xc0, !PT ;  /* 0x03e003e00d397812 */ /* 0x000fe400078ec0ff */
[----:B0-----:R-:W-:Y:S02]  /*9690*/  SHF.R.U32.HI R34, RZ, 0xf, R13 ;  /* 0x0000000fff227819 */ /* 0x001fe4000001160d */
[C---:B------:R-:W-:Y:S02]  /*96a0*/  LOP3.LUT R50, R14.reuse, 0x1f001f, RZ, 0xc0, !PT ;  /* 0x001f001f0e327812 */ /* 0x040fe400078ec0ff */
[--C-:B------:R-:W-:Y:S02]  /*96b0*/  SHF.R.U32.HI R53, RZ, 0xa, R14.reuse ;  /* 0x0000000aff357819 */ /* 0x100fe4000001160e */
[----:B------:R-:W-:Y:S02]  /*96c0*/  LOP3.LUT R13, R14, 0x3e003e0, RZ, 0xc0, !PT ;  /* 0x03e003e00e0d7812 */ /* 0x000fe400078ec0ff */
[----:B-1----:R-:W-:-:S02]  /*96d0*/  SHF.R.U32.HI R39, RZ, 0xf, R14 ;  /* 0x0000000fff277819 */ /* 0x002fc4000001160e */
[----:B------:R-:W-:Y:S02]  /*96e0*/  LOP3.LUT R67, R15, 0x1f001f, RZ, 0xc0, !PT ;  /* 0x001f001f0f437812 */ /* 0x000fe400078ec0ff */
[----:B----4-:R-:W-:Y:S02]  /*96f0*/  @!P3 PRMT R102, R41, 0x7610, R102 ;  /* 0x000076102966b816 */ /* 0x010fe40000000066 */
[--C-:B------:R-:W-:Y:S02]  /*9700*/  SHF.R.U32.HI R66, RZ, 0xa, R15.reuse ;  /* 0x0000000aff427819 */ /* 0x100fe4000001160f */
[----:B------:R-:W-:Y:S02]  /*9710*/  LOP3.LUT R14, R15, 0x3e003e0, RZ, 0xc0, !PT ;  /* 0x03e003e00f0e7812 */ /* 0x000fe400078ec0ff */
[----:B------:R-:W-:Y:S02]  /*9720*/  SHF.R.U32.HI R33, RZ, 0xf, R12 ;  /* 0x0000000fff217819 */ /* 0x000fe4000001160c */
[----:B------:R-:W-:-:S02]  /*9730*/  SHF.R.U32.HI R15, RZ, 0xf, R15 ;  /* 0x0000000fff0f7819 */ /* 0x000fc4000001160f */
[----:B------:R-:W-:Y:S02]  /*9740*/  @!P3 PRMT R102, R102, 0x7610, R41 ;  /* 0x000076106666b816 */ /* 0x000fe40000000029 */
[----:B---3--:R-:W-:Y:S02]  /*9750*/  @!P3 IADD3 R90, PT, PT, R36, R93, RZ ;  /* 0x0000005d245ab210 */ /* 0x008fe40007ffe0ff */
[----:B------:R-:W-:Y:S02]  /*9760*/  @!P3 PRMT R103, R40, 0x7610, R103 ;  /* 0x000076102867b816 */ /* 0x000fe40000000067 */
[C---:B-----5:R-:W-:Y:S02]  /*9770*/  LOP3.LUT R38, R16.reuse, 0x1f001f, RZ, 0xc0, !PT ;  /* 0x001f001f10267812 */ /* 0x060fe400078ec0ff */
[----:B------:R-:W-:Y:S02]  /*9780*/  SHF.R.U32.HI R36, RZ, 0xa, R16 ;  /* 0x0000000aff247819 */ /* 0x000fe40000011610 */
[----:B------:R-:W-:-:S02]  /*9790*/  LOP3.LUT R9, R16, 0x3e003e0, RZ, 0xc0, !PT ;  /* 0x03e003e010097812 */ /* 0x000fc400078ec0ff */
[C---:B------:R-:W-:Y:S02]  /*97a0*/  LOP3.LUT R41, R17.reuse, 0x1f001f, RZ, 0xc0, !PT ;  /* 0x001f001f11297812 */ /* 0x040fe400078ec0ff */
[--C-:B------:R-:W-:Y:S02]  /*97b0*/  SHF.R.U32.HI R44, RZ, 0xa, R17.reuse ;  /* 0x0000000aff2c7819 */ /* 0x100fe40000011611 */
[----:B------:R-:W-:Y:S02]  /*97c0*/  LOP3.LUT R10, R17, 0x3e003e0, RZ, 0xc0, !PT ;  /* 0x03e003e0110a7812 */ /* 0x000fe400078ec0ff */
[----:B------:R-:W-:Y:S02]  /*97d0*/  SHF.R.U32.HI R16, RZ, 0xe, R16 ;  /* 0x0000000eff107819 */ /* 0x000fe40000011610 */
[----:B------:R-:W-:Y:S02]  /*97e0*/  SHF.R.U32.HI R17, RZ, 0xe, R17 ;  /* 0x0000000eff117819 */ /* 0x000fe40000011611 */
[----:B------:R-:W-:-:S02]  /*97f0*/  SHF.R.U32.HI R42, RZ, 0xe, R19 ;  /* 0x0000000eff2a7819 */ /* 0x000fc40000011613 */
[----:B------:R-:W-:Y:S02]  /*9800*/  LOP3.LUT R33, R33, 0x10001, RZ, 0xc0, !PT ;  /* 0x0001000121217812 */ /* 0x000fe400078ec0ff */
[----:B------:R-:W-:Y:S02]  /*9810*/  LOP3.LUT R34, R34, 0x10001, RZ, 0xc0, !PT ;  /* 0x0001000122227812 */ /* 0x000fe400078ec0ff */
[----:B------:R-:W-:Y:S02]  /*9820*/  LOP3.LUT R15, R15, 0x10001, RZ, 0xc0, !PT ;  /* 0x000100010f0f7812 */ /* 0x000fe400078ec0ff */
[C---:B------:R-:W-:Y:S02]  /*9830*/  LOP3.LUT R51, R18.reuse, 0x1f001f, RZ, 0xc0, !PT ;  /* 0x001f001f12337812 */ /* 0x040fe400078ec0ff */
[----:B------:R-:W-:Y:S02]  /*9840*/  SHF.R.U32.HI R49, RZ, 0xa, R18 ;  /* 0x0000000aff317819 */ /* 0x000fe40000011612 */
[----:B------:R-:W-:-:S02]  /*9850*/  LOP3.LUT R11, R18, 0x3e003e0, RZ, 0xc0, !PT ;  /* 0x03e003e0120b7812 */ /* 0x000fc400078ec0ff */
[C---:B------:R-:W-:Y:S02]  /*9860*/  LOP3.LUT R37, R12.reuse, 0x1f001f, RZ, 0xc0, !PT ;  /* 0x001f001f0c257812 */ /* 0x040fe400078ec0ff */
[----:B------:R-:W-:Y:S02]  /*9870*/  SHF.R.U32.HI R35, RZ, 0xa, R12 ;  /* 0x0000000aff237819 */ /* 0x000fe4000001160c */
[----:B------:R-:W-:Y:S02]  /*9880*/  LOP3.LUT R56, R12, 0x3e003e0, RZ, 0xc0, !PT ;  /* 0x03e003e00c387812 */ /* 0x000fe400078ec0ff */
[----:B------:R-:W-:Y:S02]  /*9890*/  SHF.R.U32.HI R18, RZ, 0xe, R18 ;  /* 0x0000000eff127819 */ /* 0x000fe40000011612 */
[----:B------:R-:W-:Y:S02]  /*98a0*/  LOP3.LUT R39, R39, 0x10001, RZ, 0xc0, !PT ;  /* 0x0001000127277812 */ /* 0x000fe400078ec0ff */
[----:B------:R-:W-:-:S02]  /*98b0*/  @!P3 PRMT R103, R103, 0x7610, R40 ;  /* 0x000076106767b816 */ /* 0x000fc40000000028 */
[C---:B------:R-:W-:Y:S02]  /*98c0*/  LOP3.LUT R61, R19.reuse, 0x1f001f, RZ, 0xc0, !PT ;  /* 0x001f001f133d7812 */ /* 0x040fe400078ec0ff */
[----:B------:R-:W-:Y:S02]  /*98d0*/  SHF.R.U32.HI R65, RZ, 0xa, R19 ;  /* 0x0000000aff417819 */ /* 0x000fe40000011613 */
[----:B------:R-:W-:Y:S02]  /*98e0*/  LOP3.LUT R12, R19, 0x3e003e0, RZ, 0xc0, !PT ;  /* 0x03e003e0130c7812 */ /* 0x000fe400078ec0ff */
[----:B------:R-:W-:Y:S02]  /*98f0*/  LOP3.LUT R19, R33, 0x20002, R16, 0xf8, !PT ;  /* 0x0002000221137812 */ /* 0x000fe400078ef810 */
[----:B------:R-:W-:Y:S02]  /*9900*/  LOP3.LUT R40, R34, 0x20002, R17, 0xf8, !PT ;  /* 0x0002000222287812 */ /* 0x000fe400078ef811 */
[----:B------:R-:W-:-:S02]  /*9910*/  LOP3.LUT R55, R15, 0x20002, R42, 0xf8, !PT ;  /* 0x000200020f377812 */ /* 0x000fc400078ef82a */
[C---:B------:R-:W-:Y:S02]  /*9920*/  LOP3.LUT R33, R20.reuse, 0x1f001f, RZ, 0xc0, !PT ;  /* 0x001f001f14217812 */ /* 0x040fe400078ec0ff */
[----:B------:R-:W-:Y:S02]  /*9930*/  SHF.R.U32.HI R34, RZ, 0xa, R20 ;  /* 0x0000000aff227819 */ /* 0x000fe40000011614 */
[----:B------:R-:W-:Y:S02]  /*9940*/  LOP3.LUT R15, R20, 0x3e003e0, RZ, 0xc0, !PT ;  /* 0x03e003e0140f7812 */ /* 0x000fe400078ec0ff */
[C---:B------:R-:W-:Y:S02]  /*9950*/  LOP3.LUT R54, R22.reuse, 0x1f001f, RZ, 0xc0, !PT ;  /* 0x001f001f16367812 */ /* 0x040fe400078ec0ff */
[----:B------:R-:W-:Y:S02]  /*9960*/  SHF.R.U32.HI R52, RZ, 0xa, R22 ;  /* 0x0000000aff347819 */ /* 0x000fe40000011616 */
[----:B------:R-:W-:-:S02]  /*9970*/  LOP3.LUT R16, R22, 0x3e003e0, RZ, 0xc0, !PT ;  /* 0x03e003e016107812 */ /* 0x000fc400078ec0ff */
[----:B------:R-:W-:Y:S02]  /*9980*/  LOP3.LUT R47, R39, 0x20002, R18, 0xf8, !PT ;  /* 0x00020002272f7812 */ /* 0x000fe400078ef812 */
[----:B------:R-:W-:Y:S02]  /*9990*/  SHF.R.U32.HI R20, RZ, 0xd, R20 ;  /* 0x0000000dff147819 */ /* 0x000fe40000011614 */
[----:B------:R-:W-:Y:S02]  /*99a0*/  SHF.R.U32.HI R22, RZ, 0xd, R22 ;  /* 0x0000000dff167819 */ /* 0x000fe40000011616 */
        /* <DEDUP_REMOVED lines=57> */
[----:B------:R-:W-:Y:S01]  /*9d40*/  LOP3.LUT R22, R29, 0x1f001f, RZ, 0xc0, !PT ;  /* 0x001f001f1d167812 */ /* 0x000fe200078ec0ff */
[-C--:B------:R-:W-:Y:S01]  /*9d50*/  HFMA2 R76, R57, R32.reuse.H0_H0, -48, -48 ;  /* 0xd200d200394c7431 */ /* 0x080fe20000040020 */
[--C-:B------:R-:W-:Y:S01]  /*9d60*/  SHF.R.U32.HI R23, RZ, 0xa, R29.reuse ;  /* 0x0000000aff177819 */ /* 0x100fe2000001161d */
[----:B------:R-:W-:Y:S01]  /*9d70*/  HFMA2 R74, R59, R32.H0_H0, -48, -48 ;  /* 0xd200d2003b4a7431 */ /* 0x000fe20000040020 */
        /* <DEDUP_REMOVED lines=216> */
.L_x_610:
        /* <DEDUP_REMOVED lines=84> */
.L_x_612:
        /* <DEDUP_REMOVED lines=80> */
.L_x_613:
        /* <DEDUP_REMOVED lines=77> */
.L_x_611:
        /* <DEDUP_REMOVED lines=8> */
.L_x_609:
        /* <DEDUP_REMOVED lines=10> */
.L_x_632:
[----:B------:R-:W-:Y:S01]  /*bb30*/  ISETP.NE.AND P3, PT, R93, R90, PT ;  /* 0x0000005a5d00720c */ /* 0x000fe20003f65270 */
[----:B------:R-:W2:-:S12]  /*bb40*/  LDG.E.128.CONSTANT R20, desc[UR8][R104.64] ;  /* 0x0000000868147981 */ /* 0x000e98000c1e9d00 */
[----:B------:R-:W-:-:S06]  /*bb50*/  @!P3 LEA R10, R89, R1, 0x3 ;  /* 0x00000001590ab211 */ /* 0x000fcc00078e18ff */
[----:B------:R-:W3:Y:S01]  /*bb60*/  @!P3 LDL.64 R10, [R10+0x8] ;  /* 0x000008000a0ab983 */ /* 0x000ee20000100a00 */
[----:B------:R-:W-:Y:S02]  /*bb70*/  @!P3 MOV R19, R15 ;  /* 0x0000000f0013b202 */ /* 0x000fe40000000f00 */
[----:B------:R-:W-:-:S03]  /*bb80*/  ISETP.NE.AND P1, PT, R94, RZ, PT ;  /* 0x000000ff5e00720c */ /* 0x000fc60003f25270 */
[----:B------:R0:W5:Y:S01]  /*bb90*/  @!P3 LDG.E.U16.CONSTANT R12, desc[UR8][R18.64] ;  /* 0x00000008120cb981 */ /* 0x000162000c1e9500 */
[----:B------:R-:W-:Y:S01]  /*bba0*/  HFMA2 R14, -RZ, RZ, 0, 0.0625 ;  /* 0x00002c00ff0e7431 */ /* 0x000fe200000001ff */
[----:B------:R-:W-:Y:S02]  /*bbb0*/  ISETP.NE.AND P2, PT, R97, 0x1, PT ;  /* 0x000000016100780c */ /* 0x000fe40003f45270 */
[----:B------:R-:W-:Y:S02]  /*bbc0*/  @!P3 IADD3 R41, PT, PT, R89, 0x1, RZ ;  /* 0x000000015929b810 */ /* 0x000fe40007ffe0ff */
[----:B--2---:R-:W-:Y:S02]  /*bbd0*/  LOP3.LUT R9, R20, 0xf000f, RZ, 0xc0, !PT ;  /* 0x000f000f14097812 */ /* 0x004fe400078ec0ff */
[----:B------:R-:W-:Y:S02]  /*bbe0*/  LOP3.LUT R13, R21, 0xf000f0, RZ, 0xc0, !PT ;  /* 0x00f000f0150d7812 */ /* 0x000fe400078ec0ff */
[----:B------:R-:W-:-:S02]  /*bbf0*/  LOP3.LUT R24, R22, 0xf000f, RZ, 0xc0, !PT ;  /* 0x000f000f16187812 */ /* 0x000fc400078ec0ff */
[----:B------:R-:W-:Y:S02]  /*bc00*/  LOP3.LUT R25, R22, 0xf000f0, RZ, 0xc0, !PT ;  /* 0x00f000f016197812 */ /* 0x000fe400078ec0ff */
[----:B------:R-:W-:Y:S02]  /*bc10*/  SHF.R.U32.HI R22, RZ, 0x8, R22 ;  /* 0x00000008ff167819 */ /* 0x000fe40000011616 */
[----:B------:R-:W-:Y:S02]  /*bc20*/  SHF.R.U32.HI R28, RZ, 0x8, R23 ;  /* 0x00000008ff1c7819 */ /* 0x000fe40000011617 */
[----:B---3--:R-:W-:Y:S02]  /*bc30*/  @!P3 PRMT R103, R10, 0x7610, R103 ;  /* 0x000076100a67b816 */ /* 0x008fe40000000067 */
[----:B------:R-:W-:Y:S02]  /*bc40*/  @!P3 PRMT R102, R11, 0x7610, R102 ;  /* 0x000076100b66b816 */ /* 0x000fe40000000066 */
[----:B------:R-:W-:-:S02]  /*bc50*/  @!P3 PRMT R103, R103, 0x7610, R10 ;  /* 0x000076106767b816 */ /* 0x000fc4000000000a */
[----:B------:R-:W-:Y:S02]  /*bc60*/  @!P3 PRMT R102, R102, 0x7610, R11 ;  /* 0x000076106666b816 */ /* 0x000fe4000000000b */
[----:B------:R-:W-:Y:S02]  /*bc70*/  LOP3.LUT R10, R20, 0xf000f0, RZ, 0xc0, !PT ;  /* 0x00f000f0140a7812 */ /* 0x000fe400078ec0ff */
[----:B------:R-:W-:Y:S02]  /*bc80*/  LOP3.LUT R11, R21, 0xf000f, RZ, 0xc0, !PT ;  /* 0x000f000f150b7812 */ /* 0x000fe400078ec0ff */
[----:B------:R-:W-:Y:S02]  /*bc90*/  SHF.R.U32.HI R20, RZ, 0x8, R20 ;  /* 0x00000008ff147819 */ /* 0x000fe40000011614 */
[----:B------:R-:W-:Y:S02]  /*bca0*/  SHF.R.U32.HI R21, RZ, 0x8, R21 ;  /* 0x00000008ff157819 */ /* 0x000fe40000011615 */
[----:B------:R-:W-:-:S02]  /*bcb0*/  LOP3.LUT R26, R23, 0xf000f, RZ, 0xc0, !PT ;  /* 0x000f000f171a7812 */ /* 0x000fc400078ec0ff */
[----:B------:R-:W-:Y:S02]  /*bcc0*/  LOP3.LUT R27, R23, 0xf000f0, RZ, 0xc0, !PT ;  /* 0x00f000f0171b7812 */ /* 0x000fe400078ec0ff */
[----:B------:R-:W-:Y:S02]  /*bcd0*/  LOP3.LUT R17, R10, 0x64006400, RZ, 0xfc, !PT ;  /* 0x640064000a117812 */ /* 0x000fe400078efcff */
[----:B------:R-:W-:Y:S02]  /*bce0*/  LOP3.LUT R10, R20, 0xf000f, RZ, 0xc0, !PT ;  /* 0x000f000f140a7812 */ /* 0x000fe400078ec0ff */
[----:B0-----:R-:W-:Y:S02]  /*bcf0*/  LOP3.LUT R19, R21, 0xf000f, RZ, 0xc0, !PT ;  /* 0x000f000f15137812 */ /* 0x001fe400078ec0ff */
        /* <DEDUP_REMOVED lines=22> */
[-C--:B------:R-:W-:Y:S02]  /*be60*/  HFMA2 R17, R17, R14.reuse.H0_H0, -72, -72 ;  /* 0xd480d48011117431 */ /* 0x080fe4000004000e */
[----:B------:R-:W-:Y:S02]  /*be70*/  HADD2 R19, R11, -1032, -1032 ;  /* 0xe408e4080b137430 */ /* 0x000fe40000000000 */
[-C--:B------:R-:W-:Y:S02]  /*be80*/  HFMA2 R23, R13, R14.reuse.H0_H0, -72, -72 ;  /* 0xd480d4800d177431 */ /* 0x080fe4000004000e */
[----:B------:R-:W-:Y:S02]  /*be90*/  HADD2 R24, R24, -1032, -1032 ;  /* 0xe408e40818187430 */ /* 0x000fe40000000000 */
[----:B------:R-:W-:-:S02]  /*bea0*/  HFMA2 R25, R25, R14.H0_H0, -72, -72 ;  /* 0xd480d48019197431 */ /* 0x000fc4000004000e */
        /* <DEDUP_REMOVED lines=9> */
[----:B------:R-:W-:Y:S01]  /*bf40*/  HFMA2 R35, R35, R14.H0_H0, -72, -72 ;  /* 0xd480d48023237431 */ /* 0x000fe2000004000e */
[----:B------:R-:W-:Y:S06]  /*bf50*/  @!P1 BRA `(.L_x_616) ;  /* 0x0000000400689947 */ /* 0x000fec0003800000 */
[----:B------:R-:W0:Y:S01]  /*bf60*/  LDS.64 R36, [UR4+-0x100] ;  /* 0xffff0004ff247984 */ /* 0x000e220008000a00 */
[----:B------:R-:W-:Y:S02]  /*bf70*/  HADD2.F32 R9, -RZ, R22.H0_H0 ;  /* 0x20000016ff097230 */ /* 0x000fe40000004100 */
[----:B------:R-:W-:Y:S01]  /*bf80*/  HADD2.F32 R11, -RZ, R24.H0_H0 ;  /* 0x20000018ff0b7230 */ /* 0x000fe20000004100 */
[----:B------:R-:W1:Y:S01]  /*bf90*/  LDS.64 R20, [UR4+-0xf8] ;  /* 0xffff0804ff147984 */ /* 0x000e620008000a00 */
[----:B------:R-:W-:Y:S02]  /*bfa0*/  HADD2.F32 R13, -RZ, R26.H0_H0 ;  /* 0x2000001aff0d7230 */ /* 0x000fe40000004100 */
[----:B------:R-:W-:Y:S02]  /*bfb0*/  HADD2.F32 R42, -RZ, R19.H1_H1 ;  /* 0x30000013ff2a7230 */ /* 0x000fe40000004100 */
[----:B------:R-:W-:Y:S02]  /*bfc0*/  HADD2.F32 R45, -RZ, R27.H1_H1 ;  /* 0x3000001bff2d7230 */ /* 0x000fe40000004100 */
[----:B0-----:R-:W-:-:S02]  /*bfd0*/  HADD2.F32 R10, -RZ, R36.H0_H0 ;  /* 0x20000024ff0a7230 */ /* 0x001fc40000004100 */
[--C-:B------:R-:W-:Y:S02]  /*bfe0*/  HADD2.F32 R38, -RZ, R37.reuse.H0_H0 ;  /* 0x20000025ff267230 */ /* 0x100fe40000004100 */
[----:B------:R-:W-:Y:S02]  /*bff0*/  HADD2.F32 R40, -RZ, R37.H1_H1 ;  /* 0x30000025ff287230 */ /* 0x000fe40000004100 */
[----:B------:R-:W-:Y:S01]  /*c000*/  FFMA.FTZ R9, R9, R10, RZ ;  /* 0x0000000a09097223 */ /* 0x000fe200000100ff */
[----:B------:R-:W-:Y:S02]  /*c010*/  HADD2.F32 R37, -RZ, R19.H0_H0 ;  /* 0x20000013ff257230 */ /* 0x000fe40000004100 */
[C---:B------:R-:W-:Y:S01]  /*c020*/  FFMA.FTZ R46, R10.reuse, R11, RZ ;  /* 0x0000000b0a2e7223 */ /* 0x040fe200000100ff */
[----:B------:R-:W-:Y:S02]  /*c030*/  HADD2.F32 R39, -RZ, R36.H1_H1 ;  /* 0x30000024ff277230 */ /* 0x000fe40000004100 */
[----:B------:R-:W-:Y:S01]  /*c040*/  FFMA.FTZ R43, R10, R13, RZ ;  /* 0x0000000d0a2b7223 */ /* 0x000fe200000100ff */
[----:B------:R-:W-:-:S02]  /*c050*/  HADD2.F32 R36, -RZ, R22.H1_H1 ;  /* 0x30000016ff247230 */ /* 0x000fc40000004100 */
[----:B------:R-:W-:Y:S01]  /*c060*/  FFMA.FTZ R44, R10, R37, RZ ;  /* 0x000000250a2c7223 */ /* 0x000fe200000100ff */
[----:B------:R-:W-:Y:S02]  /*c070*/  HADD2.F32 R10, -RZ, R17.H0_H0 ;  /* 0x20000011ff0a7230 */ /* 0x000fe40000004100 */
[----:B------:R-:W-:Y:S02]  /*c080*/  HADD2.F32 R13, -RZ, R23.H0_H0 ;  /* 0x20000017ff0d7230 */ /* 0x000fe40000004100 */
[----:B------:R-:W-:Y:S01]  /*c090*/  FFMA.FTZ R9, R36, R39, R9 ;  /* 0x0000002724097223 */ /* 0x000fe20000010009 */
[----:B------:R-:W-:Y:S01]  /*c0a0*/  FFMA.FTZ R11, R39, R42, R44 ;  /* 0x0000002a270b7223 */ /* 0x000fe2000001002c */
[----:B------:R-:W-:Y:S02]  /*c0b0*/  HADD2.F32 R36, -RZ, R24.H1_H1 ;  /* 0x30000018ff247230 */ /* 0x000fe40000004100 */
[----:B------:R-:W-:Y:S02]  /*c0c0*/  HADD2.F32 R44, -RZ, R26.H1_H1 ;  /* 0x3000001aff2c7230 */ /* 0x000fe40000004100 */
[----:B------:R-:W-:Y:S01]  /*c0d0*/  FFMA.FTZ R10, R10, R38, R9 ;  /* 0x000000260a0a7223 */ /* 0x000fe20000010009 */
[----:B------:R-:W-:-:S02]  /*c0e0*/  HADD2.F32 R42, -RZ, R25.H0_H0 ;  /* 0x20000019ff2a7230 */ /* 0x000fc40000004100 */
[C---:B------:R-:W-:Y:S01]  /*c0f0*/  FFMA.FTZ R37, R39.reuse, R36, R46 ;  /* 0x0000002427257223 */ /* 0x040fe2000001002e */
[C---:B------:R-:W-:Y:S01]  /*c100*/  FFMA.FTZ R13, R38.reuse, R13, R11 ;  /* 0x0000000d260d7223 */ /* 0x040fe2000001000b */
[----:B------:R-:W-:Y:S01]  /*c110*/  FFMA.FTZ R43, R39, R44, R43 ;  /* 0x0000002c272b7223 */ /* 0x000fe2000001002b */
[----:B------:R-:W-:Y:S02]  /*c120*/  HADD2.F32 R9, -RZ, R17.H1_H1 ;  /* 0x30000011ff097230 */ /* 0x000fe40000004100 */
[----:B------:R-:W-:Y:S01]  /*c130*/  FFMA.FTZ R36, R38, R42, R37 ;  /* 0x0000002a26247223 */ /* 0x000fe20000010025 */
[----:B------:R-:W-:Y:S02]  /*c140*/  HADD2.F32 R11, -RZ, R23.H1_H1 ;  /* 0x30000017ff0b7230 */ /* 0x000fe40000004100 */
[----:B------:R-:W-:Y:S02]  /*c150*/  HADD2.F32 R39, -RZ, R27.H0_H0 ;  /* 0x2000001bff277230 */ /* 0x000fe40000004100 */
[----:B------:R-:W-:Y:S01]  /*c160*/  FFMA.FTZ R9, R9, R40, R10 ;  /* 0x0000002809097223 */ /* 0x000fe2000001000a */
[----:B------:R-:W-:-:S02]  /*c170*/  HADD2.F32 R37, -RZ, R25.H1_H1 ;  /* 0x30000019ff257230 */ /* 0x000fc40000004100 */
[----:B------:R-:W-:Y:S01]  /*c180*/  FFMA.FTZ R42, R40, R11, R13 ;  /* 0x0000000b282a7223 */ /* 0x000fe2000001000d */
[----:B-1----:R-:W-:Y:S02]  /*c190*/  HADD2.F32 R13, -RZ, R20.H0_H0 ;  /* 0x20000014ff0d7230 */ /* 0x002fe40000004100 */
[----:B------:R-:W-:Y:S01]  /*c1a0*/  FFMA.FTZ R38, R38, R39, R43 ;  /* 0x0000002726267223 */ /* 0x000fe2000001002b */
[----:B------:R-:W-:Y:S02]  /*c1b0*/  HADD2.F32 R10, -RZ, R28.H0_H0 ;  /* 0x2000001cff0a7230 */ /* 0x000fe40000004100 */
[C---:B------:R-:W-:Y:S01]  /*c1c0*/  FFMA.FTZ R44, R40.reuse, R37, R36 ;  /* 0x00000025282c7223 */ /* 0x040fe20000010024 */
[----:B------:R-:W-:Y:S02]  /*c1d0*/  HADD2.F32 R20, -RZ, R20.H1_H1 ;  /* 0x30000014ff147230 */ /* 0x000fe40000004100 */
[----:B------:R-:W-:Y:S01]  /*c1e0*/  FFMA.FTZ R40, R40, R45, R38 ;  /* 0x0000002d28287223 */ /* 0x000fe20000010026 */
[----:B------:R-:W-:-:S02]  /*c1f0*/  HADD2.F32 R11, -RZ, R28.H1_H1 ;  /* 0x3000001cff0b7230 */ /* 0x000fc40000004100 */
[----:B------:R-:W-:Y:S01]  /*c200*/  FFMA.FTZ R10, R10, R13, R9 ;  /* 0x0000000d0a0a7223 */ /* 0x000fe20000010009 */
[--C-:B------:R-:W-:Y:S02]  /*c210*/  HADD2.F32 R36, -RZ, R21.reuse.H0_H0 ;  /* 0x20000015ff247230 */ /* 0x100fe40000004100 */
[----:B------:R-:W-:Y:S02]  /*c220*/  HADD2.F32 R38, -RZ, R21.H1_H1 ;  /* 0x30000015ff267230 */ /* 0x000fe40000004100 */
[----:B------:R-:W-:Y:S01]  /*c230*/  FFMA.FTZ R10, R11, R20, R10 ;  /* 0x000000140b0a7223 */ /* 0x000fe2000001000a */
[----:B------:R-:W-:Y:S02]  /*c240*/  HADD2.F32 R21, -RZ, R30.H0_H0 ;  /* 0x2000001eff157230 */ /* 0x000fe40000004100 */
[----:B------:R-:W-:Y:S02]  /*c250*/  HADD2.F32 R37, -RZ, R32.H0_H0 ;  /* 0x20000020ff257230 */ /* 0x000fe40000004100 */
[----:B------:R-:W-:-:S02]  /*c260*/  HADD2.F32 R39, -RZ, R34.H0_H0 ;  /* 0x20000022ff277230 */ /* 0x000fc40000004100 */
[C---:B------:R-:W-:Y:S01]  /*c270*/  FFMA.FTZ R21, R13.reuse, R21, R42 ;  /* 0x000000150d157223 */ /* 0x040fe2000001002a */
[----:B------:R-:W-:Y:S02]  /*c280*/  HADD2.F32 R11, -RZ, R30.H1_H1 ;  /* 0x3000001eff0b7230 */ /* 0x000fe40000004100 */
[C---:B------:R-:W-:Y:S01]  /*c290*/  FFMA.FTZ R44, R13.reuse, R37, R44 ;  /* 0x000000250d2c7223 */ /* 0x040fe2000001002c */
[----:B------:R-:W-:Y:S02]  /*c2a0*/  HADD2.F32 R37, -RZ, R32.H1_H1 ;  /* 0x30000020ff257230 */ /* 0x000fe40000004100 */
[----:B------:R-:W-:Y:S01]  /*c2b0*/  FFMA.FTZ R40, R13, R39, R40 ;  /* 0x000000270d287223 */ /* 0x000fe20000010028 */
[----:B------:R-:W-:Y:S02]  /*c2c0*/  HADD2.F32 R39, -RZ, R34.H1_H1 ;  /* 0x30000022ff277230 */ /* 0x000fe40000004100 */
[----:B------:R-:W-:Y:S01]  /*c2d0*/  FFMA.FTZ R11, R20, R11, R21 ;  /* 0x0000000b140b7223 */ /* 0x000fe20000010015 */
[----:B------:R-:W-:-:S02]  /*c2e0*/  HADD2.F32 R13, -RZ, R31.H0_H0 ;  /* 0x2000001fff0d7230 */ /* 0x000fc40000004100 */
[C---:B------:R-:W-:Y:S01]  /*c2f0*/  FFMA.FTZ R37, R20.reuse, R37, R44 ;  /* 0x0000002514257223 */ /* 0x040fe2000001002c */
[----:B------:R-:W-:Y:S02]  /*c300*/  HADD2.F32 R9, -RZ, R29.H0_H0 ;  /* 0x2000001dff097230 */ /* 0x000fe40000004100 */
        /* <DEDUP_REMOVED lines=31> */
.L_x_616:
        /* <DEDUP_REMOVED lines=8> */
[--C-:B------:R-:W-:Y:S02]  /*c580*/  HADD2.F32 R9, -RZ, R22.reuse.H0_H0 ;  /* 0x20000016ff097230 */ /* 0x100fe40000004100 */
[----:B------:R-:W-:Y:S01]  /*c590*/  HADD2.F32 R40, -RZ, R22.H1_H1 ;  /* 0x30000016ff287230 */ /* 0x000fe20000004100 */
[----:B------:R-:W1:Y:S01]  /*c5a0*/  LDS.64 R20, [UR4+-0x78] ;  /* 0xffff8804ff147984 */ /* 0x000e620008000a00 */
        /* <DEDUP_REMOVED lines=86> */
.L_x_618:
[----:B------:R-:W-:Y:S05]  /*cb10*/  @!P4 BRA `(.L_x_617) ;  /* 0x0000000800e0c947 */ /* 0x000fea0003800000 */
[----:B------:R-:W-:-:S04]  /*cb20*/  PRMT R9, R92, 0x9910, RZ ;  /* 0x000099105c097816 */ /* 0x000fc800000000ff */
[----:B------:R-:W-:-:S13]  /*cb30*/  ISETP.NE.AND P3, PT, R9, RZ, PT ;  /* 0x000000ff0900720c */ /* 0x000fda0003f65270 */
[----:B------:R-:W-:Y:S05]  /*cb40*/  @!P3 BRA `(.L_x_619) ;  /* 0x000000040068b947 */ /* 0x000fea0003800000 */
[----:B------:R-:W0:Y:S01]  /*cb50*/  LDS.64 R10, [UR4] ;  /* 0x00000004ff0a7984 */ /* 0x000e220008000a00 */
        /* <DEDUP_REMOVED lines=89> */
.L_x_619:
        /* <DEDUP_REMOVED lines=91> */
.L_x_617:
        /* <DEDUP_REMOVED lines=56> */
[----:B------:R-:W0:Y:S01]  /*da20*/  LDS.64 R12, [UR4+-0xf0] ;  /* 0xffff1004ff0c7984 */ /* 0x000e220008000a00 */
[--C-:B------:R-:W-:Y:S02]  /*da30*/  HADD2.F32 R39, -RZ, R19.reuse.H0_H0 ;  /* 0x20000013ff277230 */ /* 0x100fe40000004100 */
[----:B------:R-:W-:Y:S01]  /*da40*/  HADD2.F32 R9, -RZ, R22.H0_H0 ;  /* 0x20000016ff097230 */ /* 0x000fe20000004100 */
[----:B------:R-:W1:Y:S01]  /*da50*/  LDS.64 R20, [UR4+-0xe8] ;  /* 0xffff1804ff147984 */ /* 0x000e620008000a00 */
        /* <DEDUP_REMOVED lines=86> */
.L_x_620:
[----:B------:R-:W-:Y:S05]  /*dfc0*/  @!P2 BRA `(.L_x_621) ;  /* 0x00000010005ca947 */ /* 0x000fea0003800000 */
        /* <DEDUP_REMOVED lines=94> */
.L_x_622:
        /* <DEDUP_REMOVED lines=94> */
.L_x_623:
        /* <DEDUP_REMOVED lines=91> */
.L_x_621:
        /* <DEDUP_REMOVED lines=145> */
.L_x_624:
        /* <DEDUP_REMOVED lines=95> */
.L_x_626:
        /* <DEDUP_REMOVED lines=94> */
.L_x_627:
        /* <DEDUP_REMOVED lines=91> */
.L_x_625:
[----:B------:R-:W-:-:S05]  /*10bd0*/  IMAD.WIDE R104, R85, 0x4, R104 ;  /* 0x0000000455687825 */ /* 0x000fca00078e0268 */
[----:B------:R-:W2:Y:S02]  /*10be0*/  LDG.E.128.CONSTANT R20, desc[UR8][R104.64] ;  /* 0x0000000868147981 */ /* 0x000ea4000c1e9d00 */
[C---:B--2---:R-:W-:Y:S02]  /*10bf0*/  LOP3.LUT R27, R22.reuse, 0xf000f, RZ, 0xc0, !PT ;  /* 0x000f000f161b7812 */ /* 0x044fe400078ec0ff */
[----:B------:R-:W-:Y:S02]  /*10c00*/  LOP3.LUT R13, R22, 0xf000f0, RZ, 0xc0, !PT ;  /* 0x00f000f0160d7812 */ /* 0x000fe400078ec0ff */
[----:B------:R-:W-:Y:S02]  /*10c10*/  SHF.R.U32.HI R29, RZ, 0x8, R22 ;  /* 0x00000008ff1d7819 */ /* 0x000fe40000011616 */
[C---:B------:R-:W-:Y:S02]  /*10c20*/  LOP3.LUT R9, R20.reuse, 0xf000f, RZ, 0xc0, !PT ;  /* 0x000f000f14097812 */ /* 0x040fe400078ec0ff */
[----:B------:R-:W-:-:S02]  /*10c30*/  LOP3.LUT R10, R20, 0xf000f0, RZ, 0xc0, !PT ;  /* 0x00f000f0140a7812 */ /* 0x000fc400078ec0ff */
[C---:B------:R-:W-:Y:S02]  /*10c40*/  LOP3.LUT R12, R21.reuse, 0xf000f, RZ, 0xc0, !PT ;  /* 0x000f000f150c7812 */ /* 0x040fe400078ec0ff */
[----:B------:R-:W-:Y:S02]  /*10c50*/  LOP3.LUT R11, R21, 0xf000f0, RZ, 0xc0, !PT ;  /* 0x00f000f0150b7812 */ /* 0x000fe400078ec0ff */
[----:B------:R-:W-:Y:S02]  /*10c60*/  LOP3.LUT R22, R23, 0xf000f0, RZ, 0xc0, !PT ;  /* 0x00f000f017167812 */ /* 0x000fe400078ec0ff */
[----:B------:R-:W-:Y:S02]  /*10c70*/  SHF.R.U32.HI R20, RZ, 0x8, R20 ;  /* 0x00000008ff147819 */ /* 0x000fe40000011614 */
[----:B------:R-:W-:Y:S02]  /*10c80*/  SHF.R.U32.HI R21, RZ, 0x8, R21 ;  /* 0x00000008ff157819 */ /* 0x000fe40000011615 */
[----:B------:R-:W-:-:S02]  /*10c90*/  SHF.R.U32.HI R32, RZ, 0x8, R23 ;  /* 0x00000008ff207819 */ /* 0x000fc40000011617 */
        /* <DEDUP_REMOVED lines=132> */
.L_x_628:
        /* <DEDUP_REMOVED lines=95> */
.L_x_630:
        /* <DEDUP_REMOVED lines=94> */
.L_x_631:
        /* <DEDUP_REMOVED lines=42> */
[----:B------:R-:W-:Y:S02]  /*12350*/  HADD2.F32 R20, -RZ, R20.H1_H1 ;  /* 0x30000014ff147230 */ /* 0x000fe40000004100 */
[-C--:B------:R-:W-:Y:S01]  /*12360*/  FFMA.FTZ R9, R22, R10.reuse, R9 ;  /* 0x0000000a16097223 */ /* 0x080fe20000010009 */
[----:B------:R-:W-:Y:S02]  /*12370*/  HADD2.F32 R28, -RZ, R31.H1_H1 ;  /* 0x3000001fff1c7230 */ /* 0x000fe40000004100 */
[----:B------:R-:W-:Y:S01]  /*12380*/  FFMA.FTZ R11, R30, R10, R11 ;  /* 0x0000000a1e0b7223 */ /* 0x000fe2000001000b */
[----:B------:R-:W-:Y:S02]  /*12390*/  HADD2.F32 R36, -RZ, R33.H0_H0 ;  /* 0x20000021ff247230 */ /* 0x000fe40000004100 */
        /* <DEDUP_REMOVED lines=13> */
[----:B------:R-:W-:Y:S02]  /*12470*/  HADD2.F32 R21, -RZ, R21.H1_H1 ;  /* 0x30000015ff157230 */ /* 0x000fe40000004100 */
        /* <DEDUP_REMOVED lines=30> */
.L_x_629:
[----:B------:R-:W-:Y:S01]  /*12660*/  IADD3 R93, PT, PT, R93, 0x20, RZ ;  /* 0x000000205d5d7810 */ /* 0x000fe20007ffe0ff */
[----:B------:R-:W-:Y:S01]  /*12670*/  UIADD3 UR4, UPT, UPT, UR4, 0x40, URZ ;  /* 0x0000004004047890 */ /* 0x000fe2000fffe0ff */
[----:B------:R-:W-:Y:S01]  /*12680*/  IADD3 R18, P3, PT, R18, 0x80, RZ ;  /* 0x0000008012127810 */ /* 0x000fe20007f7e0ff */
[----:B------:R-:W-:Y:S01]  /*12690*/  IMAD.WIDE R104, R85, 0x4, R104 ;  /* 0x0000000455687825 */ /* 0x000fe200078e0268 */
[----:B------:R-:W-:Y:S02]  /*126a0*/  ISETP.GE.AND P1, PT, R93, R16, PT ;  /* 0x000000105d00720c */ /* 0x000fe40003f26270 */
[----:B------:R-:W-:-:S11]  /*126b0*/  IADD3.X R15, PT, PT, RZ, R15, RZ, P3, !PT ;  /* 0x0000000fff0f7210 */ /* 0x000fd60001ffe4ff */
[----:B------:R-:W-:Y:S05]  /*126c0*/  @!P1 BRA `(.L_x_632) ;  /* 0xffffff9400189947 */ /* 0x000fea000383ffff */
.L_x_615:
        /* <DEDUP_REMOVED lines=13> */
.L_x_636:
[----:B------:R-:W0:Y:S02]  /*127a0*/  LDS R8, [R10] ;  /* 0x000000000a087984 */ /* 0x000e240000000800 */
[----:B0-----:R-:W-:-:S05]  /*127b0*/  HFMA2 R9, R8, 1, 1, R11 ;  /* 0x3c003c0008097831 */ /* 0x001fca000000000b */
[----:B------:R-:W0:Y:S02]  /*127c0*/  ATOMS.CAST.SPIN P0, [R10], R8, R9 ;  /* 0x000000080a00758d */ /* 0x000e240001800009 */
[----:B0-----:R-:W-:Y:S05]  /*127d0*/  @!P0 BRA `(.L_x_636) ;  /* 0xfffffffc00f08947 */ /* 0x001fea000383ffff */
[----:B------:R-:W-:Y:S05]  /*127e0*/  BRA `(.L_x_634) ;  /* 0x00000000000c7947 */ /* 0x000fea0003800000 */
.L_x_635:
[----:B------:R-:W2:Y:S02]  /*127f0*/  LD.E R8, desc[UR8][R12.64] ;  /* 0x000000080c087980 */ /* 0x000ea4000c101900 */
[----:B--2---:R-:W-:-:S05]  /*12800*/  IADD3 R9, PT, PT, R9, R8, RZ ;  /* 0x0000000809097210 */ /* 0x004fca0007ffe0ff */
[----:B------:R0:W-:Y:S02]  /*12810*/  ST.E desc[UR8][R12.64], R9 ;  /* 0x000000090c007985 */ /* 0x0001e4000c101908 */
.L_x_634:
[----:B------:R-:W-:Y:S05]  /*12820*/  BSYNC.RECONVERGENT B0 ;  /* 0x0000000000007941 */ /* 0x000fea0003800200 */
.L_x_633:
[----:B------:R1:W-:Y:S01]  /*12830*/  ATOM.E.ADD.F16x2.RN.STRONG.GPU P0, RZ, desc[UR8][R12.64+0x4], R14 ;  /* 0x8000040e0cff79a2 */ /* 0x0003e2000c10e108 */
[----:B------:R-:W-:Y:S04]  /*12840*/  BSSY.RECONVERGENT B0, `(.L_x_637) ;  /* 0x000000e000007945 */ /* 0x000fe80003800200 */
[----:B-1----:R-:W-:Y:S05]  /*12850*/  @P0 BRA `(.L_x_638) ;  /* 0x0000000000300947 */ /* 0x002fea0003800000 */
[----:B------:R-:W1:Y:S02]  /*12860*/  QSPC.E.S P0, RZ, [R12+0x4] ;  /* 0x000004000cff73aa */ /* 0x000e640000000500 */
[----:B-1----:R-:W-:Y:S05]  /*12870*/  @!P0 BRA `(.L_x_639) ;  /* 0x00000000001c8947 */ /* 0x002fea0003800000 */
[----:B------:R-:W-:-:S04]  /*12880*/  MOV R8, R12 ;  /* 0x0000000c00087202 */ /* 0x000fc80000000f00 */
[----:B------:R-:W-:-:S07]  /*12890*/  MOV R10, R8 ;  /* 0x00000008000a7202 */ /* 0x000fce0000000f00 */
.L_x_640:
[----:B------:R-:W0:Y:S02]  /*128a0*/  LDS R8, [R10+0x4] ;  /* 0x000004000a087984 */ /* 0x000e240000000800 */
[----:B0-----:R-:W-:-:S05]  /*128b0*/  HADD2 R9, R8, R7 ;  /* 0x0000000708097230 */ /* 0x001fca0000000000 */
[----:B------:R-:W0:Y:S02]  /*128c0*/  ATOMS.CAST.SPIN P0, [R10+0x4], R8, R9 ;  /* 0x000004080a00758d */ /* 0x000e240001800009 */
[----:B0-----:R-:W-:Y:S05]  /*128d0*/  @!P0 BRA `(.L_x_640) ;  /* 0xfffffffc00f08947 */ /* 0x001fea000383ffff */
[----:B------:R-:W-:Y:S05]  /*128e0*/  BRA `(.L_x_638) ;  /* 0x00000000000c7947 */ /* 0x000fea0003800000 */
.L_x_639:
[----:B------:R-:W2:Y:S02]  /*128f0*/  LD.E R7, desc[UR8][R12.64+0x4] ;  /* 0x000004080c077980 */ /* 0x000ea4000c101900 */
[----:B--2---:R-:W-:-:S05]  /*12900*/  IADD3 R7, PT, PT, R14, R7, RZ ;  /* 0x000000070e077210 */ /* 0x004fca0007ffe0ff */
[----:B------:R1:W-:Y:S02]  /*12910*/  ST.E desc[UR8][R12.64+0x4], R7 ;  /* 0x000004070c007985 */ /* 0x0003e4000c101908 */
.L_x_638:
[----:B------:R-:W-:Y:S05]  /*12920*/  BSYNC.RECONVERGENT B0 ;  /* 0x0000000000007941 */ /* 0x000fea0003800200 */
.L_x_637:
        /* <DEDUP_REMOVED lines=12> */
.L_x_644:
[----:B------:R-:W0:Y:S02]  /*129f0*/  LDS R6, [R8] ;  /* 0x0000000008067984 */ /* 0x000e240000000800 */
[----:B0-----:R-:W-:-:S05]  /*12a00*/  HFMA2 R7, R6, 1, 1, R9 ;  /* 0x3c003c0006077831 */ /* 0x001fca0000000009 */
[----:B------:R-:W0:Y:S02]  /*12a10*/  ATOMS.CAST.SPIN P0, [R8], R6, R7 ;  /* 0x000000060800758d */ /* 0x000e240001800007 */
[----:B0-----:R-:W-:Y:S05]  /*12a20*/  @!P0 BRA `(.L_x_644) ;  /* 0xfffffffc00f08947 */ /* 0x001fea000383ffff */
[----:B------:R-:W-:Y:S05]  /*12a30*/  BRA `(.L_x_642) ;  /* 0x00000000000c7947 */ /* 0x000fea0003800000 */
.L_x_643:
[----:B------:R-:W2:Y:S02]  /*12a40*/  LD.E R6, desc[UR8][R12.64] ;  /* 0x000000080c067980 */ /* 0x000ea4000c101900 */
[----:B--2---:R-:W-:-:S05]  /*12a50*/  IADD3 R7, PT, PT, R7, R6, RZ ;  /* 0x0000000607077210 */ /* 0x004fca0007ffe0ff */
[----:B------:R0:W-:Y:S02]  /*12a60*/  ST.E desc[UR8][R12.64], R7 ;  /* 0x000000070c007985 */ /* 0x0001e4000c101908 */
.L_x_642:
[----:B------:R-:W-:Y:S05]  /*12a70*/  BSYNC.RECONVERGENT B0 ;  /* 0x0000000000007941 */ /* 0x000fea0003800200 */
.L_x_641:
[----:B------:R1:W-:Y:S01]  /*12a80*/  ATOM.E.ADD.F16x2.RN.STRONG.GPU P0, RZ, desc[UR8][R12.64+0x4], R10 ;  /* 0x8000040a0cff79a2 */ /* 0x0003e2000c10e108 */
[----:B------:R-:W-:Y:S04]  /*12a90*/  BSSY.RECONVERGENT B0, `(.L_x_645) ;  /* 0x000000e000007945 */ /* 0x000fe80003800200 */
[----:B-1----:R-:W-:Y:S05]  /*12aa0*/  @P0 BRA `(.L_x_646) ;  /* 0x0000000000300947 */ /* 0x002fea0003800000 */
[----:B------:R-:W1:Y:S02]  /*12ab0*/  QSPC.E.S P0, RZ, [R12+0x4] ;  /* 0x000004000cff73aa */ /* 0x000e640000000500 */
[----:B-1----:R-:W-:Y:S05]  /*12ac0*/  @!P0 BRA `(.L_x_647) ;  /* 0x00000000001c8947 */ /* 0x002fea0003800000 */
[----:B------:R-:W-:-:S04]  /*12ad0*/  MOV R6, R12 ;  /* 0x0000000c00067202 */ /* 0x000fc80000000f00 */
[----:B------:R-:W-:-:S07]  /*12ae0*/  MOV R8, R6 ;  /* 0x0000000600087202 */ /* 0x000fce0000000f00 */
.L_x_648:
[----:B------:R-:W0:Y:S02]  /*12af0*/  LDS R6, [R8+0x4] ;  /* 0x0000040008067984 */ /* 0x000e240000000800 */
[----:B0-----:R-:W-:-:S05]  /*12b00*/  HADD2 R7, R6, R5 ;  /* 0x0000000506077230 */ /* 0x001fca0000000000 */
[----:B------:R-:W0:Y:S02]  /*12b10*/  ATOMS.CAST.SPIN P0, [R8+0x4], R6, R7 ;  /* 0x000004060800758d */ /* 0x000e240001800007 */
[----:B0-----:R-:W-:Y:S05]  /*12b20*/  @!P0 BRA `(.L_x_648) ;  /* 0xfffffffc00f08947 */ /* 0x001fea000383ffff */
[----:B------:R-:W-:Y:S05]  /*12b30*/  BRA `(.L_x_646) ;  /* 0x00000000000c7947 */ /* 0x000fea0003800000 */
.L_x_647:
[----:B------:R-:W2:Y:S02]  /*12b40*/  LD.E R5, desc[UR8][R12.64+0x4] ;  /* 0x000004080c057980 */ /* 0x000ea4000c101900 */
[----:B--2---:R-:W-:-:S05]  /*12b50*/  IADD3 R5, PT, PT, R10, R5, RZ ;  /* 0x000000050a057210 */ /* 0x004fca0007ffe0ff */
[----:B------:R1:W-:Y:S02]  /*12b60*/  ST.E desc[UR8][R12.64+0x4], R5 ;  /* 0x000004050c007985 */ /* 0x0003e4000c101908 */
.L_x_646:
[----:B------:R-:W-:Y:S05]  /*12b70*/  BSYNC.RECONVERGENT B0 ;  /* 0x0000000000007941 */ /* 0x000fea0003800200 */
.L_x_645:
        /* <DEDUP_REMOVED lines=13> */
.L_x_652:
[----:B------:R-:W0:Y:S02]  /*12c50*/  LDS R4, [R6] ;  /* 0x0000000006047984 */ /* 0x000e240000000800 */
[----:B0-----:R-:W-:-:S05]  /*12c60*/  HFMA2 R5, R4, 1, 1, R7 ;  /* 0x3c003c0004057831 */ /* 0x001fca0000000007 */
[----:B------:R-:W0:Y:S02]  /*12c70*/  ATOMS.CAST.SPIN P0, [R6], R4, R5 ;  /* 0x000000040600758d */ /* 0x000e240001800005 */
[----:B0-----:R-:W-:Y:S05]  /*12c80*/  @!P0 BRA `(.L_x_652) ;  /* 0xfffffffc00f08947 */ /* 0x001fea000383ffff */
[----:B------:R-:W-:Y:S05]  /*12c90*/  BRA `(.L_x_650) ;  /* 0x00000000000c7947 */ /* 0x000fea0003800000 */
.L_x_651:
[----:B------:R-:W2:Y:S02]  /*12ca0*/  LD.E R4, desc[UR8][R12.64] ;  /* 0x000000080c047980 */ /* 0x000ea4000c101900 */
[----:B--2---:R-:W-:-:S05]  /*12cb0*/  IADD3 R5, PT, PT, R5, R4, RZ ;  /* 0x0000000405057210 */ /* 0x004fca0007ffe0ff */
[----:B------:R0:W-:Y:S02]  /*12cc0*/  ST.E desc[UR8][R12.64], R5 ;  /* 0x000000050c007985 */ /* 0x0001e4000c101908 */
.L_x_650:
[----:B------:R-:W-:Y:S05]  /*12cd0*/  BSYNC.RECONVERGENT B0 ;  /* 0x0000000000007941 */ /* 0x000fea0003800200 */
.L_x_649:
[----:B------:R1:W-:Y:S01]  /*12ce0*/  ATOM.E.ADD.F16x2.RN.STRONG.GPU P0, RZ, desc[UR8][R12.64+0x4], R8 ;  /* 0x800004080cff79a2 */ /* 0x0003e2000c10e108 */
[----:B------:R-:W-:Y:S04]  /*12cf0*/  BSSY.RECONVERGENT B0, `(.L_x_653) ;  /* 0x000000e000007945 */ /* 0x000fe80003800200 */
[----:B-1----:R-:W-:Y:S05]  /*12d00*/  @P0 BRA `(.L_x_654) ;  /* 0x0000000000300947 */ /* 0x002fea0003800000 */
[----:B------:R-:W1:Y:S02]  /*12d10*/  QSPC.E.S P0, RZ, [R12+0x4] ;  /* 0x000004000cff73aa */ /* 0x000e640000000500 */
[----:B-1----:R-:W-:Y:S05]  /*12d20*/  @!P0 BRA `(.L_x_655) ;  /* 0x00000000001c8947 */ /* 0x002fea0003800000 */
[----:B------:R-:W-:-:S04]  /*12d30*/  MOV R4, R12 ;  /* 0x0000000c00047202 */ /* 0x000fc80000000f00 */
[----:B------:R-:W-:-:S07]  /*12d40*/  MOV R6, R4 ;  /* 0x0000000400067202 */ /* 0x000fce0000000f00 */
.L_x_656:
[----:B------:R-:W0:Y:S02]  /*12d50*/  LDS R4, [R6+0x4] ;  /* 0x0000040006047984 */ /* 0x000e240000000800 */
[----:B0-----:R-:W-:-:S05]  /*12d60*/  HADD2 R5, R4, R3 ;  /* 0x0000000304057230 */ /* 0x001fca0000000000 */
[----:B------:R-:W0:Y:S02]  /*12d70*/  ATOMS.CAST.SPIN P0, [R6+0x4], R4, R5 ;  /* 0x000004040600758d */ /* 0x000e240001800005 */
[----:B0-----:R-:W-:Y:S05]  /*12d80*/  @!P0 BRA `(.L_x_656) ;  /* 0xfffffffc00f08947 */ /* 0x001fea000383ffff */
[----:B------:R-:W-:Y:S05]  /*12d90*/  BRA `(.L_x_654) ;  /* 0x00000000000c7947 */ /* 0x000fea0003800000 */
.L_x_655:
[----:B------:R-:W2:Y:S02]  /*12da0*/  LD.E R3, desc[UR8][R12.64+0x4] ;  /* 0x000004080c037980 */ /* 0x000ea4000c101900 */
[----:B--2---:R-:W-:-:S05]  /*12db0*/  IADD3 R3, PT, PT, R8, R3, RZ ;  /* 0x0000000308037210 */ /* 0x004fca0007ffe0ff */
[----:B------:R1:W-:Y:S02]  /*12dc0*/  ST.E desc[UR8][R12.64+0x4], R3 ;  /* 0x000004030c007985 */ /* 0x0003e4000c101908 */
.L_x_654:
[----:B------:R-:W-:Y:S05]  /*12dd0*/  BSYNC.RECONVERGENT B0 ;  /* 0x0000000000007941 */ /* 0x000fea0003800200 */
.L_x_653:
        /* <DEDUP_REMOVED lines=13> */
.L_x_660:
[----:B------:R-:W0:Y:S02]  /*12eb0*/  LDS R2, [R4] ;  /* 0x0000000004027984 */ /* 0x000e240000000800 */
[----:B0-----:R-:W-:-:S05]  /*12ec0*/  HFMA2 R3, R2, 1, 1, R5 ;  /* 0x3c003c0002037831 */ /* 0x001fca0000000005 */
[----:B------:R-:W0:Y:S02]  /*12ed0*/  ATOMS.CAST.SPIN P0, [R4], R2, R3 ;  /* 0x000000020400758d */ /* 0x000e240001800003 */
[----:B0-----:R-:W-:Y:S05]  /*12ee0*/  @!P0 BRA `(.L_x_660) ;  /* 0xfffffffc00f08947 */ /* 0x001fea000383ffff */
[----:B------:R-:W-:Y:S05]  /*12ef0*/  BRA `(.L_x_658) ;  /* 0x00000000000c7947 */ /* 0x000fea0003800000 */
.L_x_659:
[----:B------:R-:W2:Y:S02]  /*12f00*/  LD.E R2, desc[UR8][R12.64] ;  /* 0x000000080c027980 */ /* 0x000ea4000c101900 */
[----:B--2---:R-:W-:-:S05]  /*12f10*/  IADD3 R3, PT, PT, R3, R2, RZ ;  /* 0x0000000203037210 */ /* 0x004fca0007ffe0ff */
[----:B------:R0:W-:Y:S02]  /*12f20*/  ST.E desc[UR8][R12.64], R3 ;  /* 0x000000030c007985 */ /* 0x0001e4000c101908 */
.L_x_658:
[----:B------:R-:W-:Y:S05]  /*12f30*/  BSYNC.RECONVERGENT B0 ;  /* 0x0000000000007941 */ /* 0x000fea0003800200 */
.L_x_657:
[----:B------:R1:W-:Y:S02]  /*12f40*/  ATOM.E.ADD.F16x2.RN.STRONG.GPU P0, RZ, desc[UR8][R12.64+0x4], R7 ;  /* 0x800004070cff79a2 */ /* 0x0003e4000c10e108 */
[----:B-1----:R-:W-:Y:S05]  /*12f50*/  @P0 EXIT ;  /* 0x000000000000094d */ /* 0x002fea0003800000 */
[----:B------:R-:W1:Y:S02]  /*12f60*/  QSPC.E.S P0, RZ, [R12+0x4] ;  /* 0x000004000cff73aa */ /* 0x000e640000000500 */
[----:B-1----:R-:W-:Y:S05]  /*12f70*/  @!P0 BRA `(.L_x_661) ;  /* 0x00000000001c8947 */ /* 0x002fea0003800000 */
[----:B------:R-:W-:-:S04]  /*12f80*/  MOV R2, R12 ;  /* 0x0000000c00027202 */ /* 0x000fc80000000f00 */
[----:B------:R-:W-:-:S07]  /*12f90*/  MOV R4, R2 ;  /* 0x0000000200047202 */ /* 0x000fce0000000f00 */
.L_x_662:
[----:B------:R-:W0:Y:S02]  /*12fa0*/  LDS R2, [R4+0x4] ;  /* 0x0000040004027984 */ /* 0x000e240000000800 */
[----:B0-----:R-:W-:-:S05]  /*12fb0*/  HADD2 R3, R2, R0 ;  /* 0x0000000002037230 */ /* 0x001fca0000000000 */
[----:B------:R-:W0:Y:S02]  /*12fc0*/  ATOMS.CAST.SPIN P0, [R4+0x4], R2, R3 ;  /* 0x000004020400758d */ /* 0x000e240001800003 */
[----:B0-----:R-:W-:Y:S05]  /*12fd0*/  @!P0 BRA `(.L_x_662) ;  /* 0xfffffffc00f08947 */ /* 0x001fea000383ffff */
[----:B------:R-:W-:Y:S05]  /*12fe0*/  EXIT ;  /* 0x000000000000794d */ /* 0x000fea0003800000 */
.L_x_661:
[----:B------:R-:W0:Y:S02]  /*12ff0*/  LD.E R0, desc[UR8][R12.64+0x4] ;  /* 0x000004080c007980 */ /* 0x000e24000c101900 */
[----:B0-----:R-:W-:-:S05]  /*13000*/  IADD3 R3, PT, PT, R7, R0, RZ ;  /* 0x0000000007037210 */ /* 0x001fca0007ffe0ff */
[----:B------:R-:W-:Y:S01]  /*13010*/  ST.E desc[UR8][R12.64+0x4], R3 ;  /* 0x000004030c007985 */ /* 0x000fe2000c101908 */
[----:B------:R-:W-:Y:S05]  /*13020*/  EXIT ;  /* 0x000000000000794d */ /* 0x000fea0003800000 */
.L_x_663:
        /* <DEDUP_REMOVED lines=13> */
.L_x_5291:


//--------------------- .text._Z23gemm_half_q_half_kernelILi4ELi140ELb1ELb0ELi64EEvPK6__halfPKjS4_S2_PS0_iiiiPKtS7_iiiiiibS2_i --------------------------
	.section	.text._Z23gemm_half_q_half_kernelILi4ELi140ELb1ELb0ELi64EEvPK6__halfPKjS4_S2_PS0_iiiiPKtS7_iiiiiibS2_i,"ax",@progbits
	.align	128
        .global         _Z23gemm_half_q_half_kernelILi4ELi140ELb1ELb0ELi64EEvPK6__halfPKjS4_S2_PS0_iiiiPKtS7_iiiiiibS2_i
        .type           _Z23gemm_half_q_half_kernelILi4ELi140ELb1ELb0ELi64EEvPK6__halfPKjS4_S2_PS0_iiiiPKtS7_iiiiiibS2_i,@function
        .size           _Z23gemm_half_q_half_kernelILi4ELi140ELb1ELb0ELi64EEvPK6__halfPKjS4_S2_PS0_iiiiPKtS7_iiiiiibS2_i,(.L_x_5292 - _Z23gemm_half_q_half_kernelILi4ELi140ELb1ELb0ELi64EEvPK6__halfPKjS4_S2_PS0_iiiiPKtS7_iiiiiibS2_i)
        .other          _Z23gemm_half_q_half_kernelILi4ELi140ELb1ELb0ELi64EEvPK6__halfPKjS4_S2_PS0_iiiiPKtS7_iiiiiibS2_i,@"STO_CUDA_ENTRY STV_DEFAULT"
_Z23gemm_half_q_half_kernelILi4ELi140ELb1ELb0ELi64EEvPK6__halfPKjS4_S2_PS0_iiiiPKtS7_iiiiiibS2_i:
.text._Z23gemm_half_q_half_kernelILi4ELi140ELb1ELb0ELi64EEvPK6__halfPKjS4_S2_PS0_iiiiPKtS7_iiiiiibS2_i:
        /* <DEDUP_REMOVED lines=37> */
.L_x_664:
        /* <DEDUP_REMOVED lines=41> */
.L_x_670:
        /* <DEDUP_REMOVED lines=32> */
.L_x_669:
        /* <DEDUP_REMOVED lines=20> */
.L_x_671:
[----:B------:R-:W-:-:S13]  /*0820*/  ISETP.EQ.AND P3, PT, R14, RZ, PT ;  /* 0x000000ff0e00720c */ /* 0x000fda0003f62270 */
[----:B------:R-:W-:Y:S05]  /*0830*/  @!P1 BRA P3, `(.L_x_666) ;  /* 0x0000000400789947 */ /* 0x000fea0001800000 */
.L_x_668:
        /* <DEDUP_REMOVED lines=12> */
.L_x_667:
        /* <DEDUP_REMOVED lines=16> */
.L_x_674:
        /* <DEDUP_REMOVED lines=32> */
.L_x_673:
        /* <DEDUP_REMOVED lines=21> */
.L_x_675:
[----:B------:R-:W-:-:S13]  /*0d50*/  ISETP.NE.OR P1, PT, R14, RZ, P1 ;  /* 0x000000ff0e00720c */ /* 0x000fda0000f25670 */
[----:B------:R-:W-:Y:S05]  /*0d60*/  @!P1 BRA `(.L_x_666) ;  /* 0x00000000002c9947 */ /* 0x000fea0003800000 */
.L_x_672:
        /* <DEDUP_REMOVED lines=11> */
.L_x_666:
[----:B------:R-:W-:Y:S05]  /*0e20*/  BSYNC.RECONVERGENT B0 ;  /* 0x0000000000007941 */ /* 0x000fea0003800200 */
.L_x_665:
        /* <DEDUP_REMOVED lines=21> */
.L_x_679:
        /* <DEDUP_REMOVED lines=15> */
.L_x_678:
        /* <DEDUP_REMOVED lines=12> */
.L_x_680:
[----:B------:R-:W-:-:S13]  /*1130*/  ISETP.NE.OR P1, PT, R8, RZ, P1 ;  /* 0x000000ff0800720c */ /* 0x000fda0000f25670 */
[----:B------:R-:W-:Y:S05]  /*1140*/  @!P1 BRA `(.L_x_676) ;  /* 0x00000000001c9947 */ /* 0x000fea0003800000 */
.L_x_677:
[----:B0-----:R-:W0:Y:S02]  /*1150*/  LDC.64 R4, c[0x0][0x3a0] ;  /* 0x0000e800ff047b82 */ /* 0x001e240000000a00 */
.L_x_681:
[C---:B0-----:R-:W-:Y:S01]  /*1160*/  IMAD.WIDE R6, R3.reuse, 0x2, R4 ;  /* 0x0000000203067825 */ /* 0x041fe200078e0204 */
[----:B------:R-:W-:Y:S02]  /*1170*/  IADD3 R8, PT, PT, R8, 0x1, RZ ;  /* 0x0000000108087810 */ /* 0x000fe40007ffe0ff */
[----:B------:R-:W-:Y:S02]  /*1180*/  IADD3 R3, PT, PT, R3, R85, RZ ;  /* 0x0000005503037210 */ /* 0x000fe40007ffe0ff */
[----:B------:R1:W-:Y:S01]  /*1190*/  STG.E.64 desc[UR8][R6.64], RZ ;  /* 0x000000ff06007986 */ /* 0x0003e2000c101b08 */
[----:B------:R-:W-:-:S13]  /*11a0*/  ISETP.NE.AND P1, PT, R8, RZ, PT ;  /* 0x000000ff0800720c */ /* 0x000fda0003f25270 */
[----:B-1----:R-:W-:Y:S05]  /*11b0*/  @P1 BRA `(.L_x_681) ;  /* 0xfffffffc00e81947 */ /* 0x002fea000383ffff */
.L_x_676:
        /* <DEDUP_REMOVED lines=15> */
.L_x_683:
        /* <DEDUP_REMOVED lines=44> */
.L_x_682:
        /* <DEDUP_REMOVED lines=26> */
.L_x_684:
        /* <DEDUP_REMOVED lines=8> */
.L_x_685:
        /* <DEDUP_REMOVED lines=8> */
.L_x_686:
        /* <DEDUP_REMOVED lines=8> */
.L_x_687:
        /* <DEDUP_REMOVED lines=8> */
.L_x_688:
        /* <DEDUP_REMOVED lines=39> */
.L_x_706:
        /* <DEDUP_REMOVED lines=212> */
.L_x_690:
        /* <DEDUP_REMOVED lines=97> */
.L_x_692:
        /* <DEDUP_REMOVED lines=94> */
.L_x_693:
        /* <DEDUP_REMOVED lines=91> */
.L_x_691:
        /* <DEDUP_REMOVED lines=199> */
.L_x_694:
        /* <DEDUP_REMOVED lines=95> */
.L_x_696:
        /* <DEDUP_REMOVED lines=94> */
.L_x_697:
        /* <DEDUP_REMOVED lines=91> */
.L_x_695:
        /* <DEDUP_REMOVED lines=199> */
.L_x_698:
        /* <DEDUP_REMOVED lines=95> */
.L_x_700:
        /* <DEDUP_REMOVED lines=94> */
.L_x_701:
        /* <DEDUP_REMOVED lines=91> */
.L_x_699:
        /* <DEDUP_REMOVED lines=199> */
.L_x_702:
        /* <DEDUP_REMOVED lines=95> */
.L_x_704:
        /* <DEDUP_REMOVED lines=94> */
.L_x_705:
        /* <DEDUP_REMOVED lines=91> */
.L_x_703:
[----:B------:R-:W-:Y:S01]  /*9430*/  IADD3 R93, PT, PT, R93, 0x20, RZ ;  /* 0x000000205d5d7810 */ /* 0x000fe20007ffe0ff */
[----:B------:R-:W-:Y:S01]  /*9440*/  UIADD3 UR4, UPT, UPT, UR4, 0x40, URZ ;  /* 0x0000004004047890 */ /* 0x000fe2000fffe0ff */
[----:B------:R-:W-:Y:S01]  /*9450*/  IADD3 R24, P4, PT, R24, 0x80, RZ ;  /* 0x0000008018187810 */ /* 0x000fe20007f9e0ff */
[----:B------:R-:W-:Y:S01]  /*9460*/  IMAD.WIDE R28, R85, 0x4, R28 ;  /* 0x00000004551c7825 */ /* 0x000fe200078e021c */
[----:B------:R-:W-:Y:S02]  /*9470*/  ISETP.GE.AND P3, PT, R93, R26, PT ;  /* 0x0000001a5d00720c */ /* 0x000fe40003f66270 */
[----:B------:R-:W-:-:S11]  /*9480*/  IADD3.X R25, PT, PT, RZ, R25, RZ, P4, !PT ;  /* 0x00000019ff197210 */ /* 0x000fd600027fe4ff */
[----:B------:R-:W-:Y:S05]  /*9490*/  @!P3 BRA `(.L_x_706) ;  /* 0xffffff8400b8b947 */ /* 0x000fea000383ffff */
[----:B0-----:R-:W-:-:S07]  /*94a0*/  IMAD.WIDE R26, R85, 0x20, R14 ;  /* 0x00000020551a7825 */ /* 0x001fce00078e020e */
.L_x_689:
        /* <DEDUP_REMOVED lines=11> */
.L_x_724:
        /* <DEDUP_REMOVED lines=157> */
.L_x_708:
        /* <DEDUP_REMOVED lines=98> */
.L_x_710:
        /* <DEDUP_REMOVED lines=94> */
.L_x_711:
        /* <DEDUP_REMOVED lines=91> */
.L_x_709:
        /* <DEDUP_REMOVED lines=146> */
.L_x_712:
        /* <DEDUP_REMOVED lines=95> */
.L_x_714:
        /* <DEDUP_REMOVED lines=94> */
.L_x_715:
        /* <DEDUP_REMOVED lines=91> */
.L_x_713:
        /* <DEDUP_REMOVED lines=145> */
.L_x_716:
        /* <DEDUP_REMOVED lines=95> */
.L_x_718:
        /* <DEDUP_REMOVED lines=94> */
.L_x_719:
        /* <DEDUP_REMOVED lines=91> */
.L_x_717:
        /* <DEDUP_REMOVED lines=145> */
.L_x_720:
        /* <DEDUP_REMOVED lines=95> */
.L_x_722:
        /* <DEDUP_REMOVED lines=94> */
.L_x_723:
        /* <DEDUP_REMOVED lines=91> */
.L_x_721:
        /* <DEDUP_REMOVED lines=8> */
.L_x_707:
        /* <DEDUP_REMOVED lines=10> */
.L_x_730:
        /* <DEDUP_REMOVED lines=22> */
[----:B----4-:R-:W-:-:S02]  /*10320*/  @!P1 PRMT R97, R30, 0x7610, R97 ;  /* 0x000076101e619816 */ /* 0x010fc40000000061 */
[----:B------:R-:W-:Y:S02]  /*10330*/  @!P1 PRMT R100, R31, 0x7610, R100 ;  /* 0x000076101f649816 */ /* 0x000fe40000000064 */
[----:B------:R-:W-:Y:S02]  /*10340*/  @!P1 PRMT R97, R97, 0x7610, R30 ;  /* 0x0000761061619816 */ /* 0x000fe4000000001e */
[--C-:B------:R-:W-:Y:S02]  /*10350*/  SHF.R.U32.HI R48, RZ, 0x6, R13.reuse ;  /* 0x00000006ff307819 */ /* 0x100fe4000001160d */
[----:B0-----:R-:W-:Y:S02]  /*10360*/  SHF.R.U32.HI R10, RZ, 0xf, R13 ;  /* 0x0000000fff0a7819 */ /* 0x001fe4000001160d */
[----:B------:R-:W-:Y:S02]  /*10370*/  SHF.R.U32.HI R30, RZ, 0xf, R15 ;  /* 0x0000000fff1e7819 */ /* 0x000fe4000001160f */
[----:B-----5:R-:W-:-:S02]  /*10380*/  LOP3.LUT R39, R20, 0x70007, RZ, 0xc0, !PT ;  /* 0x0007000714277812 */ /* 0x020fc400078ec0ff */
[----:B------:R-:W-:Y:S02]  /*10390*/  LOP3.LUT R11, R20, 0x380038, RZ, 0xc0, !PT ;  /* 0x00380038140b7812 */ /* 0x000fe400078ec0ff */
[--C-:B------:R-:W-:Y:S02]  /*103a0*/  SHF.R.U32.HI R29, RZ, 0x6, R20.reuse ;  /* 0x00000006ff1d7819 */ /* 0x100fe40000011614 */
[----:B------:R-:W-:Y:S02]  /*103b0*/  SHF.R.U32.HI R13, RZ, 0xe, R20 ;  /* 0x0000000eff0d7819 */ /* 0x000fe40000011614 */
[----:B------:R-:W-:Y:S02]  /*103c0*/  LOP3.LUT R12, R12, 0x10001, RZ, 0xc0, !PT ;  /* 0x000100010c0c7812 */ /* 0x000fe400078ec0ff */
[C---:B------:R-:W-:Y:S02]  /*103d0*/  LOP3.LUT R43, R22.reuse, 0x70007, RZ, 0xc0, !PT ;  /* 0x00070007162b7812 */ /* 0x040fe400078ec0ff */
[----:B------:R-:W-:-:S02]  /*103e0*/  LOP3.LUT R20, R22, 0x380038, RZ, 0xc0, !PT ;  /* 0x0038003816147812 */ /* 0x000fc400078ec0ff */
[----:B------:R-:W-:Y:S02]  /*103f0*/  SHF.R.U32.HI R35, RZ, 0x6, R22 ;  /* 0x00000006ff237819 */ /* 0x000fe40000011616 */
[C---:B------:R-:W-:Y:S02]  /*10400*/  LOP3.LUT R54, R14.reuse, 0x70007, RZ, 0xc0, !PT ;  /* 0x000700070e367812 */ /* 0x040fe400078ec0ff */
[----:B------:R-:W-:Y:S02]  /*10410*/  LOP3.LUT R26, R14, 0x380038, RZ, 0xc0, !PT ;  /* 0x003800380e1a7812 */ /* 0x000fe400078ec0ff */
[----:B------:R-:W-:Y:S02]  /*10420*/  SHF.R.U32.HI R51, RZ, 0x6, R14 ;  /* 0x00000006ff337819 */ /* 0x000fe4000001160e */
[----:B------:R-:W-:Y:S02]  /*10430*/  SHF.R.U32.HI R22, RZ, 0xe, R22 ;  /* 0x0000000eff167819 */ /* 0x000fe40000011616 */
[----:B------:R-:W-:-:S02]  /*10440*/  LOP3.LUT R50, R23, 0x70007, RZ, 0xc0, !PT ;  /* 0x0007000717327812 */ /* 0x000fc400078ec0ff */
[----:B------:R-:W-:Y:S02]  /*10450*/  LOP3.LUT R58, R23, 0x380038, RZ, 0xc0, !PT ;  /* 0x00380038173a7812 */ /* 0x000fe400078ec0ff */
[----:B------:R-:W-:Y:S02]  /*10460*/  SHF.R.U32.HI R44, RZ, 0x6, R23 ;  /* 0x00000006ff2c7819 */ /* 0x000fe40000011617 */
[----:B------:R-:W-:Y:S02]  /*10470*/  LOP3.LUT R27, R27, 0x10001, RZ, 0xc0, !PT ;  /* 0x000100011b1b7812 */ /* 0x000fe400078ec0ff */
[----:B------:R-:W-:Y:S02]  /*10480*/  @!P1 PRMT R100, R100, 0x7610, R31 ;  /* 0x0000761064649816 */ /* 0x000fe4000000001f */
[----:B------:R-:W-:Y:S02]  /*10490*/  SHF.R.U32.HI R23, RZ, 0xe, R23 ;  /* 0x0000000eff177819 */ /* 0x000fe40000011617 */
[----:B------:R-:W-:-:S02]  /*104a0*/  LOP3.LUT R14, R10, 0x10001, RZ, 0xc0, !PT ;  /* 0x000100010a0e7812 */ /* 0x000fc400078ec0ff */
[----:B------:R-:W-:Y:S02]  /*104b0*/  LOP3.LUT R30, R30, 0x10001, RZ, 0xc0, !PT ;  /* 0x000100011e1e7812 */ /* 0x000fe400078ec0ff */
[----:B------:R-:W-:Y:S02]  /*104c0*/  LOP3.LUT R10, R12, 0x20002, R13, 0xf8, !PT ;  /* 0x000200020c0a7812 */ /* 0x000fe400078ef80d */
[----:B---3--:R-:W-:Y:S02]  /*104d0*/  SHF.R.U32.HI R31, RZ, 0xd, R16 ;  /* 0x0000000dff1f7819 */ /* 0x008fe40000011610 */
[----:B------:R-:W-:Y:S02]  /*104e0*/  @!P1 IADD3 R90, PT, PT, R28, R93, RZ ;  /* 0x0000005d1c5a9210 */ /* 0x000fe40007ffe0ff */
        /* <DEDUP_REMOVED lines=270> */
.L_x_726:
        /* <DEDUP_REMOVED lines=82> */
.L_x_728:
        /* <DEDUP_REMOVED lines=80> */
.L_x_729:
        /* <DEDUP_REMOVED lines=77> */
.L_x_727:
[----:B------:R-:W-:Y:S01]  /*124c0*/  IADD3 R93, PT, PT, R93, 0x20, RZ ;  /* 0x000000205d5d7810 */ /* 0x000fe20007ffe0ff */
[----:B------:R-:W-:Y:S01]  /*124d0*/  UIADD3 UR4, UPT, UPT, UR4, 0x40, URZ ;  /* 0x0000004004047890 */ /* 0x000fe2000fffe0ff */
[----:B------:R-:W-:Y:S01]  /*124e0*/  IADD3 R86, P3, PT, R86, 0x80, RZ ;  /* 0x0000008056567810 */ /* 0x000fe20007f7e0ff */
[----:B------:R-:W-:Y:S01]  /*124f0*/  IMAD.WIDE R26, R85, 0x4, R98 ;  /* 0x00000004551a7825 */ /* 0x000fe200078e0262 */
[----:B------:R-:W-:Y:S02]  /*12500*/  ISETP.GE.AND P1, PT, R93, R88, PT ;  /* 0x000000585d00720c */ /* 0x000fe40003f26270 */
[----:B------:R-:W-:-:S11]  /*12510*/  IADD3.X R87, PT, PT, RZ, R87, RZ, P3, !PT ;  /* 0x00000057ff577210 */ /* 0x000fd60001ffe4ff */
[----:B------:R-:W-:Y:S05]  /*12520*/  @!P1 BRA `(.L_x_730) ;  /* 0xffffffdc00249947 */ /* 0x000fea000383ffff */
.L_x_725:
        /* <DEDUP_REMOVED lines=13> */
.L_x_734:
[----:B------:R-:W0:Y:S02]  /*12600*/  LDS R8, [R10] ;  /* 0x000000000a087984 */ /* 0x000e240000000800 */
[----:B0-----:R-:W-:-:S05]  /*12610*/  HADD2 R9, R8, R11 ;  /* 0x0000000b08097230 */ /* 0x001fca0000000000 */
[----:B------:R-:W0:Y:S02]  /*12620*/  ATOMS.CAST.SPIN P0, [R10], R8, R9 ;  /* 0x000000080a00758d */ /* 0x000e240001800009 */
[----:B0-----:R-:W-:Y:S05]  /*12630*/  @!P0 BRA `(.L_x_734) ;  /* 0xfffffffc00f08947 */ /* 0x001fea000383ffff */
[----:B------:R-:W-:Y:S05]  /*12640*/  BRA `(.L_x_732) ;  /* 0x00000000000c7947 */ /* 0x000fea0003800000 */
.L_x_733:
[----:B------:R-:W2:Y:S02]  /*12650*/  LD.E R8, desc[UR8][R12.64] ;  /* 0x000000080c087980 */ /* 0x000ea4000c101900 */
[----:B--2---:R-:W-:-:S05]  /*12660*/  IADD3 R9, PT, PT, R9, R8, RZ ;  /* 0x0000000809097210 */ /* 0x004fca0007ffe0ff */
[----:B------:R0:W-:Y:S02]  /*12670*/  ST.E desc[UR8][R12.64], R9 ;  /* 0x000000090c007985 */ /* 0x0001e4000c101908 */
.L_x_732:
[----:B------:R-:W-:Y:S05]  /*12680*/  BSYNC.RECONVERGENT B0 ;  /* 0x0000000000007941 */ /* 0x000fea0003800200 */
.L_x_731:
[----:B------:R1:W-:Y:S01]  /*12690*/  ATOM.E.ADD.F16x2.RN.STRONG.GPU P0, RZ, desc[UR8][R12.64+0x4], R14 ;  /* 0x8000040e0cff79a2 */ /* 0x0003e2000c10e108 */
[----:B------:R-:W-:Y:S04]  /*126a0*/  BSSY.RECONVERGENT B0, `(.L_x_735) ;  /* 0x000000e000007945 */ /* 0x000fe80003800200 */
[----:B-1----:R-:W-:Y:S05]  /*126b0*/  @P0 BRA `(.L_x_736) ;  /* 0x0000000000300947 */ /* 0x002fea0003800000 */
[----:B------:R-:W1:Y:S02]  /*126c0*/  QSPC.E.S P0, RZ, [R12+0x4] ;  /* 0x000004000cff73aa */ /* 0x000e640000000500 */
[----:B-1----:R-:W-:Y:S05]  /*126d0*/  @!P0 BRA `(.L_x_737) ;  /* 0x00000000001c8947 */ /* 0x002fea0003800000 */
[----:B------:R-:W-:-:S04]  /*126e0*/  MOV R8, R12 ;  /* 0x0000000c00087202 */ /* 0x000fc80000000f00 */
[----:B------:R-:W-:-:S07]  /*126f0*/  MOV R10, R8 ;  /* 0x00000008000a7202 */ /* 0x000fce0000000f00 */
.L_x_738:
[----:B------:R-:W0:Y:S02]  /*12700*/  LDS R8, [R10+0x4] ;  /* 0x000004000a087984 */ /* 0x000e240000000800 */
[----:B0-----:R-:W-:-:S05]  /*12710*/  HFMA2 R9, R8, 1, 1, R7 ;  /* 0x3c003c0008097831 */ /* 0x001fca0000000007 */
[----:B------:R-:W0:Y:S02]  /*12720*/  ATOMS.CAST.SPIN P0, [R10+0x4], R8, R9 ;  /* 0x000004080a00758d */ /* 0x000e240001800009 */
[----:B0-----:R-:W-:Y:S05]  /*12730*/  @!P0 BRA `(.L_x_738) ;  /* 0xfffffffc00f08947 */ /* 0x001fea000383ffff */
[----:B------:R-:W-:Y:S05]  /*12740*/  BRA `(.L_x_736) ;  /* 0x00000000000c7947 */ /* 0x000fea0003800000 */
.L_x_737:
[----:B------:R-:W2:Y:S02]  /*12750*/  LD.E R7, desc[UR8][R12.64+0x4] ;  /* 0x000004080c077980 */ /* 0x000ea4000c101900 */
[----:B--2---:R-:W-:-:S05]  /*12760*/  IADD3 R7, PT, PT, R14, R7, RZ ;  /* 0x000000070e077210 */ /* 0x004fca0007ffe0ff */
[----:B------:R1:W-:Y:S02]  /*12770*/  ST.E desc[UR8][R12.64+0x4], R7 ;  /* 0x000004070c007985 */ /* 0x0003e4000c101908 */
.L_x_736:
[----:B------:R-:W-:Y:S05]  /*12780*/  BSYNC.RECONVERGENT B0 ;  /* 0x0000000000007941 */ /* 0x000fea0003800200 */
.L_x_735:
        /* <DEDUP_REMOVED lines=12> */
.L_x_742:
[----:B------:R-:W0:Y:S02]  /*12850*/  LDS R6, [R8] ;  /* 0x0000000008067984 */ /* 0x000e240000000800 */
[----:B0-----:R-:W-:-:S05]  /*12860*/  HADD2 R7, R6, R9 ;  /* 0x0000000906077230 */ /* 0x001fca0000000000 */
[----:B------:R-:W0:Y:S02]  /*12870*/  ATOMS.CAST.SPIN P0, [R8], R6, R7 ;  /* 0x000000060800758d */ /* 0x000e240001800007 */
[----:B0-----:R-:W-:Y:S05]  /*12880*/  @!P0 BRA `(.L_x_742) ;  /* 0xfffffffc00f08947 */ /* 0x001fea000383ffff */
[----:B------:R-:W-:Y:S05]  /*12890*/  BRA `(.L_x_740) ;  /* 0x00000000000c7947 */ /* 0x000fea0003800000 */
.L_x_741:
[----:B------:R-:W2:Y:S02]  /*128a0*/  LD.E R6, desc[UR8][R12.64] ;  /* 0x000000080c067980 */ /* 0x000ea4000c101900 */
[----:B--2---:R-:W-:-:S05]  /*128b0*/  IADD3 R7, PT, PT, R7, R6, RZ ;  /* 0x0000000607077210 */ /* 0x004fca0007ffe0ff */
[----:B------:R0:W-:Y:S02]  /*128c0*/  ST.E desc[UR8][R12.64], R7 ;  /* 0x000000070c007985 */ /* 0x0001e4000c101908 */
.L_x_740:
[----:B------:R-:W-:Y:S05]  /*128d0*/  BSYNC.RECONVERGENT B0 ;  /* 0x0000000000007941 */ /* 0x000fea0003800200 */
.L_x_739:
[----:B------:R1:W-:Y:S01]  /*128e0*/  ATOM.E.ADD.F16x2.RN.STRONG.GPU P0, RZ, desc[UR8][R12.64+0x4], R10 ;  /* 0x8000040a0cff79a2 */ /* 0x0003e2000c10e108 */
[----:B------:R-:W-:Y:S04]  /*128f0*/  BSSY.RECONVERGENT B0, `(.L_x_743) ;  /* 0x000000e000007945 */ /* 0x000fe80003800200 */
[----:B-1----:R-:W-:Y:S05]  /*12900*/  @P0 BRA `(.L_x_744) ;  /* 0x0000000000300947 */ /* 0x002fea0003800000 */
[----:B------:R-:W1:Y:S02]  /*12910*/  QSPC.E.S P0, RZ, [R12+0x4] ;  /* 0x000004000cff73aa */ /* 0x000e640000000500 */
[----:B-1----:R-:W-:Y:S05]  /*12920*/  @!P0 BRA `(.L_x_745) ;  /* 0x00000000001c8947 */ /* 0x002fea0003800000 */
[----:B------:R-:W-:-:S04]  /*12930*/  MOV R6, R12 ;  /* 0x0000000c00067202 */ /* 0x000fc80000000f00 */
[----:B------:R-:W-:-:S07]  /*12940*/  MOV R8, R6 ;  /* 0x0000000600087202 */ /* 0x000fce0000000f00 */
.L_x_746:
[----:B------:R-:W0:Y:S02]  /*12950*/  LDS R6, [R8+0x4] ;  /* 0x0000040008067984 */ /* 0x000e240000000800 */
[----:B0-----:R-:W-:-:S05]  /*12960*/  HFMA2 R7, R6, 1, 1, R5 ;  /* 0x3c003c0006077831 */ /* 0x001fca0000000005 */
[----:B------:R-:W0:Y:S02]  /*12970*/  ATOMS.CAST.SPIN P0, [R8+0x4], R6, R7 ;  /* 0x000004060800758d */ /* 0x000e240001800007 */
[----:B0-----:R-:W-:Y:S05]  /*12980*/  @!P0 BRA `(.L_x_746) ;  /* 0xfffffffc00f08947 */ /* 0x001fea000383ffff */
[----:B------:R-:W-:Y:S05]  /*12990*/  BRA `(.L_x_744) ;  /* 0x00000000000c7947 */ /* 0x000fea0003800000 */
.L_x_745:
[----:B------:R-:W2:Y:S02]  /*129a0*/  LD.E R5, desc[UR8][R12.64+0x4] ;  /* 0x000004080c057980 */ /* 0x000ea4000c101900 */
[----:B--2---:R-:W-:-:S05]  /*129b0*/  IADD3 R5, PT, PT, R10, R5, RZ ;  /* 0x000000050a057210 */ /* 0x004fca0007ffe0ff */
[----:B------:R1:W-:Y:S02]  /*129c0*/  ST.E desc[UR8][R12.64+0x4], R5 ;  /* 0x000004050c007985 */ /* 0x0003e4000c101908 */
.L_x_744:
[----:B------:R-:W-:Y:S05]  /*129d0*/  BSYNC.RECONVERGENT B0 ;  /* 0x0000000000007941 */ /* 0x000fea0003800200 */
.L_x_743:
        /* <DEDUP_REMOVED lines=13> */
.L_x_750:
[----:B------:R-:W0:Y:S02]  /*12ab0*/  LDS R4, [R6] ;  /* 0x0000000006047984 */ /* 0x000e240000000800 */
[----:B0-----:R-:W-:-:S05]  /*12ac0*/  HADD2 R5, R4, R7 ;  /* 0x0000000704057230 */ /* 0x001fca0000000000 */
[----:B------:R-:W0:Y:S02]  /*12ad0*/  ATOMS.CAST.SPIN P0, [R6], R4, R5 ;  /* 0x000000040600758d */ /* 0x000e240001800005 */
[----:B0-----:R-:W-:Y:S05]  /*12ae0*/  @!P0 BRA `(.L_x_750) ;  /* 0xfffffffc00f08947 */ /* 0x001fea000383ffff */
[----:B------:R-:W-:Y:S05]  /*12af0*/  BRA `(.L_x_748) ;  /* 0x00000000000c7947 */ /* 0x000fea0003800000 */
.L_x_749:
[----:B------:R-:W2:Y:S02]  /*12b00*/  LD.E R4, desc[UR8][R12.64] ;  /* 0x000000080c047980 */ /* 0x000ea4000c101900 */
[----:B--2---:R-:W-:-:S05]  /*12b10*/  IADD3 R5, PT, PT, R5, R4, RZ ;  /* 0x0000000405057210 */ /* 0x004fca0007ffe0ff */
[----:B------:R0:W-:Y:S02]  /*12b20*/  ST.E desc[UR8][R12.64], R5 ;  /* 0x000000050c007985 */ /* 0x0001e4000c101908 */
.L_x_748:
[----:B------:R-:W-:Y:S05]  /*12b30*/  BSYNC.RECONVERGENT B0 ;  /* 0x0000000000007941 */ /* 0x000fea0003800200 */
.L_x_747:
[----:B------:R1:W-:Y:S01]  /*12b40*/  ATOM.E.ADD.F16x2.RN.STRONG.GPU P0, RZ, desc[UR8][R12.64+0x4], R8 ;  /* 0x800004080cff79a2 */ /* 0x0003e2000c10e108 */
[----:B------:R-:W-:Y:S04]  /*12b50*/  BSSY.RECONVERGENT B0, `(.L_x_751) ;  /* 0x000000e000007945 */ /* 0x000fe80003800200 */
[----:B-1----:R-:W-:Y:S05]  /*12b60*/  @P0 BRA `(.L_x_752) ;  /* 0x0000000000300947 */ /* 0x002fea0003800000 */
[----:B------:R-:W1:Y:S02]  /*12b70*/  QSPC.E.S P0, RZ, [R12+0x4] ;  /* 0x000004000cff73aa */ /* 0x000e640000000500 */
[----:B-1----:R-:W-:Y:S05]  /*12b80*/  @!P0 BRA `(.L_x_753) ;  /* 0x00000000001c8947 */ /* 0x002fea0003800000 */
[----:B------:R-:W-:-:S04]  /*12b90*/  MOV R4, R12 ;  /* 0x0000000c00047202 */ /* 0x000fc80000000f00 */
[----:B------:R-:W-:-:S07]  /*12ba0*/  MOV R6, R4 ;  /* 0x0000000400067202 */ /* 0x000fce0000000f00 */
.L_x_754:
[----:B------:R-:W0:Y:S02]  /*12bb0*/  LDS R4, [R6+0x4] ;  /* 0x0000040006047984 */ /* 0x000e240000000800 */
[----:B0-----:R-:W-:-:S05]  /*12bc0*/  HFMA2 R5, R4, 1, 1, R3 ;  /* 0x3c003c0004057831 */ /* 0x001fca0000000003 */
[----:B------:R-:W0:Y:S02]  /*12bd0*/  ATOMS.CAST.SPIN P0, [R6+0x4], R4, R5 ;  /* 0x000004040600758d */ /* 0x000e240001800005 */
[----:B0-----:R-:W-:Y:S05]  /*12be0*/  @!P0 BRA `(.L_x_754) ;  /* 0xfffffffc00f08947 */ /* 0x001fea000383ffff */
[----:B------:R-:W-:Y:S05]  /*12bf0*/  BRA `(.L_x_752) ;  /* 0x00000000000c7947 */ /* 0x000fea0003800000 */
.L_x_753:
[----:B------:R-:W2:Y:S02]  /*12c00*/  LD.E R3, desc[UR8][R12.64+0x4] ;  /* 0x000004080c037980 */ /* 0x000ea4000c101900 */
[----:B--2---:R-:W-:-:S05]  /*12c10*/  IADD3 R3, PT, PT, R8, R3, RZ ;  /* 0x0000000308037210 */ /* 0x004fca0007ffe0ff */
[----:B------:R1:W-:Y:S02]  /*12c20*/  ST.E desc[UR8][R12.64+0x4], R3 ;  /* 0x000004030c007985 */ /* 0x0003e4000c101908 */
.L_x_752:
[----:B------:R-:W-:Y:S05]  /*12c30*/  BSYNC.RECONVERGENT B0 ;  /* 0x0000000000007941 */ /* 0x000fea0003800200 */
.L_x_751:
        /* <DEDUP_REMOVED lines=13> */
.L_x_758:
[----:B------:R-:W0:Y:S02]  /*12d10*/  LDS R2, [R4] ;  /* 0x0000000004027984 */ /* 0x000e240000000800 */
[----:B0-----:R-:W-:-:S05]  /*12d20*/  HADD2 R3, R2, R5 ;  /* 0x0000000502037230 */ /* 0x001fca0000000000 */
[----:B------:R-:W0:Y:S02]  /*12d30*/  ATOMS.CAST.SPIN P0, [R4], R2, R3 ;  /* 0x000000020400758d */ /* 0x000e240001800003 */
[----:B0-----:R-:W-:Y:S05]  /*12d40*/  @!P0 BRA `(.L_x_758) ;  /* 0xfffffffc00f08947 */ /* 0x001fea000383ffff */
[----:B------:R-:W-:Y:S05]  /*12d50*/  BRA `(.L_x_756) ;  /* 0x00000000000c7947 */ /* 0x000fea0003800000 */
.L_x_757:
[----:B------:R-:W2:Y:S02]  /*12d60*/  LD.E R2, desc[UR8][R12.64] ;  /* 0x000000080c027980 */ /* 0x000ea4000c101900 */
[----:B--2---:R-:W-:-:S05]  /*12d70*/  IADD3 R3, PT, PT, R3, R2, RZ ;  /* 0x0000000203037210 */ /* 0x004fca0007ffe0ff */
[----:B------:R0:W-:Y:S02]  /*12d80*/  ST.E desc[UR8][R12.64], R3 ;  /* 0x000000030c007985 */ /* 0x0001e4000c101908 */
.L_x_756:
[----:B------:R-:W-:Y:S05]  /*12d90*/  BSYNC.RECONVERGENT B0 ;  /* 0x0000000000007941 */ /* 0x000fea0003800200 */
.L_x_755:
[----:B------:R1:W-:Y:S02]  /*12da0*/  ATOM.E.ADD.F16x2.RN.STRONG.GPU P0, RZ, desc[UR8][R12.64+0x4], R7 ;  /* 0x800004070cff79a2 */ /* 0x0003e4000c10e108 */
[----:B-1----:R-:W-:Y:S05]  /*12db0*/  @P0 EXIT ;  /* 0x000000000000094d */ /* 0x002fea0003800000 */
[----:B------:R-:W1:Y:S02]  /*12dc0*/  QSPC.E.S P0, RZ, [R12+0x4] ;  /* 0x000004000cff73aa */ /* 0x000e640000000500 */
[----:B-1----:R-:W-:Y:S05]  /*12dd0*/  @!P0 BRA `(.L_x_759) ;  /* 0x00000000001c8947 */ /* 0x002fea0003800000 */
[----:B------:R-:W-:-:S04]  /*12de0*/  MOV R2, R12 ;  /* 0x0000000c00027202 */ /* 0x000fc80000000f00 */
[----:B------:R-:W-:-:S07]  /*12df0*/  MOV R4, R2 ;  /* 0x0000000200047202 */ /* 0x000fce0000000f00 */
.L_x_760:
[----:B------:R-:W0:Y:S02]  /*12e00*/  LDS R2, [R4+0x4] ;  /* 0x0000040004027984 */ /* 0x000e240000000800 */
[----:B0-----:R-:W-:-:S05]  /*12e10*/  HFMA2 R3, R2, 1, 1, R0 ;  /* 0x3c003c0002037831 */ /* 0x001fca0000000000 */
[----:B------:R-:W0:Y:S02]  /*12e20*/  ATOMS.CAST.SPIN P0, [R4+0x4], R2, R3 ;  /* 0x000004020400758d */ /* 0x000e240001800003 */
[----:B0-----:R-:W-:Y:S05]  /*12e30*/  @!P0 BRA `(.L_x_760) ;  /* 0xfffffffc00f08947 */ /* 0x001fea000383ffff */
[----:B------:R-:W-:Y:S05]  /*12e40*/  EXIT ;  /* 0x000000000000794d */ /* 0x000fea0003800000 */
.L_x_759:
[----:B------:R-:W0:Y:S02]  /*12e50*/  LD.E R0, desc[UR8][R12.64+0x4] ;  /* 0x000004080c007980 */ /* 0x000e24000c101900 */
[----:B0-----:R-:W-:-:S05]  /*12e60*/  IADD3 R3, PT, PT, R7, R0, RZ ;  /* 0x0000000007037210 */ /* 0x001fca0007ffe0ff */
[----:B------:R-:W-:Y:S01]  /*12e70*/  ST.E desc[UR8][R12.64+0x4], R3 ;  /* 0x000004030c007985 */ /* 0x000fe2000c101908 */
[----:B------:R-:W-:Y:S05]  /*12e80*/  EXIT ;  /* 0x000000000000794d */ /* 0x000fea0003800000 */
.L_x_761:
        /* <DEDUP_REMOVED lines=15> */
.L_x_5292:


//--------------------- .text._Z23gemm_half_q_half_kernelILi4ELi20ELb1ELb0ELi64EEvPK6__halfPKjS4_S2_PS0_iiiiPKtS7_iiiiiibS2_i --------------------------
	.section	.text._Z23gemm_half_q_half_kernelILi4ELi20ELb1ELb0ELi64EEvPK6__halfPKjS4_S2_PS0_iiiiPKtS7_iiiiiibS2_i,"ax",@progbits
	.align	128
        .global         _Z23gemm_half_q_half_kernelILi4ELi20ELb1ELb0ELi64EEvPK6__halfPKjS4_S2_PS0_iiiiPKtS7_iiiiiibS2_i
        .type           _Z23gemm_half_q_half_kernelILi4ELi20ELb1ELb0ELi64EEvPK6__halfPKjS4_S2_PS0_iiiiPKtS7_iiiiiibS2_i,@function
        .size           _Z23gemm_half_q_half_kernelILi4ELi20ELb1ELb0ELi64EEvPK6__halfPKjS4_S2_PS0_iiiiPKtS7_iiiiiibS2_i,(.L_x_5293 - _Z23gemm_half_q_half_kernelILi4ELi20ELb1ELb0ELi64EEvPK6__halfPKjS4_S2_PS0_iiiiPKtS7_iiiiiibS2_i)
        .other          _Z23gemm_half_q_half_kernelILi4ELi20ELb1ELb0ELi64EEvPK6__halfPKjS4_S2_PS0_iiiiPKtS7_iiiiiibS2_i,@"STO_CUDA_ENTRY STV_DEFAULT"
_Z23gemm_half_q_half_kernelILi4ELi20ELb1ELb0ELi64EEvPK6__halfPKjS4_S2_PS0_iiiiPKtS7_iiiiiibS2_i:
.text._Z23gemm_half_q_half_kernelILi4ELi20ELb1ELb0ELi64EEvPK6__halfPKjS4_S2_PS0_iiiiPKtS7_iiiiiibS2_i:
        /* <DEDUP_REMOVED lines=37> */
.L_x_762:
        /* <DEDUP_REMOVED lines=41> */
.L_x_768:
        /* <DEDUP_REMOVED lines=32> */
.L_x_767:
        /* <DEDUP_REMOVED lines=20> */
.L_x_769:
[----:B------:R-:W-:-:S13]  /*0820*/  ISETP.EQ.AND P3, PT, R8, RZ, PT ;  /* 0x000000ff0800720c */ /* 0x000fda0003f62270 */
[----:B------:R-:W-:Y:S05]  /*0830*/  @!P1 BRA P3, `(.L_x_764) ;  /* 0x0000000400789947 */ /* 0x000fea0001800000 */
.L_x_766:
        /* <DEDUP_REMOVED lines=12> */
.L_x_765:
        /* <DEDUP_REMOVED lines=16> */
.L_x_772:
[----:B-----5:R-:W-:Y:S02]  /*0a00*/  IADD3 R7, P3, PT, R17, R8, RZ ;  /* 0x0000000811077210 */ /* 0x020fe40007f7e0ff */
[CC--:B------:R-:W-:Y:S02]  /*0a10*/  IADD3 R10, PT, PT, R8.reuse, R5.reuse, RZ ;  /* 0x00000005080a7210 */ /* 0x0c0fe40007ffe0ff */
[----:B------:R-:W-:Y:S02]  /*0a20*/  LEA.HI.X.SX32 R12, R8, RZ, 0x1, P3 ;  /* 0x000000ff080c7211 */ /* 0x000fe400018f0eff */
[----:B------:R-:W-:Y:S02]  /*0a30*/  IADD3 R8, PT, PT, R10, R5, RZ ;  /* 0x000000050a087210 */ /* 0x000fe40007ffe0ff */
[----:B0-----:R-:W-:Y:S02]  /*0a40*/  LEA R6, P3, R7, UR12, 0x1 ;  /* 0x0000000c07067c11 */ /* 0x001fe4000f8608ff */
        /* <DEDUP_REMOVED lines=27> */
.L_x_771:
        /* <DEDUP_REMOVED lines=21> */
.L_x_773:
[----:B------:R-:W-:-:S13]  /*0d50*/  ISETP.NE.OR P1, PT, R4, RZ, P1 ;  /* 0x000000ff0400720c */ /* 0x000fda0000f25670 */
[----:B------:R-:W-:Y:S05]  /*0d60*/  @!P1 BRA `(.L_x_764) ;  /* 0x00000000002c9947 */ /* 0x000fea0003800000 */
.L_x_770:
        /* <DEDUP_REMOVED lines=11> */
.L_x_764:
[----:B------:R-:W-:Y:S05]  /*0e20*/  BSYNC.RECONVERGENT B0 ;  /* 0x0000000000007941 */ /* 0x000fea0003800200 */
.L_x_763:
        /* <DEDUP_REMOVED lines=21> */
.L_x_777:
        /* <DEDUP_REMOVED lines=15> */
.L_x_776:
[----:B------:R-:W-:-:S04]  /*1070*/  IADD3 R4, PT, PT, RZ, -R2, RZ ;  /* 0x80000002ff047210 */ /* 0x000fc80007ffe0ff */
[----:B------:R-:W-:-:S13]  /*1080*/  ISETP.GT.AND P3, PT, R4, 0x1, PT ;  /* 0x000000010400780c */ /* 0x000fda0003f64270 */
[----:B------:R-:W-:Y:S05]  /*1090*/  @!P3 BRA `(.L_x_778) ;  /* 0x000000000024b947 */ /* 0x000fea0003800000 */
[----:B-1----:R-:W0:Y:S01]  /*10a0*/  LDC.64 R10, c[0x0][0x3a0] ;  /* 0x0000e800ff0a7b82 */ /* 0x002e220000000a00 */
        /* <DEDUP_REMOVED lines=8> */
.L_x_778:
[----:B------:R-:W-:-:S13]  /*1130*/  ISETP.NE.OR P1, PT, R2, RZ, P1 ;  /* 0x000000ff0200720c */ /* 0x000fda0000f25670 */
[----:B------:R-:W-:Y:S05]  /*1140*/  @!P1 BRA `(.L_x_774) ;  /* 0x00000000001c9947 */ /* 0x000fea0003800000 */
.L_x_775:
[----:B01----:R-:W0:Y:S02]  /*1150*/  LDC.64 R6, c[0x0][0x3a0] ;  /* 0x0000e800ff067b82 */ /* 0x003e240000000a00 */
.L_x_779:
[----:B0-----:R-:W-:Y:S01]  /*1160*/  IMAD.WIDE R10, R0, 0x2, R6 ;  /* 0x00000002000a7825 */ /* 0x001fe200078e0206 */
[----:B------:R-:W-:Y:S02]  /*1170*/  IADD3 R2, PT, PT, R2, 0x1, RZ ;  /* 0x0000000102027810 */ /* 0x000fe40007ffe0ff */
[----:B------:R-:W-:Y:S02]  /*1180*/  IADD3 R0, PT, PT, R0, R87, RZ ;  /* 0x0000005700007210 */ /* 0x000fe40007ffe0ff */
[----:B------:R2:W-:Y:S01]  /*1190*/  STG.E.64 desc[UR8][R10.64], RZ ;  /* 0x000000ff0a007986 */ /* 0x0005e2000c101b08 */
[----:B------:R-:W-:-:S13]  /*11a0*/  ISETP.NE.AND P1, PT, R2, RZ, PT ;  /* 0x000000ff0200720c */ /* 0x000fda0003f25270 */
[----:B--2---:R-:W-:Y:S05]  /*11b0*/  @P1 BRA `(.L_x_779) ;  /* 0xfffffffc00e81947 */ /* 0x004fea000383ffff */
.L_x_774:
        /* <DEDUP_REMOVED lines=15> */
.L_x_781:
        /* <DEDUP_REMOVED lines=44> */
.L_x_780:
[----:B------:R1:W5:Y:S01]  /*1570*/  LDL.64 R84, [R1] ;  /* 0x0000000001547983 */ /* 0x0003620000100a00 */
[----:B------:R-:W2:Y:S01]  /*1580*/  LDCU UR4, c[0x0][0x3c8] ;  /* 0x00007900ff0477ac */ /* 0x000ea20008000800 */
[----:B0-----:R-:W-:Y:S01]  /*1590*/  HFMA2 R2, -RZ, RZ, 0, 0 ;  /* 0x00000000ff027431 */ /* 0x001fe200000001ff */
[----:B------:R-:W-:Y:S02]  /*15a0*/  CS2R R6, SRZ ;  /* 0x0000000000067805 */ /* 0x000fe4000001ff00 */
[----:B------:R-:W-:Y:S01]  /*15b0*/  MOV R13, RZ ;  /* 0x000000ff000d7202 */ /* 0x000fe20000000f00 */
[----:B------:R-:W0:Y:S01]  /*15c0*/  LDCU UR5, c[0x0][0x3cc] ;  /* 0x00007980ff0577ac */ /* 0x000e220008000800 */
[----:B------:R-:W3:Y:S01]  /*15d0*/  LDCU UR6, c[0x0][0x3d0] ;  /* 0x00007a00ff0677ac */ /* 0x000ee20008000800 */
[----:B------:R-:W4:Y:S01]  /*15e0*/  LDCU UR10, c[0x0][0x3d4] ;  /* 0x00007a80ff0a77ac */ /* 0x000f220008000800 */
[----:B------:R-:W1:Y:S01]  /*15f0*/  LDCU UR11, c[0x0][0x3d8] ;  /* 0x00007b00ff0b77ac */ /* 0x000e620008000800 */
[----:B--2---:R-:W-:-:S02]  /*1600*/  ISETP.GT.AND P1, PT, R92, UR4, PT ;  /* 0x000000045c007c0c */ /* 0x004fc4000bf24270 */
[C---:B------:R-:W-:Y:S02]  /*1610*/  VIMNMX R0, PT, PT, R92.reuse, UR4, PT ;  /* 0x000000045c007c48 */ /* 0x040fe4000bfe0100 */
[C---:B0-----:R-:W-:Y:S02]  /*1620*/  ISETP.GT.AND P3, PT, R92.reuse, UR5, PT ;  /* 0x000000055c007c0c */ /* 0x041fe4000bf64270 */
[----:B------:R-:W-:Y:S02]  /*1630*/  SHF.R.S32.HI R3, RZ, 0x1f, R0 ;  /* 0x0000001fff037819 */ /* 0x000fe40000011400 */
[C---:B---3--:R-:W-:Y:S02]  /*1640*/  ISETP.GT.AND P4, PT, R92.reuse, UR6, PT ;  /* 0x000000065c007c0c */ /* 0x048fe4000bf84270 */
[----:B------:R-:W-:Y:S01]  /*1650*/  LEA.HI R3, R3, R0, RZ, 0x5 ;  /* 0x0000000003037211 */ /* 0x000fe200078f28ff */
[----:B------:R-:W-:Y:S01]  /*1660*/  HFMA2 R0, -RZ, RZ, 0, 0 ;  /* 0x00000000ff007431 */ /* 0x000fe200000001ff */
[----:B----4-:R-:W-:-:S02]  /*1670*/  ISETP.GT.AND P5, PT, R92, UR10, PT ;  /* 0x0000000a5c007c0c */ /* 0x010fc4000bfa4270 */
        /* <DEDUP_REMOVED lines=10> */
.L_x_782:
        /* <DEDUP_REMOVED lines=8> */
.L_x_783:
        /* <DEDUP_REMOVED lines=8> */
.L_x_784:
        /* <DEDUP_REMOVED lines=8> */
.L_x_785:
        /* <DEDUP_REMOVED lines=8> */
.L_x_786:
        /* <DEDUP_REMOVED lines=38> */
.L_x_792:
[----:B------:R-:W0:Y:S01]  /*1b80*/  LDC R87, c[0x0][0x3ac] ;  /* 0x0000eb00ff577b82 */ /* 0x000e220000000800 */
[----:B------:R-:W-:Y:S02]  /*1b90*/  ISETP.NE.AND P3, PT, R92, R89, PT ;  /* 0x000000595c00720c */ /* 0x000fe40003f65270 */
[----:B------:R-:W-:Y:S02]  /*1ba0*/  MOV R102, R100 ;  /* 0x0000006400667202 */ /* 0x000fe40000000f00 */
[----:B------:R-:W-:-:S05]  /*1bb0*/  MOV R103, R101 ;  /* 0x0000006500677202 */ /* 0x000fca0000000f00 */
[----:B------:R-:W2:Y:S04]  /*1bc0*/  LDG.E.128.CONSTANT R12, desc[UR8][R102.64] ;  /* 0x00000008660c7981 */ /* 0x000ea8000c1e9d00 */
[----:B------:R-:W-:Y:S01]  /*1bd0*/  @!P3 LEA R9, R88, R1, 0x3 ;  /* 0x000000015809b211 */ /* 0x000fe200078e18ff */
[----:B------:R-:W3:Y:S04]  /*1be0*/  @!P3 LDG.E.U16.CONSTANT R33, desc[UR8][R96.64] ;  /* 0x000000086021b981 */ /* 0x000ee8000c1e9500 */
[----:B------:R-:W4:Y:S01]  /*1bf0*/  @!P3 LDL.64 R38, [R9+0x8] ;  /* 0x000008000926b983 */ /* 0x000f220000100a00 */
[----:B0-----:R-:W-:-:S05]  /*1c00*/  IMAD.WIDE R10, R87, 0x4, R102 ;  /* 0x00000004570a7825 */ /* 0x001fca00078e0266 */
[----:B------:R-:W5:Y:S01]  /*1c10*/  LDG.E.128.CONSTANT R16, desc[UR8][R10.64] ;  /* 0x000000080a107981 */ /* 0x000f62000c1e9d00 */
[----:B------:R-:W-:-:S05]  /*1c20*/  IMAD.WIDE R34, R87, 0x4, R10 ;  /* 0x0000000457227825 */ /* 0x000fca00078e020a */
[----:B------:R0:W3:Y:S01]  /*1c30*/  LDG.E.128.CONSTANT R20, desc[UR8][R34.64] ;  /* 0x0000000822147981 */ /* 0x0000e2000c1e9d00 */
[----:B------:R-:W-:-:S05]  /*1c40*/  IMAD.WIDE R36, R87, 0x4, R34 ;  /* 0x0000000457247825 */ /* 0x000fca00078e0222 */
[----:B------:R1:W3:Y:S01]  /*1c50*/  LDG.E.128.CONSTANT R24, desc[UR8][R36.64] ;  /* 0x0000000824187981 */ /* 0x0002e2000c1e9d00 */
[----:B------:R-:W-:-:S05]  /*1c60*/  IMAD.WIDE R100, R87, 0x4, R36 ;  /* 0x0000000457647825 */ /* 0x000fca00078e0224 */
[----:B------:R-:W3:Y:S01]  /*1c70*/  LDG.E.128.CONSTANT R28, desc[UR8][R100.64] ;  /* 0x00000008641c7981 */ /* 0x000ee2000c1e9d00 */
[----:B------:R-:W-:Y:S02]  /*1c80*/  MOV R32, 0x2800 ;  /* 0x0000280000207802 */ /* 0x000fe40000000f00 */
[----:B------:R-:W-:Y:S02]  /*1c90*/  ISETP.NE.AND P4, PT, R93, RZ, PT ;  /* 0x000000ff5d00720c */ /* 0x000fe40003f85270 */
[----:B------:R-:W-:Y:S02]  /*1ca0*/  ISETP.NE.AND P2, PT, R95, 0x1, PT ;  /* 0x000000015f00780c */ /* 0x000fe40003f45270 */
[----:B------:R-:W-:Y:S02]  /*1cb0*/  @!P3 IADD3 R104, PT, PT, R88, 0x1, RZ ;  /* 0x000000015868b810 */ /* 0x000fe40007ffe0ff */
[----:B--2---:R-:W-:Y:S02]  /*1cc0*/  SHF.R.U32.HI R43, RZ, 0xf, R14 ;  /* 0x0000000fff2b7819 */ /* 0x004fe4000001160e */
[----:B0-----:R-:W-:-:S02]  /*1cd0*/  SHF.R.U32.HI R35, RZ, 0xf, R12 ;  /* 0x0000000fff237819 */ /* 0x001fc4000001160c */
[----:B------:R-:W-:Y:S02]  /*1ce0*/  LOP3.LUT R41, R14, 0x1f001f, RZ, 0xc0, !PT ;  /* 0x001f001f0e297812 */ /* 0x000fe400078ec0ff */
[----:B----4-:R-:W-:Y:S02]  /*1cf0*/  @!P3 PRMT R85, R39, 0x7610, R85 ;  /* 0x000076102755b816 */ /* 0x010fe40000000055 */
[----:B------:R-:W-:Y:S02]  /*1d00*/  @!P3 PRMT R86, R38, 0x7610, R86 ;  /* 0x000076102656b816 */ /* 0x000fe40000000056 */
[----:B------:R-:W-:Y:S02]  /*1d10*/  @!P3 PRMT R85, R85, 0x7610, R39 ;  /* 0x000076105555b816 */ /* 0x000fe40000000027 */
[----:B------:R-:W-:Y:S02]  /*1d20*/  SHF.R.U32.HI R39, RZ, 0xf, R13 ;  /* 0x0000000fff277819 */ /* 0x000fe4000001160d */
[----:B------:R-:W-:-:S02]  /*1d30*/  SHF.R.U32.HI R42, RZ, 0xa, R14 ;  /* 0x0000000aff2a7819 */ /* 0x000fc4000001160e */
[----:B------:R-:W-:Y:S02]  /*1d40*/  LOP3.LUT R9, R14, 0x3e003e0, RZ, 0xc0, !PT ;  /* 0x03e003e00e097812 */ /* 0x000fe400078ec0ff */
[----:B------:R-:W-:Y:S02]  /*1d50*/  @!P3 PRMT R86, R86, 0x7610, R38 ;  /* 0x000076105656b816 */ /* 0x000fe40000000026 */
[----:B------:R-:W-:Y:S02]  /*1d60*/  SHF.R.U32.HI R44, RZ, 0xf, R15 ;  /* 0x0000000fff2c7819 */ /* 0x000fe4000001160f */
[C---:B-----5:R-:W-:Y:S02]  /*1d70*/  LOP3.LUT R63, R18.reuse, 0x1f001f, RZ, 0xc0, !PT ;  /* 0x001f001f123f7812 */ /* 0x060fe400078ec0ff */
[----:B------:R-:W-:Y:S02]  /*1d80*/  SHF.R.U32.HI R62, RZ, 0xa, R18 ;  /* 0x0000000aff3e7819 */ /* 0x000fe40000011612 */
[----:B------:R-:W-:-:S02]  /*1d90*/  LOP3.LUT R14, R18, 0x3e003e0, RZ, 0xc0, !PT ;  /* 0x03e003e0120e7812 */ /* 0x000fc400078ec0ff */
[C---:B-1----:R-:W-:Y:S02]  /*1da0*/  LOP3.LUT R37, R13.reuse, 0x1f001f, RZ, 0xc0, !PT ;  /* 0x001f001f0d257812 */ /* 0x042fe400078ec0ff */
[----:B------:R-:W-:Y:S02]  /*1db0*/  SHF.R.U32.HI R38, RZ, 0xa, R13 ;  /* 0x0000000aff267819 */ /* 0x000fe4000001160d */
[----:B------:R-:W-:Y:S02]  /*1dc0*/  LOP3.LUT R10, R13, 0x3e003e0, RZ, 0xc0, !PT ;  /* 0x03e003e00d0a7812 */ /* 0x000fe400078ec0ff */
[----:B------:R-:W-:Y:S02]  /*1dd0*/  SHF.R.U32.HI R18, RZ, 0xe, R18 ;  /* 0x0000000eff127819 */ /* 0x000fe40000011612 */
[----:B------:R-:W-:Y:S02]  /*1de0*/  LOP3.LUT R43, R43, 0x10001, RZ, 0xc0, !PT ;  /* 0x000100012b2b7812 */ /* 0x000fe400078ec0ff */
[----:B---3--:R-:W-:-:S02]  /*1df0*/  @!P3 IADD3 R89, PT, PT, R33, R92, RZ ;  /* 0x0000005c2159b210 */ /* 0x008fc40007ffe0ff */
[C---:B------:R-:W-:Y:S02]  /*1e00*/  LOP3.LUT R51, R16.reuse, 0x1f001f, RZ, 0xc0, !PT ;  /* 0x001f001f10337812 */ /* 0x040fe400078ec0ff */
[--C-:B------:R-:W-:Y:S02]  /*1e10*/  SHF.R.U32.HI R52, RZ, 0xa, R16.reuse ;  /* 0x0000000aff347819 */ /* 0x100fe40000011610 */
[----:B------:R-:W-:Y:S02]  /*1e20*/  LOP3.LUT R13, R16, 0x3e003e0, RZ, 0xc0, !PT ;  /* 0x03e003e0100d7812 */ /* 0x000fe400078ec0ff */
[----:B------:R-:W-:Y:S02]  /*1e30*/  SHF.R.U32.HI R36, RZ, 0xe, R16 ;  /* 0x0000000eff247819 */ /* 0x000fe40000011610 */
[----:B------:R-:W-:Y:S02]  /*1e40*/  LOP3.LUT R34, R12, 0x1f001f, RZ, 0xc0, !PT ;  /* 0x001f001f0c227812 */ /* 0x000fe400078ec0ff */
[----:B------:R-:W-:-:S02]  /*1e50*/  SHF.R.U32.HI R33, RZ, 0xa, R12 ;  /* 0x0000000aff217819 */ /* 0x000fc4000001160c */
[----:B------:R-:W-:Y:S02]  /*1e60*/  LOP3.LUT R11, R12, 0x3e003e0, RZ, 0xc0, !PT ;  /* 0x03e003e00c0b7812 */ /* 0x000fe400078ec0ff */
[----:B------:R-:W-:Y:S02]  /*1e70*/  SHF.R.U32.HI R40, RZ, 0xe, R17 ;  /* 0x0000000eff287819 */ /* 0x000fe40000011611 */
[C---:B------:R-:W-:Y:S02]  /*1e80*/  LOP3.LUT R66, R19.reuse, 0x1f001f, RZ, 0xc0, !PT ;  /* 0x001f001f13427812 */ /* 0x040fe400078ec0ff */
[----:B------:R-:W-:Y:S02]  /*1e90*/  SHF.R.U32.HI R69, RZ, 0xa, R19 ;  /* 0x0000000aff457819 */ /* 0x000fe40000011613 */
[----:B------:R-:W-:Y:S02]  /*1ea0*/  LOP3.LUT R16, R19, 0x3e003e0, RZ, 0xc0, !PT ;  /* 0x03e003e013107812 */ /* 0x000fe400078ec0ff */
[----:B------:R-:W-:-:S02]  /*1eb0*/  LOP3.LUT R35, R35, 0x10001, RZ, 0xc0, !PT ;  /* 0x0001000123237812 */ /* 0x000fc400078ec0ff */
[----:B------:R-:W-:Y:S02]  /*1ec0*/  LOP3.LUT R39, R39, 0x10001, RZ, 0xc0, !PT ;  /* 0x0001000127277812 */ /* 0x000fe400078ec0ff */
[C---:B------:R-:W-:Y:S02]  /*1ed0*/  LOP3.LUT R46, R15.reuse, 0x1f001f, RZ, 0xc0, !PT ;  /* 0x001f001f0f2e7812 */ /* 0x040fe400078ec0ff */
[----:B------:R-:W-:Y:S02]  /*1ee0*/  SHF.R.U32.HI R45, RZ, 0xa, R15 ;  /* 0x0000000aff2d7819 */ /* 0x000fe4000001160f */
[----:B------:R-:W-:Y:S02]  /*1ef0*/  LOP3.LUT R12, R15, 0x3e003e0, RZ, 0xc0, !PT ;  /* 0x03e003e00f0c7812 */ /* 0x000fe400078ec0ff */
[----:B------:R-:W-:Y:S02]  /*1f00*/  SHF.R.U32.HI R19, RZ, 0xe, R19 ;  /* 0x0000000eff137819 */ /* 0x000fe40000011613 */
[----:B------:R-:W-:-:S02]  /*1f10*/  LOP3.LUT R44, R44, 0x10001, RZ, 0xc0, !PT ;  /* 0x000100012c2c7812 */ /* 0x000fc400078ec0ff */
[C---:B------:R-:W-:Y:S02]  /*1f20*/  LOP3.LUT R61, R17.reuse, 0x1f001f, RZ, 0xc0, !PT ;  /* 0x001f001f113d7812 */ /* 0x040fe400078ec0ff */
[----:B------:R-:W-:Y:S02]  /*1f30*/  SHF.R.U32.HI R55, RZ, 0xa, R17 ;  /* 0x0000000aff377819 */ /* 0x000fe40000011611 */
[----:B------:R-:W-:Y:S02]  /*1f40*/  LOP3.LUT R15, R17, 0x3e003e0, RZ, 0xc0, !PT ;  /* 0x03e003e0110f7812 */ /* 0x000fe400078ec0ff */
[----:B------:R-:W-:Y:S02]  /*1f50*/  LOP3.LUT R43, R43, 0x20002, R18, 0xf8, !PT ;  /* 0x000200022b2b7812 */ /* 0x000fe400078ef812 */
[----:B------:R-:W-:Y:S02]  /*1f60*/  LOP3.LUT R49, R20, 0x1f001f, RZ, 0xc0, !PT ;  /* 0x001f001f14317812 */ /* 0x000fe400078ec0ff */
[----:B------:R-:W-:-:S02]  /*1f70*/  SHF.R.U32.HI R50, RZ, 0xa, R20 ;  /* 0x0000000aff327819 */ /* 0x000fc40000011614 */
[----:B------:R-:W-:Y:S02]  /*1f80*/  LOP3.LUT R17, R20, 0x3e003e0, RZ, 0xc0, !PT ;  /* 0x03e003e014117812 */ /* 0x000fe400078ec0ff */
[C---:B------:R-:W-:Y:S02]  /*1f90*/  LOP3.LUT R65, R22.reuse, 0x1f001f, RZ, 0xc0, !PT ;  /* 0x001f001f16417812 */ /* 0x040fe400078ec0ff */
[----:B------:R-:W-:Y:S02]  /*1fa0*/  SHF.R.U32.HI R64, RZ, 0xa, R22 ;  /* 0x0000000aff407819 */ /* 0x000fe40000011616 */
[----:B------:R-:W-:Y:S02]  /*1fb0*/  LOP3.LUT R18, R22, 0x3e003e0, RZ, 0xc0, !PT ;  /* 0x03e003e016127812 */ /* 0x000fe400078ec0ff */
[----:B------:R-:W-:Y:S02]  /*1fc0*/  LOP3.LUT R35, R35, 0x20002, R36, 0xf8, !PT ;  /* 0x0002000223237812 */ /* 0x000fe400078ef824 */
        /* <DEDUP_REMOVED lines=31> */
[----:B------:R-:W-:Y:S02]  /*21c0*/  LOP3.LUT R57, R21, 0x80008, R24, 0xf8, !PT ;  /* 0x0008000815397812 */ /* 0x000fe400078ef818 */
[----:B------:R-:W-:Y:S02]  /*21d0*/  LOP3.LUT R58, R20, 0x80008, R25, 0xf8, !PT ;  /* 0x00080008143a7812 */ /* 0x000fe400078ef819 */
[----:B------:R-:W-:Y:S02]  /*21e0*/  SHF.R.U32.HI R27, RZ, 0xc, R27 ;  /* 0x0000000cff1b7819 */ /* 0x000fe4000001161b */
[C---:B------:R-:W-:Y:S02]  /*21f0*/  LOP3.LUT R24, R30.reuse, 0x1f001f, RZ, 0xc0, !PT ;  /* 0x001f001f1e187812 */ /* 0x040fe400078ec0ff */
[----:B------:R-:W-:Y:S02]  /*2200*/  SHF.R.U32.HI R25, RZ, 0xa, R30 ;  /* 0x0000000aff197819 */ /* 0x000fe4000001161e */
[----:B------:R-:W-:-:S02]  /*2210*/  LOP3.LUT R79, R30, 0x3e003e0, RZ, 0xc0, !PT ;  /* 0x03e003e01e4f7812 */ /* 0x000fc400078ec0ff */
[----:B------:R-:W-:Y:S02]  /*2220*/  LOP3.LUT R59, R23, 0x80008, R26, 0xf8, !PT ;  /* 0x00080008173b7812 */ /* 0x000fe400078ef81a */
[----:B------:R-:W-:Y:S02]  /*2230*/  SHF.R.U32.HI R30, RZ, 0xb, R30 ;  /* 0x0000000bff1e7819 */ /* 0x000fe4000001161e */
[----:B------:R-:W-:Y:S02]  /*2240*/  LOP3.LUT R11, R11, 0x64006400, RZ, 0xfc, !PT ;  /* 0x640064000b0b7812 */ /* 0x000fe400078efcff */
[----:B------:R-:W-:Y:S02]  /*2250*/  LOP3.LUT R9, R9, 0x64006400, RZ, 0xfc, !PT ;  /* 0x6400640009097812 */ /* 0x000fe400078efcff */
[----:B------:R-:W-:Y:S01]  /*2260*/  LOP3.LUT R60, R22, 0x80008, R27, 0xf8, !PT ;  /* 0x00080008163c7812 */ /* 0x000fe200078ef81b */
[-C--:B------:R-:W-:Y:S01]  /*2270*/  HFMA2 R83, R11, R32.reuse.H0_H0, -48, -48 ;  /* 0xd200d2000b537431 */ /* 0x080fe20000040020 */
[----:B------:R-:W-:Y:S01]  /*2280*/  LOP3.LUT R20, R28, 0x1f001f, RZ, 0xc0, !PT ;  /* 0x001f001f1c147812 */ /* 0x000fe200078ec0ff */
[----:B------:R-:W-:Y:S01]  /*2290*/  HFMA2 R75, R9, R32.H0_H0, -48, -48 ;  /* 0xd200d200094b7431 */ /* 0x000fe20000040020 */
[----:B------:R-:W-:-:S02]  /*22a0*/  SHF.R.U32.HI R21, RZ, 0xa, R28 ;  /* 0x0000000aff157819 */ /* 0x000fc4000001161c */
[----:B------:R-:W-:Y:S02]  /*22b0*/  LOP3.LUT R77, R28, 0x3e003e0, RZ, 0xc0, !PT ;  /* 0x03e003e01c4d7812 */ /* 0x000fe400078ec0ff */
[C---:B------:R-:W-:Y:S02]  /*22c0*/  LOP3.LUT R80, R31.reuse, 0x3e003e0, RZ, 0xc0, !PT ;  /* 0x03e003e01f507812 */ /* 0x040fe400078ec0ff */
[----:B------:R-:W-:Y:S02]  /*22d0*/  LOP3.LUT R26, R31, 0x1f001f, RZ, 0xc0, !PT ;  /* 0x001f001f1f1a7812 */ /* 0x000fe400078ec0ff */
[----:B------:R-:W-:Y:S02]  /*22e0*/  SHF.R.U32.HI R27, RZ, 0xa, R31 ;  /* 0x0000000aff1b7819 */ /* 0x000fe4000001161f */
[----:B------:R-:W-:Y:S02]  /*22f0*/  LOP3.LUT R30, R59, 0x100010, R30, 0xf8, !PT ;  /* 0x001000103b1e7812 */ /* 0x000fe400078ef81e */
[----:B------:R-:W-:-:S02]  /*2300*/  SHF.R.U32.HI R28, RZ, 0xb, R28 ;  /* 0x0000000bff1c7819 */ /* 0x000fc4000001161c */
[----:B------:R-:W-:Y:S02]  /*2310*/  SHF.R.U32.HI R31, RZ, 0xb, R31 ;  /* 0x0000000bff1f7819 */ /* 0x000fe4000001161f */
        /* <DEDUP_REMOVED lines=9> */
[----:B------:R-:W-:Y:S02]  /*23b0*/  LOP3.LUT R28, R57, 0x100010, R28, 0xf8, !PT ;  /* 0x00100010391c7812 */ /* 0x000fe400078ef81c */
        /* <DEDUP_REMOVED lines=8> */
[----:B------:R-:W-:Y:S01]  /*2440*/  SHF.R.U32.HI R23, RZ, 0xa, R29 ;  /* 0x0000000aff177819 */ /* 0x000fe2000001161d */
[----:B------:R-:W-:Y:S01]  /*2450*/  HFMA2 R11, R19, R32.H0_H0, -48, -48 ;  /* 0xd200d200130b7431 */ /* 0x000fe20000040020 */
[----:B------:R-:W-:-:S02]  /*2460*/  LOP3.LUT R15, R72, 0x64006400, RZ, 0xfc, !PT ;  /* 0x64006400480f7812 */ /* 0x000fc400078efcff */
[----:B------:R-:W-:Y:S02]  /*2470*/  SHF.R.U32.HI R29, RZ, 0xb, R29 ;  /* 0x0000000bff1d7819 */ /* 0x000fe4000001161d */
        /* <DEDUP_REMOVED lines=206> */
.L_x_788:
        /* <DEDUP_REMOVED lines=82> */
.L_x_790:
        /* <DEDUP_REMOVED lines=80> */
.L_x_791:
        /* <DEDUP_REMOVED lines=77> */
.L_x_789:
        /* <DEDUP_REMOVED lines=8> */
.L_x_787:
        /* <DEDUP_REMOVED lines=10> */
.L_x_798:
        /* <DEDUP_REMOVED lines=17> */
[C---:B------:R-:W-:Y:S02]  /*4280*/  LOP3.LUT R53, R13.reuse, 0x70007, RZ, 0xc0, !PT ;  /* 0x000700070d357812 */ /* 0x040fe400078ec0ff */
[----:B------:R-:W-:Y:S02]  /*4290*/  LOP3.LUT R25, R13, 0x380038, RZ, 0xc0, !PT ;  /* 0x003800380d197812 */ /* 0x000fe400078ec0ff */
[----:B------:R-:W-:Y:S02]  /*42a0*/  SHF.R.U32.HI R48, RZ, 0x6, R13 ;  /* 0x00000006ff307819 */ /* 0x000fe4000001160d */
[----:B---3--:R-:W-:Y:S02]  /*42b0*/  @!P1 IADD3 R89, PT, PT, R9, R92, RZ ;  /* 0x0000005c09599210 */ /* 0x008fe40007ffe0ff */
[----:B------:R-:W-:Y:S02]  /*42c0*/  LOP3.LUT R9, R12, 0x380038, RZ, 0xc0, !PT ;  /* 0x003800380c097812 */ /* 0x000fe400078ec0ff */
[----:B----4-:R-:W-:-:S02]  /*42d0*/  @!P1 PRMT R85, R27, 0x7610, R85 ;  /* 0x000076101b559816 */ /* 0x010fc40000000055 */
[----:B------:R-:W-:Y:S02]  /*42e0*/  SHF.R.U32.HI R12, RZ, 0xf, R12 ;  /* 0x0000000fff0c7819 */ /* 0x000fe4000001160c */
[----:B------:R-:W-:Y:S02]  /*42f0*/  @!P1 PRMT R86, R26, 0x7610, R86 ;  /* 0x000076101a569816 */ /* 0x000fe40000000056 */
[----:B------:R-:W-:Y:S02]  /*4300*/  @!P1 PRMT R85, R85, 0x7610, R27 ;  /* 0x0000761055559816 */ /* 0x000fe4000000001b */
[----:B------:R-:W-:Y:S02]  /*4310*/  SHF.R.U32.HI R27, RZ, 0xf, R14 ;  /* 0x0000000fff1b7819 */ /* 0x000fe4000001160e */
[----:B0-----:R-:W-:Y:S02]  /*4320*/  SHF.R.U32.HI R10, RZ, 0xf, R13 ;  /* 0x0000000fff0a7819 */ /* 0x001fe4000001160d */
[----:B------:R-:W-:-:S02]  /*4330*/  SHF.R.U32.HI R30, RZ, 0xf, R15 ;  /* 0x0000000fff1e7819 */ /* 0x000fc4000001160f */
[C---:B-----5:R-:W-:Y:S02]  /*4340*/  LOP3.LUT R39, R20.reuse, 0x70007, RZ, 0xc0, !PT ;  /* 0x0007000714277812 */ /* 0x060fe400078ec0ff */
[----:B------:R-:W-:Y:S02]  /*4350*/  LOP3.LUT R11, R20, 0x380038, RZ, 0xc0, !PT ;  /* 0x00380038140b7812 */ /* 0x000fe400078ec0ff */
[--C-:B------:R-:W-:Y:S02]  /*4360*/  SHF.R.U32.HI R29, RZ, 0x6, R20.reuse ;  /* 0x00000006ff1d7819 */ /* 0x100fe40000011614 */
[----:B------:R-:W-:Y:S02]  /*4370*/  SHF.R.U32.HI R13, RZ, 0xe, R20 ;  /* 0x0000000eff0d7819 */ /* 0x000fe40000011614 */
[----:B------:R-:W-:Y:S02]  /*4380*/  LOP3.LUT R12, R12, 0x10001, RZ, 0xc0, !PT ;  /* 0x000100010c0c7812 */ /* 0x000fe400078ec0ff */
[----:B------:R-:W-:-:S02]  /*4390*/  @!P1 PRMT R86, R86, 0x7610, R26 ;  /* 0x0000761056569816 */ /* 0x000fc4000000001a */
[C---:B------:R-:W-:Y:S02]  /*43a0*/  LOP3.LUT R43, R22.reuse, 0x70007, RZ, 0xc0, !PT ;  /* 0x00070007162b7812 */ /* 0x040fe400078ec0ff */
[----:B------:R-:W-:Y:S02]  /*43b0*/  LOP3.LUT R20, R22, 0x380038, RZ, 0xc0, !PT ;  /* 0x0038003816147812 */ /* 0x000fe400078ec0ff */
[----:B------:R-:W-:Y:S02]  /*43c0*/  SHF.R.U32.HI R35, RZ, 0x6, R22 ;  /* 0x00000006ff237819 */ /* 0x000fe40000011616 */
[C---:B------:R-:W-:Y:S02]  /*43d0*/  LOP3.LUT R54, R14.reuse, 0x70007, RZ, 0xc0, !PT ;  /* 0x000700070e367812 */ /* 0x040fe400078ec0ff */
[----:B------:R-:W-:Y:S02]  /*43e0*/  LOP3.LUT R26, R14, 0x380038, RZ, 0xc0, !PT ;  /* 0x003800380e1a7812 */ /* 0x000fe400078ec0ff */
[----:B------:R-:W-:-:S02]  /*43f0*/  SHF.R.U32.HI R51, RZ, 0x6, R14 ;  /* 0x00000006ff337819 */ /* 0x000fc4000001160e */
[----:B------:R-:W-:Y:S02]  /*4400*/  SHF.R.U32.HI R22, RZ, 0xe, R22 ;  /* 0x0000000eff167819 */ /* 0x000fe40000011616 */
[C---:B------:R-:W-:Y:S02]  /*4410*/  LOP3.LUT R50, R23.reuse, 0x70007, RZ, 0xc0, !PT ;  /* 0x0007000717327812 */ /* 0x040fe400078ec0ff */
[----:B------:R-:W-:Y:S02]  /*4420*/  LOP3.LUT R58, R23, 0x380038, RZ, 0xc0, !PT ;  /* 0x00380038173a7812 */ /* 0x000fe400078ec0ff */
[--C-:B------:R-:W-:Y:S02]  /*4430*/  SHF.R.U32.HI R44, RZ, 0x6, R23.reuse ;  /* 0x00000006ff2c7819 */ /* 0x100fe40000011617 */
[----:B------:R-:W-:Y:S02]  /*4440*/  LOP3.LUT R27, R27, 0x10001, RZ, 0xc0, !PT ;  /* 0x000100011b1b7812 */ /* 0x000fe400078ec0ff */
[----:B------:R-:W-:-:S02]  /*4450*/  SHF.R.U32.HI R23, RZ, 0xe, R23 ;  /* 0x0000000eff177819 */ /* 0x000fc40000011617 */
[----:B------:R-:W-:Y:S02]  /*4460*/  LOP3.LUT R14, R10, 0x10001, RZ, 0xc0, !PT ;  /* 0x000100010a0e7812 */ /* 0x000fe400078ec0ff */
[----:B------:R-:W-:Y:S02]  /*4470*/  LOP3.LUT R30, R30, 0x10001, RZ, 0xc0, !PT ;  /* 0x000100011e1e7812 */ /* 0x000fe400078ec0ff */
[----:B------:R-:W-:Y:S02]  /*4480*/  LOP3.LUT R10, R12, 0x20002, R13, 0xf8, !PT ;  /* 0x000200020c0a7812 */ /* 0x000fe400078ef80d */
[----:B------:R-:W-:Y:S02]  /*4490*/  SHF.R.U32.HI R31, RZ, 0xd, R16 ;  /* 0x0000000dff1f7819 */ /* 0x000fe40000011610 */
        /* <DEDUP_REMOVED lines=270> */
.L_x_794:
        /* <DEDUP_REMOVED lines=82> */
.L_x_796:
        /* <DEDUP_REMOVED lines=80> */
.L_x_797:
        /* <DEDUP_REMOVED lines=77> */
.L_x_795:
[----:B------:R-:W-:Y:S01]  /*6470*/  IADD3 R92, PT, PT, R92, 0x20, RZ ;  /* 0x000000205c5c7810 */ /* 0x000fe20007ffe0ff */
[----:B------:R-:W-:Y:S01]  /*6480*/  UIADD3 UR4, UPT, UPT, UR4, 0x40, URZ ;  /* 0x0000004004047890 */ /* 0x000fe2000fffe0ff */
[----:B------:R-:W-:Y:S01]  /*6490*/  IADD3 R96, P3, PT, R96, 0x80, RZ ;  /* 0x0000008060607810 */ /* 0x000fe20007f7e0ff */
[----:B------:R-:W-:Y:S01]  /*64a0*/  IMAD.WIDE R102, R87, 0x4, R100 ;  /* 0x0000000457667825 */ /* 0x000fe200078e0264 */
[----:B------:R-:W-:Y:S02]  /*64b0*/  ISETP.GE.AND P1, PT, R92, R99, PT ;  /* 0x000000635c00720c */ /* 0x000fe40003f26270 */
[----:B------:R-:W-:-:S11]  /*64c0*/  IADD3.X R97, PT, PT, RZ, R97, RZ, P3, !PT ;  /* 0x00000061ff617210 */ /* 0x000fd60001ffe4ff */
[----:B------:R-:W-:Y:S05]  /*64d0*/  @!P1 BRA `(.L_x_798) ;  /* 0xffffffdc00249947 */ /* 0x000fea000383ffff */
.L_x_793:
        /* <DEDUP_REMOVED lines=13> */
.L_x_802:
[----:B------:R-:W0:Y:S02]  /*65b0*/  LDS R8, [R10] ;  /* 0x000000000a087984 */ /* 0x000e240000000800 */
[----:B0-----:R-:W-:-:S05]  /*65c0*/  HADD2 R9, R8, R11 ;  /* 0x0000000b08097230 */ /* 0x001fca0000000000 */
[----:B------:R-:W0:Y:S02]  /*65d0*/  ATOMS.CAST.SPIN P0, [R10], R8, R9 ;  /* 0x000000080a00758d */ /* 0x000e240001800009 */
[----:B0-----:R-:W-:Y:S05]  /*65e0*/  @!P0 BRA `(.L_x_802) ;  /* 0xfffffffc00f08947 */ /* 0x001fea000383ffff */
[----:B------:R-:W-:Y:S05]  /*65f0*/  BRA `(.L_x_800) ;  /* 0x00000000000c7947 */ /* 0x000fea0003800000 */
.L_x_801:
[----:B------:R-:W2:Y:S02]  /*6600*/  LD.E R8, desc[UR8][R12.64] ;  /* 0x000000080c087980 */ /* 0x000ea4000c101900 */
[----:B--2---:R-:W-:-:S05]  /*6610*/  IADD3 R9, PT, PT, R9, R8, RZ ;  /* 0x0000000809097210 */ /* 0x004fca0007ffe0ff */
[----:B------:R0:W-:Y:S02]  /*6620*/  ST.E desc[UR8][R12.64], R9 ;  /* 0x000000090c007985 */ /* 0x0001e4000c101908 */
.L_x_800:
[----:B------:R-:W-:Y:S05]  /*6630*/  BSYNC.RECONVERGENT B0 ;  /* 0x0000000000007941 */ /* 0x000fea0003800200 */
.L_x_799:
[----:B------:R1:W-:Y:S01]  /*6640*/  ATOM.E.ADD.F16x2.RN.STRONG.GPU P0, RZ, desc[UR8][R12.64+0x4], R14 ;  /* 0x8000040e0cff79a2 */ /* 0x0003e2000c10e108 */
[----:B------:R-:W-:Y:S04]  /*6650*/  BSSY.RECONVERGENT B0, `(.L_x_803) ;  /* 0x000000e000007945 */ /* 0x000fe80003800200 */
[----:B-1----:R-:W-:Y:S05]  /*6660*/  @P0 BRA `(.L_x_804) ;  /* 0x0000000000300947 */ /* 0x002fea0003800000 */
[----:B------:R-:W1:Y:S02]  /*6670*/  QSPC.E.S P0, RZ, [R12+0x4] ;  /* 0x000004000cff73aa */ /* 0x000e640000000500 */
[----:B-1----:R-:W-:Y:S05]  /*6680*/  @!P0 BRA `(.L_x_805) ;  /* 0x00000000001c8947 */ /* 0x002fea0003800000 */
[----:B------:R-:W-:-:S04]  /*6690*/  MOV R8, R12 ;  /* 0x0000000c00087202 */ /* 0x000fc80000000f00 */
[----:B------:R-:W-:-:S07]  /*66a0*/  MOV R10, R8 ;  /* 0x00000008000a7202 */ /* 0x000fce0000000f00 */
.L_x_806:
[----:B------:R-:W0:Y:S02]  /*66b0*/  LDS R8, [R10+0x4] ;  /* 0x000004000a087984 */ /* 0x000e240000000800 */
[----:B0-----:R-:W-:-:S05]  /*66c0*/  HFMA2 R9, R8, 1, 1, R7 ;  /* 0x3c003c0008097831 */ /* 0x001fca0000000007 */
[----:B------:R-:W0:Y:S02]  /*66d0*/  ATOMS.CAST.SPIN P0, [R10+0x4], R8, R9 ;  /* 0x000004080a00758d */ /* 0x000e240001800009 */
[----:B0-----:R-:W-:Y:S05]  /*66e0*/  @!P0 BRA `(.L_x_806) ;  /* 0xfffffffc00f08947 */ /* 0x001fea000383ffff */
[----:B------:R-:W-:Y:S05]  /*66f0*/  BRA `(.L_x_804) ;  /* 0x00000000000c7947 */ /* 0x000fea0003800000 */
.L_x_805:
[----:B------:R-:W2:Y:S02]  /*6700*/  LD.E R7, desc[UR8][R12.64+0x4] ;  /* 0x000004080c077980 */ /* 0x000ea4000c101900 */
[----:B--2---:R-:W-:-:S05]  /*6710*/  IADD3 R7, PT, PT, R14, R7, RZ ;  /* 0x000000070e077210 */ /* 0x004fca0007ffe0ff */
[----:B------:R1:W-:Y:S02]  /*6720*/  ST.E desc[UR8][R12.64+0x4], R7 ;  /* 0x000004070c007985 */ /* 0x0003e4000c101908 */
.L_x_804:
[----:B------:R-:W-:Y:S05]  /*6730*/  BSYNC.RECONVERGENT B0 ;  /* 0x0000000000007941 */ /* 0x000fea0003800200 */
.L_x_803:
        /* <DEDUP_REMOVED lines=12> */
.L_x_810:
[----:B------:R-:W0:Y:S02]  /*6800*/  LDS R6, [R8] ;  /* 0x0000000008067984 */ /* 0x000e240000000800 */
[----:B0-----:R-:W-:-:S05]  /*6810*/  HADD2 R7, R6, R9 ;  /* 0x0000000906077230 */ /* 0x001fca0000000000 */
[----:B------:R-:W0:Y:S02]  /*6820*/  ATOMS.CAST.SPIN P0, [R8], R6, R7 ;  /* 0x000000060800758d */ /* 0x000e240001800007 */
[----:B0-----:R-:W-:Y:S05]  /*6830*/  @!P0 BRA `(.L_x_810) ;  /* 0xfffffffc00f08947 */ /* 0x001fea000383ffff */
[----:B------:R-:W-:Y:S05]  /*6840*/  BRA `(.L_x_808) ;  /* 0x00000000000c7947 */ /* 0x000fea0003800000 */
.L_x_809:
[----:B------:R-:W2:Y:S02]  /*6850*/  LD.E R6, desc[UR8][R12.64] ;  /* 0x000000080c067980 */ /* 0x000ea4000c101900 */
[----:B--2---:R-:W-:-:S05]  /*6860*/  IADD3 R7, PT, PT, R7, R6, RZ ;  /* 0x0000000607077210 */ /* 0x004fca0007ffe0ff */
[----:B------:R0:W-:Y:S02]  /*6870*/  ST.E desc[UR8][R12.64], R7 ;  /* 0x000000070c007985 */ /* 0x0001e4000c101908 */
.L_x_808:
[----:B------:R-:W-:Y:S05]  /*6880*/  BSYNC.RECONVERGENT B0 ;  /* 0x0000000000007941 */ /* 0x000fea0003800200 */
.L_x_807:
[----:B------:R1:W-:Y:S01]  /*6890*/  ATOM.E.ADD.F16x2.RN.STRONG.GPU P0, RZ, desc[UR8][R12.64+0x4], R10 ;  /* 0x8000040a0cff79a2 */ /* 0x0003e2000c10e108 */
[----:B------:R-:W-:Y:S04]  /*68a0*/  BSSY.RECONVERGENT B0, `(.L_x_811) ;  /* 0x000000e000007945 */ /* 0x000fe80003800200 */
[----:B-1----:R-:W-:Y:S05]  /*68b0*/  @P0 BRA `(.L_x_812) ;  /* 0x0000000000300947 */ /* 0x002fea0003800000 */
[----:B------:R-:W1:Y:S02]  /*68c0*/  QSPC.E.S P0, RZ, [R12+0x4] ;  /* 0x000004000cff73aa */ /* 0x000e640000000500 */
[----:B-1----:R-:W-:Y:S05]  /*68d0*/  @!P0 BRA `(.L_x_813) ;  /* 0x00000000001c8947 */ /* 0x002fea0003800000 */
[----:B------:R-:W-:-:S04]  /*68e0*/  MOV R6, R12 ;  /* 0x0000000c00067202 */ /* 0x000fc80000000f00 */
[----:B------:R-:W-:-:S07]  /*68f0*/  MOV R8, R6 ;  /* 0x0000000600087202 */ /* 0x000fce0000000f00 */
.L_x_814:
[----:B------:R-:W0:Y:S02]  /*6900*/  LDS R6, [R8+0x4] ;  /* 0x0000040008067984 */ /* 0x000e240000000800 */
[----:B0-----:R-:W-:-:S05]  /*6910*/  HFMA2 R7, R6, 1, 1, R5 ;  /* 0x3c003c0006077831 */ /* 0x001fca0000000005 */
[----:B------:R-:W0:Y:S02]  /*6920*/  ATOMS.CAST.SPIN P0, [R8+0x4], R6, R7 ;  /* 0x000004060800758d */ /* 0x000e240001800007 */
[----:B0-----:R-:W-:Y:S05]  /*6930*/  @!P0 BRA `(.L_x_814) ;  /* 0xfffffffc00f08947 */ /* 0x001fea000383ffff */
[----:B------:R-:W-:Y:S05]  /*6940*/  BRA `(.L_x_812) ;  /* 0x00000000000c7947 */ /* 0x000fea0003800000 */
.L_x_813:
[----:B------:R-:W2:Y:S02]  /*6950*/  LD.E R5, desc[UR8][R12.64+0x4] ;  /* 0x000004080c057980 */ /* 0x000ea4000c101900 */
[----:B--2---:R-:W-:-:S05]  /*6960*/  IADD3 R5, PT, PT, R10, R5, RZ ;  /* 0x000000050a057210 */ /* 0x004fca0007ffe0ff */
[----:B------:R1:W-:Y:S02]  /*6970*/  ST.E desc[UR8][R12.64+0x4], R5 ;  /* 0x000004050c007985 */ /* 0x0003e4000c101908 */
.L_x_812:
[----:B------:R-:W-:Y:S05]  /*6980*/  BSYNC.RECONVERGENT B0 ;  /* 0x0000000000007941 */ /* 0x000fea0003800200 */
.L_x_811:
        /* <DEDUP_REMOVED lines=13> */
.L_x_818:
[----:B------:R-:W0:Y:S02]  /*6a60*/  LDS R4, [R6] ;  /* 0x0000000006047984 */ /* 0x000e240000000800 */
[----:B0-----:R-:W-:-:S05]  /*6a70*/  HADD2 R5, R4, R7 ;  /* 0x0000000704057230 */ /* 0x001fca0000000000 */
[----:B------:R-:W0:Y:S02]  /*6a80*/  ATOMS.CAST.SPIN P0, [R6], R4, R5 ;  /* 0x000000040600758d */ /* 0x000e240001800005 */
[----:B0-----:R-:W-:Y:S05]  /*6a90*/  @!P0 BRA `(.L_x_818) ;  /* 0xfffffffc00f08947 */ /* 0x001fea000383ffff */
[----:B------:R-:W-:Y:S05]  /*6aa0*/  BRA `(.L_x_816) ;  /* 0x00000000000c7947 */ /* 0x000fea0003800000 */
.L_x_817:
[----:B------:R-:W2:Y:S02]  /*6ab0*/  LD.E R4, desc[UR8][R12.64] ;  /* 0x000000080c047980 */ /* 0x000ea4000c101900 */
[----:B--2---:R-:W-:-:S05]  /*6ac0*/  IADD3 R5, PT, PT, R5, R4, RZ ;  /* 0x0000000405057210 */ /* 0x004fca0007ffe0ff */
[----:B------:R0:W-:Y:S02]  /*6ad0*/  ST.E desc[UR8][R12.64], R5 ;  /* 0x000000050c007985 */ /* 0x0001e4000c101908 */
.L_x_816:
[----:B------:R-:W-:Y:S05]  /*6ae0*/  BSYNC.RECONVERGENT B0 ;  /* 0x0000000000007941 */ /* 0x000fea0003800200 */
.L_x_815:
[----:B------:R1:W-:Y:S01]  /*6af0*/  ATOM.E.ADD.F16x2.RN.STRONG.GPU P0, RZ, desc[UR8][R12.64+0x4], R8 ;  /* 0x800004080cff79a2 */ /* 0x0003e2000c10e108 */
[----:B------:R-:W-:Y:S04]  /*6b00*/  BSSY.RECONVERGENT B0, `(.L_x_819) ;  /* 0x000000e000007945 */ /* 0x000fe80003800200 */
[----:B-1----:R-:W-:Y:S05]  /*6b10*/  @P0 BRA `(.L_x_820) ;  /* 0x0000000000300947 */ /* 0x002fea0003800000 */
[----:B------:R-:W1:Y:S02]  /*6b20*/  QSPC.E.S P0, RZ, [R12+0x4] ;  /* 0x000004000cff73aa */ /* 0x000e640000000500 */
[----:B-1----:R-:W-:Y:S05]  /*6b30*/  @!P0 BRA `(.L_x_821) ;  /* 0x00000000001c8947 */ /* 0x002fea0003800000 */
[----:B------:R-:W-:-:S04]  /*6b40*/  MOV R4, R12 ;  /* 0x0000000c00047202 */ /* 0x000fc80000000f00 */
[----:B------:R-:W-:-:S07]  /*6b50*/  MOV R6, R4 ;  /* 0x0000000400067202 */ /* 0x000fce0000000f00 */
.L_x_822:
[----:B------:R-:W0:Y:S02]  /*6b60*/  LDS R4, [R6+0x4] ;  /* 0x0000040006047984 */ /* 0x000e240000000800 */
[----:B0-----:R-:W-:-:S05]  /*6b70*/  HFMA2 R5, R4, 1, 1, R3 ;  /* 0x3c003c0004057831 */ /* 0x001fca0000000003 */
[----:B------:R-:W0:Y:S02]  /*6b80*/  ATOMS.CAST.SPIN P0, [R6+0x4], R4, R5 ;  /* 0x000004040600758d */ /* 0x000e240001800005 */
[----:B0-----:R-:W-:Y:S05]  /*6b90*/  @!P0 BRA `(.L_x_822) ;  /* 0xfffffffc00f08947 */ /* 0x001fea000383ffff */
[----:B------:R-:W-:Y:S05]  /*6ba0*/  BRA `(.L_x_820) ;  /* 0x00000000000c7947 */ /* 0x000fea0003800000 */
.L_x_821:
[----:B------:R-:W2:Y:S02]  /*6bb0*/  LD.E R3, desc[UR8][R12.64+0x4] ;  /* 0x000004080c037980 */ /* 0x000ea4000c101900 */
[----:B--2---:R-:W-:-:S05]  /*6bc0*/  IADD3 R3, PT, PT, R8, R3, RZ ;  /* 0x0000000308037210 */ /* 0x004fca0007ffe0ff */
[----:B------:R1:W-:Y:S02]  /*6bd0*/  ST.E desc[UR8][R12.64+0x4], R3 ;  /* 0x000004030c007985 */ /* 0x0003e4000c101908 */
.L_x_820:
[----:B------:R-:W-:Y:S05]  /*6be0*/  BSYNC.RECONVERGENT B0 ;  /* 0x0000000000007941 */ /* 0x000fea0003800200 */
.L_x_819:
        /* <DEDUP_REMOVED lines=13> */
.L_x_826:
[----:B------:R-:W0:Y:S02]  /*6cc0*/  LDS R2, [R4] ;  /* 0x0000000004027984 */ /* 0x000e240000000800 */
[----:B0-----:R-:W-:-:S05]  /*6cd0*/  HADD2 R3, R2, R5 ;  /* 0x0000000502037230 */ /* 0x001fca0000000000 */
[----:B------:R-:W0:Y:S02]  /*6ce0*/  ATOMS.CAST.SPIN P0, [R4], R2, R3 ;  /* 0x000000020400758d */ /* 0x000e240001800003 */
[----:B0-----:R-:W-:Y:S05]  /*6cf0*/  @!P0 BRA `(.L_x_826) ;  /* 0xfffffffc00f08947 */ /* 0x001fea000383ffff */
[----:B------:R-:W-:Y:S05]  /*6d00*/  BRA `(.L_x_824) ;  /* 0x00000000000c7947 */ /* 0x000fea0003800000 */
.L_x_825:
[----:B------:R-:W2:Y:S02]  /*6d10*/  LD.E R2, desc[UR8][R12.64] ;  /* 0x000000080c027980 */ /* 0x000ea4000c101900 */
[----:B--2---:R-:W-:-:S05]  /*6d20*/  IADD3 R3, PT, PT, R3, R2, RZ ;  /* 0x0000000203037210 */ /* 0x004fca0007ffe0ff */
[----:B------:R0:W-:Y:S02]  /*6d30*/  ST.E desc[UR8][R12.64], R3 ;  /* 0x000000030c007985 */ /* 0x0001e4000c101908 */
.L_x_824:
[----:B------:R-:W-:Y:S05]  /*6d40*/  BSYNC.RECONVERGENT B0 ;  /* 0x0000000000007941 */ /* 0x000fea0003800200 */
.L_x_823:
[----:B------:R1:W-:Y:S02]  /*6d50*/  ATOM.E.ADD.F16x2.RN.STRONG.GPU P0, RZ, desc[UR8][R12.64+0x4], R7 ;  /* 0x800004070cff79a2 */ /* 0x0003e4000c10e108 */
[----:B-1----:R-:W-:Y:S05]  /*6d60*/  @P0 EXIT ;  /* 0x000000000000094d */ /* 0x002fea0003800000 */
[----:B------:R-:W1:Y:S02]  /*6d70*/  QSPC.E.S P0, RZ, [R12+0x4] ;  /* 0x000004000cff73aa */ /* 0x000e640000000500 */
[----:B-1----:R-:W-:Y:S05]  /*6d80*/  @!P0 BRA `(.L_x_827) ;  /* 0x00000000001c8947 */ /* 0x002fea0003800000 */
[----:B------:R-:W-:-:S04]  /*6d90*/  MOV R2, R12 ;  /* 0x0000000c00027202 */ /* 0x000fc80000000f00 */
[----:B------:R-:W-:-:S07]  /*6da0*/  MOV R4, R2 ;  /* 0x0000000200047202 */ /* 0x000fce0000000f00 */
.L_x_828:
[----:B------:R-:W0:Y:S02]  /*6db0*/  LDS R2, [R4+0x4] ;  /* 0x0000040004027984 */ /* 0x000e240000000800 */
[----:B0-----:R-:W-:-:S05]  /*6dc0*/  HFMA2 R3, R2, 1, 1, R0 ;  /* 0x3c003c0002037831 */ /* 0x001fca0000000000 */
[----:B------:R-:W0:Y:S02]  /*6dd0*/  ATOMS.CAST.SPIN P0, [R4+0x4], R2, R3 ;  /* 0x000004020400758d */ /* 0x000e240001800003 */
[----:B0-----:R-:W-:Y:S05]  /*6de0*/  @!P0 BRA `(.L_x_828) ;  /* 0xfffffffc00f08947 */ /* 0x001fea000383ffff */
[----:B------:R-:W-:Y:S05]  /*6df0*/  EXIT ;  /* 0x000000000000794d */ /* 0x000fea0003800000 */
.L_x_827:
[----:B------:R-:W0:Y:S02]  /*6e00*/  LD.E R0, desc[UR8][R12.64+0x4] ;  /* 0x000004080c007980 */ /* 0x000e24000c101900 */
[----:B0-----:R-:W-:-:S05]  /*6e10*/  IADD3 R3, PT, PT, R7, R0, RZ ;  /* 0x0000000007037210 */ /* 0x001fca0007ffe0ff */
[----:B------:R-:W-:Y:S01]  /*6e20*/  ST.E desc[UR8][R12.64+0x4], R3 ;  /* 0x000004030c007985 */ /* 0x000fe2000c101908 */
[----:B------:R-:W-:Y:S05]  /*6e30*/  EXIT ;  /* 0x000000000000794d */ /* 0x000fea0003800000 */
.L_x_829:
        /* <DEDUP_REMOVED lines=12> */
.L_x_5293:


//--------------------- .text._Z23gemm_half_q_half_kernelILi4ELi38ELb1ELb0ELi64EEvPK6__halfPKjS4_S2_PS0_iiiiPKtS7_iiiiiibS2_i --------------------------
	.section	.text._Z23gemm_half_q_half_kernelILi4ELi38ELb1ELb0ELi64EEvPK6__halfPKjS4_S2_PS0_iiiiPKtS7_iiiiiibS2_i,"ax",@progbits
	.align	128
        .global         _Z23gemm_half_q_half_kernelILi4ELi38ELb1ELb0ELi64EEvPK6__halfPKjS4_S2_PS0_iiiiPKtS7_iiiiiibS2_i
        .type           _Z23gemm_half_q_half_kernelILi4ELi38ELb1ELb0ELi64EEvPK6__halfPKjS4_S2_PS0_iiiiPKtS7_iiiiiibS2_i,@function
        .size           _Z23gemm_half_q_half_kernelILi4ELi38ELb1ELb0ELi64EEvPK6__halfPKjS4_S2_PS0_iiiiPKtS7_iiiiiibS2_i,(.L_x_5294 - _Z23gemm_half_q_half_kernelILi4ELi38ELb1ELb0ELi64EEvPK6__halfPKjS4_S2_PS0_iiiiPKtS7_iiiiiibS2_i)
        .other          _Z23gemm_half_q_half_kernelILi4ELi38ELb1ELb0ELi64EEvPK6__halfPKjS4_S2_PS0_iiiiPKtS7_iiiiiibS2_i,@"STO_CUDA_ENTRY STV_DEFAULT"
_Z23gemm_half_q_half_kernelILi4ELi38ELb1ELb0ELi64EEvPK6__halfPKjS4_S2_PS0_iiiiPKtS7_iiiiiibS2_i:
.text._Z23gemm_half_q_half_kernelILi4ELi38ELb1ELb0ELi64EEvPK6__halfPKjS4_S2_PS0_iiiiPKtS7_iiiiiibS2_i:
        /* <DEDUP_REMOVED lines=37> */
.L_x_830:
        /* <DEDUP_REMOVED lines=41> */
.L_x_836:
        /* <DEDUP_REMOVED lines=32> */
.L_x_835:
        /* <DEDUP_REMOVED lines=20> */
.L_x_837:
[----:B------:R-:W-:-:S13]  /*0820*/  ISETP.EQ.AND P3, PT, R14, RZ, PT ;  /* 0x000000ff0e00720c */ /* 0x000fda0003f62270 */
[----:B------:R-:W-:Y:S05]  /*0830*/  @!P1 BRA P3, `(.L_x_832) ;  /* 0x0000000400789947 */ /* 0x000fea0001800000 */
.L_x_834:
        /* <DEDUP_REMOVED lines=12> */
.L_x_833:
        /* <DEDUP_REMOVED lines=16> */
.L_x_840:
        /* <DEDUP_REMOVED lines=32> */
.L_x_839:
        /* <DEDUP_REMOVED lines=21> */
.L_x_841:
[----:B------:R-:W-:-:S13]  /*0d50*/  ISETP.NE.OR P1, PT, R14, RZ, P1 ;  /* 0x000000ff0e00720c */ /* 0x000fda0000f25670 */
[----:B------:R-:W-:Y:S05]  /*0d60*/  @!P1 BRA `(.L_x_832) ;  /* 0x00000000002c9947 */ /* 0x000fea0003800000 */
.L_x_838:
        /* <DEDUP_REMOVED lines=11> */
.L_x_832:
[----:B------:R-:W-:Y:S05]  /*0e20*/  BSYNC.RECONVERGENT B0 ;  /* 0x0000000000007941 */ /* 0x000fea0003800200 */
.L_x_831:
        /* <DEDUP_REMOVED lines=21> */
.L_x_845:
        /* <DEDUP_REMOVED lines=15> */
.L_x_844:
        /* <DEDUP_REMOVED lines=12> */
.L_x_846:
[----:B------:R-:W-:-:S13]  /*1130*/  ISETP.NE.OR P1, PT, R8, RZ, P1 ;  /* 0x000000ff0800720c */ /* 0x000fda0000f25670 */
[----:B------:R-:W-:Y:S05]  /*1140*/  @!P1 BRA `(.L_x_842) ;  /* 0x00000000001c9947 */ /* 0x000fea0003800000 */
.L_x_843:
[----:B0-----:R-:W0:Y:S02]  /*1150*/  LDC.64 R4, c[0x0][0x3a0] ;  /* 0x0000e800ff047b82 */ /* 0x001e240000000a00 */
.L_x_847:
[C---:B0-----:R-:W-:Y:S01]  /*1160*/  IMAD.WIDE R6, R3.reuse, 0x2, R4 ;  /* 0x0000000203067825 */ /* 0x041fe200078e0204 */
[----:B------:R-:W-:Y:S02]  /*1170*/  IADD3 R8, PT, PT, R8, 0x1, RZ ;  /* 0x0000000108087810 */ /* 0x000fe40007ffe0ff */
[----:B------:R-:W-:Y:S02]  /*1180*/  IADD3 R3, PT, PT, R3, R85, RZ ;  /* 0x0000005503037210 */ /* 0x000fe40007ffe0ff */
[----:B------:R1:W-:Y:S01]  /*1190*/  STG.E.64 desc[UR8][R6.64], RZ ;  /* 0x000000ff06007986 */ /* 0x0003e2000c101b08 */
[----:B------:R-:W-:-:S13]  /*11a0*/  ISETP.NE.AND P1, PT, R8, RZ, PT ;  /* 0x000000ff0800720c */ /* 0x000fda0003f25270 */
[----:B-1----:R-:W-:Y:S05]  /*11b0*/  @P1 BRA `(.L_x_847) ;  /* 0xfffffffc00e81947 */ /* 0x002fea000383ffff */
.L_x_842:
        /* <DEDUP_REMOVED lines=15> */
.L_x_849:
        /* <DEDUP_REMOVED lines=44> */
.L_x_848:
        /* <DEDUP_REMOVED lines=26> */
.L_x_850:
        /* <DEDUP_REMOVED lines=8> */
.L_x_851:
        /* <DEDUP_REMOVED lines=8> */
.L_x_852:
        /* <DEDUP_REMOVED lines=8> */
.L_x_853:
        /* <DEDUP_REMOVED lines=8> */
.L_x_854:
        /* <DEDUP_REMOVED lines=39> */
.L_x_864:
[----:B------:R-:W0:Y:S01]  /*1b80*/  LDC R85, c[0x0][0x3ac] ;  /* 0x0000eb00ff557b82 */ /* 0x000e220000000800 */
[----:B------:R-:W-:Y:S02]  /*1b90*/  ISETP.NE.AND P4, PT, R93, R90, PT ;  /* 0x0000005a5d00720c */ /* 0x000fe40003f85270 */
[----:B------:R-:W-:-:S11]  /*1ba0*/  MOV R11, R29 ;  /* 0x0000001d000b7202 */ /* 0x000fd60000000f00 */
[----:B------:R-:W-:-:S05]  /*1bb0*/  @!P4 LEA R10, R89, R1, 0x3 ;  /* 0x00000001590ac211 */ /* 0x000fca00078e18ff */
[----:B------:R1:W2:Y:S02]  /*1bc0*/  @!P4 LDL.64 R32, [R10+0x8] ;  /* 0x000008000a20c983 */ /* 0x0002a40000100a00 */
[----:B-1----:R-:W-:-:S05]  /*1bd0*/  MOV R10, R28 ;  /* 0x0000001c000a7202 */ /* 0x002fca0000000f00 */
[C---:B0-----:R-:W-:Y:S01]  /*1be0*/  IMAD.WIDE R20, R85.reuse, 0x4, R10 ;  /* 0x0000000455147825 */ /* 0x041fe200078e020a */
[----:B------:R-:W3:Y:S03]  /*1bf0*/  LDG.E.128.CONSTANT R12, desc[UR8][R10.64] ;  /* 0x000000080a0c7981 */ /* 0x000ee6000c1e9d00 */
[----:B------:R-:W-:Y:S02]  /*1c00*/  IMAD.WIDE R28, R85, 0x4, R20 ;  /* 0x00000004551c7825 */ /* 0x000fe400078e0214 */
[----:B------:R-:W4:Y:S04]  /*1c10*/  LDG.E.128.CONSTANT R20, desc[UR8][R20.64] ;  /* 0x0000000814147981 */ /* 0x000f28000c1e9d00 */
[----:B------:R-:W4:Y:S01]  /*1c20*/  LDG.E.128.CONSTANT R16, desc[UR8][R28.64] ;  /* 0x000000081c107981 */ /* 0x000f22000c1e9d00 */
[----:B------:R-:W-:-:S05]  /*1c30*/  @!P4 MOV R27, R9 ;  /* 0x00000009001bc202 */ /* 0x000fca0000000f00 */
[----:B------:R0:W5:Y:S01]  /*1c40*/  @!P4 LDG.E.U16.CONSTANT R30, desc[UR8][R26.64] ;  /* 0x000000081a1ec981 */ /* 0x000162000c1e9500 */
[----:B------:R-:W-:Y:S02]  /*1c50*/  ISETP.NE.AND P3, PT, R94, RZ, PT ;  /* 0x000000ff5e00720c */ /* 0x000fe40003f65270 */
[----:B------:R-:W-:Y:S02]  /*1c60*/  ISETP.NE.AND P2, PT, R97, 0x1, PT ;  /* 0x000000016100780c */ /* 0x000fe40003f45270 */
[----:B------:R-:W-:Y:S02]  /*1c70*/  @!P4 IADD3 R57, PT, PT, R89, 0x1, RZ ;  /* 0x000000015939c810 */ /* 0x000fe40007ffe0ff */
[----:B--2---:R-:W-:Y:S02]  /*1c80*/  @!P4 PRMT R105, R32, 0x7610, R105 ;  /* 0x000076102069c816 */ /* 0x004fe40000000069 */
[----:B------:R-:W-:Y:S02]  /*1c90*/  @!P4 PRMT R104, R33, 0x7610, R104 ;  /* 0x000076102168c816 */ /* 0x000fe40000000068 */
[----:B------:R-:W-:-:S02]  /*1ca0*/  @!P4 PRMT R105, R105, 0x7610, R32 ;  /* 0x000076106969c816 */ /* 0x000fc40000000020 */
[----:B------:R-:W-:Y:S02]  /*1cb0*/  @!P4 PRMT R104, R104, 0x7610, R33 ;  /* 0x000076106868c816 */ /* 0x000fe40000000021 */
[----:B---3--:R-:W-:Y:S02]  /*1cc0*/  SHF.R.U32.HI R36, RZ, 0xc, R13 ;  /* 0x0000000cff247819 */ /* 0x008fe4000001160d */
[----:B------:R-:W-:Y:S02]  /*1cd0*/  SHF.R.U32.HI R40, RZ, 0xc, R14 ;  /* 0x0000000cff287819 */ /* 0x000fe4000001160e */
[----:B------:R-:W-:Y:S02]  /*1ce0*/  LOP3.LUT R25, R12, 0x3f003f, RZ, 0xc0, !PT ;  /* 0x003f003f0c197812 */ /* 0x000fe400078ec0ff */
[----:B------:R-:W-:Y:S02]  /*1cf0*/  SHF.R.U32.HI R31, RZ, 0x6, R12 ;  /* 0x00000006ff1f7819 */ /* 0x000fe4000001160c */
[----:B------:R-:W-:-:S02]  /*1d00*/  LOP3.LUT R34, R13, 0x3f003f, RZ, 0xc0, !PT ;  /* 0x003f003f0d227812 */ /* 0x000fc400078ec0ff */
[----:B------:R-:W-:Y:S02]  /*1d10*/  SHF.R.U32.HI R35, RZ, 0x6, R13 ;  /* 0x00000006ff237819 */ /* 0x000fe4000001160d */
[----:B------:R-:W-:Y:S02]  /*1d20*/  LOP3.LUT R41, R14, 0x3f003f, RZ, 0xc0, !PT ;  /* 0x003f003f0e297812 */ /* 0x000fe400078ec0ff */
[----:B------:R-:W-:Y:S02]  /*1d30*/  SHF.R.U32.HI R42, RZ, 0x6, R14 ;  /* 0x00000006ff2a7819 */ /* 0x000fe4000001160e */
[----:B------:R-:W-:Y:S02]  /*1d40*/  LOP3.LUT R49, R15, 0x3f003f, RZ, 0xc0, !PT ;  /* 0x003f003f0f317812 */ /* 0x000fe400078ec0ff */
[--C-:B------:R-:W-:Y:S02]  /*1d50*/  SHF.R.U32.HI R50, RZ, 0x6, R15.reuse ;  /* 0x00000006ff327819 */ /* 0x100fe4000001160f */
[----:B------:R-:W-:-:S02]  /*1d60*/  SHF.R.U32.HI R43, RZ, 0xc, R15 ;  /* 0x0000000cff2b7819 */ /* 0x000fc4000001160f */
[----:B------:R-:W-:Y:S02]  /*1d70*/  SHF.R.U32.HI R12, RZ, 0xc, R12 ;  /* 0x0000000cff0c7819 */ /* 0x000fe4000001160c */
[--C-:B----4-:R-:W-:Y:S02]  /*1d80*/  SHF.R.U32.HI R13, RZ, 0x8, R16.reuse ;  /* 0x00000008ff0d7819 */ /* 0x110fe40000011610 */
[----:B0-----:R-:W-:Y:S02]  /*1d90*/  LOP3.LUT R27, R16, 0x3f003f, RZ, 0xc0, !PT ;  /* 0x003f003f101b7812 */ /* 0x001fe400078ec0ff */
[--C-:B------:R-:W-:Y:S02]  /*1da0*/  SHF.R.U32.HI R32, RZ, 0x6, R16.reuse ;  /* 0x00000006ff207819 */ /* 0x100fe40000011610 */
[----:B------:R-:W-:Y:S02]  /*1db0*/  SHF.R.U32.HI R33, RZ, 0xa, R16 ;  /* 0x0000000aff217819 */ /* 0x000fe40000011610 */
[----:B------:R-:W-:-:S02]  /*1dc0*/  SHF.R.U32.HI R14, RZ, 0x8, R17 ;  /* 0x00000008ff0e7819 */ /* 0x000fc40000011611 */
[----:B------:R-:W-:Y:S02]  /*1dd0*/  LOP3.LUT R38, R17, 0x3f003f, RZ, 0xc0, !PT ;  /* 0x003f003f11267812 */ /* 0x000fe400078ec0ff */
[--C-:B------:R-:W-:Y:S02]  /*1de0*/  SHF.R.U32.HI R39, RZ, 0x6, R17.reuse ;  /* 0x00000006ff277819 */ /* 0x100fe40000011611 */
[----:B------:R-:W-:Y:S02]  /*1df0*/  SHF.R.U32.HI R37, RZ, 0xa, R17 ;  /* 0x0000000aff257819 */ /* 0x000fe40000011611 */
[----:B------:R-:W-:Y:S02]  /*1e00*/  LOP3.LUT R15, R36, 0xf000f, RZ, 0xc0, !PT ;  /* 0x000f000f240f7812 */ /* 0x000fe400078ec0ff */
[----:B------:R-:W-:Y:S02]  /*1e10*/  SHF.R.U32.HI R16, RZ, 0x8, R18 ;  /* 0x00000008ff107819 */ /* 0x000fe40000011612 */
[----:B------:R-:W-:-:S02]  /*1e20*/  LOP3.LUT R17, R40, 0xf000f, RZ, 0xc0, !PT ;  /* 0x000f000f28117812 */ /* 0x000fc400078ec0ff */
[----:B------:R-:W-:Y:S02]  /*1e30*/  LOP3.LUT R45, R18, 0x3f003f, RZ, 0xc0, !PT ;  /* 0x003f003f122d7812 */ /* 0x000fe400078ec0ff */
[--C-:B------:R-:W-:Y:S02]  /*1e40*/  SHF.R.U32.HI R46, RZ, 0x6, R18.reuse ;  /* 0x00000006ff2e7819 */ /* 0x100fe40000011612 */
[----:B------:R-:W-:Y:S02]  /*1e50*/  SHF.R.U32.HI R47, RZ, 0xa, R18 ;  /* 0x0000000aff2f7819 */ /* 0x000fe40000011612 */
[----:B------:R-:W-:Y:S02]  /*1e60*/  LOP3.LUT R12, R12, 0xf000f, RZ, 0xc0, !PT ;  /* 0x000f000f0c0c7812 */ /* 0x000fe400078ec0ff */
[----:B------:R-:W-:Y:S02]  /*1e70*/  LOP3.LUT R14, R15, 0x300030, R14, 0xf8, !PT ;  /* 0x003000300f0e7812 */ /* 0x000fe400078ef80e */
[----:B------:R-:W-:-:S02]  /*1e80*/  SHF.R.U32.HI R18, RZ, 0x8, R19 ;  /* 0x00000008ff127819 */ /* 0x000fc40000011613 */
[----:B------:R-:W-:Y:S02]  /*1e90*/  LOP3.LUT R43, R43, 0xf000f, RZ, 0xc0, !PT ;  /* 0x000f000f2b2b7812 */ /* 0x000fe400078ec0ff */
[----:B------:R-:W-:Y:S02]  /*1ea0*/  LOP3.LUT R15, R17, 0x300030, R16, 0xf8, !PT ;  /* 0x00300030110f7812 */ /* 0x000fe400078ef810 */
[----:B------:R-:W-:Y:S02]  /*1eb0*/  LOP3.LUT R16, R20, 0x3f003f, RZ, 0xc0, !PT ;  /* 0x003f003f14107812 */ /* 0x000fe400078ec0ff */
[--C-:B------:R-:W-:Y:S02]  /*1ec0*/  SHF.R.U32.HI R17, RZ, 0x6, R20.reuse ;  /* 0x00000006ff117819 */ /* 0x100fe40000011614 */
[----:B------:R-:W-:Y:S02]  /*1ed0*/  SHF.R.U32.HI R20, RZ, 0xc, R20 ;  /* 0x0000000cff147819 */ /* 0x000fe40000011614 */
[----:B------:R-:W-:-:S02]  /*1ee0*/  LOP3.LUT R13, R12, 0x300030, R13, 0xf8, !PT ;  /* 0x003000300c0d7812 */ /* 0x000fc400078ef80d */
[----:B------:R-:W-:Y:S02]  /*1ef0*/  LOP3.LUT R53, R19, 0x3f003f, RZ, 0xc0, !PT ;  /* 0x003f003f13357812 */ /* 0x000fe400078ec0ff */
[--C-:B------:R-:W-:Y:S02]  /*1f00*/  SHF.R.U32.HI R54, RZ, 0x6, R19.reuse ;  /* 0x00000006ff367819 */ /* 0x100fe40000011613 */
[----:B------:R-:W-:Y:S02]  /*1f10*/  SHF.R.U32.HI R55, RZ, 0xa, R19 ;  /* 0x0000000aff377819 */ /* 0x000fe40000011613 */
[----:B------:R-:W-:Y:S02]  /*1f20*/  LOP3.LUT R12, R43, 0x300030, R18, 0xf8, !PT ;  /* 0x003000302b0c7812 */ /* 0x000fe400078ef812 */
[----:B------:R-:W-:Y:S02]  /*1f30*/  LOP3.LUT R18, R21, 0x3f003f, RZ, 0xc0, !PT ;  /* 0x003f003f15127812 */ /* 0x000fe400078ec0ff */
[----:B------:R-:W-:-:S02]  /*1f40*/  SHF.R.U32.HI R36, RZ, 0x6, R21 ;  /* 0x00000006ff247819 */ /* 0x000fc40000011615 */
[----:B------:R-:W-:Y:S02]  /*1f50*/  SHF.R.U32.HI R19, RZ, 0xc, R22 ;  /* 0x0000000cff137819 */ /* 0x000fe40000011616 */
[----:B------:R-:W-:Y:S02]  /*1f60*/  LOP3.LUT R51, R23, 0x3f003f, RZ, 0xc0, !PT ;  /* 0x003f003f17337812 */ /* 0x000fe400078ec0ff */
[----:B------:R-:W-:Y:S02]  /*1f70*/  SHF.R.U32.HI R52, RZ, 0x6, R23 ;  /* 0x00000006ff347819 */ /* 0x000fe40000011617 */
[----:B------:R-:W-:Y:S02]  /*1f80*/  SHF.R.U32.HI R21, RZ, 0xc, R21 ;  /* 0x0000000cff157819 */ /* 0x000fe40000011615 */
[----:B------:R-:W-:Y:S02]  /*1f90*/  SHF.R.U32.HI R23, RZ, 0xc, R23 ;  /* 0x0000000cff177819 */ /* 0x000fe40000011617 */
        /* <DEDUP_REMOVED lines=129> */
.L_x_856:
[----:B------:R-:W-:Y:S02]  /*27b0*/  @!P4 MOV R89, R57 ;  /* 0x000000390059c202 */ /* 0x000fe40000000f00 */
[----:B-----5:R-:W-:Y:S01]  /*27c0*/  @!P4 IADD3 R90, PT, PT, R30, R93, RZ ;  /* 0x0000005d1e5ac210 */ /* 0x020fe20007ffe0ff */
        /* <DEDUP_REMOVED lines=47> */
.L_x_858:
        /* <DEDUP_REMOVED lines=46> */
.L_x_859:
        /* <DEDUP_REMOVED lines=44> */
.L_x_857:
        /* <DEDUP_REMOVED lines=181> */
.L_x_860:
        /* <DEDUP_REMOVED lines=47> */
.L_x_862:
        /* <DEDUP_REMOVED lines=46> */
.L_x_863:
        /* <DEDUP_REMOVED lines=43> */
.L_x_861:
        /* <DEDUP_REMOVED lines=8> */
.L_x_855:
        /* <DEDUP_REMOVED lines=9> */
.L_x_870:
        /* <DEDUP_REMOVED lines=19> */
[C---:B------:R-:W-:Y:S02]  /*4670*/  LOP3.LUT R53, R13.reuse, 0x70007, RZ, 0xc0, !PT ;  /* 0x000700070d357812 */ /* 0x040fe400078ec0ff */
[----:B------:R-:W-:Y:S02]  /*4680*/  LOP3.LUT R25, R13, 0x380038, RZ, 0xc0, !PT ;  /* 0x003800380d197812 */ /* 0x000fe400078ec0ff */
[----:B----4-:R-:W-:-:S04]  /*4690*/  @!P3 PRMT R104, R29, 0x7610, R104 ;  /* 0x000076101d68b816 */ /* 0x010fc80000000068 */
[----:B------:R-:W-:Y:S02]  /*46a0*/  @!P3 PRMT R104, R104, 0x7610, R29 ;  /* 0x000076106868b816 */ /* 0x000fe4000000001d */
[----:B------:R-:W-:Y:S02]  /*46b0*/  SHF.R.U32.HI R29, RZ, 0xf, R15 ;  /* 0x0000000fff1d7819 */ /* 0x000fe4000001160f */
[----:B------:R-:W-:Y:S02]  /*46c0*/  @!P3 PRMT R105, R28, 0x7610, R105 ;  /* 0x000076101c69b816 */ /* 0x000fe40000000069 */
[--C-:B------:R-:W-:Y:S02]  /*46d0*/  SHF.R.U32.HI R47, RZ, 0x6, R13.reuse ;  /* 0x00000006ff2f7819 */ /* 0x100fe4000001160d */
[----:B0-----:R-:W-:Y:S02]  /*46e0*/  SHF.R.U32.HI R10, RZ, 0xf, R13 ;  /* 0x0000000fff0a7819 */ /* 0x001fe4000001160d */
[----:B-----5:R-:W-:-:S02]  /*46f0*/  LOP3.LUT R39, R16, 0x70007, RZ, 0xc0, !PT ;  /* 0x0007000710277812 */ /* 0x020fc400078ec0ff */
[----:B------:R-:W-:Y:S02]  /*4700*/  LOP3.LUT R11, R16, 0x380038, RZ, 0xc0, !PT ;  /* 0x00380038100b7812 */ /* 0x000fe400078ec0ff */
[--C-:B------:R-:W-:Y:S02]  /*4710*/  SHF.R.U32.HI R30, RZ, 0x6, R16.reuse ;  /* 0x00000006ff1e7819 */ /* 0x100fe40000011610 */
[----:B------:R-:W-:Y:S02]  /*4720*/  SHF.R.U32.HI R13, RZ, 0xe, R16 ;  /* 0x0000000eff0d7819 */ /* 0x000fe40000011610 */
[----:B------:R-:W-:Y:S02]  /*4730*/  SHF.R.U32.HI R16, RZ, 0xe, R19 ;  /* 0x0000000eff107819 */ /* 0x000fe40000011613 */
[----:B------:R-:W-:Y:S02]  /*4740*/  LOP3.LUT R12, R12, 0x10001, RZ, 0xc0, !PT ;  /* 0x000100010c0c7812 */ /* 0x000fe400078ec0ff */
[----:B------:R-:W-:-:S02]  /*4750*/  LOP3.LUT R29, R29, 0x10001, RZ, 0xc0, !PT ;  /* 0x000100011d1d7812 */ /* 0x000fc400078ec0ff */
[----:B---3--:R-:W-:Y:S02]  /*4760*/  @!P3 IADD3 R90, PT, PT, R26, R93, RZ ;  /* 0x0000005d1a5ab210 */ /* 0x008fe40007ffe0ff */
[----:B------:R-:W-:Y:S02]  /*4770*/  @!P3 PRMT R105, R105, 0x7610, R28 ;  /* 0x000076106969b816 */ /* 0x000fe4000000001c */
[C---:B------:R-:W-:Y:S02]  /*4780*/  LOP3.LUT R54, R14.reuse, 0x70007, RZ, 0xc0, !PT ;  /* 0x000700070e367812 */ /* 0x040fe400078ec0ff */
[----:B------:R-:W-:Y:S02]  /*4790*/  LOP3.LUT R26, R14, 0x380038, RZ, 0xc0, !PT ;  /* 0x003800380e1a7812 */ /* 0x000fe400078ec0ff */
[--C-:B------:R-:W-:Y:S02]  /*47a0*/  SHF.R.U32.HI R51, RZ, 0x6, R14.reuse ;  /* 0x00000006ff337819 */ /* 0x100fe4000001160e */
[----:B------:R-:W-:-:S02]  /*47b0*/  SHF.R.U32.HI R27, RZ, 0xf, R14 ;  /* 0x0000000fff1b7819 */ /* 0x000fc4000001160e */
[C---:B------:R-:W-:Y:S02]  /*47c0*/  LOP3.LUT R66, R15.reuse, 0x70007, RZ, 0xc0, !PT ;  /* 0x000700070f427812 */ /* 0x040fe400078ec0ff */
[----:B------:R-:W-:Y:S02]  /*47d0*/  LOP3.LUT R57, R15, 0x380038, RZ, 0xc0, !PT ;  /* 0x003800380f397812 */ /* 0x000fe400078ec0ff */
[----:B------:R-:W-:Y:S02]  /*47e0*/  SHF.R.U32.HI R55, RZ, 0x6, R15 ;  /* 0x00000006ff377819 */ /* 0x000fe4000001160f */
[C---:B------:R-:W-:Y:S02]  /*47f0*/  LOP3.LUT R38, R17.reuse, 0x70007, RZ, 0xc0, !PT ;  /* 0x0007000711267812 */ /* 0x040fe400078ec0ff */
[----:B------:R-:W-:Y:S02]  /*4800*/  LOP3.LUT R15, R17, 0x380038, RZ, 0xc0, !PT ;  /* 0x00380038110f7812 */ /* 0x000fe400078ec0ff */
[----:B------:R-:W-:-:S02]  /*4810*/  SHF.R.U32.HI R28, RZ, 0x6, R17 ;  /* 0x00000006ff1c7819 */ /* 0x000fc40000011611 */
[----:B------:R-:W-:Y:S02]  /*4820*/  LOP3.LUT R14, R10, 0x10001, RZ, 0xc0, !PT ;  /* 0x000100010a0e7812 */ /* 0x000fe400078ec0ff */
[----:B------:R-:W-:Y:S02]  /*4830*/  SHF.R.U32.HI R17, RZ, 0xe, R17 ;  /* 0x0000000eff117819 */ /* 0x000fe40000011611 */
[----:B------:R-:W-:Y:S02]  /*4840*/  LOP3.LUT R10, R12, 0x20002, R13, 0xf8, !PT ;  /* 0x000200020c0a7812 */ /* 0x000fe400078ef80d */
[----:B------:R-:W-:Y:S02]  /*4850*/  LOP3.LUT R16, R29, 0x20002, R16, 0xf8, !PT ;  /* 0x000200021d107812 */ /* 0x000fe400078ef810 */
[----:B------:R-:W-:Y:S02]  /*4860*/  SHF.R.U32.HI R31, RZ, 0xd, R20 ;  /* 0x0000000dff1f7819 */ /* 0x000fe40000011614 */
[----:B------:R-:W-:-:S02]  /*4870*/  SHF.R.U32.HI R33, RZ, 0xd, R23 ;  /* 0x0000000dff217819 */ /* 0x000fc40000011617 */
[C---:B------:R-:W-:Y:S02]  /*4880*/  LOP3.LUT R48, R19.reuse, 0x70007, RZ, 0xc0, !PT ;  /* 0x0007000713307812 */ /* 0x040fe400078ec0ff */
[----:B------:R-:W-:Y:S02]  /*4890*/  LOP3.LUT R58, R19, 0x380038, RZ, 0xc0, !PT ;  /* 0x00380038133a7812 */ /* 0x000fe400078ec0ff */
[----:B------:R-:W-:Y:S02]  /*48a0*/  SHF.R.U32.HI R43, RZ, 0x6, R19 ;  /* 0x00000006ff2b7819 */ /* 0x000fe40000011613 */
[----:B------:R-:W-:Y:S02]  /*48b0*/  LOP3.LUT R17, R14, 0x20002, R17, 0xf8, !PT ;  /* 0x000200020e117812 */ /* 0x000fe400078ef811 */
[----:B------:R-:W-:Y:S02]  /*48c0*/  SHF.R.U32.HI R32, RZ, 0xd, R21 ;  /* 0x0000000dff207819 */ /* 0x000fe40000011615 */
[----:B------:R-:W-:-:S02]  /*48d0*/  LOP3.LUT R31, R10, 0x40004, R31, 0xf8, !PT ;  /* 0x000400040a1f7812 */ /* 0x000fc400078ef81f */
[----:B------:R-:W-:Y:S02]  /*48e0*/  LOP3.LUT R33, R16, 0x40004, R33, 0xf8, !PT ;  /* 0x0004000410217812 */ /* 0x000fe400078ef821 */
[----:B------:R-:W-:Y:S02]  /*48f0*/  LOP3.LUT R13, R47, 0x380038, RZ, 0xc0, !PT ;  /* 0x003800382f0d7812 */ /* 0x000fe400078ec0ff */
[----:B------:R-:W-:Y:S02]  /*4900*/  LOP3.LUT R19, R55, 0x380038, RZ, 0xc0, !PT ;  /* 0x0038003837137812 */ /* 0x000fe400078ec0ff */
[C---:B------:R-:W-:Y:S02]  /*4910*/  LOP3.LUT R42, R18.reuse, 0x70007, RZ, 0xc0, !PT ;  /* 0x00070007122a7812 */ /* 0x040fe400078ec0ff */
[----:B------:R-:W-:Y:S02]  /*4920*/  LOP3.LUT R56, R18, 0x380038, RZ, 0xc0, !PT ;  /* 0x0038003812387812 */ /* 0x000fe400078ec0ff */
[----:B------:R-:W-:-:S02]  /*4930*/  SHF.R.U32.HI R36, RZ, 0x6, R18 ;  /* 0x00000006ff247819 */ /* 0x000fc40000011612 */
[----:B------:R-:W-:Y:S02]  /*4940*/  LOP3.LUT R10, R46, 0x380038, RZ, 0xc0, !PT ;  /* 0x003800382e0a7812 */ /* 0x000fe400078ec0ff */
[----:B------:R-:W-:Y:S02]  /*4950*/  LOP3.LUT R16, R51, 0x380038, RZ, 0xc0, !PT ;  /* 0x0038003833107812 */ /* 0x000fe400078ec0ff */
[----:B------:R-:W-:Y:S02]  /*4960*/  SHF.R.U32.HI R18, RZ, 0xe, R18 ;  /* 0x0000000eff127819 */ /* 0x000fe40000011612 */
        /* <DEDUP_REMOVED lines=13> */
[----:B------:R-:W-:Y:S01]  /*4a40*/  LOP3.LUT R16, R36, 0x380038, RZ, 0xc0, !PT ;  /* 0x0038003824107812 */ /* 0x000fe200078ec0ff */
[----:B------:R-:W-:Y:S01]  /*4a50*/  HFMA2 R76, R57, R24.H0_H0, -132, -132 ;  /* 0xd820d820394c7431 */ /* 0x000fe20000040018 */
[----:B------:R-:W-:-:S02]  /*4a60*/  SHF.R.U32.HI R29, RZ, 0x6, R20 ;  /* 0x00000006ff1d7819 */ /* 0x000fc40000011614 */
[----:B------:R-:W-:Y:S02]  /*4a70*/  SHF.R.U32.HI R37, RZ, 0x6, R21 ;  /* 0x00000006ff257819 */ /* 0x000fe40000011615 */
[C---:B------:R-:W-:Y:S02]  /*4a80*/  LOP3.LUT R45, R22.reuse, 0x70007, RZ, 0xc0, !PT ;  /* 0x00070007162d7812 */ /* 0x040fe400078ec0ff */
[----:B------:R-:W-:Y:S02]  /*4a90*/  LOP3.LUT R18, R22, 0x380038, RZ, 0xc0, !PT ;  /* 0x0038003816127812 */ /* 0x000fe400078ec0ff */
[--C-:B------:R-:W-:Y:S02]  /*4aa0*/  SHF.R.U32.HI R44, RZ, 0x6, R22.reuse ;  /* 0x00000006ff2c7819 */ /* 0x100fe40000011616 */
[----:B------:R-:W-:Y:S02]  /*4ab0*/  SHF.R.U32.HI R34, RZ, 0xd, R22 ;  /* 0x0000000dff227819 */ /* 0x000fe40000011616 */
[----:B------:R-:W-:Y:S01]  /*4ac0*/  SHF.R.U32.HI R50, RZ, 0x6, R23 ;  /* 0x00000006ff327819 */ /* 0x000fe20000011617 */
[-C--:B------:R-:W-:Y:S01]  /*4ad0*/  HFMA2 R78, R25, R24.reuse.H0_H0, -132, -132 ;  /* 0xd820d820194e7431 */ /* 0x080fe20000040018 */
[C---:B------:R-:W-:Y:S01]  /*4ae0*/  LOP3.LUT R49, R23.reuse, 0x70007, RZ, 0xc0, !PT ;  /* 0x0007000717317812 */ /* 0x040fe200078ec0ff */
        /* <DEDUP_REMOVED lines=42> */
[-C--:B------:R-:W-:Y:S01]  /*4d90*/  HFMA2 R14, R21, R24.reuse.H0_H0, -132, -132 ;  /* 0xd820d820150e7431 */ /* 0x080fe20000040018 */
[----:B------:R-:W-:Y:S01]  /*4da0*/  LOP3.LUT R21, R46, 0x1c001c0, RZ, 0xc0, !PT ;  /* 0x01c001c02e157812 */ /* 0x000fe200078ec0ff */
[-C--:B------:R-:W-:Y:S02]  /*4db0*/  HFMA2 R15, R27, R24.reuse.H0_H0, -132, -132 ;  /* 0xd820d8201b0f7431 */ /* 0x080fe40000040018 */
[-C--:B------:R-:W-:Y:S02]  /*4dc0*/  HFMA2 R16, R67, R24.reuse.H0_H0, -132, -132 ;  /* 0xd820d82043107431 */ /* 0x080fe40000040018 */
[----:B------:R-:W-:-:S02]  /*4dd0*/  HFMA2 R17, R17, R24.H0_H0, -132, -132 ;  /* 0xd820d82011117431 */ /* 0x000fc40000040018 */
[-C--:B------:R-:W-:Y:S02]  /*4de0*/  HFMA2 R18, R23, R24.reuse.H0_H0, -132, -132 ;  /* 0xd820d82017127431 */ /* 0x080fe40000040018 */
[-C--:B------:R-:W-:Y:S02]  /*4df0*/  HFMA2 R19, R63, R24.reuse.H0_H0, -132, -132 ;  /* 0xd820d8203f137431 */ /* 0x080fe40000040018 */
[----:B------:R-:W-:Y:S01]  /*4e00*/  HFMA2 R20, R69, R24.H0_H0, -132, -132 ;  /* 0xd820d82045147431 */ /* 0x000fe20000040018 */
        /* <DEDUP_REMOVED lines=78> */
[-C--:B------:R-:W-:Y:S02]  /*52f0*/  HFMA2 R27, R69, R40.reuse.H0_H0, -20, -20 ;  /* 0xcd00cd00451b7431 */ /* 0x080fe40000040028 */
[----:B------:R-:W-:Y:S02]  /*5300*/  HADD2 R68, R42, -1028, -1028 ;  /* 0xe404e4042a447430 */ /* 0x000fe40000000000 */
        /* <DEDUP_REMOVED lines=100> */
.L_x_866:
        /* <DEDUP_REMOVED lines=84> */
.L_x_868:
        /* <DEDUP_REMOVED lines=80> */
.L_x_869:
        /* <DEDUP_REMOVED lines=77> */
.L_x_867:
        /* <DEDUP_REMOVED lines=8> */
.L_x_865:
        /* <DEDUP_REMOVED lines=10> */
.L_x_876:
[----:B------:R-:W-:Y:S01]  /*6980*/  ISETP.NE.AND P1, PT, R93, R90, PT ;  /* 0x0000005a5d00720c */ /* 0x000fe20003f25270 */
[----:B------:R-:W2:-:S12]  /*6990*/  LDG.E.128.CONSTANT R12, desc[UR8][R102.64] ;  /* 0x00000008660c7981 */ /* 0x000e98000c1e9d00 */
[----:B------:R-:W-:Y:S01]  /*69a0*/  @!P1 LEA R18, R89, R1, 0x3 ;  /* 0x0000000159129211 */ /* 0x000fe200078e18ff */
[----:B------:R0:W5:Y:S05]  /*69b0*/  @!P1 LDG.E.U16.CONSTANT R30, desc[UR8][R20.64] ;  /* 0x00000008141e9981 */ /* 0x00016a000c1e9500 */
[----:B------:R-:W3:Y:S01]  /*69c0*/  @!P1 LDL.64 R18, [R18+0x8] ;  /* 0x0000080012129983 */ /* 0x000ee20000100a00 */
[----:B------:R-:W-:Y:S01]  /*69d0*/  HFMA2 R16, -RZ, RZ, 0, 0.0625 ;  /* 0x00002c00ff107431 */ /* 0x000fe200000001ff */
[----:B------:R-:W-:-:S04]  /*69e0*/  MOV R9, 0x2400 ;  /* 0x0000240000097802 */ /* 0x000fc80000000f00 */
[----:B------:R-:W-:Y:S02]  /*69f0*/  PRMT R16, R9, 0x5410, R16 ;  /* 0x0000541009107816 */ /* 0x000fe40000000010 */
[----:B------:R-:W-:Y:S02]  /*6a00*/  MOV R29, 0x3400 ;  /* 0x00003400001d7802 */ /* 0x000fe40000000f00 */
[----:B------:R-:W-:Y:S02]  /*6a10*/  ISETP.NE.AND P3, PT, R94, RZ, PT ;  /* 0x000000ff5e00720c */ /* 0x000fe40003f65270 */
[----:B------:R-:W-:Y:S02]  /*6a20*/  ISETP.NE.AND P2, PT, R97, 0x1, PT ;  /* 0x000000016100780c */ /* 0x000fe40003f45270 */
[----:B------:R-:W-:Y:S02]  /*6a30*/  @!P1 IADD3 R56, PT, PT, R89, 0x1, RZ ;  /* 0x0000000159389810 */ /* 0x000fe40007ffe0ff */
[----:B--2---:R-:W-:-:S02]  /*6a40*/  LOP3.LUT R48, R14, 0x30003, RZ, 0xc0, !PT ;  /* 0x000300030e307812 */ /* 0x004fc400078ec0ff */
[C---:B------:R-:W-:Y:S02]  /*6a50*/  LOP3.LUT R22, R14.reuse, 0xc000c, RZ, 0xc0, !PT ;  /* 0x000c000c0e167812 */ /* 0x040fe400078ec0ff */
[C---:B------:R-:W-:Y:S02]  /*6a60*/  LOP3.LUT R31, R14.reuse, 0x300030, RZ, 0xc0, !PT ;  /* 0x003000300e1f7812 */ /* 0x040fe400078ec0ff */
[----:B------:R-:W-:Y:S02]  /*6a70*/  LOP3.LUT R38, R14, 0xc000c0, RZ, 0xc0, !PT ;  /* 0x00c000c00e267812 */ /* 0x000fe400078ec0ff */
[----:B------:R-:W-:Y:S02]  /*6a80*/  SHF.R.U32.HI R49, RZ, 0x8, R14 ;  /* 0x00000008ff317819 */ /* 0x000fe4000001160e */
[----:B------:R-:W-:Y:S02]  /*6a90*/  LOP3.LUT R14, R15, 0xc000c, RZ, 0xc0, !PT ;  /* 0x000c000c0f0e7812 */ /* 0x000fe400078ec0ff */
[----:B------:R-:W-:-:S02]  /*6aa0*/  SHF.R.U32.HI R47, RZ, 0x8, R13 ;  /* 0x00000008ff2f7819 */ /* 0x000fc4000001160d */
[----:B---3--:R-:W-:Y:S02]  /*6ab0*/  @!P1 PRMT R105, R18, 0x7610, R105 ;  /* 0x0000761012699816 */ /* 0x008fe40000000069 */
[----:B------:R-:W-:Y:S02]  /*6ac0*/  @!P1 PRMT R104, R19, 0x7610, R104 ;  /* 0x0000761013689816 */ /* 0x000fe40000000068 */
[----:B------:R-:W-:Y:S02]  /*6ad0*/  @!P1 PRMT R105, R105, 0x7610, R18 ;  /* 0x0000761069699816 */ /* 0x000fe40000000012 */
[----:B------:R-:W-:Y:S02]  /*6ae0*/  @!P1 PRMT R104, R104, 0x7610, R19 ;  /* 0x0000761068689816 */ /* 0x000fe40000000013 */
[C---:B------:R-:W-:Y:S02]  /*6af0*/  LOP3.LUT R17, R12.reuse, 0x30003, RZ, 0xc0, !PT ;  /* 0x000300030c117812 */ /* 0x040fe400078ec0ff */
[----:B------:R-:W-:-:S02]  /*6b00*/  LOP3.LUT R9, R12, 0xc000c, RZ, 0xc0, !PT ;  /* 0x000c000c0c097812 */ /* 0x000fc400078ec0ff */
[C---:B------:R-:W-:Y:S02]  /*6b10*/  LOP3.LUT R18, R12.reuse, 0x300030, RZ, 0xc0, !PT ;  /* 0x003000300c127812 */ /* 0x040fe400078ec0ff */
[----:B------:R-:W-:Y:S02]  /*6b20*/  LOP3.LUT R19, R12, 0xc000c0, RZ, 0xc0, !PT ;  /* 0x00c000c00c137812 */ /* 0x000fe400078ec0ff */
[----:B------:R-:W-:Y:S02]  /*6b30*/  LOP3.LUT R11, R13, 0xc000c, RZ, 0xc0, !PT ;  /* 0x000c000c0d0b7812 */ /* 0x000fe400078ec0ff */
[----:B------:R-:W-:Y:S02]  /*6b40*/  LOP3.LUT R23, R14, 0x64006400, RZ, 0xfc, !PT ;  /* 0x640064000e177812 */ /* 0x000fe400078efcff */
[----:B------:R-:W-:Y:S02]  /*6b50*/  SHF.R.U32.HI R12, RZ, 0x8, R12 ;  /* 0x00000008ff0c7819 */ /* 0x000fe4000001160c */
[----:B------:R-:W-:-:S02]  /*6b60*/  SHF.R.U32.HI R52, RZ, 0x8, R15 ;  /* 0x00000008ff347819 */ /* 0x000fc4000001160f */
[----:B------:R-:W-:Y:S02]  /*6b70*/  LOP3.LUT R14, R47, 0xc000c, RZ, 0xc0, !PT ;  /* 0x000c000c2f0e7812 */ /* 0x000fe400078ec0ff */
[C---:B------:R-:W-:Y:S02]  /*6b80*/  LOP3.LUT R45, R13.reuse, 0x30003, RZ, 0xc0, !PT ;  /* 0x000300030d2d7812 */ /* 0x040fe400078ec0ff */
[C---:B------:R-:W-:Y:S02]  /*6b90*/  LOP3.LUT R28, R13.reuse, 0x300030, RZ, 0xc0, !PT ;  /* 0x003000300d1c7812 */ /* 0x040fe400078ec0ff */
[----:B------:R-:W-:Y:S02]  /*6ba0*/  LOP3.LUT R37, R13, 0xc000c0, RZ, 0xc0, !PT ;  /* 0x00c000c00d257812 */ /* 0x000fe400078ec0ff */
[C---:B------:R-:W-:Y:S02]  /*6bb0*/  LOP3.LUT R50, R15.reuse, 0x30003, RZ, 0xc0, !PT ;  /* 0x000300030f327812 */ /* 0x040fe400078ec0ff */
        /* <DEDUP_REMOVED lines=20> */
[-C--:B------:R-:W-:Y:S02]  /*6d00*/  HFMA2 R23, R23, R29.reuse.H0_H0, -258, -258 ;  /* 0xdc08dc0817177431 */ /* 0x080fe4000004001d */
[-C--:B------:R-:W-:Y:S02]  /*6d10*/  HFMA2 R24, R24, R29.reuse.H0_H0, -258, -258 ;  /* 0xdc08dc0818187431 */ /* 0x080fe4000004001d */
[-C--:B------:R-:W-:Y:S02]  /*6d20*/  HFMA2 R26, R15, R29.reuse.H0_H0, -258, -258 ;  /* 0xdc08dc080f1a7431 */ /* 0x080fe4000004001d */
[----:B------:R-:W-:Y:S01]  /*6d30*/  HFMA2 R27, R27, R29.H0_H0, -258, -258 ;  /* 0xdc08dc081b1b7431 */ /* 0x000fe2000004001d */
[----:B------:R-:W-:-:S02]  /*6d40*/  LOP3.LUT R29, R28, 0x64006400, RZ, 0xfc, !PT ;  /* 0x640064001c1d7812 */ /* 0x000fc400078efcff */
[----:B------:R-:W-:Y:S02]  /*6d50*/  LOP3.LUT R18, R18, 0x64006400, RZ, 0xfc, !PT ;  /* 0x6400640012127812 */ /* 0x000fe400078efcff */
[----:B------:R-:W-:Y:S02]  /*6d60*/  LOP3.LUT R15, R49, 0x300030, RZ, 0xc0, !PT ;  /* 0x00300030310f7812 */ /* 0x000fe400078ec0ff */
[----:B------:R-:W-:Y:S01]  /*6d70*/  LOP3.LUT R28, R52, 0x300030, RZ, 0xc0, !PT ;  /* 0x00300030341c7812 */ /* 0x000fe200078ec0ff */
[-C--:B------:R-:W-:Y:S01]  /*6d80*/  HFMA2 R33, R13, R16.reuse.H1_H1, -66, -66 ;  /* 0xd420d4200d217431 */ /* 0x080fe20000060010 */
[----:B------:R-:W-:Y:S01]  /*6d90*/  LOP3.LUT R15, R15, 0x64006400, RZ, 0xfc, !PT ;  /* 0x640064000f0f7812 */ /* 0x000fe200078efcff */
[-C--:B------:R-:W-:Y:S01]  /*6da0*/  HFMA2 R34, R14, R16.reuse.H1_H1, -66, -66 ;  /* 0xd420d4200e227431 */ /* 0x080fe20000060010 */
[----:B------:R-:W-:Y:S01]  /*6db0*/  LOP3.LUT R36, R28, 0x64006400, RZ, 0xfc, !PT ;  /* 0x640064001c247812 */ /* 0x000fe200078efcff */
[----:B------:R-:W-:Y:S01]  /*6dc0*/  HFMA2 R28, R18, R16.H1_H1, -66, -66 ;  /* 0xd420d420121c7431 */ /* 0x000fe20000060010 */
[----:B------:R-:W-:-:S02]  /*6dd0*/  LOP3.LUT R13, R12, 0xc000c0, RZ, 0xc0, !PT ;  /* 0x00c000c00c0d7812 */ /* 0x000fc400078ec0ff */
[----:B------:R-:W-:Y:S02]  /*6de0*/  LOP3.LUT R14, R47, 0xc000c0, RZ, 0xc0, !PT ;  /* 0x00c000c02f0e7812 */ /* 0x000fe400078ec0ff */
[----:B------:R-:W-:Y:S01]  /*6df0*/  LOP3.LUT R18, R49, 0xc000c0, RZ, 0xc0, !PT ;  /* 0x00c000c031127812 */ /* 0x000fe200078ec0ff */
[----:B------:R-:W-:Y:S01]  /*6e00*/  HFMA2 R35, R15, R16.H1_H1, -66, -66 ;  /* 0xd420d4200f237431 */ /* 0x000fe20000060010 */
        /* <DEDUP_REMOVED lines=28> */
[-C--:B------:R-:W-:Y:S02]  /*6fd0*/  HFMA2 R29, R29, R16.reuse.H1_H1, -66, -66 ;  /* 0xd420d4201d1d7431 */ /* 0x080fe40000060010 */
[----:B------:R-:W-:-:S02]  /*6fe0*/  HFMA2 R31, R31, R16.H1_H1, -66, -66 ;  /* 0xd420d4201f1f7431 */ /* 0x000fc40000060010 */
[-C--:B------:R-:W-:Y:S02]  /*6ff0*/  HFMA2 R32, R32, R16.reuse.H1_H1, -66, -66 ;  /* 0xd420d42020207431 */ /* 0x080fe40000060010 */
[-C--:B------:R-:W-:Y:S02]  /*7000*/  HFMA2 R36, R36, R16.reuse.H1_H1, -66, -66 ;  /* 0xd420d42024247431 */ /* 0x080fe40000060010 */
[-C--:B------:R-:W-:Y:S02]  /*7010*/  HFMA2 R37, R19, R16.reuse.H0_H0, -18, -18 ;  /* 0xcc80cc8013257431 */ /* 0x080fe40000040010 */
[-C--:B------:R-:W-:Y:S02]  /*7020*/  HFMA2 R38, R15, R16.reuse.H0_H0, -18, -18 ;  /* 0xcc80cc800f267431 */ /* 0x080fe40000040010 */
[-C--:B------:R-:W-:Y:S02]  /*7030*/  HFMA2 R39, R39, R16.reuse.H0_H0, -18, -18 ;  /* 0xcc80cc8027277431 */ /* 0x080fe40000040010 */
[----:B------:R-:W-:-:S02]  /*7040*/  HFMA2 R44, R53, R16.H0_H0, -18, -18 ;  /* 0xcc80cc80352c7431 */ /* 0x000fc40000040010 */
[----:B------:R-:W-:Y:S02]  /*7050*/  HADD2 R45, R17, -1026, -1026 ;  /* 0xe402e402112d7430 */ /* 0x000fe40000000000 */
[----:B------:R-:W-:Y:S02]  /*7060*/  HADD2 R46, R46, -1026, -1026 ;  /* 0xe402e4022e2e7430 */ /* 0x000fe40000000000 */
[----:B------:R-:W-:Y:S02]  /*7070*/  HADD2 R48, R13, -1026, -1026 ;  /* 0xe402e4020d307430 */ /* 0x000fe40000000000 */
[----:B------:R-:W-:Y:S02]  /*7080*/  HADD2 R49, R12, -1026, -1026 ;  /* 0xe402e4020c317430 */ /* 0x000fe40000000000 */
[----:B------:R-:W-:Y:S02]  /*7090*/  HADD2 R50, R50, -1026, -1026 ;  /* 0xe402e40232327430 */ /* 0x000fe40000000000 */
[----:B------:R-:W-:-:S02]  /*70a0*/  HADD2 R51, R51, -1026, -1026 ;  /* 0xe402e40233337430 */ /* 0x000fc40000000000 */
        /* <DEDUP_REMOVED lines=44> */
.L_x_872:
        /* <DEDUP_REMOVED lines=49> */
.L_x_874:
        /* <DEDUP_REMOVED lines=46> */
.L_x_875:
        /* <DEDUP_REMOVED lines=44> */
.L_x_873:
        /* <DEDUP_REMOVED lines=8> */
.L_x_871:
        /* <DEDUP_REMOVED lines=13> */
.L_x_880:
[----:B------:R-:W0:Y:S02]  /*7d70*/  LDS R8, [R10] ;  /* 0x000000000a087984 */ /* 0x000e240000000800 */
[----:B0-----:R-:W-:-:S05]  /*7d80*/  HADD2 R9, R8, R11 ;  /* 0x0000000b08097230 */ /* 0x001fca0000000000 */
[----:B------:R-:W0:Y:S02]  /*7d90*/  ATOMS.CAST.SPIN P0, [R10], R8, R9 ;  /* 0x000000080a00758d */ /* 0x000e240001800009 */
[----:B0-----:R-:W-:Y:S05]  /*7da0*/  @!P0 BRA `(.L_x_880) ;  /* 0xfffffffc00f08947 */ /* 0x001fea000383ffff */
[----:B------:R-:W-:Y:S05]  /*7db0*/  BRA `(.L_x_878) ;  /* 0x00000000000c7947 */ /* 0x000fea0003800000 */
.L_x_879:
[----:B------:R-:W2:Y:S02]  /*7dc0*/  LD.E R8, desc[UR8][R12.64] ;  /* 0x000000080c087980 */ /* 0x000ea4000c101900 */
[----:B--2---:R-:W-:-:S05]  /*7dd0*/  IADD3 R9, PT, PT, R9, R8, RZ ;  /* 0x0000000809097210 */ /* 0x004fca0007ffe0ff */
[----:B------:R0:W-:Y:S02]  /*7de0*/  ST.E desc[UR8][R12.64], R9 ;  /* 0x000000090c007985 */ /* 0x0001e4000c101908 */
.L_x_878:
[----:B------:R-:W-:Y:S05]  /*7df0*/  BSYNC.RECONVERGENT B0 ;  /* 0x0000000000007941 */ /* 0x000fea0003800200 */
.L_x_877:
[----:B------:R1:W-:Y:S01]  /*7e00*/  ATOM.E.ADD.F16x2.RN.STRONG.GPU P0, RZ, desc[UR8][R12.64+0x4], R14 ;  /* 0x8000040e0cff79a2 */ /* 0x0003e2000c10e108 */
[----:B------:R-:W-:Y:S04]  /*7e10*/  BSSY.RECONVERGENT B0, `(.L_x_881) ;  /* 0x000000e000007945 */ /* 0x000fe80003800200 */
[----:B-1----:R-:W-:Y:S05]  /*7e20*/  @P0 BRA `(.L_x_882) ;  /* 0x0000000000300947 */ /* 0x002fea0003800000 */
[----:B------:R-:W1:Y:S02]  /*7e30*/  QSPC.E.S P0, RZ, [R12+0x4] ;  /* 0x000004000cff73aa */ /* 0x000e640000000500 */
[----:B-1----:R-:W-:Y:S05]  /*7e40*/  @!P0 BRA `(.L_x_883) ;  /* 0x00000000001c8947 */ /* 0x002fea0003800000 */
[----:B------:R-:W-:-:S04]  /*7e50*/  MOV R8, R12 ;  /* 0x0000000c00087202 */ /* 0x000fc80000000f00 */
[----:B------:R-:W-:-:S07]  /*7e60*/  MOV R10, R8 ;  /* 0x00000008000a7202 */ /* 0x000fce0000000f00 */
.L_x_884:
[----:B------:R-:W0:Y:S02]  /*7e70*/  LDS R8, [R10+0x4] ;  /* 0x000004000a087984 */ /* 0x000e240000000800 */
[----:B0-----:R-:W-:-:S05]  /*7e80*/  HFMA2 R9, R8, 1, 1, R7 ;  /* 0x3c003c0008097831 */ /* 0x001fca0000000007 */
[----:B------:R-:W0:Y:S02]  /*7e90*/  ATOMS.CAST.SPIN P0, [R10+0x4], R8, R9 ;  /* 0x000004080a00758d */ /* 0x000e240001800009 */
[----:B0-----:R-:W-:Y:S05]  /*7ea0*/  @!P0 BRA `(.L_x_884) ;  /* 0xfffffffc00f08947 */ /* 0x001fea000383ffff */
[----:B------:R-:W-:Y:S05]  /*7eb0*/  BRA `(.L_x_882) ;  /* 0x00000000000c7947 */ /* 0x000fea0003800000 */
.L_x_883:
[----:B------:R-:W2:Y:S02]  /*7ec0*/  LD.E R7, desc[UR8][R12.64+0x4] ;  /* 0x000004080c077980 */ /* 0x000ea4000c101900 */
[----:B--2---:R-:W-:-:S05]  /*7ed0*/  IADD3 R7, PT, PT, R14, R7, RZ ;  /* 0x000000070e077210 */ /* 0x004fca0007ffe0ff */
[----:B------:R1:W-:Y:S02]  /*7ee0*/  ST.E desc[UR8][R12.64+0x4], R7 ;  /* 0x000004070c007985 */ /* 0x0003e4000c101908 */
.L_x_882:
[----:B------:R-:W-:Y:S05]  /*7ef0*/  BSYNC.RECONVERGENT B0 ;  /* 0x0000000000007941 */ /* 0x000fea0003800200 */
.L_x_881:
        /* <DEDUP_REMOVED lines=12> */
.L_x_888:
[----:B------:R-:W0:Y:S02]  /*7fc0*/  LDS R6, [R8] ;  /* 0x0000000008067984 */ /* 0x000e240000000800 */
[----:B0-----:R-:W-:-:S05]  /*7fd0*/  HADD2 R7, R6, R9 ;  /* 0x0000000906077230 */ /* 0x001fca0000000000 */
[----:B------:R-:W0:Y:S02]  /*7fe0*/  ATOMS.CAST.SPIN P0, [R8], R6, R7 ;  /* 0x000000060800758d */ /* 0x000e240001800007 */
[----:B0-----:R-:W-:Y:S05]  /*7ff0*/  @!P0 BRA `(.L_x_888) ;  /* 0xfffffffc00f08947 */ /* 0x001fea000383ffff */
[----:B------:R-:W-:Y:S05]  /*8000*/  BRA `(.L_x_886) ;  /* 0x00000000000c7947 */ /* 0x000fea0003800000 */
.L_x_887:
[----:B------:R-:W2:Y:S02]  /*8010*/  LD.E R6, desc[UR8][R12.64] ;  /* 0x000000080c067980 */ /* 0x000ea4000c101900 */
[----:B--2---:R-:W-:-:S05]  /*8020*/  IADD3 R7, PT, PT, R7, R6, RZ ;  /* 0x0000000607077210 */ /* 0x004fca0007ffe0ff */
[----:B------:R0:W-:Y:S02]  /*8030*/  ST.E desc[UR8][R12.64], R7 ;  /* 0x000000070c007985 */ /* 0x0001e4000c101908 */
.L_x_886:
[----:B------:R-:W-:Y:S05]  /*8040*/  BSYNC.RECONVERGENT B0 ;  /* 0x0000000000007941 */ /* 0x000fea0003800200 */
.L_x_885:
[----:B------:R1:W-:Y:S01]  /*8050*/  ATOM.E.ADD.F16x2.RN.STRONG.GPU P0, RZ, desc[UR8][R12.64+0x4], R10 ;  /* 0x8000040a0cff79a2 */ /* 0x0003e2000c10e108 */
[----:B------:R-:W-:Y:S04]  /*8060*/  BSSY.RECONVERGENT B0, `(.L_x_889) ;  /* 0x000000e000007945 */ /* 0x000fe80003800200 */
[----:B-1----:R-:W-:Y:S05]  /*8070*/  @P0 BRA `(.L_x_890) ;  /* 0x0000000000300947 */ /* 0x002fea0003800000 */
[----:B------:R-:W1:Y:S02]  /*8080*/  QSPC.E.S P0, RZ, [R12+0x4] ;  /* 0x000004000cff73aa */ /* 0x000e640000000500 */
[----:B-1----:R-:W-:Y:S05]  /*8090*/  @!P0 BRA `(.L_x_891) ;  /* 0x00000000001c8947 */ /* 0x002fea0003800000 */
[----:B------:R-:W-:-:S04]  /*80a0*/  MOV R6, R12 ;  /* 0x0000000c00067202 */ /* 0x000fc80000000f00 */
[----:B------:R-:W-:-:S07]  /*80b0*/  MOV R8, R6 ;  /* 0x0000000600087202 */ /* 0x000fce0000000f00 */
.L_x_892:
[----:B------:R-:W0:Y:S02]  /*80c0*/  LDS R6, [R8+0x4] ;  /* 0x0000040008067984 */ /* 0x000e240000000800 */
[----:B0-----:R-:W-:-:S05]  /*80d0*/  HFMA2 R7, R6, 1, 1, R5 ;  /* 0x3c003c0006077831 */ /* 0x001fca0000000005 */
[----:B------:R-:W0:Y:S02]  /*80e0*/  ATOMS.CAST.SPIN P0, [R8+0x4], R6, R7 ;  /* 0x000004060800758d */ /* 0x000e240001800007 */
[----:B0-----:R-:W-:Y:S05]  /*80f0*/  @!P0 BRA `(.L_x_892) ;  /* 0xfffffffc00f08947 */ /* 0x001fea000383ffff */
[----:B------:R-:W-:Y:S05]  /*8100*/  BRA `(.L_x_890) ;  /* 0x00000000000c7947 */ /* 0x000fea0003800000 */
.L_x_891:
[----:B------:R-:W2:Y:S02]  /*8110*/  LD.E R5, desc[UR8][R12.64+0x4] ;  /* 0x000004080c057980 */ /* 0x000ea4000c101900 */
[----:B--2---:R-:W-:-:S05]  /*8120*/  IADD3 R5, PT, PT, R10, R5, RZ ;  /* 0x000000050a057210 */ /* 0x004fca0007ffe0ff */
[----:B------:R1:W-:Y:S02]  /*8130*/  ST.E desc[UR8][R12.64+0x4], R5 ;  /* 0x000004050c007985 */ /* 0x0003e4000c101908 */
.L_x_890:
[----:B------:R-:W-:Y:S05]  /*8140*/  BSYNC.RECONVERGENT B0 ;  /* 0x0000000000007941 */ /* 0x000fea0003800200 */
.L_x_889:
        /* <DEDUP_REMOVED lines=13> */
.L_x_896:
[----:B------:R-:W0:Y:S02]  /*8220*/  LDS R4, [R6] ;  /* 0x0000000006047984 */ /* 0x000e240000000800 */
[----:B0-----:R-:W-:-:S05]  /*8230*/  HADD2 R5, R4, R7 ;  /* 0x0000000704057230 */ /* 0x001fca0000000000 */
[----:B------:R-:W0:Y:S02]  /*8240*/  ATOMS.CAST.SPIN P0, [R6], R4, R5 ;  /* 0x000000040600758d */ /* 0x000e240001800005 */
[----:B0-----:R-:W-:Y:S05]  /*8250*/  @!P0 BRA `(.L_x_896) ;  /* 0xfffffffc00f08947 */ /* 0x001fea000383ffff */
[----:B------:R-:W-:Y:S05]  /*8260*/  BRA `(.L_x_894) ;  /* 0x00000000000c7947 */ /* 0x000fea0003800000 */
.L_x_895:
[----:B------:R-:W2:Y:S02]  /*8270*/  LD.E R4, desc[UR8][R12.64] ;  /* 0x000000080c047980 */ /* 0x000ea4000c101900 */
[----:B--2---:R-:W-:-:S05]  /*8280*/  IADD3 R5, PT, PT, R5, R4, RZ ;  /* 0x0000000405057210 */ /* 0x004fca0007ffe0ff */
[----:B------:R0:W-:Y:S02]  /*8290*/  ST.E desc[UR8][R12.64], R5 ;  /* 0x000000050c007985 */ /* 0x0001e4000c101908 */
.L_x_894:
[----:B------:R-:W-:Y:S05]  /*82a0*/  BSYNC.RECONVERGENT B0 ;  /* 0x0000000000007941 */ /* 0x000fea0003800200 */
.L_x_893:
[----:B------:R1:W-:Y:S01]  /*82b0*/  ATOM.E.ADD.F16x2.RN.STRONG.GPU P0, RZ, desc[UR8][R12.64+0x4], R8 ;  /* 0x800004080cff79a2 */ /* 0x0003e2000c10e108 */
[----:B------:R-:W-:Y:S04]  /*82c0*/  BSSY.RECONVERGENT B0, `(.L_x_897) ;  /* 0x000000e000007945 */ /* 0x000fe80003800200 */
[----:B-1----:R-:W-:Y:S05]  /*82d0*/  @P0 BRA `(.L_x_898) ;  /* 0x0000000000300947 */ /* 0x002fea0003800000 */
[----:B------:R-:W1:Y:S02]  /*82e0*/  QSPC.E.S P0, RZ, [R12+0x4] ;  /* 0x000004000cff73aa */ /* 0x000e640000000500 */
[----:B-1----:R-:W-:Y:S05]  /*82f0*/  @!P0 BRA `(.L_x_899) ;  /* 0x00000000001c8947 */ /* 0x002fea0003800000 */
[----:B------:R-:W-:-:S04]  /*8300*/  MOV R4, R12 ;  /* 0x0000000c00047202 */ /* 0x000fc80000000f00 */
[----:B------:R-:W-:-:S07]  /*8310*/  MOV R6, R4 ;  /* 0x0000000400067202 */ /* 0x000fce0000000f00 */
.L_x_900:
[----:B------:R-:W0:Y:S02]  /*8320*/  LDS R4, [R6+0x4] ;  /* 0x0000040006047984 */ /* 0x000e240000000800 */
[----:B0-----:R-:W-:-:S05]  /*8330*/  HFMA2 R5, R4, 1, 1, R3 ;  /* 0x3c003c0004057831 */ /* 0x001fca0000000003 */
[----:B------:R-:W0:Y:S02]  /*8340*/  ATOMS.CAST.SPIN P0, [R6+0x4], R4, R5 ;  /* 0x000004040600758d */ /* 0x000e240001800005 */
[----:B0-----:R-:W-:Y:S05]  /*8350*/  @!P0 BRA `(.L_x_900) ;  /* 0xfffffffc00f08947 */ /* 0x001fea000383ffff */
[----:B------:R-:W-:Y:S05]  /*8360*/  BRA `(.L_x_898) ;  /* 0x00000000000c7947 */ /* 0x000fea0003800000 */
.L_x_899:
[----:B------:R-:W2:Y:S02]  /*8370*/  LD.E R3, desc[UR8][R12.64+0x4] ;  /* 0x000004080c037980 */ /* 0x000ea4000c101900 */
[----:B--2---:R-:W-:-:S05]  /*8380*/  IADD3 R3, PT, PT, R8, R3, RZ ;  /* 0x0000000308037210 */ /* 0x004fca0007ffe0ff */
[----:B------:R1:W-:Y:S02]  /*8390*/  ST.E desc[UR8][R12.64+0x4], R3 ;  /* 0x000004030c007985 */ /* 0x0003e4000c101908 */
.L_x_898:
[----:B------:R-:W-:Y:S05]  /*83a0*/  BSYNC.RECONVERGENT B0 ;  /* 0x0000000000007941 */ /* 0x000fea0003800200 */
.L_x_897:
        /* <DEDUP_REMOVED lines=13> */
.L_x_904:
[----:B------:R-:W0:Y:S02]  /*8480*/  LDS R2, [R4] ;  /* 0x0000000004027984 */ /* 0x000e240000000800 */
[----:B0-----:R-:W-:-:S05]  /*8490*/  HADD2 R3, R2, R5 ;  /* 0x0000000502037230 */ /* 0x001fca0000000000 */
[----:B------:R-:W0:Y:S02]  /*84a0*/  ATOMS.CAST.SPIN P0, [R4], R2, R3 ;  /* 0x000000020400758d */ /* 0x000e240001800003 */
[----:B0-----:R-:W-:Y:S05]  /*84b0*/  @!P0 BRA `(.L_x_904) ;  /* 0xfffffffc00f08947 */ /* 0x001fea000383ffff */
[----:B------:R-:W-:Y:S05]  /*84c0*/  BRA `(.L_x_902) ;  /* 0x00000000000c7947 */ /* 0x000fea0003800000 */
.L_x_903:
[----:B------:R-:W2:Y:S02]  /*84d0*/  LD.E R2, desc[UR8][R12.64] ;  /* 0x000000080c027980 */ /* 0x000ea4000c101900 */
[----:B--2---:R-:W-:-:S05]  /*84e0*/  IADD3 R3, PT, PT, R3, R2, RZ ;  /* 0x0000000203037210 */ /* 0x004fca0007ffe0ff */
[----:B------:R0:W-:Y:S02]  /*84f0*/  ST.E desc[UR8][R12.64], R3 ;  /* 0x000000030c007985 */ /* 0x0001e4000c101908 */
.L_x_902:
[----:B------:R-:W-:Y:S05]  /*8500*/  BSYNC.RECONVERGENT B0 ;  /* 0x0000000000007941 */ /* 0x000fea0003800200 */
.L_x_901:
[----:B------:R1:W-:Y:S02]  /*8510*/  ATOM.E.ADD.F16x2.RN.STRONG.GPU P0, RZ, desc[UR8][R12.64+0x4], R7 ;  /* 0x800004070cff79a2 */ /* 0x0003e4000c10e108 */
[----:B-1----:R-:W-:Y:S05]  /*8520*/  @P0 EXIT ;  /* 0x000000000000094d */ /* 0x002fea0003800000 */
[----:B------:R-:W1:Y:S02]  /*8530*/  QSPC.E.S P0, RZ, [R12+0x4] ;  /* 0x000004000cff73aa */ /* 0x000e640000000500 */
[----:B-1----:R-:W-:Y:S05]  /*8540*/  @!P0 BRA `(.L_x_905) ;  /* 0x00000000001c8947 */ /* 0x002fea0003800000 */
[----:B------:R-:W-:-:S04]  /*8550*/  MOV R2, R12 ;  /* 0x0000000c00027202 */ /* 0x000fc80000000f00 */
[----:B------:R-:W-:-:S07]  /*8560*/  MOV R4, R2 ;  /* 0x0000000200047202 */ /* 0x000fce0000000f00 */
.L_x_906:
[----:B------:R-:W0:Y:S02]  /*8570*/  LDS R2, [R4+0x4] ;  /* 0x0000040004027984 */ /* 0x000e240000000800 */
[----:B0-----:R-:W-:-:S05]  /*8580*/  HFMA2 R3, R2, 1, 1, R0 ;  /* 0x3c003c0002037831 */ /* 0x001fca0000000000 */
[----:B------:R-:W0:Y:S02]  /*8590*/  ATOMS.CAST.SPIN P0, [R4+0x4], R2, R3 ;  /* 0x000004020400758d */ /* 0x000e240001800003 */
[----:B0-----:R-:W-:Y:S05]  /*85a0*/  @!P0 BRA `(.L_x_906) ;  /* 0xfffffffc00f08947 */ /* 0x001fea000383ffff */
[----:B------:R-:W-:Y:S05]  /*85b0*/  EXIT ;  /* 0x000000000000794d */ /* 0x000fea0003800000 */
.L_x_905:
[----:B------:R-:W0:Y:S02]  /*85c0*/  LD.E R0, desc[UR8][R12.64+0x4] ;  /* 0x000004080c007980 */ /* 0x000e24000c101900 */
[----:B0-----:R-:W-:-:S05]  /*85d0*/  IADD3 R3, PT, PT, R7, R0, RZ ;  /* 0x0000000007037210 */ /* 0x001fca0007ffe0ff */
[----:B------:R-:W-:Y:S01]  /*85e0*/  ST.E desc[UR8][R12.64+0x4], R3 ;  /* 0x000004030c007985 */ /* 0x000fe2000c101908 */
[----:B------:R-:W-:Y:S05]  /*85f0*/  EXIT ;  /* 0x000000000000794d */ /* 0x000fea0003800000 */
.L_x_907:
        /* <DEDUP_REMOVED lines=16> */
.L_x_5294:


//--------------------- .text._Z23gemm_half_q_half_kernelILi4ELi128ELb1ELb0ELi64EEvPK6__halfPKjS4_S2_PS0_iiiiPKtS7_iiiiiibS2_i --------------------------
	.section	.text._Z23gemm_half_q_half_kernelILi4ELi128ELb1ELb0ELi64EEvPK6__halfPKjS4_S2_PS0_iiiiPKtS7_iiiiiibS2_i,"ax",@progbits
	.align	128
        .global         _Z23gemm_half_q_half_kernelILi4ELi128ELb1ELb0ELi64EEvPK6__halfPKjS4_S2_PS0_iiiiPKtS7_iiiiiibS2_i
        .type           _Z23gemm_half_q_half_kernelILi4ELi128ELb1ELb0ELi64EEvPK6__halfPKjS4_S2_PS0_iiiiPKtS7_iiiiiibS2_i,@function
        .size           _Z23gemm_half_q_half_kernelILi4ELi128ELb1ELb0ELi64EEvPK6__halfPKjS4_S2_PS0_iiiiPKtS7_iiiiiibS2_i,(.L_x_5295 - _Z23gemm_half_q_half_kernelILi4ELi128ELb1ELb0ELi64EEvPK6__halfPKjS4_S2_PS0_iiiiPKtS7_iiiiiibS2_i)
        .other          _Z23gemm_half_q_half_kernelILi4ELi128ELb1ELb0ELi64EEvPK6__halfPKjS4_S2_PS0_iiiiPKtS7_iiiiiibS2_i,@"STO_CUDA_ENTRY STV_DEFAULT"
_Z23gemm_half_q_half_kernelILi4ELi128ELb1ELb0ELi64EEvPK6__halfPKjS4_S2_PS0_iiiiPKtS7_iiiiiibS2_i:
.text._Z23gemm_half_q_half_kernelILi4ELi128ELb1ELb0ELi64EEvPK6__halfPKjS4_S2_PS0_iiiiPKtS7_iiiiiibS2_i:
[----:B------:R-:W0:Y:S08]  /*0000*/  LDC R1, c[0x0][0x37c] ;  /* 0x0000df00ff017b82 */ /* 0x000e300000000800 */
[----:B------:R-:W1:Y:S01]  /*0010*/  S2UR UR8, SR_CTAID.Y ;  /* 0x00000000000879c3 */ /* 0x000e620000002600 */
[----:B------:R-:W1:Y:S01]  /*0020*/  LDCU UR14, c[0x0][0x3a8] ;  /* 0x00007500ff0e77ac */ /* 0x000e620008000800 */
[----:B0-----:R-:W-:-:S04]  /*0030*/  IADD3 R1, PT, PT, R1, -0x10, RZ ;  /* 0xfffffff001017810 */ /* 0x001fc80007ffe0ff */
[----:B------:R-:W-:Y:S01]  /*0040*/  R2UR UR25, R1 ;  /* 0x00000000011972ca */ /* 0x000fe200000e0000 */
[----:B-1----:R-:W-:-:S04]  /*0050*/  UIMAD UR14, UR8, -0x4, UR14 ;  /* 0xfffffffc080e78a4 */ /* 0x002fc8000f8e020e */
[----:B------:R-:W-:-:S06]  /*0060*/  UISETP.GE.AND UP0, UPT, UR14, 0x1, UPT ;  /* 0x000000010e00788c */ /* 0x000fcc000bf06270 */
[----:B------:R-:W-:-:S13]  /*0070*/  PLOP3.LUT P0, PT, PT, PT, UP0, 0x80, 0x8 ;  /* 0x000000000008781c */ /* 0x000fda0003f0f008 */
[----:B------:R-:W-:Y:S05]  /*0080*/  @!P0 EXIT ;  /* 0x000000000000894d */ /* 0x000fea0003800000 */
[----:B------:R-:W0:Y:S01]  /*0090*/  LDC.64 R4, c[0x0][0x3e8] ;  /* 0x0000fa00ff047b82 */ /* 0x000e220000000a00 */
[----:B------:R-:W0:Y:S07]  /*00a0*/  LDCU.64 UR22, c[0x0][0x358] ;  /* 0x00006b00ff1677ac */ /* 0x000e2e0008000a00 */
[----:B------:R-:W1:Y:S01]  /*00b0*/  S2UR UR17, SR_CTAID.Z ;  /* 0x00000000001179c3 */ /* 0x000e620000002700 */
[----:B------:R-:W2:Y:S07]  /*00c0*/  S2R R0, SR_TID.X ;  /* 0x0000000000007919 */ /* 0x000eae0000002100 */
[----:B------:R-:W3:Y:S01]  /*00d0*/  LDC R3, c[0x0][0x3b0] ;  /* 0x0000ec00ff037b82 */ /* 0x000ee20000000800 */
[----:B0-----:R-:W4:Y:S01]  /*00e0*/  LDG.E.U16 R31, desc[UR22][R4.64] ;  /* 0x00000016041f7981 */ /* 0x001f22000c1e1500 */
[----:B------:R-:W-:Y:S01]  /*00f0*/  UISETP.NE.AND UP0, UPT, UR14, 0x1, UPT ;  /* 0x000000010e00788c */ /* 0x000fe2000bf05270 */
[----:B------:R-:W-:-:S02]  /*0100*/  PRMT R29, RZ, 0x7610, R29 ;  /* 0x00007610ff1d7816 */ /* 0x000fc4000000001d */
[----:B------:R-:W-:-:S03]  /*0110*/  PRMT R28, RZ, 0x7610, R28 ;  /* 0x00007610ff1c7816 */ /* 0x000fc6000000001c */
[----:B------:R-:W-:Y:S01]  /*0120*/  PLOP3.LUT P1, PT, PT, PT, UP0, 0x80, 0x8 ;  /* 0x000000000008781c */ /* 0x000fe20003f2f008 */
[----:B-1----:R-:W-:Y:S02]  /*0130*/  USHF.L.U32 UR9, UR17, 0x6, URZ ;  /* 0x0000000611097899 */ /* 0x002fe400080006ff */
[----:B------:R-:W-:Y:S01]  /*0140*/  UPLOP3.LUT UP0, UPT, UPT, UPT, UPT, 0x80, 0x8 ;  /* 0x000000000008789c */ /* 0x000fe20003f0f070 */
[----:B----4-:R-:W-:-:S09]  /*0150*/  PRMT R2, R31, 0x7610, R2 ;  /* 0x000076101f027816 */ /* 0x010fd20000000002 */
[----:B--23--:R-:W-:Y:S05]  /*0160*/  @!P1 BRA `(.L_x_908) ;  /* 0x0000000000489947 */ /* 0x00cfea0003800000 */
[----:B------:R-:W0:Y:S08]  /*0170*/  LDC R7, c[0x0][0x3f0] ;  /* 0x0000fc00ff077b82 */ /* 0x000e300000000800 */
[----:B------:R-:W0:Y:S02]  /*0180*/  LDC.64 R4, c[0x0][0x3e8] ;  /* 0x0000fa00ff047b82 */ /* 0x000e240000000a00 */
[----:B0-----:R-:W-:-:S05]  /*0190*/  IMAD.WIDE R4, R7, 0x2, R4 ;  /* 0x0000000207047825 */ /* 0x001fca00078e0204 */
[----:B------:R-:W2:Y:S01]  /*01a0*/  LDG.E.U16 R28, desc[UR22][R4.64] ;  /* 0x00000016041c7981 */ /* 0x000ea2000c1e1500 */
[----:B------:R-:W-:Y:S01]  /*01b0*/  UISETP.NE.AND UP1, UPT, UR14, 0x2, UPT ;  /* 0x000000020e00788c */ /* 0x000fe2000bf25270 */
[----:B--2---:R-:W-:-:S08]  /*01c0*/  LOP3.LUT R2, R28, R31, RZ, 0xfc, !PT ;  /* 0x0000001f1c027212 */ /* 0x004fd000078efcff */
[----:B------:R-:W-:Y:S05]  /*01d0*/  BRA.U !UP1, `(.L_x_908) ;  /* 0x00000001092c7547 */ /* 0x000fea000b800000 */
[----:B------:R-:W-:Y:S01]  /*01e0*/  UISETP.NE.AND UP1, UPT, UR14, 0x3, UPT ;  /* 0x000000030e00788c */ /* 0x000fe2000bf25270 */
[----:B------:R-:W-:-:S05]  /*01f0*/  IMAD.WIDE R4, R7, 0x2, R4 ;  /* 0x0000000207047825 */ /* 0x000fca00078e0204 */
[----:B------:R-:W-:Y:S01]  /*0200*/  PLOP3.LUT P0, PT, PT, PT, UP1, 0x80, 0x8 ;  /* 0x000000000008781c */ /* 0x000fe20003f0f018 */
[----:B------:R-:W-:Y:S01]  /*0210*/  IMAD.WIDE R6, R7, 0x2, R4 ;  /* 0x0000000207067825 */ /* 0x000fe200078e0204 */
[----:B------:R-:W2:Y:S11]  /*0220*/  LDG.E.U16 R29, desc[UR22][R4.64] ;  /* 0x00000016041d7981 */ /* 0x000eb6000c1e1500 */
[----:B------:R-:W3:Y:S01]  /*0230*/  @P0 LDG.E.U16 R6, desc[UR22][R6.64] ;  /* 0x0000001606060981 */ /* 0x000ee2000c1e1500 */
[----:B--2---:R-:W-:-:S02]  /*0240*/  LOP3.LUT R2, R29, R2, RZ, 0xfc, !PT ;  /* 0x000000021d027212 */ /* 0x004fc400078efcff */
[----:B---3--:R-:W-:-:S13]  /*0250*/  @P0 R2UR UR4, R6 ;  /* 0x00000000060402ca */ /* 0x008fda00000e0000 */
[----:B------:R-:W-:Y:S01]  /*0260*/  @P0 LOP3.LUT R8, R2, UR4, RZ, 0xfc, !PT ;  /* 0x0000000402080c12 */ /* 0x000fe2000f8efcff */
[----:B------:R-:W-:-:S03]  /*0270*/  @UP1 UISETP.EQ.AND UP0, UPT, UR4, URZ, UPT ;  /* 0x000000ff0400128c */ /* 0x000fc6000bf02270 */
[----:B------:R-:W-:-:S08]  /*0280*/  @P0 PRMT R2, R8, 0x7610, R2 ;  /* 0x0000761008020816 */ /* 0x000fd00000000002 */
.L_x_908:
[----:B------:R-:W-:Y:S01]  /*0290*/  PRMT R2, R2, 0x9910, RZ ;  /* 0x0000991002027816 */ /* 0x000fe200000000ff */
[----:B------:R-:W0:Y:S01]  /*02a0*/  S2UR UR4, SR_CTAID.X ;  /* 0x00000000000479c3 */ /* 0x000e220000002500 */
[----:B------:R-:W-:Y:S01]  /*02b0*/  MOV R4, UR9 ;  /* 0x0000000900047c02 */ /* 0x000fe20008000f00 */
[----:B------:R-:W-:Y:S01]  /*02c0*/  UISETP.LT.U32.AND UP1, UPT, UR14, 0x4, UPT ;  /* 0x000000040e00788c */ /* 0x000fe2000bf21070 */
[----:B------:R-:W-:Y:S02]  /*02d0*/  ISETP.NE.AND P0, PT, R2, RZ, PT ;  /* 0x000000ff0200720c */ /* 0x000fe40003f05270 */
[----:B------:R-:W-:-:S04]  /*02e0*/  VIADDMNMX R4, R4, 0x40, R3, PT ;  /* 0x0000004004047846 */ /* 0x000fc80003800103 */
[----:B------:R-:W-:-:S07]  /*02f0*/  R2UR UR15, R4 ;  /* 0x00000000040f72ca */ /* 0x000fce00000e0000 */
[----:B0-----:R-:W-:Y:S08]  /*0300*/  @!P0 EXIT ;  /* 0x000000000000894d */ /* 0x001ff00003800000 */
[----:B------:R-:W-:Y:S01]  /*0310*/  IADD3 R15, PT, PT, R0, UR9, RZ ;  /* 0x00000009000f7c10 */ /* 0x000fe2000fffe0ff */
[----:B------:R-:W-:Y:S01]  /*0320*/  USHF.L.U32 UR4, UR4, 0x8, URZ ;  /* 0x0000000804047899 */ /* 0x000fe200080006ff */
[----:B------:R-:W-:Y:S01]  /*0330*/  BSSY.RECONVERGENT B0, `(.L_x_909) ;  /* 0x00000b5000007945 */ /* 0x000fe20003800200 */
[----:B------:R-:W-:Y:S01]  /*0340*/  USEL UR5, UR14, 0x4, UP1 ;  /* 0x000000040e057887 */ /* 0x000fe20008800000 */
[----:B------:R-:W-:-:S03]  /*0350*/  ISETP.GE.AND P0, PT, R15, UR15, PT ;  /* 0x0000000f0f007c0c */ /* 0x000fc6000bf06270 */
[----:B------:R-:W-:-:S10]  /*0360*/  LEA R2, R0, UR4, 0x2 ;  /* 0x0000000400027c11 */ /* 0x000fd4000f8e10ff */
        /* <DEDUP_REMOVED lines=17> */
[----:B------:R-:W-:-:S04]  /*0480*/  UIADD3 UR6, UPT, UPT, -UR5, 0x1, URZ ;  /* 0x0000000105067890 */ /* 0x000fc8000fffe1ff */
[----:B------:R-:W-:Y:S01]  /*0490*/  UISETP.NE.AND UP1, UPT, UR6, URZ, UPT ;  /* 0x000000ff0600728c */ /* 0x000fe2000bf25270 */
[----:B--2---:R0:W-:Y:S08]  /*04a0*/  STS.U16 [R12], R5 ;  /* 0x000000050c007388 */ /* 0x0041f00000000400 */
[----:B------:R-:W-:Y:S05]  /*04b0*/  BRA.U !UP1, `(.L_x_910) ;  /* 0x0000000909707547 */ /* 0x000fea000b800000 */
[----:B------:R-:W-:Y:S01]  /*04c0*/  UISETP.GE.AND UP1, UPT, UR6, URZ, UPT ;  /* 0x000000ff0600728c */ /* 0x000fe2000bf26270 */
[----:B------:R-:W-:Y:S02]  /*04d0*/  IADD3 R13, PT, PT, R12, 0x80, RZ ;  /* 0x000000800c0d7810 */ /* 0x000fe40007ffe0ff */
[----:B0-----:R-:W-:-:S06]  /*04e0*/  IADD3 R12, PT, PT, R6, R3, RZ ;  /* 0x00000003060c7210 */ /* 0x001fcc0007ffe0ff */
[----:B------:R-:W-:Y:S05]  /*04f0*/  BRA.U UP1, `(.L_x_912) ;  /* 0x0000000101ec7547 */ /* 0x000fea000b800000 */
[----:B------:R-:W-:Y:S01]  /*0500*/  UIADD3 UR7, UPT, UPT, URZ, -UR6, URZ ;  /* 0x80000006ff077290 */ /* 0x000fe2000fffe0ff */
[----:B------:R-:W-:-:S03]  /*0510*/  PLOP3.LUT P0, PT, PT, PT, PT, 0x80, 0x8 ;  /* 0x000000000008781c */ /* 0x000fc60003f0f070 */
[----:B------:R-:W-:-:S09]  /*0520*/  UISETP.GT.AND UP1, UPT, UR7, 0x3, UPT ;  /* 0x000000030700788c */ /* 0x000fd2000bf24270 */
[----:B------:R-:W-:Y:S05]  /*0530*/  BRA.U !UP1, `(.L_x_913) ;  /* 0x0000000109847547 */ /* 0x000fea000b800000 */
[----:B------:R-:W-:-:S13]  /*0540*/  PLOP3.LUT P0, PT, PT, PT, PT, 0x8, 0x80 ;  /* 0x000000000080781c */ /* 0x000fda0003f0e170 */
.L_x_914:
[----:B------:R-:W-:Y:S02]  /*0550*/  IADD3 R5, P2, PT, R15, R12, RZ ;  /* 0x0000000c0f057210 */ /* 0x000fe40007f5e0ff */
[CC--:B------:R-:W-:Y:S02]  /*0560*/  IADD3 R6, PT, PT, R12.reuse, R3.reuse, RZ ;  /* 0x000000030c067210 */ /* 0x0c0fe40007ffe0ff */
[----:B------:R-:W-:Y:S02]  /*0570*/  LEA.HI.X.SX32 R12, R12, RZ, 0x1, P2 ;  /* 0x000000ff0c0c7211 */ /* 0x000fe400010f0eff */
[----:B------:R-:W-:Y:S02]  /*0580*/  LEA R4, P2, R5, UR10, 0x1 ;  /* 0x0000000a05047c11 */ /* 0x000fe4000f8408ff */
[----:B------:R-:W-:Y:S02]  /*0590*/  IADD3 R8, PT, PT, R6, R3, RZ ;  /* 0x0000000306087210 */ /* 0x000fe40007ffe0ff */
[----:B------:R-:W-:-:S02]  /*05a0*/  IADD3 R7, P3, PT, R15, R6, RZ ;  /* 0x000000060f077210 */ /* 0x000fc40007f7e0ff */
[----:B------:R-:W-:Y:S02]  /*05b0*/  LEA.HI.X R5, R5, UR11, R12, 0x1, P2 ;  /* 0x0000000b05057c11 */ /* 0x000fe400090f0c0c */
[----:B------:R-:W-:Y:S02]  /*05c0*/  IADD3 R12, PT, PT, R8, R3, RZ ;  /* 0x00000003080c7210 */ /* 0x000fe40007ffe0ff */
[----:B------:R-:W-:Y:S01]  /*05d0*/  LEA.HI.X.SX32 R10, R6, RZ, 0x1, P3 ;  /* 0x000000ff060a7211 */ /* 0x000fe200018f0eff */
[----:B------:R-:W2:Y:S01]  /*05e0*/  LDG.E.U16.CONSTANT R4, desc[UR22][R4.64] ;  /* 0x0000001604047981 */ /* 0x000ea2000c1e9500 */
[----:B------:R-:W-:Y:S02]  /*05f0*/  IADD3 R9, P4, PT, R15, R8, RZ ;  /* 0x000000080f097210 */ /* 0x000fe40007f9e0ff */
[----:B------:R-:W-:Y:S02]  /*0600*/  LEA R6, P3, R7, UR10, 0x1 ;  /* 0x0000000a07067c11 */ /* 0x000fe4000f8608ff */
[----:B------:R-:W-:-:S02]  /*0610*/  IADD3 R11, P2, PT, R15, R12, RZ ;  /* 0x0000000c0f0b7210 */ /* 0x000fc40007f5e0ff */
[----:B------:R-:W-:Y:S02]  /*0620*/  LEA.HI.X.SX32 R16, R8, RZ, 0x1, P4 ;  /* 0x000000ff08107211 */ /* 0x000fe400020f0eff */
[----:B------:R-:W-:Y:S02]  /*0630*/  LEA.HI.X R7, R7, UR11, R10, 0x1, P3 ;  /* 0x0000000b07077c11 */ /* 0x000fe400098f0c0a */
[----:B------:R-:W-:Y:S02]  /*0640*/  LEA.HI.X.SX32 R14, R12, RZ, 0x1, P2 ;  /* 0x000000ff0c0e7211 */ /* 0x000fe400010f0eff */
[----:B------:R-:W-:Y:S01]  /*0650*/  LEA R8, P4, R9, UR10, 0x1 ;  /* 0x0000000a09087c11 */ /* 0x000fe2000f8808ff */
[----:B------:R-:W3:Y:S01]  /*0660*/  LDG.E.U16.CONSTANT R6, desc[UR22][R6.64] ;  /* 0x0000001606067981 */ /* 0x000ee2000c1e9500 */
[----:B------:R-:W-:Y:S02]  /*0670*/  LEA R10, P2, R11, UR10, 0x1 ;  /* 0x0000000a0b0a7c11 */ /* 0x000fe4000f8408ff */
[----:B------:R-:W-:-:S02]  /*0680*/  LEA.HI.X R9, R9, UR11, R16, 0x1, P4 ;  /* 0x0000000b09097c11 */ /* 0x000fc4000a0f0c10 */
[----:B------:R-:W-:-:S03]  /*0690*/  LEA.HI.X R11, R11, UR11, R14, 0x1, P2 ;  /* 0x0000000b0b0b7c11 */ /* 0x000fc600090f0c0e */
[----:B------:R-:W4:Y:S04]  /*06a0*/  LDG.E.U16.CONSTANT R8, desc[UR22][R8.64] ;  /* 0x0000001608087981 */ /* 0x000f28000c1e9500 */
[----:B------:R-:W5:Y:S01]  /*06b0*/  LDG.E.U16.CONSTANT R10, desc[UR22][R10.64] ;  /* 0x000000160a0a7981 */ /* 0x000f62000c1e9500 */
[----:B------:R-:W-:-:S04]  /*06c0*/  UIADD3 UR6, UPT, UPT, UR6, 0x4, URZ ;  /* 0x0000000406067890 */ /* 0x000fc8000fffe0ff */
[----:B------:R-:W-:Y:S01]  /*06d0*/  UISETP.GE.AND UP1, UPT, UR6, -0x3, UPT ;  /* 0xfffffffd0600788c */ /* 0x000fe2000bf26270 */
[----:B------:R-:W-:Y:S01]  /*06e0*/  IADD3 R12, PT, PT, R12, R3, RZ ;  /* 0x000000030c0c7210 */ /* 0x000fe20007ffe0ff */
[----:B--2---:R-:W-:Y:S04]  /*06f0*/  STS.U16 [R13], R4 ;  /* 0x000000040d007388 */ /* 0x004fe80000000400 */
[----:B---3--:R-:W-:Y:S04]  /*0700*/  STS.U16 [R13+0x80], R6 ;  /* 0x000080060d007388 */ /* 0x008fe80000000400 */
[----:B----4-:R-:W-:Y:S04]  /*0710*/  STS.U16 [R13+0x100], R8 ;  /* 0x000100080d007388 */ /* 0x010fe80000000400 */
[----:B-----5:R0:W-:Y:S02]  /*0720*/  STS.U16 [R13+0x180], R10 ;  /* 0x0001800a0d007388 */ /* 0x0201e40000000400 */
[----:B0-----:R-:W-:Y:S01]  /*0730*/  IADD3 R13, PT, PT, R13, 0x200, RZ ;  /* 0x000002000d0d7810 */ /* 0x001fe20007ffe0ff */
[----:B------:R-:W-:Y:S06]  /*0740*/  BRA.U !UP1, `(.L_x_914) ;  /* 0xfffffffd09807547 */ /* 0x000fec000b83ffff */
.L_x_913:
[----:B------:R-:W-:-:S04]  /*0750*/  UIADD3 UR7, UPT, UPT, URZ, -UR6, URZ ;  /* 0x80000006ff077290 */ /* 0x000fc8000fffe0ff */
[----:B------:R-:W-:-:S09]  /*0760*/  UISETP.GT.AND UP1, UPT, UR7, 0x1, UPT ;  /* 0x000000010700788c */ /* 0x000fd2000bf24270 */
[----:B------:R-:W-:Y:S05]  /*0770*/  BRA.U !UP1, `(.L_x_915) ;  /* 0x0000000109447547 */ /* 0x000fea000b800000 */
        /* <DEDUP_REMOVED lines=11> */
[----:B------:R-:W-:Y:S01]  /*0830*/  PLOP3.LUT P0, PT, PT, PT, PT, 0x8, 0x80 ;  /* 0x000000000080781c */ /* 0x000fe20003f0e170 */
[----:B------:R-:W-:Y:S01]  /*0840*/  UIADD3 UR6, UPT, UPT, UR6, 0x2, URZ ;  /* 0x0000000206067890 */ /* 0x000fe2000fffe0ff */
[----:B------:R-:W-:Y:S01]  /*0850*/  IADD3 R12, PT, PT, R8, R3, RZ ;  /* 0x00000003080c7210 */ /* 0x000fe20007ffe0ff */
[----:B--2---:R-:W-:Y:S04]  /*0860*/  STS.U16 [R13], R4 ;  /* 0x000000040d007388 */ /* 0x004fe80000000400 */
[----:B---3--:R0:W-:Y:S02]  /*0870*/  STS.U16 [R13+0x80], R6 ;  /* 0x000080060d007388 */ /* 0x0081e40000000400 */
[----:B0-----:R-:W-:-:S07]  /*0880*/  IADD3 R13, PT, PT, R13, 0x100, RZ ;  /* 0x000001000d0d7810 */ /* 0x001fce0007ffe0ff */
.L_x_915:
[----:B------:R-:W-:-:S13]  /*0890*/  ISETP.EQ.AND P2, PT, RZ, UR6, PT ;  /* 0x00000006ff007c0c */ /* 0x000fda000bf42270 */
[----:B------:R-:W-:Y:S05]  /*08a0*/  @!P0 BRA P2, `(.L_x_910) ;  /* 0x0000000400748947 */ /* 0x000fea0001000000 */
.L_x_912:
[----:B------:R-:W-:-:S04]  /*08b0*/  IADD3 R5, P0, PT, R15, R12, RZ ;  /* 0x0000000c0f057210 */ /* 0x000fc80007f1e0ff */
[----:B------:R-:W-:Y:S02]  /*08c0*/  LEA.HI.X.SX32 R6, R12, RZ, 0x1, P0 ;  /* 0x000000ff0c067211 */ /* 0x000fe400000f0eff */
[----:B------:R-:W-:-:S04]  /*08d0*/  LEA R4, P0, R5, UR10, 0x1 ;  /* 0x0000000a05047c11 */ /* 0x000fc8000f8008ff */
[----:B------:R-:W-:-:S05]  /*08e0*/  LEA.HI.X R5, R5, UR11, R6, 0x1, P0 ;  /* 0x0000000b05057c11 */ /* 0x000fca00080f0c06 */
[----:B------:R-:W2:Y:S01]  /*08f0*/  LDG.E.U16.CONSTANT R4, desc[UR22][R4.64] ;  /* 0x0000001604047981 */ /* 0x000ea2000c1e9500 */
[----:B------:R-:W-:Y:S01]  /*0900*/  UIADD3 UR6, UPT, UPT, UR6, 0x1, URZ ;  /* 0x0000000106067890 */ /* 0x000fe2000fffe0ff */
[----:B------:R-:W-:-:S03]  /*0910*/  IADD3 R12, PT, PT, R12, R3, RZ ;  /* 0x000000030c0c7210 */ /* 0x000fc60007ffe0ff */
[----:B------:R-:W-:Y:S01]  /*0920*/  UISETP.NE.AND UP1, UPT, UR6, URZ, UPT ;  /* 0x000000ff0600728c */ /* 0x000fe2000bf25270 */
[----:B--2---:R0:W-:Y:S02]  /*0930*/  STS.U16 [R13], R4 ;  /* 0x000000040d007388 */ /* 0x0041e40000000400 */
[----:B0-----:R-:W-:-:S06]  /*0940*/  IADD3 R13, PT, PT, R13, 0x80, RZ ;  /* 0x000000800d0d7810 */ /* 0x001fcc0007ffe0ff */
[----:B------:R-:W-:Y:S05]  /*0950*/  BRA.U UP1, `(.L_x_912) ;  /* 0xfffffffd01d47547 */ /* 0x000fea000b83ffff */
[----:B------:R-:W-:Y:S05]  /*0960*/  BRA `(.L_x_910) ;  /* 0x0000000400447947 */ /* 0x000fea0003800000 */
.L_x_911:
[C---:B------:R-:W-:Y:S01]  /*0970*/  LEA R4, P0, R15.reuse, UR10, 0x1 ;  /* 0x0000000a0f047c11 */ /* 0x040fe2000f8008ff */
[----:B------:R-:W0:Y:S03]  /*0980*/  LDCU.64 UR12, c[0x0][0x380] ;  /* 0x00007000ff0c77ac */ /* 0x000e260008000a00 */
[----:B------:R-:W-:-:S05]  /*0990*/  LEA.HI.X R5, R15, UR11, RZ, 0x1, P0 ;  /* 0x0000000b0f057c11 */ /* 0x000fca00080f0cff */
[----:B------:R1:W5:Y:S01]  /*09a0*/  LDG.E.U16.CONSTANT R13, desc[UR22][R4.64] ;  /* 0x00000016040d7981 */ /* 0x000362000c1e9500 */
[----:B------:R-:W-:Y:S01]  /*09b0*/  UIADD3 UR6, UPT, UPT, URZ, -UR5, URZ ;  /* 0x80000005ff067290 */ /* 0x000fe2000fffe0ff */
[----:B------:R-:W-:-:S03]  /*09c0*/  IMAD R14, R3, UR8, RZ ;  /* 0x00000008030e7c24 */ /* 0x000fc6000f8e02ff */
[----:B------:R-:W-:Y:S02]  /*09d0*/  UISETP.GE.AND UP1, UPT, UR6, URZ, UPT ;  /* 0x000000ff0600728c */ /* 0x000fe4000bf26270 */
[----:B------:R-:W-:-:S07]  /*09e0*/  SHF.L.U32 R14, R14, 0x2, RZ ;  /* 0x000000020e0e7819 */ /* 0x000fce00000006ff */
[----:B01----:R-:W-:Y:S05]  /*09f0*/  BRA.U UP1, `(.L_x_916) ;  /* 0x0000000101f47547 */ /* 0x003fea000b800000 */
[----:B------:R-:W-:Y:S02]  /*0a00*/  UIADD3 UR7, UPT, UPT, URZ, -UR6, URZ ;  /* 0x80000006ff077290 */ /* 0x000fe4000fffe0ff */
[----:B------:R-:W-:Y:S02]  /*0a10*/  UPLOP3.LUT UP1, UPT, UPT, UPT, UPT, 0x80, 0x8 ;  /* 0x000000000008789c */ /* 0x000fe40003f2f070 */
[----:B------:R-:W-:-:S09]  /*0a20*/  UISETP.GT.AND UP2, UPT, UR7, 0x3, UPT ;  /* 0x000000030700788c */ /* 0x000fd2000bf44270 */
[----:B------:R-:W-:Y:S05]  /*0a30*/  BRA.U !UP2, `(.L_x_917) ;  /* 0x000000010a887547 */ /* 0x000fea000b800000 */
[----:B------:R-:W0:Y:S01]  /*0a40*/  LDCU.64 UR10, c[0x0][0x380] ;  /* 0x00007000ff0a77ac */ /* 0x000e220008000a00 */
[----:B------:R-:W-:-:S11]  /*0a50*/  UPLOP3.LUT UP1, UPT, UPT, UPT, UPT, 0x40, 0x4 ;  /* 0x000000000004789c */ /* 0x000fd60003f2e870 */
.L_x_918:
        /* <DEDUP_REMOVED lines=23> */
[----:B------:R-:W-:-:S04]  /*0bd0*/  UIADD3 UR6, UPT, UPT, UR6, 0x4, URZ ;  /* 0x0000000406067890 */ /* 0x000fc8000fffe0ff */
[----:B------:R-:W-:Y:S01]  /*0be0*/  UISETP.GE.AND UP2, UPT, UR6, -0x3, UPT ;  /* 0xfffffffd0600788c */ /* 0x000fe2000bf46270 */
[----:B------:R-:W-:Y:S01]  /*0bf0*/  IADD3 R14, PT, PT, R14, R3, RZ ;  /* 0x000000030e0e7210 */ /* 0x000fe20007ffe0ff */
[----:B--2---:R-:W-:Y:S04]  /*0c00*/  STS.U16 [R12], R5 ;  /* 0x000000050c007388 */ /* 0x004fe80000000400 */
[----:B---3--:R-:W-:Y:S04]  /*0c10*/  STS.U16 [R12+0x80], R7 ;  /* 0x000080070c007388 */ /* 0x008fe80000000400 */
[----:B----4-:R-:W-:Y:S04]  /*0c20*/  STS.U16 [R12+0x100], R9 ;  /* 0x000100090c007388 */ /* 0x010fe80000000400 */
[----:B------:R0:W-:Y:S02]  /*0c30*/  STS.U16 [R12+0x180], R11 ;  /* 0x0001800b0c007388 */ /* 0x0001e40000000400 */
[----:B0-----:R-:W-:Y:S01]  /*0c40*/  IADD3 R12, PT, PT, R12, 0x200, RZ ;  /* 0x000002000c0c7810 */ /* 0x001fe20007ffe0ff */
[----:B------:R-:W-:Y:S06]  /*0c50*/  BRA.U !UP2, `(.L_x_918) ;  /* 0xfffffffd0a807547 */ /* 0x000fec000b83ffff */
.L_x_917:
[----:B------:R-:W-:-:S04]  /*0c60*/  UIADD3 UR7, UPT, UPT, URZ, -UR6, URZ ;  /* 0x80000006ff077290 */ /* 0x000fc8000fffe0ff */
[----:B------:R-:W-:-:S09]  /*0c70*/  UISETP.GT.AND UP2, UPT, UR7, 0x1, UPT ;  /* 0x000000010700788c */ /* 0x000fd2000bf44270 */
[----:B------:R-:W-:Y:S05]  /*0c80*/  BRA.U !UP2, `(.L_x_919) ;  /* 0x000000010a487547 */ /* 0x000fea000b800000 */
        /* <DEDUP_REMOVED lines=12> */
[----:B------:R-:W-:Y:S01]  /*0d50*/  IADD3 R14, PT, PT, R8, R3, RZ ;  /* 0x00000003080e7210 */ /* 0x000fe20007ffe0ff */
[----:B------:R-:W-:Y:S02]  /*0d60*/  UIADD3 UR6, UPT, UPT, UR6, 0x2, URZ ;  /* 0x0000000206067890 */ /* 0x000fe4000fffe0ff */
[----:B------:R-:W-:Y:S01]  /*0d70*/  UPLOP3.LUT UP1, UPT, UPT, UPT, UPT, 0x40, 0x4 ;  /* 0x000000000004789c */ /* 0x000fe20003f2e870 */
[----:B--2---:R-:W-:Y:S04]  /*0d80*/  STS.U16 [R12], R5 ;  /* 0x000000050c007388 */ /* 0x004fe80000000400 */
[----:B---3--:R0:W-:Y:S02]  /*0d90*/  STS.U16 [R12+0x80], R7 ;  /* 0x000080070c007388 */ /* 0x0081e40000000400 */
[----:B0-----:R-:W-:-:S07]  /*0da0*/  IADD3 R12, PT, PT, R12, 0x100, RZ ;  /* 0x000001000c0c7810 */ /* 0x001fce0007ffe0ff */
.L_x_919:
[----:B------:R-:W-:-:S09]  /*0db0*/  UISETP.NE.OR UP1, UPT, UR6, URZ, UP1 ;  /* 0x000000ff0600728c */ /* 0x000fd20008f25670 */
[----:B------:R-:W-:Y:S05]  /*0dc0*/  BRA.U !UP1, `(.L_x_910) ;  /* 0x00000001092c7547 */ /* 0x000fea000b800000 */
.L_x_916:
[----:B-----5:R-:W-:-:S04]  /*0dd0*/  IADD3 R5, P0, PT, R13, R14, RZ ;  /* 0x0000000e0d057210 */ /* 0x020fc80007f1e0ff */
[----:B------:R-:W-:Y:S02]  /*0de0*/  LEA.HI.X.SX32 R6, R14, RZ, 0x1, P0 ;  /* 0x000000ff0e067211 */ /* 0x000fe400000f0eff */
[----:B------:R-:W-:-:S04]  /*0df0*/  LEA R4, P0, R5, UR12, 0x1 ;  /* 0x0000000c05047c11 */ /* 0x000fc8000f8008ff */
[----:B------:R-:W-:-:S06]  /*0e00*/  LEA.HI.X R5, R5, UR13, R6, 0x1, P0 ;  /* 0x0000000d05057c11 */ /* 0x000fcc00080f0c06 */
[----:B------:R-:W2:Y:S01]  /*0e10*/  LDG.E.U16.CONSTANT R5, desc[UR22][R4.64] ;  /* 0x0000001604057981 */ /* 0x000ea2000c1e9500 */
[----:B------:R-:W-:Y:S01]  /*0e20*/  UIADD3 UR6, UPT, UPT, UR6, 0x1, URZ ;  /* 0x0000000106067890 */ /* 0x000fe2000fffe0ff */
[----:B------:R-:W-:-:S03]  /*0e30*/  IADD3 R14, PT, PT, R14, R3, RZ ;  /* 0x000000030e0e7210 */ /* 0x000fc60007ffe0ff */
[----:B------:R-:W-:Y:S01]  /*0e40*/  UISETP.NE.AND UP1, UPT, UR6, URZ, UPT ;  /* 0x000000ff0600728c */ /* 0x000fe2000bf25270 */
[----:B--2---:R0:W-:Y:S02]  /*0e50*/  STS.U16 [R12], R5 ;  /* 0x000000050c007388 */ /* 0x0041e40000000400 */
[----:B0-----:R-:W-:-:S06]  /*0e60*/  IADD3 R12, PT, PT, R12, 0x80, RZ ;  /* 0x000000800c0c7810 */ /* 0x001fcc0007ffe0ff */
[----:B------:R-:W-:Y:S05]  /*0e70*/  BRA.U UP1, `(.L_x_916) ;  /* 0xfffffffd01d47547 */ /* 0x000fea000b83ffff */
.L_x_910:
[----:B------:R-:W-:Y:S05]  /*0e80*/  BSYNC.RECONVERGENT B0 ;  /* 0x0000000000007941 */ /* 0x000fea0003800200 */
.L_x_909:
[----:B------:R-:W1:Y:S02]  /*0e90*/  LDCU UR16, c[0x0][0x3ac] ;  /* 0x00007580ff1077ac */ /* 0x000e640008000800 */
[----:B-1----:R-:W-:-:S13]  /*0ea0*/  ISETP.GE.AND P0, PT, R2, UR16, PT ;  /* 0x0000001002007c0c */ /* 0x002fda000bf06270 */
[----:B------:R-:W-:Y:S05]  /*0eb0*/  @P0 EXIT ;  /* 0x000000000000094d */ /* 0x000fea0003800000 */
[----:B------:R-:W1:Y:S02]  /*0ec0*/  LDCU.U8 UR6, c[0x0][0x3e0] ;  /* 0x00007c00ff0677ac */ /* 0x000e640008000000 */
[----:B-1----:R-:W-:-:S04]  /*0ed0*/  UPRMT UR6, UR6, 0x8880, URZ ;  /* 0x0000888006067896 */ /* 0x002fc800080000ff */
[----:B------:R-:W-:-:S04]  /*0ee0*/  UISETP.NE.AND UP1, UPT, UR6, URZ, UPT ;  /* 0x000000ff0600728c */ /* 0x000fc8000bf25270 */
[----:B------:R-:W-:-:S09]  /*0ef0*/  UISETP.NE.OR UP1, UPT, UR17, URZ, !UP1 ;  /* 0x000000ff1100728c */ /* 0x000fd2000cf25670 */
[----:B------:R-:W-:Y:S05]  /*0f00*/  BRA.U UP1, `(.L_x_920) ;  /* 0x0000000101c07547 */ /* 0x000fea000b800000 */
[----:B------:R-:W-:Y:S02]  /*0f10*/  UIADD3 UR5, UPT, UPT, URZ, -UR5, URZ ;  /* 0x80000005ff057290 */ /* 0x000fe4000fffe0ff */
[----:B------:R-:W-:Y:S02]  /*0f20*/  UIMAD UR6, UR8, UR16, URZ ;  /* 0x00000010080672a4 */ /* 0x000fe4000f8e02ff */
[----:B------:R-:W-:Y:S02]  /*0f30*/  UISETP.GE.AND UP1, UPT, UR5, URZ, UPT ;  /* 0x000000ff0500728c */ /* 0x000fe4000bf26270 */
[----:B------:R-:W-:-:S06]  /*0f40*/  ULEA UR6, UR6, UR4, 0x2 ;  /* 0x0000000406067291 */ /* 0x000fcc000f8e10ff */
[----:B------:R-:W-:Y:S01]  /*0f50*/  LEA R15, R0, UR6, 0x2 ;  /* 0x00000006000f7c11 */ /* 0x000fe2000f8e10ff */
[----:B------:R-:W-:Y:S06]  /*0f60*/  BRA.U UP1, `(.L_x_921) ;  /* 0x00000001018c7547 */ /* 0x000fec000b800000 */
[----:B------:R-:W-:Y:S02]  /*0f70*/  UIADD3 UR4, UPT, UPT, URZ, -UR5, URZ ;  /* 0x80000005ff047290 */ /* 0x000fe4000fffe0ff */
[----:B------:R-:W-:Y:S02]  /*0f80*/  UPLOP3.LUT UP1, UPT, UPT, UPT, UPT, 0x80, 0x8 ;  /* 0x000000000008789c */ /* 0x000fe40003f2f070 */
[----:B------:R-:W-:-:S09]  /*0f90*/  UISETP.GT.AND UP2, UPT, UR4, 0x3, UPT ;  /* 0x000000030400788c */ /* 0x000fd2000bf44270 */
[----:B------:R-:W-:Y:S05]  /*0fa0*/  BRA.U !UP2, `(.L_x_922) ;  /* 0x000000010a447547 */ /* 0x000fea000b800000 */
[----:B0----5:R-:W0:Y:S01]  /*0fb0*/  LDC.64 R12, c[0x0][0x3a0] ;  /* 0x0000e800ff0c7b82 */ /* 0x021e220000000a00 */
[----:B------:R-:W-:-:S11]  /*0fc0*/  UPLOP3.LUT UP1, UPT, UPT, UPT, UPT, 0x40, 0x4 ;  /* 0x000000000004789c */ /* 0x000fd60003f2e870 */
.L_x_923:
[C---:B-1----:R-:W-:Y:S01]  /*0fd0*/  IADD3 R7, PT, PT, R15.reuse, UR16, RZ ;  /* 0x000000100f077c10 */ /* 0x042fe2000fffe0ff */
[--C-:B0-----:R-:W-:Y:S01]  /*0fe0*/  IMAD.WIDE R4, R15, 0x2, R12.reuse ;  /* 0x000000020f047825 */ /* 0x101fe200078e020c */
[----:B------:R-:W-:Y:S02]  /*0ff0*/  UIADD3 UR5, UPT, UPT, UR5, 0x4, URZ ;  /* 0x0000000405057890 */ /* 0x000fe4000fffe0ff */
[C---:B------:R-:W-:Y:S01]  /*1000*/  IADD3 R9, PT, PT, R7.reuse, UR16, RZ ;  /* 0x0000001007097c10 */ /* 0x040fe2000fffe0ff */
[--C-:B------:R-:W-:Y:S01]  /*1010*/  IMAD.WIDE R6, R7, 0x2, R12.reuse ;  /* 0x0000000207067825 */ /* 0x100fe200078e020c */
[----:B------:R1:W-:Y:S01]  /*1020*/  STG.E.64 desc[UR22][R4.64], RZ ;  /* 0x000000ff04007986 */ /* 0x0003e2000c101b16 */
[----:B------:R-:W-:Y:S01]  /*1030*/  UISETP.GE.AND UP2, UPT, UR5, -0x3, UPT ;  /* 0xfffffffd0500788c */ /* 0x000fe2000bf46270 */
[C---:B------:R-:W-:Y:S01]  /*1040*/  IADD3 R17, PT, PT, R9.reuse, UR16, RZ ;  /* 0x0000001009117c10 */ /* 0x040fe2000fffe0ff */
[--C-:B------:R-:W-:Y:S01]  /*1050*/  IMAD.WIDE R8, R9, 0x2, R12.reuse ;  /* 0x0000000209087825 */ /* 0x100fe200078e020c */
[----:B------:R1:W-:Y:S02]  /*1060*/  STG.E.64 desc[UR22][R6.64], RZ ;  /* 0x000000ff06007986 */ /* 0x0003e4000c101b16 */
[C---:B------:R-:W-:Y:S01]  /*1070*/  IADD3 R15, PT, PT, R17.reuse, UR16, RZ ;  /* 0x00000010110f7c10 */ /* 0x040fe2000fffe0ff */
[----:B------:R-:W-:Y:S01]  /*1080*/  IMAD.WIDE R10, R17, 0x2, R12 ;  /* 0x00000002110a7825 */ /* 0x000fe200078e020c */
[----:B------:R1:W-:Y:S04]  /*1090*/  STG.E.64 desc[UR22][R8.64], RZ ;  /* 0x000000ff08007986 */ /* 0x0003e8000c101b16 */
[----:B------:R1:W-:Y:S01]  /*10a0*/  STG.E.64 desc[UR22][R10.64], RZ ;  /* 0x000000ff0a007986 */ /* 0x0003e2000c101b16 */
[----:B------:R-:W-:Y:S05]  /*10b0*/  BRA.U !UP2, `(.L_x_923) ;  /* 0xfffffffd0ac47547 */ /* 0x000fea000b83ffff */
.L_x_922:
[----:B------:R-:W-:-:S04]  /*10c0*/  UIADD3 UR4, UPT, UPT, URZ, -UR5, URZ ;  /* 0x80000005ff047290 */ /* 0x000fc8000fffe0ff */
[----:B------:R-:W-:-:S09]  /*10d0*/  UISETP.GT.AND UP2, UPT, UR4, 0x1, UPT ;  /* 0x000000010400788c */ /* 0x000fd2000bf44270 */
[----:B------:R-:W-:Y:S05]  /*10e0*/  BRA.U !UP2, `(.L_x_924) ;  /* 0x000000010a247547 */ /* 0x000fea000b800000 */
[----:B-1----:R-:W0:Y:S01]  /*10f0*/  LDC.64 R6, c[0x0][0x3a0] ;  /* 0x0000e800ff067b82 */ /* 0x002e220000000a00 */
[C---:B------:R-:W-:Y:S01]  /*1100*/  IADD3 R9, PT, PT, R15.reuse, UR16, RZ ;  /* 0x000000100f097c10 */ /* 0x040fe2000fffe0ff */
[----:B------:R-:W-:Y:S02]  /*1110*/  UIADD3 UR5, UPT, UPT, UR5, 0x2, URZ ;  /* 0x0000000205057890 */ /* 0x000fe4000fffe0ff */
[----:B------:R-:W-:Y:S01]  /*1120*/  UPLOP3.LUT UP1, UPT, UPT, UPT, UPT, 0x40, 0x4 ;  /* 0x000000000004789c */ /* 0x000fe20003f2e870 */
[----:B0-----:R-:W-:Y:S01]  /*1130*/  IMAD.WIDE R4, R15, 0x2, R6 ;  /* 0x000000020f047825 */ /* 0x001fe200078e0206 */
[----:B------:R-:W-:-:S03]  /*1140*/  IADD3 R15, PT, PT, R9, UR16, RZ ;  /* 0x00000010090f7c10 */ /* 0x000fc6000fffe0ff */
[----:B------:R-:W-:Y:S01]  /*1150*/  IMAD.WIDE R6, R9, 0x2, R6 ;  /* 0x0000000209067825 */ /* 0x000fe200078e0206 */
[----:B------:R2:W-:Y:S04]  /*1160*/  STG.E.64 desc[UR22][R4.64], RZ ;  /* 0x000000ff04007986 */ /* 0x0005e8000c101b16 */
[----:B------:R2:W-:Y:S02]  /*1170*/  STG.E.64 desc[UR22][R6.64], RZ ;  /* 0x000000ff06007986 */ /* 0x0005e4000c101b16 */
.L_x_924:
[----:B------:R-:W-:-:S09]  /*1180*/  UISETP.NE.OR UP1, UPT, UR5, URZ, UP1 ;  /* 0x000000ff0500728c */ /* 0x000fd20008f25670 */
[----:B------:R-:W-:Y:S05]  /*1190*/  BRA.U !UP1, `(.L_x_920) ;  /* 0x00000001091c7547 */ /* 0x000fea000b800000 */
.L_x_921:
[----:B012---:R-:W0:Y:S02]  /*11a0*/  LDC.64 R4, c[0x0][0x3a0] ;  /* 0x0000e800ff047b82 */ /* 0x007e240000000a00 */
.L_x_925:
[C---:B0-----:R-:W-:Y:S01]  /*11b0*/  IMAD.WIDE R6, R15.reuse, 0x2, R4 ;  /* 0x000000020f067825 */ /* 0x041fe200078e0204 */
[----:B------:R-:W-:Y:S01]  /*11c0*/  UIADD3 UR5, UPT, UPT, UR5, 0x1, URZ ;  /* 0x0000000105057890 */ /* 0x000fe2000fffe0ff */
[----:B------:R-:W-:-:S03]  /*11d0*/  IADD3 R15, PT, PT, R15, UR16, RZ ;  /* 0x000000100f0f7c10 */ /* 0x000fc6000fffe0ff */
[----:B------:R3:W-:Y:S01]  /*11e0*/  STG.E.64 desc[UR22][R6.64], RZ ;  /* 0x000000ff06007986 */ /* 0x0007e2000c101b16 */
[----:B------:R-:W-:-:S09]  /*11f0*/  UISETP.NE.AND UP1, UPT, UR5, URZ, UPT ;  /* 0x000000ff0500728c */ /* 0x000fd2000bf25270 */
[----:B---3--:R-:W-:Y:S05]  /*1200*/  BRA.U UP1, `(.L_x_925) ;  /* 0xfffffffd01e87547 */ /* 0x008fea000b83ffff */
.L_x_920:
[----:B------:R-:W1:Y:S01]  /*1210*/  LDCU UR18, c[0x0][0x3c8] ;  /* 0x00007900ff1277ac */ /* 0x000e620008000800 */
[C---:B------:R-:W-:Y:S01]  /*1220*/  ISETP.LE.AND P0, PT, R3.reuse, UR9, PT ;  /* 0x0000000903007c0c */ /* 0x040fe2000bf03270 */
[----:B------:R-:W3:Y:S01]  /*1230*/  LDCU UR26, c[0x0][0x3cc] ;  /* 0x00007980ff1a77ac */ /* 0x000ee20008000800 */
[----:B------:R-:W4:Y:S01]  /*1240*/  LDCU UR27, c[0x0][0x3d0] ;  /* 0x00007a00ff1b77ac */ /* 0x000f220008000800 */
[----:B------:R-:W0:Y:S01]  /*1250*/  LDCU UR28, c[0x0][0x3d4] ;  /* 0x00007a80ff1c77ac */ /* 0x000e220008000800 */
[----:B------:R-:W0:Y:S01]  /*1260*/  LDCU UR29, c[0x0][0x3d8] ;  /* 0x00007b00ff1d77ac */ /* 0x000e220008000800 */
[----:B-12---:R-:W-:Y:S01]  /*1270*/  VIMNMX R4, PT, PT, R3, UR18, PT ;  /* 0x0000001203047c48 */ /* 0x006fe2000bfe0100 */
[----:B------:R-:W-:Y:S01]  /*1280*/  UISETP.LT.AND UP1, UPT, UR9, UR18, UPT ;  /* 0x000000120900728c */ /* 0x000fe2000bf21270 */
[----:B------:R-:W1:Y:S02]  /*1290*/  LDCU.64 UR10, c[0x0][0x3b8] ;  /* 0x00007700ff0a77ac */ /* 0x000e640008000a00 */
[----:B------:R-:W-:Y:S01]  /*12a0*/  ISETP.GT.AND P2, PT, R4, UR9, PT ;  /* 0x0000000904007c0c */ /* 0x000fe2000bf44270 */
[----:B------:R-:W-:-:S02]  /*12b0*/  USEL UR4, UR9, UR18, UP1 ;  /* 0x0000001209047287 */ /* 0x000fc40008800000 */
[----:B------:R-:W-:Y:S02]  /*12c0*/  USHF.L.U32 UR12, UR17, 0x7, URZ ;  /* 0x00000007110c7899 */ /* 0x000fe400080006ff */
[----:B------:R-:W-:Y:S02]  /*12d0*/  USHF.R.S32.HI UR5, URZ, 0x1f, UR4 ;  /* 0x0000001fff057899 */ /* 0x000fe40008011404 */
[----:B---3--:R-:W-:Y:S02]  /*12e0*/  UISETP.GT.AND UP1, UPT, UR9, UR26, UPT ;  /* 0x0000001a0900728c */ /* 0x008fe4000bf24270 */
[----:B------:R-:W-:Y:S02]  /*12f0*/  ULEA.HI UR5, UR5, UR4, URZ, 0x5 ;  /* 0x0000000405057291 */ /* 0x000fe4000f8f28ff */
[----:B----4-:R-:W-:Y:S02]  /*1300*/  UISETP.GT.AND UP2, UPT, UR9, UR27, UPT ;  /* 0x0000001b0900728c */ /* 0x010fe4000bf44270 */
[----:B------:R-:W-:-:S02]  /*1310*/  USHF.R.S32.HI UR24, URZ, 0x5, UR5 ;  /* 0x00000005ff187899 */ /* 0x000fc40008011405 */
[----:B0-----:R-:W-:Y:S02]  /*1320*/  UISETP.GT.AND UP3, UPT, UR9, UR28, UPT ;  /* 0x0000001c0900728c */ /* 0x001fe4000bf64270 */
[----:B------:R-:W-:Y:S01]  /*1330*/  UISETP.GT.AND UP4, UPT, UR9, UR29, UPT ;  /* 0x0000001d0900728c */ /* 0x000fe2000bf84270 */
[----:B------:R-:W-:Y:S01]  /*1340*/  UMOV UR5, URZ ;  /* 0x000000ff00057c82 */ /* 0x000fe20008000000 */
[----:B------:R-:W-:Y:S01]  /*1350*/  UMOV UR6, URZ ;  /* 0x000000ff00067c82 */ /* 0x000fe20008000000 */
[----:B------:R-:W-:Y:S01]  /*1360*/  UMOV UR7, URZ ;  /* 0x000000ff00077c82 */ /* 0x000fe20008000000 */
[----:B-1----:R-:W-:Y:S01]  /*1370*/  UIMAD.WIDE.U32 UR12, UR12, 0x2, UR10 ;  /* 0x000000020c0c78a5 */ /* 0x002fe2000f8e000a */
[----:B------:R-:W-:Y:S06]  /*1380*/  BAR.SYNC.DEFER_BLOCKING 0x0 ;  /* 0x0000000000007b1d */ /* 0x000fec0000010000 */
[----:B------:R-:W-:Y:S05]  /*1390*/  @P0 BRA `(.L_x_926) ;  /* 0x0000000000e40947 */ /* 0x000fea0003800000 */
[----:B------:R-:W-:Y:S01]  /*13a0*/  MOV R8, UR12 ;  /* 0x0000000c00087c02 */ /* 0x000fe20008000f00 */
[----:B------:R-:W0:Y:S01]  /*13b0*/  LDC.64 R4, c[0x0][0x390] ;  /* 0x0000e400ff047b82 */ /* 0x000e220000000a00 */
[----:B------:R-:W-:-:S05]  /*13c0*/  MOV R9, UR13 ;  /* 0x0000000d00097c02 */ /* 0x000fca0008000f00 */
[----:B------:R1:W5:Y:S01]  /*13d0*/  LDG.E.U16.CONSTANT R3, desc[UR22][R8.64] ;  /* 0x0000001608037981 */ /* 0x000362000c1e9500 */
[----:B------:R-:W-:Y:S01]  /*13e0*/  SHF.R.S32.HI R11, RZ, 0x1f, R2 ;  /* 0x0000001fff0b7819 */ /* 0x000fe20000011402 */
[----:B------:R-:W2:Y:S01]  /*13f0*/  LDC.64 R6, c[0x0][0x398] ;  /* 0x0000e600ff067b82 */ /* 0x000ea20000000a00 */
[----:B------:R-:W-:Y:S01]  /*1400*/  SHF.L.U32 R0, R0, 0x4, RZ ;  /* 0x0000000400007819 */ /* 0x000fe200000006ff */
[----:B------:R-:W-:Y:S01]  /*1410*/  UMOV UR4, URZ ;  /* 0x000000ff00047c82 */ /* 0x000fe20008000000 */
[----:B------:R-:W-:Y:S01]  /*1420*/  LEA.HI R11, R11, R2, RZ, 0x3 ;  /* 0x000000020b0b7211 */ /* 0x000fe200078f18ff */
[----:B------:R-:W-:Y:S01]  /*1430*/  UMOV UR8, UR9 ;  /* 0x0000000900087c82 */ /* 0x000fe20008000000 */
[----:B------:R-:W-:Y:S02]  /*1440*/  LOP3.LUT R0, R0, 0x10, RZ, 0xc0, !PT ;  /* 0x0000001000007812 */ /* 0x000fe400078ec0ff */
[----:B------:R-:W-:-:S07]  /*1450*/  SHF.R.S32.HI R14, RZ, 0x3, R11 ;  /* 0x00000003ff0e7819 */ /* 0x000fce000001140b */
.L_x_927:
[----:B-----5:R-:W-:-:S05]  /*1460*/  IADD3 R11, PT, PT, R3, UR4, RZ ;  /* 0x00000004030b7c10 */ /* 0x020fca000fffe0ff */
[----:B-1----:R-:W-:-:S05]  /*1470*/  IMAD R8, R11, UR16, RZ ;  /* 0x000000100b087c24 */ /* 0x002fca000f8e02ff */
[----:B------:R-:W-:-:S04]  /*1480*/  SHF.R.S32.HI R9, RZ, 0x1f, R8 ;  /* 0x0000001fff097819 */ /* 0x000fc80000011408 */
[----:B------:R-:W-:-:S04]  /*1490*/  LEA.HI R9, R9, R8, RZ, 0x3 ;  /* 0x0000000809097211 */ /* 0x000fc800078f18ff */
[----:B------:R-:W-:-:S05]  /*14a0*/  LEA.HI.SX32 R9, R9, R14, 0x1d ;  /* 0x0000000e09097211 */ /* 0x000fca00078feaff */
[----:B0-----:R-:W-:-:S06]  /*14b0*/  IMAD.WIDE R8, R9, 0x4, R4 ;  /* 0x0000000409087825 */ /* 0x001fcc00078e0204 */
[----:B------:R-:W3:Y:S01]  /*14c0*/  LDG.E.CONSTANT R9, desc[UR22][R8.64] ;  /* 0x0000001608097981 */ /* 0x000ee2000c1e9900 */
[----:B------:R-:W-:Y:S01]  /*14d0*/  USHF.L.U32 UR20, UR8, 0x1, URZ ;  /* 0x0000000108147899 */ /* 0x000fe200080006ff */
[----:B--2---:R-:W-:-:S03]  /*14e0*/  IMAD.WIDE.U32 R10, R11, 0x2, R6 ;  /* 0x000000020b0a7825 */ /* 0x004fc600078e0006 */
[----:B------:R-:W-:-:S03]  /*14f0*/  UIMAD.WIDE.U32 UR20, UR20, 0x2, UR10 ;  /* 0x00000002141478a5 */ /* 0x000fc6000f8e000a */
[----:B------:R-:W2:Y:S03]  /*1500*/  LDG.E.U16.CONSTANT R10, desc[UR22][R10.64] ;  /* 0x000000160a0a7981 */ /* 0x000ea6000c1e9500 */
[----:B------:R-:W-:Y:S02]  /*1510*/  MOV R12, UR20 ;  /* 0x00000014000c7c02 */ /* 0x000fe40008000f00 */
[----:B------:R-:W-:-:S05]  /*1520*/  MOV R13, UR21 ;  /* 0x00000015000d7c02 */ /* 0x000fca0008000f00 */
[----:B------:R-:W4:Y:S01]  /*1530*/  LDG.E.U16.CONSTANT R18, desc[UR22][R12.64+0x2] ;  /* 0x000002160c127981 */ /* 0x000f22000c1e9500 */
[----:B------:R-:W-:Y:S02]  /*1540*/  ULEA UR20, UR4, UR25, 0x3 ;  /* 0x0000001904147291 */ /* 0x000fe4000f8e18ff */
[----:B------:R-:W-:Y:S01]  /*1550*/  UIADD3 UR4, UPT, UPT, UR4, 0x1, URZ ;  /* 0x0000000104047890 */ /* 0x000fe2000fffe0ff */
[----:B---3--:R-:W-:-:S04]  /*1560*/  SHF.R.U32.HI R15, RZ, R0, R9 ;  /* 0x00000000ff0f7219 */ /* 0x008fc80000011609 */
[--C-:B------:R-:W-:Y:S02]  /*1570*/  SHF.R.U32.HI R8, RZ, 0x8, R15.reuse ;  /* 0x00000008ff087819 */ /* 0x100fe4000001160f */
[----:B------:R-:W-:Y:S02]  /*1580*/  LOP3.LUT R16, R15, 0xf, RZ, 0xc0, !PT ;  /* 0x0000000f0f107812 */ /* 0x000fe400078ec0ff */
[----:B------:R-:W-:Y:S02]  /*1590*/  LOP3.LUT R8, R8, 0xf, RZ, 0xc0, !PT ;  /* 0x0000000f08087812 */ /* 0x000fe400078ec0ff */
[--C-:B------:R-:W-:Y:S02]  /*15a0*/  SHF.R.U32.HI R17, RZ, 0x4, R15.reuse ;  /* 0x00000004ff117819 */ /* 0x100fe4000001160f */
[----:B------:R-:W-:Y:S01]  /*15b0*/  SHF.R.U32.HI R15, RZ, 0xc, R15 ;  /* 0x0000000cff0f7819 */ /* 0x000fe2000001160f */
[----:B------:R-:W-:Y:S01]  /*15c0*/  IMAD R19, R16, R16, R16 ;  /* 0x0000001010137224 */ /* 0x000fe200078e0210 */
[----:B------:R-:W-:Y:S01]  /*15d0*/  LOP3.LUT R17, R17, 0xf, RZ, 0xc0, !PT ;  /* 0x0000000f11117812 */ /* 0x000fe200078ec0ff */
[----:B------:R-:W-:Y:S01]  /*15e0*/  IMAD R9, R8, R8, R8 ;  /* 0x0000000808097224 */ /* 0x000fe200078e0208 */
[----:B------:R-:W-:-:S02]  /*15f0*/  LOP3.LUT R15, R15, 0xf, RZ, 0xc0, !PT ;  /* 0x0000000f0f0f7812 */ /* 0x000fc400078ec0ff */
[----:B------:R-:W-:Y:S01]  /*1600*/  IADD3 R19, PT, PT, R16, 0x1, R19 ;  /* 0x0000000110137810 */ /* 0x000fe20007ffe013 */
[----:B------:R-:W-:Y:S01]  /*1610*/  IMAD R16, R17, R17, R17 ;  /* 0x0000001111107224 */ /* 0x000fe200078e0211 */
[----:B------:R-:W-:Y:S01]  /*1620*/  IADD3 R9, PT, PT, R8, 0x1, R9 ;  /* 0x0000000108097810 */ /* 0x000fe20007ffe009 */
[----:B------:R-:W-:-:S03]  /*1630*/  IMAD R8, R15, R15, R15 ;  /* 0x0000000f0f087224 */ /* 0x000fc600078e020f */
[----:B------:R-:W-:Y:S02]  /*1640*/  IADD3 R16, PT, PT, R17, 0x1, R16 ;  /* 0x0000000111107810 */ /* 0x000fe40007ffe010 */
[----:B------:R-:W-:Y:S01]  /*1650*/  IADD3 R8, PT, PT, R15, 0x1, R8 ;  /* 0x000000010f087810 */ /* 0x000fe20007ffe008 */
[----:B------:R-:W-:Y:S08]  /*1660*/  I2F.F16 R19, R19 ;  /* 0x0000001300137306 */ /* 0x000ff00000200c00 */
[----:B------:R-:W0:Y:S08]  /*1670*/  I2F.F16 R16, R16 ;  /* 0x0000001000107306 */ /* 0x000e300000200c00 */
[----:B------:R-:W-:Y:S08]  /*1680*/  I2F.F16 R9, R9 ;  /* 0x0000000900097306 */ /* 0x000ff00000200c00 */
[----:B------:R-:W1:Y:S01]  /*1690*/  I2F.F16 R8, R8 ;  /* 0x0000000800087306 */ /* 0x000e620000200c00 */
[----:B0-----:R-:W-:-:S02]  /*16a0*/  PRMT R19, R19, 0x5410, R16 ;  /* 0x0000541013137816 */ /* 0x001fc40000000010 */
[----:B----4-:R-:W-:-:S03]  /*16b0*/  R2UR UR19, R18 ;  /* 0x00000000121372ca */ /* 0x010fc600000e0000 */
[----:B--2---:R-:W-:Y:S01]  /*16c0*/  HMUL2 R12, R19, R10.H0_H0 ;  /* 0x2000000a130c7232 */ /* 0x004fe20000000000 */
[----:B-1----:R-:W-:-:S05]  /*16d0*/  PRMT R9, R9, 0x5410, R8 ;  /* 0x0000541009097816 */ /* 0x002fca0000000008 */
[----:B------:R-:W-:-:S05]  /*16e0*/  HMUL2 R13, R9, R10.H0_H0 ;  /* 0x2000000a090d7232 */ /* 0x000fca0000000000 */
[----:B------:R3:W-:Y:S01]  /*16f0*/  STL.64 [UR20], R12 ;  /* 0x0000000cff007987 */ /* 0x0007e20008100a14 */
[----:B------:R-:W-:-:S04]  /*1700*/  UIADD3 UR8, UPT, UPT, UR19, UR8, URZ ;  /* 0x0000000813087290 */ /* 0x000fc8000fffe0ff */
[----:B------:R-:W-:-:S09]  /*1710*/  UISETP.GE.AND UP5, UPT, UR8, UR15, UPT ;  /* 0x0000000f0800728c */ /* 0x000fd2000bfa6270 */
[----:B---3--:R-:W-:Y:S05]  /*1720*/  BRA.U !UP5, `(.L_x_927) ;  /* 0xfffffffd0d4c7547 */ /* 0x008fea000b83ffff */
.L_x_926:
[----:B------:R-:W-:Y:S01]  /*1730*/  UISETP.GT.AND UP5, UPT, UR9, UR18, UPT ;  /* 0x000000120900728c */ /* 0x000fe2000bfa4270 */
[----:B------:R-:W-:Y:S01]  /*1740*/  PRMT R27, RZ, 0x5410, RZ ;  /* 0x00005410ff1b7816 */ /* 0x000fe200000000ff */
[----:B------:R-:W-:Y:S01]  /*1750*/  UMOV UR4, URZ ;  /* 0x000000ff00047c82 */ /* 0x000fe20008000000 */
[----:B------:R-:W-:-:S06]  /*1760*/  UMOV UR8, URZ ;  /* 0x000000ff00087c82 */ /* 0x000fcc0008000000 */
[----:B------:R-:W-:Y:S05]  /*1770*/  BRA.U !UP5, `(.L_x_928) ;  /* 0x000000010d207547 */ /* 0x000fea000b800000 */
[----:B------:R-:W0:Y:S02]  /*1780*/  LDCU UR5, c[0x0][0x3cc] ;  /* 0x00007980ff0577ac */ /* 0x000e240008000800 */
[----:B0-----:R-:W-:-:S04]  /*1790*/  UISETP.LT.AND UP5, UPT, UR9, UR5, UPT ;  /* 0x000000050900728c */ /* 0x001fc8000bfa1270 */
[----:B------:R-:W-:-:S04]  /*17a0*/  USEL UR5, UR9, UR5, UP5 ;  /* 0x0000000509057287 */ /* 0x000fc8000a800000 */
[----:B------:R-:W-:-:S04]  /*17b0*/  UIADD3 UR5, UPT, UPT, UR5, -UR18, URZ ;  /* 0x8000001205057290 */ /* 0x000fc8000fffe0ff */
[----:B------:R-:W-:-:S04]  /*17c0*/  USHF.R.S32.HI UR19, URZ, 0x1f, UR5 ;  /* 0x0000001fff137899 */ /* 0x000fc80008011405 */
[----:B------:R-:W-:-:S04]  /*17d0*/  ULEA.HI UR19, UR19, UR5, URZ, 0x5 ;  /* 0x0000000513137291 */ /* 0x000fc8000f8f28ff */
[----:B------:R-:W-:-:S04]  /*17e0*/  USHF.R.S32.HI UR19, URZ, 0x5, UR19 ;  /* 0x00000005ff137899 */ /* 0x000fc80008011413 */
[----:B------:R-:W-:-:S12]  /*17f0*/  UIMAD UR5, UR19, 0x6, URZ ;  /* 0x00000006130578a4 */ /* 0x000fd8000f8e02ff */
.L_x_928:
        /* <DEDUP_REMOVED lines=9> */
.L_x_929:
        /* <DEDUP_REMOVED lines=8> */
[----:B------:R-:W-:-:S12]  /*1910*/  USHF.L.U32 UR7, UR19, 0x2, URZ ;  /* 0x0000000213077899 */ /* 0x000fd800080006ff */
.L_x_930:
        /* <DEDUP_REMOVED lines=9> */
.L_x_931:
        /* <DEDUP_REMOVED lines=9> */
.L_x_932:
[----:B------:R-:W-:Y:S01]  /*1a40*/  ULEA UR5, UR24, UR5, 0x3 ;  /* 0x0000000518057291 */ /* 0x000fe2000f8e18ff */
[----:B------:R-:W-:Y:S02]  /*1a50*/  PRMT R26, RZ, 0x5410, RZ ;  /* 0x00005410ff1a7816 */ /* 0x000fe400000000ff */
[----:B------:R-:W-:Y:S01]  /*1a60*/  PRMT R25, RZ, 0x5410, RZ ;  /* 0x00005410ff197816 */ /* 0x000fe200000000ff */
[----:B------:R-:W-:Y:S01]  /*1a70*/  UIADD3 UR5, UPT, UPT, UR7, UR5, UR6 ;  /* 0x0000000507057290 */ /* 0x000fe2000fffe006 */
[----:B------:R-:W-:Y:S02]  /*1a80*/  PRMT R24, RZ, 0x5410, RZ ;  /* 0x00005410ff187816 */ /* 0x000fe400000000ff */
[----:B------:R-:W-:Y:S01]  /*1a90*/  PRMT R23, RZ, 0x5410, RZ ;  /* 0x00005410ff177816 */ /* 0x000fe200000000ff */
[----:B------:R-:W-:Y:S01]  /*1aa0*/  UIADD3 UR4, UPT, UPT, UR8, UR5, UR4 ;  /* 0x0000000508047290 */ /* 0x000fe2000fffe004 */
[----:B------:R-:W-:Y:S02]  /*1ab0*/  PRMT R22, RZ, 0x5410, RZ ;  /* 0x00005410ff167816 */ /* 0x000fe400000000ff */
[----:B------:R-:W-:Y:S01]  /*1ac0*/  PRMT R21, RZ, 0x5410, RZ ;  /* 0x00005410ff157816 */ /* 0x000fe200000000ff */
[----:B------:R-:W-:Y:S01]  /*1ad0*/  UIMAD UR5, UR4, UR16, URZ ;  /* 0x00000010040572a4 */ /* 0x000fe2000f8e02ff */
[----:B------:R-:W-:Y:S01]  /*1ae0*/  PRMT R20, RZ, 0x5410, RZ ;  /* 0x00005410ff147816 */ /* 0x000fe200000000ff */
[----:B------:R-:W-:Y:S10]  /*1af0*/  @!P2 BRA `(.L_x_933) ;  /* 0x0000007800eca947 */ /* 0x000ff40003800000 */
[----:B------:R-:W-:Y:S01]  /*1b00*/  MOV R4, UR12 ;  /* 0x0000000c00047c02 */ /* 0x000fe20008000f00 */
[----:B------:R-:W2:Y:S01]  /*1b10*/  LDL.64 R6, [R1] ;  /* 0x0000000001067983 */ /* 0x000ea20000100a00 */
[----:B------:R-:W-:Y:S01]  /*1b20*/  MOV R5, UR13 ;  /* 0x0000000d00057c02 */ /* 0x000fe20008000f00 */
[----:B------:R-:W0:Y:S01]  /*1b30*/  S2UR UR7, SR_CgaCtaId ;  /* 0x00000000000779c3 */ /* 0x000e220000008800 */
[----:B------:R-:W1:Y:S03]  /*1b40*/  LDCU.64 UR12, c[0x0][0x388] ;  /* 0x00007100ff0c77ac */ /* 0x000e660008000a00 */
[----:B------:R-:W3:Y:S01]  /*1b50*/  LDG.E.U16.CONSTANT R4, desc[UR22][R4.64+0x2] ;  /* 0x0000021604047981 */ /* 0x000ee2000c1e9500 */
[----:B------:R-:W-:Y:S02]  /*1b60*/  USHF.R.S32.HI UR8, URZ, 0x1f, UR5 ;  /* 0x0000001fff087899 */ /* 0x000fe40008011405 */
[----:B------:R-:W-:Y:S01]  /*1b70*/  IADD3 R0, P0, PT, R2, UR5, RZ ;  /* 0x0000000502007c10 */ /* 0x000fe2000ff1e0ff */
[----:B------:R-:W-:-:S02]  /*1b80*/  UISETP.LT.AND UP1, UPT, UR15, UR18, UPT ;  /* 0x000000120f00728c */ /* 0x000fc4000bf21270 */
[----:B------:R-:W-:Y:S01]  /*1b90*/  UIMAD.WIDE.U32 UR10, UR17, 0x100, UR10 ;  /* 0x00000100110a78a5 */ /* 0x000fe2000f8e000a */
[----:B------:R-:W-:Y:S01]  /*1ba0*/  LEA.HI.X.SX32 R3, R2, UR8, 0x1, P0 ;  /* 0x0000000802037c11 */ /* 0x000fe200080f0eff */
[----:B------:R-:W-:Y:S01]  /*1bb0*/  UMOV UR6, 0x400 ;  /* 0x0000040000067882 */ /* 0x000fe20000000000 */
[----:B------:R-:W-:Y:S01]  /*1bc0*/  USEL UR15, UR15, UR18, UP1 ;  /* 0x000000120f0f7287 */ /* 0x000fe20008800000 */
[----:B------:R-:W-:Y:S01]  /*1bd0*/  PRMT R27, R27, 0x5410, RZ ;  /* 0x000054101b1b7816 */ /* 0x000fe200000000ff */
[----:B------:R-:W-:Y:S02]  /*1be0*/  UIADD3 UR10, UP1, UPT, UR10, 0x2, URZ ;  /* 0x000000020a0a7890 */ /* 0x000fe4000ff3e0ff */
[----:B------:R-:W-:Y:S01]  /*1bf0*/  UISETP.EQ.OR UP0, UPT, UR14, 0x3, UP0 ;  /* 0x000000030e00788c */ /* 0x000fe20008702670 */
[C---:B-1----:R-:W-:Y:S01]  /*1c00*/  LEA R2, P0, R0.reuse, UR12, 0x2 ;  /* 0x0000000c00027c11 */ /* 0x042fe2000f8010ff */
[----:B------:R-:W1:Y:S03]  /*1c10*/  LDCU UR16, c[0x0][0x3ac] ;  /* 0x00007580ff1077ac */ /* 0x000e660008000800 */
[----:B------:R-:W-:Y:S01]  /*1c20*/  LEA.HI.X R3, R0, UR13, R3, 0x2, P0 ;  /* 0x0000000d00037c11 */ /* 0x000fe200080f1403 */
[----:B0-----:R-:W-:-:S02]  /*1c30*/  ULEA UR6, UR7, UR6, 0x18 ;  /* 0x0000000607067291 */ /* 0x001fc4000f8ec0ff */
[----:B------:R-:W-:Y:S02]  /*1c40*/  UIADD3.X UR11, UPT, UPT, URZ, UR11, URZ, UP1, !UPT ;  /* 0x0000000bff0b7290 */ /* 0x000fe40008ffe4ff */
[----:B------:R-:W-:Y:S01]  /*1c50*/  UIADD3 UR8, UPT, UPT, UR6, 0x100, URZ ;  /* 0x0000010006087890 */ /* 0x000fe2000fffe0ff */
[----:B---3--:R-:W-:Y:S02]  /*1c60*/  R2UR UR4, R4 ;  /* 0x00000000040472ca */ /* 0x008fe400000e0000 */
[----:B--2---:R-:W-:Y:S02]  /*1c70*/  PRMT R48, R6, 0x5432, R6 ;  /* 0x0000543206307816 */ /* 0x004fe40000000006 */
[----:B------:R-:W-:-:S09]  /*1c80*/  PRMT R0, R7, 0x5432, R7 ;  /* 0x0000543207007816 */ /* 0x000fd20000000007 */
[----:B------:R-:W-:-:S03]  /*1c90*/  UIADD3 UR5, UPT, UPT, UR9, UR4, URZ ;  /* 0x0000000409057290 */ /* 0x000fc6000fffe0ff */
[----:B-1----:R-:W-:-:S09]  /*1ca0*/  UMOV UR4, URZ ;  /* 0x000000ff00047c82 */ /* 0x002fd20008000000 */
.L_x_950:
[----:B0-----:R-:W2:Y:S01]  /*1cb0*/  LDG.E.128.CONSTANT R4, desc[UR22][R2.64] ;  /* 0x0000001602047981 */ /* 0x001ea2000c1e9d00 */
[----:B------:R-:W-:-:S05]  /*1cc0*/  MOV R51, UR16 ;  /* 0x0000001000337c02 */ /* 0x000fca0008000f00 */
[----:B------:R-:W-:-:S05]  /*1cd0*/  IMAD.WIDE R50, R51, 0x4, R2 ;  /* 0x0000000433327825 */ /* 0x000fca00078e0202 */
[----:B------:R-:W3:Y:S01]  /*1ce0*/  LDG.E.128.CONSTANT R8, desc[UR22][R50.64] ;  /* 0x0000001632087981 */ /* 0x000ee2000c1e9d00 */
[----:B------:R-:W-:-:S06]  /*1cf0*/  UISETP.NE.AND UP1, UPT, UR9, UR5, UPT ;  /* 0x000000050900728c */ /* 0x000fcc000bf25270 */
[----:B------:R-:W-:-:S05]  /*1d00*/  PLOP3.LUT P2, PT, PT, PT, UP1, 0x80, 0x8 ;  /* 0x000000000008781c */ /* 0x000fca0003f4f018 */
[----:B------:R-:W-:Y:S01]  /*1d10*/  @!UP1 UMOV UR6, UR10 ;  /* 0x0000000a00069c82 */ /* 0x000fe20008000000 */
[----:B------:R-:W-:Y:S01]  /*1d20*/  @!UP1 UMOV UR7, UR11 ;  /* 0x0000000b00079c82 */ /* 0x000fe20008000000 */
[----:B------:R-:W-:Y:S02]  /*1d30*/  MOV R12, UR6 ;  /* 0x00000006000c7c02 */ /* 0x000fe40008000f00 */
[----:B-----5:R-:W-:Y:S01]  /*1d40*/  MOV R13, UR7 ;  /* 0x00000007000d7c02 */ /* 0x020fe20008000f00 */
[----:B------:R-:W-:-:S04]  /*1d50*/  @!UP1 ULEA UR6, UR4, UR25, 0x3 ;  /* 0x0000001904069291 */ /* 0x000fc8000f8e18ff */
[----:B------:R0:W4:Y:S05]  /*1d60*/  @!P2 LDG.E.U16.CONSTANT R49, desc[UR22][R12.64] ;  /* 0x000000160c31a981 */ /* 0x00012a000c1e9500 */
[----:B------:R-:W4:Y:S01]  /*1d70*/  @!P2 LDL.64 R2, [UR6+0x8] ;  /* 0x00000806ff02a983 */ /* 0x000f220008100a00 */
[----:B------:R-:W-:Y:S01]  /*1d80*/  ISETP.NE.AND P0, PT, R31, RZ, PT ;  /* 0x000000ff1f00720c */ /* 0x000fe20003f05270 */
[----:B------:R-:W-:Y:S02]  /*1d90*/  UISETP.NE.AND UP2, UPT, UR14, 0x1, UPT ;  /* 0x000000010e00788c */ /* 0x000fe4000bf45270 */
[----:B------:R-:W-:-:S04]  /*1da0*/  @!UP1 UIADD3 UR6, UPT, UPT, UR4, 0x1, URZ ;  /* 0x0000000104069890 */ /* 0x000fc8000fffe0ff */
[----:B------:R-:W-:Y:S02]  /*1db0*/  PLOP3.LUT P1, PT, PT, PT, UP2, 0x80, 0x8 ;  /* 0x000000000008781c */ /* 0x000fe40003f2f028 */
[----:B--2---:R-:W-:Y:S02]  /*1dc0*/  LOP3.LUT R14, R4, 0xff, RZ, 0xc0, !PT ;  /* 0x000000ff040e7812 */ /* 0x004fe400078ec0ff */
[----:B0-----:R-:W-:Y:S02]  /*1dd0*/  LOP3.LUT R12, R5, 0xff, RZ, 0xc0, !PT ;  /* 0x000000ff050c7812 */ /* 0x001fe400078ec0ff */
[----:B------:R-:W-:Y:S02]  /*1de0*/  IADD3 R15, PT, PT, R14, -0x80, RZ ;  /* 0xffffff800e0f7810 */ /* 0x000fe40007ffe0ff */
[----:B------:R-:W-:Y:S02]  /*1df0*/  IADD3 R14, PT, PT, R12, -0x80, RZ ;  /* 0xffffff800c0e7810 */ /* 0x000fe40007ffe0ff */
[----:B------:R-:W-:-:S02]  /*1e00*/  LOP3.LUT R12, R6, 0xff, RZ, 0xc0, !PT ;  /* 0x000000ff060c7812 */ /* 0x000fc400078ec0ff */
[----:B------:R-:W-:Y:S01]  /*1e10*/  LOP3.LUT R30, R7, 0xff, RZ, 0xc0, !PT ;  /* 0x000000ff071e7812 */ /* 0x000fe200078ec0ff */
[----:B------:R-:W0:Y:S01]  /*1e20*/  I2F.F16 R15, R15 ;  /* 0x0000000f000f7306 */ /* 0x000e220000200c00 */
[----:B------:R-:W-:Y:S02]  /*1e30*/  IADD3 R13, PT, PT, R12, -0x80, RZ ;  /* 0xffffff800c0d7810 */ /* 0x000fe40007ffe0ff */
[----:B------:R-:W-:Y:S02]  /*1e40*/  SHF.R.U32.HI R12, RZ, 0x8, R4 ;  /* 0x00000008ff0c7819 */ /* 0x000fe40000011604 */
[----:B------:R-:W-:Y:S02]  /*1e50*/  IADD3 R35, PT, PT, R30, -0x80, RZ ;  /* 0xffffff801e237810 */ /* 0x000fe40007ffe0ff */
[----:B------:R-:W-:Y:S01]  /*1e60*/  LOP3.LUT R30, R12, 0xff, RZ, 0xc0, !PT ;  /* 0x000000ff0c1e7812 */ /* 0x000fe200078ec0ff */
[----:B------:R-:W1:Y:S01]  /*1e70*/  I2F.F16 R14, R14 ;  /* 0x0000000e000e7306 */ /* 0x000e620000200c00 */
[----:B------:R-:W-:-:S02]  /*1e80*/  LEA.HI R19, R4, 0xffffff80, RZ, 0x8 ;  /* 0xffffff8004137811 */ /* 0x000fc400078f40ff */
[----:B------:R-:W-:Y:S02]  /*1e90*/  IADD3 R32, PT, PT, R30, -0x80, RZ ;  /* 0xffffff801e207810 */ /* 0x000fe40007ffe0ff */
[----:B------:R-:W-:Y:S02]  /*1ea0*/  SHF.R.U32.HI R4, RZ, 0x10, R4 ;  /* 0x00000010ff047819 */ /* 0x000fe40000011604 */
[--C-:B------:R-:W-:Y:S01]  /*1eb0*/  SHF.R.U32.HI R30, RZ, 0x8, R5.reuse ;  /* 0x00000008ff1e7819 */ /* 0x100fe20000011605 */
[----:B------:R2:W0:Y:S01]  /*1ec0*/  I2F.F16 R12, R35 ;  /* 0x00000023000c7306 */ /* 0x0004220000200c00 */
[----:B------:R-:W-:Y:S02]  /*1ed0*/  LEA.HI R18, R5, 0xffffff80, RZ, 0x8 ;  /* 0xffffff8005127811 */ /* 0x000fe400078f40ff */
[----:B------:R-:W-:Y:S02]  /*1ee0*/  SHF.R.U32.HI R5, RZ, 0x10, R5 ;  /* 0x00000010ff057819 */ /* 0x000fe40000011605 */
[----:B------:R-:W-:-:S02]  /*1ef0*/  LOP3.LUT R4, R4, 0xff, RZ, 0xc0, !PT ;  /* 0x000000ff04047812 */ /* 0x000fc400078ec0ff */
[----:B------:R-:W-:Y:S01]  /*1f00*/  LOP3.LUT R33, R30, 0xff, RZ, 0xc0, !PT ;  /* 0x000000ff1e217812 */ /* 0x000fe200078ec0ff */
[----:B------:R-:W0:Y:S01]  /*1f10*/  I2F.F16 R19, R19 ;  /* 0x0000001300137306 */ /* 0x000e220000200c00 */
[----:B------:R-:W-:Y:S02]  /*1f20*/  LOP3.LUT R5, R5, 0xff, RZ, 0xc0, !PT ;  /* 0x000000ff05057812 */ /* 0x000fe400078ec0ff */
[----:B------:R-:W-:Y:S02]  /*1f30*/  IADD3 R4, PT, PT, R4, -0x80, RZ ;  /* 0xffffff8004047810 */ /* 0x000fe40007ffe0ff */
[----:B------:R-:W-:Y:S02]  /*1f40*/  IADD3 R34, PT, PT, R33, -0x80, RZ ;  /* 0xffffff8021227810 */ /* 0x000fe40007ffe0ff */
[----:B------:R-:W-:Y:S01]  /*1f50*/  SHF.R.U32.HI R33, RZ, 0x8, R6 ;  /* 0x00000008ff217819 */ /* 0x000fe20000011606 */
[----:B------:R3:W0:Y:S01]  /*1f60*/  I2F.F16 R30, R4 ;  /* 0x00000004001e7306 */ /* 0x0006220000200c00 */
[----:B------:R-:W-:-:S02]  /*1f70*/  IADD3 R5, PT, PT, R5, -0x80, RZ ;  /* 0xffffff8005057810 */ /* 0x000fc40007ffe0ff */
[----:B--2---:R-:W-:Y:S02]  /*1f80*/  LOP3.LUT R35, R33, 0xff, RZ, 0xc0, !PT ;  /* 0x000000ff21237812 */ /* 0x004fe400078ec0ff */
[----:B------:R-:W-:Y:S02]  /*1f90*/  LEA.HI R16, R7, 0xffffff80, RZ, 0x8 ;  /* 0xffffff8007107811 */ /* 0x000fe400078f40ff */
[----:B------:R-:W-:Y:S01]  /*1fa0*/  LEA.HI R17, R6, 0xffffff80, RZ, 0x8 ;  /* 0xffffff8006117811 */ /* 0x000fe200078f40ff */
[----:B------:R2:W0:Y:S01]  /*1fb0*/  I2F.F16 R33, R5 ;  /* 0x0000000500217306 */ /* 0x0004220000200c00 */
[--C-:B---3--:R-:W-:Y:S02]  /*1fc0*/  SHF.R.U32.HI R4, RZ, 0x8, R7.reuse ;  /* 0x00000008ff047819 */ /* 0x108fe40000011607 */
[----:B------:R-:W-:Y:S02]  /*1fd0*/  SHF.R.U32.HI R7, RZ, 0x10, R7 ;  /* 0x00000010ff077819 */ /* 0x000fe40000011607 */
[----:B------:R-:W-:-:S02]  /*1fe0*/  LOP3.LUT R4, R4, 0xff, RZ, 0xc0, !PT ;  /* 0x000000ff04047812 */ /* 0x000fc400078ec0ff */
[----:B------:R-:W-:Y:S01]  /*1ff0*/  LOP3.LUT R7, R7, 0xff, RZ, 0xc0, !PT ;  /* 0x000000ff07077812 */ /* 0x000fe200078ec0ff */
[----:B------:R-:W3:Y:S01]  /*2000*/  I2F.F16 R18, R18 ;  /* 0x0000001200127306 */ /* 0x000ee20000200c00 */
[----:B--2---:R-:W-:Y:S02]  /*2010*/  LOP3.LUT R5, R9, 0xff, RZ, 0xc0, !PT ;  /* 0x000000ff09057812 */ /* 0x004fe400078ec0ff */
[----:B------:R-:W-:Y:S02]  /*2020*/  IADD3 R44, PT, PT, R4, -0x80, RZ ;  /* 0xffffff80042c7810 */ /* 0x000fe40007ffe0ff */
[----:B------:R-:W-:Y:S02]  /*2030*/  IADD3 R37, PT, PT, R5, -0x80, RZ ;  /* 0xffffff8005257810 */ /* 0x000fe40007ffe0ff */
[----:B------:R-:W-:Y:S01]  /*2040*/  LOP3.LUT R5, R10, 0xff, RZ, 0xc0, !PT ;  /* 0x000000ff0a057812 */ /* 0x000fe200078ec0ff */
[----:B------:R-:W2:Y:S01]  /*2050*/  I2F.F16 R17, R17 ;  /* 0x0000001100117306 */ /* 0x000ea20000200c00 */
[----:B------:R-:W-:-:S02]  /*2060*/  LOP3.LUT R4, R8, 0xff, RZ, 0xc0, !PT ;  /* 0x000000ff08047812 */ /* 0x000fc400078ec0ff */
[----:B------:R-:W-:Y:S02]  /*2070*/  IADD3 R36, PT, PT, R5, -0x80, RZ ;  /* 0xffffff8005247810 */ /* 0x000fe40007ffe0ff */
[----:B------:R-:W-:Y:S02]  /*2080*/  IADD3 R4, PT, PT, R4, -0x80, RZ ;  /* 0xffffff8004047810 */ /* 0x000fe40007ffe0ff */
[----:B------:R-:W-:Y:S01]  /*2090*/  SHF.R.U32.HI R5, RZ, 0x8, R8 ;  /* 0x00000008ff057819 */ /* 0x000fe20000011608 */
[----:B------:R-:W0:Y:S01]  /*20a0*/  I2F.F16 R16, R16 ;  /* 0x0000001000107306 */ /* 0x000e220000200c00 */
[----:B------:R-:W-:Y:S02]  /*20b0*/  IADD3 R7, PT, PT, R7, -0x80, RZ ;  /* 0xffffff8007077810 */ /* 0x000fe40007ffe0ff */
[----:B------:R-:W-:Y:S02]  /*20c0*/  LOP3.LUT R5, R5, 0xff, RZ, 0xc0, !PT ;  /* 0x000000ff05057812 */ /* 0x000fe400078ec0ff */
[----:B------:R-:W-:-:S02]  /*20d0*/  LEA.HI R42, R8, 0xffffff80, RZ, 0x8 ;  /* 0xffffff80082a7811 */ /* 0x000fc400078f40ff */
[----:B------:R-:W-:Y:S01]  /*20e0*/  IADD3 R5, PT, PT, R5, -0x80, RZ ;  /* 0xffffff8005057810 */ /* 0x000fe20007ffe0ff */
[----:B------:R1:W0:Y:S01]  /*20f0*/  I2F.F16 R38, R4 ;  /* 0x0000000400267306 */ /* 0x0002220000200c00 */
[----:B------:R-:W-:Y:S02]  /*2100*/  LEA.HI R41, R9, 0xffffff80, RZ, 0x8 ;  /* 0xffffff8009297811 */ /* 0x000fe400078f40ff */
[----:B------:R-:W-:Y:S02]  /*2110*/  LEA.HI R40, R10, 0xffffff80, RZ, 0x8 ;  /* 0xffffff800a287811 */ /* 0x000fe400078f40ff */
[----:B------:R-:W-:Y:S02]  /*2120*/  SHF.R.U32.HI R47, RZ, 0x8, R10 ;  /* 0x00000008ff2f7819 */ /* 0x000fe4000001160a */
[----:B------:R-:W-:Y:S01]  /*2130*/  SHF.R.U32.HI R6, RZ, 0x10, R6 ;  /* 0x00000010ff067819 */ /* 0x000fe20000011606 */
[----:B------:R4:W0:Y:S01]  /*2140*/  I2F.F16 R43, R7 ;  /* 0x00000007002b7306 */ /* 0x0008220000200c00 */
[----:B-1----:R-:W-:-:S02]  /*2150*/  SHF.R.U32.HI R4, RZ, 0x8, R9 ;  /* 0x00000008ff047819 */ /* 0x002fc40000011609 */
[----:B------:R-:W-:Y:S02]  /*2160*/  SHF.R.U32.HI R8, RZ, 0x10, R8 ;  /* 0x00000010ff087819 */ /* 0x000fe40000011608 */
[----:B------:R-:W-:Y:S02]  /*2170*/  LOP3.LUT R4, R4, 0xff, RZ, 0xc0, !PT ;  /* 0x000000ff04047812 */ /* 0x000fe400078ec0ff */
[----:B------:R-:W-:Y:S01]  /*2180*/  SHF.R.U32.HI R9, RZ, 0x10, R9 ;  /* 0x00000010ff097819 */ /* 0x000fe20000011609 */
[----:B------:R1:W0:Y:S01]  /*2190*/  I2F.F16 R45, R5 ;  /* 0x00000005002d7306 */ /* 0x0002220000200c00 */
[----:B------:R-:W-:Y:S02]  /*21a0*/  SHF.R.U32.HI R10, RZ, 0x10, R10 ;  /* 0x00000010ff0a7819 */ /* 0x000fe4000001160a */
[C---:B------:R-:W-:Y:S02]  /*21b0*/  LEA.HI R39, R11.reuse, 0xffffff80, RZ, 0x8 ;  /* 0xffffff800b277811 */ /* 0x040fe400078f40ff */
[----:B----4-:R-:W-:-:S02]  /*21c0*/  LOP3.LUT R7, R11, 0xff, RZ, 0xc0, !PT ;  /* 0x000000ff0b077812 */ /* 0x010fc400078ec0ff */
[----:B------:R-:W-:Y:S01]  /*21d0*/  IADD3 R4, PT, PT, R4, -0x80, RZ ;  /* 0xffffff8004047810 */ /* 0x000fe20007ffe0ff */
[----:B------:R-:W4:Y:S01]  /*21e0*/  I2F.F16 R13, R13 ;  /* 0x0000000d000d7306 */ /* 0x000f220000200c00 */
[--C-:B-1----:R-:W-:Y:S02]  /*21f0*/  SHF.R.U32.HI R5, RZ, 0x8, R11.reuse ;  /* 0x00000008ff057819 */ /* 0x102fe4000001160b */
[----:B------:R-:W-:Y:S02]  /*2200*/  SHF.R.U32.HI R11, RZ, 0x10, R11 ;  /* 0x00000010ff0b7819 */ /* 0x000fe4000001160b */
[----:B------:R-:W-:Y:S02]  /*2210*/  LOP3.LUT R6, R6, 0xff, RZ, 0xc0, !PT ;  /* 0x000000ff06067812 */ /* 0x000fe400078ec0ff */
[----:B------:R-:W-:Y:S01]  /*2220*/  LOP3.LUT R8, R8, 0xff, RZ, 0xc0, !PT ;  /* 0x000000ff08087812 */ /* 0x000fe200078ec0ff */
[----:B------:R1:W0:Y:S01]  /*2230*/  I2F.F16 R46, R4 ;  /* 0x00000004002e7306 */ /* 0x0002220000200c00 */
[----:B------:R-:W-:-:S02]  /*2240*/  LOP3.LUT R9, R9, 0xff, RZ, 0xc0, !PT ;  /* 0x000000ff09097812 */ /* 0x000fc400078ec0ff */
[----:B------:R-:W-:Y:S02]  /*2250*/  LOP3.LUT R47, R47, 0xff, RZ, 0xc0, !PT ;  /* 0x000000ff2f2f7812 */ /* 0x000fe400078ec0ff */
[----:B------:R-:W-:Y:S02]  /*2260*/  LOP3.LUT R10, R10, 0xff, RZ, 0xc0, !PT ;  /* 0x000000ff0a0a7812 */ /* 0x000fe400078ec0ff */
[----:B------:R-:W-:Y:S01]  /*2270*/  LOP3.LUT R5, R5, 0xff, RZ, 0xc0, !PT ;  /* 0x000000ff05057812 */ /* 0x000fe200078ec0ff */
[----:B------:R-:W0:Y:S01]  /*2280*/  I2F.F16 R32, R32 ;  /* 0x0000002000207306 */ /* 0x000e220000200c00 */
[----:B-1----:R-:W-:Y:S02]  /*2290*/  LOP3.LUT R4, R11, 0xff, RZ, 0xc0, !PT ;  /* 0x000000ff0b047812 */ /* 0x002fe400078ec0ff */
[----:B------:R-:W-:Y:S02]  /*22a0*/  IADD3 R35, PT, PT, R35, -0x80, RZ ;  /* 0xffffff8023237810 */ /* 0x000fe40007ffe0ff */
[----:B------:R-:W-:-:S02]  /*22b0*/  IADD3 R6, PT, PT, R6, -0x80, RZ ;  /* 0xffffff8006067810 */ /* 0x000fc40007ffe0ff */
[----:B------:R-:W-:Y:S01]  /*22c0*/  IADD3 R7, PT, PT, R7, -0x80, RZ ;  /* 0xffffff8007077810 */ /* 0x000fe20007ffe0ff */
[----:B------:R-:W1:Y:S01]  /*22d0*/  I2F.F16 R34, R34 ;  /* 0x0000002200227306 */ /* 0x000e620000200c00 */
[----:B------:R-:W-:Y:S02]  /*22e0*/  IADD3 R8, PT, PT, R8, -0x80, RZ ;  /* 0xffffff8008087810 */ /* 0x000fe40007ffe0ff */
[----:B------:R-:W-:Y:S02]  /*22f0*/  IADD3 R9, PT, PT, R9, -0x80, RZ ;  /* 0xffffff8009097810 */ /* 0x000fe40007ffe0ff */
[----:B------:R-:W-:Y:S02]  /*2300*/  IADD3 R47, PT, PT, R47, -0x80, RZ ;  /* 0xffffff802f2f7810 */ /* 0x000fe40007ffe0ff */
[----:B------:R-:W-:Y:S01]  /*2310*/  IADD3 R10, PT, PT, R10, -0x80, RZ ;  /* 0xffffff800a0a7810 */ /* 0x000fe20007ffe0ff */
[----:B------:R-:W0:Y:S01]  /*2320*/  I2F.F16 R35, R35 ;  /* 0x0000002300237306 */ /* 0x000e220000200c00 */
[----:B------:R-:W-:-:S02]  /*2330*/  @!P2 R2UR UR7, R49 ;  /* 0x000000003107a2ca */ /* 0x000fc400000e0000 */
[----:B------:R-:W-:Y:S02]  /*2340*/  IADD3 R5, PT, PT, R5, -0x80, RZ ;  /* 0xffffff8005057810 */ /* 0x000fe40007ffe0ff */
[----:B------:R-:W-:Y:S02]  /*2350*/  IADD3 R4, PT, PT, R4, -0x80, RZ ;  /* 0xffffff8004047810 */ /* 0x000fe40007ffe0ff */
[----:B------:R-:W-:Y:S01]  /*2360*/  @!P2 PRMT R48, R48, 0x5410, R2 ;  /* 0x000054103030a816 */ /* 0x000fe20000000002 */
[----:B------:R-:W0:Y:S01]  /*2370*/  I2F.F16 R6, R6 ;  /* 0x0000000600067306 */ /* 0x000e220000200c00 */
[----:B------:R-:W-:Y:S02]  /*2380*/  @!P2 PRMT R0, R0, 0x5410, R3 ;  /* 0x000054100000a816 */ /* 0x000fe40000000003 */
[----:B------:R-:W-:Y:S02]  /*2390*/  @!P2 PRMT R48, R2, 0x7632, R48 ;  /* 0x000076320230a816 */ /* 0x000fe40000000030 */
[----:B------:R-:W-:Y:S01]  /*23a0*/  @!P2 PRMT R0, R3, 0x7632, R0 ;  /* 0x000076320300a816 */ /* 0x000fe20000000000 */
[----:B------:R-:W-:-:S02]  /*23b0*/  @!UP1 UIADD3 UR5, UPT, UPT, UR7, UR9, URZ ;  /* 0x0000000907059290 */ /* 0x000fc4000fffe0ff */
        /* <DEDUP_REMOVED lines=13> */
[----:B------:R0:W0:Y:S01]  /*2490*/  I2F.F16 R49, R4 ;  /* 0x0000000400317306 */ /* 0x0000220000200c00 */
[----:B-1234-:R-:W-:Y:S05]  /*24a0*/  @!P0 BRA `(.L_x_934) ;  /* 0x0000000400688947 */ /* 0x01efea0003800000 */
[----:B------:R-:W1:Y:S01]  /*24b0*/  LDS.64 R2, [UR8+-0x100] ;  /* 0xffff0008ff027984 */ /* 0x000e620008000a00 */
[----:B0-----:R-:W-:Y:S02]  /*24c0*/  HADD2.F32 R53, -RZ, R15.H0_H0 ;  /* 0x2000000fff357230 */ /* 0x001fe40000004100 */
[----:B------:R-:W-:Y:S01]  /*24d0*/  HADD2.F32 R55, -RZ, R32.H0_H0 ;  /* 0x20000020ff377230 */ /* 0x000fe20000004100 */
[----:B------:R-:W0:Y:S01]  /*24e0*/  LDS.64 R4, [UR8+-0xf8] ;  /* 0xffff0808ff047984 */ /* 0x000e220008000a00 */
[----:B------:R-:W-:Y:S02]  /*24f0*/  HADD2.F32 R56, -RZ, R38.H0_H0 ;  /* 0x20000026ff387230 */ /* 0x000fe40000004100 */
[----:B------:R-:W-:Y:S02]  /*2500*/  HADD2.F32 R59, -RZ, R13.H0_H0 ;  /* 0x2000000dff3b7230 */ /* 0x000fe40000004100 */
[--C-:B-1----:R-:W-:Y:S02]  /*2510*/  HADD2.F32 R52, -RZ, R2.reuse.H0_H0 ;  /* 0x20000002ff347230 */ /* 0x102fe40000004100 */
[----:B------:R-:W-:-:S03]  /*2520*/  HADD2.F32 R2, -RZ, R2.H1_H1 ;  /* 0x30000002ff027230 */ /* 0x000fc60000004100 */
[----:B------:R-:W-:Y:S01]  /*2530*/  FFMA.FTZ R54, R53, R52, RZ ;  /* 0x0000003435367223 */ /* 0x000fe200000100ff */
[----:B------:R-:W-:Y:S02]  /*2540*/  HADD2.F32 R53, -RZ, R3.H0_H0 ;  /* 0x20000003ff357230 */ /* 0x000fe40000004100 */
[----:B------:R-:W-:Y:S01]  /*2550*/  FFMA.FTZ R59, R52, R59, RZ ;  /* 0x0000003b343b7223 */ /* 0x000fe200000100ff */
[----:B------:R-:W-:Y:S01]  /*2560*/  FFMA.FTZ R54, R55, R2, R54 ;  /* 0x0000000237367223 */ /* 0x000fe20000010036 */
[----:B------:R-:W-:-:S05]  /*2570*/  HADD2.F32 R55, -RZ, R30.H0_H0 ;  /* 0x2000001eff377230 */ /* 0x000fca0000004100 */
[----:B------:R-:W-:Y:S01]  /*2580*/  FFMA.FTZ R57, R55, R53, R54 ;  /* 0x0000003537397223 */ /* 0x000fe20000010036 */
[----:B------:R-:W-:Y:S02]  /*2590*/  HADD2.F32 R55, -RZ, R3.H1_H1 ;  /* 0x30000003ff377230 */ /* 0x000fe40000004100 */
[----:B------:R-:W-:Y:S02]  /*25a0*/  HADD2.F32 R54, -RZ, R19.H0_H0 ;  /* 0x20000013ff367230 */ /* 0x000fe40000004100 */
[----:B------:R-:W-:-:S03]  /*25b0*/  HADD2.F32 R3, -RZ, R45.H0_H0 ;  /* 0x2000002dff037230 */ /* 0x000fc60000004100 */
[----:B------:R-:W-:Y:S01]  /*25c0*/  FFMA.FTZ R57, R54, R55, R57 ;  /* 0x0000003736397223 */ /* 0x000fe20000010039 */
[----:B0-----:R-:W-:-:S05]  /*25d0*/  HADD2.F32 R54, -RZ, R4.H0_H0 ;  /* 0x20000004ff367230 */ /* 0x001fca0000004100 */
[----:B------:R-:W-:Y:S01]  /*25e0*/  FFMA.FTZ R58, R56, R54, R57 ;  /* 0x00000036383a7223 */ /* 0x000fe20000010039 */
[----:B------:R-:W-:Y:S02]  /*25f0*/  HADD2.F32 R56, -RZ, R4.H1_H1 ;  /* 0x30000004ff387230 */ /* 0x000fe40000004100 */
[----:B------:R-:W-:Y:S02]  /*2600*/  HADD2.F32 R4, -RZ, R5.H0_H0 ;  /* 0x20000005ff047230 */ /* 0x000fe40000004100 */
[----:B------:R-:W-:Y:S02]  /*2610*/  HADD2.F32 R57, -RZ, R14.H0_H0 ;  /* 0x2000000eff397230 */ /* 0x000fe40000004100 */
[----:B------:R-:W-:Y:S01]  /*2620*/  FFMA.FTZ R3, R3, R56, R58 ;  /* 0x0000003803037223 */ /* 0x000fe2000001003a */
[----:B------:R-:W-:Y:S02]  /*2630*/  HADD2.F32 R58, -RZ, R8.H0_H0 ;  /* 0x20000008ff3a7230 */ /* 0x000fe40000004100 */
[----:B------:R-:W-:-:S03]  /*2640*/  FFMA.FTZ R57, R52, R57, RZ ;  /* 0x0000003934397223 */ /* 0x000fc600000100ff */
[----:B------:R-:W-:Y:S01]  /*2650*/  FFMA.FTZ R60, R58, R4, R3 ;  /* 0x000000043a3c7223 */ /* 0x000fe20000010003 */
[----:B------:R-:W-:Y:S02]  /*2660*/  HADD2.F32 R58, -RZ, R5.H1_H1 ;  /* 0x30000005ff3a7230 */ /* 0x000fe40000004100 */
[----:B------:R-:W-:-:S05]  /*2670*/  HADD2.F32 R3, -RZ, R42.H0_H0 ;  /* 0x2000002aff037230 */ /* 0x000fca0000004100 */
[----:B------:R-:W-:Y:S01]  /*2680*/  FFMA.FTZ R3, R3, R58, R60 ;  /* 0x0000003a03037223 */ /* 0x000fe2000001003c */
[----:B------:R-:W-:-:S05]  /*2690*/  HADD2.F32 R60, -RZ, R48.H1_H1 ;  /* 0x30000030ff3c7230 */ /* 0x000fca0000004100 */
[----:B------:R-:W-:Y:S01]  /*26a0*/  FMUL.FTZ R5, R3, R60 ;  /* 0x0000003c03057220 */ /* 0x000fe20000410000 */
[----:B------:R-:W-:-:S04]  /*26b0*/  HADD2.F32 R3, -RZ, R34.H0_H0 ;  /* 0x20000022ff037230 */ /* 0x000fc80000004100 */
[----:B------:R-:W-:Y:S01]  /*26c0*/  F2FP.F16.F32.PACK_AB R5, RZ, R5 ;  /* 0x00000005ff05723e */ /* 0x000fe200000000ff */
[----:B------:R-:W-:Y:S01]  /*26d0*/  FFMA.FTZ R60, R2, R3, R57 ;  /* 0x00000003023c7223 */ /* 0x000fe20000010039 */
[----:B------:R-:W-:Y:S02]  /*26e0*/  HADD2.F32 R3, -RZ, R33.H0_H0 ;  /* 0x20000021ff037230 */ /* 0x000fe40000004100 */
[----:B------:R-:W-:-:S03]  /*26f0*/  HADD2.F32 R57, -RZ, R37.H0_H0 ;  /* 0x20000025ff397230 */ /* 0x000fc60000004100 */
[----:B------:R-:W-:Y:S01]  /*2700*/  FFMA.FTZ R3, R53, R3, R60 ;  /* 0x0000000335037223 */ /* 0x000fe2000001003c */
[----:B------:R-:W-:-:S05]  /*2710*/  HADD2.F32 R60, -RZ, R18.H0_H0 ;  /* 0x20000012ff3c7230 */ /* 0x000fca0000004100 */
[----:B------:R-:W-:Y:S01]  /*2720*/  FFMA.FTZ R3, R55, R60, R3 ;  /* 0x0000003c37037223 */ /* 0x000fe20000010003 */
[----:B------:R-:W-:-:S03]  /*2730*/  HADD2.F32 R60, -RZ, R48.H0_H0 ;  /* 0x20000030ff3c7230 */ /* 0x000fc60000004100 */
[----:B------:R-:W-:Y:S01]  /*2740*/  FFMA.FTZ R57, R54, R57, R3 ;  /* 0x0000003936397223 */ /* 0x000fe20000010003 */
[----:B------:R-:W-:-:S05]  /*2750*/  HADD2.F32 R3, -RZ, R46.H0_H0 ;  /* 0x2000002eff037230 */ /* 0x000fca0000004100 */
[----:B------:R-:W-:Y:S01]  /*2760*/  FFMA.FTZ R3, R56, R3, R57 ;  /* 0x0000000338037223 */ /* 0x000fe20000010039 */
[----:B------:R-:W-:-:S05]  /*2770*/  HADD2.F32 R57, -RZ, R9.H0_H0 ;  /* 0x20000009ff397230 */ /* 0x000fca0000004100 */
[----:B------:R-:W-:Y:S01]  /*2780*/  FFMA.FTZ R57, R4, R57, R3 ;  /* 0x0000003904397223 */ /* 0x000fe20000010003 */
[----:B------:R-:W-:-:S05]  /*2790*/  HADD2.F32 R3, -RZ, R41.H0_H0 ;  /* 0x20000029ff037230 */ /* 0x000fca0000004100 */
[----:B------:R-:W-:-:S04]  /*27a0*/  FFMA.FTZ R3, R58, R3, R57 ;  /* 0x000000033a037223 */ /* 0x000fc80000010039 */
[----:B------:R-:W-:Y:S01]  /*27b0*/  FMUL.FTZ R57, R3, R60 ;  /* 0x0000003c03397220 */ /* 0x000fe20000410000 */
[----:B------:R-:W-:Y:S02]  /*27c0*/  HADD2.F32 R3, -RZ, R12.H0_H0 ;  /* 0x2000000cff037230 */ /* 0x000fe40000004100 */
[----:B------:R-:W-:Y:S02]  /*27d0*/  HADD2.F32 R60, -RZ, R44.H0_H0 ;  /* 0x2000002cff3c7230 */ /* 0x000fe40000004100 */
[----:B------:R-:W-:Y:S01]  /*27e0*/  F2FP.F16.F32.PACK_AB R57, RZ, R57 ;  /* 0x00000039ff39723e */ /* 0x000fe200000000ff */
[----:B------:R-:W-:Y:S01]  /*27f0*/  FFMA.FTZ R3, R52, R3, RZ ;  /* 0x0000000334037223 */ /* 0x000fe200000100ff */
[----:B------:R-:W-:Y:S02]  /*2800*/  HADD2.F32 R52, -RZ, R35.H0_H0 ;  /* 0x20000023ff347230 */ /* 0x000fe40000004100 */
[----:B------:R-:W-:-:S03]  /*2810*/  PRMT R5, R5, 0x5410, R57 ;  /* 0x0000541005057816 */ /* 0x000fc60000000039 */
[C---:B------:R-:W-:Y:S01]  /*2820*/  FFMA.FTZ R52, R2.reuse, R52, R59 ;  /* 0x0000003402347223 */ /* 0x040fe2000001003b */
[----:B------:R-:W-:Y:S01]  /*2830*/  FFMA.FTZ R2, R2, R60, R3 ;  /* 0x0000003c02027223 */ /* 0x000fe20000010003 */
[----:B------:R-:W-:Y:S02]  /*2840*/  HADD2.F32 R59, -RZ, R6.H0_H0 ;  /* 0x20000006ff3b7230 */ /* 0x000fe40000004100 */
[----:B------:R-:W-:Y:S02]  /*2850*/  HFMA2 R20, R5, 1, 1, R20 ;  /* 0x3c003c0005147831 */ /* 0x000fe40000000014 */
[----:B------:R-:W-:Y:S02]  /*2860*/  HADD2.F32 R3, -RZ, R43.H0_H0 ;  /* 0x2000002bff037230 */ /* 0x000fe40000004100 */
[----:B------:R-:W-:-:S03]  /*2870*/  FFMA.FTZ R52, R53, R59, R52 ;  /* 0x0000003b35347223 */ /* 0x000fc60000010034 */
[----:B------:R-:W-:Y:S01]  /*2880*/  FFMA.FTZ R53, R53, R3, R2 ;  /* 0x0000000335357223 */ /* 0x000fe20000010002 */
[----:B------:R-:W-:Y:S02]  /*2890*/  HADD2.F32 R3, -RZ, R17.H0_H0 ;  /* 0x20000011ff037230 */ /* 0x000fe40000004100 */
[----:B------:R-:W-:-:S03]  /*28a0*/  HADD2.F32 R2, -RZ, R16.H0_H0 ;  /* 0x20000010ff027230 */ /* 0x000fc60000004100 */
[C---:B------:R-:W-:Y:S01]  /*28b0*/  FFMA.FTZ R3, R55.reuse, R3, R52 ;  /* 0x0000000337037223 */ /* 0x040fe20000010034 */
[----:B------:R-:W-:Y:S02]  /*28c0*/  HADD2.F32 R52, -RZ, R7.H0_H0 ;  /* 0x20000007ff347230 */ /* 0x000fe40000004100 */
[----:B------:R-:W-:Y:S01]  /*28d0*/  FFMA.FTZ R55, R55, R2, R53 ;  /* 0x0000000237377223 */ /* 0x000fe20000010035 */
[----:B------:R-:W-:-:S03]  /*28e0*/  HADD2.F32 R2, -RZ, R36.H0_H0 ;  /* 0x20000024ff027230 */ /* 0x000fc60000004100 */
[C---:B------:R-:W-:Y:S01]  /*28f0*/  FFMA.FTZ R52, R54.reuse, R52, R55 ;  /* 0x0000003436347223 */ /* 0x040fe20000010037 */
[----:B------:R-:W-:Y:S02]  /*2900*/  HADD2.F32 R55, -RZ, R11.H0_H0 ;  /* 0x2000000bff377230 */ /* 0x000fe40000004100 */
[----:B------:R-:W-:Y:S01]  /*2910*/  FFMA.FTZ R53, R54, R2, R3 ;  /* 0x0000000236357223 */ /* 0x000fe20000010003 */
[----:B------:R-:W-:Y:S02]  /*2920*/  HADD2.F32 R3, -RZ, R47.H0_H0 ;  /* 0x2000002fff037230 */ /* 0x000fe40000004100 */
[----:B------:R-:W-:Y:S02]  /*2930*/  HADD2.F32 R2, -RZ, R10.H0_H0 ;  /* 0x2000000aff027230 */ /* 0x000fe40000004100 */
[C---:B------:R-:W-:Y:S01]  /*2940*/  FFMA.FTZ R55, R56.reuse, R55, R52 ;  /* 0x0000003738377223 */ /* 0x040fe20000010034 */
[----:B------:R-:W-:Y:S02]  /*2950*/  HADD2.F32 R52, -RZ, R49.H0_H0 ;  /* 0x20000031ff347230 */ /* 0x000fe40000004100 */
[----:B------:R-:W-:Y:S01]  /*2960*/  FFMA.FTZ R3, R56, R3, R53 ;  /* 0x0000000338037223 */ /* 0x000fe20000010035 */
[----:B------:R-:W-:-:S03]  /*2970*/  HADD2.F32 R53, -RZ, R40.H0_H0 ;  /* 0x20000028ff357230 */ /* 0x000fc60000004100 */
[C---:B------:R-:W-:Y:S01]  /*2980*/  FFMA.FTZ R3, R4.reuse, R2, R3 ;  /* 0x0000000204037223 */ /* 0x040fe20000010003 */
[----:B------:R-:W-:Y:S01]  /*2990*/  FFMA.FTZ R52, R4, R52, R55 ;  /* 0x0000003404347223 */ /* 0x000fe20000010037 */
[----:B------:R-:W-:Y:S02]  /*29a0*/  HADD2.F32 R55, -RZ, R39.H0_H0 ;  /* 0x20000027ff377230 */ /* 0x000fe40000004100 */
[C---:B------:R-:W-:Y:S01]  /*29b0*/  FFMA.FTZ R3, R58.reuse, R53, R3 ;  /* 0x000000353a037223 */ /* 0x040fe20000010003 */
[--C-:B------:R-:W-:Y:S02]  /*29c0*/  HADD2.F32 R2, -RZ, R0.reuse.H1_H1 ;  /* 0x30000000ff027230 */ /* 0x100fe40000004100 */
[----:B------:R-:W-:Y:S02]  /*29d0*/  HADD2.F32 R53, -RZ, R0.H0_H0 ;  /* 0x20000000ff357230 */ /* 0x000fe40000004100 */
[----:B------:R-:W-:Y:S01]  /*29e0*/  FFMA.FTZ R52, R58, R55, R52 ;  /* 0x000000373a347223 */ /* 0x000fe20000010034 */
[----:B------:R-:W-:-:S03]  /*29f0*/  FMUL.FTZ R2, R3, R2 ;  /* 0x0000000203027220 */ /* 0x000fc60000410000 */
[----:B------:R-:W-:Y:S02]  /*2a00*/  FMUL.FTZ R52, R52, R53 ;  /* 0x0000003534347220 */ /* 0x000fe40000410000 */
[----:B------:R-:W-:-:S03]  /*2a10*/  F2FP.F16.F32.PACK_AB R2, RZ, R2 ;  /* 0x00000002ff02723e */ /* 0x000fc600000000ff */
[----:B------:R-:W-:-:S04]  /*2a20*/  F2FP.F16.F32.PACK_AB R52, RZ, R52 ;  /* 0x00000034ff34723e */ /* 0x000fc800000000ff */
[----:B------:R-:W-:-:S05]  /*2a30*/  PRMT R2, R2, 0x5410, R52 ;  /* 0x0000541002027816 */ /* 0x000fca0000000034 */
[----:B------:R-:W-:-:S07]  /*2a40*/  HADD2 R21, R2, R21 ;  /* 0x0000001502157230 */ /* 0x000fce0000000000 */
.L_x_934:
[----:B------:R-:W-:Y:S01]  /*2a50*/  @!UP1 UMOV UR4, UR6 ;  /* 0x0000000600049c82 */ /* 0x000fe20008000000 */
[----:B------:R-:W-:Y:S05]  /*2a60*/  @!P1 BRA `(.L_x_935) ;  /* 0x00000010005c9947 */ /* 0x000fea0003800000 */
[----:B------:R-:W-:Y:S01]  /*2a70*/  PRMT R2, R28, 0x9910, RZ ;  /* 0x000099101c027816 */ /* 0x000fe200000000ff */
[----:B------:R-:W-:-:S03]  /*2a80*/  UISETP.NE.AND UP1, UPT, UR14, 0x2, UPT ;  /* 0x000000020e00788c */ /* 0x000fc6000bf25270 */
[----:B------:R-:W-:-:S13]  /*2a90*/  ISETP.NE.AND P2, PT, R2, RZ, PT ;  /* 0x000000ff0200720c */ /* 0x000fda0003f45270 */
[----:B------:R-:W-:Y:S05]  /*2aa0*/  @!P2 BRA `(.L_x_936) ;  /* 0x000000040068a947 */ /* 0x000fea0003800000 */
[----:B------:R-:W1:Y:S01]  /*2ab0*/  LDS.64 R2, [UR8+-0x80] ;  /* 0xffff8008ff027984 */ /* 0x000e620008000a00 */
[----:B0-----:R-:W-:Y:S02]  /*2ac0*/  HADD2.F32 R52, -RZ, R15.H0_H0 ;  /* 0x2000000fff347230 */ /* 0x001fe40000004100 */
[----:B------:R-:W-:Y:S01]  /*2ad0*/  HADD2.F32 R56, -RZ, R32.H0_H0 ;  /* 0x20000020ff387230 */ /* 0x000fe20000004100 */
[----:B------:R-:W0:Y:S01]  /*2ae0*/  LDS.64 R4, [UR8+-0x78] ;  /* 0xffff8808ff047984 */ /* 0x000e220008000a00 */
[----:B------:R-:W-:Y:S02]  /*2af0*/  HADD2.F32 R59, -RZ, R48.H0_H0 ;  /* 0x20000030ff3b7230 */ /* 0x000fe40000004100 */
[--C-:B-1----:R-:W-:Y:S02]  /*2b00*/  HADD2.F32 R53, -RZ, R2.reuse.H0_H0 ;  /* 0x20000002ff357230 */ /* 0x102fe40000004100 */
[----:B------:R-:W-:Y:S02]  /*2b10*/  HADD2.F32 R54, -RZ, R2.H1_H1 ;  /* 0x30000002ff367230 */ /* 0x000fe40000004100 */
[----:B------:R-:W-:-:S02]  /*2b20*/  HADD2.F32 R2, -RZ, R30.H0_H0 ;  /* 0x2000001eff027230 */ /* 0x000fc40000004100 */
[----:B------:R-:W-:Y:S01]  /*2b30*/  FFMA.FTZ R55, R52, R53, RZ ;  /* 0x0000003534377223 */ /* 0x000fe200000100ff */
[--C-:B------:R-:W-:Y:S02]  /*2b40*/  HADD2.F32 R52, -RZ, R3.reuse.H0_H0 ;  /* 0x20000003ff347230 */ /* 0x100fe40000004100 */
[----:B0-----:R-:W-:Y:S02]  /*2b50*/  HADD2.F32 R57, -RZ, R4.H1_H1 ;  /* 0x30000004ff397230 */ /* 0x001fe40000004100 */
[----:B------:R-:W-:Y:S01]  /*2b60*/  FFMA.FTZ R55, R56, R54, R55 ;  /* 0x0000003638377223 */ /* 0x000fe20000010037 */
[----:B------:R-:W-:Y:S02]  /*2b70*/  HADD2.F32 R56, -RZ, R3.H1_H1 ;  /* 0x30000003ff387230 */ /* 0x000fe40000004100 */
[----:B------:R-:W-:Y:S02]  /*2b80*/  HADD2.F32 R3, -RZ, R38.H0_H0 ;  /* 0x20000026ff037230 */ /* 0x000fe40000004100 */
[----:B------:R-:W-:Y:S01]  /*2b90*/  FFMA.FTZ R55, R2, R52, R55 ;  /* 0x0000003402377223 */ /* 0x000fe20000010037 */
[----:B------:R-:W-:-:S05]  /*2ba0*/  HADD2.F32 R2, -RZ, R19.H0_H0 ;  /* 0x20000013ff027230 */ /* 0x000fca0000004100 */
[----:B------:R-:W-:Y:S01]  /*2bb0*/  FFMA.FTZ R2, R2, R56, R55 ;  /* 0x0000003802027223 */ /* 0x000fe20000010037 */
[----:B------:R-:W-:Y:S02]  /*2bc0*/  HADD2.F32 R55, -RZ, R4.H0_H0 ;  /* 0x20000004ff377230 */ /* 0x000fe40000004100 */
[--C-:B------:R-:W-:Y:S02]  /*2bd0*/  HADD2.F32 R4, -RZ, R5.reuse.H0_H0 ;  /* 0x20000005ff047230 */ /* 0x100fe40000004100 */
[----:B------:R-:W-:Y:S02]  /*2be0*/  HADD2.F32 R5, -RZ, R5.H1_H1 ;  /* 0x30000005ff057230 */ /* 0x000fe40000004100 */
[----:B------:R-:W-:Y:S01]  /*2bf0*/  FFMA.FTZ R2, R3, R55, R2 ;  /* 0x0000003703027223 */ /* 0x000fe20000010002 */
[----:B------:R-:W-:-:S05]  /*2c00*/  HADD2.F32 R3, -RZ, R45.H0_H0 ;  /* 0x2000002dff037230 */ /* 0x000fca0000004100 */
[----:B------:R-:W-:Y:S01]  /*2c10*/  FFMA.FTZ R3, R3, R57, R2 ;  /* 0x0000003903037223 */ /* 0x000fe20000010002 */
[----:B------:R-:W-:-:S05]  /*2c20*/  HADD2.F32 R2, -RZ, R8.H0_H0 ;  /* 0x20000008ff027230 */ /* 0x000fca0000004100 */
[----:B------:R-:W-:Y:S01]  /*2c30*/  FFMA.FTZ R2, R2, R4, R3 ;  /* 0x0000000402027223 */ /* 0x000fe20000010003 */
[----:B------:R-:W-:-:S05]  /*2c40*/  HADD2.F32 R3, -RZ, R42.H0_H0 ;  /* 0x2000002aff037230 */ /* 0x000fca0000004100 */
[----:B------:R-:W-:Y:S01]  /*2c50*/  FFMA.FTZ R58, R3, R5, R2 ;  /* 0x00000005033a7223 */ /* 0x000fe20000010002 */
[----:B------:R-:W-:Y:S02]  /*2c60*/  HADD2.F32 R3, -RZ, R48.H1_H1 ;  /* 0x30000030ff037230 */ /* 0x000fe40000004100 */
[----:B------:R-:W-:-:S03]  /*2c70*/  HADD2.F32 R2, -RZ, R14.H0_H0 ;  /* 0x2000000eff027230 */ /* 0x000fc60000004100 */
[----:B------:R-:W-:Y:S02]  /*2c80*/  FMUL.FTZ R58, R3, R58 ;  /* 0x0000003a033a7220 */ /* 0x000fe40000410000 */
[----:B------:R-:W-:Y:S01]  /*2c90*/  FFMA.FTZ R3, R2, R53, RZ ;  /* 0x0000003502037223 */ /* 0x000fe200000100ff */
[----:B------:R-:W-:Y:S02]  /*2ca0*/  HADD2.F32 R2, -RZ, R34.H0_H0 ;  /* 0x20000022ff027230 */ /* 0x000fe40000004100 */
[----:B------:R-:W-:-:S03]  /*2cb0*/  F2FP.F16.F32.PACK_AB R58, RZ, R58 ;  /* 0x0000003aff3a723e */ /* 0x000fc600000000ff */
[----:B------:R-:W-:Y:S01]  /*2cc0*/  FFMA.FTZ R3, R2, R54, R3 ;  /* 0x0000003602037223 */ /* 0x000fe20000010003 */
[----:B------:R-:W-:-:S05]  /*2cd0*/  HADD2.F32 R2, -RZ, R33.H0_H0 ;  /* 0x20000021ff027230 */ /* 0x000fca0000004100 */
        /* <DEDUP_REMOVED lines=11> */
[----:B------:R-:W-:-:S03]  /*2d90*/  HADD2.F32 R3, -RZ, R13.H0_H0 ;  /* 0x2000000dff037230 */ /* 0x000fc60000004100 */
[----:B------:R-:W-:Y:S01]  /*2da0*/  FMUL.FTZ R59, R59, R2 ;  /* 0x000000023b3b7220 */ /* 0x000fe20000410000 */
[----:B------:R-:W-:Y:S02]  /*2db0*/  HADD2.F32 R2, -RZ, R12.H0_H0 ;  /* 0x2000000cff027230 */ /* 0x000fe40000004100 */
[----:B------:R-:W-:Y:S02]  /*2dc0*/  FFMA.FTZ R3, R3, R53, RZ ;  /* 0x0000003503037223 */ /* 0x000fe400000100ff */
[----:B------:R-:W-:Y:S01]  /*2dd0*/  F2FP.F16.F32.PACK_AB R59, RZ, R59 ;  /* 0x0000003bff3b723e */ /* 0x000fe200000000ff */
[----:B------:R-:W-:Y:S01]  /*2de0*/  FFMA.FTZ R53, R2, R53, RZ ;  /* 0x0000003502357223 */ /* 0x000fe200000100ff */
[----:B------:R-:W-:Y:S02]  /*2df0*/  HADD2.F32 R2, -RZ, R35.H0_H0 ;  /* 0x20000023ff027230 */ /* 0x000fe40000004100 */
[----:B------:R-:W-:-:S03]  /*2e00*/  PRMT R58, R58, 0x5410, R59 ;  /* 0x000054103a3a7816 */ /* 0x000fc6000000003b */
[----:B------:R-:W-:Y:S01]  /*2e10*/  FFMA.FTZ R3, R2, R54, R3 ;  /* 0x0000003602037223 */ /* 0x000fe20000010003 */
[----:B------:R-:W-:Y:S02]  /*2e20*/  HADD2.F32 R2, -RZ, R44.H0_H0 ;  /* 0x2000002cff027230 */ /* 0x000fe40000004100 */
[----:B------:R-:W-:-:S03]  /*2e30*/  HFMA2 R22, R58, 1, 1, R22 ;  /* 0x3c003c003a167831 */ /* 0x000fc60000000016 */
[----:B------:R-:W-:Y:S01]  /*2e40*/  FFMA.FTZ R53, R2, R54, R53 ;  /* 0x0000003602357223 */ /* 0x000fe20000010035 */
[----:B------:R-:W-:Y:S02]  /*2e50*/  HADD2.F32 R2, -RZ, R43.H0_H0 ;  /* 0x2000002bff027230 */ /* 0x000fe40000004100 */
[----:B------:R-:W-:-:S03]  /*2e60*/  HADD2.F32 R54, -RZ, R6.H0_H0 ;  /* 0x20000006ff367230 */ /* 0x000fc60000004100 */
[-C--:B------:R-:W-:Y:S01]  /*2e70*/  FFMA.FTZ R53, R2, R52.reuse, R53 ;  /* 0x0000003402357223 */ /* 0x080fe20000010035 */
[----:B------:R-:W-:Y:S02]  /*2e80*/  HADD2.F32 R2, -RZ, R17.H0_H0 ;  /* 0x20000011ff027230 */ /* 0x000fe40000004100 */
[----:B------:R-:W-:Y:S01]  /*2e90*/  FFMA.FTZ R3, R54, R52, R3 ;  /* 0x0000003436037223 */ /* 0x000fe20000010003 */
[----:B------:R-:W-:-:S03]  /*2ea0*/  HADD2.F32 R52, -RZ, R16.H0_H0 ;  /* 0x20000010ff347230 */ /* 0x000fc60000004100 */
        /* <DEDUP_REMOVED lines=15> */
[----:B------:R-:W-:Y:S01]  /*2fa0*/  FFMA.FTZ R4, R52, R4, R57 ;  /* 0x0000000434047223 */ /* 0x000fe20000010039 */
[----:B------:R-:W-:-:S02]  /*2fb0*/  HADD2.F32 R3, -RZ, R0.H1_H1 ;  /* 0x30000000ff037230 */ /* 0x000fc40000004100 */
[-C--:B------:R-:W-:Y:S01]  /*2fc0*/  FFMA.FTZ R2, R53, R5.reuse, R2 ;  /* 0x0000000535027223 */ /* 0x080fe20000010002 */
        /* <DEDUP_REMOVED lines=8> */
.L_x_936:
[----:B------:R-:W-:Y:S05]  /*3050*/  BRA.U !UP1, `(.L_x_935) ;  /* 0x0000000909e07547 */ /* 0x000fea000b800000 */
[----:B------:R-:W-:-:S04]  /*3060*/  PRMT R2, R29, 0x9910, RZ ;  /* 0x000099101d027816 */ /* 0x000fc800000000ff */
[----:B------:R-:W-:-:S13]  /*3070*/  ISETP.NE.AND P2, PT, R2, RZ, PT ;  /* 0x000000ff0200720c */ /* 0x000fda0003f45270 */
[----:B------:R-:W-:Y:S05]  /*3080*/  @!P2 BRA `(.L_x_937) ;  /* 0x000000040068a947 */ /* 0x000fea0003800000 */
[----:B------:R-:W1:Y:S01]  /*3090*/  LDS.64 R2, [UR8] ;  /* 0x00000008ff027984 */ /* 0x000e620008000a00 */
[----:B0-----:R-:W-:Y:S02]  /*30a0*/  HADD2.F32 R52, -RZ, R15.H0_H0 ;  /* 0x2000000fff347230 */ /* 0x001fe40000004100 */
[----:B------:R-:W-:Y:S01]  /*30b0*/  HADD2.F32 R56, -RZ, R32.H0_H0 ;  /* 0x20000020ff387230 */ /* 0x000fe20000004100 */
[----:B------:R-:W0:Y:S01]  /*30c0*/  LDS.64 R4, [UR8+0x8] ;  /* 0x00000808ff047984 */ /* 0x000e220008000a00 */
        /* <DEDUP_REMOVED lines=86> */
.L_x_937:
[----:B------:R-:W-:Y:S05]  /*3630*/  BRA.U UP0, `(.L_x_935) ;  /* 0x0000000500687547 */ /* 0x000fea000b800000 */
[----:B------:R-:W1:Y:S01]  /*3640*/  LDS.64 R2, [UR8+0x80] ;  /* 0x00008008ff027984 */ /* 0x000e620008000a00 */
[----:B0-----:R-:W-:Y:S02]  /*3650*/  HADD2.F32 R15, -RZ, R15.H0_H0 ;  /* 0x2000000fff0f7230 */ /* 0x001fe40000004100 */
[----:B------:R-:W-:Y:S01]  /*3660*/  HADD2.F32 R14, -RZ, R14.H0_H0 ;  /* 0x2000000eff0e7230 */ /* 0x000fe20000004100 */
[----:B------:R-:W0:Y:S01]  /*3670*/  LDS.64 R4, [UR8+0x88] ;  /* 0x00008808ff047984 */ /* 0x000e220008000a00 */
        /* <DEDUP_REMOVED lines=13> */
[--C-:B-1----:R-:W-:Y:S02]  /*3750*/  HADD2.F32 R52, -RZ, R2.reuse.H0_H0 ;  /* 0x20000002ff347230 */ /* 0x102fe40000004100 */
[----:B------:R-:W-:Y:S02]  /*3760*/  HADD2.F32 R53, -RZ, R2.H1_H1 ;  /* 0x30000002ff357230 */ /* 0x000fe40000004100 */
[----:B------:R-:W-:-:S02]  /*3770*/  HADD2.F32 R2, -RZ, R3.H0_H0 ;  /* 0x20000003ff027230 */ /* 0x000fc40000004100 */
[-C--:B------:R-:W-:Y:S01]  /*3780*/  FFMA.FTZ R15, R15, R52.reuse, RZ ;  /* 0x000000340f0f7223 */ /* 0x080fe200000100ff */
[-C--:B------:R-:W-:Y:S01]  /*3790*/  FFMA.FTZ R34, R14, R52.reuse, RZ ;  /* 0x000000340e227223 */ /* 0x080fe200000100ff */
[-C--:B------:R-:W-:Y:S01]  /*37a0*/  FFMA.FTZ R14, R13, R52.reuse, RZ ;  /* 0x000000340d0e7223 */ /* 0x080fe200000100ff */
[----:B------:R-:W-:Y:S01]  /*37b0*/  FFMA.FTZ R12, R12, R52, RZ ;  /* 0x000000340c0c7223 */ /* 0x000fe200000100ff */
[-C--:B------:R-:W-:Y:S01]  /*37c0*/  FFMA.FTZ R15, R32, R53.reuse, R15 ;  /* 0x00000035200f7223 */ /* 0x080fe2000001000f */
        /* <DEDUP_REMOVED lines=8> */
[-C--:B------:R-:W-:Y:S01]  /*3850*/  FFMA.FTZ R12, R32, R2.reuse, R13 ;  /* 0x00000002200c7223 */ /* 0x080fe2000001000d */
[----:B------:R-:W-:Y:S02]  /*3860*/  HADD2.F32 R3, -RZ, R3.H1_H1 ;  /* 0x30000003ff037230 */ /* 0x000fe40000004100 */
[-C--:B------:R-:W-:Y:S01]  /*3870*/  FFMA.FTZ R14, R34, R2.reuse, R33 ;  /* 0x00000002220e7223 */ /* 0x080fe20000010021 */
[----:B------:R-:W-:Y:S02]  /*3880*/  HADD2.F32 R13, -RZ, R18.H0_H0 ;  /* 0x20000012ff0d7230 */ /* 0x000fe40000004100 */
[----:B------:R-:W-:Y:S01]  /*3890*/  FFMA.FTZ R2, R30, R2, R53 ;  /* 0x000000021e027223 */ /* 0x000fe20000010035 */
[----:B------:R-:W-:-:S02]  /*38a0*/  HADD2.F32 R15, -RZ, R16.H0_H0 ;  /* 0x20000010ff0f7230 */ /* 0x000fc40000004100 */
[-C--:B------:R-:W-:Y:S01]  /*38b0*/  FFMA.FTZ R6, R19, R3.reuse, R6 ;  /* 0x0000000313067223 */ /* 0x080fe20000010006 */
[-C--:B------:R-:W-:Y:S01]  /*38c0*/  FFMA.FTZ R14, R17, R3.reuse, R14 ;  /* 0x00000003110e7223 */ /* 0x080fe2000001000e */
[-C--:B------:R-:W-:Y:S01]  /*38d0*/  FFMA.FTZ R12, R13, R3.reuse, R12 ;  /* 0x000000030d0c7223 */ /* 0x080fe2000001000c */
[----:B------:R-:W-:Y:S02]  /*38e0*/  HADD2.F32 R13, -RZ, R38.H0_H0 ;  /* 0x20000026ff0d7230 */ /* 0x000fe40000004100 */
[----:B------:R-:W-:Y:S01]  /*38f0*/  FFMA.FTZ R16, R15, R3, R2 ;  /* 0x000000030f107223 */ /* 0x000fe20000010002 */
[----:B0-----:R-:W-:Y:S02]  /*3900*/  HADD2.F32 R3, -RZ, R4.H0_H0 ;  /* 0x20000004ff037230 */ /* 0x001fe40000004100 */
[----:B------:R-:W-:Y:S02]  /*3910*/  HADD2.F32 R15, -RZ, R36.H0_H0 ;  /* 0x20000024ff0f7230 */ /* 0x000fe40000004100 */
[----:B------:R-:W-:-:S02]  /*3920*/  HADD2.F32 R17, -RZ, R7.H0_H0 ;  /* 0x20000007ff117230 */ /* 0x000fc40000004100 */
        /* <DEDUP_REMOVED lines=14> */
[----:B------:R-:W-:Y:S01]  /*3a10*/  FFMA.FTZ R4, R8, R2, R7 ;  /* 0x0000000208047223 */ /* 0x000fe20000010007 */
[----:B------:R-:W-:Y:S02]  /*3a20*/  HADD2.F32 R8, -RZ, R10.H0_H0 ;  /* 0x2000000aff087230 */ /* 0x000fe40000004100 */
        /* <DEDUP_REMOVED lines=12> */
[--C-:B------:R-:W-:Y:S02]  /*3af0*/  HADD2.F32 R9, -RZ, R0.reuse.H1_H1 ;  /* 0x30000000ff097230 */ /* 0x100fe40000004100 */
[----:B------:R-:W-:Y:S01]  /*3b00*/  FFMA.FTZ R2, R39, R5, R2 ;  /* 0x0000000527027223 */ /* 0x000fe20000010002 */
[----:B------:R-:W-:Y:S02]  /*3b10*/  HADD2.F32 R11, -RZ, R0.H0_H0 ;  /* 0x20000000ff0b7230 */ /* 0x000fe40000004100 */
        /* <DEDUP_REMOVED lines=12> */
.L_x_935:
[----:B------:R-:W-:-:S05]  /*3be0*/  MOV R3, UR16 ;  /* 0x0000001000037c02 */ /* 0x000fca0008000f00 */
[----:B------:R-:W-:-:S05]  /*3bf0*/  IMAD.WIDE R2, R3, 0x4, R50 ;  /* 0x0000000403027825 */ /* 0x000fca00078e0232 */
[----:B0-----:R-:W2:Y:S01]  /*3c00*/  LDG.E.128.CONSTANT R4, desc[UR22][R2.64] ;  /* 0x0000001602047981 */ /* 0x001ea2000c1e9d00 */
[----:B------:R-:W-:-:S05]  /*3c10*/  MOV R51, UR16 ;  /* 0x0000001000337c02 */ /* 0x000fca0008000f00 */
        /* <DEDUP_REMOVED lines=20> */
[----:B------:R-:W-:Y:S01]  /*3d60*/  LEA.HI R19, R6, 0xffffff80, RZ, 0x8 ;  /* 0xffffff8006137811 */ /* 0x000fe200078f40ff */
[----:B------:R4:W1:Y:S01]  /*3d70*/  I2F.F16 R2, R37 ;  /* 0x0000002500027306 */ /* 0x0008620000200c00 */
[----:B0-----:R-:W-:-:S02]  /*3d80*/  LOP3.LUT R35, R33, 0xff, RZ, 0xc0, !PT ;  /* 0x000000ff21237812 */ /* 0x001fc400078ec0ff */
[----:B------:R-:W-:Y:S02]  /*3d90*/  LOP3.LUT R5, R5, 0xff, RZ, 0xc0, !PT ;  /* 0x000000ff05057812 */ /* 0x000fe400078ec0ff */
[----:B------:R-:W-:Y:S02]  /*3da0*/  IADD3 R36, PT, PT, R35, -0x80, RZ ;  /* 0xffffff8023247810 */ /* 0x000fe40007ffe0ff */
[----:B------:R-:W-:Y:S01]  /*3db0*/  SHF.R.U32.HI R35, RZ, 0x8, R6 ;  /* 0x00000008ff237819 */ /* 0x000fe20000011606 */
[----:B------:R-:W0:Y:S01]  /*3dc0*/  I2F.F16 R32, R32 ;  /* 0x0000002000207306 */ /* 0x000e220000200c00 */
[----:B------:R-:W-:Y:S02]  /*3dd0*/  IADD3 R5, PT, PT, R5, -0x80, RZ ;  /* 0xffffff8005057810 */ /* 0x000fe40007ffe0ff */
[----:B----4-:R-:W-:Y:S02]  /*3de0*/  LOP3.LUT R37, R35, 0xff, RZ, 0xc0, !PT ;  /* 0x000000ff23257812 */ /* 0x010fe400078ec0ff */
[----:B------:R-:W-:-:S02]  /*3df0*/  LOP3.LUT R12, R6, 0xff, RZ, 0xc0, !PT ;  /* 0x000000ff060c7812 */ /* 0x000fc400078ec0ff */
[----:B------:R-:W-:Y:S01]  /*3e00*/  IADD3 R4, PT, PT, R4, -0x80, RZ ;  /* 0xffffff8004047810 */ /* 0x000fe20007ffe0ff */
[----:B------:R4:W0:Y:S01]  /*3e10*/  I2F.F16 R35, R5 ;  /* 0x0000000500237306 */ /* 0x0008220000200c00 */
[----:B------:R-:W-:Y:S02]  /*3e20*/  SHF.R.U32.HI R6, RZ, 0x10, R6 ;  /* 0x00000010ff067819 */ /* 0x000fe40000011606 */
[----:B------:R-:W-:Y:S02]  /*3e30*/  IADD3 R38, PT, PT, R37, -0x80, RZ ;  /* 0xffffff8025267810 */ /* 0x000fe40007ffe0ff */
[----:B------:R-:W-:Y:S02]  /*3e40*/  LOP3.LUT R6, R6, 0xff, RZ, 0xc0, !PT ;  /* 0x000000ff06067812 */ /* 0x000fe400078ec0ff */
[----:B------:R-:W-:Y:S01]  /*3e50*/  IADD3 R15, PT, PT, R12, -0x80, RZ ;  /* 0xffffff800c0f7810 */ /* 0x000fe20007ffe0ff */
[----:B------:R5:W0:Y:S01]  /*3e60*/  I2F.F16 R33, R4 ;  /* 0x0000000400217306 */ /* 0x000a220000200c00 */
[----:B----4-:R-:W-:-:S02]  /*3e70*/  LOP3.LUT R5, R9, 0xff, RZ, 0xc0, !PT ;  /* 0x000000ff09057812 */ /* 0x010fc400078ec0ff */
[----:B------:R-:W-:Y:S02]  /*3e80*/  IADD3 R6, PT, PT, R6, -0x80, RZ ;  /* 0xffffff8006067810 */ /* 0x000fe40007ffe0ff */
[----:B------:R-:W-:Y:S02]  /*3e90*/  IADD3 R41, PT, PT, R5, -0x80, RZ ;  /* 0xffffff8005297810 */ /* 0x000fe40007ffe0ff */
[----:B------:R-:W-:Y:S01]  /*3ea0*/  LOP3.LUT R5, R10, 0xff, RZ, 0xc0, !PT ;  /* 0x000000ff0a057812 */ /* 0x000fe200078ec0ff */
[----:B------:R4:W0:Y:S01]  /*3eb0*/  I2F.F16 R37, R6 ;  /* 0x0000000600257306 */ /* 0x0008220000200c00 */
[----:B-----5:R-:W-:Y:S02]  /*3ec0*/  SHF.R.U32.HI R4, RZ, 0x8, R7 ;  /* 0x00000008ff047819 */ /* 0x020fe40000011607 */
[----:B------:R-:W-:Y:S02]  /*3ed0*/  IADD3 R40, PT, PT, R5, -0x80, RZ ;  /* 0xffffff8005287810 */ /* 0x000fe40007ffe0ff */
[----:B------:R-:W-:-:S02]  /*3ee0*/  LOP3.LUT R4, R4, 0xff, RZ, 0xc0, !PT ;  /* 0x000000ff04047812 */ /* 0x000fc400078ec0ff */
[----:B------:R-:W-:Y:S01]  /*3ef0*/  SHF.R.U32.HI R5, RZ, 0x8, R8 ;  /* 0x00000008ff057819 */ /* 0x000fe20000011608 */
[----:B------:R-:W0:Y:S01]  /*3f00*/  I2F.F16 R30, R30 ;  /* 0x0000001e001e7306 */ /* 0x000e220000200c00 */
[----:B------:R-:W-:Y:S02]  /*3f10*/  IADD3 R44, PT, PT, R4, -0x80, RZ ;  /* 0xffffff80042c7810 */ /* 0x000fe40007ffe0ff */
[----:B------:R-:W-:Y:S02]  /*3f20*/  LOP3.LUT R4, R8, 0xff, RZ, 0xc0, !PT ;  /* 0x000000ff08047812 */ /* 0x000fe400078ec0ff */
[----:B----4-:R-:W-:Y:S02]  /*3f30*/  LOP3.LUT R6, R11, 0xff, RZ, 0xc0, !PT ;  /* 0x000000ff0b067812 */ /* 0x010fe400078ec0ff */
[----:B------:R-:W-:Y:S01]  /*3f40*/  LOP3.LUT R5, R5, 0xff, RZ, 0xc0, !PT ;  /* 0x000000ff05057812 */ /* 0x000fe200078ec0ff */
[----:B------:R-:W4:Y:S01]  /*3f50*/  I2F.F16 R19, R19 ;  /* 0x0000001300137306 */ /* 0x000f220000200c00 */
[----:B------:R-:W-:-:S02]  /*3f60*/  LOP3.LUT R12, R7, 0xff, RZ, 0xc0, !PT ;  /* 0x000000ff070c7812 */ /* 0x000fc400078ec0ff */
[----:B------:R-:W-:Y:S02]  /*3f70*/  IADD3 R4, PT, PT, R4, -0x80, RZ ;  /* 0xffffff8004047810 */ /* 0x000fe40007ffe0ff */
[----:B------:R-:W-:Y:S02]  /*3f80*/  IADD3 R6, PT, PT, R6, -0x80, RZ ;  /* 0xffffff8006067810 */ /* 0x000fe40007ffe0ff */
[----:B------:R-:W-:Y:S01]  /*3f90*/  IADD3 R5, PT, PT, R5, -0x80, RZ ;  /* 0xffffff8005057810 */ /* 0x000fe20007ffe0ff */
[----:B------:R5:W0:Y:S01]  /*3fa0*/  I2F.F16 R42, R4 ;  /* 0x00000004002a7306 */ /* 0x000a220000200c00 */
[----:B------:R-:W-:Y:S02]  /*3fb0*/  IADD3 R14, PT, PT, R12, -0x80, RZ ;  /* 0xffffff800c0e7810 */ /* 0x000fe40007ffe0ff */
[----:B------:R-:W-:Y:S02]  /*3fc0*/  LEA.HI R13, R8, 0xffffff80, RZ, 0x8 ;  /* 0xffffff80080d7811 */ /* 0x000fe400078f40ff */
[----:B------:R-:W-:-:S02]  /*3fd0*/  LEA.HI R12, R9, 0xffffff80, RZ, 0x8 ;  /* 0xffffff80090c7811 */ /* 0x000fc400078f40ff */
[----:B------:R-:W-:Y:S01]  /*3fe0*/  SHF.R.U32.HI R8, RZ, 0x10, R8 ;  /* 0x00000010ff087819 */ /* 0x000fe20000011608 */
[----:B------:R2:W0:Y:S01]  /*3ff0*/  I2F.F16 R39, R6 ;  /* 0x0000000600277306 */ /* 0x0004220000200c00 */
[--C-:B-----5:R-:W-:Y:S02]  /*4000*/  SHF.R.U32.HI R4, RZ, 0x8, R9.reuse ;  /* 0x00000008ff047819 */ /* 0x120fe40000011609 */
[----:B------:R-:W-:Y:S02]  /*4010*/  SHF.R.U32.HI R9, RZ, 0x10, R9 ;  /* 0x00000010ff097819 */ /* 0x000fe40000011609 */
[----:B------:R-:W-:Y:S02]  /*4020*/  LEA.HI R18, R7, 0xffffff80, RZ, 0x8 ;  /* 0xffffff8007127811 */ /* 0x000fe400078f40ff */
[----:B------:R-:W-:Y:S01]  /*4030*/  SHF.R.U32.HI R7, RZ, 0x10, R7 ;  /* 0x00000010ff077819 */ /* 0x000fe20000011607 */
[----:B------:R5:W0:Y:S01]  /*4040*/  I2F.F16 R45, R5 ;  /* 0x00000005002d7306 */ /* 0x000a220000200c00 */
[----:B--2---:R-:W-:-:S02]  /*4050*/  SHF.R.U32.HI R6, RZ, 0x8, R10 ;  /* 0x00000008ff067819 */ /* 0x004fc4000001160a */
[----:B------:R-:W-:Y:S02]  /*4060*/  SHF.R.U32.HI R10, RZ, 0x10, R10 ;  /* 0x00000010ff0a7819 */ /* 0x000fe4000001160a */
[----:B------:R-:W-:Y:S02]  /*4070*/  LOP3.LUT R8, R8, 0xff, RZ, 0xc0, !PT ;  /* 0x000000ff08087812 */ /* 0x000fe400078ec0ff */
[----:B------:R-:W-:Y:S01]  /*4080*/  LOP3.LUT R9, R9, 0xff, RZ, 0xc0, !PT ;  /* 0x000000ff09097812 */ /* 0x000fe200078ec0ff */
[----:B------:R-:W2:Y:S01]  /*4090*/  I2F.F16 R18, R18 ;  /* 0x0000001200127306 */ /* 0x000ea20000200c00 */
[--C-:B-----5:R-:W-:Y:S02]  /*40a0*/  SHF.R.U32.HI R5, RZ, 0x8, R11.reuse ;  /* 0x00000008ff057819 */ /* 0x120fe4000001160b */
[----:B------:R-:W-:Y:S02]  /*40b0*/  SHF.R.U32.HI R11, RZ, 0x10, R11 ;  /* 0x00000010ff0b7819 */ /* 0x000fe4000001160b */
[----:B------:R-:W-:-:S02]  /*40c0*/  LOP3.LUT R10, R10, 0xff, RZ, 0xc0, !PT ;  /* 0x000000ff0a0a7812 */ /* 0x000fc400078ec0ff */
[----:B------:R-:W-:Y:S01]  /*40d0*/  LOP3.LUT R11, R11, 0xff, RZ, 0xc0, !PT ;  /* 0x000000ff0b0b7812 */ /* 0x000fe200078ec0ff */
[----:B------:R-:W0:Y:S01]  /*40e0*/  I2F.F16 R15, R15 ;  /* 0x0000000f000f7306 */ /* 0x000e220000200c00 */
[----:B------:R-:W-:Y:S02]  /*40f0*/  LOP3.LUT R7, R7, 0xff, RZ, 0xc0, !PT ;  /* 0x000000ff07077812 */ /* 0x000fe400078ec0ff */
[----:B------:R-:W-:Y:S02]  /*4100*/  LOP3.LUT R4, R4, 0xff, RZ, 0xc0, !PT ;  /* 0x000000ff04047812 */ /* 0x000fe400078ec0ff */
[----:B------:R-:W-:Y:S02]  /*4110*/  LOP3.LUT R6, R6, 0xff, RZ, 0xc0, !PT ;  /* 0x000000ff06067812 */ /* 0x000fe400078ec0ff */
[----:B------:R-:W-:Y:S01]  /*4120*/  LOP3.LUT R5, R5, 0xff, RZ, 0xc0, !PT ;  /* 0x000000ff05057812 */ /* 0x000fe200078ec0ff */
[----:B------:R-:W0:Y:S01]  /*4130*/  I2F.F16 R14, R14 ;  /* 0x0000000e000e7306 */ /* 0x000e220000200c00 */
[----:B------:R-:W-:-:S02]  /*4140*/  IADD3 R8, PT, PT, R8, -0x80, RZ ;  /* 0xffffff8008087810 */ /* 0x000fc40007ffe0ff */
[----:B------:R-:W-:Y:S02]  /*4150*/  IADD3 R9, PT, PT, R9, -0x80, RZ ;  /* 0xffffff8009097810 */ /* 0x000fe40007ffe0ff */
[----:B------:R-:W-:Y:S02]  /*4160*/  IADD3 R10, PT, PT, R10, -0x80, RZ ;  /* 0xffffff800a0a7810 */ /* 0x000fe40007ffe0ff */
[----:B------:R-:W-:Y:S01]  /*4170*/  IADD3 R11, PT, PT, R11, -0x80, RZ ;  /* 0xffffff800b0b7810 */ /* 0x000fe20007ffe0ff */
[----:B------:R-:W0:Y:S01]  /*4180*/  I2F.F16 R13, R13 ;  /* 0x0000000d000d7306 */ /* 0x000e220000200c00 */
        /* <DEDUP_REMOVED lines=13> */
[----:B------:R0:W0:Y:S08]  /*4260*/  I2F.F16 R46, R4 ;  /* 0x00000004002e7306 */ /* 0x0000300000200c00 */
[----:B------:R-:W0:Y:S08]  /*4270*/  I2F.F16 R9, R9 ;  /* 0x0000000900097306 */ /* 0x000e300000200c00 */
[----:B------:R0:W0:Y:S08]  /*4280*/  I2F.F16 R47, R6 ;  /* 0x00000006002f7306 */ /* 0x0000300000200c00 */
[----:B------:R-:W0:Y:S08]  /*4290*/  I2F.F16 R10, R10 ;  /* 0x0000000a000a7306 */ /* 0x000e300000200c00 */
[----:B------:R0:W0:Y:S08]  /*42a0*/  I2F.F16 R49, R5 ;  /* 0x0000000500317306 */ /* 0x0000300000200c00 */
[----:B------:R-:W0:Y:S01]  /*42b0*/  I2F.F16 R11, R11 ;  /* 0x0000000b000b7306 */ /* 0x000e220000200c00 */
[----:B-1234-:R-:W-:Y:S05]  /*42c0*/  @!P0 BRA `(.L_x_938) ;  /* 0x0000000400688947 */ /* 0x01efea0003800000 */
[----:B0-----:R-:W0:Y:S01]  /*42d0*/  LDS.64 R4, [UR8+-0xf0] ;  /* 0xffff1008ff047984 */ /* 0x001e220008000a00 */
[----:B------:R-:W-:Y:S02]  /*42e0*/  HADD2.F32 R53, -RZ, R17.H0_H0 ;  /* 0x20000011ff357230 */ /* 0x000fe40000004100 */
[----:B------:R-:W-:Y:S01]  /*42f0*/  HADD2.F32 R55, -RZ, R34.H0_H0 ;  /* 0x20000022ff377230 */ /* 0x000fe20000004100 */
[----:B------:R-:W1:Y:S01]  /*4300*/  LDS.64 R6, [UR8+-0xe8] ;  /* 0xffff1808ff067984 */ /* 0x000e620008000a00 */
[----:B------:R-:W-:Y:S02]  /*4310*/  HADD2.F32 R56, -RZ, R42.H0_H0 ;  /* 0x2000002aff387230 */ /* 0x000fe40000004100 */
[----:B------:R-:W-:Y:S02]  /*4320*/  HADD2.F32 R59, -RZ, R15.H0_H0 ;  /* 0x2000000fff3b7230 */ /* 0x000fe40000004100 */
[--C-:B0-----:R-:W-:Y:S02]  /*4330*/  HADD2.F32 R52, -RZ, R4.reuse.H0_H0 ;  /* 0x20000004ff347230 */ /* 0x101fe40000004100 */
        /* <DEDUP_REMOVED lines=11> */
[----:B-1----:R-:W-:-:S05]  /*43f0*/  HADD2.F32 R54, -RZ, R6.H0_H0 ;  /* 0x20000006ff367230 */ /* 0x002fca0000004100 */
        /* <DEDUP_REMOVED lines=71> */
.L_x_938:
[----:B------:R-:W-:Y:S05]  /*4870*/  @!P1 BRA `(.L_x_939) ;  /* 0x00000010005c9947 */ /* 0x000fea0003800000 */
[----:B0-----:R-:W-:Y:S01]  /*4880*/  PRMT R4, R28, 0x9910, RZ ;  /* 0x000099101c047816 */ /* 0x001fe200000000ff */
[----:B------:R-:W-:-:S03]  /*4890*/  UISETP.NE.AND UP1, UPT, UR14, 0x2, UPT ;  /* 0x000000020e00788c */ /* 0x000fc6000bf25270 */
[----:B------:R-:W-:-:S13]  /*48a0*/  ISETP.NE.AND P2, PT, R4, RZ, PT ;  /* 0x000000ff0400720c */ /* 0x000fda0003f45270 */
[----:B------:R-:W-:Y:S05]  /*48b0*/  @!P2 BRA `(.L_x_940) ;  /* 0x000000040068a947 */ /* 0x000fea0003800000 */
[----:B------:R-:W0:Y:S01]  /*48c0*/  LDS.64 R4, [UR8+-0x70] ;  /* 0xffff9008ff047984 */ /* 0x000e220008000a00 */
[----:B------:R-:W-:Y:S02]  /*48d0*/  HADD2.F32 R52, -RZ, R17.H0_H0 ;  /* 0x20000011ff347230 */ /* 0x000fe40000004100 */
[----:B------:R-:W-:Y:S01]  /*48e0*/  HADD2.F32 R56, -RZ, R34.H0_H0 ;  /* 0x20000022ff387230 */ /* 0x000fe20000004100 */
[----:B------:R-:W1:Y:S01]  /*48f0*/  LDS.64 R6, [UR8+-0x68] ;  /* 0xffff9808ff067984 */ /* 0x000e620008000a00 */
[----:B------:R-:W-:Y:S02]  /*4900*/  HADD2.F32 R59, -RZ, R48.H0_H0 ;  /* 0x20000030ff3b7230 */ /* 0x000fe40000004100 */
[--C-:B0-----:R-:W-:Y:S02]  /*4910*/  HADD2.F32 R53, -RZ, R4.reuse.H0_H0 ;  /* 0x20000004ff357230 */ /* 0x101fe40000004100 */
[----:B------:R-:W-:Y:S02]  /*4920*/  HADD2.F32 R54, -RZ, R4.H1_H1 ;  /* 0x30000004ff367230 */ /* 0x000fe40000004100 */
[----:B------:R-:W-:-:S02]  /*4930*/  HADD2.F32 R4, -RZ, R33.H0_H0 ;  /* 0x20000021ff047230 */ /* 0x000fc40000004100 */
[----:B------:R-:W-:Y:S01]  /*4940*/  FFMA.FTZ R55, R52, R53, RZ ;  /* 0x0000003534377223 */ /* 0x000fe200000100ff */
[--C-:B------:R-:W-:Y:S02]  /*4950*/  HADD2.F32 R52, -RZ, R5.reuse.H0_H0 ;  /* 0x20000005ff347230 */ /* 0x100fe40000004100 */
[----:B-1----:R-:W-:Y:S02]  /*4960*/  HADD2.F32 R57, -RZ, R6.H1_H1 ;  /* 0x30000006ff397230 */ /* 0x002fe40000004100 */
        /* <DEDUP_REMOVED lines=79> */
.L_x_940:
[----:B------:R-:W-:Y:S05]  /*4e60*/  BRA.U !UP1, `(.L_x_939) ;  /* 0x0000000909e07547 */ /* 0x000fea000b800000 */
        /* <DEDUP_REMOVED lines=93> */
.L_x_941:
[----:B------:R-:W-:Y:S05]  /*5440*/  BRA.U UP0, `(.L_x_939) ;  /* 0x0000000500687547 */ /* 0x000fea000b800000 */
        /* <DEDUP_REMOVED lines=17> */
[----:B------:R-:W-:Y:S02]  /*5560*/  HADD2.F32 R53, -RZ, R4.H1_H1 ;  /* 0x30000004ff357230 */ /* 0x000fe40000004100 */
[----:B------:R-:W-:Y:S02]  /*5570*/  HADD2.F32 R4, -RZ, R5.H0_H0 ;  /* 0x20000005ff047230 */ /* 0x000fe40000004100 */
[-C--:B------:R-:W-:Y:S01]  /*5580*/  FFMA.FTZ R36, R16, R52.reuse, RZ ;  /* 0x0000003410247223 */ /* 0x080fe200000100ff */
[-C--:B------:R-:W-:Y:S01]  /*5590*/  FFMA.FTZ R16, R15, R52.reuse, RZ ;  /* 0x000000340f107223 */ /* 0x080fe200000100ff */
[-C--:B------:R-:W-:Y:S01]  /*55a0*/  FFMA.FTZ R17, R17, R52.reuse, RZ ;  /* 0x0000003411117223 */ /* 0x080fe200000100ff */
[----:B------:R-:W-:Y:S01]  /*55b0*/  FFMA.FTZ R14, R14, R52, RZ ;  /* 0x000000340e0e7223 */ /* 0x000fe200000100ff */
[----:B------:R-:W-:Y:S01]  /*55c0*/  FFMA.FTZ R15, R55, R53, R36 ;  /* 0x00000035370f7223 */ /* 0x000fe20000010024 */
[----:B------:R-:W-:-:S02]  /*55d0*/  HADD2.F32 R55, -RZ, R38.H0_H0 ;  /* 0x20000026ff377230 */ /* 0x000fc40000004100 */
[-C--:B------:R-:W-:Y:S01]  /*55e0*/  FFMA.FTZ R17, R34, R53.reuse, R17 ;  /* 0x0000003522117223 */ /* 0x080fe20000010011 */
[----:B------:R-:W-:Y:S02]  /*55f0*/  HADD2.F32 R36, -RZ, R35.H0_H0 ;  /* 0x20000023ff247230 */ /* 0x000fe40000004100 */
        /* <DEDUP_REMOVED lines=9> */
[----:B------:R-:W-:Y:S01]  /*5690*/  FFMA.FTZ R4, R36, R4, R53 ;  /* 0x0000000424047223 */ /* 0x000fe20000010035 */
[----:B------:R-:W-:Y:S02]  /*56a0*/  HADD2.F32 R15, -RZ, R32.H0_H0 ;  /* 0x20000020ff0f7230 */ /* 0x000fe40000004100 */
        /* <DEDUP_REMOVED lines=8> */
[----:B-1----:R-:W-:Y:S02]  /*5730*/  HADD2.F32 R5, -RZ, R6.H0_H0 ;  /* 0x20000006ff057230 */ /* 0x002fe40000004100 */
[----:B------:R-:W-:Y:S02]  /*5740*/  HADD2.F32 R19, -RZ, R40.H0_H0 ;  /* 0x20000028ff137230 */ /* 0x000fe40000004100 */
[----:B------:R-:W-:Y:S02]  /*5750*/  HADD2.F32 R6, -RZ, R6.H1_H1 ;  /* 0x30000006ff067230 */ /* 0x000fe40000004100 */
[-C--:B------:R-:W-:Y:S01]  /*5760*/  FFMA.FTZ R15, R15, R5.reuse, R14 ;  /* 0x000000050f0f7223 */ /* 0x080fe2000001000e */
[----:B------:R-:W-:Y:S02]  /*5770*/  HADD2.F32 R30, -RZ, R45.H0_H0 ;  /* 0x2000002dff1e7230 */ /* 0x000fe40000004100 */
[-C--:B------:R-:W-:Y:S01]  /*5780*/  FFMA.FTZ R17, R17, R5.reuse, R16 ;  /* 0x0000000511117223 */ /* 0x080fe20000010010 */
        /* <DEDUP_REMOVED lines=11> */
[-C--:B------:R-:W-:Y:S01]  /*5840*/  FFMA.FTZ R6, R8, R4.reuse, R15 ;  /* 0x0000000408067223 */ /* 0x080fe2000001000f */
[-C--:B------:R-:W-:Y:S01]  /*5850*/  FFMA.FTZ R10, R10, R4.reuse, R19 ;  /* 0x000000040a0a7223 */ /* 0x080fe20000010013 */
        /* <DEDUP_REMOVED lines=10> */
[----:B------:R-:W-:Y:S01]  /*5900*/  FFMA.FTZ R4, R11, R7, R4 ;  /* 0x000000070b047223 */ /* 0x000fe20000010004 */
[--C-:B------:R-:W-:Y:S02]  /*5910*/  HADD2.F32 R9, -RZ, R0.reuse.H1_H1 ;  /* 0x30000000ff097230 */ /* 0x100fe40000004100 */
[----:B------:R-:W-:Y:S01]  /*5920*/  FMUL.FTZ R6, R3, R6 ;  /* 0x0000000603067220 */ /* 0x000fe20000410000 */
[----:B------:R-:W-:Y:S02]  /*5930*/  HADD2.F32 R13, -RZ, R0.H0_H0 ;  /* 0x20000000ff0d7230 */ /* 0x000fe40000004100 */
        /* <DEDUP_REMOVED lines=11> */
.L_x_939:
        /* <DEDUP_REMOVED lines=201> */
.L_x_942:
        /* <DEDUP_REMOVED lines=95> */
.L_x_944:
        /* <DEDUP_REMOVED lines=94> */
.L_x_945:
        /* <DEDUP_REMOVED lines=91> */
.L_x_943:
        /* <DEDUP_REMOVED lines=201> */
.L_x_946:
        /* <DEDUP_REMOVED lines=95> */
.L_x_948:
        /* <DEDUP_REMOVED lines=94> */
.L_x_949:
        /* <DEDUP_REMOVED lines=91> */
.L_x_947:
[----:B------:R-:W-:Y:S01]  /*9610*/  UIADD3 UR10, UP1, UPT, UR10, 0x80, URZ ;  /* 0x000000800a0a7890 */ /* 0x000fe2000ff3e0ff */
[----:B------:R-:W-:Y:S01]  /*9620*/  MOV R3, UR16 ;  /* 0x0000001000037c02 */ /* 0x000fe20008000f00 */
[----:B------:R-:W-:Y:S02]  /*9630*/  UIADD3 UR9, UPT, UPT, UR9, 0x20, URZ ;  /* 0x0000002009097890 */ /* 0x000fe4000fffe0ff */
[----:B------:R-:W-:Y:S02]  /*9640*/  UIADD3.X UR11, UPT, UPT, URZ, UR11, URZ, UP1, !UPT ;  /* 0x0000000bff0b7290 */ /* 0x000fe40008ffe4ff */
[----:B------:R-:W-:Y:S01]  /*9650*/  UISETP.GE.AND UP1, UPT, UR9, UR15, UPT ;  /* 0x0000000f0900728c */ /* 0x000fe2000bf26270 */
[----:B------:R-:W-:Y:S01]  /*9660*/  IMAD.WIDE R50, R3, 0x4, R50 ;  /* 0x0000000403327825 */ /* 0x000fe200078e0232 */
[----:B------:R-:W-:Y:S02]  /*9670*/  UIADD3 UR8, UPT, UPT, UR8, 0x40, URZ ;  /* 0x0000004008087890 */ /* 0x000fe4000fffe0ff */
[----:B------:R-:W-:-:S02]  /*9680*/  MOV R2, R50 ;  /* 0x0000003200027202 */ /* 0x000fc40000000f00 */
[----:B------:R-:W-:-:S03]  /*9690*/  MOV R3, R51 ;  /* 0x0000003300037202 */ /* 0x000fc60000000f00 */
[----:B------:R-:W-:Y:S05]  /*96a0*/  BRA.U !UP1, `(.L_x_950) ;  /* 0xffffff8509807547 */ /* 0x000fea000b83ffff */
.L_x_933:
[----:B------:R-:W1:Y:S01]  /*96b0*/  S2R R0, SR_CTAID.X ;  /* 0x0000000000007919 */ /* 0x000e620000002500 */
[----:B0-----:R-:W0:Y:S01]  /*96c0*/  LDC.64 R4, c[0x0][0x3a0] ;  /* 0x0000e800ff047b82 */ /* 0x001e220000000a00 */
[----:B------:R-:W1:Y:S01]  /*96d0*/  S2R R3, SR_TID.X ;  /* 0x0000000000037919 */ /* 0x000e620000002100 */
[----:B------:R-:W2:Y:S01]  /*96e0*/  S2R R7, SR_CTAID.Y ;  /* 0x0000000000077919 */ /* 0x000ea20000002600 */
[----:B-1----:R-:W-:-:S05]  /*96f0*/  LEA R0, R0, R3, 0x6 ;  /* 0x0000000300007211 */ /* 0x002fca00078e30ff */
[----:B--2---:R-:W-:-:S05]  /*9700*/  IMAD R0, R7, UR16, R0 ;  /* 0x0000001007007c24 */ /* 0x004fca000f8e0200 */
[----:B------:R-:W-:-:S05]  /*9710*/  SHF.L.U32 R3, R0, 0x2, RZ ;  /* 0x0000000200037819 */ /* 0x000fca00000006ff */
[----:B0-----:R-:W-:-:S05]  /*9720*/  IMAD.WIDE R4, R3, 0x2, R4 ;  /* 0x0000000203047825 */ /* 0x001fca00078e0204 */
[----:B------:R0:W-:Y:S01]  /*9730*/  ATOM.E.ADD.F16x2.RN.STRONG.GPU P0, RZ, desc[UR22][R4.64], R20 ;  /* 0x8000001404ff79a2 */ /* 0x0001e2000c10e116 */
[----:B------:R-:W-:Y:S04]  /*9740*/  BSSY.RECONVERGENT B0, `(.L_x_951) ;  /* 0x000000e000007945 */ /* 0x000fe80003800200 */
[----:B0-----:R-:W-:Y:S05]  /*9750*/  @P0 BRA `(.L_x_952) ;  /* 0x0000000000300947 */ /* 0x001fea0003800000 */
[----:B------:R-:W0:Y:S02]  /*9760*/  QSPC.E.S P0, RZ, [R4] ;  /* 0x0000000004ff73aa */ /* 0x000e240000000500 */
[----:B0-----:R-:W-:Y:S05]  /*9770*/  @!P0 BRA `(.L_x_953) ;  /* 0x00000000001c8947 */ /* 0x001fea0003800000 */
[----:B------:R-:W-:-:S04]  /*9780*/  MOV R2, R4 ;  /* 0x0000000400027202 */ /* 0x000fc80000000f00 */
[----:B------:R-:W-:-:S07]  /*9790*/  MOV R0, R2 ;  /* 0x0000000200007202 */ /* 0x000fce0000000f00 */
.L_x_954:
[----:B------:R-:W0:Y:S02]  /*97a0*/  LDS R2, [R0] ;  /* 0x0000000000027984 */ /* 0x000e240000000800 */
[----:B0-----:R-:W-:-:S05]  /*97b0*/  HFMA2 R3, R2, 1, 1, R20 ;  /* 0x3c003c0002037831 */ /* 0x001fca0000000014 */
[----:B------:R-:W0:Y:S02]  /*97c0*/  ATOMS.CAST.SPIN P0, [R0], R2, R3 ;  /* 0x000000020000758d */ /* 0x000e240001800003 */
[----:B0-----:R-:W-:Y:S05]  /*97d0*/  @!P0 BRA `(.L_x_954) ;  /* 0xfffffffc00f08947 */ /* 0x001fea000383ffff */
[----:B------:R-:W-:Y:S05]  /*97e0*/  BRA `(.L_x_952) ;  /* 0x00000000000c7947 */ /* 0x000fea0003800000 */
.L_x_953:
[----:B------:R-:W2:Y:S02]  /*97f0*/  LD.E R0, desc[UR22][R4.64] ;  /* 0x0000001604007980 */ /* 0x000ea4000c101900 */
[----:B--2---:R-:W-:-:S05]  /*9800*/  IADD3 R3, PT, PT, R20, R0, RZ ;  /* 0x0000000014037210 */ /* 0x004fca0007ffe0ff */
[----:B------:R0:W-:Y:S02]  /*9810*/  ST.E desc[UR22][R4.64], R3 ;  /* 0x0000000304007985 */ /* 0x0001e4000c101916 */
.L_x_952:
[----:B------:R-:W-:Y:S05]  /*9820*/  BSYNC.RECONVERGENT B0 ;  /* 0x0000000000007941 */ /* 0x000fea0003800200 */
.L_x_951:
[----:B------:R1:W-:Y:S01]  /*9830*/  ATOM.E.ADD.F16x2.RN.STRONG.GPU P0, RZ, desc[UR22][R4.64+0x4], R21 ;  /* 0x8000041504ff79a2 */ /* 0x0003e2000c10e116 */
[----:B------:R-:W-:Y:S04]  /*9840*/  BSSY.RECONVERGENT B0, `(.L_x_955) ;  /* 0x000000e000007945 */ /* 0x000fe80003800200 */
[----:B-1----:R-:W-:Y:S05]  /*9850*/  @P0 BRA `(.L_x_956) ;  /* 0x0000000000300947 */ /* 0x002fea0003800000 */
[----:B------:R-:W1:Y:S02]  /*9860*/  QSPC.E.S P0, RZ, [R4+0x4] ;  /* 0x0000040004ff73aa */ /* 0x000e640000000500 */
[----:B-1----:R-:W-:Y:S05]  /*9870*/  @!P0 BRA `(.L_x_957) ;  /* 0x00000000001c8947 */ /* 0x002fea0003800000 */
[----:B------:R-:W-:-:S04]  /*9880*/  MOV R2, R4 ;  /* 0x0000000400027202 */ /* 0x000fc80000000f00 */
[----:B------:R-:W-:-:S07]  /*9890*/  MOV R0, R2 ;  /* 0x0000000200007202 */ /* 0x000fce0000000f00 */
.L_x_958:
[----:B------:R-:W0:Y:S02]  /*98a0*/  LDS R2, [R0+0x4] ;  /* 0x0000040000027984 */ /* 0x000e240000000800 */
[----:B0-----:R-:W-:-:S05]  /*98b0*/  HADD2 R3, R2, R21 ;  /* 0x0000001502037230 */ /* 0x001fca0000000000 */
[----:B------:R-:W0:Y:S02]  /*98c0*/  ATOMS.CAST.SPIN P0, [R0+0x4], R2, R3 ;  /* 0x000004020000758d */ /* 0x000e240001800003 */
[----:B0-----:R-:W-:Y:S05]  /*98d0*/  @!P0 BRA `(.L_x_958) ;  /* 0xfffffffc00f08947 */ /* 0x001fea000383ffff */
[----:B------:R-:W-:Y:S05]  /*98e0*/  BRA `(.L_x_956) ;  /* 0x00000000000c7947 */ /* 0x000fea0003800000 */
.L_x_957:
[----:B------:R-:W0:Y:S02]  /*98f0*/  LD.E R0, desc[UR22][R4.64+0x4] ;  /* 0x0000041604007980 */ /* 0x000e24000c101900 */
[----:B0-----:R-:W-:-:S05]  /*9900*/  IADD3 R3, PT, PT, R21, R0, RZ ;  /* 0x0000000015037210 */ /* 0x001fca0007ffe0ff */
[----:B------:R1:W-:Y:S02]  /*9910*/  ST.E desc[UR22][R4.64+0x4], R3 ;  /* 0x0000040304007985 */ /* 0x0003e4000c101916 */
.L_x_956:
[----:B------:R-:W-:Y:S05]  /*9920*/  BSYNC.RECONVERGENT B0 ;  /* 0x0000000000007941 */ /* 0x000fea0003800200 */
.L_x_955:
[----:B------:R-:W-:Y:S05]  /*9930*/  @!P1 EXIT ;  /* 0x000000000000994d */ /* 0x000fea0003800000 */
[----:B01----:R-:W-:-:S05]  /*9940*/  MOV R3, UR16 ;  /* 0x0000001000037c02 */ /* 0x003fca0008000f00 */
[----:B------:R-:W-:-:S05]  /*9950*/  IMAD.WIDE R4, R3, 0x2, R4 ;  /* 0x0000000203047825 */ /* 0x000fca00078e0204 */
[----:B------:R0:W-:Y:S01]  /*9960*/  ATOM.E.ADD.F16x2.RN.STRONG.GPU P0, RZ, desc[UR22][R4.64], R22 ;  /* 0x8000001604ff79a2 */ /* 0x0001e2000c10e116 */
[----:B------:R-:W-:Y:S04]  /*9970*/  BSSY.RECONVERGENT B0, `(.L_x_959) ;  /* 0x000000e000007945 */ /* 0x000fe80003800200 */
[----:B0-----:R-:W-:Y:S05]  /*9980*/  @P0 BRA `(.L_x_960) ;  /* 0x0000000000300947 */ /* 0x001fea0003800000 */
[----:B------:R-:W0:Y:S02]  /*9990*/  QSPC.E.S P0, RZ, [R4] ;  /* 0x0000000004ff73aa */ /* 0x000e240000000500 */
[----:B0-----:R-:W-:Y:S05]  /*99a0*/  @!P0 BRA `(.L_x_961) ;  /* 0x00000000001c8947 */ /* 0x001fea0003800000 */
[----:B------:R-:W-:-:S04]  /*99b0*/  MOV R2, R4 ;  /* 0x0000000400027202 */ /* 0x000fc80000000f00 */
[----:B------:R-:W-:-:S07]  /*99c0*/  MOV R0, R2 ;  /* 0x0000000200007202 */ /* 0x000fce0000000f00 */
.L_x_962:
[----:B------:R-:W0:Y:S02]  /*99d0*/  LDS R2, [R0] ;  /* 0x0000000000027984 */ /* 0x000e240000000800 */
[----:B0-----:R-:W-:-:S05]  /*99e0*/  HFMA2 R3, R2, 1, 1, R22 ;  /* 0x3c003c0002037831 */ /* 0x001fca0000000016 */
[----:B------:R-:W0:Y:S02]  /*99f0*/  ATOMS.CAST.SPIN P0, [R0], R2, R3 ;  /* 0x000000020000758d */ /* 0x000e240001800003 */
[----:B0-----:R-:W-:Y:S05]  /*9a00*/  @!P0 BRA `(.L_x_962) ;  /* 0xfffffffc00f08947 */ /* 0x001fea000383ffff */
[----:B------:R-:W-:Y:S05]  /*9a10*/  BRA `(.L_x_960) ;  /* 0x00000000000c7947 */ /* 0x000fea0003800000 */
.L_x_961:
[----:B------:R-:W2:Y:S02]  /*9a20*/  LD.E R0, desc[UR22][R4.64] ;  /* 0x0000001604007980 */ /* 0x000ea4000c101900 */
[----:B--2---:R-:W-:-:S05]  /*9a30*/  IADD3 R3, PT, PT, R22, R0, RZ ;  /* 0x0000000016037210 */ /* 0x004fca0007ffe0ff */
[----:B------:R0:W-:Y:S02]  /*9a40*/  ST.E desc[UR22][R4.64], R3 ;  /* 0x0000000304007985 */ /* 0x0001e4000c101916 */
.L_x_960:
[----:B------:R-:W-:Y:S05]  /*9a50*/  BSYNC.RECONVERGENT B0 ;  /* 0x0000000000007941 */ /* 0x000fea0003800200 */
.L_x_959:
[----:B------:R1:W-:Y:S01]  /*9a60*/  ATOM.E.ADD.F16x2.RN.STRONG.GPU P0, RZ, desc[UR22][R4.64+0x4], R23 ;  /* 0x8000041704ff79a2 */ /* 0x0003e2000c10e116 */
[----:B------:R-:W-:Y:S04]  /*9a70*/  BSSY.RECONVERGENT B0, `(.L_x_963) ;  /* 0x000000e000007945 */ /* 0x000fe80003800200 */
[----:B-1----:R-:W-:Y:S05]  /*9a80*/  @P0 BRA `(.L_x_964) ;  /* 0x0000000000300947 */ /* 0x002fea0003800000 */
[----:B------:R-:W1:Y:S02]  /*9a90*/  QSPC.E.S P0, RZ, [R4+0x4] ;  /* 0x0000040004ff73aa */ /* 0x000e640000000500 */
[----:B-1----:R-:W-:Y:S05]  /*9aa0*/  @!P0 BRA `(.L_x_965) ;  /* 0x00000000001c8947 */ /* 0x002fea0003800000 */
[----:B------:R-:W-:-:S04]  /*9ab0*/  MOV R2, R4 ;  /* 0x0000000400027202 */ /* 0x000fc80000000f00 */
[----:B------:R-:W-:-:S07]  /*9ac0*/  MOV R0, R2 ;  /* 0x0000000200007202 */ /* 0x000fce0000000f00 */
.L_x_966:
[----:B------:R-:W0:Y:S02]  /*9ad0*/  LDS R2, [R0+0x4] ;  /* 0x0000040000027984 */ /* 0x000e240000000800 */
[----:B0-----:R-:W-:-:S05]  /*9ae0*/  HADD2 R3, R2, R23 ;  /* 0x0000001702037230 */ /* 0x001fca0000000000 */
[----:B------:R-:W0:Y:S02]  /*9af0*/  ATOMS.CAST.SPIN P0, [R0+0x4], R2, R3 ;  /* 0x000004020000758d */ /* 0x000e240001800003 */
[----:B0-----:R-:W-:Y:S05]  /*9b00*/  @!P0 BRA `(.L_x_966) ;  /* 0xfffffffc00f08947 */ /* 0x001fea000383ffff */
[----:B------:R-:W-:Y:S05]  /*9b10*/  BRA `(.L_x_964) ;  /* 0x00000000000c7947 */ /* 0x000fea0003800000 */
.L_x_965:
[----:B------:R-:W0:Y:S02]  /*9b20*/  LD.E R0, desc[UR22][R4.64+0x4] ;  /* 0x0000041604007980 */ /* 0x000e24000c101900 */
[----:B0-----:R-:W-:-:S05]  /*9b30*/  IADD3 R3, PT, PT, R23, R0, RZ ;  /* 0x0000000017037210 */ /* 0x001fca0007ffe0ff */
[----:B------:R1:W-:Y:S02]  /*9b40*/  ST.E desc[UR22][R4.64+0x4], R3 ;  /* 0x0000040304007985 */ /* 0x0003e4000c101916 */
.L_x_964:
[----:B------:R-:W-:Y:S05]  /*9b50*/  BSYNC.RECONVERGENT B0 ;  /* 0x0000000000007941 */ /* 0x000fea0003800200 */
.L_x_963:
[----:B------:R-:W-:-:S06]  /*9b60*/  UISETP.NE.AND UP0, UPT, UR14, 0x2, UPT ;  /* 0x000000020e00788c */ /* 0x000fcc000bf05270 */
[----:B------:R-:W-:-:S13]  /*9b70*/  PLOP3.LUT P0, PT, PT, PT, UP0, 0x80, 0x8 ;  /* 0x000000000008781c */ /* 0x000fda0003f0f008 */
        /* <DEDUP_REMOVED lines=10> */
.L_x_970:
[----:B------:R-:W0:Y:S02]  /*9c20*/  LDS R2, [R0] ;  /* 0x0000000000027984 */ /* 0x000e240000000800 */
[----:B0-----:R-:W-:-:S05]  /*9c30*/  HFMA2 R3, R2, 1, 1, R24 ;  /* 0x3c003c0002037831 */ /* 0x001fca0000000018 */
[----:B------:R-:W0:Y:S02]  /*9c40*/  ATOMS.CAST.SPIN P0, [R0], R2, R3 ;  /* 0x000000020000758d */ /* 0x000e240001800003 */
[----:B0-----:R-:W-:Y:S05]  /*9c50*/  @!P0 BRA `(.L_x_970) ;  /* 0xfffffffc00f08947 */ /* 0x001fea000383ffff */
[----:B------:R-:W-:Y:S05]  /*9c60*/  BRA `(.L_x_968) ;  /* 0x00000000000c7947 */ /* 0x000fea0003800000 */
.L_x_969:
[----:B------:R-:W2:Y:S02]  /*9c70*/  LD.E R0, desc[UR22][R4.64] ;  /* 0x0000001604007980 */ /* 0x000ea4000c101900 */
[----:B--2---:R-:W-:-:S05]  /*9c80*/  IADD3 R3, PT, PT, R24, R0, RZ ;  /* 0x0000000018037210 */ /* 0x004fca0007ffe0ff */
[----:B------:R0:W-:Y:S02]  /*9c90*/  ST.E desc[UR22][R4.64], R3 ;  /* 0x0000000304007985 */ /* 0x0001e4000c101916 */
.L_x_968:
[----:B------:R-:W-:Y:S05]  /*9ca0*/  BSYNC.RECONVERGENT B0 ;  /* 0x0000000000007941 */ /* 0x000fea0003800200 */
.L_x_967:
[----:B------:R1:W-:Y:S01]  /*9cb0*/  ATOM.E.ADD.F16x2.RN.STRONG.GPU P0, RZ, desc[UR22][R4.64+0x4], R25 ;  /* 0x8000041904ff79a2 */ /* 0x0003e2000c10e116 */
[----:B------:R-:W-:Y:S04]  /*9cc0*/  BSSY.RECONVERGENT B0, `(.L_x_971) ;  /* 0x000000e000007945 */ /* 0x000fe80003800200 */
[----:B-1----:R-:W-:Y:S05]  /*9cd0*/  @P0 BRA `(.L_x_972) ;  /* 0x0000000000300947 */ /* 0x002fea0003800000 */
[----:B------:R-:W1:Y:S02]  /*9ce0*/  QSPC.E.S P0, RZ, [R4+0x4] ;  /* 0x0000040004ff73aa */ /* 0x000e640000000500 */
[----:B-1----:R-:W-:Y:S05]  /*9cf0*/  @!P0 BRA `(.L_x_973) ;  /* 0x00000000001c8947 */ /* 0x002fea0003800000 */
[----:B------:R-:W-:-:S04]  /*9d00*/  MOV R2, R4 ;  /* 0x0000000400027202 */ /* 0x000fc80000000f00 */
[----:B------:R-:W-:-:S07]  /*9d10*/  MOV R0, R2 ;  /* 0x0000000200007202 */ /* 0x000fce0000000f00 */
.L_x_974:
[----:B------:R-:W0:Y:S02]  /*9d20*/  LDS R2, [R0+0x4] ;  /* 0x0000040000027984 */ /* 0x000e240000000800 */
[----:B0-----:R-:W-:-:S05]  /*9d30*/  HADD2 R3, R2, R25 ;  /* 0x0000001902037230 */ /* 0x001fca0000000000 */
[----:B------:R-:W0:Y:S02]  /*9d40*/  ATOMS.CAST.SPIN P0, [R0+0x4], R2, R3 ;  /* 0x000004020000758d */ /* 0x000e240001800003 */
[----:B0-----:R-:W-:Y:S05]  /*9d50*/  @!P0 BRA `(.L_x_974) ;  /* 0xfffffffc00f08947 */ /* 0x001fea000383ffff */
[----:B------:R-:W-:Y:S05]  /*9d60*/  BRA `(.L_x_972) ;  /* 0x00000000000c7947 */ /* 0x000fea0003800000 */
.L_x_973:
[----:B------:R-:W0:Y:S02]  /*9d70*/  LD.E R0, desc[UR22][R4.64+0x4] ;  /* 0x0000041604007980 */ /* 0x000e24000c101900 */
[----:B0-----:R-:W-:-:S05]  /*9d80*/  IADD3 R3, PT, PT, R25, R0, RZ ;  /* 0x0000000019037210 */ /* 0x001fca0007ffe0ff */
[----:B------:R1:W-:Y:S02]  /*9d90*/  ST.E desc[UR22][R4.64+0x4], R3 ;  /* 0x0000040304007985 */ /* 0x0003e4000c101916 */
.L_x_972:
[----:B------:R-:W-:Y:S05]  /*9da0*/  BSYNC.RECONVERGENT B0 ;  /* 0x0000000000007941 */ /* 0x000fea0003800200 */
.L_x_971:
        /* <DEDUP_REMOVED lines=12> */
.L_x_978:
[----:B------:R-:W0:Y:S02]  /*9e70*/  LDS R2, [R0] ;  /* 0x0000000000027984 */ /* 0x000e240000000800 */
[----:B0-----:R-:W-:-:S05]  /*9e80*/  HFMA2 R3, R2, 1, 1, R26 ;  /* 0x3c003c0002037831 */ /* 0x001fca000000001a */
[----:B------:R-:W0:Y:S02]  /*9e90*/  ATOMS.CAST.SPIN P0, [R0], R2, R3 ;  /* 0x000000020000758d */ /* 0x000e240001800003 */
[----:B0-----:R-:W-:Y:S05]  /*9ea0*/  @!P0 BRA `(.L_x_978) ;  /* 0xfffffffc00f08947 */ /* 0x001fea000383ffff */
[----:B------:R-:W-:Y:S05]  /*9eb0*/  BRA `(.L_x_976) ;  /* 0x00000000000c7947 */ /* 0x000fea0003800000 */
.L_x_977:
[----:B------:R-:W2:Y:S02]  /*9ec0*/  LD.E R0, desc[UR22][R4.64] ;  /* 0x0000001604007980 */ /* 0x000ea4000c101900 */
[----:B--2---:R-:W-:-:S05]  /*9ed0*/  IADD3 R3, PT, PT, R26, R0, RZ ;  /* 0x000000001a037210 */ /* 0x004fca0007ffe0ff */
[----:B------:R0:W-:Y:S02]  /*9ee0*/  ST.E desc[UR22][R4.64], R3 ;  /* 0x0000000304007985 */ /* 0x0001e4000c101916 */
.L_x_976:
[----:B------:R-:W-:Y:S05]  /*9ef0*/  BSYNC.RECONVERGENT B0 ;  /* 0x0000000000007941 */ /* 0x000fea0003800200 */
.L_x_975:
[----:B------:R1:W-:Y:S02]  /*9f00*/  ATOM.E.ADD.F16x2.RN.STRONG.GPU P0, RZ, desc[UR22][R4.64+0x4], R27 ;  /* 0x8000041b04ff79a2 */ /* 0x0003e4000c10e116 */
[----:B-1----:R-:W-:Y:S05]  /*9f10*/  @P0 EXIT ;  /* 0x000000000000094d */ /* 0x002fea0003800000 */
[----:B------:R-:W1:Y:S02]  /*9f20*/  QSPC.E.S P0, RZ, [R4+0x4] ;  /* 0x0000040004ff73aa */ /* 0x000e640000000500 */
[----:B-1----:R-:W-:Y:S05]  /*9f30*/  @!P0 BRA `(.L_x_979) ;  /* 0x00000000001c8947 */ /* 0x002fea0003800000 */
[----:B------:R-:W-:-:S04]  /*9f40*/  MOV R2, R4 ;  /* 0x0000000400027202 */ /* 0x000fc80000000f00 */
[----:B------:R-:W-:-:S07]  /*9f50*/  MOV R0, R2 ;  /* 0x0000000200007202 */ /* 0x000fce0000000f00 */
.L_x_980:
[----:B------:R-:W0:Y:S02]  /*9f60*/  LDS R2, [R0+0x4] ;  /* 0x0000040000027984 */ /* 0x000e240000000800 */
[----:B0-----:R-:W-:-:S05]  /*9f70*/  HADD2 R3, R2, R27 ;  /* 0x0000001b02037230 */ /* 0x001fca0000000000 */
[----:B------:R-:W0:Y:S02]  /*9f80*/  ATOMS.CAST.SPIN P0, [R0+0x4], R2, R3 ;  /* 0x000004020000758d */ /* 0x000e240001800003 */
[----:B0-----:R-:W-:Y:S05]  /*9f90*/  @!P0 BRA `(.L_x_980) ;  /* 0xfffffffc00f08947 */ /* 0x001fea000383ffff */
[----:B------:R-:W-:Y:S05]  /*9fa0*/  EXIT ;  /* 0x000000000000794d */ /* 0x000fea0003800000 */
.L_x_979:
[----:B------:R-:W0:Y:S02]  /*9fb0*/  LD.E R0, desc[UR22][R4.64+0x4] ;  /* 0x0000041604007980 */ /* 0x000e24000c101900 */
[----:B0-----:R-:W-:-:S05]  /*9fc0*/  IADD3 R3, PT, PT, R27, R0, RZ ;  /* 0x000000001b037210 */ /* 0x001fca0007ffe0ff */
[----:B------:R-:W-:Y:S01]  /*9fd0*/  ST.E desc[UR22][R4.64+0x4], R3 ;  /* 0x0000040304007985 */ /* 0x000fe2000c101916 */
[----:B------:R-:W-:Y:S05]  /*9fe0*/  EXIT ;  /* 0x000000000000794d */ /* 0x000fea0003800000 */
.L_x_981:
        /* <DEDUP_REMOVED lines=9> */
.L_x_5295:


//--------------------- .text._Z23gemm_half_q_half_kernelILi4ELi190ELb1ELb0ELi32EEvPK6__halfPKjS4_S2_PS0_iiiiPKtS7_iiiiiibS2_i --------------------------
	.section	.text._Z23gemm_half_q_half_kernelILi4ELi190ELb1ELb0ELi32EEvPK6__halfPKjS4_S2_PS0_iiiiPKtS7_iiiiiibS2_i,"ax",@progbits
	.align	128
        .global         _Z23gemm_half_q_half_kernelILi4ELi190ELb1ELb0ELi32EEvPK6__halfPKjS4_S2_PS0_iiiiPKtS7_iiiiiibS2_i
        .type           _Z23gemm_half_q_half_kernelILi4ELi190ELb1ELb0ELi32EEvPK6__halfPKjS4_S2_PS0_iiiiPKtS7_iiiiiibS2_i,@function
        .size           _Z23gemm_half_q_half_kernelILi4ELi190ELb1ELb0ELi32EEvPK6__halfPKjS4_S2_PS0_iiiiPKtS7_iiiiiibS2_i,(.L_x_5296 - _Z23gemm_half_q_half_kernelILi4ELi190ELb1ELb0ELi32EEvPK6__halfPKjS4_S2_PS0_iiiiPKtS7_iiiiiibS2_i)
        .other          _Z23gemm_half_q_half_kernelILi4ELi190ELb1ELb0ELi32EEvPK6__halfPKjS4_S2_PS0_iiiiPKtS7_iiiiiibS2_i,@"STO_CUDA_ENTRY STV_DEFAULT"
_Z23gemm_half_q_half_kernelILi4ELi190ELb1ELb0ELi32EEvPK6__halfPKjS4_S2_PS0_iiiiPKtS7_iiiiiibS2_i:
.text._Z23gemm_half_q_half_kernelILi4ELi190ELb1ELb0ELi32EEvPK6__halfPKjS4_S2_PS0_iiiiPKtS7_iiiiiibS2_i:
[----:B------:R-:W-:Y:S08]  /*0000*/  LDC R1, c[0x0][0x37c] ;  /* 0x0000df00ff017b82 */ /* 0x000ff00000000800 */
[----:B------:R-:W0:Y:S08]  /*0010*/  S2UR UR10, SR_CTAID.Y ;  /* 0x00000000000a79c3 */ /* 0x000e300000002600 */
[----:B------:R-:W1:Y:S01]  /*0020*/  LDC R96, c[0x0][0x3a8] ;  /* 0x0000ea00ff607b82 */ /* 0x000e620000000800 */
[----:B0-----:R-:W-:-:S06]  /*0030*/  USHF.L.U32 UR7, UR10, 0x2, URZ ;  /* 0x000000020a077899 */ /* 0x001fcc00080006ff */
[----:B-1----:R-:W-:-:S04]  /*0040*/  IADD3 R96, PT, PT, R96, -UR7, RZ ;  /* 0x8000000760607c10 */ /* 0x002fc8000fffe0ff */
        /* <DEDUP_REMOVED lines=31> */
.L_x_982:
[----:B------:R-:W-:Y:S02]  /*0240*/  PRMT R4, R8, 0x9910, RZ ;  /* 0x0000991008047816 */ /* 0x000fe400000000ff */
[----:B------:R-:W-:Y:S02]  /*0250*/  SHF.L.U32 R92, R2, 0x5, RZ ;  /* 0x00000005025c7819 */ /* 0x000fe400000006ff */
[----:B------:R-:W-:Y:S02]  /*0260*/  ISETP.NE.AND P1, PT, R4, RZ, PT ;  /* 0x000000ff0400720c */ /* 0x000fe40003f25270 */
[----:B------:R-:W-:-:S04]  /*0270*/  IADD3 R5, PT, PT, R92, 0x20, RZ ;  /* 0x000000205c057810 */ /* 0x000fc80007ffe0ff */
[----:B------:R-:W-:-:S07]  /*0280*/  VIMNMX R95, PT, PT, R5, R0, PT ;  /* 0x00000000055f7248 */ /* 0x000fce0003fe0100 */
        /* <DEDUP_REMOVED lines=37> */
.L_x_988:
        /* <DEDUP_REMOVED lines=15> */
[C---:B------:R-:W-:Y:S02]  /*05d0*/  LEA R10, P4, R18.reuse, UR12, 0x1 ;  /* 0x0000000c120a7c11 */ /* 0x040fe4000f8808ff */
        /* <DEDUP_REMOVED lines=16> */
.L_x_987:
        /* <DEDUP_REMOVED lines=20> */
.L_x_989:
[----:B------:R-:W-:-:S13]  /*0820*/  ISETP.EQ.AND P3, PT, R15, RZ, PT ;  /* 0x000000ff0f00720c */ /* 0x000fda0003f62270 */
[----:B------:R-:W-:Y:S05]  /*0830*/  @!P1 BRA P3, `(.L_x_984) ;  /* 0x0000000400789947 */ /* 0x000fea0001800000 */
.L_x_986:
        /* <DEDUP_REMOVED lines=12> */
.L_x_985:
        /* <DEDUP_REMOVED lines=16> */
.L_x_992:
        /* <DEDUP_REMOVED lines=32> */
.L_x_991:
        /* <DEDUP_REMOVED lines=21> */
.L_x_993:
[----:B------:R-:W-:-:S13]  /*0d50*/  ISETP.NE.OR P1, PT, R15, RZ, P1 ;  /* 0x000000ff0f00720c */ /* 0x000fda0000f25670 */
[----:B------:R-:W-:Y:S05]  /*0d60*/  @!P1 BRA `(.L_x_984) ;  /* 0x00000000002c9947 */ /* 0x000fea0003800000 */
.L_x_990:
        /* <DEDUP_REMOVED lines=11> */
.L_x_984:
[----:B------:R-:W-:Y:S05]  /*0e20*/  BSYNC.RECONVERGENT B0 ;  /* 0x0000000000007941 */ /* 0x000fea0003800200 */
.L_x_983:
        /* <DEDUP_REMOVED lines=9> */
[----:B------:R-:W-:Y:S01]  /*0ec0*/  IADD3 R16, PT, PT, RZ, -R4, RZ ;  /* 0x80000004ff107210 */ /* 0x000fe20007ffe0ff */
        /* <DEDUP_REMOVED lines=9> */
[----:B0-----:R-:W0:Y:S01]  /*0f60*/  LDC.64 R14, c[0x0][0x3a0] ;  /* 0x0000e800ff0e7b82 */ /* 0x001e220000000a00 */
[----:B------:R-:W-:-:S13]  /*0f70*/  PLOP3.LUT P1, PT, PT, PT, PT, 0x8, 0x80 ;  /* 0x000000000080781c */ /* 0x000fda0003f2e170 */
.L_x_997:
        /* <DEDUP_REMOVED lines=15> */
.L_x_996:
        /* <DEDUP_REMOVED lines=12> */
.L_x_998:
[----:B------:R-:W-:-:S13]  /*1130*/  ISETP.NE.OR P1, PT, R16, RZ, P1 ;  /* 0x000000ff1000720c */ /* 0x000fda0000f25670 */
[----:B------:R-:W-:Y:S05]  /*1140*/  @!P1 BRA `(.L_x_994) ;  /* 0x00000000001c9947 */ /* 0x000fea0003800000 */
.L_x_995:
[----:B01----:R-:W0:Y:S02]  /*1150*/  LDC.64 R6, c[0x0][0x3a0] ;  /* 0x0000e800ff067b82 */ /* 0x003e240000000a00 */
.L_x_999:
[----:B0-----:R-:W-:Y:S01]  /*1160*/  IMAD.WIDE R8, R4, 0x2, R6 ;  /* 0x0000000204087825 */ /* 0x001fe200078e0206 */
[----:B------:R-:W-:Y:S02]  /*1170*/  IADD3 R16, PT, PT, R16, 0x1, RZ ;  /* 0x0000000110107810 */ /* 0x000fe40007ffe0ff */
[----:B------:R-:W-:Y:S02]  /*1180*/  IADD3 R4, PT, PT, R4, R89, RZ ;  /* 0x0000005904047210 */ /* 0x000fe40007ffe0ff */
[----:B------:R2:W-:Y:S01]  /*1190*/  STG.E.64 desc[UR8][R8.64], RZ ;  /* 0x000000ff08007986 */ /* 0x0005e2000c101b08 */
[----:B------:R-:W-:-:S13]  /*11a0*/  ISETP.NE.AND P1, PT, R16, RZ, PT ;  /* 0x000000ff1000720c */ /* 0x000fda0003f25270 */
[----:B--2---:R-:W-:Y:S05]  /*11b0*/  @P1 BRA `(.L_x_999) ;  /* 0xfffffffc00e81947 */ /* 0x004fea000383ffff */
.L_x_994:
[----:B------:R-:W2:Y:S01]  /*11c0*/  LDCU UR6, c[0x0][0x3c8] ;  /* 0x00007900ff0677ac */ /* 0x000ea20008000800 */
[----:B------:R-:W-:Y:S01]  /*11d0*/  BAR.SYNC.DEFER_BLOCKING 0x0 ;  /* 0x0000000000007b1d */ /* 0x000fe20000010000 */
[----:B------:R-:W-:-:S05]  /*11e0*/  ISETP.GE.AND P1, PT, R92, R0, PT ;  /* 0x000000005c00720c */ /* 0x000fca0003f26270 */
[----:B------:R-:W3:Y:S01]  /*11f0*/  LDCU UR12, c[0x0][0x3cc] ;  /* 0x00007980ff0c77ac */ /* 0x000ee20008000800 */
[----:B------:R-:W4:Y:S01]  /*1200*/  LDCU UR5, c[0x0][0x3d0] ;  /* 0x00007a00ff0577ac */ /* 0x000f220008000800 */
[----:B------:R-:W0:Y:S01]  /*1210*/  LDCU UR10, c[0x0][0x3d4] ;  /* 0x00007a80ff0a77ac */ /* 0x000e220008000800 */
[----:B--2---:R-:W-:Y:S01]  /*1220*/  VIMNMX R18, PT, PT, R92, UR6, PT ;  /* 0x000000065c127c48 */ /* 0x004fe2000bfe0100 */
[----:B------:R-:W2:Y:S04]  /*1230*/  LDCU UR11, c[0x0][0x3d8] ;  /* 0x00007b00ff0b77ac */ /* 0x000ea80008000800 */
[----:B------:R-:W-:Y:S05]  /*1240*/  @P1 BRA `(.L_x_1000) ;  /* 0x0000000000d41947 */ /* 0x000fea0003800000 */
[----:B------:R-:W3:Y:S01]  /*1250*/  LDC.64 R10, c[0x0][0x3b8] ;  /* 0x0000ee00ff0a7b82 */ /* 0x000ee20000000a00 */
[----:B01----:R-:W-:-:S05]  /*1260*/  SHF.L.U32 R7, R2, 0x6, RZ ;  /* 0x0000000602077819 */ /* 0x003fca00000006ff */
[----:B---3--:R-:W-:-:S05]  /*1270*/  IMAD.WIDE.U32 R6, R7, 0x2, R10 ;  /* 0x0000000207067825 */ /* 0x008fca00078e000a */
[----:B------:R0:W5:Y:S01]  /*1280*/  LDG.E.U16.CONSTANT R4, desc[UR8][R6.64] ;  /* 0x0000000806047981 */ /* 0x000162000c1e9500 */
[----:B------:R-:W-:Y:S01]  /*1290*/  SHF.R.S32.HI R9, RZ, 0x1f, R94 ;  /* 0x0000001fff097819 */ /* 0x000fe2000001145e */
[----:B------:R-:W-:Y:S01]  /*12a0*/  UMOV UR4, URZ ;  /* 0x000000ff00047c82 */ /* 0x000fe20008000000 */
[----:B------:R-:W-:Y:S02]  /*12b0*/  SHF.L.U32 R3, R3, 0x4, RZ ;  /* 0x0000000403037819 */ /* 0x000fe400000006ff */
[----:B------:R-:W-:Y:S02]  /*12c0*/  LEA.HI R9, R9, R94, RZ, 0x3 ;  /* 0x0000005e09097211 */ /* 0x000fe400078f18ff */
[----:B------:R-:W-:Y:S02]  /*12d0*/  MOV R14, R92 ;  /* 0x0000005c000e7202 */ /* 0x000fe40000000f00 */
[----:B------:R-:W-:Y:S02]  /*12e0*/  LOP3.LUT R12, R3, 0x10, RZ, 0xc0, !PT ;  /* 0x00000010030c7812 */ /* 0x000fe400078ec0ff */
[----:B0-----:R-:W-:-:S07]  /*12f0*/  SHF.R.S32.HI R13, RZ, 0x3, R9 ;  /* 0x00000003ff0d7819 */ /* 0x001fce0000011409 */
.L_x_1001:
[----:B------:R-:W0:Y:S01]  /*1300*/  LDC.64 R2, c[0x0][0x390] ;  /* 0x0000e400ff027b82 */ /* 0x000e220000000a00 */
[----:B-----5:R-:W-:-:S05]  /*1310*/  IADD3 R15, PT, PT, R4, UR4, RZ ;  /* 0x00000004040f7c10 */ /* 0x020fca000fffe0ff */
[----:B------:R-:W-:-:S05]  /*1320*/  IMAD R6, R15, R89, RZ ;  /* 0x000000590f067224 */ /* 0x000fca00078e02ff */
[----:B------:R-:W-:-:S04]  /*1330*/  SHF.R.S32.HI R7, RZ, 0x1f, R6 ;  /* 0x0000001fff077819 */ /* 0x000fc80000011406 */
[----:B------:R-:W-:-:S04]  /*1340*/  LEA.HI R6, R7, R6, RZ, 0x3 ;  /* 0x0000000607067211 */ /* 0x000fc800078f18ff */
[----:B------:R-:W-:-:S05]  /*1350*/  LEA.HI.SX32 R7, R6, R13, 0x1d ;  /* 0x0000000d06077211 */ /* 0x000fca00078feaff */
[----:B0-----:R-:W-:Y:S01]  /*1360*/  IMAD.WIDE R2, R7, 0x4, R2 ;  /* 0x0000000407027825 */ /* 0x001fe200078e0202 */
[----:B------:R-:W-:Y:S01]  /*1370*/  SHF.L.U32 R9, R14, 0x1, RZ ;  /* 0x000000010e097819 */ /* 0x000fe200000006ff */
[----:B------:R-:W0:Y:S04]  /*1380*/  LDC.64 R6, c[0x0][0x398] ;  /* 0x0000e600ff067b82 */ /* 0x000e280000000a00 */
[----:B------:R-:W3:Y:S01]  /*1390*/  LDG.E.CONSTANT R3, desc[UR8][R2.64] ;  /* 0x0000000802037981 */ /* 0x000ee2000c1e9900 */
[----:B------:R-:W-:-:S06]  /*13a0*/  IMAD.WIDE.U32 R8, R9, 0x2, R10 ;  /* 0x0000000209087825 */ /* 0x000fcc00078e000a */
[----:B------:R-:W2:Y:S01]  /*13b0*/  LDG.E.U16.CONSTANT R9, desc[UR8][R8.64+0x2] ;  /* 0x0000020808097981 */ /* 0x000ea2000c1e9500 */
[----:B0-----:R-:W-:-:S06]  /*13c0*/  IMAD.WIDE.U32 R6, R15, 0x2, R6 ;  /* 0x000000020f067825 */ /* 0x001fcc00078e0006 */
[----:B------:R-:W4:Y:S01]  /*13d0*/  LDG.E.U16.CONSTANT R6, desc[UR8][R6.64] ;  /* 0x0000000806067981 */ /* 0x000f22000c1e9500 */
[----:B------:R-:W-:Y:S01]  /*13e0*/  UIADD3 UR4, UPT, UPT, UR4, 0x1, URZ ;  /* 0x0000000104047890 */ /* 0x000fe2000fffe0ff */
[----:B---3--:R-:W-:-:S04]  /*13f0*/  SHF.R.U32.HI R15, RZ, R12, R3 ;  /* 0x0000000cff0f7219 */ /* 0x008fc80000011603 */
[--C-:B------:R-:W-:Y:S02]  /*1400*/  SHF.R.U32.HI R2, RZ, 0x8, R15.reuse ;  /* 0x00000008ff027819 */ /* 0x100fe4000001160f */
[----:B------:R-:W-:Y:S02]  /*1410*/  LOP3.LUT R16, R15, 0xf, RZ, 0xc0, !PT ;  /* 0x0000000f0f107812 */ /* 0x000fe400078ec0ff */
[----:B------:R-:W-:Y:S02]  /*1420*/  LOP3.LUT R2, R2, 0xf, RZ, 0xc0, !PT ;  /* 0x0000000f02027812 */ /* 0x000fe400078ec0ff */
[--C-:B------:R-:W-:Y:S01]  /*1430*/  SHF.R.U32.HI R17, RZ, 0x4, R15.reuse ;  /* 0x00000004ff117819 */ /* 0x100fe2000001160f */
[----:B------:R-:W-:Y:S01]  /*1440*/  IMAD R19, R16, R16, R16 ;  /* 0x0000001010137224 */ /* 0x000fe200078e0210 */
[----:B------:R-:W-:Y:S01]  /*1450*/  SHF.R.U32.HI R15, RZ, 0xc, R15 ;  /* 0x0000000cff0f7819 */ /* 0x000fe2000001160f */
[----:B------:R-:W-:Y:S01]  /*1460*/  IMAD R3, R2, R2, R2 ;  /* 0x0000000202037224 */ /* 0x000fe200078e0202 */
[----:B------:R-:W-:-:S02]  /*1470*/  LOP3.LUT R17, R17, 0xf, RZ, 0xc0, !PT ;  /* 0x0000000f11117812 */ /* 0x000fc400078ec0ff */
[----:B------:R-:W-:Y:S02]  /*1480*/  LOP3.LUT R15, R15, 0xf, RZ, 0xc0, !PT ;  /* 0x0000000f0f0f7812 */ /* 0x000fe400078ec0ff */
[----:B------:R-:W-:Y:S01]  /*1490*/  IADD3 R19, PT, PT, R16, 0x1, R19 ;  /* 0x0000000110137810 */ /* 0x000fe20007ffe013 */
[----:B------:R-:W-:Y:S01]  /*14a0*/  IMAD R16, R17, R17, R17 ;  /* 0x0000001111107224 */ /* 0x000fe200078e0211 */
[----:B------:R-:W-:Y:S01]  /*14b0*/  IADD3 R3, PT, PT, R2, 0x1, R3 ;  /* 0x0000000102037810 */ /* 0x000fe20007ffe003 */
[----:B------:R-:W-:Y:S01]  /*14c0*/  IMAD R2, R15, R15, R15 ;  /* 0x0000000f0f027224 */ /* 0x000fe200078e020f */
[----:B--2---:R-:W-:Y:S02]  /*14d0*/  IADD3 R14, PT, PT, R9, R14, RZ ;  /* 0x0000000e090e7210 */ /* 0x004fe40007ffe0ff */
[----:B------:R-:W-:Y:S01]  /*14e0*/  IADD3 R16, PT, PT, R17, 0x1, R16 ;  /* 0x0000000111107810 */ /* 0x000fe20007ffe010 */
[----:B------:R-:W4:Y:S01]  /*14f0*/  I2F.F16 R19, R19 ;  /* 0x0000001300137306 */ /* 0x000f220000200c00 */
[----:B------:R-:W-:-:S02]  /*1500*/  IADD3 R2, PT, PT, R15, 0x1, R2 ;  /* 0x000000010f027810 */ /* 0x000fc40007ffe002 */
[----:B------:R-:W-:-:S05]  /*1510*/  ISETP.GE.AND P1, PT, R14, R95, PT ;  /* 0x0000005f0e00720c */ /* 0x000fca0003f26270 */
[----:B------:R-:W0:Y:S01]  /*1520*/  I2F.F16 R43, R16 ;  /* 0x00000010002b7306 */ /* 0x000e220000200c00 */
[----:B----4-:R-:W-:-:S07]  /*1530*/  HMUL2 R44, R19.H0_H0, R6.H0_H0 ;  /* 0x20000006132c7232 */ /* 0x010fce0000000800 */
[----:B------:R-:W1:Y:S01]  /*1540*/  I2F.F16 R3, R3 ;  /* 0x0000000300037306 */ /* 0x000e620000200c00 */
[----:B0-----:R-:W-:-:S07]  /*1550*/  HMUL2 R43, R43.H0_H0, R6.H0_H0 ;  /* 0x200000062b2b7232 */ /* 0x001fce0000000800 */
[----:B------:R-:W0:Y:S01]  /*1560*/  I2F.F16 R41, R2 ;  /* 0x0000000200297306 */ /* 0x000e220000200c00 */
[-C--:B-1----:R-:W-:Y:S02]  /*1570*/  HMUL2 R42, R3.H0_H0, R6.reuse.H0_H0 ;  /* 0x20000006032a7232 */ /* 0x082fe40000000800 */
[----:B0-----:R-:W-:Y:S01]  /*1580*/  HMUL2 R41, R41.H0_H0, R6.H0_H0 ;  /* 0x2000000629297232 */ /* 0x001fe20000000800 */
[----:B------:R-:W-:Y:S06]  /*1590*/  @!P1 BRA `(.L_x_1001) ;  /* 0xfffffffc00589947 */ /* 0x000fec000383ffff */
.L_x_1000:
[C---:B------:R-:W-:Y:S01]  /*15a0*/  ISETP.GT.AND P1, PT, R92.reuse, UR6, PT ;  /* 0x000000065c007c0c */ /* 0x040fe2000bf24270 */
[----:B------:R-:W-:Y:S01]  /*15b0*/  HFMA2 R4, -RZ, RZ, 0, 0 ;  /* 0x00000000ff047431 */ /* 0x000fe200000001ff */
[----:B------:R-:W-:Y:S01]  /*15c0*/  SHF.R.S32.HI R3, RZ, 0x1f, R18 ;  /* 0x0000001fff037819 */ /* 0x000fe20000011412 */
[----:B------:R-:W-:Y:S01]  /*15d0*/  HFMA2 R2, -RZ, RZ, 0, 0 ;  /* 0x00000000ff027431 */ /* 0x000fe200000001ff */
[C---:B---3--:R-:W-:Y:S02]  /*15e0*/  ISETP.GT.AND P3, PT, R92.reuse, UR12, PT ;  /* 0x0000000c5c007c0c */ /* 0x048fe4000bf64270 */
[----:B-1----:R-:W-:Y:S02]  /*15f0*/  CS2R R8, SRZ ;  /* 0x0000000000087805 */ /* 0x002fe4000001ff00 */
[----:B------:R-:W-:Y:S02]  /*1600*/  LEA.HI R3, R3, R18, RZ, 0x5 ;  /* 0x0000001203037211 */ /* 0x000fe400078f28ff */
[----:B----4-:R-:W-:-:S02]  /*1610*/  ISETP.GT.AND P4, PT, R92, UR5, PT ;  /* 0x000000055c007c0c */ /* 0x010fc4000bf84270 */
[C---:B0-----:R-:W-:Y:S02]  /*1620*/  ISETP.GT.AND P5, PT, R92.reuse, UR10, PT ;  /* 0x0000000a5c007c0c */ /* 0x041fe4000bfa4270 */
[----:B--2---:R-:W-:Y:S02]  /*1630*/  ISETP.GT.AND P6, PT, R92, UR11, PT ;  /* 0x0000000b5c007c0c */ /* 0x004fe4000bfc4270 */
[----:B------:R-:W-:Y:S02]  /*1640*/  MOV R7, RZ ;  /* 0x000000ff00077202 */ /* 0x000fe40000000f00 */
[----:B------:R-:W-:Y:S01]  /*1650*/  SHF.R.S32.HI R11, RZ, 0x5, R3 ;  /* 0x00000005ff0b7819 */ /* 0x000fe20000011403 */
[----:B------:R-:W-:Y:S08]  /*1660*/  @!P1 BRA `(.L_x_1002) ;  /* 0x00000000001c9947 */ /* 0x000ff00003800000 */
[----:B------:R-:W0:Y:S02]  /*1670*/  LDC R3, c[0x0][0x3cc] ;  /* 0x0000f300ff037b82 */ /* 0x000e240000000800 */
[----:B0-----:R-:W-:-:S04]  /*1680*/  VIMNMX R2, PT, PT, R92, R3, PT ;  /* 0x000000035c027248 */ /* 0x001fc80003fe0100 */
[----:B------:R-:W-:-:S04]  /*1690*/  IADD3 R2, PT, PT, R2, -UR6, RZ ;  /* 0x8000000602027c10 */ /* 0x000fc8000fffe0ff */
[----:B------:R-:W-:-:S04]  /*16a0*/  SHF.R.S32.HI R3, RZ, 0x1f, R2 ;  /* 0x0000001fff037819 */ /* 0x000fc80000011402 */
[----:B------:R-:W-:-:S04]  /*16b0*/  LEA.HI R3, R3, R2, RZ, 0x5 ;  /* 0x0000000203037211 */ /* 0x000fc800078f28ff */
[----:B------:R-:W-:-:S05]  /*16c0*/  SHF.R.S32.HI R3, RZ, 0x5, R3 ;  /* 0x00000005ff037819 */ /* 0x000fca0000011403 */
[----:B------:R-:W-:-:S07]  /*16d0*/  IMAD R2, R3, 0x6, RZ ;  /* 0x0000000603027824 */ /* 0x000fce00078e02ff */
.L_x_1002:
        /* <DEDUP_REMOVED lines=8> */
.L_x_1003:
        /* <DEDUP_REMOVED lines=8> */
.L_x_1004:
        /* <DEDUP_REMOVED lines=8> */
.L_x_1005:
        /* <DEDUP_REMOVED lines=8> */
.L_x_1006:
[----:B------:R-:W-:Y:S01]  /*18e0*/  LEA R2, R11, R2, 0x3 ;  /* 0x000000020b027211 */ /* 0x000fe200078e18ff */
[----:B------:R-:W0:Y:S01]  /*18f0*/  S2UR UR5, SR_CgaCtaId ;  /* 0x00000000000579c3 */ /* 0x000e220000008800 */
[----:B------:R-:W1:Y:S01]  /*1900*/  LDCU.64 UR10, c[0x0][0x388] ;  /* 0x00007100ff0a77ac */ /* 0x000e620008000a00 */
[----:B------:R-:W-:Y:S02]  /*1910*/  PRMT R40, RZ, 0x5410, RZ ;  /* 0x00005410ff287816 */ /* 0x000fe400000000ff */
[----:B------:R-:W-:Y:S01]  /*1920*/  IADD3 R2, PT, PT, R7, R2, R4 ;  /* 0x0000000207027210 */ /* 0x000fe20007ffe004 */
[----:B------:R-:W-:Y:S01]  /*1930*/  UMOV UR4, 0x400 ;  /* 0x0000040000047882 */ /* 0x000fe20000000000 */
[----:B------:R-:W-:Y:S02]  /*1940*/  PRMT R27, RZ, 0x5410, RZ ;  /* 0x00005410ff1b7816 */ /* 0x000fe400000000ff */
        /* <DEDUP_REMOVED lines=9> */
[----:B------:R-:W-:Y:S01]  /*19e0*/  VIMNMX R3, PT, PT, R0, UR6, PT ;  /* 0x0000000600037c48 */ /* 0x000fe2000bfe0100 */
[----:B0-----:R-:W-:Y:S01]  /*19f0*/  ULEA UR5, UR5, UR4, 0x18 ;  /* 0x0000000405057291 */ /* 0x001fe2000f8ec0ff */
[C---:B-1----:R-:W-:Y:S02]  /*1a00*/  LEA R102, P3, R4.reuse, UR10, 0x2 ;  /* 0x0000000a04667c11 */ /* 0x042fe4000f8610ff */
[----:B------:R-:W-:Y:S02]  /*1a10*/  ISETP.GT.AND P1, PT, R3, R92, PT ;  /* 0x0000005c0300720c */ /* 0x000fe40003f24270 */
[----:B------:R-:W-:Y:S02]  /*1a20*/  LEA.HI.X R103, R4, UR11, R7, 0x2, P3 ;  /* 0x0000000b04677c11 */ /* 0x000fe400098f1407 */
[----:B------:R-:W-:Y:S01]  /*1a30*/  UMOV UR4, UR5 ;  /* 0x0000000500047c82 */ /* 0x000fe20008000000 */
[----:B------:R-:W-:Y:S02]  /*1a40*/  PRMT R22, RZ, 0x5410, RZ ;  /* 0x00005410ff167816 */ /* 0x000fe400000000ff */
[----:B------:R-:W-:-:S06]  /*1a50*/  PRMT R21, RZ, 0x5410, RZ ;  /* 0x00005410ff157816 */ /* 0x000fcc00000000ff */
[----:B------:R-:W-:Y:S05]  /*1a60*/  @!P1 BRA `(.L_x_1007) ;  /* 0x0000007800589947 */ /* 0x000fea0003800000 */
[----:B------:R-:W2:Y:S01]  /*1a70*/  LDG.E.128.CONSTANT R8, desc[UR8][R102.64] ;  /* 0x0000000866087981 */ /* 0x000ea2000c1e9d00 */
[----:B------:R-:W-:-:S05]  /*1a80*/  IMAD.WIDE R6, R89, 0x4, R102 ;  /* 0x0000000459067825 */ /* 0x000fca00078e0266 */
[----:B------:R-:W3:Y:S01]  /*1a90*/  LDG.E.128.CONSTANT R12, desc[UR8][R6.64] ;  /* 0x00000008060c7981 */ /* 0x000ee2000c1e9d00 */
[----:B------:R-:W-:Y:S02]  /*1aa0*/  ISETP.NE.AND P1, PT, R93, RZ, PT ;  /* 0x000000ff5d00720c */ /* 0x000fe40003f25270 */
[----:B------:R-:W-:Y:S02]  /*1ab0*/  PRMT R40, RZ, 0x7610, R40 ;  /* 0x00007610ff287816 */ /* 0x000fe40000000028 */
[----:B------:R-:W-:Y:S02]  /*1ac0*/  PRMT R26, RZ, 0x5410, RZ ;  /* 0x00005410ff1a7816 */ /* 0x000fe400000000ff */
[----:B------:R-:W-:Y:S02]  /*1ad0*/  PRMT R25, RZ, 0x5410, RZ ;  /* 0x00005410ff197816 */ /* 0x000fe400000000ff */
[----:B------:R-:W-:Y:S02]  /*1ae0*/  PRMT R24, RZ, 0x5410, RZ ;  /* 0x00005410ff187816 */ /* 0x000fe400000000ff */
[----:B------:R-:W-:-:S02]  /*1af0*/  PRMT R23, RZ, 0x5410, RZ ;  /* 0x00005410ff177816 */ /* 0x000fc400000000ff */
[----:B------:R-:W-:Y:S02]  /*1b00*/  PRMT R22, RZ, 0x5410, RZ ;  /* 0x00005410ff167816 */ /* 0x000fe400000000ff */
[----:B--2---:R-:W-:Y:S02]  /*1b10*/  LOP3.LUT R0, R8, 0xff, RZ, 0xc0, !PT ;  /* 0x000000ff08007812 */ /* 0x004fe400078ec0ff */
[----:B------:R-:W-:Y:S02]  /*1b20*/  LOP3.LUT R2, R9, 0xff, RZ, 0xc0, !PT ;  /* 0x000000ff09027812 */ /* 0x000fe400078ec0ff */
[----:B------:R-:W-:Y:S02]  /*1b30*/  IADD3 R0, PT, PT, R0, -0x80, RZ ;  /* 0xffffff8000007810 */ /* 0x000fe40007ffe0ff */
[----:B------:R-:W-:Y:S02]  /*1b40*/  IADD3 R2, PT, PT, R2, -0x80, RZ ;  /* 0xffffff8002027810 */ /* 0x000fe40007ffe0ff */
[----:B-----5:R0:W1:Y:S01]  /*1b50*/  I2F.F16 R20, R0 ;  /* 0x0000000000147306 */ /* 0x0200620000200c00 */
[----:B------:R-:W-:-:S02]  /*1b60*/  LOP3.LUT R4, R11, 0xff, RZ, 0xc0, !PT ;  /* 0x000000ff0b047812 */ /* 0x000fc400078ec0ff */
[----:B------:R-:W-:Y:S02]  /*1b70*/  LOP3.LUT R3, R10, 0xff, RZ, 0xc0, !PT ;  /* 0x000000ff0a037812 */ /* 0x000fe400078ec0ff */
[----:B------:R-:W-:Y:S02]  /*1b80*/  IADD3 R4, PT, PT, R4, -0x80, RZ ;  /* 0xffffff8004047810 */ /* 0x000fe40007ffe0ff */
[----:B------:R-:W-:Y:S01]  /*1b90*/  LEA.HI R18, R10, 0xffffff80, RZ, 0x8 ;  /* 0xffffff800a127811 */ /* 0x000fe200078f40ff */
[----:B------:R2:W4:Y:S01]  /*1ba0*/  I2F.F16 R28, R2 ;  /* 0x00000002001c7306 */ /* 0x0005220000200c00 */
[----:B0-----:R-:W-:Y:S02]  /*1bb0*/  SHF.R.U32.HI R0, RZ, 0x8, R8 ;  /* 0x00000008ff007819 */ /* 0x001fe40000011608 */
[----:B------:R-:W-:Y:S02]  /*1bc0*/  LEA.HI R17, R9, 0xffffff80, RZ, 0x8 ;  /* 0xffffff8009117811 */ /* 0x000fe400078f40ff */
[----:B------:R-:W-:-:S02]  /*1bd0*/  LOP3.LUT R0, R0, 0xff, RZ, 0xc0, !PT ;  /* 0x000000ff00007812 */ /* 0x000fc400078ec0ff */
[----:B------:R-:W-:Y:S01]  /*1be0*/  IADD3 R3, PT, PT, R3, -0x80, RZ ;  /* 0xffffff8003037810 */ /* 0x000fe20007ffe0ff */
[----:B------:R0:W1:Y:S01]  /*1bf0*/  I2F.F16 R29, R4 ;  /* 0x00000004001d7306 */ /* 0x0000620000200c00 */
[--C-:B--2---:R-:W-:Y:S02]  /*1c00*/  SHF.R.U32.HI R2, RZ, 0x8, R9.reuse ;  /* 0x00000008ff027819 */ /* 0x104fe40000011609 */
[----:B------:R-:W-:Y:S02]  /*1c10*/  IADD3 R0, PT, PT, R0, -0x80, RZ ;  /* 0xffffff8000007810 */ /* 0x000fe40007ffe0ff */
[----:B------:R-:W-:Y:S02]  /*1c20*/  LOP3.LUT R2, R2, 0xff, RZ, 0xc0, !PT ;  /* 0x000000ff02027812 */ /* 0x000fe400078ec0ff */
[----:B------:R-:W-:Y:S01]  /*1c30*/  SHF.R.U32.HI R9, RZ, 0x10, R9 ;  /* 0x00000010ff097819 */ /* 0x000fe20000011609 */
[----:B------:R2:W1:Y:S01]  /*1c40*/  I2F.F16 R35, R0 ;  /* 0x0000000000237306 */ /* 0x0004620000200c00 */
[----:B0-----:R-:W-:-:S02]  /*1c50*/  SHF.R.U32.HI R4, RZ, 0x8, R10 ;  /* 0x00000008ff047819 */ /* 0x001fc4000001160a */
[----:B------:R-:W-:Y:S02]  /*1c60*/  SHF.R.U32.HI R10, RZ, 0x10, R10 ;  /* 0x00000010ff0a7819 */ /* 0x000fe4000001160a */
[----:B------:R-:W-:Y:S02]  /*1c70*/  IADD3 R2, PT, PT, R2, -0x80, RZ ;  /* 0xffffff8002027810 */ /* 0x000fe40007ffe0ff */
[----:B---3--:R-:W-:Y:S01]  /*1c80*/  LEA.HI R30, R12, 0xffffff80, RZ, 0x8 ;  /* 0xffffff800c1e7811 */ /* 0x008fe200078f40ff */
[----:B------:R0:W3:Y:S01]  /*1c90*/  I2F.F16 R31, R3 ;  /* 0x00000003001f7306 */ /* 0x0000e20000200c00 */
[----:B--2---:R-:W-:Y:S02]  /*1ca0*/  LOP3.LUT R0, R10, 0xff, RZ, 0xc0, !PT ;  /* 0x000000ff0a007812 */ /* 0x004fe400078ec0ff */
[----:B------:R-:W-:Y:S02]  /*1cb0*/  LOP3.LUT R4, R4, 0xff, RZ, 0xc0, !PT ;  /* 0x000000ff04047812 */ /* 0x000fe400078ec0ff */
[----:B------:R-:W-:-:S02]  /*1cc0*/  IADD3 R37, PT, PT, R0, -0x80, RZ ;  /* 0xffffff8000257810 */ /* 0x000fc40007ffe0ff */
[----:B------:R-:W-:Y:S01]  /*1cd0*/  SHF.R.U32.HI R0, RZ, 0x10, R11 ;  /* 0x00000010ff007819 */ /* 0x000fe2000001160b */
[----:B------:R-:W2:Y:S01]  /*1ce0*/  I2F.F16 R17, R17 ;  /* 0x0000001100117306 */ /* 0x000ea20000200c00 */
[----:B0-----:R-:W-:Y:S02]  /*1cf0*/  LOP3.LUT R3, R9, 0xff, RZ, 0xc0, !PT ;  /* 0x000000ff09037812 */ /* 0x001fe400078ec0ff */
[----:B------:R-:W-:Y:S02]  /*1d00*/  LOP3.LUT R0, R0, 0xff, RZ, 0xc0, !PT ;  /* 0x000000ff00007812 */ /* 0x000fe400078ec0ff */
[----:B------:R-:W-:Y:S02]  /*1d10*/  IADD3 R3, PT, PT, R3, -0x80, RZ ;  /* 0xffffff8003037810 */ /* 0x000fe40007ffe0ff */
[----:B------:R-:W-:Y:S01]  /*1d20*/  IADD3 R38, PT, PT, R0, -0x80, RZ ;  /* 0xffffff8000267810 */ /* 0x000fe20007ffe0ff */
[----:B------:R0:W1:Y:S01]  /*1d30*/  I2F.F16 R9, R2 ;  /* 0x0000000200097306 */ /* 0x0000620000200c00 */
[----:B------:R-:W-:-:S02]  /*1d40*/  LOP3.LUT R0, R12, 0xff, RZ, 0xc0, !PT ;  /* 0x000000ff0c007812 */ /* 0x000fc400078ec0ff */
[----:B------:R-:W-:Y:S02]  /*1d50*/  IADD3 R4, PT, PT, R4, -0x80, RZ ;  /* 0xffffff8004047810 */ /* 0x000fe40007ffe0ff */
[----:B------:R-:W-:Y:S02]  /*1d60*/  IADD3 R0, PT, PT, R0, -0x80, RZ ;  /* 0xffffff8000007810 */ /* 0x000fe40007ffe0ff */
[----:B------:R-:W-:Y:S01]  /*1d70*/  LEA.HI R16, R8, 0xffffff80, RZ, 0x8 ;  /* 0xffffff8008107811 */ /* 0x000fe200078f40ff */
[----:B------:R4:W1:Y:S01]  /*1d80*/  I2F.F16 R36, R3 ;  /* 0x0000000300247306 */ /* 0x0008620000200c00 */
[----:B0-----:R-:W-:Y:S02]  /*1d90*/  LOP3.LUT R2, R13, 0xff, RZ, 0xc0, !PT ;  /* 0x000000ff0d027812 */ /* 0x001fe400078ec0ff */
[----:B------:R-:W-:Y:S02]  /*1da0*/  SHF.R.U32.HI R8, RZ, 0x10, R8 ;  /* 0x00000010ff087819 */ /* 0x000fe40000011608 */
[----:B------:R-:W-:-:S02]  /*1db0*/  IADD3 R45, PT, PT, R2, -0x80, RZ ;  /* 0xffffff80022d7810 */ /* 0x000fc40007ffe0ff */
[----:B------:R-:W-:Y:S01]  /*1dc0*/  LOP3.LUT R2, R14, 0xff, RZ, 0xc0, !PT ;  /* 0x000000ff0e027812 */ /* 0x000fe200078ec0ff */
[----:B------:R0:W0:Y:S01]  /*1dd0*/  I2F.F16 R39, R0 ;  /* 0x0000000000277306 */ /* 0x0000220000200c00 */
[----:B----4-:R-:W-:Y:S02]  /*1de0*/  LOP3.LUT R3, R15, 0xff, RZ, 0xc0, !PT ;  /* 0x000000ff0f037812 */ /* 0x010fe400078ec0ff */
[----:B------:R-:W-:Y:S02]  /*1df0*/  IADD3 R46, PT, PT, R2, -0x80, RZ ;  /* 0xffffff80022e7810 */ /* 0x000fe40007ffe0ff */
[--C-:B------:R-:W-:Y:S02]  /*1e00*/  SHF.R.U32.HI R2, RZ, 0x8, R12.reuse ;  /* 0x00000008ff027819 */ /* 0x100fe4000001160c */
[----:B------:R-:W-:Y:S01]  /*1e10*/  SHF.R.U32.HI R12, RZ, 0x10, R12 ;  /* 0x00000010ff0c7819 */ /* 0x000fe2000001160c */
[----:B------:R-:W4:Y:S01]  /*1e20*/  I2F.F16 R10, R4 ;  /* 0x00000004000a7306 */ /* 0x000f220000200c00 */
[----:B------:R-:W-:-:S02]  /*1e30*/  IADD3 R3, PT, PT, R3, -0x80, RZ ;  /* 0xffffff8003037810 */ /* 0x000fc40007ffe0ff */
[----:B------:R-:W-:Y:S02]  /*1e40*/  LOP3.LUT R12, R12, 0xff, RZ, 0xc0, !PT ;  /* 0x000000ff0c0c7812 */ /* 0x000fe400078ec0ff */
[----:B------:R-:W-:Y:S02]  /*1e50*/  LOP3.LUT R2, R2, 0xff, RZ, 0xc0, !PT ;  /* 0x000000ff02027812 */ /* 0x000fe400078ec0ff */
[----:B------:R-:W-:Y:S01]  /*1e60*/  IADD3 R12, PT, PT, R12, -0x80, RZ ;  /* 0xffffff800c0c7810 */ /* 0x000fe20007ffe0ff */
[----:B------:R3:W1:Y:S01]  /*1e70*/  I2F.F16 R47, R3 ;  /* 0x00000003002f7306 */ /* 0x0006620000200c00 */
[----:B------:R-:W-:Y:S02]  /*1e80*/  SHF.R.U32.HI R21, RZ, 0x8, R11 ;  /* 0x00000008ff157819 */ /* 0x000fe4000001160b */
[----:B------:R-:W-:Y:S02]  /*1e90*/  LEA.HI R32, R13, 0xffffff80, RZ, 0x8 ;  /* 0xffffff800d207811 */ /* 0x000fe400078f40ff */
[----:B------:R-:W-:-:S02]  /*1ea0*/  LEA.HI R33, R14, 0xffffff80, RZ, 0x8 ;  /* 0xffffff800e217811 */ /* 0x000fc400078f40ff */
[----:B------:R-:W-:Y:S01]  /*1eb0*/  IADD3 R2, PT, PT, R2, -0x80, RZ ;  /* 0xffffff8002027810 */ /* 0x000fe20007ffe0ff */
[----:B------:R2:W1:Y:S01]  /*1ec0*/  I2F.F16 R49, R12 ;  /* 0x0000000c00317306 */ /* 0x0004620000200c00 */
[--C-:B0-----:R-:W-:Y:S02]  /*1ed0*/  SHF.R.U32.HI R0, RZ, 0x8, R13.reuse ;  /* 0x00000008ff007819 */ /* 0x101fe4000001160d */
[--C-:B---3--:R-:W-:Y:S02]  /*1ee0*/  SHF.R.U32.HI R3, RZ, 0x8, R14.reuse ;  /* 0x00000008ff037819 */ /* 0x108fe4000001160e */
[----:B------:R-:W-:Y:S02]  /*1ef0*/  SHF.R.U32.HI R13, RZ, 0x10, R13 ;  /* 0x00000010ff0d7819 */ /* 0x000fe4000001160d */
[----:B------:R-:W-:Y:S01]  /*1f00*/  SHF.R.U32.HI R14, RZ, 0x10, R14 ;  /* 0x00000010ff0e7819 */ /* 0x000fe2000001160e */
[----:B------:R0:W3:Y:S01]  /*1f10*/  I2F.F16 R48, R2 ;  /* 0x0000000200307306 */ /* 0x0000e20000200c00 */
[----:B------:R-:W-:-:S02]  /*1f20*/  SHF.R.U32.HI R4, RZ, 0x8, R15 ;  /* 0x00000008ff047819 */ /* 0x000fc4000001160f */
[----:B--2---:R-:W-:Y:S02]  /*1f30*/  SHF.R.U32.HI R12, RZ, 0x10, R15 ;  /* 0x00000010ff0c7819 */ /* 0x004fe4000001160f */
[----:B------:R-:W-:Y:S02]  /*1f40*/  LOP3.LUT R8, R8, 0xff, RZ, 0xc0, !PT ;  /* 0x000000ff08087812 */ /* 0x000fe400078ec0ff */
[----:B------:R-:W-:Y:S01]  /*1f50*/  LOP3.LUT R21, R21, 0xff, RZ, 0xc0, !PT ;  /* 0x000000ff15157812 */ /* 0x000fe200078ec0ff */
[----:B------:R-:W2:Y:S01]  /*1f60*/  I2F.F16 R16, R16 ;  /* 0x0000001000107306 */ /* 0x000ea20000200c00 */
[----:B------:R-:W-:Y:S02]  /*1f70*/  LOP3.LUT R0, R0, 0xff, RZ, 0xc0, !PT ;  /* 0x000000ff00007812 */ /* 0x000fe400078ec0ff */
[----:B------:R-:W-:Y:S02]  /*1f80*/  LOP3.LUT R13, R13, 0xff, RZ, 0xc0, !PT ;  /* 0x000000ff0d0d7812 */ /* 0x000fe400078ec0ff */
[----:B------:R-:W-:-:S02]  /*1f90*/  LOP3.LUT R3, R3, 0xff, RZ, 0xc0, !PT ;  /* 0x000000ff03037812 */ /* 0x000fc400078ec0ff */
[----:B0-----:R-:W-:Y:S01]  /*1fa0*/  LOP3.LUT R2, R14, 0xff, RZ, 0xc0, !PT ;  /* 0x000000ff0e027812 */ /* 0x001fe200078ec0ff */
[----:B------:R-:W0:Y:S01]  /*1fb0*/  I2F.F16 R18, R18 ;  /* 0x0000001200127306 */ /* 0x000e220000200c00 */
[----:B------:R-:W-:Y:S02]  /*1fc0*/  LOP3.LUT R4, R4, 0xff, RZ, 0xc0, !PT ;  /* 0x000000ff04047812 */ /* 0x000fe400078ec0ff */
[----:B------:R-:W-:Y:S02]  /*1fd0*/  LOP3.LUT R12, R12, 0xff, RZ, 0xc0, !PT ;  /* 0x000000ff0c0c7812 */ /* 0x000fe400078ec0ff */
[----:B------:R-:W-:Y:S02]  /*1fe0*/  LEA.HI R19, R11, 0xffffff80, RZ, 0x8 ;  /* 0xffffff800b137811 */ /* 0x000fe400078f40ff */
[----:B------:R-:W-:Y:S01]  /*1ff0*/  LEA.HI R34, R15, 0xffffff80, RZ, 0x8 ;  /* 0xffffff800f227811 */ /* 0x000fe200078f40ff */
        /* <DEDUP_REMOVED lines=10> */
[----:B------:R-:W0:Y:S01]  /*20a0*/  I2F.F16 R32, R32 ;  /* 0x0000002000207306 */ /* 0x000e220000200c00 */
[----:B------:R-:W-:-:S07]  /*20b0*/  PRMT R21, RZ, 0x7610, R21 ;  /* 0x00007610ff157816 */ /* 0x000fce0000000015 */
        /* <DEDUP_REMOVED lines=12> */
[----:B------:R0:W0:Y:S08]  /*2180*/  I2F.F16 R52, R4 ;  /* 0x0000000400347306 */ /* 0x0000300000200c00 */
[----:B------:R0:W0:Y:S01]  /*2190*/  I2F.F16 R53, R12 ;  /* 0x0000000c00357306 */ /* 0x0000220000200c00 */
[----:B-1234-:R-:W-:Y:S05]  /*21a0*/  @!P1 BRA `(.L_x_1008) ;  /* 0x0000000400689947 */ /* 0x01efea0003800000 */
[----:B------:R-:W1:Y:S01]  /*21b0*/  LDS.64 R54, [UR5] ;  /* 0x00000005ff367984 */ /* 0x000e620008000a00 */
        /* <DEDUP_REMOVED lines=8> */
[--C-:B-1----:R-:W-:Y:S02]  /*2240*/  HADD2.F32 R3, -RZ, R54.reuse.H0_H0 ;  /* 0x20000036ff037230 */ /* 0x102fe40000004100 */
[----:B------:R-:W-:Y:S02]  /*2250*/  HADD2.F32 R54, -RZ, R54.H1_H1 ;  /* 0x30000036ff367230 */ /* 0x000fe40000004100 */
[----:B------:R-:W-:Y:S02]  /*2260*/  HADD2.F32 R40, -RZ, R55.H0_H0 ;  /* 0x20000037ff287230 */ /* 0x000fe40000004100 */
[----:B------:R-:W-:Y:S01]  /*2270*/  FFMA.FTZ R0, R0, R3, RZ ;  /* 0x0000000300007223 */ /* 0x000fe200000100ff */
[C---:B------:R-:W-:Y:S01]  /*2280*/  FFMA.FTZ R59, R3.reuse, R56, RZ ;  /* 0x00000038033b7223 */ /* 0x040fe200000100ff */
[C---:B------:R-:W-:Y:S01]  /*2290*/  FFMA.FTZ R61, R3.reuse, R2, RZ ;  /* 0x00000002033d7223 */ /* 0x040fe200000100ff */
[----:B------:R-:W-:Y:S01]  /*22a0*/  FFMA.FTZ R4, R3, R4, RZ ;  /* 0x0000000403047223 */ /* 0x000fe200000100ff */
[----:B------:R-:W-:Y:S01]  /*22b0*/  FFMA.FTZ R0, R27, R54, R0 ;  /* 0x000000361b007223 */ /* 0x000fe20000010000 */
[----:B------:R-:W-:-:S02]  /*22c0*/  HADD2.F32 R27, -RZ, R10.H0_H0 ;  /* 0x2000000aff1b7230 */ /* 0x000fc40000004100 */
[C---:B------:R-:W-:Y:S01]  /*22d0*/  FFMA.FTZ R57, R54.reuse, R57, R59 ;  /* 0x0000003936397223 */ /* 0x040fe2000001003b */
[----:B------:R-:W-:Y:S02]  /*22e0*/  HADD2.F32 R59, -RZ, R11.H0_H0 ;  /* 0x2000000bff3b7230 */ /* 0x000fe40000004100 */
[----:B------:R-:W-:Y:S02]  /*22f0*/  HADD2.F32 R3, -RZ, R8.H0_H0 ;  /* 0x20000008ff037230 */ /* 0x000fe40000004100 */
[C---:B------:R-:W-:Y:S01]  /*2300*/  FFMA.FTZ R27, R54.reuse, R27, R61 ;  /* 0x0000001b361b7223 */ /* 0x040fe2000001003d */
        /* <DEDUP_REMOVED lines=15> */
[----:B0-----:R-:W-:Y:S02]  /*2400*/  HADD2.F32 R4, -RZ, R12.H0_H0 ;  /* 0x2000000cff047230 */ /* 0x001fe40000004100 */
        /* <DEDUP_REMOVED lines=8> */
[C---:B------:R-:W-:Y:S01]  /*2490*/  FFMA.FTZ R61, R4.reuse, R56, R61 ;  /* 0x00000038043d7223 */ /* 0x040fe2000001003d */
        /* <DEDUP_REMOVED lines=26> */
[C---:B------:R-:W-:Y:S01]  /*2640*/  FFMA.FTZ R40, R13.reuse, R40, R27 ;  /* 0x000000280d287223 */ /* 0x040fe2000001001b */
[----:B------:R-:W-:Y:S02]  /*2650*/  HADD2.F32 R27, -RZ, R43.H0_H0 ;  /* 0x2000002bff1b7230 */ /* 0x000fe40000004100 */
[----:B------:R-:W-:Y:S01]  /*2660*/  FFMA.FTZ R4, R13, R4, R54 ;  /* 0x000000040d047223 */ /* 0x000fe20000010036 */
[----:B------:R-:W-:Y:S02]  /*2670*/  HADD2.F32 R55, -RZ, R42.H0_H0 ;  /* 0x2000002aff377230 */ /* 0x000fe40000004100 */
[----:B------:R-:W-:Y:S01]  /*2680*/  FMUL.FTZ R0, R0, R3 ;  /* 0x0000000300007220 */ /* 0x000fe20000410000 */
[----:B------:R-:W-:-:S02]  /*2690*/  HADD2.F32 R57, -RZ, R41.H0_H0 ;  /* 0x20000029ff397230 */ /* 0x000fc40000004100 */
        /* <DEDUP_REMOVED lines=9> */
[----:B------:R-:W-:Y:S02]  /*2730*/  HFMA2 R40, R0, 1, 1, RZ ;  /* 0x3c003c0000287831 */ /* 0x000fe400000000ff */
[----:B------:R-:W-:-:S07]  /*2740*/  HADD2 R27, R27, RZ.H0_H0 ;  /* 0x200000ff1b1b7230 */ /* 0x000fce0000000000 */
.L_x_1008:
[----:B------:R-:W-:Y:S01]  /*2750*/  PRMT R21, R21, 0x5410, RZ ;  /* 0x0000541015157816 */ /* 0x000fe200000000ff */
[----:B------:R-:W-:Y:S01]  /*2760*/  IMAD.WIDE R6, R89, 0x4, R6 ;  /* 0x0000000459067825 */ /* 0x000fe200078e0206 */
[----:B------:R-:W-:Y:S06]  /*2770*/  @!P2 BRA `(.L_x_1009) ;  /* 0x000000100080a947 */ /* 0x000fec0003800000 */
[----:B0-----:R-:W-:Y:S02]  /*2780*/  PRMT R0, R90, 0x9910, RZ ;  /* 0x000099105a007816 */ /* 0x001fe400000000ff */
[----:B------:R-:W-:Y:S02]  /*2790*/  ISETP.NE.AND P4, PT, R96, 0x2, PT ;  /* 0x000000026000780c */ /* 0x000fe40003f85270 */
[----:B------:R-:W-:Y:S02]  /*27a0*/  ISETP.NE.AND P3, PT, R0, RZ, PT ;  /* 0x000000ff0000720c */ /* 0x000fe40003f65270 */
[----:B------:R-:W-:Y:S02]  /*27b0*/  PRMT R24, RZ, 0x5410, RZ ;  /* 0x00005410ff187816 */ /* 0x000fe400000000ff */
[----:B------:R-:W-:Y:S02]  /*27c0*/  PRMT R23, RZ, 0x5410, RZ ;  /* 0x00005410ff177816 */ /* 0x000fe400000000ff */
[----:B------:R-:W-:-:S02]  /*27d0*/  PRMT R22, RZ, 0x5410, RZ ;  /* 0x00005410ff167816 */ /* 0x000fc400000000ff */
[----:B------:R-:W-:-:S05]  /*27e0*/  PRMT R26, RZ, 0x7610, R26 ;  /* 0x00007610ff1a7816 */ /* 0x000fca000000001a */
        /* <DEDUP_REMOVED lines=63> */
[-C--:B------:R-:W-:Y:S01]  /*2be0*/  FFMA.FTZ R0, R0, R2.reuse, R3 ;  /* 0x0000000200007223 */ /* 0x080fe20000010003 */
[----:B------:R-:W-:Y:S02]  /*2bf0*/  HADD2.F32 R13, -RZ, R13.H1_H1 ;  /* 0x3000000dff0d7230 */ /* 0x000fe40000004100 */
        /* <DEDUP_REMOVED lines=13> */
[----:B------:R-:W-:Y:S01]  /*2cd0*/  FMUL.FTZ R0, R3, R0 ;  /* 0x0000000003007220 */ /* 0x000fe20000410000 */
[----:B------:R-:W-:Y:S02]  /*2ce0*/  HADD2.F32 R57, -RZ, R41.H0_H0 ;  /* 0x20000029ff397230 */ /* 0x000fe40000004100 */
        /* <DEDUP_REMOVED lines=9> */
[----:B------:R-:W-:Y:S02]  /*2d80*/  HFMA2 R26, R0, 1, 1, RZ ;  /* 0x3c003c00001a7831 */ /* 0x000fe400000000ff */
[----:B------:R-:W-:-:S07]  /*2d90*/  HADD2 R25, R12, RZ.H0_H0 ;  /* 0x200000ff0c197230 */ /* 0x000fce0000000000 */
.L_x_1010:
[----:B------:R-:W-:Y:S01]  /*2da0*/  PRMT R21, RZ, 0x5410, RZ ;  /* 0x00005410ff157816 */ /* 0x000fe200000000ff */
[----:B------:R-:W-:Y:S06]  /*2db0*/  @!P4 BRA `(.L_x_1009) ;  /* 0x0000000800f0c947 */ /* 0x000fec0003800000 */
[----:B------:R-:W-:Y:S02]  /*2dc0*/  PRMT R0, R91, 0x9910, RZ ;  /* 0x000099105b007816 */ /* 0x000fe400000000ff */
[----:B------:R-:W-:Y:S02]  /*2dd0*/  ISETP.EQ.OR P3, PT, R96, 0x3, P0 ;  /* 0x000000036000780c */ /* 0x000fe40000762670 */
[----:B------:R-:W-:Y:S02]  /*2de0*/  ISETP.NE.AND P4, PT, R0, RZ, PT ;  /* 0x000000ff0000720c */ /* 0x000fe40003f85270 */
[----:B------:R-:W-:Y:S02]  /*2df0*/  PRMT R22, RZ, 0x5410, RZ ;  /* 0x00005410ff167816 */ /* 0x000fe400000000ff */
[----:B------:R-:W-:-:S09]  /*2e00*/  PRMT R24, RZ, 0x7610, R24 ;  /* 0x00007610ff187816 */ /* 0x000fd20000000018 */
        /* <DEDUP_REMOVED lines=91> */
.L_x_1011:
[----:B------:R-:W-:Y:S01]  /*33c0*/  PRMT R21, RZ, 0x5410, RZ ;  /* 0x00005410ff157816 */ /* 0x000fe200000000ff */
[----:B------:R-:W-:Y:S06]  /*33d0*/  @P3 BRA `(.L_x_1009) ;  /* 0x0000000400683947 */ /* 0x000fec0003800000 */
        /* <DEDUP_REMOVED lines=15> */
[--C-:B0-----:R-:W-:Y:S02]  /*34d0*/  HADD2.F32 R54, -RZ, R3.reuse.H0_H0 ;  /* 0x20000003ff367230 */ /* 0x101fe40000004100 */
[----:B------:R-:W-:Y:S02]  /*34e0*/  HADD2.F32 R55, -RZ, R3.H1_H1 ;  /* 0x30000003ff377230 */ /* 0x000fe40000004100 */
[--C-:B------:R-:W-:Y:S02]  /*34f0*/  HADD2.F32 R21, -RZ, R2.reuse.H0_H0 ;  /* 0x20000002ff157230 */ /* 0x100fe40000004100 */
[----:B------:R-:W-:Y:S02]  /*3500*/  HADD2.F32 R3, -RZ, R31.H0_H0 ;  /* 0x2000001fff037230 */ /* 0x000fe40000004100 */
[----:B------:R-:W-:-:S02]  /*3510*/  HADD2.F32 R22, -RZ, R2.H1_H1 ;  /* 0x30000002ff167230 */ /* 0x000fc40000004100 */
[----:B------:R-:W-:Y:S02]  /*3520*/  HADD2.F32 R2, -RZ, R28.H0_H0 ;  /* 0x2000001cff027230 */ /* 0x000fe40000004100 */
[-C--:B------:R-:W-:Y:S01]  /*3530*/  FFMA.FTZ R3, R3, R21.reuse, RZ ;  /* 0x0000001503037223 */ /* 0x080fe200000100ff */
[----:B------:R-:W-:Y:S02]  /*3540*/  HADD2.F32 R28, -RZ, R9.H0_H0 ;  /* 0x20000009ff1c7230 */ /* 0x000fe40000004100 */
[-C--:B------:R-:W-:Y:S01]  /*3550*/  FFMA.FTZ R9, R0, R21.reuse, RZ ;  /* 0x0000001500097223 */ /* 0x080fe200000100ff */
[----:B------:R-:W-:Y:S02]  /*3560*/  HADD2.F32 R0, -RZ, R8.H0_H0 ;  /* 0x20000008ff007230 */ /* 0x000fe40000004100 */
[-C--:B------:R-:W-:Y:S01]  /*3570*/  FFMA.FTZ R3, R10, R22.reuse, R3 ;  /* 0x000000160a037223 */ /* 0x080fe20000010003 */
[----:B------:R-:W-:Y:S02]  /*3580*/  HADD2.F32 R8, -RZ, R37.H0_H0 ;  /* 0x20000025ff087230 */ /* 0x000fe40000004100 */
[----:B------:R-:W-:Y:S01]  /*3590*/  FFMA.FTZ R9, R20, R22, R9 ;  /* 0x0000001614097223 */ /* 0x000fe20000010009 */
[-C--:B------:R-:W-:Y:S01]  /*35a0*/  FFMA.FTZ R29, R2, R21.reuse, RZ ;  /* 0x00000015021d7223 */ /* 0x080fe200000100ff */
[----:B------:R-:W-:Y:S01]  /*35b0*/  FFMA.FTZ R21, R4, R21, RZ ;  /* 0x0000001504157223 */ /* 0x000fe200000100ff */
[----:B------:R-:W-:-:S02]  /*35c0*/  HADD2.F32 R4, -RZ, R11.H0_H0 ;  /* 0x2000000bff047230 */ /* 0x000fc40000004100 */
[-C--:B------:R-:W-:Y:S01]  /*35d0*/  FFMA.FTZ R0, R0, R54.reuse, R9 ;  /* 0x0000003600007223 */ /* 0x080fe20000010009 */
        /* <DEDUP_REMOVED lines=9> */
[--C-:B-1----:R-:W-:Y:S02]  /*3670*/  HADD2.F32 R3, -RZ, R12.reuse.H0_H0 ;  /* 0x2000000cff037230 */ /* 0x102fe40000004100 */
[-C--:B------:R-:W-:Y:S01]  /*3680*/  FFMA.FTZ R8, R9, R55.reuse, R8 ;  /* 0x0000003709087223 */ /* 0x080fe20000010008 */
[----:B------:R-:W-:Y:S02]  /*3690*/  HADD2.F32 R9, -RZ, R39.H0_H0 ;  /* 0x20000027ff097230 */ /* 0x000fe40000004100 */
[----:B------:R-:W-:Y:S01]  /*36a0*/  FFMA.FTZ R54, R38, R54, R21 ;  /* 0x0000003626367223 */ /* 0x000fe20000010015 */
[----:B------:R-:W-:Y:S01]  /*36b0*/  FFMA.FTZ R4, R17, R55, R2 ;  /* 0x0000003711047223 */ /* 0x000fe20000010002 */
[----:B------:R-:W-:Y:S02]  /*36c0*/  HADD2.F32 R12, -RZ, R12.H1_H1 ;  /* 0x3000000cff0c7230 */ /* 0x000fe40000004100 */
[----:B------:R-:W-:-:S02]  /*36d0*/  HADD2.F32 R17, -RZ, R46.H0_H0 ;  /* 0x2000002eff117230 */ /* 0x000fc40000004100 */
[----:B------:R-:W-:Y:S01]  /*36e0*/  FFMA.FTZ R9, R9, R3, R0 ;  /* 0x0000000309097223 */ /* 0x000fe20000010000 */
[----:B------:R-:W-:Y:S01]  /*36f0*/  FFMA.FTZ R54, R19, R55, R54 ;  /* 0x0000003713367223 */ /* 0x000fe20000010036 */
[-C--:B------:R-:W-:Y:S01]  /*3700*/  FFMA.FTZ R11, R11, R3.reuse, R4 ;  /* 0x000000030b0b7223 */ /* 0x080fe20000010004 */
[----:B------:R-:W-:Y:S02]  /*3710*/  HADD2.F32 R2, -RZ, R13.H0_H0 ;  /* 0x2000000dff027230 */ /* 0x000fe40000004100 */
[-C--:B------:R-:W-:Y:S01]  /*3720*/  FFMA.FTZ R9, R48, R12.reuse, R9 ;  /* 0x0000000c30097223 */ /* 0x080fe20000010009 */
[----:B------:R-:W-:Y:S02]  /*3730*/  HADD2.F32 R0, -RZ, R49.H0_H0 ;  /* 0x20000031ff007230 */ /* 0x000fe40000004100 */
[-C--:B------:R-:W-:Y:S01]  /*3740*/  FFMA.FTZ R17, R17, R3.reuse, R8 ;  /* 0x0000000311117223 */ /* 0x080fe20000010008 */
[----:B------:R-:W-:Y:S02]  /*3750*/  HADD2.F32 R4, -RZ, R51.H0_H0 ;  /* 0x20000033ff047230 */ /* 0x000fe40000004100 */
[----:B------:R-:W-:Y:S01]  /*3760*/  FFMA.FTZ R3, R47, R3, R54 ;  /* 0x000000032f037223 */ /* 0x000fe20000010036 */
[----:B------:R-:W-:Y:S01]  /*3770*/  FFMA.FTZ R11, R50, R12, R11 ;  /* 0x0000000c320b7223 */ /* 0x000fe2000001000b */
[----:B------:R-:W-:Y:S01]  /*3780*/  FFMA.FTZ R0, R0, R2, R9 ;  /* 0x0000000200007223 */ /* 0x000fe20000010009 */
[----:B------:R-:W-:-:S02]  /*3790*/  HADD2.F32 R8, -RZ, R15.H0_H0 ;  /* 0x2000000fff087230 */ /* 0x000fc40000004100 */
[-C--:B------:R-:W-:Y:S01]  /*37a0*/  FFMA.FTZ R17, R14, R12.reuse, R17 ;  /* 0x0000000c0e117223 */ /* 0x080fe20000010011 */
[----:B------:R-:W-:Y:S02]  /*37b0*/  HADD2.F32 R13, -RZ, R13.H1_H1 ;  /* 0x3000000dff0d7230 */ /* 0x000fe40000004100 */
[----:B------:R-:W-:Y:S01]  /*37c0*/  FFMA.FTZ R3, R52, R12, R3 ;  /* 0x0000000c34037223 */ /* 0x000fe20000010003 */
        /* <DEDUP_REMOVED lines=16> */
[----:B------:R-:W-:Y:S01]  /*38d0*/  FMUL.FTZ R4, R9, R4 ;  /* 0x0000000409047220 */ /* 0x000fe20000410000 */
[----:B------:R-:W-:Y:S01]  /*38e0*/  FMUL.FTZ R8, R11, R8 ;  /* 0x000000080b087220 */ /* 0x000fe20000410000 */
[----:B------:R-:W-:Y:S02]  /*38f0*/  FMUL.FTZ R2, R17, R2 ;  /* 0x0000000211027220 */ /* 0x000fe40000410000 */
[----:B------:R-:W-:Y:S02]  /*3900*/  F2FP.F16.F32.PACK_AB R0, RZ, R0 ;  /* 0x00000000ff00723e */ /* 0x000fe400000000ff */
[----:B------:R-:W-:-:S02]  /*3910*/  F2FP.F16.F32.PACK_AB R4, RZ, R4 ;  /* 0x00000004ff04723e */ /* 0x000fc400000000ff */
[----:B------:R-:W-:Y:S02]  /*3920*/  F2FP.F16.F32.PACK_AB R8, RZ, R8 ;  /* 0x00000008ff08723e */ /* 0x000fe400000000ff */
[----:B------:R-:W-:Y:S02]  /*3930*/  F2FP.F16.F32.PACK_AB R2, RZ, R2 ;  /* 0x00000002ff02723e */ /* 0x000fe400000000ff */
[----:B------:R-:W-:Y:S02]  /*3940*/  PRMT R0, R0, 0x5410, R4 ;  /* 0x0000541000007816 */ /* 0x000fe40000000004 */
[----:B------:R-:W-:-:S03]  /*3950*/  PRMT R8, R8, 0x5410, R2 ;  /* 0x0000541008087816 */ /* 0x000fc60000000002 */
[----:B------:R-:W-:Y:S02]  /*3960*/  HFMA2 R22, R0, 1, 1, RZ ;  /* 0x3c003c0000167831 */ /* 0x000fe400000000ff */
[----:B------:R-:W-:-:S07]  /*3970*/  HADD2 R21, R8, RZ.H0_H0 ;  /* 0x200000ff08157230 */ /* 0x000fce0000000000 */
.L_x_1009:
[----:B0-----:R-:W2:Y:S01]  /*3980*/  LDG.E.128.CONSTANT R8, desc[UR8][R6.64] ;  /* 0x0000000806087981 */ /* 0x001ea2000c1e9d00 */
[----:B------:R-:W-:-:S05]  /*3990*/  IMAD.WIDE R16, R89, 0x4, R6 ;  /* 0x0000000459107825 */ /* 0x000fca00078e0206 */
[----:B------:R-:W3:Y:S01]  /*39a0*/  LDG.E.128.CONSTANT R12, desc[UR8][R16.64] ;  /* 0x00000008100c7981 */ /* 0x000ee2000c1e9d00 */
[----:B--2---:R-:W-:Y:S02]  /*39b0*/  LOP3.LUT R0, R8, 0xff, RZ, 0xc0, !PT ;  /* 0x000000ff08007812 */ /* 0x004fe400078ec0ff */
[----:B------:R-:W-:Y:S02]  /*39c0*/  LOP3.LUT R2, R9, 0xff, RZ, 0xc0, !PT ;  /* 0x000000ff09027812 */ /* 0x000fe400078ec0ff */
[----:B------:R-:W-:Y:S02]  /*39d0*/  IADD3 R0, PT, PT, R0, -0x80, RZ ;  /* 0xffffff8000007810 */ /* 0x000fe40007ffe0ff */
[----:B------:R-:W-:Y:S02]  /*39e0*/  LEA.HI R18, R8, 0xffffff80, RZ, 0x8 ;  /* 0xffffff8008127811 */ /* 0x000fe400078f40ff */
[----:B------:R0:W1:Y:S01]  /*39f0*/  I2F.F16 R29, R0 ;  /* 0x00000000001d7306 */ /* 0x0000620000200c00 */
[----:B------:R-:W-:-:S02]  /*3a00*/  IADD3 R2, PT, PT, R2, -0x80, RZ ;  /* 0xffffff8002027810 */ /* 0x000fc40007ffe0ff */
[C---:B------:R-:W-:Y:S02]  /*3a10*/  LEA.HI R20, R10.reuse, 0xffffff80, RZ, 0x8 ;  /* 0xffffff800a147811 */ /* 0x040fe400078f40ff */
[----:B------:R-:W-:Y:S02]  /*3a20*/  LOP3.LUT R3, R10, 0xff, RZ, 0xc0, !PT ;  /* 0x000000ff0a037812 */ /* 0x000fe400078ec0ff */
[----:B------:R-:W-:Y:S01]  /*3a30*/  SHF.R.U32.HI R6, RZ, 0x8, R10 ;  /* 0x00000008ff067819 */ /* 0x000fe2000001160a */
[----:B------:R2:W4:Y:S01]  /*3a40*/  I2F.F16 R30, R2 ;  /* 0x00000002001e7306 */ /* 0x0005220000200c00 */
[--C-:B0-----:R-:W-:Y:S02]  /*3a50*/  SHF.R.U32.HI R0, RZ, 0x8, R8.reuse ;  /* 0x00000008ff007819 */ /* 0x101fe40000011608 */
[----:B------:R-:W-:Y:S02]  /*3a60*/  SHF.R.U32.HI R8, RZ, 0x10, R8 ;  /* 0x00000010ff087819 */ /* 0x000fe40000011608 */
[----:B------:R-:W-:-:S02]  /*3a70*/  LOP3.LUT R0, R0, 0xff, RZ, 0xc0, !PT ;  /* 0x000000ff00007812 */ /* 0x000fc400078ec0ff */
[----:B------:R-:W-:Y:S01]  /*3a80*/  SHF.R.U32.HI R10, RZ, 0x10, R10 ;  /* 0x00000010ff0a7819 */ /* 0x000fe2000001160a */
[----:B------:R-:W0:Y:S01]  /*3a90*/  I2F.F16 R18, R18 ;  /* 0x0000001200127306 */ /* 0x000e220000200c00 */
[----:B--2---:R-:W-:Y:S02]  /*3aa0*/  LOP3.LUT R2, R8, 0xff, RZ, 0xc0, !PT ;  /* 0x000000ff08027812 */ /* 0x004fe400078ec0ff */
[----:B------:R-:W-:Y:S02]  /*3ab0*/  IADD3 R0, PT, PT, R0, -0x80, RZ ;  /* 0xffffff8000007810 */ /* 0x000fe40007ffe0ff */
[----:B------:R-:W-:Y:S02]  /*3ac0*/  IADD3 R2, PT, PT, R2, -0x80, RZ ;  /* 0xffffff8002027810 */ /* 0x000fe40007ffe0ff */
[----:B------:R-:W-:Y:S01]  /*3ad0*/  IADD3 R3, PT, PT, R3, -0x80, RZ ;  /* 0xffffff8003037810 */ /* 0x000fe20007ffe0ff */
[----:B------:R2:W0:Y:S01]  /*3ae0*/  I2F.F16 R8, R0 ;  /* 0x0000000000087306 */ /* 0x0004220000200c00 */
[----:B------:R-:W-:-:S02]  /*3af0*/  LEA.HI R28, R11, 0xffffff80, RZ, 0x8 ;  /* 0xffffff800b1c7811 */ /* 0x000fc400078f40ff */
[----:B------:R-:W-:Y:S02]  /*3b00*/  LOP3.LUT R4, R11, 0xff, RZ, 0xc0, !PT ;  /* 0x000000ff0b047812 */ /* 0x000fe400078ec0ff */
[----:B------:R-:W-:Y:S02]  /*3b10*/  LEA.HI R19, R9, 0xffffff80, RZ, 0x8 ;  /* 0xffffff8009137811 */ /* 0x000fe400078f40ff */
[----:B------:R-:W-:Y:S01]  /*3b20*/  IADD3 R4, PT, PT, R4, -0x80, RZ ;  /* 0xffffff8004047810 */ /* 0x000fe20007ffe0ff */
[----:B------:R5:W0:Y:S01]  /*3b30*/  I2F.F16 R37, R2 ;  /* 0x0000000200257306 */ /* 0x000a220000200c00 */
[----:B--2---:R-:W-:Y:S02]  /*3b40*/  LOP3.LUT R0, R10, 0xff, RZ, 0xc0, !PT ;  /* 0x000000ff0a007812 */ /* 0x004fe400078ec0ff */
[----:B---3--:R-:W-:Y:S02]  /*3b50*/  LEA.HI R32, R12, 0xffffff80, RZ, 0x8 ;  /* 0xffffff800c207811 */ /* 0x008fe400078f40ff */
[----:B------:R-:W-:-:S02]  /*3b60*/  IADD3 R39, PT, PT, R0, -0x80, RZ ;  /* 0xffffff8000277810 */ /* 0x000fc40007ffe0ff */
[--C-:B------:R-:W-:Y:S01]  /*3b70*/  SHF.R.U32.HI R0, RZ, 0x10, R11.reuse ;  /* 0x00000010ff007819 */ /* 0x100fe2000001160b */
[----:B------:R2:W3:Y:S01]  /*3b80*/  I2F.F16 R33, R3 ;  /* 0x0000000300217306 */ /* 0x0004e20000200c00 */
[----:B-----5:R-:W-:Y:S02]  /*3b90*/  SHF.R.U32.HI R2, RZ, 0x8, R11 ;  /* 0x00000008ff027819 */ /* 0x020fe4000001160b */
[----:B------:R-:W-:Y:S02]  /*3ba0*/  LOP3.LUT R0, R0, 0xff, RZ, 0xc0, !PT ;  /* 0x000000ff00007812 */ /* 0x000fe400078ec0ff */
[----:B------:R-:W-:Y:S02]  /*3bb0*/  LOP3.LUT R2, R2, 0xff, RZ, 0xc0, !PT ;  /* 0x000000ff02027812 */ /* 0x000fe400078ec0ff */
[----:B------:R-:W-:Y:S01]  /*3bc0*/  IADD3 R45, PT, PT, R0, -0x80, RZ ;  /* 0xffffff80002d7810 */ /* 0x000fe20007ffe0ff */
[----:B------:R5:W0:Y:S01]  /*3bd0*/  I2F.F16 R31, R4 ;  /* 0x00000004001f7306 */ /* 0x000a220000200c00 */
[----:B--2---:R-:W-:-:S02]  /*3be0*/  SHF.R.U32.HI R3, RZ, 0x8, R9 ;  /* 0x00000008ff037819 */ /* 0x004fc40000011609 */
[----:B------:R-:W-:Y:S02]  /*3bf0*/  IADD3 R11, PT, PT, R2, -0x80, RZ ;  /* 0xffffff80020b7810 */ /* 0x000fe40007ffe0ff */
[----:B------:R-:W-:Y:S02]  /*3c00*/  LOP3.LUT R2, R13, 0xff, RZ, 0xc0, !PT ;  /* 0x000000ff0d027812 */ /* 0x000fe400078ec0ff */
[----:B------:R-:W-:Y:S01]  /*3c10*/  LOP3.LUT R3, R3, 0xff, RZ, 0xc0, !PT ;  /* 0x000000ff03037812 */ /* 0x000fe200078ec0ff */
[----:B------:R-:W2:Y:S01]  /*3c20*/  I2F.F16 R19, R19 ;  /* 0x0000001300137306 */ /* 0x000ea20000200c00 */
[----:B------:R-:W-:Y:S02]  /*3c30*/  SHF.R.U32.HI R9, RZ, 0x10, R9 ;  /* 0x00000010ff097819 */ /* 0x000fe40000011609 */
[----:B------:R-:W-:Y:S02]  /*3c40*/  IADD3 R47, PT, PT, R2, -0x80, RZ ;  /* 0xffffff80022f7810 */ /* 0x000fe40007ffe0ff */
[----:B------:R-:W-:-:S02]  /*3c50*/  IADD3 R3, PT, PT, R3, -0x80, RZ ;  /* 0xffffff8003037810 */ /* 0x000fc40007ffe0ff */
[----:B------:R-:W-:Y:S01]  /*3c60*/  LOP3.LUT R2, R14, 0xff, RZ, 0xc0, !PT ;  /* 0x000000ff0e027812 */ /* 0x000fe200078ec0ff */
[----:B------:R-:W0:Y:S01]  /*3c70*/  I2F.F16 R20, R20 ;  /* 0x0000001400147306 */ /* 0x000e220000200c00 */
[----:B-----5:R-:W-:Y:S02]  /*3c80*/  LOP3.LUT R4, R9, 0xff, RZ, 0xc0, !PT ;  /* 0x000000ff09047812 */ /* 0x020fe400078ec0ff */
[----:B------:R-:W-:Y:S02]  /*3c90*/  IADD3 R48, PT, PT, R2, -0x80, RZ ;  /* 0xffffff8002307810 */ /* 0x000fe40007ffe0ff */
[----:B------:R-:W-:Y:S02]  /*3ca0*/  LOP3.LUT R0, R12, 0xff, RZ, 0xc0, !PT ;  /* 0x000000ff0c007812 */ /* 0x000fe400078ec0ff */
[----:B------:R-:W-:Y:S01]  /*3cb0*/  SHF.R.U32.HI R2, RZ, 0x8, R12 ;  /* 0x00000008ff027819 */ /* 0x000fe2000001160c */
[----:B------:R5:W0:Y:S01]  /*3cc0*/  I2F.F16 R9, R3 ;  /* 0x0000000300097306 */ /* 0x000a220000200c00 */
[----:B------:R-:W-:-:S02]  /*3cd0*/  LOP3.LUT R6, R6, 0xff, RZ, 0xc0, !PT ;  /* 0x000000ff06067812 */ /* 0x000fc400078ec0ff */
[----:B------:R-:W-:Y:S02]  /*3ce0*/  IADD3 R0, PT, PT, R0, -0x80, RZ ;  /* 0xffffff8000007810 */ /* 0x000fe40007ffe0ff */
[----:B------:R-:W-:Y:S02]  /*3cf0*/  LOP3.LUT R2, R2, 0xff, RZ, 0xc0, !PT ;  /* 0x000000ff02027812 */ /* 0x000fe400078ec0ff */
[----:B------:R-:W-:Y:S01]  /*3d00*/  SHF.R.U32.HI R12, RZ, 0x10, R12 ;  /* 0x00000010ff0c7819 */ /* 0x000fe2000001160c */
[----:B------:R1:W0:Y:S01]  /*3d10*/  I2F.F16 R46, R0 ;  /* 0x00000000002e7306 */ /* 0x0002220000200c00 */
[----:B-----5:R-:W-:Y:S02]  /*3d20*/  LOP3.LUT R3, R15, 0xff, RZ, 0xc0, !PT ;  /* 0x000000ff0f037812 */ /* 0x020fe400078ec0ff */
[----:B------:R-:W-:Y:S02]  /*3d30*/  IADD3 R6, PT, PT, R6, -0x80, RZ ;  /* 0xffffff8006067810 */ /* 0x000fe40007ffe0ff */
[----:B------:R-:W-:-:S02]  /*3d40*/  IADD3 R49, PT, PT, R3, -0x80, RZ ;  /* 0xffffff8003317810 */ /* 0x000fc40007ffe0ff */
[----:B------:R-:W-:Y:S01]  /*3d50*/  SHF.R.U32.HI R3, RZ, 0x8, R13 ;  /* 0x00000008ff037819 */ /* 0x000fe2000001160d */
[----:B------:R5:W0:Y:S01]  /*3d60*/  I2F.F16 R10, R6 ;  /* 0x00000006000a7306 */ /* 0x000a220000200c00 */
[----:B------:R-:W-:Y:S02]  /*3d70*/  IADD3 R2, PT, PT, R2, -0x80, RZ ;  /* 0xffffff8002027810 */ /* 0x000fe40007ffe0ff */
[----:B-1----:R-:W-:Y:S02]  /*3d80*/  LOP3.LUT R0, R12, 0xff, RZ, 0xc0, !PT ;  /* 0x000000ff0c007812 */ /* 0x002fe400078ec0ff */
[----:B------:R-:W-:Y:S02]  /*3d90*/  LOP3.LUT R3, R3, 0xff, RZ, 0xc0, !PT ;  /* 0x000000ff03037812 */ /* 0x000fe400078ec0ff */
[----:B------:R-:W-:Y:S01]  /*3da0*/  LEA.HI R34, R13, 0xffffff80, RZ, 0x8 ;  /* 0xffffff800d227811 */ /* 0x000fe200078f40ff */
[----:B------:R1:W0:Y:S01]  /*3db0*/  I2F.F16 R12, R2 ;  /* 0x00000002000c7306 */ /* 0x0002220000200c00 */
[----:B------:R-:W-:-:S02]  /*3dc0*/  IADD3 R4, PT, PT, R4, -0x80, RZ ;  /* 0xffffff8004047810 */ /* 0x000fc40007ffe0ff */
[----:B------:R-:W-:Y:S02]  /*3dd0*/  SHF.R.U32.HI R13, RZ, 0x10, R13 ;  /* 0x00000010ff0d7819 */ /* 0x000fe4000001160d */
[----:B------:R-:W-:Y:S02]  /*3de0*/  LEA.HI R35, R14, 0xffffff80, RZ, 0x8 ;  /* 0xffffff800e237811 */ /* 0x000fe400078f40ff */
[----:B------:R-:W-:Y:S01]  /*3df0*/  LEA.HI R36, R15, 0xffffff80, RZ, 0x8 ;  /* 0xffffff800f247811 */ /* 0x000fe200078f40ff */
[----:B------:R4:W0:Y:S01]  /*3e00*/  I2F.F16 R38, R4 ;  /* 0x0000000400267306 */ /* 0x0008220000200c00 */
[----:B------:R-:W-:Y:S02]  /*3e10*/  IADD3 R0, PT, PT, R0, -0x80, RZ ;  /* 0xffffff8000007810 */ /* 0x000fe40007ffe0ff */
[----:B------:R-:W-:Y:S02]  /*3e20*/  IADD3 R3, PT, PT, R3, -0x80, RZ ;  /* 0xffffff8003037810 */ /* 0x000fe40007ffe0ff */
[----:B-----5:R-:W-:-:S02]  /*3e30*/  SHF.R.U32.HI R6, RZ, 0x8, R14 ;  /* 0x00000008ff067819 */ /* 0x020fc4000001160e */
[--C-:B-1----:R-:W-:Y:S01]  /*3e40*/  SHF.R.U32.HI R2, RZ, 0x8, R15.reuse ;  /* 0x00000008ff027819 */ /* 0x102fe2000001160f */
[----:B------:R1:W0:Y:S01]  /*3e50*/  I2F.F16 R50, R0 ;  /* 0x0000000000327306 */ /* 0x0002220000200c00 */
[----:B------:R-:W-:Y:S02]  /*3e60*/  SHF.R.U32.HI R14, RZ, 0x10, R14 ;  /* 0x00000010ff0e7819 */ /* 0x000fe4000001160e */
[----:B------:R-:W-:Y:S02]  /*3e70*/  SHF.R.U32.HI R15, RZ, 0x10, R15 ;  /* 0x00000010ff0f7819 */ /* 0x000fe4000001160f */
[----:B----4-:R-:W-:Y:S02]  /*3e80*/  LOP3.LUT R4, R13, 0xff, RZ, 0xc0, !PT ;  /* 0x000000ff0d047812 */ /* 0x010fe400078ec0ff */
[----:B------:R-:W-:Y:S01]  /*3e90*/  LOP3.LUT R6, R6, 0xff, RZ, 0xc0, !PT ;  /* 0x000000ff06067812 */ /* 0x000fe200078ec0ff */
[----:B------:R4:W0:Y:S01]  /*3ea0*/  I2F.F16 R13, R3 ;  /* 0x00000003000d7306 */ /* 0x0008220000200c00 */
[----:B-1----:R-:W-:-:S02]  /*3eb0*/  LOP3.LUT R0, R14, 0xff, RZ, 0xc0, !PT ;  /* 0x000000ff0e007812 */ /* 0x002fc400078ec0ff */
[----:B------:R-:W-:Y:S02]  /*3ec0*/  LOP3.LUT R2, R2, 0xff, RZ, 0xc0, !PT ;  /* 0x000000ff02027812 */ /* 0x000fe400078ec0ff */
[----:B------:R-:W-:Y:S02]  /*3ed0*/  IADD3 R4, PT, PT, R4, -0x80, RZ ;  /* 0xffffff8004047810 */ /* 0x000fe40007ffe0ff */
[----:B------:R-:W-:Y:S01]  /*3ee0*/  IADD3 R6, PT, PT, R6, -0x80, RZ ;  /* 0xffffff8006067810 */ /* 0x000fe20007ffe0ff */
[----:B------:R-:W1:Y:S01]  /*3ef0*/  I2F.F16 R28, R28 ;  /* 0x0000001c001c7306 */ /* 0x000e620000200c00 */
[----:B----4-:R-:W-:Y:S02]  /*3f00*/  LOP3.LUT R3, R15, 0xff, RZ, 0xc0, !PT ;  /* 0x000000ff0f037812 */ /* 0x010fe400078ec0ff */
[----:B------:R-:W-:Y:S02]  /*3f10*/  IADD3 R0, PT, PT, R0, -0x80, RZ ;  /* 0xffffff8000007810 */ /* 0x000fe40007ffe0ff */
[----:B------:R-:W-:-:S02]  /*3f20*/  IADD3 R2, PT, PT, R2, -0x80, RZ ;  /* 0xffffff8002027810 */ /* 0x000fc40007ffe0ff */
[----:B------:R-:W-:Y:S01]  /*3f30*/  IADD3 R3, PT, PT, R3, -0x80, RZ ;  /* 0xffffff8003037810 */ /* 0x000fe20007ffe0ff */
[----:B------:R-:W4:Y:S08]  /*3f40*/  I2F.F16 R32, R32 ;  /* 0x0000002000207306 */ /* 0x000f300000200c00 */
        /* <DEDUP_REMOVED lines=15> */
[----:B------:R-:W1:Y:S01]  /*4040*/  LDS.64 R54, [UR5+0x10] ;  /* 0x00001005ff367984 */ /* 0x000e620008000a00 */
[----:B0-----:R-:W-:Y:S02]  /*4050*/  HADD2.F32 R0, -RZ, R29.H0_H0 ;  /* 0x2000001dff007230 */ /* 0x001fe40000004100 */
[----:B------:R-:W-:Y:S01]  /*4060*/  HADD2.F32 R58, -RZ, R30.H0_H0 ;  /* 0x2000001eff3a7230 */ /* 0x000fe20000004100 */
[----:B------:R-:W0:Y:S01]  /*4070*/  LDS.64 R6, [UR5+0x18] ;  /* 0x00001805ff067984 */ /* 0x000e220008000a00 */
[----:B------:R-:W-:Y:S02]  /*4080*/  HADD2.F32 R4, -RZ, R31.H0_H0 ;  /* 0x2000001fff047230 */ /* 0x000fe40000004100 */
[----:B------:R-:W-:Y:S02]  /*4090*/  HADD2.F32 R2, -RZ, R33.H0_H0 ;  /* 0x20000021ff027230 */ /* 0x000fe40000004100 */
[----:B------:R-:W-:Y:S02]  /*40a0*/  HADD2.F32 R60, -RZ, R9.H0_H0 ;  /* 0x20000009ff3c7230 */ /* 0x000fe40000004100 */
[----:B-1----:R-:W-:-:S02]  /*40b0*/  HADD2.F32 R3, -RZ, R54.H0_H0 ;  /* 0x20000036ff037230 */ /* 0x002fc40000004100 */
[----:B------:R-:W-:Y:S02]  /*40c0*/  HADD2.F32 R57, -RZ, R54.H1_H1 ;  /* 0x30000036ff397230 */ /* 0x000fe40000004100 */
[--C-:B------:R-:W-:Y:S02]  /*40d0*/  HADD2.F32 R56, -RZ, R55.reuse.H0_H0 ;  /* 0x20000037ff387230 */ /* 0x100fe40000004100 */
[C---:B------:R-:W-:Y:S01]  /*40e0*/  FFMA.FTZ R58, R3.reuse, R58, RZ ;  /* 0x0000003a033a7223 */ /* 0x040fe200000100ff */
[----:B------:R-:W-:Y:S02]  /*40f0*/  HADD2.F32 R59, -RZ, R55.H1_H1 ;  /* 0x30000037ff3b7230 */ /* 0x000fe40000004100 */
[----:B------:R-:W-:Y:S01]  /*4100*/  FFMA.FTZ R55, R0, R3, RZ ;  /* 0x0000000300377223 */ /* 0x000fe200000100ff */
[----:B------:R-:W-:Y:S02]  /*4110*/  HADD2.F32 R54, -RZ, R8.H0_H0 ;  /* 0x20000008ff367230 */ /* 0x000fe40000004100 */
[C---:B------:R-:W-:Y:S01]  /*4120*/  FFMA.FTZ R63, R3.reuse, R4, RZ ;  /* 0x00000004033f7223 */ /* 0x040fe200000100ff */
[----:B------:R-:W-:Y:S01]  /*4130*/  FFMA.FTZ R62, R3, R2, RZ ;  /* 0x00000002033e7223 */ /* 0x000fe200000100ff */
[----:B------:R-:W-:-:S02]  /*4140*/  HADD2.F32 R4, -RZ, R11.H0_H0 ;  /* 0x2000000bff047230 */ /* 0x000fc40000004100 */
        /* <DEDUP_REMOVED lines=8> */
[C---:B------:R-:W-:Y:S01]  /*41d0*/  FFMA.FTZ R4, R56.reuse, R0, R55 ;  /* 0x0000000038047223 */ /* 0x040fe20000010037 */
        /* <DEDUP_REMOVED lines=8> */
[----:B------:R-:W-:Y:S02]  /*4260*/  HADD2.F32 R58, -RZ, R28.H0_H0 ;  /* 0x2000001cff3a7230 */ /* 0x000fe40000004100 */
[C---:B------:R-:W-:Y:S01]  /*4270*/  FFMA.FTZ R57, R59.reuse, R2, R4 ;  /* 0x000000023b397223 */ /* 0x040fe20000010004 */
[----:B0-----:R-:W-:Y:S02]  /*4280*/  HADD2.F32 R4, -RZ, R6.H0_H0 ;  /* 0x20000006ff047230 */ /* 0x001fe40000004100 */
[C---:B------:R-:W-:Y:S01]  /*4290*/  FFMA.FTZ R61, R59.reuse, R54, R61 ;  /* 0x000000363b3d7223 */ /* 0x040fe2000001003d */
[----:B------:R-:W-:Y:S02]  /*42a0*/  HADD2.F32 R3, -RZ, R46.H0_H0 ;  /* 0x2000002eff037230 */ /* 0x000fe40000004100 */
[----:B------:R-:W-:Y:S01]  /*42b0*/  FFMA.FTZ R59, R59, R58, R55 ;  /* 0x0000003a3b3b7223 */ /* 0x000fe20000010037 */
[----:B------:R-:W-:-:S02]  /*42c0*/  HADD2.F32 R55, -RZ, R6.H1_H1 ;  /* 0x30000006ff377230 */ /* 0x000fc40000004100 */
        /* <DEDUP_REMOVED lines=49> */
.L_x_1012:
[----:B0-----:R-:W-:Y:S01]  /*45e0*/  IMAD.WIDE R6, R89, 0x4, R16 ;  /* 0x0000000459067825 */ /* 0x001fe200078e0210 */
        /* <DEDUP_REMOVED lines=20> */
[----:B------:R-:W-:Y:S02]  /*4730*/  HADD2.F32 R0, -RZ, R37.H0_H0 ;  /* 0x20000025ff007230 */ /* 0x000fe40000004100 */
[-C--:B------:R-:W-:Y:S01]  /*4740*/  FFMA.FTZ R59, R2, R55.reuse, RZ ;  /* 0x00000037023b7223 */ /* 0x080fe200000100ff */
[----:B------:R-:W-:Y:S02]  /*4750*/  HADD2.F32 R60, -RZ, R39.H0_H0 ;  /* 0x20000027ff3c7230 */ /* 0x000fe40000004100 */
[-C--:B------:R-:W-:Y:S01]  /*4760*/  FFMA.FTZ R3, R3, R55.reuse, RZ ;  /* 0x0000003703037223 */ /* 0x080fe200000100ff */
[----:B------:R-:W-:Y:S01]  /*4770*/  FFMA.FTZ R55, R4, R55, RZ ;  /* 0x0000003704377223 */ /* 0x000fe200000100ff */
[----:B------:R-:W-:Y:S02]  /*4780*/  HADD2.F32 R4, -RZ, R10.H0_H0 ;  /* 0x2000000aff047230 */ /* 0x000fe40000004100 */
[----:B------:R-:W-:Y:S01]  /*4790*/  FFMA.FTZ R59, R62, R54, R59 ;  /* 0x000000363e3b7223 */ /* 0x000fe2000001003b */
        /* <DEDUP_REMOVED lines=15> */
[----:B-1----:R-:W-:Y:S02]  /*4890*/  HADD2.F32 R0, -RZ, R16.H0_H0 ;  /* 0x20000010ff007230 */ /* 0x002fe40000004100 */
        /* <DEDUP_REMOVED lines=12> */
[----:B------:R-:W-:Y:S01]  /*4960*/  FFMA.FTZ R57, R54, R16, R57 ;  /* 0x0000001036397223 */ /* 0x000fe20000010039 */
[----:B------:R-:W-:Y:S02]  /*4970*/  HADD2.F32 R2, -RZ, R17.H0_H0 ;  /* 0x20000011ff027230 */ /* 0x000fe40000004100 */
[----:B------:R-:W-:Y:S01]  /*4980*/  FFMA.FTZ R55, R60, R0, R55 ;  /* 0x000000003c377223 */ /* 0x000fe20000010037 */
[----:B------:R-:W-:Y:S02]  /*4990*/  HADD2.F32 R56, -RZ, R14.H0_H0 ;  /* 0x2000000eff387230 */ /* 0x000fe40000004100 */
[----:B------:R-:W-:Y:S01]  /*49a0*/  FFMA.FTZ R59, R4, R16, R59 ;  /* 0x00000010043b7223 */ /* 0x000fe2000001003b */
[----:B------:R-:W-:-:S02]  /*49b0*/  HADD2.F32 R58, -RZ, R15.H0_H0 ;  /* 0x2000000fff3a7230 */ /* 0x000fc40000004100 */
[----:B------:R-:W-:Y:S02]  /*49c0*/  HADD2.F32 R54, -RZ, R51.H0_H0 ;  /* 0x20000033ff367230 */ /* 0x000fe40000004100 */
[-C--:B------:R-:W-:Y:S01]  /*49d0*/  FFMA.FTZ R3, R56, R16.reuse, R3 ;  /* 0x0000001038037223 */ /* 0x080fe20000010003 */
[----:B------:R-:W-:Y:S02]  /*49e0*/  HADD2.F32 R0, -RZ, R50.H0_H0 ;  /* 0x20000032ff007230 */ /* 0x000fe40000004100 */
[----:B------:R-:W-:Y:S01]  /*49f0*/  FFMA.FTZ R55, R58, R16, R55 ;  /* 0x000000103a377223 */ /* 0x000fe20000010037 */
        /* <DEDUP_REMOVED lines=30> */
.L_x_1014:
[----:B------:R-:W-:Y:S05]  /*4be0*/  @!P4 BRA `(.L_x_1013) ;  /* 0x0000000800e4c947 */ /* 0x000fea0003800000 */
[----:B------:R-:W-:Y:S02]  /*4bf0*/  PRMT R0, R91, 0x9910, RZ ;  /* 0x000099105b007816 */ /* 0x000fe400000000ff */
[----:B------:R-:W-:Y:S02]  /*4c00*/  ISETP.EQ.OR P4, PT, R96, 0x3, P0 ;  /* 0x000000036000780c */ /* 0x000fe40000782670 */
        /* <DEDUP_REMOVED lines=92> */
.L_x_1015:
        /* <DEDUP_REMOVED lines=15> */
[----:B------:R-:W-:Y:S02]  /*52c0*/  HADD2.F32 R57, -RZ, R3.H1_H1 ;  /* 0x30000003ff397230 */ /* 0x000fe40000004100 */
[----:B------:R-:W-:Y:S02]  /*52d0*/  HADD2.F32 R2, -RZ, R30.H0_H0 ;  /* 0x2000001eff027230 */ /* 0x000fe40000004100 */
[----:B------:R-:W-:Y:S02]  /*52e0*/  HADD2.F32 R3, -RZ, R33.H0_H0 ;  /* 0x20000021ff037230 */ /* 0x000fe40000004100 */
[----:B------:R-:W-:Y:S02]  /*52f0*/  HADD2.F32 R30, -RZ, R9.H0_H0 ;  /* 0x20000009ff1e7230 */ /* 0x000fe40000004100 */
[-C--:B------:R-:W-:Y:S01]  /*5300*/  FFMA.FTZ R9, R0, R55.reuse, RZ ;  /* 0x0000003700097223 */ /* 0x080fe200000100ff */
[-C--:B------:R-:W-:Y:S01]  /*5310*/  FFMA.FTZ R29, R2, R55.reuse, RZ ;  /* 0x00000037021d7223 */ /* 0x080fe200000100ff */
[-C--:B------:R-:W-:Y:S01]  /*5320*/  FFMA.FTZ R3, R3, R55.reuse, RZ ;  /* 0x0000003703037223 */ /* 0x080fe200000100ff */
[----:B------:R-:W-:Y:S01]  /*5330*/  FFMA.FTZ R55, R4, R55, RZ ;  /* 0x0000003704377223 */ /* 0x000fe200000100ff */
        /* <DEDUP_REMOVED lines=14> */
[----:B------:R-:W-:Y:S02]  /*5420*/  HADD2.F32 R11, -RZ, R28.H0_H0 ;  /* 0x2000001cff0b7230 */ /* 0x000fe40000004100 */
[-C--:B------:R-:W-:Y:S01]  /*5430*/  FFMA.FTZ R4, R19, R57.reuse, R2 ;  /* 0x0000003913047223 */ /* 0x080fe20000010002 */
        /* <DEDUP_REMOVED lines=22> */
[----:B------:R-:W-:Y:S01]  /*55a0*/  FFMA.FTZ R3, R10, R16, R3 ;  /* 0x000000100a037223 */ /* 0x000fe20000010003 */
[----:B------:R-:W-:Y:S02]  /*55b0*/  HADD2.F32 R17, -RZ, R17.H1_H1 ;  /* 0x30000011ff117230 */ /* 0x000fe40000004100 */
[----:B------:R-:W-:Y:S01]  /*55c0*/  FFMA.FTZ R0, R0, R2, R9 ;  /* 0x0000000200007223 */ /* 0x000fe20000010009 */
[----:B------:R-:W-:Y:S01]  /*55d0*/  FFMA.FTZ R19, R14, R16, R19 ;  /* 0x000000100e137223 */ /* 0x000fe20000010013 */
[----:B------:R-:W-:Y:S02]  /*55e0*/  HADD2.F32 R10, -RZ, R53.H0_H0 ;  /* 0x20000035ff0a7230 */ /* 0x000fe40000004100 */
        /* <DEDUP_REMOVED lines=25> */
.L_x_1013:
[----:B------:R-:W2:Y:S01]  /*5780*/  LDG.E.128.CONSTANT R8, desc[UR8][R6.64] ;  /* 0x0000000806087981 */ /* 0x000ea2000c1e9d00 */
        /* <DEDUP_REMOVED lines=197> */
.L_x_1016:
        /* <DEDUP_REMOVED lines=96> */
.L_x_1018:
        /* <DEDUP_REMOVED lines=95> */
.L_x_1019:
        /* <DEDUP_REMOVED lines=91> */
.L_x_1017:
[----:B------:R-:W2:Y:S01]  /*7580*/  LDG.E.128.CONSTANT R8, desc[UR8][R6.64] ;  /* 0x0000000806087981 */ /* 0x000ea2000c1e9d00 */
[----:B------:R-:W-:-:S05]  /*7590*/  IMAD.WIDE R102, R89, 0x4, R6 ;  /* 0x0000000459667825 */ /* 0x000fca00078e0206 */
[----:B------:R-:W3:Y:S01]  /*75a0*/  LDG.E.128.CONSTANT R12, desc[UR8][R102.64] ;  /* 0x00000008660c7981 */ /* 0x000ee2000c1e9d00 */
[----:B------:R-:W-:Y:S01]  /*75b0*/  UIADD3 UR4, UPT, UPT, UR5, 0x40, URZ ;  /* 0x0000004005047890 */ /* 0x000fe2000fffe0ff */
[----:B--2---:R-:W-:Y:S02]  /*75c0*/  LOP3.LUT R0, R8, 0xff, RZ, 0xc0, !PT ;  /* 0x000000ff08007812 */ /* 0x004fe400078ec0ff */
[----:B------:R-:W-:Y:S02]  /*75d0*/  LOP3.LUT R2, R9, 0xff, RZ, 0xc0, !PT ;  /* 0x000000ff09027812 */ /* 0x000fe400078ec0ff */
[----:B------:R-:W-:Y:S02]  /*75e0*/  IADD3 R0, PT, PT, R0, -0x80, RZ ;  /* 0xffffff8000007810 */ /* 0x000fe40007ffe0ff */
[----:B------:R-:W-:Y:S02]  /*75f0*/  LEA.HI R16, R8, 0xffffff80, RZ, 0x8 ;  /* 0xffffff8008107811 */ /* 0x000fe400078f40ff */
[----:B------:R0:W1:Y:S01]  /*7600*/  I2F.F16 R7, R0 ;  /* 0x0000000000077306 */ /* 0x0000620000200c00 */
[----:B------:R-:W-:-:S02]  /*7610*/  IADD3 R2, PT, PT, R2, -0x80, RZ ;  /* 0xffffff8002027810 */ /* 0x000fc40007ffe0ff */
[----:B------:R-:W-:Y:S02]  /*7620*/  SHF.R.U32.HI R34, RZ, 0x8, R10 ;  /* 0x00000008ff227819 */ /* 0x000fe4000001160a */
[C---:B------:R-:W-:Y:S02]  /*7630*/  LOP3.LUT R3, R10.reuse, 0xff, RZ, 0xc0, !PT ;  /* 0x000000ff0a037812 */ /* 0x040fe400078ec0ff */
[----:B------:R-:W-:Y:S01]  /*7640*/  LEA.HI R18, R10, 0xffffff80, RZ, 0x8 ;  /* 0xffffff800a127811 */ /* 0x000fe200078f40ff */
[----:B------:R2:W4:Y:S01]  /*7650*/  I2F.F16 R19, R2 ;  /* 0x0000000200137306 */ /* 0x0005220000200c00 */
[--C-:B0-----:R-:W-:Y:S02]  /*7660*/  SHF.R.U32.HI R0, RZ, 0x8, R8.reuse ;  /* 0x00000008ff007819 */ /* 0x101fe40000011608 */
[----:B------:R-:W-:Y:S02]  /*7670*/  SHF.R.U32.HI R8, RZ, 0x10, R8 ;  /* 0x00000010ff087819 */ /* 0x000fe40000011608 */
[----:B------:R-:W-:-:S02]  /*7680*/  LOP3.LUT R0, R0, 0xff, RZ, 0xc0, !PT ;  /* 0x000000ff00007812 */ /* 0x000fc400078ec0ff */
[----:B------:R-:W-:Y:S01]  /*7690*/  SHF.R.U32.HI R35, RZ, 0x10, R10 ;  /* 0x00000010ff237819 */ /* 0x000fe2000001160a */
[----:B------:R-:W0:Y:S01]  /*76a0*/  I2F.F16 R16, R16 ;  /* 0x0000001000107306 */ /* 0x000e220000200c00 */
[----:B------:R-:W-:Y:S02]  /*76b0*/  IADD3 R0, PT, PT, R0, -0x80, RZ ;  /* 0xffffff8000007810 */ /* 0x000fe40007ffe0ff */
[----:B--2---:R-:W-:Y:S02]  /*76c0*/  LOP3.LUT R2, R8, 0xff, RZ, 0xc0, !PT ;  /* 0x000000ff08027812 */ /* 0x004fe400078ec0ff */
[----:B------:R-:W-:Y:S02]  /*76d0*/  IADD3 R3, PT, PT, R3, -0x80, RZ ;  /* 0xffffff8003037810 */ /* 0x000fe40007ffe0ff */
[----:B------:R-:W-:Y:S01]  /*76e0*/  IADD3 R2, PT, PT, R2, -0x80, RZ ;  /* 0xffffff8002027810 */ /* 0x000fe20007ffe0ff */
[----:B------:R2:W0:Y:S01]  /*76f0*/  I2F.F16 R8, R0 ;  /* 0x0000000000087306 */ /* 0x0004220000200c00 */
[----:B------:R-:W-:-:S02]  /*7700*/  LOP3.LUT R4, R11, 0xff, RZ, 0xc0, !PT ;  /* 0x000000ff0b047812 */ /* 0x000fc400078ec0ff */
[----:B------:R-:W-:Y:S02]  /*7710*/  LEA.HI R20, R11, 0xffffff80, RZ, 0x8 ;  /* 0xffffff800b147811 */ /* 0x000fe400078f40ff */
        /* <DEDUP_REMOVED lines=12> */
[----:B------:R-:W0:Y:S01]  /*77e0*/  I2F.F16 R6, R20 ;  /* 0x0000001400067306 */ /* 0x000e220000200c00 */
[----:B--2---:R-:W-:-:S02]  /*77f0*/  SHF.R.U32.HI R3, RZ, 0x8, R9 ;  /* 0x00000008ff037819 */ /* 0x004fc40000011609 */
[----:B------:R-:W-:Y:S02]  /*7800*/  IADD3 R36, PT, PT, R2, -0x80, RZ ;  /* 0xffffff8002247810 */ /* 0x000fe40007ffe0ff */
[----:B------:R-:W-:Y:S02]  /*7810*/  LOP3.LUT R3, R3, 0xff, RZ, 0xc0, !PT ;  /* 0x000000ff03037812 */ /* 0x000fe400078ec0ff */
[----:B------:R-:W-:Y:S01]  /*7820*/  LOP3.LUT R2, R13, 0xff, RZ, 0xc0, !PT ;  /* 0x000000ff0d027812 */ /* 0x000fe200078ec0ff */
[----:B------:R2:W0:Y:S01]  /*7830*/  I2F.F16 R20, R4 ;  /* 0x0000000400147306 */ /* 0x0004220000200c00 */
[----:B------:R-:W-:Y:S02]  /*7840*/  LOP3.LUT R0, R12, 0xff, RZ, 0xc0, !PT ;  /* 0x000000ff0c007812 */ /* 0x000fe400078ec0ff */
[----:B------:R-:W-:Y:S02]  /*7850*/  SHF.R.U32.HI R9, RZ, 0x10, R9 ;  /* 0x00000010ff097819 */ /* 0x000fe40000011609 */
[----:B------:R-:W-:-:S02]  /*7860*/  IADD3 R3, PT, PT, R3, -0x80, RZ ;  /* 0xffffff8003037810 */ /* 0x000fc40007ffe0ff */
[----:B------:R-:W-:Y:S01]  /*7870*/  IADD3 R38, PT, PT, R2, -0x80, RZ ;  /* 0xffffff8002267810 */ /* 0x000fe20007ffe0ff */
[----:B------:R-:W0:Y:S01]  /*7880*/  I2F.F16 R17, R17 ;  /* 0x0000001100117306 */ /* 0x000e220000200c00 */
[----:B------:R-:W-:Y:S02]  /*7890*/  IADD3 R0, PT, PT, R0, -0x80, RZ ;  /* 0xffffff8000007810 */ /* 0x000fe40007ffe0ff */
[----:B------:R-:W-:Y:S02]  /*78a0*/  LOP3.LUT R2, R14, 0xff, RZ, 0xc0, !PT ;  /* 0x000000ff0e027812 */ /* 0x000fe400078ec0ff */
[----:B--2---:R-:W-:Y:S02]  /*78b0*/  LOP3.LUT R4, R9, 0xff, RZ, 0xc0, !PT ;  /* 0x000000ff09047812 */ /* 0x004fe400078ec0ff */
[----:B------:R-:W-:Y:S01]  /*78c0*/  IADD3 R39, PT, PT, R2, -0x80, RZ ;  /* 0xffffff8002277810 */ /* 0x000fe20007ffe0ff */
[----:B------:R2:W0:Y:S01]  /*78d0*/  I2F.F16 R9, R3 ;  /* 0x0000000300097306 */ /* 0x0004220000200c00 */
[----:B------:R-:W-:-:S02]  /*78e0*/  SHF.R.U32.HI R2, RZ, 0x8, R12 ;  /* 0x00000008ff027819 */ /* 0x000fc4000001160c */
[----:B------:R-:W-:Y:S02]  /*78f0*/  IADD3 R4, PT, PT, R4, -0x80, RZ ;  /* 0xffffff8004047810 */ /* 0x000fe40007ffe0ff */
[----:B------:R-:W-:Y:S02]  /*7900*/  LOP3.LUT R2, R2, 0xff, RZ, 0xc0, !PT ;  /* 0x000000ff02027812 */ /* 0x000fe400078ec0ff */
[----:B------:R-:W-:Y:S01]  /*7910*/  LEA.HI R30, R13, 0xffffff80, RZ, 0x8 ;  /* 0xffffff800d1e7811 */ /* 0x000fe200078f40ff */
[----:B------:R5:W0:Y:S01]  /*7920*/  I2F.F16 R37, R0 ;  /* 0x0000000000257306 */ /* 0x000a220000200c00 */
[----:B--2---:R-:W-:Y:S02]  /*7930*/  LOP3.LUT R3, R15, 0xff, RZ, 0xc0, !PT ;  /* 0x000000ff0f037812 */ /* 0x004fe400078ec0ff */
[----:B------:R-:W-:Y:S02]  /*7940*/  LEA.HI R31, R14, 0xffffff80, RZ, 0x8 ;  /* 0xffffff800e1f7811 */ /* 0x000fe400078f40ff */
[----:B------:R-:W-:-:S02]  /*7950*/  IADD3 R3, PT, PT, R3, -0x80, RZ ;  /* 0xffffff8003037810 */ /* 0x000fc40007ffe0ff */
[----:B------:R-:W-:Y:S01]  /*7960*/  LEA.HI R32, R15, 0xffffff80, RZ, 0x8 ;  /* 0xffffff800f207811 */ /* 0x000fe200078f40ff */
[----:B------:R2:W0:Y:S01]  /*7970*/  I2F.F16 R34, R4 ;  /* 0x0000000400227306 */ /* 0x0004220000200c00 */
[----:B-----5:R-:W-:Y:S02]  /*7980*/  SHF.R.U32.HI R0, RZ, 0x8, R13 ;  /* 0x00000008ff007819 */ /* 0x020fe4000001160d */
[----:B------:R-:W-:Y:S02]  /*7990*/  IADD3 R2, PT, PT, R2, -0x80, RZ ;  /* 0xffffff8002027810 */ /* 0x000fe40007ffe0ff */
[----:B------:R-:W-:Y:S02]  /*79a0*/  LOP3.LUT R0, R0, 0xff, RZ, 0xc0, !PT ;  /* 0x000000ff00007812 */ /* 0x000fe400078ec0ff */
[----:B------:R-:W-:Y:S01]  /*79b0*/  SHF.R.U32.HI R12, RZ, 0x10, R12 ;  /* 0x00000010ff0c7819 */ /* 0x000fe2000001160c */
[----:B------:R5:W0:Y:S01]  /*79c0*/  I2F.F16 R45, R3 ;  /* 0x00000003002d7306 */ /* 0x000a220000200c00 */
[----:B------:R-:W-:-:S02]  /*79d0*/  IADD3 R0, PT, PT, R0, -0x80, RZ ;  /* 0xffffff8000007810 */ /* 0x000fc40007ffe0ff */
[----:B--2---:R-:W-:Y:S02]  /*79e0*/  SHF.R.U32.HI R4, RZ, 0x8, R15 ;  /* 0x00000008ff047819 */ /* 0x004fe4000001160f */
[----:B------:R-:W-:Y:S02]  /*79f0*/  SHF.R.U32.HI R13, RZ, 0x10, R13 ;  /* 0x00000010ff0d7819 */ /* 0x000fe4000001160d */
[----:B------:R-:W-:Y:S01]  /*7a00*/  SHF.R.U32.HI R15, RZ, 0x10, R15 ;  /* 0x00000010ff0f7819 */ /* 0x000fe2000001160f */
[----:B------:R2:W0:Y:S01]  /*7a10*/  I2F.F16 R46, R2 ;  /* 0x00000002002e7306 */ /* 0x0004220000200c00 */
[--C-:B-----5:R-:W-:Y:S02]  /*7a20*/  SHF.R.U32.HI R3, RZ, 0x8, R14.reuse ;  /* 0x00000008ff037819 */ /* 0x120fe4000001160e */
[----:B------:R-:W-:Y:S02]  /*7a30*/  SHF.R.U32.HI R14, RZ, 0x10, R14 ;  /* 0x00000010ff0e7819 */ /* 0x000fe4000001160e */
[----:B------:R-:W-:-:S02]  /*7a40*/  LOP3.LUT R35, R35, 0xff, RZ, 0xc0, !PT ;  /* 0x000000ff23237812 */ /* 0x000fc400078ec0ff */
[----:B------:R-:W-:Y:S01]  /*7a50*/  LOP3.LUT R12, R12, 0xff, RZ, 0xc0, !PT ;  /* 0x000000ff0c0c7812 */ /* 0x000fe200078ec0ff */
[----:B------:R5:W0:Y:S01]  /*7a60*/  I2F.F16 R48, R0 ;  /* 0x0000000000307306 */ /* 0x000a220000200c00 */
[----:B------:R-:W-:Y:S02]  /*7a70*/  LOP3.LUT R13, R13, 0xff, RZ, 0xc0, !PT ;  /* 0x000000ff0d0d7812 */ /* 0x000fe400078ec0ff */
[----:B------:R-:W-:Y:S02]  /*7a80*/  LOP3.LUT R3, R3, 0xff, RZ, 0xc0, !PT ;  /* 0x000000ff03037812 */ /* 0x000fe400078ec0ff */
[----:B--2---:R-:W-:Y:S02]  /*7a90*/  LOP3.LUT R2, R14, 0xff, RZ, 0xc0, !PT ;  /* 0x000000ff0e027812 */ /* 0x004fe400078ec0ff */
[----:B------:R-:W-:Y:S01]  /*7aa0*/  LOP3.LUT R4, R4, 0xff, RZ, 0xc0, !PT ;  /* 0x000000ff04047812 */ /* 0x000fe200078ec0ff */
[----:B------:R-:W2:Y:S01]  /*7ab0*/  I2F.F16 R18, R18 ;  /* 0x0000001200127306 */ /* 0x000ea20000200c00 */
[----:B-----5:R-:W-:-:S02]  /*7ac0*/  LOP3.LUT R0, R15, 0xff, RZ, 0xc0, !PT ;  /* 0x000000ff0f007812 */ /* 0x020fc400078ec0ff */
        /* <DEDUP_REMOVED lines=60> */
[--C-:B0-----:R-:W-:Y:S02]  /*7e90*/  HADD2.F32 R4, -RZ, R12.reuse.H0_H0 ;  /* 0x2000000cff047230 */ /* 0x101fe40000004100 */
        /* <DEDUP_REMOVED lines=53> */
.L_x_1020:
[----:B------:R-:W-:Y:S01]  /*81f0*/  MOV R92, R5 ;  /* 0x00000005005c7202 */ /* 0x000fe20000000f00 */
[----:B------:R-:W-:Y:S01]  /*8200*/  IMAD.WIDE R102, R89, 0x4, R102 ;  /* 0x0000000459667825 */ /* 0x000fe200078e0266 */
        /* <DEDUP_REMOVED lines=95> */
.L_x_1021:
[----:B------:R-:W-:Y:S01]  /*8800*/  MOV R92, R5 ;  /* 0x00000005005c7202 */ /* 0x000fe20000000f00 */
[----:B------:R-:W-:Y:S06]  /*8810*/  @!P3 BRA `(.L_x_1007) ;  /* 0x0000000800ecb947 */ /* 0x000fec0003800000 */
        /* <DEDUP_REMOVED lines=94> */
.L_x_1022:
[----:B------:R-:W-:Y:S01]  /*8e00*/  MOV R92, R5 ;  /* 0x00000005005c7202 */ /* 0x000fe20000000f00 */
[----:B------:R-:W-:Y:S06]  /*8e10*/  @P3 BRA `(.L_x_1007) ;  /* 0x00000004006c3947 */ /* 0x000fec0003800000 */
[----:B------:R-:W0:Y:S01]  /*8e20*/  LDS.64 R2, [UR5+0xf0] ;  /* 0x0000f005ff027984 */ /* 0x000e220008000a00 */
[----:B------:R-:W-:Y:S01]  /*8e30*/  HADD2.F32 R0, -RZ, R7.H0_H0 ;  /* 0x20000007ff007230 */ /* 0x000fe20000004100 */
[----:B------:R-:W-:Y:S01]  /*8e40*/  MOV R92, R5 ;  /* 0x00000005005c7202 */ /* 0x000fe20000000f00 */
        /* <DEDUP_REMOVED lines=29> */
[----:B------:R-:W-:Y:S01]  /*9020*/  FFMA.FTZ R0, R0, R54, R7 ;  /* 0x0000003600007223 */ /* 0x000fe20000010007 */
[----:B------:R-:W-:Y:S01]  /*9030*/  FFMA.FTZ R53, R4, R52, R53 ;  /* 0x0000003404357223 */ /* 0x000fe20000010035 */
[----:B------:R-:W-:Y:S02]  /*9040*/  HADD2.F32 R7, -RZ, R18.H0_H0 ;  /* 0x20000012ff077230 */ /* 0x000fe40000004100 */
[-C--:B------:R-:W-:Y:S01]  /*9050*/  FFMA.FTZ R8, R8, R54.reuse, R3 ;  /* 0x0000003608087223 */ /* 0x080fe20000010003 */
[-C--:B------:R-:W-:Y:S01]  /*9060*/  FFMA.FTZ R2, R2, R54.reuse, R9 ;  /* 0x0000003602027223 */ /* 0x080fe20000010009 */
[----:B------:R-:W-:Y:S02]  /*9070*/  HADD2.F32 R3, -RZ, R16.H0_H0 ;  /* 0x20000010ff037230 */ /* 0x000fe40000004100 */
[----:B------:R-:W-:Y:S01]  /*9080*/  FFMA.FTZ R54, R36, R54, R53 ;  /* 0x0000003624367223 */ /* 0x000fe20000010035 */
[----:B------:R-:W-:-:S02]  /*9090*/  HADD2.F32 R9, -RZ, R6.H0_H0 ;  /* 0x20000006ff097230 */ /* 0x000fc40000004100 */
[-C--:B------:R-:W-:Y:S01]  /*90a0*/  FFMA.FTZ R8, R7, R55.reuse, R8 ;  /* 0x0000003707087223 */ /* 0x080fe20000010008 */
[----:B------:R-:W-:Y:S02]  /*90b0*/  HADD2.F32 R7, -RZ, R37.H0_H0 ;  /* 0x20000025ff077230 */ /* 0x000fe40000004100 */
[-C--:B------:R-:W-:Y:S01]  /*90c0*/  FFMA.FTZ R0, R3, R55.reuse, R0 ;  /* 0x0000003703007223 */ /* 0x080fe20000010000 */
[----:B-1----:R-:W-:Y:S02]  /*90d0*/  HADD2.F32 R3, -RZ, R12.H0_H0 ;  /* 0x2000000cff037230 */ /* 0x002fe40000004100 */
        /* <DEDUP_REMOVED lines=19> */
[----:B------:R-:W-:Y:S02]  /*9210*/  HADD2.F32 R13, -RZ, R13.H1_H1 ;  /* 0x3000000dff0d7230 */ /* 0x000fe40000004100 */
[----:B------:R-:W-:Y:S01]  /*9220*/  FFMA.FTZ R4, R4, R2, R9 ;  /* 0x0000000204047223 */ /* 0x000fe20000010009 */
[----:B------:R-:W-:-:S02]  /*9230*/  HADD2.F32 R8, -RZ, R51.H0_H0 ;  /* 0x20000033ff087230 */ /* 0x000fc40000004100 */
[-C--:B------:R-:W-:Y:S01]  /*9240*/  FFMA.FTZ R6, R6, R2.reuse, R11 ;  /* 0x0000000206067223 */ /* 0x080fe2000001000b */
[----:B------:R-:W-:Y:S02]  /*9250*/  HADD2.F32 R7, -RZ, R28.H0_H0 ;  /* 0x2000001cff077230 */ /* 0x000fe40000004100 */
        /* <DEDUP_REMOVED lines=23> */
.L_x_1007:
[----:B0-----:R-:W-:-:S04]  /*93d0*/  VIMNMX R3, PT, PT, R95, UR12, PT ;  /* 0x0000000c5f037c48 */ /* 0x001fc8000bfe0100 */
[----:B------:R-:W-:-:S13]  /*93e0*/  ISETP.GT.AND P1, PT, R3, R92, PT ;  /* 0x0000005c0300720c */ /* 0x000fda0003f24270 */
[----:B------:R-:W-:Y:S05]  /*93f0*/  @!P1 BRA `(.L_x_1023) ;  /* 0x0000002800649947 */ /* 0x000fea0003800000 */
[----:B------:R-:W-:Y:S02]  /*9400*/  ISETP.EQ.OR P1, PT, R96, 0x3, P0 ;  /* 0x000000036000780c */ /* 0x000fe40000722670 */
[----:B------:R-:W-:Y:S02]  /*9410*/  MOV R14, R102 ;  /* 0x00000066000e7202 */ /* 0x000fe40000000f00 */
[----:B------:R-:W-:Y:S02]  /*9420*/  MOV R15, R103 ;  /* 0x00000067000f7202 */ /* 0x000fe40000000f00 */
[----:B------:R-:W-:-:S07]  /*9430*/  VIMNMX.U32 R13, PT, PT, R95, UR12, PT ;  /* 0x0000000c5f0d7c48 */ /* 0x000fce000bfe0000 */
.L_x_1032:
[----:B------:R-:W0:Y:S01]  /*9440*/  LDC R89, c[0x0][0x3ac] ;  /* 0x0000eb00ff597b82 */ /* 0x000e220000000800 */
[----:B------:R-:W2:Y:S01]  /*9450*/  LDG.E.128.CONSTANT R16, desc[UR8][R14.64] ;  /* 0x000000080e107981 */ /* 0x000ea2000c1e9d00 */
[----:B0-----:R-:W-:-:S04]  /*9460*/  IMAD.WIDE R4, R89, 0x4, R14 ;  /* 0x0000000459047825 */ /* 0x001fc800078e020e */
[----:B------:R-:W-:Y:S02]  /*9470*/  IMAD.WIDE R2, R89, 0x4, R4 ;  /* 0x0000000459027825 */ /* 0x000fe400078e0204 */
[----:B------:R-:W3:Y:S04]  /*9480*/  LDG.E.128.CONSTANT R4, desc[UR8][R4.64] ;  /* 0x0000000804047981 */ /* 0x000ee8000c1e9d00 */
[----:B------:R-:W4:Y:S01]  /*9490*/  LDG.E.128.CONSTANT R8, desc[UR8][R2.64] ;  /* 0x0000000802087981 */ /* 0x000f22000c1e9d00 */
[----:B------:R-:W-:Y:S02]  /*94a0*/  ISETP.NE.AND P3, PT, R93, RZ, PT ;  /* 0x000000ff5d00720c */ /* 0x000fe40003f65270 */
[----:B------:R-:W-:Y:S02]  /*94b0*/  ISETP.NE.AND P2, PT, R96, 0x1, PT ;  /* 0x000000016000780c */ /* 0x000fe40003f45270 */
[----:B--2---:R-:W-:-:S02]  /*94c0*/  SHF.R.U32.HI R31, RZ, 0xc, R17 ;  /* 0x0000000cff1f7819 */ /* 0x004fc40000011611 */
[----:B------:R-:W-:Y:S02]  /*94d0*/  SHF.R.U32.HI R36, RZ, 0xc, R18 ;  /* 0x0000000cff247819 */ /* 0x000fe40000011612 */
[----:B------:R-:W-:Y:S02]  /*94e0*/  LOP3.LUT R0, R16, 0x3f003f, RZ, 0xc0, !PT ;  /* 0x003f003f10007812 */ /* 0x000fe400078ec0ff */
[----:B------:R-:W-:Y:S02]  /*94f0*/  SHF.R.U32.HI R12, RZ, 0x6, R16 ;  /* 0x00000006ff0c7819 */ /* 0x000fe40000011610 */
[----:B-----5:R-:W-:Y:S02]  /*9500*/  LOP3.LUT R20, R17, 0x3f003f, RZ, 0xc0, !PT ;  /* 0x003f003f11147812 */ /* 0x020fe400078ec0ff */
[----:B------:R-:W-:Y:S02]  /*9510*/  SHF.R.U32.HI R28, RZ, 0x6, R17 ;  /* 0x00000006ff1c7819 */ /* 0x000fe40000011611 */
[----:B------:R-:W-:-:S02]  /*9520*/  LOP3.LUT R33, R18, 0x3f003f, RZ, 0xc0, !PT ;  /* 0x003f003f12217812 */ /* 0x000fc400078ec0ff */
[----:B------:R-:W-:Y:S02]  /*9530*/  SHF.R.U32.HI R34, RZ, 0x6, R18 ;  /* 0x00000006ff227819 */ /* 0x000fe40000011612 */
[--C-:B------:R-:W-:Y:S02]  /*9540*/  SHF.R.U32.HI R37, RZ, 0xc, R19.reuse ;  /* 0x0000000cff257819 */ /* 0x100fe40000011613 */
[----:B------:R-:W-:Y:S02]  /*9550*/  SHF.R.U32.HI R16, RZ, 0xc, R16 ;  /* 0x0000000cff107819 */ /* 0x000fe40000011610 */
[----:B------:R-:W-:Y:S02]  /*9560*/  LOP3.LUT R48, R19, 0x3f003f, RZ, 0xc0, !PT ;  /* 0x003f003f13307812 */ /* 0x000fe400078ec0ff */
[----:B------:R-:W-:Y:S02]  /*9570*/  SHF.R.U32.HI R49, RZ, 0x6, R19 ;  /* 0x00000006ff317819 */ /* 0x000fe40000011613 */
[----:B------:R-:W-:-:S02]  /*9580*/  LOP3.LUT R31, R31, 0xf000f, RZ, 0xc0, !PT ;  /* 0x000f000f1f1f7812 */ /* 0x000fc400078ec0ff */
[----:B------:R-:W-:Y:S02]  /*9590*/  LOP3.LUT R38, R36, 0xf000f, RZ, 0xc0, !PT ;  /* 0x000f000f24267812 */ /* 0x000fe400078ec0ff */
[----:B------:R-:W-:Y:S02]  /*95a0*/  LOP3.LUT R37, R37, 0xf000f, RZ, 0xc0, !PT ;  /* 0x000f000f25257812 */ /* 0x000fe400078ec0ff */
[----:B------:R-:W-:Y:S02]  /*95b0*/  LOP3.LUT R16, R16, 0xf000f, RZ, 0xc0, !PT ;  /* 0x000f000f10107812 */ /* 0x000fe400078ec0ff */
        /* <DEDUP_REMOVED lines=9> */
[----:B------:R-:W-:Y:S02]  /*9650*/  SHF.R.U32.HI R50, RZ, 0x8, R11 ;  /* 0x00000008ff327819 */ /* 0x000fe4000001160b */
[----:B------:R-:W-:Y:S02]  /*9660*/  LOP3.LUT R36, R31, 0x300030, R8, 0xf8, !PT ;  /* 0x003000301f247812 */ /* 0x000fe400078ef808 */
[----:B------:R-:W-:Y:S02]  /*9670*/  LOP3.LUT R46, R38, 0x300030, R9, 0xf8, !PT ;  /* 0x00300030262e7812 */ /* 0x000fe400078ef809 */
[----:B------:R-:W-:Y:S02]  /*9680*/  LOP3.LUT R39, R10, 0x3f003f, RZ, 0xc0, !PT ;  /* 0x003f003f0a277812 */ /* 0x000fe400078ec0ff */
[--C-:B------:R-:W-:Y:S02]  /*9690*/  SHF.R.U32.HI R45, RZ, 0x6, R10.reuse ;  /* 0x00000006ff2d7819 */ /* 0x100fe4000001160a */
[----:B------:R-:W-:-:S02]  /*96a0*/  SHF.R.U32.HI R47, RZ, 0xa, R10 ;  /* 0x0000000aff2f7819 */ /* 0x000fc4000001160a */
[----:B------:R-:W-:Y:S02]  /*96b0*/  LOP3.LUT R55, R37, 0x300030, R50, 0xf8, !PT ;  /* 0x0030003025377812 */ /* 0x000fe400078ef832 */
[----:B---3--:R-:W-:Y:S02]  /*96c0*/  LOP3.LUT R8, R4, 0x3f003f, RZ, 0xc0, !PT ;  /* 0x003f003f04087812 */ /* 0x008fe400078ec0ff */
[--C-:B------:R-:W-:Y:S02]  /*96d0*/  SHF.R.U32.HI R9, RZ, 0x6, R4.reuse ;  /* 0x00000006ff097819 */ /* 0x100fe40000011604 */
[----:B------:R-:W-:Y:S02]  /*96e0*/  LOP3.LUT R10, R16, 0x300030, R17, 0xf8, !PT ;  /* 0x00300030100a7812 */ /* 0x000fe400078ef811 */
[----:B------:R-:W-:Y:S02]  /*96f0*/  SHF.R.U32.HI R4, RZ, 0xc, R4 ;  /* 0x0000000cff047819 */ /* 0x000fe40000011604 */
[----:B------:R-:W-:-:S02]  /*9700*/  LOP3.LUT R37, R6, 0x3f003f, RZ, 0xc0, !PT ;  /* 0x003f003f06257812 */ /* 0x000fc400078ec0ff */
[--C-:B------:R-:W-:Y:S02]  /*9710*/  SHF.R.U32.HI R38, RZ, 0x6, R6.reuse ;  /* 0x00000006ff267819 */ /* 0x100fe40000011606 */
[----:B------:R-:W-:Y:S02]  /*9720*/  SHF.R.U32.HI R16, RZ, 0xc, R5 ;  /* 0x0000000cff107819 */ /* 0x000fe40000011605 */
[----:B------:R-:W-:Y:S02]  /*9730*/  SHF.R.U32.HI R6, RZ, 0xc, R6 ;  /* 0x0000000cff067819 */ /* 0x000fe40000011606 */
[----:B------:R-:W-:Y:S02]  /*9740*/  LOP3.LUT R50, R7, 0x3f003f, RZ, 0xc0, !PT ;  /* 0x003f003f07327812 */ /* 0x000fe400078ec0ff */
        /* <DEDUP_REMOVED lines=19> */
[----:B------:R-:W-:-:S02]  /*9880*/  LOP3.LUT R6, R16, 0x300030, R19, 0xf8, !PT ;  /* 0x0030003010067812 */ /* 0x000fc400078ef813 */
[----:B------:R-:W-:Y:S02]  /*9890*/  LOP3.LUT R47, R4, 0x300030, R47, 0xf8, !PT ;  /* 0x00300030042f7812 */ /* 0x000fe400078ef82f */
        /* <DEDUP_REMOVED lines=71> */
[----:B------:R-:W0:Y:S01]  /*9d10*/  LDS.128 R4, [UR4] ;  /* 0x00000004ff047984 */ /* 0x000e220008000c00 */
[----:B------:R-:W-:Y:S02]  /*9d20*/  PRMT R44, R44, 0x5410, R43 ;  /* 0x000054102c2c7816 */ /* 0x000fe4000000002b */
[----:B------:R-:W-:Y:S01]  /*9d30*/  PRMT R42, R42, 0x5410, R41 ;  /* 0x000054102a2a7816 */ /* 0x000fe20000000029 */
        /* <DEDUP_REMOVED lines=41> */
.L_x_1024:
[----:B------:R-:W-:Y:S02]  /*9fd0*/  MOV R102, R14 ;  /* 0x0000000e00667202 */ /* 0x000fe40000000f00 */
[----:B------:R-:W-:Y:S01]  /*9fe0*/  MOV R103, R15 ;  /* 0x0000000f00677202 */ /* 0x000fe20000000f00 */
[----:B------:R-:W-:Y:S06]  /*9ff0*/  @!P2 BRA `(.L_x_1025) ;  /* 0x000000080034a947 */ /* 0x000fec0003800000 */
[----:B------:R-:W-:Y:S02]  /*a000*/  PRMT R4, R90, 0x9910, RZ ;  /* 0x000099105a047816 */ /* 0x000fe400000000ff */
[----:B------:R-:W-:Y:S02]  /*a010*/  ISETP.NE.AND P5, PT, R96, 0x2, PT ;  /* 0x000000026000780c */ /* 0x000fe40003fa5270 */
[----:B------:R-:W-:-:S13]  /*a020*/  ISETP.NE.AND P4, PT, R4, RZ, PT ;  /* 0x000000ff0400720c */ /* 0x000fda0003f85270 */
[----:B------:R-:W-:Y:S05]  /*a030*/  @!P4 BRA `(.L_x_1026) ;  /* 0x0000000000b0c947 */ /* 0x000fea0003800000 */
[----:B------:R-:W0:Y:S01]  /*a040*/  LDS.128 R4, [UR4+0x40] ;  /* 0x00004004ff047984 */ /* 0x000e220008000c00 */
        /* <DEDUP_REMOVED lines=43> */
.L_x_1026:
[----:B------:R-:W-:Y:S05]  /*a300*/  @!P5 BRA `(.L_x_1025) ;  /* 0x000000040070d947 */ /* 0x000fea0003800000 */
[----:B------:R-:W-:-:S04]  /*a310*/  PRMT R4, R91, 0x9910, RZ ;  /* 0x000099105b047816 */ /* 0x000fc800000000ff */
        /* <DEDUP_REMOVED lines=46> */
.L_x_1027:
[----:B------:R-:W-:Y:S05]  /*a600*/  @P1 BRA `(.L_x_1025) ;  /* 0x0000000000b01947 */ /* 0x000fea0003800000 */
        /* <DEDUP_REMOVED lines=44> */
.L_x_1025:
        /* <DEDUP_REMOVED lines=10> */
[----:B------:R-:W-:Y:S02]  /*a970*/  LOP3.LUT R45, R7, 0x3f003f, RZ, 0xc0, !PT ;  /* 0x003f003f072d7812 */ /* 0x000fe400078ec0ff */
[--C-:B------:R-:W-:Y:S02]  /*a980*/  SHF.R.U32.HI R46, RZ, 0x6, R7.reuse ;  /* 0x00000006ff2e7819 */ /* 0x100fe40000011607 */
[----:B------:R-:W-:Y:S02]  /*a990*/  SHF.R.U32.HI R7, RZ, 0xc, R7 ;  /* 0x0000000cff077819 */ /* 0x000fe40000011607 */
[----:B------:R-:W-:Y:S02]  /*a9a0*/  SHF.R.U32.HI R33, RZ, 0xc, R6 ;  /* 0x0000000cff217819 */ /* 0x000fe40000011606 */
[----:B----4-:R-:W-:-:S02]  /*a9b0*/  SHF.R.U32.HI R2, RZ, 0x8, R16 ;  /* 0x00000008ff027819 */ /* 0x010fc40000011610 */
[----:B------:R-:W-:Y:S02]  /*a9c0*/  LOP3.LUT R3, R4, 0xf000f, RZ, 0xc0, !PT ;  /* 0x000f000f04037812 */ /* 0x000fe400078ec0ff */
[----:B------:R-:W-:Y:S02]  /*a9d0*/  SHF.R.U32.HI R32, RZ, 0x8, R17 ;  /* 0x00000008ff207819 */ /* 0x000fe40000011611 */
[----:B------:R-:W-:Y:S02]  /*a9e0*/  LOP3.LUT R29, R29, 0xf000f, RZ, 0xc0, !PT ;  /* 0x000f000f1d1d7812 */ /* 0x000fe400078ec0ff */
        /* <DEDUP_REMOVED lines=18> */
[----:B------:R-:W-:Y:S02]  /*ab10*/  LOP3.LUT R38, R19, 0x300030, R38, 0xf8, !PT ;  /* 0x0030003013267812 */ /* 0x000fe400078ef826 */
[----:B------:R-:W-:Y:S02]  /*ab20*/  LOP3.LUT R51, R47, 0x300030, R18, 0xf8, !PT ;  /* 0x003000302f337812 */ /* 0x000fe400078ef812 */
[----:B------:R-:W-:-:S02]  /*ab30*/  LOP3.LUT R18, R9, 0x3f003f, RZ, 0xc0, !PT ;  /* 0x003f003f09127812 */ /* 0x000fc400078ec0ff */
[--C-:B------:R-:W-:Y:S02]  /*ab40*/  SHF.R.U32.HI R19, RZ, 0x6, R9.reuse ;  /* 0x00000006ff137819 */ /* 0x100fe40000011609 */
[----:B------:R-:W-:Y:S02]  /*ab50*/  SHF.R.U32.HI R4, RZ, 0xc, R9 ;  /* 0x0000000cff047819 */ /* 0x000fe40000011609 */
[----:B------:R-:W-:Y:S02]  /*ab60*/  LOP3.LUT R9, R8, 0xf000f, RZ, 0xc0, !PT ;  /* 0x000f000f08097812 */ /* 0x000fe400078ec0ff */
[----:B------:R-:W-:Y:S02]  /*ab70*/  LOP3.LUT R47, R11, 0x3f003f, RZ, 0xc0, !PT ;  /* 0x003f003f0b2f7812 */ /* 0x000fe400078ec0ff */
[----:B------:R-:W-:Y:S02]  /*ab80*/  SHF.R.U32.HI R48, RZ, 0x6, R11 ;  /* 0x00000006ff307819 */ /* 0x000fe4000001160b */
[----:B------:R-:W-:-:S02]  /*ab90*/  LOP3.LUT R8, R10, 0xf000f, RZ, 0xc0, !PT ;  /* 0x000f000f0a087812 */ /* 0x000fc400078ec0ff */
[----:B------:R-:W-:Y:S02]  /*aba0*/  LOP3.LUT R20, R5, 0x3f003f, RZ, 0xc0, !PT ;  /* 0x003f003f05147812 */ /* 0x000fe400078ec0ff */
[----:B------:R-:W-:Y:S02]  /*abb0*/  SHF.R.U32.HI R11, RZ, 0xc, R11 ;  /* 0x0000000cff0b7819 */ /* 0x000fe4000001160b */
[----:B------:R-:W-:Y:S02]  /*abc0*/  LOP3.LUT R34, R6, 0x3f003f, RZ, 0xc0, !PT ;  /* 0x003f003f06227812 */ /* 0x000fe400078ec0ff */
[----:B------:R-:W-:Y:S02]  /*abd0*/  SHF.R.U32.HI R28, RZ, 0x6, R5 ;  /* 0x00000006ff1c7819 */ /* 0x000fe40000011605 */
[----:B------:R-:W-:Y:S02]  /*abe0*/  SHF.R.U32.HI R35, RZ, 0x6, R6 ;  /* 0x00000006ff237819 */ /* 0x000fe40000011606 */
[----:B------:R-:W-:-:S02]  /*abf0*/  LOP3.LUT R30, R17, 0x3f003f, RZ, 0xc0, !PT ;  /* 0x003f003f111e7812 */ /* 0x000fc400078ec0ff */
[----:B------:R-:W-:Y:S02]  /*ac00*/  SHF.R.U32.HI R31, RZ, 0x6, R17 ;  /* 0x00000006ff1f7819 */ /* 0x000fe40000011611 */
[----:B------:R-:W-:Y:S02]  /*ac10*/  LOP3.LUT R39, R8, 0x300030, R39, 0xf8, !PT ;  /* 0x0030003008277812 */ /* 0x000fe400078ef827 */
[----:B------:R-:W-:Y:S02]  /*ac20*/  LOP3.LUT R46, R46, 0x3f003f, RZ, 0xc0, !PT ;  /* 0x003f003f2e2e7812 */ /* 0x000fe400078ec0ff */
[----:B------:R-:W-:Y:S02]  /*ac30*/  LOP3.LUT R5, R16, 0x3f003f, RZ, 0xc0, !PT ;  /* 0x003f003f10057812 */ /* 0x000fe400078ec0ff */
[----:B------:R-:W-:Y:S02]  /*ac40*/  SHF.R.U32.HI R6, RZ, 0x6, R16 ;  /* 0x00000006ff067819 */ /* 0x000fe40000011610 */
[----:B------:R-:W-:-:S02]  /*ac50*/  SHF.R.U32.HI R17, RZ, 0xa, R17 ;  /* 0x0000000aff117819 */ /* 0x000fc40000011611 */
[----:B------:R-:W-:Y:S02]  /*ac60*/  LOP3.LUT R4, R4, 0xf000f, RZ, 0xc0, !PT ;  /* 0x000f000f04047812 */ /* 0x000fe400078ec0ff */
        /* <DEDUP_REMOVED lines=11> */
[----:B------:R-:W-:Y:S02]  /*ad20*/  LOP3.LUT R28, R28, 0x3f003f, RZ, 0xc0, !PT ;  /* 0x003f003f1c1c7812 */ /* 0x000fe400078ec0ff */
[----:B------:R-:W-:Y:S02]  /*ad30*/  LOP3.LUT R35, R35, 0x3f003f, RZ, 0xc0, !PT ;  /* 0x003f003f23237812 */ /* 0x000fe400078ec0ff */
[----:B------:R-:W-:Y:S01]  /*ad40*/  LOP3.LUT R20, R2, 0x64006400, RZ, 0xfc, !PT ;  /* 0x6400640002147812 */ /* 0x000fe200078efcff */
[----:B------:R-:W-:Y:S01]  /*ad50*/  HADD2 R2, R8, -1056, -1056 ;  /* 0xe420e42008027430 */ /* 0x000fe20000000000 */
[----:B------:R-:W-:Y:S02]  /*ad60*/  LOP3.LUT R48, R48, 0x3f003f, RZ, 0xc0, !PT ;  /* 0x003f003f30307812 */ /* 0x000fe400078ec0ff */
[----:B------:R-:W-:Y:S02]  /*ad70*/  LOP3.LUT R9, R9, 0x300030, R16, 0xf8, !PT ;  /* 0x0030003009097812 */ /* 0x000fe400078ef810 */
        /* <DEDUP_REMOVED lines=108> */
.L_x_1028:
[----:B------:R-:W-:Y:S05]  /*b440*/  @!P2 BRA `(.L_x_1029) ;  /* 0x000000080038a947 */ /* 0x000fea0003800000 */
        /* <DEDUP_REMOVED lines=48> */
.L_x_1030:
        /* <DEDUP_REMOVED lines=48> */
.L_x_1031:
[----:B------:R-:W-:Y:S05]  /*ba50*/  @P1 BRA `(.L_x_1029) ;  /* 0x0000000000b41947 */ /* 0x000fea0003800000 */
[----:B------:R-:W0:Y:S01]  /*ba60*/  LDS.128 R4, [UR4+0xe0] ;  /* 0x0000e004ff047984 */ /* 0x000e220008000c00 */
[----:B------:R-:W-:Y:S02]  /*ba70*/  MOV R57, R12 ;  /* 0x0000000c00397202 */ /* 0x000fe40000000f00 */
[----:B------:R-:W-:Y:S01]  /*ba80*/  PRMT R44, R44, 0x5410, R43 ;  /* 0x000054102c2c7816 */ /* 0x000fe2000000002b */
[----:B------:R-:W1:Y:S01]  /*ba90*/  LDS.128 R8, [UR4+0xf0] ;  /* 0x0000f004ff087984 */ /* 0x000e620008000c00 */
[----:B------:R-:W-:Y:S01]  /*baa0*/  PRMT R42, R42, 0x5410, R41 ;  /* 0x000054102a2a7816 */ /* 0x000fe20000000029 */
[-C--:B0-----:R-:W-:Y:S02]  /*bab0*/  HFMA2 R0, R0, R4.reuse, RZ ;  /* 0x0000000400007231 */ /* 0x081fe400000000ff */
[-C--:B------:R-:W-:Y:S02]  /*bac0*/  HFMA2 R2, R2, R4.reuse, RZ.H0_H0 ;  /* 0x0000000402027231 */ /* 0x080fe400000400ff */
[----:B------:R-:W-:-:S02]  /*bad0*/  HFMA2 R12, R3, R4, RZ ;  /* 0x00000004030c7231 */ /* 0x000fc400000000ff */
[----:B------:R-:W-:Y:S02]  /*bae0*/  HFMA2 R4, R57, R4, RZ.H0_H0 ;  /* 0x0000000439047231 */ /* 0x000fe400000400ff */
[-C--:B------:R-:W-:Y:S02]  /*baf0*/  HFMA2 R3, R16, R5.reuse, R0 ;  /* 0x0000000510037231 */ /* 0x080fe40000000000 */
[-C--:B------:R-:W-:Y:S02]  /*bb00*/  HFMA2 R2, R17, R5.reuse, R2 ;  /* 0x0000000511027231 */ /* 0x080fe40000000002 */
[-C--:B------:R-:W-:Y:S02]  /*bb10*/  HFMA2 R12, R18, R5.reuse, R12 ;  /* 0x00000005120c7231 */ /* 0x080fe4000000000c */
[----:B------:R-:W-:Y:S02]  /*bb20*/  HFMA2 R4, R19, R5, R4 ;  /* 0x0000000513047231 */ /* 0x000fe40000000004 */
[----:B------:R-:W-:-:S02]  /*bb30*/  HFMA2 R3, R20, R6, R3 ;  /* 0x0000000614037231 */ /* 0x000fc40000000003 */
[-C--:B------:R-:W-:Y:S02]  /*bb40*/  HFMA2 R2, R28, R6.reuse, R2 ;  /* 0x000000061c027231 */ /* 0x080fe40000000002 */
[-C--:B------:R-:W-:Y:S02]  /*bb50*/  HFMA2 R12, R29, R6.reuse, R12 ;  /* 0x000000061d0c7231 */ /* 0x080fe4000000000c */
[----:B------:R-:W-:Y:S02]  /*bb60*/  HFMA2 R6, R30, R6, R4 ;  /* 0x000000061e067231 */ /* 0x000fe40000000004 */
[-C--:B------:R-:W-:Y:S02]  /*bb70*/  HFMA2 R4, R35, R7.reuse, R3 ;  /* 0x0000000723047231 */ /* 0x080fe40000000003 */
[-C--:B------:R-:W-:Y:S02]  /*bb80*/  HFMA2 R2, R36, R7.reuse, R2 ;  /* 0x0000000724027231 */ /* 0x080fe40000000002 */
[----:B------:R-:W-:-:S02]  /*bb90*/  HFMA2 R12, R37, R7, R12 ;  /* 0x00000007250c7231 */ /* 0x000fc4000000000c */
[----:B------:R-:W-:Y:S02]  /*bba0*/  HFMA2 R6, R38, R7, R6 ;  /* 0x0000000726067231 */ /* 0x000fe40000000006 */
[-C--:B-1----:R-:W-:Y:S02]  /*bbb0*/  HFMA2 R4, R31, R8.reuse, R4 ;  /* 0x000000081f047231 */ /* 0x082fe40000000004 */
        /* <DEDUP_REMOVED lines=11> */
[-C--:B------:R-:W-:Y:S02]  /*bc70*/  HFMA2 R5, R52, R11.reuse, R5 ;  /* 0x0000000b34057231 */ /* 0x080fe40000000005 */
[-C--:B------:R-:W-:Y:S02]  /*bc80*/  HFMA2 R2, R53, R11.reuse, R2 ;  /* 0x0000000b35027231 */ /* 0x080fe40000000002 */
[-C--:B------:R-:W-:Y:S02]  /*bc90*/  HFMA2 R12, R54, R11.reuse, R12 ;  /* 0x0000000b360c7231 */ /* 0x080fe4000000000c */
[----:B------:R-:W-:Y:S02]  /*bca0*/  HFMA2 R6, R55, R11, R6 ;  /* 0x0000000b37067231 */ /* 0x000fe40000000006 */
[----:B------:R-:W-:-:S02]  /*bcb0*/  HADD2 R5, R5.H0_H0, R5.H1_H1 ;  /* 0x3000000505057230 */ /* 0x000fc40000000800 */
[----:B------:R-:W-:Y:S02]  /*bcc0*/  HADD2 R2, R2.H0_H0, R2.H1_H1 ;  /* 0x3000000202027230 */ /* 0x000fe40000000800 */
[----:B------:R-:W-:Y:S02]  /*bcd0*/  HADD2 R12, R12.H0_H0, R12.H1_H1 ;  /* 0x3000000c0c0c7230 */ /* 0x000fe40000000800 */
[----:B------:R-:W-:Y:S01]  /*bce0*/  HADD2 R6, R6.H0_H0, R6.H1_H1 ;  /* 0x3000000606067230 */ /* 0x000fe20000000800 */
[----:B------:R-:W-:-:S04]  /*bcf0*/  PRMT R5, R5, 0x5410, R2 ;  /* 0x0000541005057816 */ /* 0x000fc80000000002 */
[----:B------:R-:W-:Y:S01]  /*bd00*/  PRMT R12, R12, 0x5410, R6 ;  /* 0x000054100c0c7816 */ /* 0x000fe20000000006 */
[----:B------:R-:W-:-:S04]  /*bd10*/  HFMA2 R22, R5, R44, R22 ;  /* 0x0000002c05167231 */ /* 0x000fc80000000016 */
[----:B------:R-:W-:-:S07]  /*bd20*/  HFMA2 R21, R12, R42, R21 ;  /* 0x0000002a0c157231 */ /* 0x000fce0000000015 */
.L_x_1029:
[----:B------:R-:W-:Y:S01]  /*bd30*/  IADD3 R92, PT, PT, R92, 0x20, RZ ;  /* 0x000000205c5c7810 */ /* 0x000fe20007ffe0ff */
[----:B------:R-:W-:Y:S01]  /*bd40*/  UIADD3 UR4, UPT, UPT, UR4, 0x40, URZ ;  /* 0x0000004004047890 */ /* 0x000fe2000fffe0ff */
[----:B------:R-:W-:Y:S02]  /*bd50*/  IMAD.WIDE R14, R89, 0x4, R14 ;  /* 0x00000004590e7825 */ /* 0x000fe400078e020e */
[----:B------:R-:W-:-:S13]  /*bd60*/  ISETP.GE.AND P3, PT, R92, R13, PT ;  /* 0x0000000d5c00720c */ /* 0x000fda0003f66270 */
[----:B------:R-:W-:Y:S05]  /*bd70*/  @!P3 BRA `(.L_x_1032) ;  /* 0xffffffd400b0b947 */ /* 0x000fea000383ffff */
[----:B------:R-:W-:-:S07]  /*bd80*/  IMAD.WIDE R102, R89, 0x18, R102 ;  /* 0x0000001859667825 */ /* 0x000fce00078e0266 */
.L_x_1023:
[----:B------:R-:W0:Y:S02]  /*bd90*/  LDCU UR5, c[0x0][0x3d0] ;  /* 0x00007a00ff0577ac */ /* 0x000e240008000800 */
[----:B0-----:R-:W-:-:S04]  /*bda0*/  VIMNMX R97, PT, PT, R95, UR5, PT ;  /* 0x000000055f617c48 */ /* 0x001fc8000bfe0100 */
[----:B------:R-:W-:-:S13]  /*bdb0*/  ISETP.GT.AND P1, PT, R97, R92, PT ;  /* 0x0000005c6100720c */ /* 0x000fda0003f24270 */
[----:B------:R-:W-:Y:S05]  /*bdc0*/  @!P1 BRA `(.L_x_1033) ;  /* 0x0000002400449947 */ /* 0x000fea0003800000 */
[----:B------:R-:W-:-:S13]  /*bdd0*/  ISETP.EQ.OR P1, PT, R96, 0x3, P0 ;  /* 0x000000036000780c */ /* 0x000fda0000722670 */
.L_x_1038:
[----:B------:R-:W0:Y:S01]  /*bde0*/  LDC R89, c[0x0][0x3ac] ;  /* 0x0000eb00ff597b82 */ /* 0x000e220000000800 */
[----:B------:R-:W2:Y:S01]  /*bdf0*/  LDG.E.128.CONSTANT R28, desc[UR8][R102.64] ;  /* 0x00000008661c7981 */ /* 0x000ea2000c1e9d00 */
[----:B0-----:R-:W-:-:S05]  /*be00*/  IMAD.WIDE R2, R89, 0x4, R102 ;  /* 0x0000000459027825 */ /* 0x001fca00078e0266 */
[----:B------:R-:W3:Y:S01]  /*be10*/  LDG.E.128.CONSTANT R16, desc[UR8][R2.64] ;  /* 0x0000000802107981 */ /* 0x000ee2000c1e9d00 */
[----:B------:R-:W-:-:S05]  /*be20*/  IMAD.WIDE R34, R89, 0x4, R2 ;  /* 0x0000000459227825 */ /* 0x000fca00078e0202 */
[----:B------:R0:W4:Y:S01]  /*be30*/  LDG.E.128.CONSTANT R8, desc[UR8][R34.64] ;  /* 0x0000000822087981 */ /* 0x000122000c1e9d00 */
[----:B------:R-:W-:-:S05]  /*be40*/  IMAD.WIDE R36, R89, 0x4, R34 ;  /* 0x0000000459247825 */ /* 0x000fca00078e0222 */
[----:B------:R1:W4:Y:S01]  /*be50*/  LDG.E.128.CONSTANT R12, desc[UR8][R36.64] ;  /* 0x00000008240c7981 */ /* 0x000322000c1e9d00 */
[----:B------:R-:W-:-:S05]  /*be60*/  IMAD.WIDE R98, R89, 0x4, R36 ;  /* 0x0000000459627825 */ /* 0x000fca00078e0224 */
[----:B------:R-:W4:Y:S01]  /*be70*/  LDG.E.128.CONSTANT R4, desc[UR8][R98.64] ;  /* 0x0000000862047981 */ /* 0x000f22000c1e9d00 */
[----:B------:R-:W-:Y:S02]  /*be80*/  MOV R0, 0x2800 ;  /* 0x0000280000007802 */ /* 0x000fe40000000f00 */
[----:B------:R-:W-:Y:S02]  /*be90*/  ISETP.NE.AND P3, PT, R93, RZ, PT ;  /* 0x000000ff5d00720c */ /* 0x000fe40003f65270 */
[----:B------:R-:W-:Y:S02]  /*bea0*/  ISETP.NE.AND P2, PT, R96, 0x1, PT ;  /* 0x000000016000780c */ /* 0x000fe40003f45270 */
[C---:B--2---:R-:W-:Y:S02]  /*beb0*/  LOP3.LUT R52, R30.reuse, 0x1f001f, RZ, 0xc0, !PT ;  /* 0x001f001f1e347812 */ /* 0x044fe400078ec0ff */
[----:B------:R-:W-:Y:S02]  /*bec0*/  SHF.R.U32.HI R55, RZ, 0xa, R30 ;  /* 0x0000000aff377819 */ /* 0x000fe4000001161e */
[----:B------:R-:W-:-:S02]  /*bed0*/  LOP3.LUT R62, R30, 0x3e003e0, RZ, 0xc0, !PT ;  /* 0x03e003e01e3e7812 */ /* 0x000fc400078ec0ff */
[----:B-----5:R-:W-:Y:S02]  /*bee0*/  SHF.R.U32.HI R20, RZ, 0xf, R29 ;  /* 0x0000000fff147819 */ /* 0x020fe4000001161d */
[----:B------:R-:W-:Y:S02]  /*bef0*/  SHF.R.U32.HI R30, RZ, 0xf, R30 ;  /* 0x0000000fff1e7819 */ /* 0x000fe4000001161e */
[--C-:B------:R-:W-:Y:S02]  /*bf00*/  SHF.R.U32.HI R32, RZ, 0xf, R31.reuse ;  /* 0x0000000fff207819 */ /* 0x100fe4000001161f */
[C---:B------:R-:W-:Y:S02]  /*bf10*/  LOP3.LUT R70, R31.reuse, 0x1f001f, RZ, 0xc0, !PT ;  /* 0x001f001f1f467812 */ /* 0x040fe400078ec0ff */
[----:B------:R-:W-:Y:S02]  /*bf20*/  SHF.R.U32.HI R69, RZ, 0xa, R31 ;  /* 0x0000000aff457819 */ /* 0x000fe4000001161f */
[----:B------:R-:W-:-:S02]  /*bf30*/  LOP3.LUT R73, R31, 0x3e003e0, RZ, 0xc0, !PT ;  /* 0x03e003e01f497812 */ /* 0x000fc400078ec0ff */
[C---:B------:R-:W-:Y:S02]  /*bf40*/  LOP3.LUT R33, R28.reuse, 0x1f001f, RZ, 0xc0, !PT ;  /* 0x001f001f1c217812 */ /* 0x040fe400078ec0ff */
[----:B------:R-:W-:Y:S02]  /*bf50*/  SHF.R.U32.HI R38, RZ, 0xa, R28 ;  /* 0x0000000aff267819 */ /* 0x000fe4000001161c */
[----:B------:R-:W-:Y:S02]  /*bf60*/  LOP3.LUT R63, R28, 0x3e003e0, RZ, 0xc0, !PT ;  /* 0x03e003e01c3f7812 */ /* 0x000fe400078ec0ff */
[----:B------:R-:W-:Y:S02]  /*bf70*/  LOP3.LUT R20, R20, 0x10001, RZ, 0xc0, !PT ;  /* 0x0001000114147812 */ /* 0x000fe400078ec0ff */
[----:B------:R-:W-:Y:S02]  /*bf80*/  LOP3.LUT R30, R30, 0x10001, RZ, 0xc0, !PT ;  /* 0x000100011e1e7812 */ /* 0x000fe400078ec0ff */
[----:B---3--:R-:W-:-:S02]  /*bf90*/  LOP3.LUT R50, R17, 0x1f001f, RZ, 0xc0, !PT ;  /* 0x001f001f11327812 */ /* 0x008fc400078ec0ff */
[--C-:B------:R-:W-:Y:S02]  /*bfa0*/  SHF.R.U32.HI R51, RZ, 0xa, R17.reuse ;  /* 0x0000000aff337819 */ /* 0x100fe40000011611 */
[----:B------:R-:W-:Y:S02]  /*bfb0*/  LOP3.LUT R60, R17, 0x3e003e0, RZ, 0xc0, !PT ;  /* 0x03e003e0113c7812 */ /* 0x000fe400078ec0ff */
[----:B------:R-:W-:Y:S02]  /*bfc0*/  SHF.R.U32.HI R17, RZ, 0xe, R17 ;  /* 0x0000000eff117819 */ /* 0x000fe40000011611 */
[----:B------:R-:W-:Y:S02]  /*bfd0*/  SHF.R.U32.HI R31, RZ, 0xe, R18 ;  /* 0x0000000eff1f7819 */ /* 0x000fe40000011612 */
[----:B0-----:R-:W-:Y:S02]  /*bfe0*/  SHF.R.U32.HI R35, RZ, 0xe, R19 ;  /* 0x0000000eff237819 */ /* 0x001fe40000011613 */
[----:B------:R-:W-:-:S02]  /*bff0*/  LOP3.LUT R32, R32, 0x10001, RZ, 0xc0, !PT ;  /* 0x0001000120207812 */ /* 0x000fc400078ec0ff */
[----:B------:R-:W-:Y:S02]  /*c000*/  SHF.R.U32.HI R28, RZ, 0xf, R28 ;  /* 0x0000000fff1c7819 */ /* 0x000fe4000001161c */
[C---:B------:R-:W-:Y:S02]  /*c010*/  LOP3.LUT R48, R29.reuse, 0x1f001f, RZ, 0xc0, !PT ;  /* 0x001f001f1d307812 */ /* 0x040fe400078ec0ff */
[----:B------:R-:W-:Y:S02]  /*c020*/  SHF.R.U32.HI R47, RZ, 0xa, R29 ;  /* 0x0000000aff2f7819 */ /* 0x000fe4000001161d */
[----:B------:R-:W-:Y:S02]  /*c030*/  LOP3.LUT R64, R29, 0x3e003e0, RZ, 0xc0, !PT ;  /* 0x03e003e01d407812 */ /* 0x000fe400078ec0ff */
[----:B------:R-:W-:Y:S02]  /*c040*/  LOP3.LUT R53, R18, 0x1f001f, RZ, 0xc0, !PT ;  /* 0x001f001f12357812 */ /* 0x000fe400078ec0ff */
[----:B------:R-:W-:-:S02]  /*c050*/  SHF.R.U32.HI R58, RZ, 0xa, R18 ;  /* 0x0000000aff3a7819 */ /* 0x000fc40000011612 */
[----:B------:R-:W-:Y:S02]  /*c060*/  LOP3.LUT R3, R18, 0x3e003e0, RZ, 0xc0, !PT ;  /* 0x03e003e012037812 */ /* 0x000fe400078ec0ff */
[C---:B------:R-:W-:Y:S02]  /*c070*/  LOP3.LUT R65, R19.reuse, 0x1f001f, RZ, 0xc0, !PT ;  /* 0x001f001f13417812 */ /* 0x040fe400078ec0ff */
[----:B------:R-:W-:Y:S02]  /*c080*/  SHF.R.U32.HI R72, RZ, 0xa, R19 ;  /* 0x0000000aff487819 */ /* 0x000fe40000011613 */
[----:B------:R-:W-:Y:S02]  /*c090*/  LOP3.LUT R61, R19, 0x3e003e0, RZ, 0xc0, !PT ;  /* 0x03e003e0133d7812 */ /* 0x000fe400078ec0ff */
[----:B-1----:R-:W-:Y:S02]  /*c0a0*/  LOP3.LUT R36, R16, 0x1f001f, RZ, 0xc0, !PT ;  /* 0x001f001f10247812 */ /* 0x002fe400078ec0ff */
[----:B------:R-:W-:-:S02]  /*c0b0*/  SHF.R.U32.HI R34, RZ, 0xa, R16 ;  /* 0x0000000aff227819 */ /* 0x000fc40000011610 */
[----:B------:R-:W-:Y:S02]  /*c0c0*/  LOP3.LUT R2, R16, 0x3e003e0, RZ, 0xc0, !PT ;  /* 0x03e003e010027812 */ /* 0x000fe400078ec0ff */
[----:B------:R-:W-:Y:S02]  /*c0d0*/  SHF.R.U32.HI R29, RZ, 0xe, R16 ;  /* 0x0000000eff1d7819 */ /* 0x000fe40000011610 */
[----:B------:R-:W-:Y:S02]  /*c0e0*/  LOP3.LUT R20, R20, 0x20002, R17, 0xf8, !PT ;  /* 0x0002000214147812 */ /* 0x000fe400078ef811 */
[----:B------:R-:W-:Y:S02]  /*c0f0*/  LOP3.LUT R19, R30, 0x20002, R31, 0xf8, !PT ;  /* 0x000200021e137812 */ /* 0x000fe400078ef81f */
[----:B------:R-:W-:Y:S02]  /*c100*/  LOP3.LUT R18, R32, 0x20002, R35, 0xf8, !PT ;  /* 0x0002000220127812 */ /* 0x000fe400078ef823 */
[----:B------:R-:W-:-:S02]  /*c110*/  LOP3.LUT R28, R28, 0x10001, RZ, 0xc0, !PT ;  /* 0x000100011c1c7812 */ /* 0x000fc400078ec0ff */
[C---:B----4-:R-:W-:Y:S02]  /*c120*/  LOP3.LUT R31, R8.reuse, 0x1f001f, RZ, 0xc0, !PT ;  /* 0x001f001f081f7812 */ /* 0x050fe400078ec0ff */
        /* <DEDUP_REMOVED lines=11> */
[--C-:B------:R-:W-:Y:S02]  /*c1e0*/  SHF.R.U32.HI R66, RZ, 0xa, R11.reuse ;  /* 0x0000000aff427819 */ /* 0x100fe4000001160b */
[----:B------:R-:W-:Y:S02]  /*c1f0*/  LOP3.LUT R9, R11, 0x3e003e0, RZ, 0xc0, !PT ;  /* 0x03e003e00b097812 */ /* 0x000fe400078ec0ff */
[----:B------:R-:W-:Y:S02]  /*c200*/  SHF.R.U32.HI R10, RZ, 0xd, R10 ;  /* 0x0000000dff0a7819 */ /* 0x000fe4000001160a */
[----:B------:R-:W-:Y:S02]  /*c210*/  SHF.R.U32.HI R11, RZ, 0xd, R11 ;  /* 0x0000000dff0b7819 */ /* 0x000fe4000001160b */
[----:B------:R-:W-:Y:S02]  /*c220*/  LOP3.LUT R29, R28, 0x20002, R29, 0xf8, !PT ;  /* 0x000200021c1d7812 */ /* 0x000fe400078ef81d */
[----:B------:R-:W-:-:S02]  /*c230*/  LOP3.LUT R77, R19, 0x40004, R10, 0xf8, !PT ;  /* 0x00040004134d7812 */ /* 0x000fc400078ef80a */
[----:B------:R-:W-:Y:S02]  /*c240*/  LOP3.LUT R18, R18, 0x40004, R11, 0xf8, !PT ;  /* 0x0004000412127812 */ /* 0x000fe400078ef80b */
[C---:B------:R-:W-:Y:S02]  /*c250*/  LOP3.LUT R35, R12.reuse, 0x1f001f, RZ, 0xc0, !PT ;  /* 0x001f001f0c237812 */ /* 0x040fe400078ec0ff */
[----:B------:R-:W-:Y:S02]  /*c260*/  SHF.R.U32.HI R37, RZ, 0xa, R12 ;  /* 0x0000000aff257819 */ /* 0x000fe4000001160c */
[----:B------:R-:W-:Y:S02]  /*c270*/  LOP3.LUT R10, R12, 0x3e003e0, RZ, 0xc0, !PT ;  /* 0x03e003e00c0a7812 */ /* 0x000fe400078ec0ff */
[----:B------:R-:W-:Y:S02]  /*c280*/  LOP3.LUT R46, R13, 0x1f001f, RZ, 0xc0, !PT ;  /* 0x001f001f0d2e7812 */ /* 0x000fe400078ec0ff */
[----:B------:R-:W-:-:S02]  /*c290*/  SHF.R.U32.HI R49, RZ, 0xa, R13 ;  /* 0x0000000aff317819 */ /* 0x000fc4000001160d */
[----:B------:R-:W-:Y:S02]  /*c2a0*/  LOP3.LUT R11, R13, 0x3e003e0, RZ, 0xc0, !PT ;  /* 0x03e003e00d0b7812 */ /* 0x000fe400078ec0ff */
[----:B------:R-:W-:Y:S02]  /*c2b0*/  LOP3.LUT R29, R29, 0x40004, R16, 0xf8, !PT ;  /* 0x000400041d1d7812 */ /* 0x000fe400078ef810 */
[----:B------:R-:W-:Y:S02]  /*c2c0*/  LOP3.LUT R20, R20, 0x40004, R17, 0xf8, !PT ;  /* 0x0004000414147812 */ /* 0x000fe400078ef811 */
        /* <DEDUP_REMOVED lines=12> */
[----:B------:R-:W-:Y:S02]  /*c390*/  LOP3.LUT R78, R77, 0x80008, R14, 0xf8, !PT ;  /* 0x000800084d4e7812 */ /* 0x000fe400078ef80e */
[----:B------:R-:W-:Y:S02]  /*c3a0*/  LOP3.LUT R82, R18, 0x80008, R15, 0xf8, !PT ;  /* 0x0008000812527812 */ /* 0x000fe400078ef80f */
        /* <DEDUP_REMOVED lines=13> */
[C---:B------:R-:W-:Y:S02]  /*c480*/  LOP3.LUT R6, R7.reuse, 0x3e003e0, RZ, 0xc0, !PT ;  /* 0x03e003e007067812 */ /* 0x040fe400078ec0ff */
[----:B------:R-:W-:Y:S02]  /*c490*/  LOP3.LUT R29, R7, 0x1f001f, RZ, 0xc0, !PT ;  /* 0x001f001f071d7812 */ /* 0x000fe400078ec0ff */
[--C-:B------:R-:W-:Y:S02]  /*c4a0*/  SHF.R.U32.HI R30, RZ, 0xa, R7.reuse ;  /* 0x0000000aff1e7819 */ /* 0x100fe40000011607 */
[----:B------:R-:W-:Y:S02]  /*c4b0*/  SHF.R.U32.HI R81, RZ, 0xb, R7 ;  /* 0x0000000bff517819 */ /* 0x000fe40000011607 */
[----:B------:R-:W-:Y:S02]  /*c4c0*/  LOP3.LUT R16, R17, 0x100010, R16, 0xf8, !PT ;  /* 0x0010001011107812 */ /* 0x000fe400078ef810 */
[----:B------:R-:W-:-:S02]  /*c4d0*/  LOP3.LUT R63, R63, 0x64006400, RZ, 0xfc, !PT ;  /* 0x640064003f3f7812 */ /* 0x000fc400078efcff */
[----:B------:R-:W-:Y:S02]  /*c4e0*/  LOP3.LUT R7, R62, 0x64006400, RZ, 0xfc, !PT ;  /* 0x640064003e077812 */ /* 0x000fe400078efcff */
[----:B------:R-:W-:Y:S01]  /*c4f0*/  LOP3.LUT R17, R19, 0x100010, R18, 0xf8, !PT ;  /* 0x0010001013117812 */ /* 0x000fe200078ef812 */
[-C--:B------:R-:W-:Y:S01]  /*c500*/  HFMA2 R87, R63, R0.reuse.H0_H0, -48, -48 ;  /* 0xd200d2003f577431 */ /* 0x080fe20000040000 */
[----:B------:R-:W-:Y:S01]  /*c510*/  LOP3.LUT R18, R78, 0x100010, R77, 0xf8, !PT ;  /* 0x001000104e127812 */ /* 0x000fe200078ef84d */
[-C--:B------:R-:W-:Y:S01]  /*c520*/  HFMA2 R77, R73, R0.reuse.H0_H0, -48, -48 ;  /* 0xd200d200494d7431 */ /* 0x080fe20000040000 */
[----:B------:R-:W-:Y:S01]  /*c530*/  LOP3.LUT R33, R33, 0x64006400, RZ, 0xfc, !PT ;  /* 0x6400640021217812 */ /* 0x000fe200078efcff */
[----:B------:R-:W-:Y:S01]  /*c540*/  HFMA2 R78, R7, R0.H0_H0, -48, -48 ;  /* 0xd200d200074e7431 */ /* 0x000fe20000040000 */
[----:B------:R-:W-:Y:S02]  /*c550*/  LOP3.LUT R38, R38, 0x1f001f, RZ, 0xc0, !PT ;  /* 0x001f001f26267812 */ /* 0x000fe400078ec0ff */
[----:B------:R-:W-:Y:S01]  /*c560*/  LOP3.LUT R73, R3, 0x64006400, RZ, 0xfc, !PT ;  /* 0x6400640003497812 */ /* 0x000fe200078efcff */
[----:B------:R-:W-:Y:S01]  /*c570*/  HADD2 R88, R33, -1040, -1040 ;  /* 0xe410e41021587430 */ /* 0x000fe20000000000 */
[----:B------:R-:W-:-:S02]  /*c580*/  LOP3.LUT R3, R74, 0x64006400, RZ, 0xfc, !PT ;  /* 0x640064004a037812 */ /* 0x000fc400078efcff */
[----:B------:R-:W-:Y:S01]  /*c590*/  LOP3.LUT R47, R47, 0x1f001f, RZ, 0xc0, !PT ;  /* 0x001f001f2f2f7812 */ /* 0x000fe200078ec0ff */
[-C--:B------:R-:W-:Y:S01]  /*c5a0*/  HFMA2 R62, R73, R0.reuse.H0_H0, -48, -48 ;  /* 0xd200d200493e7431 */ /* 0x080fe20000040000 */
[----:B------:R-:W-:Y:S02]  /*c5b0*/  LOP3.LUT R7, R2, 0x64006400, RZ, 0xfc, !PT ;  /* 0x6400640002077812 */ /* 0x000fe400078efcff */
[----:B------:R-:W-:Y:S02]  /*c5c0*/  LOP3.LUT R63, R60, 0x64006400, RZ, 0xfc, !PT ;  /* 0x640064003c3f7812 */ /* 0x000fe400078efcff */
[----:B------:R-:W-:Y:S01]  /*c5d0*/  LOP3.LUT R75, R75, 0x64006400, RZ, 0xfc, !PT ;  /* 0x640064004b4b7812 */ /* 0x000fe200078efcff */
[-C--:B------:R-:W-:Y:S01]  /*c5e0*/  HFMA2 R60, R7, R0.reuse.H0_H0, -48, -48 ;  /* 0xd200d200073c7431 */ /* 0x080fe20000040000 */
[----:B------:R-:W-:Y:S02]  /*c5f0*/  LOP3.LUT R19, R82, 0x100010, R81, 0xf8, !PT ;  /* 0x0010001052137812 */ /* 0x000fe400078ef851 */
        /* <DEDUP_REMOVED lines=8> */
[-C--:B------:R-:W-:Y:S01]  /*c680*/  HFMA2 R64, R3, R0.reuse.H0_H0, -48, -48 ;  /* 0xd200d20003407431 */ /* 0x080fe20000040000 */
[----:B------:R-:W-:Y:S02]  /*c690*/  LOP3.LUT R47, R47, 0x64006400, RZ, 0xfc, !PT ;  /* 0x640064002f2f7812 */ /* 0x000fe400078efcff */
        /* <DEDUP_REMOVED lines=200> */
.L_x_1034:
        /* <DEDUP_REMOVED lines=85> */
.L_x_1036:
        /* <DEDUP_REMOVED lines=82> */
.L_x_1037:
        /* <DEDUP_REMOVED lines=79> */
.L_x_1035:
[----:B------:R-:W-:Y:S01]  /*e280*/  IADD3 R92, PT, PT, R92, 0x20, RZ ;  /* 0x000000205c5c7810 */ /* 0x000fe20007ffe0ff */
[----:B------:R-:W-:Y:S01]  /*e290*/  UIADD3 UR4, UPT, UPT, UR4, 0x40, URZ ;  /* 0x0000004004047890 */ /* 0x000fe2000fffe0ff */
[----:B------:R-:W-:Y:S02]  /*e2a0*/  IMAD.WIDE R102, R89, 0x4, R98 ;  /* 0x0000000459667825 */ /* 0x000fe400078e0262 */
[----:B------:R-:W-:-:S13]  /*e2b0*/  ISETP.GE.AND P3, PT, R92, R97, PT ;  /* 0x000000615c00720c */ /* 0x000fda0003f66270 */
[----:B------:R-:W-:Y:S05]  /*e2c0*/  @!P3 BRA `(.L_x_1038) ;  /* 0xffffffd800c4b947 */ /* 0x000fea000383ffff */
[----:B------:R-:W-:-:S07]  /*e2d0*/  IMAD.WIDE R102, R89, 0x14, R100 ;  /* 0x0000001459667825 */ /* 0x000fce00078e0264 */
.L_x_1033:
[----:B------:R-:W0:Y:S02]  /*e2e0*/  LDCU UR5, c[0x0][0x3d4] ;  /* 0x00007a80ff0577ac */ /* 0x000e240008000800 */
[----:B0-----:R-:W-:-:S04]  /*e2f0*/  VIMNMX R9, PT, PT, R95, UR5, PT ;  /* 0x000000055f097c48 */ /* 0x001fc8000bfe0100 */
[----:B------:R-:W-:-:S13]  /*e300*/  ISETP.GT.AND P1, PT, R9, R92, PT ;  /* 0x0000005c0900720c */ /* 0x000fda0003f24270 */
[----:B------:R-:W-:Y:S05]  /*e310*/  @!P1 BRA `(.L_x_1039) ;  /* 0x0000006800c09947 */ /* 0x000fea0003800000 */
[----:B------:R-:W-:-:S13]  /*e320*/  ISETP.EQ.OR P1, PT, R96, 0x3, P0 ;  /* 0x000000036000780c */ /* 0x000fda0000722670 */
.L_x_1056:
[----:B------:R-:W2:Y:S01]  /*e330*/  LDG.E.128.CONSTANT R12, desc[UR8][R102.64] ;  /* 0x00000008660c7981 */ /* 0x000ea2000c1e9d00 */
[----:B------:R-:W-:Y:S02]  /*e340*/  ISETP.NE.AND P3, PT, R93, RZ, PT ;  /* 0x000000ff5d00720c */ /* 0x000fe40003f65270 */
[----:B------:R-:W-:Y:S02]  /*e350*/  MOV R5, 0x2c00 ;  /* 0x00002c0000057802 */ /* 0x000fe40000000f00 */
[----:B------:R-:W-:Y:S02]  /*e360*/  ISETP.NE.AND P2, PT, R96, 0x1, PT ;  /* 0x000000016000780c */ /* 0x000fe40003f45270 */
[----:B--2---:R-:W-:Y:S02]  /*e370*/  LOP3.LUT R8, R14, 0xf000f, RZ, 0xc0, !PT ;  /* 0x000f000f0e087812 */ /* 0x004fe400078ec0ff */
[----:B------:R-:W-:Y:S02]  /*e380*/  SHF.R.U32.HI R11, RZ, 0x8, R14 ;  /* 0x00000008ff0b7819 */ /* 0x000fe4000001160e */
[----:B------:R-:W-:-:S02]  /*e390*/  LOP3.LUT R0, R12, 0xf000f, RZ, 0xc0, !PT ;  /* 0x000f000f0c007812 */ /* 0x000fc400078ec0ff */
[----:B------:R-:W-:Y:S02]  /*e3a0*/  LOP3.LUT R2, R12, 0xf000f0, RZ, 0xc0, !PT ;  /* 0x00f000f00c027812 */ /* 0x000fe400078ec0ff */
[C---:B------:R-:W-:Y:S02]  /*e3b0*/  LOP3.LUT R4, R13.reuse, 0xf000f, RZ, 0xc0, !PT ;  /* 0x000f000f0d047812 */ /* 0x040fe400078ec0ff */
[----:B------:R-:W-:Y:S02]  /*e3c0*/  LOP3.LUT R6, R13, 0xf000f0, RZ, 0xc0, !PT ;  /* 0x00f000f00d067812 */ /* 0x000fe400078ec0ff */
[----:B------:R-:W-:Y:S02]  /*e3d0*/  LOP3.LUT R10, R14, 0xf000f0, RZ, 0xc0, !PT ;  /* 0x00f000f00e0a7812 */ /* 0x000fe400078ec0ff */
[----:B------:R-:W-:Y:S02]  /*e3e0*/  SHF.R.U32.HI R12, RZ, 0x8, R12 ;  /* 0x00000008ff0c7819 */ /* 0x000fe4000001160c */
[----:B------:R-:W-:-:S02]  /*e3f0*/  SHF.R.U32.HI R13, RZ, 0x8, R13 ;  /* 0x00000008ff0d7819 */ /* 0x000fc4000001160d */
[----:B------:R-:W-:Y:S02]  /*e400*/  SHF.R.U32.HI R19, RZ, 0x8, R15 ;  /* 0x00000008ff137819 */ /* 0x000fe4000001160f */
[----:B------:R-:W-:Y:S02]  /*e410*/  LOP3.LUT R14, R8, 0x64006400, RZ, 0xfc, !PT ;  /* 0x64006400080e7812 */ /* 0x000fe400078efcff */
[C---:B------:R-:W-:Y:S02]  /*e420*/  LOP3.LUT R8, R11.reuse, 0xf000f, RZ, 0xc0, !PT ;  /* 0x000f000f0b087812 */ /* 0x040fe400078ec0ff */
        /* <DEDUP_REMOVED lines=22> */
[----:B------:R-:W-:Y:S02]  /*e590*/  LOP3.LUT R3, R3, 0x64006400, RZ, 0xfc, !PT ;  /* 0x6400640003037812 */ /* 0x000fe400078efcff */
[----:B------:R-:W-:Y:S01]  /*e5a0*/  LOP3.LUT R18, R12, 0x64006400, RZ, 0xfc, !PT ;  /* 0x640064000c127812 */ /* 0x000fe200078efcff */
[-C--:B------:R-:W-:Y:S01]  /*e5b0*/  HFMA2 R12, R6, R5.reuse.H0_H0, -72, -72 ;  /* 0xd480d480060c7431 */ /* 0x080fe20000040005 */
[----:B------:R-:W-:Y:S01]  /*e5c0*/  LOP3.LUT R7, R7, 0x64006400, RZ, 0xfc, !PT ;  /* 0x6400640007077812 */ /* 0x000fe200078efcff */
[----:B------:R-:W-:Y:S01]  /*e5d0*/  HADD2 R15, R15, -1032, -1032 ;  /* 0xe408e4080f0f7430 */ /* 0x000fe20000000000 */
[----:B-----5:R-:W-:Y:S01]  /*e5e0*/  LOP3.LUT R20, R13, 0x64006400, RZ, 0xfc, !PT ;  /* 0x640064000d147812 */ /* 0x020fe200078efcff */
[----:B------:R-:W-:Y:S01]  /*e5f0*/  HADD2 R13, R14, -1032, -1032 ;  /* 0xe408e4080e0d7430 */ /* 0x000fe20000000000 */
[----:B------:R-:W-:Y:S01]  /*e600*/  LOP3.LUT R28, R8, 0x64006400, RZ, 0xfc, !PT ;  /* 0x64006400081c7812 */ /* 0x000fe200078efcff */
[-C--:B------:R-:W-:Y:S01]  /*e610*/  HFMA2 R14, R16, R5.reuse.H0_H0, -72, -72 ;  /* 0xd480d480100e7431 */ /* 0x080fe20000040005 */
[----:B------:R-:W-:Y:S01]  /*e620*/  LOP3.LUT R34, R19, 0x64006400, RZ, 0xfc, !PT ;  /* 0x6400640013227812 */ /* 0x000fe200078efcff */
[----:B------:R-:W-:-:S02]  /*e630*/  HFMA2 R8, R2, R5.H0_H0, -72, -72 ;  /* 0xd480d48002087431 */ /* 0x000fc40000040005 */
        /* <DEDUP_REMOVED lines=8> */
[----:B------:R-:W0:Y:S01]  /*e6c0*/  LDS.64 R32, [UR4] ;  /* 0x00000004ff207984 */ /* 0x000e220008000a00 */
[----:B------:R-:W-:Y:S02]  /*e6d0*/  HADD2.F32 R0, -RZ, R11.H0_H0 ;  /* 0x2000000bff007230 */ /* 0x000fe40000004100 */
[--C-:B------:R-:W-:Y:S01]  /*e6e0*/  HADD2.F32 R36, -RZ, R10.reuse.H0_H0 ;  /* 0x2000000aff247230 */ /* 0x100fe20000004100 */
[----:B------:R-:W1:Y:S01]  /*e6f0*/  LDS.64 R6, [UR4+0x8] ;  /* 0x00000804ff067984 */ /* 0x000e620008000a00 */
[----:B------:R-:W-:Y:S02]  /*e700*/  HADD2.F32 R4, -RZ, R15.H0_H0 ;  /* 0x2000000fff047230 */ /* 0x000fe40000004100 */
[----:B------:R-:W-:Y:S02]  /*e710*/  HADD2.F32 R2, -RZ, R13.H0_H0 ;  /* 0x2000000dff027230 */ /* 0x000fe40000004100 */
[----:B------:R-:W-:Y:S02]  /*e720*/  HADD2.F32 R38, -RZ, R10.H1_H1 ;  /* 0x3000000aff267230 */ /* 0x000fe40000004100 */
[----:B0-----:R-:W-:-:S02]  /*e730*/  HADD2.F32 R3, -RZ, R32.H0_H0 ;  /* 0x20000020ff037230 */ /* 0x001fc40000004100 */
[----:B------:R-:W-:Y:S02]  /*e740*/  HADD2.F32 R35, -RZ, R32.H1_H1 ;  /* 0x30000020ff237230 */ /* 0x000fe40000004100 */
[--C-:B------:R-:W-:Y:S02]  /*e750*/  HADD2.F32 R34, -RZ, R33.reuse.H0_H0 ;  /* 0x20000021ff227230 */ /* 0x100fe40000004100 */
[C---:B------:R-:W-:Y:S01]  /*e760*/  FFMA.FTZ R36, R3.reuse, R36, RZ ;  /* 0x0000002403247223 */ /* 0x040fe200000100ff */
[----:B------:R-:W-:Y:S02]  /*e770*/  HADD2.F32 R37, -RZ, R33.H1_H1 ;  /* 0x30000021ff257230 */ /* 0x000fe40000004100 */
[----:B------:R-:W-:Y:S01]  /*e780*/  FFMA.FTZ R33, R0, R3, RZ ;  /* 0x0000000300217223 */ /* 0x000fe200000100ff */
[----:B------:R-:W-:Y:S02]  /*e790*/  HADD2.F32 R32, -RZ, R11.H1_H1 ;  /* 0x3000000bff207230 */ /* 0x000fe40000004100 */
[C---:B------:R-:W-:Y:S01]  /*e7a0*/  FFMA.FTZ R45, R3.reuse, R4, RZ ;  /* 0x00000004032d7223 */ /* 0x040fe200000100ff */
[----:B------:R-:W-:Y:S01]  /*e7b0*/  FFMA.FTZ R46, R3, R2, RZ ;  /* 0x00000002032e7223 */ /* 0x000fe200000100ff */
[----:B------:R-:W-:-:S02]  /*e7c0*/  HADD2.F32 R4, -RZ, R15.H1_H1 ;  /* 0x3000000fff047230 */ /* 0x000fc40000004100 */
        /* <DEDUP_REMOVED lines=11> */
[----:B------:R-:W-:Y:S02]  /*e880*/  HADD2.F32 R0, -RZ, R8.H1_H1 ;  /* 0x30000008ff007230 */ /* 0x000fe40000004100 */
[C---:B------:R-:W-:Y:S01]  /*e890*/  FFMA.FTZ R39, R34.reuse, R36, R39 ;  /* 0x0000002422277223 */ /* 0x040fe20000010027 */
[----:B------:R-:W-:Y:S02]  /*e8a0*/  HADD2.F32 R2, -RZ, R12.H1_H1 ;  /* 0x3000000cff027230 */ /* 0x000fe40000004100 */
[----:B------:R-:W-:Y:S01]  /*e8b0*/  FFMA.FTZ R33, R34, R33, R45 ;  /* 0x0000002122217223 */ /* 0x000fe2000001002d */
[----:B------:R-:W-:-:S02]  /*e8c0*/  HADD2.F32 R32, -RZ, R14.H1_H1 ;  /* 0x3000000eff207230 */ /* 0x000fc40000004100 */
[----:B------:R-:W-:Y:S01]  /*e8d0*/  FFMA.FTZ R0, R0, R37, R3 ;  /* 0x0000002500007223 */ /* 0x000fe20000010003 */
[----:B------:R-:W-:Y:S02]  /*e8e0*/  HADD2.F32 R36, -RZ, R16.H1_H1 ;  /* 0x30000010ff247230 */ /* 0x000fe40000004100 */
[C---:B------:R-:W-:Y:S01]  /*e8f0*/  FFMA.FTZ R35, R37.reuse, R2, R4 ;  /* 0x0000000225237223 */ /* 0x040fe20000010004 */
[--C-:B-1----:R-:W-:Y:S02]  /*e900*/  HADD2.F32 R4, -RZ, R6.reuse.H0_H0 ;  /* 0x20000006ff047230 */ /* 0x102fe40000004100 */
[C---:B------:R-:W-:Y:S01]  /*e910*/  FFMA.FTZ R39, R37.reuse, R32, R39 ;  /* 0x0000002025277223 */ /* 0x040fe20000010027 */
[----:B------:R-:W-:Y:S02]  /*e920*/  HADD2.F32 R3, -RZ, R17.H0_H0 ;  /* 0x20000011ff037230 */ /* 0x000fe40000004100 */
[----:B------:R-:W-:Y:S01]  /*e930*/  FFMA.FTZ R37, R37, R36, R33 ;  /* 0x0000002425257223 */ /* 0x000fe20000010021 */
[----:B------:R-:W-:-:S02]  /*e940*/  HADD2.F32 R33, -RZ, R6.H1_H1 ;  /* 0x30000006ff217230 */ /* 0x000fc40000004100 */
[----:B------:R-:W-:Y:S02]  /*e950*/  HADD2.F32 R32, -RZ, R19.H0_H0 ;  /* 0x20000013ff207230 */ /* 0x000fe40000004100 */
[----:B------:R-:W-:Y:S01]  /*e960*/  FFMA.FTZ R3, R3, R4, R0 ;  /* 0x0000000403037223 */ /* 0x000fe20000010000 */
[----:B------:R-:W-:Y:S02]  /*e970*/  HADD2.F32 R2, -RZ, R17.H1_H1 ;  /* 0x30000011ff027230 */ /* 0x000fe40000004100 */
        /* <DEDUP_REMOVED lines=10> */
[----:B------:R-:W-:Y:S02]  /*ea20*/  HADD2.F32 R36, -RZ, R30.H1_H1 ;  /* 0x3000001eff247230 */ /* 0x000fe40000004100 */
        /* <DEDUP_REMOVED lines=8> */
[----:B------:R-:W-:Y:S02]  /*eab0*/  HADD2.F32 R32, -RZ, R29.H0_H0 ;  /* 0x2000001dff207230 */ /* 0x000fe40000004100 */
        /* <DEDUP_REMOVED lines=26> */
.L_x_1040:
        /* <DEDUP_REMOVED lines=27> */
[----:B------:R-:W-:Y:S02]  /*ee10*/  HADD2.F32 R4, -RZ, R13.H1_H1 ;  /* 0x3000000dff047230 */ /* 0x000fe40000004100 */
[----:B------:R-:W-:Y:S01]  /*ee20*/  FFMA.FTZ R39, R48, R34, R39 ;  /* 0x0000002230277223 */ /* 0x000fe20000010027 */
[----:B------:R-:W-:-:S02]  /*ee30*/  HADD2.F32 R48, -RZ, R15.H1_H1 ;  /* 0x3000000fff307230 */ /* 0x000fc40000004100 */
[----:B------:R-:W-:Y:S01]  /*ee40*/  FFMA.FTZ R37, R0, R36, R37 ;  /* 0x0000002400257223 */ /* 0x000fe20000010025 */
[----:B------:R-:W-:Y:S02]  /*ee50*/  HADD2.F32 R2, -RZ, R12.H0_H0 ;  /* 0x2000000cff027230 */ /* 0x000fe40000004100 */
[-C--:B------:R-:W-:Y:S01]  /*ee60*/  FFMA.FTZ R3, R4, R34.reuse, R3 ;  /* 0x0000002204037223 */ /* 0x080fe20000010003 */
[----:B------:R-:W-:Y:S02]  /*ee70*/  HADD2.F32 R0, -RZ, R8.H1_H1 ;  /* 0x30000008ff007230 */ /* 0x000fe40000004100 */
        /* <DEDUP_REMOVED lines=19> */
[----:B------:R-:W-:Y:S02]  /*efb0*/  HADD2.F32 R34, -RZ, R17.H1_H1 ;  /* 0x30000011ff227230 */ /* 0x000fe40000004100 */
[----:B------:R-:W-:-:S02]  /*efc0*/  HADD2.F32 R46, -RZ, R30.H0_H0 ;  /* 0x2000001eff2e7230 */ /* 0x000fc40000004100 */
[----:B------:R-:W-:Y:S01]  /*efd0*/  FFMA.FTZ R3, R38, R0, R3 ;  /* 0x0000000026037223 */ /* 0x000fe20000010003 */
[----:B------:R-:W-:Y:S02]  /*efe0*/  HADD2.F32 R4, -RZ, R19.H1_H1 ;  /* 0x30000013ff047230 */ /* 0x000fe40000004100 */
[----:B------:R-:W-:Y:S01]  /*eff0*/  FFMA.FTZ R37, R34, R32, R37 ;  /* 0x0000002022257223 */ /* 0x000fe20000010025 */
[----:B------:R-:W-:Y:S02]  /*f000*/  HADD2.F32 R2, -RZ, R33.H0_H0 ;  /* 0x20000021ff027230 */ /* 0x000fe40000004100 */
[----:B------:R-:W-:Y:S01]  /*f010*/  FFMA.FTZ R35, R46, R0, R35 ;  /* 0x000000002e237223 */ /* 0x000fe20000010023 */
[----:B------:R-:W-:Y:S02]  /*f020*/  HADD2.F32 R36, -RZ, R28.H1_H1 ;  /* 0x3000001cff247230 */ /* 0x000fe40000004100 */
[----:B------:R-:W-:Y:S01]  /*f030*/  FFMA.FTZ R39, R4, R32, R39 ;  /* 0x0000002004277223 */ /* 0x000fe20000010027 */
[----:B------:R-:W-:-:S02]  /*f040*/  HADD2.F32 R38, -RZ, R30.H1_H1 ;  /* 0x3000001eff267230 */ /* 0x000fc40000004100 */
        /* <DEDUP_REMOVED lines=8> */
[----:B------:R-:W-:-:S02]  /*f0d0*/  HADD2.F32 R39, -RZ, R20.H1_H1 ;  /* 0x30000014ff277230 */ /* 0x000fc40000004100 */
[--C-:B------:R-:W-:Y:S02]  /*f0e0*/  HADD2.F32 R34, -RZ, R31.reuse.H0_H0 ;  /* 0x2000001fff227230 */ /* 0x100fe40000004100 */
[-C--:B------:R-:W-:Y:S01]  /*f0f0*/  FFMA.FTZ R32, R32, R2.reuse, R3 ;  /* 0x0000000220207223 */ /* 0x080fe20000010003 */
[----:B------:R-:W-:Y:S02]  /*f100*/  HADD2.F32 R37, -RZ, R18.H1_H1 ;  /* 0x30000012ff257230 */ /* 0x000fe40000004100 */
[-C--:B------:R-:W-:Y:S01]  /*f110*/  FFMA.FTZ R4, R39, R33.reuse, R4 ;  /* 0x0000002127047223 */ /* 0x080fe20000010004 */
[----:B------:R-:W-:Y:S02]  /*f120*/  HADD2.F32 R39, -RZ, R31.H1_H1 ;  /* 0x3000001fff277230 */ /* 0x000fe40000004100 */
        /* <DEDUP_REMOVED lines=20> */
.L_x_1042:
        /* <DEDUP_REMOVED lines=94> */
.L_x_1043:
[----:B------:R-:W-:Y:S05]  /*f850*/  @P1 BRA `(.L_x_1041) ;  /* 0x0000000400681947 */ /* 0x000fea0003800000 */
[----:B------:R-:W0:Y:S01]  /*f860*/  LDS.64 R2, [UR4+0xc0] ;  /* 0x0000c004ff027984 */ /* 0x000e220008000a00 */
[----:B------:R-:W-:Y:S02]  /*f870*/  HADD2.F32 R0, -RZ, R11.H0_H0 ;  /* 0x2000000bff007230 */ /* 0x000fe40000004100 */
        /* <DEDUP_REMOVED lines=8> */
[--C-:B------:R-:W-:Y:S02]  /*f900*/  HADD2.F32 R2, -RZ, R10.reuse.H0_H0 ;  /* 0x2000000aff027230 */ /* 0x100fe40000004100 */
[----:B------:R-:W-:Y:S01]  /*f910*/  FFMA.FTZ R11, R38, R34, R11 ;  /* 0x00000022260b7223 */ /* 0x000fe2000001000b */
[----:B------:R-:W-:Y:S02]  /*f920*/  HADD2.F32 R3, -RZ, R13.H0_H0 ;  /* 0x2000000dff037230 */ /* 0x000fe40000004100 */
[----:B------:R-:W-:Y:S02]  /*f930*/  HADD2.F32 R10, -RZ, R10.H1_H1 ;  /* 0x3000000aff0a7230 */ /* 0x000fe40000004100 */
[----:B------:R-:W-:Y:S01]  /*f940*/  FFMA.FTZ R39, R2, R35, RZ ;  /* 0x0000002302277223 */ /* 0x000fe200000100ff */
[----:B------:R-:W-:-:S02]  /*f950*/  HADD2.F32 R0, -RZ, R8.H0_H0 ;  /* 0x20000008ff007230 */ /* 0x000fc40000004100 */
[-C--:B------:R-:W-:Y:S01]  /*f960*/  FFMA.FTZ R3, R3, R35.reuse, RZ ;  /* 0x0000002303037223 */ /* 0x080fe200000100ff */
[----:B------:R-:W-:Y:S01]  /*f970*/  FFMA.FTZ R35, R4, R35, RZ ;  /* 0x0000002304237223 */ /* 0x000fe200000100ff */
[----:B------:R-:W-:Y:S02]  /*f980*/  HADD2.F32 R4, -RZ, R13.H1_H1 ;  /* 0x3000000dff047230 */ /* 0x000fe40000004100 */
[----:B------:R-:W-:Y:S01]  /*f990*/  FFMA.FTZ R39, R10, R34, R39 ;  /* 0x000000220a277223 */ /* 0x000fe20000010027 */
[----:B------:R-:W-:Y:S02]  /*f9a0*/  HADD2.F32 R10, -RZ, R14.H0_H0 ;  /* 0x2000000eff0a7230 */ /* 0x000fe40000004100 */
[----:B------:R-:W-:Y:S01]  /*f9b0*/  FFMA.FTZ R0, R0, R36, R11 ;  /* 0x0000002400007223 */ /* 0x000fe2000001000b */
[----:B------:R-:W-:Y:S02]  /*f9c0*/  HADD2.F32 R38, -RZ, R15.H1_H1 ;  /* 0x3000000fff267230 */ /* 0x000fe40000004100 */
[----:B------:R-:W-:Y:S01]  /*f9d0*/  FFMA.FTZ R3, R4, R34, R3 ;  /* 0x0000002204037223 */ /* 0x000fe20000010003 */
[----:B------:R-:W-:-:S02]  /*f9e0*/  HADD2.F32 R2, -RZ, R12.H0_H0 ;  /* 0x2000000cff027230 */ /* 0x000fc40000004100 */
[----:B------:R-:W-:Y:S02]  /*f9f0*/  HADD2.F32 R4, -RZ, R16.H0_H0 ;  /* 0x20000010ff047230 */ /* 0x000fe40000004100 */
[----:B------:R-:W-:Y:S01]  /*fa00*/  FFMA.FTZ R10, R10, R36, R3 ;  /* 0x000000240a0a7223 */ /* 0x000fe20000010003 */
[----:B------:R-:W-:Y:S01]  /*fa10*/  FFMA.FTZ R35, R38, R34, R35 ;  /* 0x0000002226237223 */ /* 0x000fe20000010023 */
        /* <DEDUP_REMOVED lines=49> */
[----:B------:R-:W-:Y:S01]  /*fd30*/  FMUL.FTZ R0, R3, R0 ;  /* 0x0000000003007220 */ /* 0x000fe20000410000 */
[----:B------:R-:W-:Y:S02]  /*fd40*/  HADD2.F32 R15, -RZ, R41.H0_H0 ;  /* 0x20000029ff0f7230 */ /* 0x000fe40000004100 */
        /* <DEDUP_REMOVED lines=11> */
.L_x_1041:
        /* <DEDUP_REMOVED lines=8> */
[C---:B------:R-:W-:Y:S02]  /*fe80*/  LOP3.LUT R0, R12.reuse, 0xf000f, RZ, 0xc0, !PT ;  /* 0x000f000f0c007812 */ /* 0x040fe400078ec0ff */
[----:B------:R-:W-:Y:S02]  /*fe90*/  LOP3.LUT R2, R12, 0xf000f0, RZ, 0xc0, !PT ;  /* 0x00f000f00c027812 */ /* 0x000fe400078ec0ff */
[----:B------:R-:W-:Y:S02]  /*fea0*/  SHF.R.U32.HI R13, RZ, 0x8, R13 ;  /* 0x00000008ff0d7819 */ /* 0x000fe4000001160d */
[----:B------:R-:W-:Y:S02]  /*feb0*/  SHF.R.U32.HI R12, RZ, 0x8, R12 ;  /* 0x00000008ff0c7819 */ /* 0x000fe4000001160c */
[----:B------:R-:W-:Y:S02]  /*fec0*/  SHF.R.U32.HI R28, RZ, 0x8, R15 ;  /* 0x00000008ff1c7819 */ /* 0x000fe4000001160f */
[----:B------:R-:W-:-:S02]  /*fed0*/  LOP3.LUT R19, R15, 0xf000f, RZ, 0xc0, !PT ;  /* 0x000f000f0f137812 */ /* 0x000fc400078ec0ff */
[----:B------:R-:W-:Y:S02]  /*fee0*/  LOP3.LUT R20, R15, 0xf000f0, RZ, 0xc0, !PT ;  /* 0x00f000f00f147812 */ /* 0x000fe400078ec0ff */
[----:B------:R-:W-:Y:S02]  /*fef0*/  LOP3.LUT R16, R8, 0x64006400, RZ, 0xfc, !PT ;  /* 0x6400640008107812 */ /* 0x000fe400078efcff */
[C---:B------:R-:W-:Y:S02]  /*ff00*/  LOP3.LUT R15, R14.reuse, 0xf000f, RZ, 0xc0, !PT ;  /* 0x000f000f0e0f7812 */ /* 0x040fe400078ec0ff */
        /* <DEDUP_REMOVED lines=34> */
[-C--:B------:R-:W-:Y:S02]  /*10130*/  HFMA2 R29, R12, R5.reuse.H0_H0, -72, -72 ;  /* 0xd480d4800c1d7431 */ /* 0x080fe40000040005 */
[----:B------:R-:W-:Y:S02]  /*10140*/  HADD2 R30, R30, -1032, -1032 ;  /* 0xe408e4081e1e7430 */ /* 0x000fe40000000000 */
[----:B------:R-:W-:Y:S02]  /*10150*/  HADD2 R32, R13, -1032, -1032 ;  /* 0xe408e4080d207430 */ /* 0x000fe40000000000 */
[----:B------:R-:W-:Y:S01]  /*10160*/  HFMA2 R35, R36, R5.H0_H0, -72, -72 ;  /* 0xd480d48024237431 */ /* 0x000fe20000040005 */
[----:B------:R-:W-:Y:S06]  /*10170*/  @!P3 BRA `(.L_x_1044) ;  /* 0x000000040068b947 */ /* 0x000fec0003800000 */
[----:B------:R-:W0:Y:S01]  /*10180*/  LDS.64 R36, [UR4+0x10] ;  /* 0x00001004ff247984 */ /* 0x000e220008000a00 */
        /* <DEDUP_REMOVED lines=35> */
[----:B-1----:R-:W-:Y:S02]  /*103c0*/  HADD2.F32 R4, -RZ, R12.H0_H0 ;  /* 0x2000000cff047230 */ /* 0x002fe40000004100 */
        /* <DEDUP_REMOVED lines=53> */
.L_x_1044:
        /* <DEDUP_REMOVED lines=27> */
[----:B------:R-:W-:-:S02]  /*108d0*/  HADD2.F32 R2, -RZ, R16.H0_H0 ;  /* 0x20000010ff027230 */ /* 0x000fc40000004100 */
[----:B------:R-:W-:Y:S01]  /*108e0*/  FFMA.FTZ R0, R0, R38, R39 ;  /* 0x0000002600007223 */ /* 0x000fe20000010027 */
[----:B------:R-:W-:Y:S02]  /*108f0*/  HADD2.F32 R48, -RZ, R19.H1_H1 ;  /* 0x30000013ff307230 */ /* 0x000fe40000004100 */
[----:B------:R-:W-:Y:S01]  /*10900*/  FFMA.FTZ R3, R4, R36, R3 ;  /* 0x0000002404037223 */ /* 0x000fe20000010003 */
[----:B------:R-:W-:Y:S02]  /*10910*/  HADD2.F32 R39, -RZ, R16.H1_H1 ;  /* 0x30000010ff277230 */ /* 0x000fe40000004100 */
[-C--:B------:R-:W-:Y:S01]  /*10920*/  FFMA.FTZ R2, R2, R38.reuse, R47 ;  /* 0x0000002602027223 */ /* 0x080fe2000001002f */
[----:B------:R-:W-:Y:S02]  /*10930*/  HADD2.F32 R47, -RZ, R18.H1_H1 ;  /* 0x30000012ff2f7230 */ /* 0x000fe40000004100 */
[----:B------:R-:W-:Y:S01]  /*10940*/  FFMA.FTZ R4, R46, R38, R3 ;  /* 0x000000262e047223 */ /* 0x000fe20000010003 */
[----:B------:R-:W-:-:S02]  /*10950*/  HADD2.F32 R46, -RZ, R20.H0_H0 ;  /* 0x20000014ff2e7230 */ /* 0x000fc40000004100 */
[----:B------:R-:W-:Y:S01]  /*10960*/  FFMA.FTZ R37, R48, R36, R37 ;  /* 0x0000002430257223 */ /* 0x000fe20000010025 */
[----:B------:R-:W-:Y:S02]  /*10970*/  HADD2.F32 R3, -RZ, R8.H1_H1 ;  /* 0x30000008ff037230 */ /* 0x000fe40000004100 */
[-C--:B------:R-:W-:Y:S01]  /*10980*/  FFMA.FTZ R36, R39, R45.reuse, R2 ;  /* 0x0000002d27247223 */ /* 0x080fe20000010002 */
[--C-:B-1----:R-:W-:Y:S02]  /*10990*/  HADD2.F32 R2, -RZ, R13.reuse.H0_H0 ;  /* 0x2000000dff027230 */ /* 0x102fe40000004100 */
[----:B------:R-:W-:Y:S01]  /*109a0*/  FFMA.FTZ R46, R46, R38, R37 ;  /* 0x000000262e2e7223 */ /* 0x000fe20000010025 */
[-C--:B------:R-:W-:Y:S01]  /*109b0*/  FFMA.FTZ R38, R47, R45.reuse, R4 ;  /* 0x0000002d2f267223 */ /* 0x080fe20000010004 */
[-C--:B------:R-:W-:Y:S01]  /*109c0*/  FFMA.FTZ R0, R3, R45.reuse, R0 ;  /* 0x0000002d03007223 */ /* 0x080fe20000010000 */
[----:B------:R-:W-:Y:S02]  /*109d0*/  HADD2.F32 R4, -RZ, R13.H1_H1 ;  /* 0x3000000dff047230 */ /* 0x000fe40000004100 */
[----:B------:R-:W-:Y:S01]  /*109e0*/  FFMA.FTZ R46, R49, R45, R46 ;  /* 0x0000002d312e7223 */ /* 0x000fe2000001002e */
[----:B------:R-:W-:-:S02]  /*109f0*/  HADD2.F32 R3, -RZ, R12.H0_H0 ;  /* 0x2000000cff037230 */ /* 0x000fc40000004100 */
[----:B------:R-:W-:Y:S02]  /*10a00*/  HADD2.F32 R13, -RZ, R28.H0_H0 ;  /* 0x2000001cff0d7230 */ /* 0x000fe40000004100 */
[----:B------:R-:W-:Y:S02]  /*10a10*/  HADD2.F32 R37, -RZ, R30.H0_H0 ;  /* 0x2000001eff257230 */ /* 0x000fe40000004100 */
[----:B------:R-:W-:Y:S02]  /*10a20*/  HADD2.F32 R39, -RZ, R32.H0_H0 ;  /* 0x20000020ff277230 */ /* 0x000fe40000004100 */
        /* <DEDUP_REMOVED lines=8> */
[----:B------:R-:W-:Y:S02]  /*10ab0*/  HADD2.F32 R46, -RZ, R32.H1_H1 ;  /* 0x30000020ff2e7230 */ /* 0x000fe40000004100 */
[-C--:B------:R-:W-:Y:S01]  /*10ac0*/  FFMA.FTZ R13, R48, R12.reuse, R13 ;  /* 0x0000000c300d7223 */ /* 0x080fe2000001000d */
[----:B------:R-:W-:Y:S02]  /*10ad0*/  HADD2.F32 R0, -RZ, R29.H0_H0 ;  /* 0x2000001dff007230 */ /* 0x000fe40000004100 */
[----:B------:R-:W-:Y:S01]  /*10ae0*/  FFMA.FTZ R37, R36, R12, R37 ;  /* 0x0000000c24257223 */ /* 0x000fe20000010025 */
[----:B------:R-:W-:-:S02]  /*10af0*/  HADD2.F32 R48, -RZ, R34.H1_H1 ;  /* 0x30000022ff307230 */ /* 0x000fc40000004100 */
[----:B------:R-:W-:Y:S01]  /*10b00*/  FFMA.FTZ R39, R46, R12, R39 ;  /* 0x0000000c2e277223 */ /* 0x000fe20000010027 */
[----:B------:R-:W-:Y:S02]  /*10b10*/  HADD2.F32 R38, -RZ, R31.H0_H0 ;  /* 0x2000001fff267230 */ /* 0x000fe40000004100 */
        /* <DEDUP_REMOVED lines=31> */
.L_x_1046:
        /* <DEDUP_REMOVED lines=94> */
.L_x_1047:
        /* <DEDUP_REMOVED lines=26> */
[----:B------:R-:W-:Y:S02]  /*11490*/  HADD2.F32 R15, -RZ, R16.H1_H1 ;  /* 0x30000010ff0f7230 */ /* 0x000fe40000004100 */
        /* <DEDUP_REMOVED lines=8> */
[-C--:B------:R-:W-:Y:S01]  /*11520*/  FFMA.FTZ R8, R15, R39.reuse, R2 ;  /* 0x000000270f087223 */ /* 0x080fe20000010002 */
[-C--:B------:R-:W-:Y:S01]  /*11530*/  FFMA.FTZ R14, R17, R39.reuse, R4 ;  /* 0x00000027110e7223 */ /* 0x080fe20000010004 */
[-C--:B------:R-:W-:Y:S01]  /*11540*/  FFMA.FTZ R0, R3, R39.reuse, R0 ;  /* 0x0000002703007223 */ /* 0x080fe20000010000 */
[--C-:B-1----:R-:W-:Y:S02]  /*11550*/  HADD2.F32 R2, -RZ, R13.reuse.H0_H0 ;  /* 0x2000000dff027230 */ /* 0x102fe40000004100 */
[----:B------:R-:W-:Y:S01]  /*11560*/  FFMA.FTZ R38, R19, R39, R38 ;  /* 0x0000002713267223 */ /* 0x000fe20000010026 */
[----:B------:R-:W-:Y:S02]  /*11570*/  HADD2.F32 R4, -RZ, R13.H1_H1 ;  /* 0x3000000dff047230 */ /* 0x000fe40000004100 */
[----:B------:R-:W-:Y:S02]  /*11580*/  HADD2.F32 R3, -RZ, R12.H0_H0 ;  /* 0x2000000cff037230 */ /* 0x000fe40000004100 */
[----:B------:R-:W-:-:S02]  /*11590*/  HADD2.F32 R13, -RZ, R28.H0_H0 ;  /* 0x2000001cff0d7230 */ /* 0x000fc40000004100 */
[----:B------:R-:W-:Y:S02]  /*115a0*/  HADD2.F32 R15, -RZ, R30.H0_H0 ;  /* 0x2000001eff0f7230 */ /* 0x000fe40000004100 */
        /* <DEDUP_REMOVED lines=47> */
.L_x_1045:
[----:B------:R-:W-:-:S05]  /*118a0*/  IMAD.WIDE R10, R89, 0x4, R10 ;  /* 0x00000004590a7825 */ /* 0x000fca00078e020a */
        /* <DEDUP_REMOVED lines=144> */
.L_x_1048:
        /* <DEDUP_REMOVED lines=95> */
.L_x_1050:
        /* <DEDUP_REMOVED lines=94> */
.L_x_1051:
        /* <DEDUP_REMOVED lines=91> */
.L_x_1049:
[----:B------:R-:W-:-:S05]  /*13330*/  IMAD.WIDE R10, R89, 0x4, R10 ;  /* 0x00000004590a7825 */ /* 0x000fca00078e020a */
[----:B------:R-:W2:Y:S02]  /*13340*/  LDG.E.128.CONSTANT R12, desc[UR8][R10.64] ;  /* 0x000000080a0c7981 */ /* 0x000ea4000c1e9d00 */
[C---:B--2---:R-:W-:Y:S02]  /*13350*/  LOP3.LUT R20, R13.reuse, 0xf000f, RZ, 0xc0, !PT ;  /* 0x000f000f0d147812 */ /* 0x044fe400078ec0ff */
[----:B------:R-:W-:Y:S02]  /*13360*/  LOP3.LUT R3, R13, 0xf000f0, RZ, 0xc0, !PT ;  /* 0x00f000f00d037812 */ /* 0x000fe400078ec0ff */
[----:B------:R-:W-:Y:S02]  /*13370*/  LOP3.LUT R8, R15, 0xf000f0, RZ, 0xc0, !PT ;  /* 0x00f000f00f087812 */ /* 0x000fe400078ec0ff */
[----:B------:R-:W-:Y:S02]  /*13380*/  LOP3.LUT R2, R12, 0xf000f0, RZ, 0xc0, !PT ;  /* 0x00f000f00c027812 */ /* 0x000fe400078ec0ff */
[----:B------:R-:W-:-:S02]  /*13390*/  SHF.R.U32.HI R13, RZ, 0x8, R13 ;  /* 0x00000008ff0d7819 */ /* 0x000fc4000001160d */
[----:B------:R-:W-:Y:S02]  /*133a0*/  SHF.R.U32.HI R29, RZ, 0x8, R14 ;  /* 0x00000008ff1d7819 */ /* 0x000fe4000001160e */
[----:B------:R-:W-:Y:S02]  /*133b0*/  LOP3.LUT R0, R12, 0xf000f, RZ, 0xc0, !PT ;  /* 0x000f000f0c007812 */ /* 0x000fe400078ec0ff */
[----:B------:R-:W-:Y:S02]  /*133c0*/  LOP3.LUT R31, R15, 0xf000f, RZ, 0xc0, !PT ;  /* 0x000f000f0f1f7812 */ /* 0x000fe400078ec0ff */
[----:B------:R-:W-:Y:S02]  /*133d0*/  SHF.R.U32.HI R33, RZ, 0x8, R15 ;  /* 0x00000008ff217819 */ /* 0x000fe4000001160f */
[----:B------:R-:W-:Y:S02]  /*133e0*/  LOP3.LUT R32, R8, 0x64006400, RZ, 0xfc, !PT ;  /* 0x6400640008207812 */ /* 0x000fe400078efcff */
[----:B------:R-:W-:-:S02]  /*133f0*/  SHF.R.U32.HI R12, RZ, 0x8, R12 ;  /* 0x00000008ff0c7819 */ /* 0x000fc4000001160c */
[----:B------:R-:W-:Y:S02]  /*13400*/  LOP3.LUT R2, R2, 0x64006400, RZ, 0xfc, !PT ;  /* 0x6400640002027812 */ /* 0x000fe400078efcff */
[----:B------:R-:W-:Y:S02]  /*13410*/  LOP3.LUT R8, R13, 0xf000f0, RZ, 0xc0, !PT ;  /* 0x00f000f00d087812 */ /* 0x000fe400078ec0ff */
[----:B------:R-:W-:Y:S02]  /*13420*/  LOP3.LUT R15, R29, 0xf000f0, RZ, 0xc0, !PT ;  /* 0x00f000f01d0f7812 */ /* 0x000fe400078ec0ff */
[C---:B------:R-:W-:Y:S02]  /*13430*/  LOP3.LUT R28, R14.reuse, 0xf000f, RZ, 0xc0, !PT ;  /* 0x000f000f0e1c7812 */ /* 0x040fe400078ec0ff */
        /* <DEDUP_REMOVED lines=40> */
[--C-:B------:R-:W-:Y:S01]  /*136c0*/  HADD2.F32 R0, -RZ, R29.reuse.H0_H0 ;  /* 0x2000001dff007230 */ /* 0x100fe20000004100 */
[----:B------:R-:W1:Y:S01]  /*136d0*/  LDS.64 R12, [UR4+0x38] ;  /* 0x00003804ff0c7984 */ /* 0x000e620008000a00 */
[----:B------:R-:W-:Y:S02]  /*136e0*/  HADD2.F32 R39, -RZ, R20.H1_H1 ;  /* 0x30000014ff277230 */ /* 0x000fe40000004100 */
[----:B------:R-:W-:Y:S02]  /*136f0*/  HADD2.F32 R2, -RZ, R28.H0_H0 ;  /* 0x2000001cff027230 */ /* 0x000fe40000004100 */
[----:B------:R-:W-:Y:S02]  /*13700*/  HADD2.F32 R4, -RZ, R30.H0_H0 ;  /* 0x2000001eff047230 */ /* 0x000fe40000004100 */
[----:B------:R-:W-:-:S02]  /*13710*/  HADD2.F32 R35, -RZ, R29.H1_H1 ;  /* 0x3000001dff237230 */ /* 0x000fc40000004100 */
[--C-:B0-----:R-:W-:Y:S02]  /*13720*/  HADD2.F32 R3, -RZ, R36.reuse.H0_H0 ;  /* 0x20000024ff037230 */ /* 0x101fe40000004100 */
[----:B------:R-:W-:Y:S02]  /*13730*/  HADD2.F32 R36, -RZ, R36.H1_H1 ;  /* 0x30000024ff247230 */ /* 0x000fe40000004100 */
[----:B------:R-:W-:Y:S02]  /*13740*/  HADD2.F32 R38, -RZ, R37.H0_H0 ;  /* 0x20000025ff267230 */ /* 0x000fe40000004100 */
[C---:B------:R-:W-:Y:S01]  /*13750*/  FFMA.FTZ R45, R3.reuse, R46, RZ ;  /* 0x0000002e032d7223 */ /* 0x040fe200000100ff */
[----:B------:R-:W-:Y:S01]  /*13760*/  FFMA.FTZ R0, R0, R3, RZ ;  /* 0x0000000300007223 */ /* 0x000fe200000100ff */
[C---:B------:R-:W-:Y:S01]  /*13770*/  FFMA.FTZ R47, R3.reuse, R2, RZ ;  /* 0x00000002032f7223 */ /* 0x040fe200000100ff */
[----:B------:R-:W-:Y:S01]  /*13780*/  FFMA.FTZ R4, R3, R4, RZ ;  /* 0x0000000403047223 */ /* 0x000fe200000100ff */
[----:B------:R-:W-:Y:S01]  /*13790*/  FFMA.FTZ R39, R36, R39, R45 ;  /* 0x0000002724277223 */ /* 0x000fe2000001002d */
[----:B------:R-:W-:-:S02]  /*137a0*/  HADD2.F32 R45, -RZ, R30.H1_H1 ;  /* 0x3000001eff2d7230 */ /* 0x000fc40000004100 */
[----:B------:R-:W-:Y:S01]  /*137b0*/  FFMA.FTZ R0, R35, R36, R0 ;  /* 0x0000002423007223 */ /* 0x000fe20000010000 */
[----:B------:R-:W-:Y:S02]  /*137c0*/  HADD2.F32 R2, -RZ, R14.H0_H0 ;  /* 0x2000000eff027230 */ /* 0x000fe40000004100 */
[----:B------:R-:W-:Y:S02]  /*137d0*/  HADD2.F32 R3, -RZ, R8.H0_H0 ;  /* 0x20000008ff037230 */ /* 0x000fe40000004100 */
[----:B------:R-:W-:Y:S01]  /*137e0*/  FFMA.FTZ R45, R36, R45, R4 ;  /* 0x0000002d242d7223 */ /* 0x000fe20000010004 */
[----:B------:R-:W-:Y:S02]  /*137f0*/  HADD2.F32 R35, -RZ, R28.H1_H1 ;  /* 0x3000001cff237230 */ /* 0x000fe40000004100 */
[----:B------:R-:W-:Y:S01]  /*13800*/  FFMA.FTZ R4, R38, R2, R39 ;  /* 0x0000000226047223 */ /* 0x000fe20000010027 */
[----:B------:R-:W-:Y:S02]  /*13810*/  HADD2.F32 R39, -RZ, R16.H0_H0 ;  /* 0x20000010ff277230 */ /* 0x000fe40000004100 */
[----:B------:R-:W-:Y:S01]  /*13820*/  FFMA.FTZ R3, R3, R38, R0 ;  /* 0x0000002603037223 */ /* 0x000fe20000010000 */
[----:B------:R-:W-:-:S02]  /*13830*/  HADD2.F32 R37, -RZ, R37.H1_H1 ;  /* 0x30000025ff257230 */ /* 0x000fc40000004100 */
[----:B------:R-:W-:Y:S01]  /*13840*/  FFMA.FTZ R35, R36, R35, R47 ;  /* 0x0000002324237223 */ /* 0x000fe2000001002f */
[--C-:B------:R-:W-:Y:S02]  /*13850*/  HADD2.F32 R46, -RZ, R15.reuse.H0_H0 ;  /* 0x2000000fff2e7230 */ /* 0x100fe40000004100 */
[C---:B------:R-:W-:Y:S01]  /*13860*/  FFMA.FTZ R47, R38.reuse, R39, R45 ;  /* 0x00000027262f7223 */ /* 0x040fe2000001002d */
[----:B------:R-:W-:Y:S02]  /*13870*/  HADD2.F32 R0, -RZ, R8.H1_H1 ;  /* 0x30000008ff007230 */ /* 0x000fe40000004100 */
[----:B------:R-:W-:Y:S02]  /*13880*/  HADD2.F32 R2, -RZ, R14.H1_H1 ;  /* 0x3000000eff027230 */ /* 0x000fe40000004100 */
[----:B------:R-:W-:Y:S01]  /*13890*/  FFMA.FTZ R35, R38, R46, R35 ;  /* 0x0000002e26237223 */ /* 0x000fe20000010023 */
[----:B------:R-:W-:Y:S02]  /*138a0*/  HADD2.F32 R36, -RZ, R15.H1_H1 ;  /* 0x3000000fff247230 */ /* 0x000fe40000004100 */
[----:B------:R-:W-:Y:S01]  /*138b0*/  FFMA.FTZ R0, R0, R37, R3 ;  /* 0x0000002500007223 */ /* 0x000fe20000010003 */
[----:B------:R-:W-:-:S02]  /*138c0*/  HADD2.F32 R46, -RZ, R16.H1_H1 ;  /* 0x30000010ff2e7230 */ /* 0x000fc40000004100 */
[C---:B------:R-:W-:Y:S01]  /*138d0*/  FFMA.FTZ R39, R37.reuse, R2, R4 ;  /* 0x0000000225277223 */ /* 0x040fe20000010004 */
[--C-:B-1----:R-:W-:Y:S02]  /*138e0*/  HADD2.F32 R4, -RZ, R12.reuse.H0_H0 ;  /* 0x2000000cff047230 */ /* 0x102fe40000004100 */
[C---:B------:R-:W-:Y:S01]  /*138f0*/  FFMA.FTZ R45, R37.reuse, R36, R35 ;  /* 0x00000024252d7223 */ /* 0x040fe20000010023 */
[--C-:B------:R-:W-:Y:S02]  /*13900*/  HADD2.F32 R3, -RZ, R31.reuse.H0_H0 ;  /* 0x2000001fff037230 */ /* 0x100fe40000004100 */
[----:B------:R-:W-:Y:S01]  /*13910*/  FFMA.FTZ R47, R37, R46, R47 ;  /* 0x0000002e252f7223 */ /* 0x000fe2000001002f */
[----:B------:R-:W-:Y:S02]  /*13920*/  HADD2.F32 R35, -RZ, R12.H1_H1 ;  /* 0x3000000cff237230 */ /* 0x000fe40000004100 */
[----:B------:R-:W-:Y:S02]  /*13930*/  HADD2.F32 R36, -RZ, R32.H0_H0 ;  /* 0x20000020ff247230 */ /* 0x000fe40000004100 */
[----:B------:R-:W-:Y:S01]  /*13940*/  FFMA.FTZ R3, R3, R4, R0 ;  /* 0x0000000403037223 */ /* 0x000fe20000010000 */
[----:B------:R-:W-:-:S02]  /*13950*/  HADD2.F32 R2, -RZ, R31.H1_H1 ;  /* 0x3000001fff027230 */ /* 0x000fc40000004100 */
[----:B------:R-:W-:Y:S02]  /*13960*/  HADD2.F32 R38, -RZ, R33.H0_H0 ;  /* 0x20000021ff267230 */ /* 0x000fe40000004100 */
[----:B------:R-:W-:Y:S01]  /*13970*/  FFMA.FTZ R36, R4, R36, R39 ;  /* 0x0000002404247223 */ /* 0x000fe20000010027 */
[----:B------:R-:W-:Y:S02]  /*13980*/  HADD2.F32 R46, -RZ, R34.H0_H0 ;  /* 0x20000022ff2e7230 */ /* 0x000fe40000004100 */
[----:B------:R-:W-:Y:S01]  /*13990*/  FFMA.FTZ R2, R2, R35, R3 ;  /* 0x0000002302027223 */ /* 0x000fe20000010003 */
[----:B------:R-:W-:Y:S02]  /*139a0*/  HADD2.F32 R0, -RZ, R32.H1_H1 ;  /* 0x30000020ff007230 */ /* 0x000fe40000004100 */
[C---:B------:R-:W-:Y:S01]  /*139b0*/  FFMA.FTZ R45, R4.reuse, R38, R45 ;  /* 0x00000026042d7223 */ /* 0x040fe2000001002d */
[----:B------:R-:W-:Y:S02]  /*139c0*/  HADD2.F32 R12, -RZ, R13.H0_H0 ;  /* 0x2000000dff0c7230 */ /* 0x000fe40000004100 */
[----:B------:R-:W-:Y:S01]  /*139d0*/  FFMA.FTZ R47, R4, R46, R47 ;  /* 0x0000002e042f7223 */ /* 0x000fe2000001002f */
[----:B------:R-:W-:-:S02]  /*139e0*/  HADD2.F32 R3, -RZ, R17.H0_H0 ;  /* 0x20000011ff037230 */ /* 0x000fc40000004100 */
[----:B------:R-:W-:Y:S01]  /*139f0*/  FFMA.FTZ R37, R35, R0, R36 ;  /* 0x0000000023257223 */ /* 0x000fe20000010024 */
[----:B------:R-:W-:Y:S02]  /*13a00*/  HADD2.F32 R38, -RZ, R33.H1_H1 ;  /* 0x30000021ff267230 */ /* 0x000fe40000004100 */
[----:B------:R-:W-:Y:S02]  /*13a10*/  HADD2.F32 R46, -RZ, R34.H1_H1 ;  /* 0x30000022ff2e7230 */ /* 0x000fe40000004100 */
[----:B------:R-:W-:Y:S01]  /*13a20*/  FFMA.FTZ R3, R3, R12, R2 ;  /* 0x0000000c03037223 */ /* 0x000fe20000010002 */
[--C-:B------:R-:W-:Y:S02]  /*13a30*/  HADD2.F32 R4, -RZ, R18.reuse.H0_H0 ;  /* 0x20000012ff047230 */ /* 0x100fe40000004100 */
[C---:B------:R-:W-:Y:S01]  /*13a40*/  FFMA.FTZ R45, R35.reuse, R38, R45 ;  /* 0x00000026232d7223 */ /* 0x040fe2000001002d */
[----:B------:R-:W-:Y:S02]  /*13a50*/  HADD2.F32 R13, -RZ, R13.H1_H1 ;  /* 0x3000000dff0d7230 */ /* 0x000fe40000004100 */
[----:B------:R-:W-:Y:S01]  /*13a60*/  FFMA.FTZ R47, R35, R46, R47 ;  /* 0x0000002e232f7223 */ /* 0x000fe2000001002f */
[----:B------:R-:W-:-:S02]  /*13a70*/  HADD2.F32 R2, -RZ, R18.H1_H1 ;  /* 0x30000012ff027230 */ /* 0x000fc40000004100 */
[C---:B------:R-:W-:Y:S01]  /*13a80*/  FFMA.FTZ R4, R12.reuse, R4, R37 ;  /* 0x000000040c047223 */ /* 0x040fe20000010025 */
[----:B------:R-:W-:Y:S02]  /*13a90*/  HADD2.F32 R35, -RZ, R19.H0_H0 ;  /* 0x20000013ff237230 */ /* 0x000fe40000004100 */
        /* <DEDUP_REMOVED lines=26> */
.L_x_1052:
[----:B------:R-:W-:Y:S05]  /*13c40*/  @!P2 BRA `(.L_x_1053) ;  /* 0x00000010005ca947 */ /* 0x000fea0003800000 */
[----:B------:R-:W-:Y:S02]  /*13c50*/  PRMT R0, R90, 0x9910, RZ ;  /* 0x000099105a007816 */ /* 0x000fe400000000ff */
[----:B------:R-:W-:Y:S02]  /*13c60*/  ISETP.NE.AND P4, PT, R96, 0x2, PT ;  /* 0x000000026000780c */ /* 0x000fe40003f85270 */
[----:B------:R-:W-:-:S13]  /*13c70*/  ISETP.NE.AND P3, PT, R0, RZ, PT ;  /* 0x000000ff0000720c */ /* 0x000fda0003f65270 */
[----:B------:R-:W-:Y:S05]  /*13c80*/  @!P3 BRA `(.L_x_1054) ;  /* 0x000000040068b947 */ /* 0x000fea0003800000 */
[----:B------:R-:W0:Y:S01]  /*13c90*/  LDS.64 R2, [UR4+0x70] ;  /* 0x00007004ff027984 */ /* 0x000e220008000a00 */
[--C-:B------:R-:W-:Y:S02]  /*13ca0*/  HADD2.F32 R0, -RZ, R29.reuse.H0_H0 ;  /* 0x2000001dff007230 */ /* 0x100fe40000004100 */
        /* <DEDUP_REMOVED lines=88> */
.L_x_1054:
[----:B------:R-:W-:Y:S05]  /*14230*/  @!P4 BRA `(.L_x_1053) ;  /* 0x0000000800e0c947 */ /* 0x000fea0003800000 */
[----:B------:R-:W-:-:S04]  /*14240*/  PRMT R0, R91, 0x9910, RZ ;  /* 0x000099105b007816 */ /* 0x000fc800000000ff */
        /* <DEDUP_REMOVED lines=92> */
.L_x_1055:
[----:B------:R-:W-:Y:S05]  /*14810*/  @P1 BRA `(.L_x_1053) ;  /* 0x0000000400681947 */ /* 0x000fea0003800000 */
[----:B------:R-:W0:Y:S01]  /*14820*/  LDS.64 R2, [UR4+0xf0] ;  /* 0x0000f004ff027984 */ /* 0x000e220008000a00 */
[--C-:B------:R-:W-:Y:S02]  /*14830*/  HADD2.F32 R0, -RZ, R29.reuse.H0_H0 ;  /* 0x2000001dff007230 */ /* 0x100fe40000004100 */
[--C-:B------:R-:W-:Y:S01]  /*14840*/  HADD2.F32 R4, -RZ, R30.reuse.H0_H0 ;  /* 0x2000001eff047230 */ /* 0x100fe20000004100 */
[----:B------:R-:W1:Y:S01]  /*14850*/  LDS.64 R12, [UR4+0xf8] ;  /* 0x0000f804ff0c7984 */ /* 0x000e620008000a00 */
[----:B------:R-:W-:Y:S02]  /*14860*/  HADD2.F32 R46, -RZ, R29.H1_H1 ;  /* 0x3000001dff2e7230 */ /* 0x000fe40000004100 */
[----:B------:R-:W-:Y:S02]  /*14870*/  HADD2.F32 R30, -RZ, R30.H1_H1 ;  /* 0x3000001eff1e7230 */ /* 0x000fe40000004100 */
[--C-:B0-----:R-:W-:Y:S02]  /*14880*/  HADD2.F32 R38, -RZ, R3.reuse.H0_H0 ;  /* 0x20000003ff267230 */ /* 0x101fe40000004100 */
[----:B------:R-:W-:-:S02]  /*14890*/  HADD2.F32 R37, -RZ, R3.H1_H1 ;  /* 0x30000003ff257230 */ /* 0x000fc40000004100 */
[--C-:B------:R-:W-:Y:S02]  /*148a0*/  HADD2.F32 R35, -RZ, R2.reuse.H0_H0 ;  /* 0x20000002ff237230 */ /* 0x100fe40000004100 */
[----:B------:R-:W-:Y:S02]  /*148b0*/  HADD2.F32 R36, -RZ, R2.H1_H1 ;  /* 0x30000002ff247230 */ /* 0x000fe40000004100 */
[----:B------:R-:W-:Y:S02]  /*148c0*/  HADD2.F32 R3, -RZ, R28.H0_H0 ;  /* 0x2000001cff037230 */ /* 0x000fe40000004100 */
[-C--:B------:R-:W-:Y:S01]  /*148d0*/  FFMA.FTZ R29, R0, R35.reuse, RZ ;  /* 0x00000023001d7223 */ /* 0x080fe200000100ff */
[----:B------:R-:W-:Y:S02]  /*148e0*/  HADD2.F32 R2, -RZ, R20.H0_H0 ;  /* 0x20000014ff027230 */ /* 0x000fe40000004100 */
[----:B------:R-:W-:Y:S02]  /*148f0*/  HADD2.F32 R28, -RZ, R28.H1_H1 ;  /* 0x3000001cff1c7230 */ /* 0x000fe40000004100 */
[----:B------:R-:W-:Y:S01]  /*14900*/  FFMA.FTZ R3, R3, R35, RZ ;  /* 0x0000002303037223 */ /* 0x000fe200000100ff */
[----:B------:R-:W-:-:S02]  /*14910*/  HADD2.F32 R20, -RZ, R20.H1_H1 ;  /* 0x30000014ff147230 */ /* 0x000fc40000004100 */
        /* <DEDUP_REMOVED lines=17> */
[----:B-1----:R-:W-:-:S02]  /*14a30*/  HADD2.F32 R3, -RZ, R12.H0_H0 ;  /* 0x2000000cff037230 */ /* 0x002fc40000004100 */
[----:B------:R-:W-:Y:S01]  /*14a40*/  FFMA.FTZ R35, R30, R36, R35 ;  /* 0x000000241e237223 */ /* 0x000fe20000010023 */
[----:B------:R-:W-:Y:S02]  /*14a50*/  HADD2.F32 R15, -RZ, R32.H0_H0 ;  /* 0x20000020ff0f7230 */ /* 0x000fe40000004100 */
[----:B------:R-:W-:Y:S01]  /*14a60*/  FFMA.FTZ R8, R29, R37, R2 ;  /* 0x000000251d087223 */ /* 0x000fe20000010002 */
[----:B------:R-:W-:Y:S02]  /*14a70*/  HADD2.F32 R39, -RZ, R16.H1_H1 ;  /* 0x30000010ff277230 */ /* 0x000fe40000004100 */
[----:B------:R-:W-:Y:S01]  /*14a80*/  FFMA.FTZ R38, R20, R38, R35 ;  /* 0x0000002614267223 */ /* 0x000fe20000010023 */
[----:B------:R-:W-:Y:S02]  /*14a90*/  HADD2.F32 R12, -RZ, R12.H1_H1 ;  /* 0x3000000cff0c7230 */ /* 0x000fe40000004100 */
[----:B------:R-:W-:Y:S01]  /*14aa0*/  FFMA.FTZ R15, R15, R3, R8 ;  /* 0x000000030f0f7223 */ /* 0x000fe20000010008 */
[----:B------:R-:W-:-:S02]  /*14ab0*/  HADD2.F32 R29, -RZ, R33.H0_H0 ;  /* 0x20000021ff1d7230 */ /* 0x000fc40000004100 */
[----:B------:R-:W-:Y:S01]  /*14ac0*/  FFMA.FTZ R38, R39, R37, R38 ;  /* 0x0000002527267223 */ /* 0x000fe20000010026 */
[----:B------:R-:W-:Y:S02]  /*14ad0*/  HADD2.F32 R32, -RZ, R32.H1_H1 ;  /* 0x30000020ff207230 */ /* 0x000fe40000004100 */
[--C-:B------:R-:W-:Y:S02]  /*14ae0*/  HADD2.F32 R2, -RZ, R13.reuse.H0_H0 ;  /* 0x2000000dff027230 */ /* 0x100fe40000004100 */
[----:B------:R-:W-:Y:S01]  /*14af0*/  FFMA.FTZ R29, R29, R3, R14 ;  /* 0x000000031d1d7223 */ /* 0x000fe2000001000e */
[----:B------:R-:W-:Y:S02]  /*14b00*/  HADD2.F32 R4, -RZ, R13.H1_H1 ;  /* 0x3000000dff047230 */ /* 0x000fe40000004100 */
[----:B------:R-:W-:Y:S01]  /*14b10*/  FFMA.FTZ R15, R32, R12, R15 ;  /* 0x0000000c200f7223 */ /* 0x000fe2000001000f */
[----:B------:R-:W-:Y:S02]  /*14b20*/  HADD2.F32 R13, -RZ, R31.H0_H0 ;  /* 0x2000001fff0d7230 */ /* 0x000fe40000004100 */
[----:B------:R-:W-:-:S02]  /*14b30*/  HADD2.F32 R35, -RZ, R34.H0_H0 ;  /* 0x20000022ff237230 */ /* 0x000fc40000004100 */
[----:B------:R-:W-:Y:S02]  /*14b40*/  HADD2.F32 R8, -RZ, R18.H0_H0 ;  /* 0x20000012ff087230 */ /* 0x000fe40000004100 */
[-C--:B------:R-:W-:Y:S01]  /*14b50*/  FFMA.FTZ R13, R13, R3.reuse, R0 ;  /* 0x000000030d0d7223 */ /* 0x080fe20000010000 */
[----:B------:R-:W-:Y:S02]  /*14b60*/  HADD2.F32 R16, -RZ, R31.H1_H1 ;  /* 0x3000001fff107230 */ /* 0x000fe40000004100 */
[----:B------:R-:W-:Y:S01]  /*14b70*/  FFMA.FTZ R3, R35, R3, R38 ;  /* 0x0000000323037223 */ /* 0x000fe20000010026 */
[----:B------:R-:W-:Y:S02]  /*14b80*/  HADD2.F32 R14, -RZ, R33.H1_H1 ;  /* 0x30000021ff0e7230 */ /* 0x000fe40000004100 */
[----:B------:R-:W-:Y:S01]  /*14b90*/  FFMA.FTZ R15, R8, R2, R15 ;  /* 0x00000002080f7223 */ /* 0x000fe2000001000f */
[----:B------:R-:W-:Y:S02]  /*14ba0*/  HADD2.F32 R34, -RZ, R34.H1_H1 ;  /* 0x30000022ff227230 */ /* 0x000fe40000004100 */
[----:B------:R-:W-:Y:S01]  /*14bb0*/  FFMA.FTZ R13, R16, R12, R13 ;  /* 0x0000000c100d7223 */ /* 0x000fe2000001000d */
[----:B------:R-:W-:-:S02]  /*14bc0*/  HADD2.F32 R0, -RZ, R17.H0_H0 ;  /* 0x20000011ff007230 */ /* 0x000fc40000004100 */
[-C--:B------:R-:W-:Y:S01]  /*14bd0*/  FFMA.FTZ R29, R14, R12.reuse, R29 ;  /* 0x0000000c0e1d7223 */ /* 0x080fe2000001001d */
[--C-:B------:R-:W-:Y:S02]  /*14be0*/  HADD2.F32 R8, -RZ, R19.reuse.H0_H0 ;  /* 0x20000013ff087230 */ /* 0x100fe40000004100 */
[----:B------:R-:W-:Y:S01]  /*14bf0*/  FFMA.FTZ R3, R34, R12, R3 ;  /* 0x0000000c22037223 */ /* 0x000fe20000010003 */
        /* <DEDUP_REMOVED lines=8> */
[----:B------:R-:W-:Y:S01]  /*14c80*/  FFMA.FTZ R3, R14, R2, R3 ;  /* 0x000000020e037223 */ /* 0x000fe20000010003 */
        /* <DEDUP_REMOVED lines=19> */
.L_x_1053:
[----:B------:R-:W-:Y:S01]  /*14dc0*/  IADD3 R92, PT, PT, R92, 0x20, RZ ;  /* 0x000000205c5c7810 */ /* 0x000fe20007ffe0ff */
[----:B------:R-:W-:Y:S01]  /*14dd0*/  UIADD3 UR4, UPT, UPT, UR4, 0x40, URZ ;  /* 0x0000004004047890 */ /* 0x000fe2000fffe0ff */
[----:B------:R-:W-:Y:S02]  /*14de0*/  IMAD.WIDE R102, R89, 0x4, R10 ;  /* 0x0000000459667825 */ /* 0x000fe400078e020a */
[----:B------:R-:W-:-:S13]  /*14df0*/  ISETP.GE.AND P3, PT, R92, R9, PT ;  /* 0x000000095c00720c */ /* 0x000fda0003f66270 */
[----:B------:R-:W-:Y:S05]  /*14e00*/  @!P3 BRA `(.L_x_1056) ;  /* 0xffffff940048b947 */ /* 0x000fea000383ffff */
[----:B------:R-:W-:-:S07]  /*14e10*/  IMAD.WIDE R102, R89, 0x10, R6 ;  /* 0x0000001059667825 */ /* 0x000fce00078e0206 */
.L_x_1039:
[----:B------:R-:W0:Y:S02]  /*14e20*/  LDCU UR5, c[0x0][0x3d8] ;  /* 0x00007b00ff0577ac */ /* 0x000e240008000800 */
[----:B0-----:R-:W-:-:S04]  /*14e30*/  VIMNMX R97, PT, PT, R95, UR5, PT ;  /* 0x000000055f617c48 */ /* 0x001fc8000bfe0100 */
[----:B------:R-:W-:-:S13]  /*14e40*/  ISETP.GT.AND P1, PT, R97, R92, PT ;  /* 0x0000005c6100720c */ /* 0x000fda0003f24270 */
[----:B------:R-:W-:Y:S05]  /*14e50*/  @!P1 BRA `(.L_x_1057) ;  /* 0x0000002000dc9947 */ /* 0x000fea0003800000 */
[----:B------:R-:W-:-:S13]  /*14e60*/  ISETP.EQ.OR P1, PT, R96, 0x3, P0 ;  /* 0x000000036000780c */ /* 0x000fda0000722670 */
.L_x_1062:
[----:B------:R-:W0:Y:S01]  /*14e70*/  LDC R89, c[0x0][0x3ac] ;  /* 0x0000eb00ff597b82 */ /* 0x000e220000000800 */
[----:B------:R-:W2:Y:S01]  /*14e80*/  LDG.E.128.CONSTANT R12, desc[UR8][R102.64] ;  /* 0x00000008660c7981 */ /* 0x000ea2000c1e9d00 */
[----:B0-----:R-:W-:-:S05]  /*14e90*/  IMAD.WIDE R2, R89, 0x4, R102 ;  /* 0x0000000459027825 */ /* 0x001fca00078e0266 */
[----:B------:R0:W3:Y:S01]  /*14ea0*/  LDG.E.128.CONSTANT R8, desc[UR8][R2.64] ;  /* 0x0000000802087981 */ /* 0x0000e2000c1e9d00 */
[----:B------:R-:W-:-:S05]  /*14eb0*/  IMAD.WIDE R98, R89, 0x4, R2 ;  /* 0x0000000459627825 */ /* 0x000fca00078e0202 */
[----:B------:R-:W4:Y:S01]  /*14ec0*/  LDG.E.128.CONSTANT R4, desc[UR8][R98.64] ;  /* 0x0000000862047981 */ /* 0x000f22000c1e9d00 */
[----:B------:R-:W-:Y:S01]  /*14ed0*/  HFMA2 R16, -RZ, RZ, 0, 0.015625 ;  /* 0x00002400ff107431 */ /* 0x000fe200000001ff */
[----:B------:R-:W-:Y:S02]  /*14ee0*/  MOV R0, 0x3000 ;  /* 0x0000300000007802 */ /* 0x000fe40000000f00 */
[----:B------:R-:W-:Y:S02]  /*14ef0*/  ISETP.NE.AND P3, PT, R93, RZ, PT ;  /* 0x000000ff5d00720c */ /* 0x000fe40003f65270 */
[----:B------:R-:W-:Y:S02]  /*14f00*/  PRMT R0, R16, 0x5410, R0 ;  /* 0x0000541010007816 */ /* 0x000fe40000000000 */
[----:B------:R-:W-:Y:S02]  /*14f10*/  ISETP.NE.AND P2, PT, R96, 0x1, PT ;  /* 0x000000016000780c */ /* 0x000fe40003f45270 */
[----:B--2---:R-:W-:-:S02]  /*14f20*/  SHF.R.U32.HI R19, RZ, 0xf, R14 ;  /* 0x0000000fff137819 */ /* 0x004fc4000001160e */
[----:B------:R-:W-:Y:S02]  /*14f30*/  SHF.R.U32.HI R28, RZ, 0xf, R15 ;  /* 0x0000000fff1c7819 */ /* 0x000fe4000001160f */
[--C-:B------:R-:W-:Y:S02]  /*14f40*/  SHF.R.U32.HI R17, RZ, 0xf, R13.reuse ;  /* 0x0000000fff117819 */ /* 0x100fe4000001160d */
[----:B------:R-:W-:Y:S02]  /*14f50*/  LOP3.LUT R19, R19, 0x10001, RZ, 0xc0, !PT ;  /* 0x0001000113137812 */ /* 0x000fe400078ec0ff */
[C---:B------:R-:W-:Y:S02]  /*14f60*/  LOP3.LUT R56, R13.reuse, 0x70007, RZ, 0xc0, !PT ;  /* 0x000700070d387812 */ /* 0x040fe400078ec0ff */
[----:B0-----:R-:W-:Y:S02]  /*14f70*/  LOP3.LUT R2, R13, 0x380038, RZ, 0xc0, !PT ;  /* 0x003800380d027812 */ /* 0x001fe400078ec0ff */
[----:B------:R-:W-:-:S02]  /*14f80*/  SHF.R.U32.HI R53, RZ, 0x6, R13 ;  /* 0x00000006ff357819 */ /* 0x000fc4000001160d */
[----:B------:R-:W-:Y:S02]  /*14f90*/  LOP3.LUT R28, R28, 0x10001, RZ, 0xc0, !PT ;  /* 0x000100011c1c7812 */ /* 0x000fe400078ec0ff */
[C---:B------:R-:W-:Y:S02]  /*14fa0*/  LOP3.LUT R57, R12.reuse, 0x70007, RZ, 0xc0, !PT ;  /* 0x000700070c397812 */ /* 0x040fe400078ec0ff */
[----:B------:R-:W-:Y:S02]  /*14fb0*/  LOP3.LUT R16, R12, 0x380038, RZ, 0xc0, !PT ;  /* 0x003800380c107812 */ /* 0x000fe400078ec0ff */
[----:B------:R-:W-:Y:S02]  /*14fc0*/  SHF.R.U32.HI R51, RZ, 0x6, R12 ;  /* 0x00000006ff337819 */ /* 0x000fe4000001160c */
[----:B------:R-:W-:Y:S02]  /*14fd0*/  SHF.R.U32.HI R55, RZ, 0x6, R14 ;  /* 0x00000006ff377819 */ /* 0x000fe4000001160e */
[----:B------:R-:W-:-:S02]  /*14fe0*/  SHF.R.U32.HI R12, RZ, 0xf, R12 ;  /* 0x0000000fff0c7819 */ /* 0x000fc4000001160c */
[----:B------:R-:W-:Y:S02]  /*14ff0*/  LOP3.LUT R59, R14, 0x70007, RZ, 0xc0, !PT ;  /* 0x000700070e3b7812 */ /* 0x000fe400078ec0ff */
[----:B---3-5:R-:W-:Y:S02]  /*15000*/  SHF.R.U32.HI R20, RZ, 0xe, R10 ;  /* 0x0000000eff147819 */ /* 0x028fe4000001160a */
[C---:B------:R-:W-:Y:S02]  /*15010*/  LOP3.LUT R52, R11.reuse, 0x70007, RZ, 0xc0, !PT ;  /* 0x000700070b347812 */ /* 0x040fe400078ec0ff */
[----:B------:R-:W-:Y:S02]  /*15020*/  LOP3.LUT R62, R11, 0x380038, RZ, 0xc0, !PT ;  /* 0x003800380b3e7812 */ /* 0x000fe400078ec0ff */
[--C-:B------:R-:W-:Y:S02]  /*15030*/  SHF.R.U32.HI R47, RZ, 0x6, R11.reuse ;  /* 0x00000006ff2f7819 */ /* 0x100fe4000001160b */
[----:B------:R-:W-:-:S02]  /*15040*/  SHF.R.U32.HI R11, RZ, 0xe, R11 ;  /* 0x0000000eff0b7819 */ /* 0x000fc4000001160b */
[C---:B------:R-:W-:Y:S02]  /*15050*/  LOP3.LUT R45, R8.reuse, 0x70007, RZ, 0xc0, !PT ;  /* 0x00070007082d7812 */ /* 0x040fe400078ec0ff */
[----:B------:R-:W-:Y:S02]  /*15060*/  LOP3.LUT R3, R8, 0x380038, RZ, 0xc0, !PT ;  /* 0x0038003808037812 */ /* 0x000fe400078ec0ff */
[--C-:B------:R-:W-:Y:S02]  /*15070*/  SHF.R.U32.HI R34, RZ, 0x6, R8.reuse ;  /* 0x00000006ff227819 */ /* 0x100fe40000011608 */
[----:B------:R-:W-:Y:S02]  /*15080*/  SHF.R.U32.HI R13, RZ, 0xe, R8 ;  /* 0x0000000eff0d7819 */ /* 0x000fe40000011608 */
[----:B------:R-:W-:Y:S02]  /*15090*/  LOP3.LUT R18, R14, 0x380038, RZ, 0xc0, !PT ;  /* 0x003800380e127812 */ /* 0x000fe400078ec0ff */
[----:B------:R-:W-:-:S02]  /*150a0*/  SHF.R.U32.HI R58, RZ, 0x6, R15 ;  /* 0x00000006ff3a7819 */ /* 0x000fc4000001160f */
[--C-:B------:R-:W-:Y:S02]  /*150b0*/  SHF.R.U32.HI R8, RZ, 0xe, R9.reuse ;  /* 0x0000000eff087819 */ /* 0x100fe40000011609 */
[----:B------:R-:W-:Y:S02]  /*150c0*/  LOP3.LUT R17, R17, 0x10001, RZ, 0xc0, !PT ;  /* 0x0001000111117812 */ /* 0x000fe400078ec0ff */
[C---:B------:R-:W-:Y:S02]  /*150d0*/  LOP3.LUT R39, R9.reuse, 0x70007, RZ, 0xc0, !PT ;  /* 0x0007000709277812 */ /* 0x040fe400078ec0ff */
[----:B------:R-:W-:Y:S02]  /*150e0*/  LOP3.LUT R14, R9, 0x380038, RZ, 0xc0, !PT ;  /* 0x00380038090e7812 */ /* 0x000fe400078ec0ff */
[----:B------:R-:W-:Y:S02]  /*150f0*/  SHF.R.U32.HI R33, RZ, 0x6, R9 ;  /* 0x00000006ff217819 */ /* 0x000fe40000011609 */
[----:B------:R-:W-:-:S02]  /*15100*/  LOP3.LUT R19, R19, 0x20002, R20, 0xf8, !PT ;  /* 0x0002000213137812 */ /* 0x000fc400078ef814 */
[C---:B------:R-:W-:Y:S02]  /*15110*/  LOP3.LUT R70, R15.reuse, 0x70007, RZ, 0xc0, !PT ;  /* 0x000700070f467812 */ /* 0x040fe400078ec0ff */
[----:B------:R-:W-:Y:S02]  /*15120*/  LOP3.LUT R60, R15, 0x380038, RZ, 0xc0, !PT ;  /* 0x003800380f3c7812 */ /* 0x000fe400078ec0ff */
[----:B------:R-:W-:Y:S02]  /*15130*/  LOP3.LUT R20, R28, 0x20002, R11, 0xf8, !PT ;  /* 0x000200021c147812 */ /* 0x000fe400078ef80b */
[C---:B----4-:R-:W-:Y:S02]  /*15140*/  LOP3.LUT R46, R5.reuse, 0x70007, RZ, 0xc0, !PT ;  /* 0x00070007052e7812 */ /* 0x050fe400078ec0ff */
[----:B------:R-:W-:Y:S02]  /*15150*/  LOP3.LUT R9, R5, 0x380038, RZ, 0xc0, !PT ;  /* 0x0038003805097812 */ /* 0x000fe400078ec0ff */
[----:B------:R-:W-:-:S02]  /*15160*/  SHF.R.U32.HI R32, RZ, 0x6, R5 ;  /* 0x00000006ff207819 */ /* 0x000fc40000011605 */
[----:B------:R-:W-:Y:S02]  /*15170*/  SHF.R.U32.HI R29, RZ, 0xd, R5 ;  /* 0x0000000dff1d7819 */ /* 0x000fe40000011605 */
[C---:B------:R-:W-:Y:S02]  /*15180*/  LOP3.LUT R50, R10.reuse, 0x70007, RZ, 0xc0, !PT ;  /* 0x000700070a327812 */ /* 0x040fe400078ec0ff */
[----:B------:R-:W-:Y:S02]  /*15190*/  LOP3.LUT R15, R10, 0x380038, RZ, 0xc0, !PT ;  /* 0x003800380a0f7812 */ /* 0x000fe400078ec0ff */
[----:B------:R-:W-:Y:S02]  /*151a0*/  SHF.R.U32.HI R36, RZ, 0x6, R10 ;  /* 0x00000006ff247819 */ /* 0x000fe4000001160a */
[C---:B------:R-:W-:Y:S02]  /*151b0*/  LOP3.LUT R48, R6.reuse, 0x70007, RZ, 0xc0, !PT ;  /* 0x0007000706307812 */ /* 0x040fe400078ec0ff */
[----:B------:R-:W-:-:S02]  /*151c0*/  LOP3.LUT R11, R6, 0x380038, RZ, 0xc0, !PT ;  /* 0x00380038060b7812 */ /* 0x000fc400078ec0ff */
[--C-:B------:R-:W-:Y:S02]  /*151d0*/  SHF.R.U32.HI R37, RZ, 0x6, R6.reuse ;  /* 0x00000006ff257819 */ /* 0x100fe40000011606 */
[----:B------:R-:W-:Y:S02]  /*151e0*/  SHF.R.U32.HI R30, RZ, 0xd, R6 ;  /* 0x0000000dff1e7819 */ /* 0x000fe40000011606 */
[----:B------:R-:W-:Y:S02]  /*151f0*/  LOP3.LUT R83, R2, 0x64006400, RZ, 0xfc, !PT ;  /* 0x6400640002537812 */ /* 0x000fe400078efcff */
[----:B------:R-:W-:Y:S02]  /*15200*/  LOP3.LUT R5, R55, 0x380038, RZ, 0xc0, !PT ;  /* 0x0038003837057812 */ /* 0x000fe400078ec0ff */
[----:B------:R-:W-:Y:S01]  /*15210*/  LOP3.LUT R12, R12, 0x10001, RZ, 0xc0, !PT ;  /* 0x000100010c0c7812 */ /* 0x000fe200078ec0ff */
[----:B------:R-:W-:Y:S01]  /*15220*/  HFMA2 R83, R83, R0.H1_H1, -132, -132 ;  /* 0xd820d82053537431 */ /* 0x000fe20000060000 */
[----:B------:R-:W-:-:S02]  /*15230*/  LOP3.LUT R10, R17, 0x20002, R8, 0xf8, !PT ;  /* 0x00020002110a7812 */ /* 0x000fc400078ef808 */
[----:B------:R-:W-:Y:S02]  /*15240*/  LOP3.LUT R2, R51, 0x380038, RZ, 0xc0, !PT ;  /* 0x0038003833027812 */ /* 0x000fe400078ec0ff */
[----:B------:R-:W-:Y:S02]  /*15250*/  LOP3.LUT R6, R58, 0x380038, RZ, 0xc0, !PT ;  /* 0x003800383a067812 */ /* 0x000fe400078ec0ff */
[C---:B------:R-:W-:Y:S02]  /*15260*/  LOP3.LUT R38, R4.reuse, 0x70007, RZ, 0xc0, !PT ;  /* 0x0007000704267812 */ /* 0x040fe400078ec0ff */
[----:B------:R-:W-:Y:S02]  /*15270*/  LOP3.LUT R8, R4, 0x380038, RZ, 0xc0, !PT ;  /* 0x0038003804087812 */ /* 0x000fe400078ec0ff */
[--C-:B------:R-:W-:Y:S02]  /*15280*/  SHF.R.U32.HI R35, RZ, 0x6, R4.reuse ;  /* 0x00000006ff237819 */ /* 0x100fe40000011604 */
[----:B------:R-:W-:-:S02]  /*15290*/  SHF.R.U32.HI R28, RZ, 0xd, R4 ;  /* 0x0000000dff1c7819 */ /* 0x000fc40000011604 */
[----:B------:R-:W-:Y:S02]  /*152a0*/  LOP3.LUT R4, R53, 0x380038, RZ, 0xc0, !PT ;  /* 0x0038003835047812 */ /* 0x000fe400078ec0ff */
[----:B------:R-:W-:Y:S02]  /*152b0*/  LOP3.LUT R5, R5, 0x64006400, RZ, 0xfc, !PT ;  /* 0x6400640005057812 */ /* 0x000fe400078efcff */
[----:B------:R-:W-:Y:S02]  /*152c0*/  LOP3.LUT R13, R12, 0x20002, R13, 0xf8, !PT ;  /* 0x000200020c0d7812 */ /* 0x000fe400078ef80d */
[----:B------:R-:W-:Y:S02]  /*152d0*/  LOP3.LUT R85, R2, 0x64006400, RZ, 0xfc, !PT ;  /* 0x6400640002557812 */ /* 0x000fe400078efcff */
[----:B------:R-:W-:Y:S02]  /*152e0*/  LOP3.LUT R61, R6, 0x64006400, RZ, 0xfc, !PT ;  /* 0x64006400063d7812 */ /* 0x000fe400078efcff */
[C---:B------:R-:W-:Y:S01]  /*152f0*/  LOP3.LUT R54, R7.reuse, 0x70007, RZ, 0xc0, !PT ;  /* 0x0007000707367812 */ /* 0x040fe200078ec0ff */
[-C--:B------:R-:W-:Y:S01]  /*15300*/  HFMA2 R85, R85, R0.reuse.H1_H1, -132, -132 ;  /* 0xd820d82055557431 */ /* 0x080fe20000060000 */
[----:B------:R-:W-:Y:S01]  /*15310*/  LOP3.LUT R12, R7, 0x380038, RZ, 0xc0, !PT ;  /* 0x00380038070c7812 */ /* 0x000fe200078ec0ff */
[----:B------:R-:W-:Y:S01]  /*15320*/  HFMA2 R61, R61, R0.H1_H1, -132, -132 ;  /* 0xd820d8203d3d7431 */ /* 0x000fe20000060000 */
[----:B------:R-:W-:-:S02]  /*15330*/  SHF.R.U32.HI R49, RZ, 0x6, R7 ;  /* 0x00000006ff317819 */ /* 0x000fc40000011607 */
[----:B------:R-:W-:Y:S02]  /*15340*/  SHF.R.U32.HI R31, RZ, 0xd, R7 ;  /* 0x0000000dff1f7819 */ /* 0x000fe40000011607 */
[----:B------:R-:W-:Y:S02]  /*15350*/  LOP3.LUT R2, R34, 0x380038, RZ, 0xc0, !PT ;  /* 0x0038003822027812 */ /* 0x000fe400078ec0ff */
[----:B------:R-:W-:Y:S02]  /*15360*/  LOP3.LUT R6, R36, 0x380038, RZ, 0xc0, !PT ;  /* 0x0038003824067812 */ /* 0x000fe400078ec0ff */
[----:B------:R-:W-:Y:S01]  /*15370*/  LOP3.LUT R7, R60, 0x64006400, RZ, 0xfc, !PT ;  /* 0x640064003c077812 */ /* 0x000fe200078efcff */
[-C--:B------:R-:W-:Y:S01]  /*15380*/  HFMA2 R60, R5, R0.reuse.H1_H1, -132, -132 ;  /* 0xd820d820053c7431 */ /* 0x080fe20000060000 */
[----:B------:R-:W-:Y:S02]  /*15390*/  LOP3.LUT R77, R4, 0x64006400, RZ, 0xfc, !PT ;  /* 0x64006400044d7812 */ /* 0x000fe400078efcff */
[----:B------:R-:W-:Y:S01]  /*153a0*/  LOP3.LUT R4, R33, 0x380038, RZ, 0xc0, !PT ;  /* 0x0038003821047812 */ /* 0x000fe200078ec0ff */
[-C--:B------:R-:W-:Y:S01]  /*153b0*/  HFMA2 R78, R7, R0.reuse.H1_H1, -132, -132 ;  /* 0xd820d820074e7431 */ /* 0x080fe20000060000 */
[----:B------:R-:W-:Y:S01]  /*153c0*/  LOP3.LUT R28, R13, 0x40004, R28, 0xf8, !PT ;  /* 0x000400040d1c7812 */ /* 0x000fe200078ef81c */
[----:B------:R-:W-:Y:S01]  /*153d0*/  HFMA2 R77, R77, R0.H1_H1, -132, -132 ;  /* 0xd820d8204d4d7431 */ /* 0x000fe20000060000 */
[----:B------:R-:W-:-:S02]  /*153e0*/  LOP3.LUT R3, R3, 0x64006400, RZ, 0xfc, !PT ;  /* 0x6400640003037812 */ /* 0x000fc400078efcff */
[----:B------:R-:W-:Y:S02]  /*153f0*/  LOP3.LUT R5, R2, 0x64006400, RZ, 0xfc, !PT ;  /* 0x6400640002057812 */ /* 0x000fe400078efcff */
[----:B------:R-:W-:Y:S02]  /*15400*/  LOP3.LUT R13, R6, 0x64006400, RZ, 0xfc, !PT ;  /* 0x64006400060d7812 */ /* 0x000fe400078efcff */
[----:B------:R-:W-:Y:S02]  /*15410*/  LOP3.LUT R30, R19, 0x40004, R30, 0xf8, !PT ;  /* 0x00040004131e7812 */ /* 0x000fe400078ef81e */
[----:B------:R-:W-:Y:S02]  /*15420*/  LOP3.LUT R6, R37, 0x380038, RZ, 0xc0, !PT ;  /* 0x0038003825067812 */ /* 0x000fe400078ec0ff */
[----:B------:R-:W-:Y:S02]  /*15430*/  LOP3.LUT R19, R4, 0x64006400, RZ, 0xfc, !PT ;  /* 0x6400640004137812 */ /* 0x000fe400078efcff */
[----:B------:R-:W-:-:S02]  /*15440*/  LOP3.LUT R2, R35, 0x380038, RZ, 0xc0, !PT ;  /* 0x0038003823027812 */ /* 0x000fc400078ec0ff */
[----:B------:R-:W-:Y:S01]  /*15450*/  LOP3.LUT R7, R47, 0x380038, RZ, 0xc0, !PT ;  /* 0x003800382f077812 */ /* 0x000fe200078ec0ff */
[-C--:B------:R-:W-:Y:S01]  /*15460*/  HFMA2 R19, R19, R0.reuse.H1_H1, -132, -132 ;  /* 0xd820d82013137431 */ /* 0x080fe20000060000 */
[----:B------:R-:W-:Y:S02]  /*15470*/  LOP3.LUT R4, R32, 0x380038, RZ, 0xc0, !PT ;  /* 0x0038003820047812 */ /* 0x000fe400078ec0ff */
[----:B------:R-:W-:Y:S01]  /*15480*/  LOP3.LUT R31, R20, 0x40004, R31, 0xf8, !PT ;  /* 0x00040004141f7812 */ /* 0x000fe200078ef81f */
[-C--:B------:R-:W-:Y:S01]  /*15490*/  HFMA2 R20, R5, R0.reuse.H1_H1, -132, -132 ;  /* 0xd820d82005147431 */ /* 0x080fe20000060000 */
[----:B------:R-:W-:Y:S01]  /*154a0*/  LOP3.LUT R65, R62, 0x64006400, RZ, 0xfc, !PT ;  /* 0x640064003e417812 */ /* 0x000fe200078efcff */
[-C--:B------:R-:W-:Y:S01]  /*154b0*/  HFMA2 R62, R3, R0.reuse.H1_H1, -132, -132 ;  /* 0xd820d820033e7431 */ /* 0x080fe20000060000 */
[----:B------:R-:W-:Y:S02]  /*154c0*/  LOP3.LUT R69, R6, 0x64006400, RZ, 0xfc, !PT ;  /* 0x6400640006457812 */ /* 0x000fe400078efcff */
[----:B------:R-:W-:Y:S01]  /*154d0*/  LOP3.LUT R67, R11, 0x64006400, RZ, 0xfc, !PT ;  /* 0x640064000b437812 */ /* 0x000fe200078efcff */
[----:B------:R-:W-:Y:S01]  /*154e0*/  HFMA2 R65, R65, R0.H1_H1, -132, -132 ;  /* 0xd820d82041417431 */ /* 0x000fe20000060000 */
[----:B------:R-:W-:-:S02]  /*154f0*/  LOP3.LUT R3, R2, 0x64006400, RZ, 0xfc, !PT ;  /* 0x6400640002037812 */ /* 0x000fc400078efcff */
[----:B------:R-:W-:Y:S02]  /*15500*/  LOP3.LUT R5, R55, 0x1c001c0, RZ, 0xc0, !PT ;  /* 0x01c001c037057812 */ /* 0x000fe400078ec0ff */
[----:B------:R-:W-:Y:S02]  /*15510*/  LOP3.LUT R17, R7, 0x64006400, RZ, 0xfc, !PT ;  /* 0x6400640007117812 */ /* 0x000fe400078efcff */
[----:B------:R-:W-:Y:S02]  /*15520*/  LOP3.LUT R11, R4, 0x64006400, RZ, 0xfc, !PT ;  /* 0x64006400040b7812 */ /* 0x000fe400078efcff */
[----:B------:R-:W-:Y:S01]  /*15530*/  LOP3.LUT R6, R58, 0x1c001c0, RZ, 0xc0, !PT ;  /* 0x01c001c03a067812 */ /* 0x000fe200078ec0ff */
[-C--:B------:R-:W-:Y:S01]  /*15540*/  HFMA2 R17, R17, R0.reuse.H1_H1, -132, -132 ;  /* 0xd820d82011117431 */ /* 0x080fe20000060000 */
[----:B------:R-:W-:Y:S01]  /*15550*/  LOP3.LUT R7, R8, 0x64006400, RZ, 0xfc, !PT ;  /* 0x6400640008077812 */ /* 0x000fe200078efcff */
[----:B------:R-:W-:Y:S01]  /*15560*/  HFMA2 R11, R11, R0.H1_H1, -132, -132 ;  /* 0xd820d8200b0b7431 */ /* 0x000fe20000060000 */
[----:B------:R-:W-:-:S02]  /*15570*/  LOP3.LUT R2, R51, 0x1c001c0, RZ, 0xc0, !PT ;  /* 0x01c001c033027812 */ /* 0x000fc400078ec0ff */
[----:B------:R-:W-:Y:S02]  /*15580*/  LOP3.LUT R4, R53, 0x1c001c0, RZ, 0xc0, !PT ;  /* 0x01c001c035047812 */ /* 0x000fe400078ec0ff */
[----:B------:R-:W-:Y:S01]  /*15590*/  LOP3.LUT R29, R10, 0x40004, R29, 0xf8, !PT ;  /* 0x000400040a1d7812 */ /* 0x000fe200078ef81d */
[-C--:B------:R-:W-:Y:S01]  /*155a0*/  HFMA2 R10, R69, R0.reuse.H1_H1, -132, -132 ;  /* 0xd820d820450a7431 */ /* 0x080fe20000060000 */
        /* <DEDUP_REMOVED lines=20> */
[----:B------:R-:W-:Y:S01]  /*156f0*/  LOP3.LUT R2, R34, 0x1c001c0, RZ, 0xc0, !PT ;  /* 0x01c001c022027812 */ /* 0x000fe200078ec0ff */
[----:B------:R-:W-:Y:S01]  /*15700*/  HADD2 R84, R56, -1028, -1028 ;  /* 0xe404e40438547430 */ /* 0x000fe20000000000 */
[----:B------:R-:W-:Y:S01]  /*15710*/  LOP3.LUT R8, R47, 0x1c001c0, RZ, 0xc0, !PT ;  /* 0x01c001c02f087812 */ /* 0x000fe200078ec0ff */
[-C--:B------:R-:W-:Y:S01]  /*15720*/  HFMA2 R64, R15, R0.reuse.H1_H1, -132, -132 ;  /* 0xd820d8200f407431 */ /* 0x080fe20000060000 */
[----:B------:R-:W-:Y:S01]  /*15730*/  LOP3.LUT R87, R16, 0x64006400, RZ, 0xfc, !PT ;  /* 0x6400640010577812 */ /* 0x000fe200078efcff */
[----:B------:R-:W-:Y:S01]  /*15740*/  HFMA2 R16, R7, R0.H1_H1, -132, -132 ;  /* 0xd820d82007107431 */ /* 0x000fe20000060000 */
[----:B------:R-:W-:-:S02]  /*15750*/  LOP3.LUT R9, R9, 0x64006400, RZ, 0xfc, !PT ;  /* 0x6400640009097812 */ /* 0x000fc400078efcff */
[----:B------:R-:W-:Y:S01]  /*15760*/  LOP3.LUT R5, R6, 0x64006400, RZ, 0xfc, !PT ;  /* 0x6400640006057812 */ /* 0x000fe200078efcff */
[-C--:B------:R-:W-:Y:S01]  /*15770*/  HFMA2 R87, R87, R0.reuse.H1_H1, -132, -132 ;  /* 0xd820d82057577431 */ /* 0x080fe20000060000 */
[----:B------:R-:W-:Y:S01]  /*15780*/  LOP3.LUT R51, R51, 0x64006400, RZ, 0xfc, !PT ;  /* 0x6400640033337812 */ /* 0x000fe200078efcff */
[-C--:B------:R-:W-:Y:S01]  /*15790*/  HFMA2 R15, R9, R0.reuse.H1_H1, -132, -132 ;  /* 0xd820d820090f7431 */ /* 0x080fe20000060000 */
[----:B------:R-:W-:Y:S01]  /*157a0*/  LOP3.LUT R7, R4, 0x64006400, RZ, 0xfc, !PT ;  /* 0x6400640004077812 */ /* 0x000fe200078efcff */
[-C--:B------:R-:W-:Y:S01]  /*157b0*/  HFMA2 R9, R73, R0.reuse.H1_H1, -132, -132 ;  /* 0xd820d82049097431 */ /* 0x080fe20000060000 */
[----:B------:R-:W-:Y:S01]  /*157c0*/  LOP3.LUT R6, R37, 0x1c001c0, RZ, 0xc0, !PT ;  /* 0x01c001c025067812 */ /* 0x000fe200078ec0ff */
[----:B------:R-:W-:Y:S01]  /*157d0*/  HADD2 R86, R51, -1028, -1028 ;  /* 0xe404e40433567430 */ /* 0x000fe20000000000 */
[----:B------:R-:W-:Y:S01]  /*157e0*/  LOP3.LUT R3, R2, 0x64006400, RZ, 0xfc, !PT ;  /* 0x6400640002037812 */ /* 0x000fe200078efcff */
[----:B------:R-:W-:Y:S01]  /*157f0*/  HFMA2 R7, R7, R0.H0_H0, -20, -20 ;  /* 0xcd00cd0007077431 */ /* 0x000fe20000040000 */
        /* <DEDUP_REMOVED lines=26> */
[----:B------:R-:W-:Y:S01]  /*159a0*/  LOP3.LUT R70, R70, 0x64006400, RZ, 0xfc, !PT ;  /* 0x6400640046467812 */ /* 0x000fe200078efcff */
[----:B------:R-:W-:Y:S01]  /*159b0*/  HADD2 R72, R50, -1028, -1028 ;  /* 0xe404e40432487430 */ /* 0x000fe20000000000 */
[----:B------:R-:W-:Y:S02]  /*159c0*/  LOP3.LUT R47, R36, 0x64006400, RZ, 0xfc, !PT ;  /* 0x64006400242f7812 */ /* 0x000fe400078efcff */
[----:B------:R-:W-:Y:S02]  /*159d0*/  LOP3.LUT R51, R48, 0x64006400, RZ, 0xfc, !PT ;  /* 0x6400640030337812 */ /* 0x000fe400078efcff */
[----:B------:R-:W-:Y:S01]  /*159e0*/  LOP3.LUT R71, R2, 0x64006400, RZ, 0xfc, !PT ;  /* 0x6400640002477812 */ /* 0x000fe200078efcff */
[-C--:B------:R-:W-:Y:S01]  /*159f0*/  HFMA2 R2, R75, R0.reuse.H0_H0, -20, -20 ;  /* 0xcd00cd004b027431 */ /* 0x080fe20000040000 */
        /* <DEDUP_REMOVED lines=129> */
.L_x_1058:
        /* <DEDUP_REMOVED lines=85> */
.L_x_1060:
        /* <DEDUP_REMOVED lines=82> */
.L_x_1061:
        /* <DEDUP_REMOVED lines=79> */
.L_x_1059:
[----:B------:R-:W-:Y:S01]  /*17170*/  IADD3 R92, PT, PT, R92, 0x20, RZ ;  /* 0x000000205c5c7810 */ /* 0x000fe20007ffe0ff */
[----:B------:R-:W-:Y:S01]  /*17180*/  UIADD3 UR4, UPT, UPT, UR4, 0x40, URZ ;  /* 0x0000004004047890 */ /* 0x000fe2000fffe0ff */
[----:B------:R-:W-:Y:S02]  /*17190*/  IMAD.WIDE R102, R89, 0x4, R98 ;  /* 0x0000000459667825 */ /* 0x000fe400078e0262 */
[----:B------:R-:W-:-:S13]  /*171a0*/  ISETP.GE.AND P3, PT, R92, R97, PT ;  /* 0x000000615c00720c */ /* 0x000fda0003f66270 */
[----:B------:R-:W-:Y:S05]  /*171b0*/  @!P3 BRA `(.L_x_1062) ;  /* 0xffffffdc002cb947 */ /* 0x000fea000383ffff */
[----:B------:R-:W-:-:S07]  /*171c0*/  IMAD.WIDE R102, R89, 0xc, R100 ;  /* 0x0000000c59667825 */ /* 0x000fce00078e0264 */
.L_x_1057:
[----:B------:R-:W0:Y:S02]  /*171d0*/  LDCU UR5, c[0x0][0x3dc] ;  /* 0x00007b80ff0577ac */ /* 0x000e240008000800 */
[----:B0-----:R-:W-:-:S04]  /*171e0*/  VIMNMX R95, PT, PT, R95, UR5, PT ;  /* 0x000000055f5f7c48 */ /* 0x001fc8000bfe0100 */
[----:B------:R-:W-:-:S13]  /*171f0*/  ISETP.GT.AND P1, PT, R95, R92, PT ;  /* 0x0000005c5f00720c */ /* 0x000fda0003f24270 */
[----:B------:R-:W-:Y:S05]  /*17200*/  @!P1 BRA `(.L_x_1063) ;  /* 0x0000001000bc9947 */ /* 0x000fea0003800000 */
[----:B------:R-:W-:Y:S01]  /*17210*/  ISETP.EQ.OR P0, PT, R96, 0x3, P0 ;  /* 0x000000036000780c */ /* 0x000fe20000702670 */
[----:B------:R-:W-:-:S12]  /*17220*/  UIADD3 UR4, UPT, UPT, UR4, 0x80, URZ ;  /* 0x0000008004047890 */ /* 0x000fd8000fffe0ff */
.L_x_1068:
[----:B------:R-:W2:Y:S01]  /*17230*/  LDG.E.128.CONSTANT R4, desc[UR8][R102.64] ;  /* 0x0000000866047981 */ /* 0x000ea2000c1e9d00 */
[----:B------:R-:W-:Y:S01]  /*17240*/  HFMA2 R8, -RZ, RZ, 0, 0.0625 ;  /* 0x00002c00ff087431 */ /* 0x000fe200000001ff */
[----:B------:R-:W-:Y:S02]  /*17250*/  MOV R0, 0x2400 ;  /* 0x0000240000007802 */ /* 0x000fe40000000f00 */
[----:B------:R-:W-:Y:S02]  /*17260*/  MOV R18, 0x3400 ;  /* 0x0000340000127802 */ /* 0x000fe40000000f00 */
[----:B------:R-:W-:Y:S02]  /*17270*/  PRMT R8, R0, 0x5410, R8 ;  /* 0x0000541000087816 */ /* 0x000fe40000000008 */
[----:B------:R-:W-:Y:S02]  /*17280*/  ISETP.NE.AND P1, PT, R93, RZ, PT ;  /* 0x000000ff5d00720c */ /* 0x000fe40003f25270 */
[----:B------:R-:W-:-:S02]  /*17290*/  ISETP.NE.AND P2, PT, R96, 0x1, PT ;  /* 0x000000016000780c */ /* 0x000fc40003f45270 */
[C---:B--2---:R-:W-:Y:S02]  /*172a0*/  LOP3.LUT R45, R5.reuse, 0x30003, RZ, 0xc0, !PT ;  /* 0x00030003052d7812 */ /* 0x044fe400078ec0ff */
[C---:B------:R-:W-:Y:S02]  /*172b0*/  LOP3.LUT R2, R5.reuse, 0xc000c, RZ, 0xc0, !PT ;  /* 0x000c000c05027812 */ /* 0x040fe400078ec0ff */
[C---:B------:R-:W-:Y:S02]  /*172c0*/  LOP3.LUT R17, R5.reuse, 0x300030, RZ, 0xc0, !PT ;  /* 0x0030003005117812 */ /* 0x040fe400078ec0ff */
[----:B------:R-:W-:Y:S02]  /*172d0*/  LOP3.LUT R32, R5, 0xc000c0, RZ, 0xc0, !PT ;  /* 0x00c000c005207812 */ /* 0x000fe400078ec0ff */
[----:B------:R-:W-:Y:S02]  /*172e0*/  SHF.R.U32.HI R47, RZ, 0x8, R5 ;  /* 0x00000008ff2f7819 */ /* 0x000fe40000011605 */
[----:B------:R-:W-:-:S02]  /*172f0*/  LOP3.LUT R5, R6, 0xc000c, RZ, 0xc0, !PT ;  /* 0x000c000c06057812 */ /* 0x000fc400078ec0ff */
[C---:B------:R-:W-:Y:S02]  /*17300*/  LOP3.LUT R48, R6.reuse, 0x30003, RZ, 0xc0, !PT ;  /* 0x0003000306307812 */ /* 0x040fe400078ec0ff */
[C---:B------:R-:W-:Y:S02]  /*17310*/  LOP3.LUT R19, R6.reuse, 0x300030, RZ, 0xc0, !PT ;  /* 0x0030003006137812 */ /* 0x040fe400078ec0ff */
[----:B------:R-:W-:Y:S02]  /*17320*/  LOP3.LUT R34, R6, 0xc000c0, RZ, 0xc0, !PT ;  /* 0x00c000c006227812 */ /* 0x000fe400078ec0ff */
[----:B------:R-:W-:Y:S02]  /*17330*/  SHF.R.U32.HI R49, RZ, 0x8, R6 ;  /* 0x00000008ff317819 */ /* 0x000fe40000011606 */
[----:B------:R-:W-:Y:S02]  /*17340*/  LOP3.LUT R6, R5, 0x64006400, RZ, 0xfc, !PT ;  /* 0x6400640005067812 */ /* 0x000fe400078efcff */
[----:B------:R-:W-:-:S02]  /*17350*/  LOP3.LUT R9, R4, 0x30003, RZ, 0xc0, !PT ;  /* 0x0003000304097812 */ /* 0x000fc400078ec0ff */
[C---:B------:R-:W-:Y:S02]  /*17360*/  LOP3.LUT R0, R4.reuse, 0xc000c, RZ, 0xc0, !PT ;  /* 0x000c000c04007812 */ /* 0x040fe400078ec0ff */
[C---:B------:R-:W-:Y:S02]  /*17370*/  LOP3.LUT R10, R4.reuse, 0x300030, RZ, 0xc0, !PT ;  /* 0x00300030040a7812 */ /* 0x040fe400078ec0ff */
[----:B------:R-:W-:Y:S02]  /*17380*/  LOP3.LUT R11, R4, 0xc000c0, RZ, 0xc0, !PT ;  /* 0x00c000c0040b7812 */ /* 0x000fe400078ec0ff */
[----:B------:R-:W-:Y:S02]  /*17390*/  SHF.R.U32.HI R51, RZ, 0x8, R7 ;  /* 0x00000008ff337819 */ /* 0x000fe40000011607 */
[----:B------:R-:W-:Y:S02]  /*173a0*/  LOP3.LUT R5, R47, 0xc000c, RZ, 0xc0, !PT ;  /* 0x000c000c2f057812 */ /* 0x000fe400078ec0ff */
[----:B------:R-:W-:-:S02]  /*173b0*/  SHF.R.U32.HI R4, RZ, 0x8, R4 ;  /* 0x00000008ff047819 */ /* 0x000fc40000011604 */
[----:B------:R-:W-:Y:S02]  /*173c0*/  LOP3.LUT R3, R2, 0x64006400, RZ, 0xfc, !PT ;  /* 0x6400640002037812 */ /* 0x000fe400078efcff */
[----:B------:R-:W-:Y:S02]  /*173d0*/  LOP3.LUT R14, R51, 0xc000c, RZ, 0xc0, !PT ;  /* 0x000c000c330e7812 */ /* 0x000fe400078ec0ff */
[----:B------:R-:W-:Y:S02]  /*173e0*/  LOP3.LUT R5, R5, 0x64006400, RZ, 0xfc, !PT ;  /* 0x6400640005057812 */ /* 0x000fe400078efcff */
[----:B------:R-:W-:Y:S02]  /*173f0*/  LOP3.LUT R2, R4, 0xc000c, RZ, 0xc0, !PT ;  /* 0x000c000c04027812 */ /* 0x000fe400078ec0ff */
[C---:B------:R-:W-:Y:S02]  /*17400*/  LOP3.LUT R50, R7.reuse, 0x30003, RZ, 0xc0, !PT ;  /* 0x0003000307327812 */ /* 0x040fe400078ec0ff */
[----:B------:R-:W-:-:S02]  /*17410*/  LOP3.LUT R12, R7, 0xc000c, RZ, 0xc0, !PT ;  /* 0x000c000c070c7812 */ /* 0x000fc400078ec0ff */
[C---:B-----5:R-:W-:Y:S02]  /*17420*/  LOP3.LUT R20, R7.reuse, 0x300030, RZ, 0xc0, !PT ;  /* 0x0030003007147812 */ /* 0x060fe400078ec0ff */
        /* <DEDUP_REMOVED lines=28> */
[----:B------:R-:W-:Y:S01]  /*175f0*/  LOP3.LUT R31, R17, 0x64006400, RZ, 0xfc, !PT ;  /* 0x64006400111f7812 */ /* 0x000fe200078efcff */
[-C--:B------:R-:W-:Y:S01]  /*17600*/  HFMA2 R17, R10, R8.reuse.H1_H1, -66, -66 ;  /* 0xd420d4200a117431 */ /* 0x080fe20000060008 */
[----:B------:R-:W-:Y:S02]  /*17610*/  LOP3.LUT R5, R5, 0x64006400, RZ, 0xfc, !PT ;  /* 0x6400640005057812 */ /* 0x000fe400078efcff */
[----:B------:R-:W-:Y:S01]  /*17620*/  LOP3.LUT R7, R7, 0x64006400, RZ, 0xfc, !PT ;  /* 0x6400640007077812 */ /* 0x000fe200078efcff */
[-C--:B------:R-:W-:Y:S01]  /*17630*/  HFMA2 R31, R31, R8.reuse.H1_H1, -66, -66 ;  /* 0xd420d4201f1f7431 */ /* 0x080fe20000060008 */
[----:B------:R-:W-:Y:S01]  /*17640*/  LOP3.LUT R33, R32, 0x64006400, RZ, 0xfc, !PT ;  /* 0x6400640020217812 */ /* 0x000fe200078efcff */
[-C--:B------:R-:W-:Y:S01]  /*17650*/  HFMA2 R36, R5, R8.reuse.H0_H0, -18, -18 ;  /* 0xcc80cc8005247431 */ /* 0x080fe20000040008 */
[----:B------:R-:W-:Y:S01]  /*17660*/  LOP3.LUT R10, R49, 0xc000c0, RZ, 0xc0, !PT ;  /* 0x00c000c0310a7812 */ /* 0x000fe200078ec0ff */
[-C--:B------:R-:W-:Y:S01]  /*17670*/  HFMA2 R30, R7, R8.reuse.H1_H1, -66, -66 ;  /* 0xd420d420071e7431 */ /* 0x080fe20000060008 */
        /* <DEDUP_REMOVED lines=10> */
[----:B------:R-:W-:Y:S01]  /*17720*/  LOP3.LUT R5, R50, 0x64006400, RZ, 0xfc, !PT ;  /* 0x6400640032057812 */ /* 0x000fe200078efcff */
[-C--:B------:R-:W-:Y:S01]  /*17730*/  HFMA2 R38, R39, R8.reuse.H0_H0, -18, -18 ;  /* 0xcc80cc8027267431 */ /* 0x080fe20000040008 */
[----:B------:R-:W-:Y:S02]  /*17740*/  LOP3.LUT R19, R19, 0x64006400, RZ, 0xfc, !PT ;  /* 0x6400640013137812 */ /* 0x000fe400078efcff */
[----:B------:R-:W-:Y:S02]  /*17750*/  LOP3.LUT R20, R20, 0x64006400, RZ, 0xfc, !PT ;  /* 0x6400640014147812 */ /* 0x000fe400078efcff */
        /* <DEDUP_REMOVED lines=25> */
[----:B------:R-:W0:Y:S01]  /*178f0*/  LDS.128 R4, [UR4+-0x80] ;  /* 0xffff8004ff047984 */ /* 0x000e220008000c00 */
[----:B------:R-:W-:Y:S02]  /*17900*/  PRMT R44, R44, 0x5410, R43 ;  /* 0x000054102c2c7816 */ /* 0x000fe4000000002b */
[----:B------:R-:W-:Y:S01]  /*17910*/  PRMT R42, R42, 0x5410, R41 ;  /* 0x000054102a2a7816 */ /* 0x000fe20000000029 */
        /* <DEDUP_REMOVED lines=41> */
.L_x_1064:
[----:B------:R-:W-:Y:S05]  /*17bb0*/  @!P2 BRA `(.L_x_1065) ;  /* 0x000000080038a947 */ /* 0x000fea0003800000 */
[----:B------:R-:W-:Y:S02]  /*17bc0*/  PRMT R4, R90, 0x9910, RZ ;  /* 0x000099105a047816 */ /* 0x000fe400000000ff */
[----:B------:R-:W-:Y:S02]  /*17bd0*/  ISETP.NE.AND P3, PT, R96, 0x2, PT ;  /* 0x000000026000780c */ /* 0x000fe40003f65270 */
[----:B------:R-:W-:-:S13]  /*17be0*/  ISETP.NE.AND P1, PT, R4, RZ, PT ;  /* 0x000000ff0400720c */ /* 0x000fda0003f25270 */
[----:B------:R-:W-:Y:S05]  /*17bf0*/  @!P1 BRA `(.L_x_1066) ;  /* 0x0000000000b09947 */ /* 0x000fea0003800000 */
        /* <DEDUP_REMOVED lines=44> */
.L_x_1066:
[----:B------:R-:W-:Y:S05]  /*17ec0*/  @!P3 BRA `(.L_x_1065) ;  /* 0x000000040074b947 */ /* 0x000fea0003800000 */
[----:B------:R-:W-:-:S04]  /*17ed0*/  PRMT R4, R91, 0x9910, RZ ;  /* 0x000099105b047816 */ /* 0x000fc800000000ff */
[----:B------:R-:W-:-:S13]  /*17ee0*/  ISETP.NE.AND P1, PT, R4, RZ, PT ;  /* 0x000000ff0400720c */ /* 0x000fda0003f25270 */
[----:B------:R-:W-:Y:S05]  /*17ef0*/  @!P1 BRA `(.L_x_1067) ;  /* 0x0000000000b09947 */ /* 0x000fea0003800000 */
        /* <DEDUP_REMOVED lines=44> */
.L_x_1067:
        /* <DEDUP_REMOVED lines=46> */
.L_x_1065:
[----:B------:R-:W0:Y:S01]  /*184a0*/  LDC R89, c[0x0][0x3ac] ;  /* 0x0000eb00ff597b82 */ /* 0x000e220000000800 */
[----:B------:R-:W-:Y:S01]  /*184b0*/  IADD3 R92, PT, PT, R92, 0x10, RZ ;  /* 0x000000105c5c7810 */ /* 0x000fe20007ffe0ff */
[----:B------:R-:W-:-:S03]  /*184c0*/  UIADD3 UR4, UPT, UPT, UR4, 0x20, URZ ;  /* 0x0000002004047890 */ /* 0x000fc6000fffe0ff */
[----:B------:R-:W-:Y:S01]  /*184d0*/  ISETP.GE.AND P1, PT, R92, R95, PT ;  /* 0x0000005f5c00720c */ /* 0x000fe20003f26270 */
[----:B0-----:R-:W-:-:S12]  /*184e0*/  IMAD.WIDE R102, R89, 0x4, R102 ;  /* 0x0000000459667825 */ /* 0x001fd800078e0266 */
[----:B------:R-:W-:Y:S05]  /*184f0*/  @!P1 BRA `(.L_x_1068) ;  /* 0xffffffec004c9947 */ /* 0x000fea000383ffff */
.L_x_1063:
[----:B------:R-:W0:Y:S01]  /*18500*/  LDC.64 R4, c[0x0][0x3a0] ;  /* 0x0000e800ff047b82 */ /* 0x000e220000000a00 */
        /* <DEDUP_REMOVED lines=9> */
.L_x_1072:
[----:B------:R-:W0:Y:S02]  /*185a0*/  LDS R2, [R0] ;  /* 0x0000000000027984 */ /* 0x000e240000000800 */
[----:B0-----:R-:W-:-:S05]  /*185b0*/  HADD2 R3, R2, R40 ;  /* 0x0000002802037230 */ /* 0x001fca0000000000 */
[----:B------:R-:W0:Y:S02]  /*185c0*/  ATOMS.CAST.SPIN P0, [R0], R2, R3 ;  /* 0x000000020000758d */ /* 0x000e240001800003 */
[----:B0-----:R-:W-:Y:S05]  /*185d0*/  @!P0 BRA `(.L_x_1072) ;  /* 0xfffffffc00f08947 */ /* 0x001fea000383ffff */
[----:B------:R-:W-:Y:S05]  /*185e0*/  BRA `(.L_x_1070) ;  /* 0x00000000000c7947 */ /* 0x000fea0003800000 */
.L_x_1071:
[----:B------:R-:W2:Y:S02]  /*185f0*/  LD.E R0, desc[UR8][R4.64] ;  /* 0x0000000804007980 */ /* 0x000ea4000c101900 */
[----:B--2---:R-:W-:-:S05]  /*18600*/  IADD3 R3, PT, PT, R40, R0, RZ ;  /* 0x0000000028037210 */ /* 0x004fca0007ffe0ff */
[----:B------:R0:W-:Y:S02]  /*18610*/  ST.E desc[UR8][R4.64], R3 ;  /* 0x0000000304007985 */ /* 0x0001e4000c101908 */
.L_x_1070:
[----:B------:R-:W-:Y:S05]  /*18620*/  BSYNC.RECONVERGENT B0 ;  /* 0x0000000000007941 */ /* 0x000fea0003800200 */
.L_x_1069:
[----:B------:R1:W-:Y:S01]  /*18630*/  ATOM.E.ADD.F16x2.RN.STRONG.GPU P0, RZ, desc[UR8][R4.64+0x4], R27 ;  /* 0x8000041b04ff79a2 */ /* 0x0003e2000c10e108 */
[----:B------:R-:W-:Y:S04]  /*18640*/  BSSY.RECONVERGENT B0, `(.L_x_1073) ;  /* 0x000000e000007945 */ /* 0x000fe80003800200 */
[----:B-1----:R-:W-:Y:S05]  /*18650*/  @P0 BRA `(.L_x_1074) ;  /* 0x0000000000300947 */ /* 0x002fea0003800000 */
[----:B------:R-:W1:Y:S02]  /*18660*/  QSPC.E.S P0, RZ, [R4+0x4] ;  /* 0x0000040004ff73aa */ /* 0x000e640000000500 */
[----:B-1----:R-:W-:Y:S05]  /*18670*/  @!P0 BRA `(.L_x_1075) ;  /* 0x00000000001c8947 */ /* 0x002fea0003800000 */
[----:B------:R-:W-:-:S04]  /*18680*/  MOV R2, R4 ;  /* 0x0000000400027202 */ /* 0x000fc80000000f00 */
[----:B------:R-:W-:-:S07]  /*18690*/  MOV R0, R2 ;  /* 0x0000000200007202 */ /* 0x000fce0000000f00 */
.L_x_1076:
[----:B------:R-:W0:Y:S02]  /*186a0*/  LDS R2, [R0+0x4] ;  /* 0x0000040000027984 */ /* 0x000e240000000800 */
[----:B0-----:R-:W-:-:S05]  /*186b0*/  HFMA2 R3, R2, 1, 1, R27 ;  /* 0x3c003c0002037831 */ /* 0x001fca000000001b */
[----:B------:R-:W0:Y:S02]  /*186c0*/  ATOMS.CAST.SPIN P0, [R0+0x4], R2, R3 ;  /* 0x000004020000758d */ /* 0x000e240001800003 */
[----:B0-----:R-:W-:Y:S05]  /*186d0*/  @!P0 BRA `(.L_x_1076) ;  /* 0xfffffffc00f08947 */ /* 0x001fea000383ffff */
[----:B------:R-:W-:Y:S05]  /*186e0*/  BRA `(.L_x_1074) ;  /* 0x00000000000c7947 */ /* 0x000fea0003800000 */
.L_x_1075:
[----:B------:R-:W0:Y:S02]  /*186f0*/  LD.E R0, desc[UR8][R4.64+0x4] ;  /* 0x0000040804007980 */ /* 0x000e24000c101900 */
[----:B0-----:R-:W-:-:S05]  /*18700*/  IADD3 R3, PT, PT, R27, R0, RZ ;  /* 0x000000001b037210 */ /* 0x001fca0007ffe0ff */
[----:B------:R1:W-:Y:S02]  /*18710*/  ST.E desc[UR8][R4.64+0x4], R3 ;  /* 0x0000040304007985 */ /* 0x0003e4000c101908 */
.L_x_1074:
[----:B------:R-:W-:Y:S05]  /*18720*/  BSYNC.RECONVERGENT B0 ;  /* 0x0000000000007941 */ /* 0x000fea0003800200 */
.L_x_1073:
        /* <DEDUP_REMOVED lines=9> */
.L_x_1080:
[----:B------:R-:W0:Y:S02]  /*187c0*/  LDS R2, [R0] ;  /* 0x0000000000027984 */ /* 0x000e240000000800 */
[----:B0-----:R-:W-:-:S05]  /*187d0*/  HADD2 R3, R2, R26 ;  /* 0x0000001a02037230 */ /* 0x001fca0000000000 */
[----:B------:R-:W0:Y:S02]  /*187e0*/  ATOMS.CAST.SPIN P0, [R0], R2, R3 ;  /* 0x000000020000758d */ /* 0x000e240001800003 */
[----:B0-----:R-:W-:Y:S05]  /*187f0*/  @!P0 BRA `(.L_x_1080) ;  /* 0xfffffffc00f08947 */ /* 0x001fea000383ffff */
[----:B------:R-:W-:Y:S05]  /*18800*/  BRA `(.L_x_1078) ;  /* 0x00000000000c7947 */ /* 0x000fea0003800000 */
.L_x_1079:
[----:B------:R-:W2:Y:S02]  /*18810*/  LD.E R0, desc[UR8][R4.64] ;  /* 0x0000000804007980 */ /* 0x000ea4000c101900 */
[----:B--2---:R-:W-:-:S05]  /*18820*/  IADD3 R3, PT, PT, R26, R0, RZ ;  /* 0x000000001a037210 */ /* 0x004fca0007ffe0ff */
[----:B------:R0:W-:Y:S02]  /*18830*/  ST.E desc[UR8][R4.64], R3 ;  /* 0x0000000304007985 */ /* 0x0001e4000c101908 */
.L_x_1078:
[----:B------:R-:W-:Y:S05]  /*18840*/  BSYNC.RECONVERGENT B0 ;  /* 0x0000000000007941 */ /* 0x000fea0003800200 */
.L_x_1077:
[----:B------:R1:W-:Y:S01]  /*18850*/  ATOM.E.ADD.F16x2.RN.STRONG.GPU P0, RZ, desc[UR8][R4.64+0x4], R25 ;  /* 0x8000041904ff79a2 */ /* 0x0003e2000c10e108 */
[----:B------:R-:W-:Y:S04]  /*18860*/  BSSY.RECONVERGENT B0, `(.L_x_1081) ;  /* 0x000000e000007945 */ /* 0x000fe80003800200 */
[----:B-1----:R-:W-:Y:S05]  /*18870*/  @P0 BRA `(.L_x_1082) ;  /* 0x0000000000300947 */ /* 0x002fea0003800000 */
[----:B------:R-:W1:Y:S02]  /*18880*/  QSPC.E.S P0, RZ, [R4+0x4] ;  /* 0x0000040004ff73aa */ /* 0x000e640000000500 */
[----:B-1----:R-:W-:Y:S05]  /*18890*/  @!P0 BRA `(.L_x_1083) ;  /* 0x00000000001c8947 */ /* 0x002fea0003800000 */
[----:B------:R-:W-:-:S04]  /*188a0*/  MOV R2, R4 ;  /* 0x0000000400027202 */ /* 0x000fc80000000f00 */
[----:B------:R-:W-:-:S07]  /*188b0*/  MOV R0, R2 ;  /* 0x0000000200007202 */ /* 0x000fce0000000f00 */
.L_x_1084:
[----:B------:R-:W0:Y:S02]  /*188c0*/  LDS R2, [R0+0x4] ;  /* 0x0000040000027984 */ /* 0x000e240000000800 */
[----:B0-----:R-:W-:-:S05]  /*188d0*/  HFMA2 R3, R2, 1, 1, R25 ;  /* 0x3c003c0002037831 */ /* 0x001fca0000000019 */
[----:B------:R-:W0:Y:S02]  /*188e0*/  ATOMS.CAST.SPIN P0, [R0+0x4], R2, R3 ;  /* 0x000004020000758d */ /* 0x000e240001800003 */
[----:B0-----:R-:W-:Y:S05]  /*188f0*/  @!P0 BRA `(.L_x_1084) ;  /* 0xfffffffc00f08947 */ /* 0x001fea000383ffff */
[----:B------:R-:W-:Y:S05]  /*18900*/  BRA `(.L_x_1082) ;  /* 0x00000000000c7947 */ /* 0x000fea0003800000 */
.L_x_1083:
[----:B------:R-:W0:Y:S02]  /*18910*/  LD.E R0, desc[UR8][R4.64+0x4] ;  /* 0x0000040804007980 */ /* 0x000e24000c101900 */
[----:B0-----:R-:W-:-:S05]  /*18920*/  IADD3 R3, PT, PT, R25, R0, RZ ;  /* 0x0000000019037210 */ /* 0x001fca0007ffe0ff */
[----:B------:R1:W-:Y:S02]  /*18930*/  ST.E desc[UR8][R4.64+0x4], R3 ;  /* 0x0000040304007985 */ /* 0x0003e4000c101908 */
.L_x_1082:
[----:B------:R-:W-:Y:S05]  /*18940*/  BSYNC.RECONVERGENT B0 ;  /* 0x0000000000007941 */ /* 0x000fea0003800200 */
.L_x_1081:
        /* <DEDUP_REMOVED lines=10> */
.L_x_1088:
[----:B------:R-:W0:Y:S02]  /*189f0*/  LDS R2, [R0] ;  /* 0x0000000000027984 */ /* 0x000e240000000800 */
[----:B0-----:R-:W-:-:S05]  /*18a00*/  HADD2 R3, R2, R24 ;  /* 0x0000001802037230 */ /* 0x001fca0000000000 */
[----:B------:R-:W0:Y:S02]  /*18a10*/  ATOMS.CAST.SPIN P0, [R0], R2, R3 ;  /* 0x000000020000758d */ /* 0x000e240001800003 */
[----:B0-----:R-:W-:Y:S05]  /*18a20*/  @!P0 BRA `(.L_x_1088) ;  /* 0xfffffffc00f08947 */ /* 0x001fea000383ffff */
[----:B------:R-:W-:Y:S05]  /*18a30*/  BRA `(.L_x_1086) ;  /* 0x00000000000c7947 */ /* 0x000fea0003800000 */
.L_x_1087:
[----:B------:R-:W2:Y:S02]  /*18a40*/  LD.E R0, desc[UR8][R4.64] ;  /* 0x0000000804007980 */ /* 0x000ea4000c101900 */
[----:B--2---:R-:W-:-:S05]  /*18a50*/  IADD3 R3, PT, PT, R24, R0, RZ ;  /* 0x0000000018037210 */ /* 0x004fca0007ffe0ff */
[----:B------:R0:W-:Y:S02]  /*18a60*/  ST.E desc[UR8][R4.64], R3 ;  /* 0x0000000304007985 */ /* 0x0001e4000c101908 */
.L_x_1086:
[----:B------:R-:W-:Y:S05]  /*18a70*/  BSYNC.RECONVERGENT B0 ;  /* 0x0000000000007941 */ /* 0x000fea0003800200 */
.L_x_1085:
[----:B------:R1:W-:Y:S01]  /*18a80*/  ATOM.E.ADD.F16x2.RN.STRONG.GPU P0, RZ, desc[UR8][R4.64+0x4], R23 ;  /* 0x8000041704ff79a2 */ /* 0x0003e2000c10e108 */
[----:B------:R-:W-:Y:S04]  /*18a90*/  BSSY.RECONVERGENT B0, `(.L_x_1089) ;  /* 0x000000e000007945 */ /* 0x000fe80003800200 */
[----:B-1----:R-:W-:Y:S05]  /*18aa0*/  @P0 BRA `(.L_x_1090) ;  /* 0x0000000000300947 */ /* 0x002fea0003800000 */
[----:B------:R-:W1:Y:S02]  /*18ab0*/  QSPC.E.S P0, RZ, [R4+0x4] ;  /* 0x0000040004ff73aa */ /* 0x000e640000000500 */
[----:B-1----:R-:W-:Y:S05]  /*18ac0*/  @!P0 BRA `(.L_x_1091) ;  /* 0x00000000001c8947 */ /* 0x002fea0003800000 */
[----:B------:R-:W-:-:S04]  /*18ad0*/  MOV R2, R4 ;  /* 0x0000000400027202 */ /* 0x000fc80000000f00 */
[----:B------:R-:W-:-:S07]  /*18ae0*/  MOV R0, R2 ;  /* 0x0000000200007202 */ /* 0x000fce0000000f00 */
.L_x_1092:
[----:B------:R-:W0:Y:S02]  /*18af0*/  LDS R2, [R0+0x4] ;  /* 0x0000040000027984 */ /* 0x000e240000000800 */
[----:B0-----:R-:W-:-:S05]  /*18b00*/  HFMA2 R3, R2, 1, 1, R23 ;  /* 0x3c003c0002037831 */ /* 0x001fca0000000017 */
[----:B------:R-:W0:Y:S02]  /*18b10*/  ATOMS.CAST.SPIN P0, [R0+0x4], R2, R3 ;  /* 0x000004020000758d */ /* 0x000e240001800003 */
[----:B0-----:R-:W-:Y:S05]  /*18b20*/  @!P0 BRA `(.L_x_1092) ;  /* 0xfffffffc00f08947 */ /* 0x001fea000383ffff */
[----:B------:R-:W-:Y:S05]  /*18b30*/  BRA `(.L_x_1090) ;  /* 0x00000000000c7947 */ /* 0x000fea0003800000 */
.L_x_1091:
[----:B------:R-:W0:Y:S02]  /*18b40*/  LD.E R0, desc[UR8][R4.64+0x4] ;  /* 0x0000040804007980 */ /* 0x000e24000c101900 */
[----:B0-----:R-:W-:-:S05]  /*18b50*/  IADD3 R3, PT, PT, R23, R0, RZ ;  /* 0x0000000017037210 */ /* 0x001fca0007ffe0ff */
[----:B------:R1:W-:Y:S02]  /*18b60*/  ST.E desc[UR8][R4.64+0x4], R3 ;  /* 0x0000040304007985 */ /* 0x0003e4000c101908 */
.L_x_1090:
[----:B------:R-:W-:Y:S05]  /*18b70*/  BSYNC.RECONVERGENT B0 ;  /* 0x0000000000007941 */ /* 0x000fea0003800200 */
.L_x_1089:
        /* <DEDUP_REMOVED lines=10> */
.L_x_1096:
[----:B------:R-:W0:Y:S02]  /*18c20*/  LDS R2, [R0] ;  /* 0x0000000000027984 */ /* 0x000e240000000800 */
[----:B0-----:R-:W-:-:S05]  /*18c30*/  HADD2 R3, R2, R22 ;  /* 0x0000001602037230 */ /* 0x001fca0000000000 */
[----:B------:R-:W0:Y:S02]  /*18c40*/  ATOMS.CAST.SPIN P0, [R0], R2, R3 ;  /* 0x000000020000758d */ /* 0x000e240001800003 */
[----:B0-----:R-:W-:Y:S05]  /*18c50*/  @!P0 BRA `(.L_x_1096) ;  /* 0xfffffffc00f08947 */ /* 0x001fea000383ffff */
[----:B------:R-:W-:Y:S05]  /*18c60*/  BRA `(.L_x_1094) ;  /* 0x00000000000c7947 */ /* 0x000fea0003800000 */
.L_x_1095:
[----:B------:R-:W2:Y:S02]  /*18c70*/  LD.E R0, desc[UR8][R4.64] ;  /* 0x0000000804007980 */ /* 0x000ea4000c101900 */
[----:B--2---:R-:W-:-:S05]  /*18c80*/  IADD3 R3, PT, PT, R22, R0, RZ ;  /* 0x0000000016037210 */ /* 0x004fca0007ffe0ff */
[----:B------:R0:W-:Y:S02]  /*18c90*/  ST.E desc[UR8][R4.64], R3 ;  /* 0x0000000304007985 */ /* 0x0001e4000c101908 */
.L_x_1094:
[----:B------:R-:W-:Y:S05]  /*18ca0*/  BSYNC.RECONVERGENT B0 ;  /* 0x0000000000007941 */ /* 0x000fea0003800200 */
.L_x_1093:
[----:B------:R1:W-:Y:S02]  /*18cb0*/  ATOM.E.ADD.F16x2.RN.STRONG.GPU P0, RZ, desc[UR8][R4.64+0x4], R21 ;  /* 0x8000041504ff79a2 */ /* 0x0003e4000c10e108 */
[----:B-1----:R-:W-:Y:S05]  /*18cc0*/  @P0 EXIT ;  /* 0x000000000000094d */ /* 0x002fea0003800000 */
[----:B------:R-:W1:Y:S02]  /*18cd0*/  QSPC.E.S P0, RZ, [R4+0x4] ;  /* 0x0000040004ff73aa */ /* 0x000e640000000500 */
[----:B-1----:R-:W-:Y:S05]  /*18ce0*/  @!P0 BRA `(.L_x_1097) ;  /* 0x00000000001c8947 */ /* 0x002fea0003800000 */
[----:B------:R-:W-:-:S04]  /*18cf0*/  MOV R2, R4 ;  /* 0x0000000400027202 */ /* 0x000fc80000000f00 */
[----:B------:R-:W-:-:S07]  /*18d00*/  MOV R0, R2 ;  /* 0x0000000200007202 */ /* 0x000fce0000000f00 */
.L_x_1098:
[----:B------:R-:W0:Y:S02]  /*18d10*/  LDS R2, [R0+0x4] ;  /* 0x0000040000027984 */ /* 0x000e240000000800 */
[----:B0-----:R-:W-:-:S05]  /*18d20*/  HFMA2 R3, R2, 1, 1, R21 ;  /* 0x3c003c0002037831 */ /* 0x001fca0000000015 */
[----:B------:R-:W0:Y:S02]  /*18d30*/  ATOMS.CAST.SPIN P0, [R0+0x4], R2, R3 ;  /* 0x000004020000758d */ /* 0x000e240001800003 */
[----:B0-----:R-:W-:Y:S05]  /*18d40*/  @!P0 BRA `(.L_x_1098) ;  /* 0xfffffffc00f08947 */ /* 0x001fea000383ffff */
[----:B------:R-:W-:Y:S05]  /*18d50*/  EXIT ;  /* 0x000000000000794d */ /* 0x000fea0003800000 */
.L_x_1097:
[----:B------:R-:W0:Y:S02]  /*18d60*/  LD.E R0, desc[UR8][R4.64+0x4] ;  /* 0x0000040804007980 */ /* 0x000e24000c101900 */
[----:B0-----:R-:W-:-:S05]  /*18d70*/  IADD3 R3, PT, PT, R21, R0, RZ ;  /* 0x0000000015037210 */ /* 0x001fca0007ffe0ff */
[----:B------:R-:W-:Y:S01]  /*18d80*/  ST.E desc[UR8][R4.64+0x4], R3 ;  /* 0x0000040304007985 */ /* 0x000fe2000c101908 */
[----:B------:R-:W-:Y:S05]  /*18d90*/  EXIT ;  /* 0x000000000000794d */ /* 0x000fea0003800000 */
.L_x_1099:
        /* <DEDUP_REMOVED lines=14> */
.L_x_5296:


//--------------------- .text._Z23gemm_half_q_half_kernelILi4ELi160ELb1ELb0ELi32EEvPK6__halfPKjS4_S2_PS0_iiiiPKtS7_iiiiiibS2_i --------------------------
	.section	.text._Z23gemm_half_q_half_kernelILi4ELi160ELb1ELb0ELi32EEvPK6__halfPKjS4_S2_PS0_iiiiPKtS7_iiiiiibS2_i,"ax",@progbits
	.align	128
        .global         _Z23gemm_half_q_half_kernelILi4ELi160ELb1ELb0ELi32EEvPK6__halfPKjS4_S2_PS0_iiiiPKtS7_iiiiiibS2_i
        .type           _Z23gemm_half_q_half_kernelILi4ELi160ELb1ELb0ELi32EEvPK6__halfPKjS4_S2_PS0_iiiiPKtS7_iiiiiibS2_i,@function
        .size           _Z23gemm_half_q_half_kernelILi4ELi160ELb1ELb0ELi32EEvPK6__halfPKjS4_S2_PS0_iiiiPKtS7_iiiiiibS2_i,(.L_x_5297 - _Z23gemm_half_q_half_kernelILi4ELi160ELb1ELb0ELi32EEvPK6__halfPKjS4_S2_PS0_iiiiPKtS7_iiiiiibS2_i)
        .other          _Z23gemm_half_q_half_kernelILi4ELi160ELb1ELb0ELi32EEvPK6__halfPKjS4_S2_PS0_iiiiPKtS7_iiiiiibS2_i,@"STO_CUDA_ENTRY STV_DEFAULT"
_Z23gemm_half_q_half_kernelILi4ELi160ELb1ELb0ELi32EEvPK6__halfPKjS4_S2_PS0_iiiiPKtS7_iiiiiibS2_i:
.text._Z23gemm_half_q_half_kernelILi4ELi160ELb1ELb0ELi32EEvPK6__halfPKjS4_S2_PS0_iiiiPKtS7_iiiiiibS2_i:
[----:B------:R-:W-:Y:S08]  /*0000*/  LDC R1, c[0x0][0x37c] ;  /* 0x0000df00ff017b82 */ /* 0x000ff00000000800 */
[----:B------:R-:W0:Y:S08]  /*0010*/  S2UR UR4, SR_CTAID.Y ;  /* 0x00000000000479c3 */ /* 0x000e300000002600 */
[----:B------:R-:W1:Y:S01]  /*0020*/  LDC R56, c[0x0][0x3a8] ;  /* 0x0000ea00ff387b82 */ /* 0x000e620000000800 */
[----:B0-----:R-:W-:-:S05]  /*0030*/  MOV R59, UR4 ;  /* 0x00000004003b7c02 */ /* 0x001fca0008000f00 */
[----:B-1----:R-:W-:-:S05]  /*0040*/  IMAD R6, R59, -0x4, R56 ;  /* 0xfffffffc3b067824 */ /* 0x002fca00078e0238 */
[----:B------:R-:W-:-:S13]  /*0050*/  ISETP.GE.AND P0, PT, R6, 0x1, PT ;  /* 0x000000010600780c */ /* 0x000fda0003f06270 */
[----:B------:R-:W-:Y:S05]  /*0060*/  @!P0 EXIT ;  /* 0x000000000000894d */ /* 0x000fea0003800000 */
[----:B------:R-:W0:Y:S01]  /*0070*/  LDC.64 R4, c[0x0][0x3e8] ;  /* 0x0000fa00ff047b82 */ /* 0x000e220000000a00 */
[----:B------:R-:W0:Y:S01]  /*0080*/  LDCU.64 UR10, c[0x0][0x358] ;  /* 0x00006b00ff0a77ac */ /* 0x000e220008000a00 */
[----:B------:R-:W1:Y:S01]  /*0090*/  S2R R0, SR_TID.X ;  /* 0x0000000000007919 */ /* 0x000e620000002100 */
[----:B------:R-:W2:Y:S01]  /*00a0*/  LDCU UR7, c[0x0][0x3b0] ;  /* 0x00007600ff0777ac */ /* 0x000ea20008000800 */
[----:B0-----:R-:W3:Y:S01]  /*00b0*/  LDG.E.U16 R57, desc[UR10][R4.64] ;  /* 0x0000000a04397981 */ /* 0x001ee2000c1e1500 */
[----:B------:R-:W-:Y:S02]  /*00c0*/  ISETP.NE.AND P2, PT, R6, 0x1, PT ;  /* 0x000000010600780c */ /* 0x000fe40003f45270 */
[----:B------:R-:W-:Y:S01]  /*00d0*/  PLOP3.LUT P0, PT, PT, PT, PT, 0x80, 0x8 ;  /* 0x000000000008781c */ /* 0x000fe20003f0f070 */
[----:B------:R-:W0:Y:S01]  /*00e0*/  S2R R2, SR_CTAID.Z ;  /* 0x0000000000027919 */ /* 0x000e220000002700 */
[----:B------:R-:W-:Y:S02]  /*00f0*/  PRMT R55, RZ, 0x7610, R55 ;  /* 0x00007610ff377816 */ /* 0x000fe40000000037 */
[----:B------:R-:W-:-:S02]  /*0100*/  PRMT R54, RZ, 0x7610, R54 ;  /* 0x00007610ff367816 */ /* 0x000fc40000000036 */
        /* <DEDUP_REMOVED lines=18> */
.L_x_1100:
[----:B------:R-:W-:Y:S01]  /*0230*/  PRMT R3, R10, 0x9910, RZ ;  /* 0x000099100a037816 */ /* 0x000fe200000000ff */
[----:B------:R-:W0:Y:S01]  /*0240*/  S2UR UR4, SR_CTAID.X ;  /* 0x00000000000479c3 */ /* 0x000e220000002500 */
[----:B------:R-:W-:Y:S02]  /*0250*/  SHF.L.U32 R61, R2, 0x5, RZ ;  /* 0x00000005023d7819 */ /* 0x000fe400000006ff */
[----:B------:R-:W-:Y:S02]  /*0260*/  ISETP.NE.AND P1, PT, R3, RZ, PT ;  /* 0x000000ff0300720c */ /* 0x000fe40003f25270 */
[----:B------:R-:W-:-:S04]  /*0270*/  IADD3 R7, PT, PT, R61, 0x20, RZ ;  /* 0x000000203d077810 */ /* 0x000fc80007ffe0ff */
[----:B------:R-:W-:-:S07]  /*0280*/  VIMNMX R58, PT, PT, R7, UR7, PT ;  /* 0x00000007073a7c48 */ /* 0x000fce000bfe0100 */
        /* <DEDUP_REMOVED lines=30> */
[----:B------:R-:W-:-:S09]  /*0470*/  IADD3 R16, PT, PT, R5, UR7, RZ ;  /* 0x0000000705107c10 */ /* 0x000fd2000fffe0ff */
[----:B------:R-:W-:Y:S05]  /*0480*/  @P1 BRA `(.L_x_1104) ;  /* 0x0000000000ec1947 */ /* 0x000fea0003800000 */
[----:B0-----:R-:W-:Y:S02]  /*0490*/  IADD3 R4, PT, PT, RZ, -R9, RZ ;  /* 0x80000009ff047210 */ /* 0x001fe40007ffe0ff */
[----:B------:R-:W-:Y:S02]  /*04a0*/  PLOP3.LUT P1, PT, PT, PT, PT, 0x80, 0x8 ;  /* 0x000000000008781c */ /* 0x000fe40003f2f070 */
[----:B------:R-:W-:-:S13]  /*04b0*/  ISETP.GT.AND P3, PT, R4, 0x3, PT ;  /* 0x000000030400780c */ /* 0x000fda0003f64270 */
[----:B------:R-:W-:Y:S05]  /*04c0*/  @!P3 BRA `(.L_x_1105) ;  /* 0x000000000084b947 */ /* 0x000fea0003800000 */
[----:B------:R-:W-:-:S13]  /*04d0*/  PLOP3.LUT P1, PT, PT, PT, PT, 0x8, 0x80 ;  /* 0x000000000080781c */ /* 0x000fda0003f2e170 */
.L_x_1106:
[----:B------:R-:W-:Y:S02]  /*04e0*/  IADD3 R5, P3, PT, R21, R16, RZ ;  /* 0x0000001015057210 */ /* 0x000fe40007f7e0ff */
[C---:B------:R-:W-:Y:S02]  /*04f0*/  IADD3 R10, PT, PT, R16.reuse, UR7, RZ ;  /* 0x00000007100a7c10 */ /* 0x040fe4000fffe0ff */
[----:B------:R-:W-:Y:S02]  /*0500*/  LEA.HI.X.SX32 R16, R16, RZ, 0x1, P3 ;  /* 0x000000ff10107211 */ /* 0x000fe400018f0eff */
[----:B------:R-:W-:Y:S02]  /*0510*/  LEA R4, P3, R5, UR8, 0x1 ;  /* 0x0000000805047c11 */ /* 0x000fe4000f8608ff */
[----:B------:R-:W-:Y:S02]  /*0520*/  IADD3 R11, PT, PT, R10, UR7, RZ ;  /* 0x000000070a0b7c10 */ /* 0x000fe4000fffe0ff */
[----:B------:R-:W-:-:S02]  /*0530*/  IADD3 R14, P4, PT, R21, R10, RZ ;  /* 0x0000000a150e7210 */ /* 0x000fc40007f9e0ff */
[----:B------:R-:W-:Y:S02]  /*0540*/  LEA.HI.X R5, R5, UR9, R16, 0x1, P3 ;  /* 0x0000000905057c11 */ /* 0x000fe400098f0c10 */
[----:B------:R-:W-:Y:S02]  /*0550*/  IADD3 R16, PT, PT, R11, UR7, RZ ;  /* 0x000000070b107c10 */ /* 0x000fe4000fffe0ff */
[C---:B------:R-:W-:Y:S01]  /*0560*/  IADD3 R13, P5, PT, R21.reuse, R11, RZ ;  /* 0x0000000b150d7210 */ /* 0x040fe20007fbe0ff */
[----:B------:R-:W2:Y:S01]  /*0570*/  LDG.E.U16.CONSTANT R4, desc[UR10][R4.64] ;  /* 0x0000000a04047981 */ /* 0x000ea2000c1e9500 */
[----:B------:R-:W-:Y:S02]  /*0580*/  LEA.HI.X.SX32 R19, R10, RZ, 0x1, P4 ;  /* 0x000000ff0a137211 */ /* 0x000fe400020f0eff */
[----:B------:R-:W-:Y:S02]  /*0590*/  LEA R10, P3, R14, UR8, 0x1 ;  /* 0x000000080e0a7c11 */ /* 0x000fe4000f8608ff */
[----:B------:R-:W-:-:S02]  /*05a0*/  IADD3 R15, P6, PT, R21, R16, RZ ;  /* 0x00000010150f7210 */ /* 0x000fc40007fde0ff */
[----:B------:R-:W-:Y:S02]  /*05b0*/  LEA.HI.X.SX32 R20, R11, RZ, 0x1, P5 ;  /* 0x000000ff0b147211 */ /* 0x000fe400028f0eff */
[----:B------:R-:W-:Y:S02]  /*05c0*/  LEA.HI.X R11, R14, UR9, R19, 0x1, P3 ;  /* 0x000000090e0b7c11 */ /* 0x000fe400098f0c13 */
[----:B------:R-:W-:Y:S02]  /*05d0*/  LEA R12, P4, R13, UR8, 0x1 ;  /* 0x000000080d0c7c11 */ /* 0x000fe4000f8808ff */
[----:B------:R-:W-:Y:S01]  /*05e0*/  LEA.HI.X.SX32 R18, R16, RZ, 0x1, P6 ;  /* 0x000000ff10127211 */ /* 0x000fe200030f0eff */
[----:B------:R-:W3:Y:S01]  /*05f0*/  LDG.E.U16.CONSTANT R10, desc[UR10][R10.64] ;  /* 0x0000000a0a0a7981 */ /* 0x000ee2000c1e9500 */
[----:B------:R-:W-:Y:S02]  /*0600*/  LEA R14, P3, R15, UR8, 0x1 ;  /* 0x000000080f0e7c11 */ /* 0x000fe4000f8608ff */
[----:B------:R-:W-:-:S02]  /*0610*/  LEA.HI.X R13, R13, UR9, R20, 0x1, P4 ;  /* 0x000000090d0d7c11 */ /* 0x000fc4000a0f0c14 */
[----:B------:R-:W-:-:S03]  /*0620*/  LEA.HI.X R15, R15, UR9, R18, 0x1, P3 ;  /* 0x000000090f0f7c11 */ /* 0x000fc600098f0c12 */
[----:B------:R-:W4:Y:S04]  /*0630*/  LDG.E.U16.CONSTANT R12, desc[UR10][R12.64] ;  /* 0x0000000a0c0c7981 */ /* 0x000f28000c1e9500 */
[----:B------:R-:W5:Y:S01]  /*0640*/  LDG.E.U16.CONSTANT R14, desc[UR10][R14.64] ;  /* 0x0000000a0e0e7981 */ /* 0x000f62000c1e9500 */
[----:B------:R-:W-:-:S04]  /*0650*/  IADD3 R9, PT, PT, R9, 0x4, RZ ;  /* 0x0000000409097810 */ /* 0x000fc80007ffe0ff */
[----:B------:R-:W-:Y:S02]  /*0660*/  ISETP.GE.AND P3, PT, R9, -0x3, PT ;  /* 0xfffffffd0900780c */ /* 0x000fe40003f66270 */
[----:B------:R-:W-:Y:S01]  /*0670*/  IADD3 R16, PT, PT, R16, UR7, RZ ;  /* 0x0000000710107c10 */ /* 0x000fe2000fffe0ff */
[----:B--2---:R-:W-:Y:S04]  /*0680*/  STS.U16 [R17], R4 ;  /* 0x0000000411007388 */ /* 0x004fe80000000400 */
[----:B---3--:R-:W-:Y:S04]  /*0690*/  STS.U16 [R17+0x40], R10 ;  /* 0x0000400a11007388 */ /* 0x008fe80000000400 */
[----:B----4-:R-:W-:Y:S04]  /*06a0*/  STS.U16 [R17+0x80], R12 ;  /* 0x0000800c11007388 */ /* 0x010fe80000000400 */
[----:B-----5:R0:W-:Y:S02]  /*06b0*/  STS.U16 [R17+0xc0], R14 ;  /* 0x0000c00e11007388 */ /* 0x0201e40000000400 */
[----:B0-----:R-:W-:Y:S01]  /*06c0*/  IADD3 R17, PT, PT, R17, 0x100, RZ ;  /* 0x0000010011117810 */ /* 0x001fe20007ffe0ff */
[----:B------:R-:W-:Y:S06]  /*06d0*/  @!P3 BRA `(.L_x_1106) ;  /* 0xfffffffc0080b947 */ /* 0x000fec000383ffff */
.L_x_1105:
[----:B------:R-:W-:-:S04]  /*06e0*/  IADD3 R4, PT, PT, RZ, -R9, RZ ;  /* 0x80000009ff047210 */ /* 0x000fc80007ffe0ff */
[----:B------:R-:W-:-:S13]  /*06f0*/  ISETP.GT.AND P3, PT, R4, 0x1, PT ;  /* 0x000000010400780c */ /* 0x000fda0003f64270 */
[----:B------:R-:W-:Y:S05]  /*0700*/  @!P3 BRA `(.L_x_1107) ;  /* 0x000000000044b947 */ /* 0x000fea0003800000 */
[C---:B------:R-:W-:Y:S02]  /*0710*/  IADD3 R12, PT, PT, R16.reuse, UR7, RZ ;  /* 0x00000007100c7c10 */ /* 0x040fe4000fffe0ff */
        /* <DEDUP_REMOVED lines=12> */
[----:B------:R-:W-:Y:S01]  /*07e0*/  IADD3 R16, PT, PT, R12, UR7, RZ ;  /* 0x000000070c107c10 */ /* 0x000fe2000fffe0ff */
[----:B--2---:R-:W-:Y:S04]  /*07f0*/  STS.U16 [R17], R4 ;  /* 0x0000000411007388 */ /* 0x004fe80000000400 */
[----:B---3--:R0:W-:Y:S02]  /*0800*/  STS.U16 [R17+0x40], R10 ;  /* 0x0000400a11007388 */ /* 0x0081e40000000400 */
[----:B0-----:R-:W-:-:S07]  /*0810*/  IADD3 R17, PT, PT, R17, 0x80, RZ ;  /* 0x0000008011117810 */ /* 0x001fce0007ffe0ff */
.L_x_1107:
[----:B------:R-:W-:-:S13]  /*0820*/  ISETP.EQ.AND P3, PT, R9, RZ, PT ;  /* 0x000000ff0900720c */ /* 0x000fda0003f62270 */
[----:B------:R-:W-:Y:S05]  /*0830*/  @!P1 BRA P3, `(.L_x_1102) ;  /* 0x0000000400789947 */ /* 0x000fea0001800000 */
.L_x_1104:
[----:B------:R-:W-:-:S04]  /*0840*/  IADD3 R5, P1, PT, R21, R16, RZ ;  /* 0x0000001015057210 */ /* 0x000fc80007f3e0ff */
[----:B------:R-:W-:Y:S02]  /*0850*/  LEA.HI.X.SX32 R10, R16, RZ, 0x1, P1 ;  /* 0x000000ff100a7211 */ /* 0x000fe400008f0eff */
[----:B0-----:R-:W-:-:S04]  /*0860*/  LEA R4, P1, R5, UR8, 0x1 ;  /* 0x0000000805047c11 */ /* 0x001fc8000f8208ff */
[----:B------:R-:W-:-:S05]  /*0870*/  LEA.HI.X R5, R5, UR9, R10, 0x1, P1 ;  /* 0x0000000905057c11 */ /* 0x000fca00088f0c0a */
[----:B------:R-:W2:Y:S01]  /*0880*/  LDG.E.U16.CONSTANT R4, desc[UR10][R4.64] ;  /* 0x0000000a04047981 */ /* 0x000ea2000c1e9500 */
[----:B------:R-:W-:Y:S02]  /*0890*/  IADD3 R9, PT, PT, R9, 0x1, RZ ;  /* 0x0000000109097810 */ /* 0x000fe40007ffe0ff */
[----:B------:R-:W-:Y:S02]  /*08a0*/  IADD3 R16, PT, PT, R16, UR7, RZ ;  /* 0x0000000710107c10 */ /* 0x000fe4000fffe0ff */
[----:B------:R-:W-:Y:S01]  /*08b0*/  ISETP.NE.AND P1, PT, R9, RZ, PT ;  /* 0x000000ff0900720c */ /* 0x000fe20003f25270 */
[----:B--2---:R0:W-:Y:S02]  /*08c0*/  STS.U16 [R17], R4 ;  /* 0x0000000411007388 */ /* 0x0041e40000000400 */
[----:B0-----:R-:W-:-:S10]  /*08d0*/  IADD3 R17, PT, PT, R17, 0x40, RZ ;  /* 0x0000004011117810 */ /* 0x001fd40007ffe0ff */
[----:B------:R-:W-:Y:S05]  /*08e0*/  @P1 BRA `(.L_x_1104) ;  /* 0xfffffffc00d41947 */ /* 0x000fea000383ffff */
[----:B------:R-:W-:Y:S05]  /*08f0*/  BRA `(.L_x_1102) ;  /* 0x0000000400487947 */ /* 0x000fea0003800000 */
.L_x_1103:
        /* <DEDUP_REMOVED lines=16> */
.L_x_1110:
[----:B-----5:R-:W-:Y:S02]  /*0a00*/  IADD3 R11, P3, PT, R24, R9, RZ ;  /* 0x00000009180b7210 */ /* 0x020fe40007f7e0ff */
[C---:B------:R-:W-:Y:S02]  /*0a10*/  IADD3 R12, PT, PT, R9.reuse, UR7, RZ ;  /* 0x00000007090c7c10 */ /* 0x040fe4000fffe0ff */
[----:B------:R-:W-:Y:S02]  /*0a20*/  LEA.HI.X.SX32 R14, R9, RZ, 0x1, P3 ;  /* 0x000000ff090e7211 */ /* 0x000fe400018f0eff */
[----:B------:R-:W-:Y:S02]  /*0a30*/  IADD3 R9, PT, PT, R12, UR7, RZ ;  /* 0x000000070c097c10 */ /* 0x000fe4000fffe0ff */
[----:B0-----:R-:W-:Y:S02]  /*0a40*/  LEA R10, P3, R11, UR8, 0x1 ;  /* 0x000000080b0a7c11 */ /* 0x001fe4000f8608ff */
[----:B------:R-:W-:-:S02]  /*0a50*/  IADD3 R13, P4, PT, R24, R12, RZ ;  /* 0x0000000c180d7210 */ /* 0x000fc40007f9e0ff */
[----:B------:R-:W-:Y:S02]  /*0a60*/  IADD3 R18, PT, PT, R9, UR7, RZ ;  /* 0x0000000709127c10 */ /* 0x000fe4000fffe0ff */
        /* <DEDUP_REMOVED lines=18> */
[----:B------:R-:W-:Y:S01]  /*0b90*/  IADD3 R9, PT, PT, R18, UR7, RZ ;  /* 0x0000000712097c10 */ /* 0x000fe2000fffe0ff */
[----:B--2---:R-:W-:Y:S04]  /*0ba0*/  STS.U16 [R4], R11 ;  /* 0x0000000b04007388 */ /* 0x004fe80000000400 */
[----:B---3--:R-:W-:Y:S04]  /*0bb0*/  STS.U16 [R4+0x40], R13 ;  /* 0x0000400d04007388 */ /* 0x008fe80000000400 */
[----:B----4-:R-:W-:Y:S04]  /*0bc0*/  STS.U16 [R4+0x80], R15 ;  /* 0x0000800f04007388 */ /* 0x010fe80000000400 */
[----:B------:R0:W-:Y:S02]  /*0bd0*/  STS.U16 [R4+0xc0], R17 ;  /* 0x0000c01104007388 */ /* 0x0001e40000000400 */
[----:B0-----:R-:W-:Y:S01]  /*0be0*/  IADD3 R4, PT, PT, R4, 0x100, RZ ;  /* 0x0000010004047810 */ /* 0x001fe20007ffe0ff */
[----:B------:R-:W-:Y:S06]  /*0bf0*/  @!P3 BRA `(.L_x_1110) ;  /* 0xfffffffc0080b947 */ /* 0x000fec000383ffff */
.L_x_1109:
[----:B------:R-:W-:-:S04]  /*0c00*/  IADD3 R10, PT, PT, RZ, -R5, RZ ;  /* 0x80000005ff0a7210 */ /* 0x000fc80007ffe0ff */
[----:B------:R-:W-:-:S13]  /*0c10*/  ISETP.GT.AND P3, PT, R10, 0x1, PT ;  /* 0x000000010a00780c */ /* 0x000fda0003f64270 */
[----:B------:R-:W-:Y:S05]  /*0c20*/  @!P3 BRA `(.L_x_1111) ;  /* 0x000000000048b947 */ /* 0x000fea0003800000 */
[----:B------:R-:W0:Y:S01]  /*0c30*/  LDCU.64 UR8, c[0x0][0x380] ;  /* 0x00007000ff0877ac */ /* 0x000e220008000a00 */
[C---:B------:R-:W-:Y:S02]  /*0c40*/  IADD3 R14, PT, PT, R9.reuse, UR7, RZ ;  /* 0x00000007090e7c10 */ /* 0x040fe4000fffe0ff */
        /* <DEDUP_REMOVED lines=16> */
.L_x_1111:
[----:B------:R-:W-:-:S13]  /*0d50*/  ISETP.NE.OR P1, PT, R5, RZ, P1 ;  /* 0x000000ff0500720c */ /* 0x000fda0000f25670 */
[----:B------:R-:W-:Y:S05]  /*0d60*/  @!P1 BRA `(.L_x_1102) ;  /* 0x00000000002c9947 */ /* 0x000fea0003800000 */
.L_x_1108:
[----:B-----5:R-:W-:-:S04]  /*0d70*/  IADD3 R11, P1, PT, R24, R9, RZ ;  /* 0x00000009180b7210 */ /* 0x020fc80007f3e0ff */
[----:B------:R-:W-:Y:S02]  /*0d80*/  LEA.HI.X.SX32 R12, R9, RZ, 0x1, P1 ;  /* 0x000000ff090c7211 */ /* 0x000fe400008f0eff */
[----:B------:R-:W-:-:S04]  /*0d90*/  LEA R10, P1, R11, UR12, 0x1 ;  /* 0x0000000c0b0a7c11 */ /* 0x000fc8000f8208ff */
[----:B------:R-:W-:-:S06]  /*0da0*/  LEA.HI.X R11, R11, UR13, R12, 0x1, P1 ;  /* 0x0000000d0b0b7c11 */ /* 0x000fcc00088f0c0c */
[----:B------:R-:W2:Y:S01]  /*0db0*/  LDG.E.U16.CONSTANT R11, desc[UR10][R10.64] ;  /* 0x0000000a0a0b7981 */ /* 0x000ea2000c1e9500 */
[----:B------:R-:W-:Y:S02]  /*0dc0*/  IADD3 R5, PT, PT, R5, 0x1, RZ ;  /* 0x0000000105057810 */ /* 0x000fe40007ffe0ff */
[----:B------:R-:W-:Y:S02]  /*0dd0*/  IADD3 R9, PT, PT, R9, UR7, RZ ;  /* 0x0000000709097c10 */ /* 0x000fe4000fffe0ff */
[----:B------:R-:W-:Y:S01]  /*0de0*/  ISETP.NE.AND P1, PT, R5, RZ, PT ;  /* 0x000000ff0500720c */ /* 0x000fe20003f25270 */
[----:B--2---:R0:W-:Y:S02]  /*0df0*/  STS.U16 [R4], R11 ;  /* 0x0000000b04007388 */ /* 0x0041e40000000400 */
[----:B0-----:R-:W-:-:S10]  /*0e00*/  IADD3 R4, PT, PT, R4, 0x40, RZ ;  /* 0x0000004004047810 */ /* 0x001fd40007ffe0ff */
[----:B------:R-:W-:Y:S05]  /*0e10*/  @P1 BRA `(.L_x_1108) ;  /* 0xfffffffc00d41947 */ /* 0x000fea000383ffff */
.L_x_1102:
[----:B------:R-:W-:Y:S05]  /*0e20*/  BSYNC.RECONVERGENT B0 ;  /* 0x0000000000007941 */ /* 0x000fea0003800200 */
.L_x_1101:
        /* <DEDUP_REMOVED lines=15> */
[----:B0-----:R-:W-:Y:S02]  /*0f20*/  IADD3 R4, PT, PT, RZ, -R9, RZ ;  /* 0x80000009ff047210 */ /* 0x001fe40007ffe0ff */
[----:B------:R-:W-:Y:S02]  /*0f30*/  PLOP3.LUT P1, PT, PT, PT, PT, 0x80, 0x8 ;  /* 0x000000000008781c */ /* 0x000fe40003f2f070 */
[----:B------:R-:W-:-:S13]  /*0f40*/  ISETP.GT.AND P3, PT, R4, 0x3, PT ;  /* 0x000000030400780c */ /* 0x000fda0003f64270 */
[----:B------:R-:W-:Y:S05]  /*0f50*/  @!P3 BRA `(.L_x_1114) ;  /* 0x000000000044b947 */ /* 0x000fea0003800000 */
[----:B------:R-:W0:Y:S01]  /*0f60*/  LDC.64 R16, c[0x0][0x3a0] ;  /* 0x0000e800ff107b82 */ /* 0x000e220000000a00 */
[----:B------:R-:W-:-:S13]  /*0f70*/  PLOP3.LUT P1, PT, PT, PT, PT, 0x8, 0x80 ;  /* 0x000000000080781c */ /* 0x000fda0003f2e170 */
.L_x_1115:
        /* <DEDUP_REMOVED lines=15> */
.L_x_1114:
        /* <DEDUP_REMOVED lines=12> */
.L_x_1116:
[----:B------:R-:W-:-:S13]  /*1130*/  ISETP.NE.OR P1, PT, R9, RZ, P1 ;  /* 0x000000ff0900720c */ /* 0x000fda0000f25670 */
[----:B------:R-:W-:Y:S05]  /*1140*/  @!P1 BRA `(.L_x_1112) ;  /* 0x00000000001c9947 */ /* 0x000fea0003800000 */
.L_x_1113:
[----:B0-----:R-:W0:Y:S02]  /*1150*/  LDC.64 R4, c[0x0][0x3a0] ;  /* 0x0000e800ff047b82 */ /* 0x001e240000000a00 */
.L_x_1117:
[----:B0-----:R-:W-:Y:S01]  /*1160*/  IMAD.WIDE R10, R3, 0x2, R4 ;  /* 0x00000002030a7825 */ /* 0x001fe200078e0204 */
[----:B------:R-:W-:Y:S02]  /*1170*/  IADD3 R9, PT, PT, R9, 0x1, RZ ;  /* 0x0000000109097810 */ /* 0x000fe40007ffe0ff */
[----:B------:R-:W-:Y:S02]  /*1180*/  IADD3 R3, PT, PT, R3, R53, RZ ;  /* 0x0000003503037210 */ /* 0x000fe40007ffe0ff */
[----:B------:R1:W-:Y:S01]  /*1190*/  STG.E.64 desc[UR10][R10.64], RZ ;  /* 0x000000ff0a007986 */ /* 0x0003e2000c101b0a */
[----:B------:R-:W-:-:S13]  /*11a0*/  ISETP.NE.AND P1, PT, R9, RZ, PT ;  /* 0x000000ff0900720c */ /* 0x000fda0003f25270 */
[----:B-1----:R-:W-:Y:S05]  /*11b0*/  @P1 BRA `(.L_x_1117) ;  /* 0xfffffffc00e81947 */ /* 0x002fea000383ffff */
.L_x_1112:
[----:B------:R-:W0:Y:S01]  /*11c0*/  LDCU UR5, c[0x0][0x3c8] ;  /* 0x00007900ff0577ac */ /* 0x000e220008000800 */
[----:B------:R-:W-:Y:S01]  /*11d0*/  BAR.SYNC.DEFER_BLOCKING 0x0 ;  /* 0x0000000000007b1d */ /* 0x000fe20000010000 */
[----:B------:R-:W-:-:S05]  /*11e0*/  ISETP.GE.AND P1, PT, R61, UR7, PT ;  /* 0x000000073d007c0c */ /* 0x000fca000bf26270 */
[----:B------:R-:W1:Y:S01]  /*11f0*/  LDCU UR9, c[0x0][0x3cc] ;  /* 0x00007980ff0977ac */ /* 0x000e620008000800 */
[----:B------:R-:W2:Y:S01]  /*1200*/  LDCU UR6, c[0x0][0x3d0] ;  /* 0x00007a00ff0677ac */ /* 0x000ea20008000800 */
[----:B------:R-:W3:Y:S01]  /*1210*/  LDCU UR8, c[0x0][0x3d4] ;  /* 0x00007a80ff0877ac */ /* 0x000ee20008000800 */
[----:B0-----:R-:W-:Y:S01]  /*1220*/  VIMNMX R5, PT, PT, R61, UR5, PT ;  /* 0x000000053d057c48 */ /* 0x001fe2000bfe0100 */
[----:B------:R-:W0:Y:S04]  /*1230*/  LDCU UR12, c[0x0][0x3d8] ;  /* 0x00007b00ff0c77ac */ /* 0x000e280008000800 */
[----:B------:R-:W-:Y:S05]  /*1240*/  @P1 BRA `(.L_x_1118) ;  /* 0x0000000000d41947 */ /* 0x000fea0003800000 */
[----:B------:R-:W4:Y:S01]  /*1250*/  LDC.64 R10, c[0x0][0x3b8] ;  /* 0x0000ee00ff0a7b82 */ /* 0x000f220000000a00 */
[----:B------:R-:W-:-:S05]  /*1260*/  SHF.L.U32 R3, R2, 0x6, RZ ;  /* 0x0000000602037819 */ /* 0x000fca00000006ff */
[----:B----4-:R-:W-:-:S05]  /*1270*/  IMAD.WIDE.U32 R2, R3, 0x2, R10 ;  /* 0x0000000203027825 */ /* 0x010fca00078e000a */
[----:B------:R4:W5:Y:S01]  /*1280*/  LDG.E.U16.CONSTANT R9, desc[UR10][R2.64] ;  /* 0x0000000a02097981 */ /* 0x000962000c1e9500 */
[----:B------:R-:W-:Y:S01]  /*1290*/  SHF.R.S32.HI R13, RZ, 0x1f, R8 ;  /* 0x0000001fff0d7819 */ /* 0x000fe20000011408 */
[----:B------:R-:W-:Y:S01]  /*12a0*/  UMOV UR4, URZ ;  /* 0x000000ff00047c82 */ /* 0x000fe20008000000 */
[----:B------:R-:W-:Y:S02]  /*12b0*/  SHF.L.U32 R0, R0, 0x4, RZ ;  /* 0x0000000400007819 */ /* 0x000fe400000006ff */
[----:B------:R-:W-:Y:S02]  /*12c0*/  LEA.HI R13, R13, R8, RZ, 0x3 ;  /* 0x000000080d0d7211 */ /* 0x000fe400078f18ff */
[----:B------:R-:W-:Y:S02]  /*12d0*/  MOV R19, R61 ;  /* 0x0000003d00137202 */ /* 0x000fe40000000f00 */
[----:B------:R-:W-:Y:S02]  /*12e0*/  LOP3.LUT R16, R0, 0x10, RZ, 0xc0, !PT ;  /* 0x0000001000107812 */ /* 0x000fe400078ec0ff */
[----:B----4-:R-:W-:-:S07]  /*12f0*/  SHF.R.S32.HI R17, RZ, 0x3, R13 ;  /* 0x00000003ff117819 */ /* 0x010fce000001140d */
.L_x_1119:
[----:B------:R-:W4:Y:S01]  /*1300*/  LDC.64 R2, c[0x0][0x390] ;  /* 0x0000e400ff027b82 */ /* 0x000f220000000a00 */
[----:B-----5:R-:W-:-:S05]  /*1310*/  IADD3 R0, PT, PT, R9, UR4, RZ ;  /* 0x0000000409007c10 */ /* 0x020fca000fffe0ff */
[----:B------:R-:W-:-:S05]  /*1320*/  IMAD R4, R0, R53, RZ ;  /* 0x0000003500047224 */ /* 0x000fca00078e02ff */
[----:B------:R-:W-:-:S04]  /*1330*/  SHF.R.S32.HI R13, RZ, 0x1f, R4 ;  /* 0x0000001fff0d7819 */ /* 0x000fc80000011404 */
[----:B------:R-:W-:-:S04]  /*1340*/  LEA.HI R4, R13, R4, RZ, 0x3 ;  /* 0x000000040d047211 */ /* 0x000fc800078f18ff */
[----:B------:R-:W-:-:S05]  /*1350*/  LEA.HI.SX32 R13, R4, R17, 0x1d ;  /* 0x00000011040d7211 */ /* 0x000fca00078feaff */
[----:B----4-:R-:W-:Y:S01]  /*1360*/  IMAD.WIDE R2, R13, 0x4, R2 ;  /* 0x000000040d027825 */ /* 0x010fe200078e0202 */
[----:B------:R-:W-:Y:S01]  /*1370*/  SHF.L.U32 R15, R19, 0x1, RZ ;  /* 0x00000001130f7819 */ /* 0x000fe200000006ff */
[----:B------:R-:W4:Y:S04]  /*1380*/  LDC.64 R12, c[0x0][0x398] ;  /* 0x0000e600ff0c7b82 */ /* 0x000f280000000a00 */
[----:B------:R-:W2:Y:S01]  /*1390*/  LDG.E.CONSTANT R3, desc[UR10][R2.64] ;  /* 0x0000000a02037981 */ /* 0x000ea2000c1e9900 */
[----:B------:R-:W-:-:S05]  /*13a0*/  IMAD.WIDE.U32 R14, R15, 0x2, R10 ;  /* 0x000000020f0e7825 */ /* 0x000fca00078e000a */
[----:B------:R-:W3:Y:S01]  /*13b0*/  LDG.E.U16.CONSTANT R22, desc[UR10][R14.64+0x2] ;  /* 0x0000020a0e167981 */ /* 0x000ee2000c1e9500 */
[----:B----4-:R-:W-:-:S06]  /*13c0*/  IMAD.WIDE.U32 R12, R0, 0x2, R12 ;  /* 0x00000002000c7825 */ /* 0x010fcc00078e000c */
[----:B------:R4:W4:Y:S01]  /*13d0*/  LDG.E.U16.CONSTANT R12, desc[UR10][R12.64] ;  /* 0x0000000a0c0c7981 */ /* 0x000922000c1e9500 */
[----:B------:R-:W-:Y:S01]  /*13e0*/  UIADD3 UR4, UPT, UPT, UR4, 0x1, URZ ;  /* 0x0000000104047890 */ /* 0x000fe2000fffe0ff */
[----:B--2---:R-:W-:-:S04]  /*13f0*/  SHF.R.U32.HI R0, RZ, R16, R3 ;  /* 0x00000010ff007219 */ /* 0x004fc80000011603 */
[--C-:B------:R-:W-:Y:S02]  /*1400*/  SHF.R.U32.HI R18, RZ, 0x4, R0.reuse ;  /* 0x00000004ff127819 */ /* 0x100fe40000011600 */
[----:B------:R-:W-:Y:S02]  /*1410*/  SHF.R.U32.HI R2, RZ, 0x8, R0 ;  /* 0x00000008ff027819 */ /* 0x000fe40000011600 */
[----:B------:R-:W-:Y:S02]  /*1420*/  LOP3.LUT R18, R18, 0xf, RZ, 0xc0, !PT ;  /* 0x0000000f12127812 */ /* 0x000fe400078ec0ff */
[----:B------:R-:W-:Y:S02]  /*1430*/  LOP3.LUT R2, R2, 0xf, RZ, 0xc0, !PT ;  /* 0x0000000f02027812 */ /* 0x000fe400078ec0ff */
[----:B------:R-:W-:Y:S01]  /*1440*/  LOP3.LUT R4, R0, 0xf, RZ, 0xc0, !PT ;  /* 0x0000000f00047812 */ /* 0x000fe200078ec0ff */
[----:B------:R-:W-:Y:S01]  /*1450*/  IMAD R3, R18, R18, R18 ;  /* 0x0000001212037224 */ /* 0x000fe200078e0212 */
[----:B------:R-:W-:-:S02]  /*1460*/  SHF.R.U32.HI R0, RZ, 0xc, R0 ;  /* 0x0000000cff007819 */ /* 0x000fc40000011600 */
[----:B---3--:R-:W-:Y:S01]  /*1470*/  IADD3 R19, PT, PT, R22, R19, RZ ;  /* 0x0000001316137210 */ /* 0x008fe20007ffe0ff */
[----:B------:R-:W-:Y:S01]  /*1480*/  IMAD R21, R4, R4, R4 ;  /* 0x0000000404157224 */ /* 0x000fe200078e0204 */
[----:B------:R-:W-:Y:S01]  /*1490*/  IADD3 R18, PT, PT, R18, 0x1, R3 ;  /* 0x0000000112127810 */ /* 0x000fe20007ffe003 */
[----:B------:R-:W-:Y:S01]  /*14a0*/  IMAD R3, R2, R2, R2 ;  /* 0x0000000202037224 */ /* 0x000fe200078e0202 */
[----:B------:R-:W-:Y:S02]  /*14b0*/  LOP3.LUT R0, R0, 0xf, RZ, 0xc0, !PT ;  /* 0x0000000f00007812 */ /* 0x000fe400078ec0ff */
[----:B------:R-:W-:Y:S01]  /*14c0*/  IADD3 R21, PT, PT, R4, 0x1, R21 ;  /* 0x0000000104157810 */ /* 0x000fe20007ffe015 */
[----:B----4-:R-:W2:Y:S01]  /*14d0*/  I2F.F16 R13, R18 ;  /* 0x00000012000d7306 */ /* 0x010ea20000200c00 */
[----:B------:R-:W-:Y:S01]  /*14e0*/  IADD3 R14, PT, PT, R2, 0x1, R3 ;  /* 0x00000001020e7810 */ /* 0x000fe20007ffe003 */
[----:B------:R-:W-:Y:S01]  /*14f0*/  IMAD R3, R0, R0, R0 ;  /* 0x0000000000037224 */ /* 0x000fe200078e0200 */
[----:B------:R-:W-:-:S04]  /*1500*/  ISETP.GE.AND P1, PT, R19, R58, PT ;  /* 0x0000003a1300720c */ /* 0x000fc80003f26270 */
[----:B------:R-:W-:Y:S01]  /*1510*/  IADD3 R20, PT, PT, R0, 0x1, R3 ;  /* 0x0000000100147810 */ /* 0x000fe20007ffe003 */
[----:B------:R-:W3:Y:S01]  /*1520*/  I2F.F16 R21, R21 ;  /* 0x0000001500157306 */ /* 0x000ee20000200c00 */
[----:B--2---:R-:W-:-:S07]  /*1530*/  HMUL2 R3, R13.H0_H0, R12.H0_H0 ;  /* 0x2000000c0d037232 */ /* 0x004fce0000000800 */
[----:B------:R-:W2:Y:S01]  /*1540*/  I2F.F16 R15, R14 ;  /* 0x0000000e000f7306 */ /* 0x000ea20000200c00 */
[----:B---3--:R-:W-:-:S07]  /*1550*/  HMUL2 R4, R21.H0_H0, R12.H0_H0 ;  /* 0x2000000c15047232 */ /* 0x008fce0000000800 */
[----:B------:R-:W3:Y:S01]  /*1560*/  I2F.F16 R23, R20 ;  /* 0x0000001400177306 */ /* 0x000ee20000200c00 */
[-C--:B--2---:R-:W-:Y:S02]  /*1570*/  HMUL2 R2, R15.H0_H0, R12.reuse.H0_H0 ;  /* 0x2000000c0f027232 */ /* 0x084fe40000000800 */
[----:B---3--:R-:W-:Y:S01]  /*1580*/  HMUL2 R0, R23.H0_H0, R12.H0_H0 ;  /* 0x2000000c17007232 */ /* 0x008fe20000000800 */
[----:B------:R-:W-:Y:S06]  /*1590*/  @!P1 BRA `(.L_x_1119) ;  /* 0xfffffffc00589947 */ /* 0x000fec000383ffff */
.L_x_1118:
[C---:B------:R-:W-:Y:S01]  /*15a0*/  ISETP.GT.AND P1, PT, R61.reuse, UR5, PT ;  /* 0x000000053d007c0c */ /* 0x040fe2000bf24270 */
[----:B------:R-:W-:Y:S01]  /*15b0*/  HFMA2 R9, -RZ, RZ, 0, 0 ;  /* 0x00000000ff097431 */ /* 0x000fe200000001ff */
[----:B------:R-:W-:Y:S02]  /*15c0*/  SHF.R.S32.HI R10, RZ, 0x1f, R5 ;  /* 0x0000001fff0a7819 */ /* 0x000fe40000011405 */
[----:B------:R-:W-:Y:S02]  /*15d0*/  CS2R R12, SRZ ;  /* 0x00000000000c7805 */ /* 0x000fe4000001ff00 */
[C---:B-1----:R-:W-:Y:S02]  /*15e0*/  ISETP.GT.AND P3, PT, R61.reuse, UR9, PT ;  /* 0x000000093d007c0c */ /* 0x042fe4000bf64270 */
[----:B------:R-:W-:Y:S01]  /*15f0*/  LEA.HI R10, R10, R5, RZ, 0x5 ;  /* 0x000000050a0a7211 */ /* 0x000fe200078f28ff */
[----:B------:R-:W-:Y:S01]  /*1600*/  HFMA2 R5, -RZ, RZ, 0, 0 ;  /* 0x00000000ff057431 */ /* 0x000fe200000001ff */
[----:B--2---:R-:W-:-:S02]  /*1610*/  ISETP.GT.AND P4, PT, R61, UR6, PT ;  /* 0x000000063d007c0c */ /* 0x004fc4000bf84270 */
[C---:B---3--:R-:W-:Y:S02]  /*1620*/  ISETP.GT.AND P5, PT, R61.reuse, UR8, PT ;  /* 0x000000083d007c0c */ /* 0x048fe4000bfa4270 */
[----:B0-----:R-:W-:Y:S02]  /*1630*/  ISETP.GT.AND P6, PT, R61, UR12, PT ;  /* 0x0000000c3d007c0c */ /* 0x001fe4000bfc4270 */
        /* <DEDUP_REMOVED lines=10> */
.L_x_1120:
        /* <DEDUP_REMOVED lines=8> */
.L_x_1121:
        /* <DEDUP_REMOVED lines=8> */
.L_x_1122:
        /* <DEDUP_REMOVED lines=8> */
.L_x_1123:
        /* <DEDUP_REMOVED lines=8> */
.L_x_1124:
[----:B------:R-:W-:Y:S01]  /*18e0*/  LEA R5, R16, R5, 0x3 ;  /* 0x0000000510057211 */ /* 0x000fe200078e18ff */
[----:B------:R-:W0:Y:S01]  /*18f0*/  LDCU.64 UR12, c[0x0][0x388] ;  /* 0x00007100ff0c77ac */ /* 0x000e220008000a00 */
[----:B------:R-:W1:Y:S01]  /*1900*/  S2UR UR8, SR_CgaCtaId ;  /* 0x00000000000879c3 */ /* 0x000e620000008800 */
[----:B------:R-:W-:Y:S02]  /*1910*/  SHF.R.S32.HI R10, RZ, 0x1f, R8 ;  /* 0x0000001fff0a7819 */ /* 0x000fe40000011408 */
[----:B------:R-:W-:Y:S01]  /*1920*/  IADD3 R5, PT, PT, R12, R5, R9 ;  /* 0x000000050c057210 */ /* 0x000fe20007ffe009 */
[----:B------:R-:W-:Y:S01]  /*1930*/  UISETP.LT.AND UP0, UPT, UR7, UR5, UPT ;  /* 0x000000050700728c */ /* 0x000fe2000bf01270 */
[----:B------:R-:W-:Y:S01]  /*1940*/  PRMT R52, RZ, 0x5410, RZ ;  /* 0x00005410ff347816 */ /* 0x000fe200000000ff */
[----:B------:R-:W-:Y:S01]  /*1950*/  UMOV UR6, 0x400 ;  /* 0x0000040000067882 */ /* 0x000fe20000000000 */
[----:B------:R-:W-:Y:S01]  /*1960*/  IADD3 R14, PT, PT, R14, R5, R13 ;  /* 0x000000050e0e7210 */ /* 0x000fe20007ffe00d */
[----:B------:R-:W-:Y:S01]  /*1970*/  USEL UR4, UR7, UR5, UP0 ;  /* 0x0000000507047287 */ /* 0x000fe20008000000 */
[----:B------:R-:W-:-:S02]  /*1980*/  PRMT R51, RZ, 0x5410, RZ ;  /* 0x00005410ff337816 */ /* 0x000fc400000000ff */
[----:B------:R-:W-:Y:S01]  /*1990*/  PRMT R50, RZ, 0x5410, RZ ;  /* 0x00005410ff327816 */ /* 0x000fe200000000ff */
[----:B------:R-:W-:Y:S01]  /*19a0*/  IMAD R5, R14, R53, RZ ;  /* 0x000000350e057224 */ /* 0x000fe200078e02ff */
[----:B------:R-:W-:Y:S02]  /*19b0*/  PRMT R49, RZ, 0x5410, RZ ;  /* 0x00005410ff317816 */ /* 0x000fe400000000ff */
[----:B------:R-:W-:Y:S02]  /*19c0*/  PRMT R48, RZ, 0x5410, RZ ;  /* 0x00005410ff307816 */ /* 0x000fe400000000ff */
[----:B------:R-:W-:Y:S02]  /*19d0*/  IADD3 R8, P1, PT, R8, R5, RZ ;  /* 0x0000000508087210 */ /* 0x000fe40007f3e0ff */
[----:B------:R-:W-:Y:S02]  /*19e0*/  PRMT R47, RZ, 0x5410, RZ ;  /* 0x00005410ff2f7816 */ /* 0x000fe400000000ff */
[----:B------:R-:W-:-:S02]  /*19f0*/  LEA.HI.X.SX32 R5, R5, R10, 0x1, P1 ;  /* 0x0000000a05057211 */ /* 0x000fc400008f0eff */
[C---:B0-----:R-:W-:Y:S01]  /*1a00*/  LEA R44, P1, R8.reuse, UR12, 0x2 ;  /* 0x0000000c082c7c11 */ /* 0x041fe2000f8210ff */
[----:B-1----:R-:W-:Y:S01]  /*1a10*/  ULEA UR6, UR8, UR6, 0x18 ;  /* 0x0000000608067291 */ /* 0x002fe2000f8ec0ff */
[----:B------:R-:W-:Y:S02]  /*1a20*/  PRMT R46, RZ, 0x5410, RZ ;  /* 0x00005410ff2e7816 */ /* 0x000fe400000000ff */
[----:B------:R-:W-:Y:S02]  /*1a30*/  LEA.HI.X R45, R8, UR13, R5, 0x2, P1 ;  /* 0x0000000d082d7c11 */ /* 0x000fe400088f1405 */
[----:B------:R-:W-:Y:S02]  /*1a40*/  ISETP.LT.AND P1, PT, R61, UR4, PT ;  /* 0x000000043d007c0c */ /* 0x000fe4000bf21270 */
[----:B------:R-:W-:Y:S01]  /*1a50*/  UMOV UR4, UR6 ;  /* 0x0000000600047c82 */ /* 0x000fe20008000000 */
[----:B------:R-:W-:-:S10]  /*1a60*/  PRMT R5, RZ, 0x5410, RZ ;  /* 0x00005410ff057816 */ /* 0x000fd400000000ff */
[----:B------:R-:W-:Y:S05]  /*1a70*/  @!P1 BRA `(.L_x_1125) ;  /* 0x0000007800649947 */ /* 0x000fea0003800000 */
[----:B------:R-:W2:Y:S01]  /*1a80*/  LDG.E.128.CONSTANT R12, desc[UR10][R44.64] ;  /* 0x0000000a2c0c7981 */ /* 0x000ea2000c1e9d00 */
[----:B------:R-:W-:-:S05]  /*1a90*/  IMAD.WIDE R60, R53, 0x4, R44 ;  /* 0x00000004353c7825 */ /* 0x000fca00078e022c */
[----:B------:R-:W3:Y:S01]  /*1aa0*/  LDG.E.128.CONSTANT R16, desc[UR10][R60.64] ;  /* 0x0000000a3c107981 */ /* 0x000ee2000c1e9d00 */
[----:B------:R-:W-:Y:S02]  /*1ab0*/  ISETP.NE.AND P1, PT, R57, RZ, PT ;  /* 0x000000ff3900720c */ /* 0x000fe40003f25270 */
[----:B------:R-:W-:Y:S02]  /*1ac0*/  PRMT R46, RZ, 0x5410, RZ ;  /* 0x00005410ff2e7816 */ /* 0x000fe400000000ff */
[----:B------:R-:W-:Y:S02]  /*1ad0*/  PRMT R52, R52, 0x5410, RZ ;  /* 0x0000541034347816 */ /* 0x000fe400000000ff */
[C---:B--2---:R-:W-:Y:S02]  /*1ae0*/  LOP3.LUT R5, R12.reuse, 0xff, RZ, 0xc0, !PT ;  /* 0x000000ff0c057812 */ /* 0x044fe400078ec0ff */
[----:B------:R-:W-:Y:S02]  /*1af0*/  LEA.HI R27, R12, 0xffffff80, RZ, 0x8 ;  /* 0xffffff800c1b7811 */ /* 0x000fe400078f40ff */
[----:B------:R-:W-:-:S02]  /*1b00*/  IADD3 R5, PT, PT, R5, -0x80, RZ ;  /* 0xffffff8005057810 */ /* 0x000fc40007ffe0ff */
[----:B------:R-:W-:Y:S02]  /*1b10*/  SHF.R.U32.HI R28, RZ, 0x8, R13 ;  /* 0x00000008ff1c7819 */ /* 0x000fe4000001160d */
[----:B------:R0:W1:Y:S01]  /*1b20*/  I2F.F16 R23, R5 ;  /* 0x0000000500177306 */ /* 0x0000620000200c00 */
[C---:B------:R-:W-:Y:S02]  /*1b30*/  LEA.HI R26, R13.reuse, 0xffffff80, RZ, 0x8 ;  /* 0xffffff800d1a7811 */ /* 0x040fe400078f40ff */
[----:B------:R-:W-:Y:S02]  /*1b40*/  LOP3.LUT R30, R28, 0xff, RZ, 0xc0, !PT ;  /* 0x000000ff1c1e7812 */ /* 0x000fe400078ec0ff */
[----:B------:R-:W-:Y:S02]  /*1b50*/  LOP3.LUT R8, R13, 0xff, RZ, 0xc0, !PT ;  /* 0x000000ff0d087812 */ /* 0x000fe400078ec0ff */
[----:B------:R-:W-:Y:S01]  /*1b60*/  IADD3 R31, PT, PT, R30, -0x80, RZ ;  /* 0xffffff801e1f7810 */ /* 0x000fe20007ffe0ff */
[----:B------:R-:W2:Y:S01]  /*1b70*/  I2F.F16 R27, R27 ;  /* 0x0000001b001b7306 */ /* 0x000ea20000200c00 */
[----:B0-----:R-:W-:-:S02]  /*1b80*/  SHF.R.U32.HI R5, RZ, 0x8, R12 ;  /* 0x00000008ff057819 */ /* 0x001fc4000001160c */
[----:B------:R-:W-:Y:S02]  /*1b90*/  SHF.R.U32.HI R12, RZ, 0x10, R12 ;  /* 0x00000010ff0c7819 */ /* 0x000fe4000001160c */
[----:B------:R-:W-:Y:S02]  /*1ba0*/  LOP3.LUT R5, R5, 0xff, RZ, 0xc0, !PT ;  /* 0x000000ff05057812 */ /* 0x000fe400078ec0ff */
[----:B------:R-:W-:Y:S01]  /*1bb0*/  LOP3.LUT R12, R12, 0xff, RZ, 0xc0, !PT ;  /* 0x000000ff0c0c7812 */ /* 0x000fe200078ec0ff */
[----:B------:R-:W0:Y:S01]  /*1bc0*/  I2F.F16 R26, R26 ;  /* 0x0000001a001a7306 */ /* 0x000e220000200c00 */
[----:B------:R-:W-:Y:S02]  /*1bd0*/  IADD3 R5, PT, PT, R5, -0x80, RZ ;  /* 0xffffff8005057810 */ /* 0x000fe40007ffe0ff */
[----:B------:R-:W-:Y:S02]  /*1be0*/  IADD3 R12, PT, PT, R12, -0x80, RZ ;  /* 0xffffff800c0c7810 */ /* 0x000fe40007ffe0ff */
[----:B------:R-:W-:-:S02]  /*1bf0*/  SHF.R.U32.HI R30, RZ, 0x8, R14 ;  /* 0x00000008ff1e7819 */ /* 0x000fc4000001160e */
[----:B------:R-:W-:Y:S01]  /*1c00*/  SHF.R.U32.HI R13, RZ, 0x10, R13 ;  /* 0x00000010ff0d7819 */ /* 0x000fe2000001160d */
[----:B------:R4:W0:Y:S01]  /*1c10*/  I2F.F16 R29, R5 ;  /* 0x00000005001d7306 */ /* 0x0008220000200c00 */
[----:B------:R-:W-:Y:S02]  /*1c20*/  LOP3.LUT R9, R14, 0xff, RZ, 0xc0, !PT ;  /* 0x000000ff0e097812 */ /* 0x000fe400078ec0ff */
[----:B------:R-:W-:Y:S02]  /*1c30*/  LOP3.LUT R13, R13, 0xff, RZ, 0xc0, !PT ;  /* 0x000000ff0d0d7812 */ /* 0x000fe400078ec0ff */
[----:B------:R-:W-:Y:S02]  /*1c40*/  IADD3 R21, PT, PT, R9, -0x80, RZ ;  /* 0xffffff8009157810 */ /* 0x000fe40007ffe0ff */
[----:B------:R-:W-:Y:S01]  /*1c50*/  IADD3 R13, PT, PT, R13, -0x80, RZ ;  /* 0xffffff800d0d7810 */ /* 0x000fe20007ffe0ff */
[----:B------:R3:W0:Y:S01]  /*1c60*/  I2F.F16 R28, R12 ;  /* 0x0000000c001c7306 */ /* 0x0006220000200c00 */
[----:B----4-:R-:W-:-:S02]  /*1c70*/  LOP3.LUT R5, R30, 0xff, RZ, 0xc0, !PT ;  /* 0x000000ff1e057812 */ /* 0x010fc400078ec0ff */
[----:B------:R-:W-:Y:S02]  /*1c80*/  IADD3 R8, PT, PT, R8, -0x80, RZ ;  /* 0xffffff8008087810 */ /* 0x000fe40007ffe0ff */
[----:B------:R-:W-:Y:S02]  /*1c90*/  IADD3 R33, PT, PT, R5, -0x80, RZ ;  /* 0xffffff8005217810 */ /* 0x000fe40007ffe0ff */
[----:B------:R-:W-:Y:S01]  /*1ca0*/  SHF.R.U32.HI R5, RZ, 0x8, R15 ;  /* 0x00000008ff057819 */ /* 0x000fe2000001160f */
[----:B------:R4:W0:Y:S01]  /*1cb0*/  I2F.F16 R30, R13 ;  /* 0x0000000d001e7306 */ /* 0x0008220000200c00 */
[----:B---3--:R-:W-:Y:S02]  /*1cc0*/  LOP3.LUT R12, R17, 0xff, RZ, 0xc0, !PT ;  /* 0x000000ff110c7812 */ /* 0x008fe400078ec0ff */
[----:B------:R-:W-:Y:S02]  /*1cd0*/  LOP3.LUT R5, R5, 0xff, RZ, 0xc0, !PT ;  /* 0x000000ff05057812 */ /* 0x000fe400078ec0ff */
[----:B------:R-:W-:-:S02]  /*1ce0*/  IADD3 R36, PT, PT, R12, -0x80, RZ ;  /* 0xffffff800c247810 */ /* 0x000fc40007ffe0ff */
[----:B------:R-:W-:Y:S01]  /*1cf0*/  LOP3.LUT R12, R18, 0xff, RZ, 0xc0, !PT ;  /* 0x000000ff120c7812 */ /* 0x000fe200078ec0ff */
[----:B------:R3:W0:Y:S01]  /*1d00*/  I2F.F16 R22, R8 ;  /* 0x0000000800167306 */ /* 0x0006220000200c00 */
[----:B------:R-:W-:Y:S02]  /*1d10*/  IADD3 R39, PT, PT, R5, -0x80, RZ ;  /* 0xffffff8005277810 */ /* 0x000fe40007ffe0ff */
[----:B------:R-:W-:Y:S02]  /*1d20*/  IADD3 R35, PT, PT, R12, -0x80, RZ ;  /* 0xffffff800c237810 */ /* 0x000fe40007ffe0ff */
[----:B------:R-:W-:Y:S02]  /*1d30*/  SHF.R.U32.HI R12, RZ, 0x8, R16 ;  /* 0x00000008ff0c7819 */ /* 0x000fe40000011610 */
[----:B------:R-:W-:Y:S01]  /*1d40*/  LOP3.LUT R5, R16, 0xff, RZ, 0xc0, !PT ;  /* 0x000000ff10057812 */ /* 0x000fe200078ec0ff */
[----:B------:R-:W0:Y:S01]  /*1d50*/  I2F.F16 R21, R21 ;  /* 0x0000001500157306 */ /* 0x000e220000200c00 */
[----:B----4-:R-:W-:-:S02]  /*1d60*/  LOP3.LUT R13, R19, 0xff, RZ, 0xc0, !PT ;  /* 0x000000ff130d7812 */ /* 0x010fc400078ec0ff */
[----:B------:R-:W-:Y:S02]  /*1d70*/  LOP3.LUT R12, R12, 0xff, RZ, 0xc0, !PT ;  /* 0x000000ff0c0c7812 */ /* 0x000fe400078ec0ff */
[----:B------:R-:W-:Y:S02]  /*1d80*/  LOP3.LUT R9, R15, 0xff, RZ, 0xc0, !PT ;  /* 0x000000ff0f097812 */ /* 0x000fe400078ec0ff */
[----:B------:R-:W-:Y:S01]  /*1d90*/  IADD3 R5, PT, PT, R5, -0x80, RZ ;  /* 0xffffff8005057810 */ /* 0x000fe20007ffe0ff */
[----:B------:R-:W4:Y:S01]  /*1da0*/  I2F.F16 R31, R31 ;  /* 0x0000001f001f7306 */ /* 0x000f220000200c00 */
[----:B------:R-:W-:Y:S02]  /*1db0*/  IADD3 R13, PT, PT, R13, -0x80, RZ ;  /* 0xffffff800d0d7810 */ /* 0x000fe40007ffe0ff */
[----:B------:R-:W-:Y:S02]  /*1dc0*/  IADD3 R12, PT, PT, R12, -0x80, RZ ;  /* 0xffffff800c0c7810 */ /* 0x000fe40007ffe0ff */
[----:B------:R-:W-:-:S02]  /*1dd0*/  IADD3 R20, PT, PT, R9, -0x80, RZ ;  /* 0xffffff8009147810 */ /* 0x000fc40007ffe0ff */
[----:B------:R-:W-:Y:S01]  /*1de0*/  LEA.HI R11, R16, 0xffffff80, RZ, 0x8 ;  /* 0xffffff80100b7811 */ /* 0x000fe200078f40ff */
[----:B------:R1:W0:Y:S01]  /*1df0*/  I2F.F16 R37, R5 ;  /* 0x0000000500257306 */ /* 0x0002220000200c00 */
[----:B------:R-:W-:Y:S02]  /*1e00*/  LEA.HI R10, R17, 0xffffff80, RZ, 0x8 ;  /* 0xffffff80110a7811 */ /* 0x000fe400078f40ff */
[----:B------:R-:W-:Y:S02]  /*1e10*/  LEA.HI R9, R18, 0xffffff80, RZ, 0x8 ;  /* 0xffffff8012097811 */ /* 0x000fe400078f40ff */
[----:B---3--:R-:W-:Y:S02]  /*1e20*/  LEA.HI R8, R19, 0xffffff80, RZ, 0x8 ;  /* 0xffffff8013087811 */ /* 0x008fe400078f40ff */
[----:B------:R-:W-:Y:S01]  /*1e30*/  SHF.R.U32.HI R16, RZ, 0x10, R16 ;  /* 0x00000010ff107819 */ /* 0x000fe20000011610 */
[----:B------:R3:W0:Y:S01]  /*1e40*/  I2F.F16 R34, R13 ;  /* 0x0000000d00227306 */ /* 0x0006220000200c00 */
[----:B-1----:R-:W-:-:S02]  /*1e50*/  SHF.R.U32.HI R5, RZ, 0x8, R17 ;  /* 0x00000008ff057819 */ /* 0x002fc40000011611 */
[----:B------:R-:W-:Y:S02]  /*1e60*/  SHF.R.U32.HI R17, RZ, 0x10, R17 ;  /* 0x00000010ff117819 */ /* 0x000fe40000011611 */
[----:B------:R-:W-:Y:S02]  /*1e70*/  LEA.HI R25, R14, 0xffffff80, RZ, 0x8 ;  /* 0xffffff800e197811 */ /* 0x000fe400078f40ff */
[----:B-----5:R-:W-:Y:S01]  /*1e80*/  LEA.HI R24, R15, 0xffffff80, RZ, 0x8 ;  /* 0xffffff800f187811 */ /* 0x020fe200078f40ff */
[----:B------:R1:W0:Y:S01]  /*1e90*/  I2F.F16 R40, R12 ;  /* 0x0000000c00287306 */ /* 0x0002220000200c00 */
[--C-:B---3--:R-:W-:Y:S02]  /*1ea0*/  SHF.R.U32.HI R13, RZ, 0x8, R18.reuse ;  /* 0x00000008ff0d7819 */ /* 0x108fe40000011612 */
[----:B------:R-:W-:Y:S02]  /*1eb0*/  SHF.R.U32.HI R18, RZ, 0x10, R18 ;  /* 0x00000010ff127819 */ /* 0x000fe40000011612 */
[----:B------:R-:W-:-:S02]  /*1ec0*/  SHF.R.U32.HI R14, RZ, 0x10, R14 ;  /* 0x00000010ff0e7819 */ /* 0x000fc4000001160e */
[----:B------:R-:W-:Y:S01]  /*1ed0*/  SHF.R.U32.HI R15, RZ, 0x10, R15 ;  /* 0x00000010ff0f7819 */ /* 0x000fe2000001160f */
[----:B------:R-:W3:Y:S01]  /*1ee0*/  I2F.F16 R25, R25 ;  /* 0x0000001900197306 */ /* 0x000ee20000200c00 */
[--C-:B-1----:R-:W-:Y:S02]  /*1ef0*/  SHF.R.U32.HI R12, RZ, 0x8, R19.reuse ;  /* 0x00000008ff0c7819 */ /* 0x102fe40000011613 */
[----:B------:R-:W-:Y:S02]  /*1f00*/  SHF.R.U32.HI R19, RZ, 0x10, R19 ;  /* 0x00000010ff137819 */ /* 0x000fe40000011613 */
[----:B------:R-:W-:Y:S02]  /*1f10*/  LOP3.LUT R16, R16, 0xff, RZ, 0xc0, !PT ;  /* 0x000000ff10107812 */ /* 0x000fe400078ec0ff */
[----:B------:R-:W-:Y:S01]  /*1f20*/  LOP3.LUT R17, R17, 0xff, RZ, 0xc0, !PT ;  /* 0x000000ff11117812 */ /* 0x000fe200078ec0ff */
[----:B------:R-:W1:Y:S01]  /*1f30*/  I2F.F16 R24, R24 ;  /* 0x0000001800187306 */ /* 0x000e620000200c00 */
[----:B------:R-:W-:-:S02]  /*1f40*/  LOP3.LUT R18, R18, 0xff, RZ, 0xc0, !PT ;  /* 0x000000ff12127812 */ /* 0x000fc400078ec0ff */
[----:B------:R-:W-:Y:S02]  /*1f50*/  LOP3.LUT R19, R19, 0xff, RZ, 0xc0, !PT ;  /* 0x000000ff13137812 */ /* 0x000fe400078ec0ff */
[----:B------:R-:W-:Y:S02]  /*1f60*/  LOP3.LUT R14, R14, 0xff, RZ, 0xc0, !PT ;  /* 0x000000ff0e0e7812 */ /* 0x000fe400078ec0ff */
[----:B------:R-:W-:Y:S01]  /*1f70*/  LOP3.LUT R15, R15, 0xff, RZ, 0xc0, !PT ;  /* 0x000000ff0f0f7812 */ /* 0x000fe200078ec0ff */
[----:B------:R-:W0:Y:S01]  /*1f80*/  I2F.F16 R20, R20 ;  /* 0x0000001400147306 */ /* 0x000e220000200c00 */
[----:B------:R-:W-:Y:S02]  /*1f90*/  LOP3.LUT R13, R13, 0xff, RZ, 0xc0, !PT ;  /* 0x000000ff0d0d7812 */ /* 0x000fe400078ec0ff */
[----:B------:R-:W-:Y:S02]  /*1fa0*/  LOP3.LUT R12, R12, 0xff, RZ, 0xc0, !PT ;  /* 0x000000ff0c0c7812 */ /* 0x000fe400078ec0ff */
[----:B------:R-:W-:-:S02]  /*1fb0*/  IADD3 R16, PT, PT, R16, -0x80, RZ ;  /* 0xffffff8010107810 */ /* 0x000fc40007ffe0ff */
[----:B------:R-:W-:Y:S01]  /*1fc0*/  IADD3 R17, PT, PT, R17, -0x80, RZ ;  /* 0xffffff8011117810 */ /* 0x000fe20007ffe0ff */
[----:B------:R-:W0:Y:S01]  /*1fd0*/  I2F.F16 R11, R11 ;  /* 0x0000000b000b7306 */ /* 0x000e220000200c00 */
[----:B------:R-:W-:Y:S02]  /*1fe0*/  IADD3 R18, PT, PT, R18, -0x80, RZ ;  /* 0xffffff8012127810 */ /* 0x000fe40007ffe0ff */
[----:B------:R-:W-:Y:S02]  /*1ff0*/  IADD3 R19, PT, PT, R19, -0x80, RZ ;  /* 0xffffff8013137810 */ /* 0x000fe40007ffe0ff */
[----:B------:R-:W-:Y:S02]  /*2000*/  IADD3 R14, PT, PT, R14, -0x80, RZ ;  /* 0xffffff800e0e7810 */ /* 0x000fe40007ffe0ff */
[----:B------:R-:W-:Y:S01]  /*2010*/  IADD3 R15, PT, PT, R15, -0x80, RZ ;  /* 0xffffff800f0f7810 */ /* 0x000fe20007ffe0ff */
[----:B------:R-:W0:Y:S01]  /*2020*/  I2F.F16 R10, R10 ;  /* 0x0000000a000a7306 */ /* 0x000e220000200c00 */
[----:B------:R-:W-:-:S02]  /*2030*/  IADD3 R13, PT, PT, R13, -0x80, RZ ;  /* 0xffffff800d0d7810 */ /* 0x000fc40007ffe0ff */
[----:B------:R-:W-:Y:S02]  /*2040*/  IADD3 R12, PT, PT, R12, -0x80, RZ ;  /* 0xffffff800c0c7810 */ /* 0x000fe40007ffe0ff */
[----:B------:R-:W-:-:S03]  /*2050*/  LOP3.LUT R5, R5, 0xff, RZ, 0xc0, !PT ;  /* 0x000000ff05057812 */ /* 0x000fc600078ec0ff */
[----:B------:R-:W0:Y:S01]  /*2060*/  I2F.F16 R9, R9 ;  /* 0x0000000900097306 */ /* 0x000e220000200c00 */
[----:B------:R-:W-:-:S07]  /*2070*/  IADD3 R5, PT, PT, R5, -0x80, RZ ;  /* 0xffffff8005057810 */ /* 0x000fce0007ffe0ff */
        /* <DEDUP_REMOVED lines=13> */
[----:B------:R2:W0:Y:S02]  /*2150*/  I2F.F16 R41, R5 ;  /* 0x0000000500297306 */ /* 0x0004240000200c00 */
[----:B--2---:R-:W-:Y:S01]  /*2160*/  PRMT R5, RZ, 0x5410, RZ ;  /* 0x00005410ff057816 */ /* 0x004fe200000000ff */
[----:B-1-34-:R-:W-:Y:S06]  /*2170*/  @!P1 BRA `(.L_x_1126) ;  /* 0x0000000400689947 */ /* 0x01afec0003800000 */
[----:B------:R-:W1:Y:S01]  /*2180*/  LDS.64 R12, [UR6] ;  /* 0x00000006ff0c7984 */ /* 0x000e620008000a00 */
[----:B------:R-:W-:Y:S02]  /*2190*/  HADD2.F32 R5, -RZ, R23.H0_H0 ;  /* 0x20000017ff057230 */ /* 0x000fe40000004100 */
[----:B0-----:R-:W-:Y:S01]  /*21a0*/  HADD2.F32 R49, -RZ, R22.H0_H0 ;  /* 0x20000016ff317230 */ /* 0x001fe20000004100 */
[----:B------:R-:W0:Y:S01]  /*21b0*/  LDS.64 R14, [UR6+0x8] ;  /* 0x00000806ff0e7984 */ /* 0x000e220008000a00 */
[----:B------:R-:W-:Y:S02]  /*21c0*/  HADD2.F32 R48, -RZ, R29.H0_H0 ;  /* 0x2000001dff307230 */ /* 0x000fe40000004100 */
[----:B------:R-:W-:Y:S02]  /*21d0*/  HADD2.F32 R50, -RZ, R31.H0_H0 ;  /* 0x2000001fff327230 */ /* 0x000fe40000004100 */
[----:B------:R-:W-:Y:S02]  /*21e0*/  HADD2.F32 R45, -RZ, R20.H0_H0 ;  /* 0x20000014ff2d7230 */ /* 0x000fe40000004100 */
[----:B------:R-:W-:-:S02]  /*21f0*/  HADD2.F32 R63, -RZ, R24.H0_H0 ;  /* 0x20000018ff3f7230 */ /* 0x000fc40000004100 */
[--C-:B-1----:R-:W-:Y:S02]  /*2200*/  HADD2.F32 R44, -RZ, R12.reuse.H0_H0 ;  /* 0x2000000cff2c7230 */ /* 0x102fe40000004100 */
[----:B------:R-:W-:Y:S02]  /*2210*/  HADD2.F32 R47, -RZ, R12.H1_H1 ;  /* 0x3000000cff2f7230 */ /* 0x000fe40000004100 */
[--C-:B------:R-:W-:Y:S02]  /*2220*/  HADD2.F32 R46, -RZ, R13.reuse.H0_H0 ;  /* 0x2000000dff2e7230 */ /* 0x100fe40000004100 */
[----:B------:R-:W-:Y:S01]  /*2230*/  FFMA.FTZ R5, R5, R44, RZ ;  /* 0x0000002c05057223 */ /* 0x000fe200000100ff */
[----:B------:R-:W-:Y:S02]  /*2240*/  HADD2.F32 R12, -RZ, R13.H1_H1 ;  /* 0x3000000dff0c7230 */ /* 0x000fe40000004100 */
[----:B------:R-:W-:Y:S01]  /*2250*/  FFMA.FTZ R62, R44, R49, RZ ;  /* 0x000000312c3e7223 */ /* 0x000fe200000100ff */
[----:B------:R-:W-:-:S02]  /*2260*/  HADD2.F32 R13, -RZ, R21.H0_H0 ;  /* 0x20000015ff0d7230 */ /* 0x000fc40000004100 */
[----:B------:R-:W-:Y:S01]  /*2270*/  FFMA.FTZ R5, R48, R47, R5 ;  /* 0x0000002f30057223 */ /* 0x000fe20000010005 */
[----:B------:R-:W-:Y:S02]  /*2280*/  HADD2.F32 R48, -RZ, R33.H0_H0 ;  /* 0x20000021ff307230 */ /* 0x000fe40000004100 */
[C---:B------:R-:W-:Y:S01]  /*2290*/  FFMA.FTZ R51, R44.reuse, R45, RZ ;  /* 0x0000002d2c337223 */ /* 0x040fe200000100ff */
[----:B------:R-:W-:Y:S02]  /*22a0*/  HADD2.F32 R45, -RZ, R30.H0_H0 ;  /* 0x2000001eff2d7230 */ /* 0x000fe40000004100 */
[----:B------:R-:W-:Y:S01]  /*22b0*/  FFMA.FTZ R64, R44, R13, RZ ;  /* 0x0000000d2c407223 */ /* 0x000fe200000100ff */
[----:B------:R-:W-:Y:S01]  /*22c0*/  FFMA.FTZ R13, R47, R50, R62 ;  /* 0x000000322f0d7223 */ /* 0x000fe2000001003e */
[----:B------:R-:W-:Y:S02]  /*22d0*/  HADD2.F32 R62, -RZ, R39.H0_H0 ;  /* 0x20000027ff3e7230 */ /* 0x000fe40000004100 */
[----:B------:R-:W-:-:S02]  /*22e0*/  HADD2.F32 R44, -RZ, R28.H0_H0 ;  /* 0x2000001cff2c7230 */ /* 0x000fc40000004100 */
[C---:B------:R-:W-:Y:S01]  /*22f0*/  FFMA.FTZ R49, R47.reuse, R48, R64 ;  /* 0x000000302f317223 */ /* 0x040fe20000010040 */
[----:B------:R-:W-:Y:S02]  /*2300*/  HADD2.F32 R50, -RZ, R32.H0_H0 ;  /* 0x20000020ff327230 */ /* 0x000fe40000004100 */
[----:B------:R-:W-:Y:S01]  /*2310*/  FFMA.FTZ R51, R47, R62, R51 ;  /* 0x0000003e2f337223 */ /* 0x000fe20000010033 */
[----:B------:R-:W-:Y:S02]  /*2320*/  HADD2.F32 R47, -RZ, R38.H0_H0 ;  /* 0x20000026ff2f7230 */ /* 0x000fe40000004100 */
[----:B------:R-:W-:Y:S01]  /*2330*/  FFMA.FTZ R44, R44, R46, R5 ;  /* 0x0000002e2c2c7223 */ /* 0x000fe20000010005 */
[C---:B------:R-:W-:Y:S01]  /*2340*/  FFMA.FTZ R45, R46.reuse, R45, R13 ;  /* 0x0000002d2e2d7223 */ /* 0x040fe2000001000d */
[C---:B------:R-:W-:Y:S01]  /*2350*/  FFMA.FTZ R50, R46.reuse, R50, R49 ;  /* 0x000000322e327223 */ /* 0x040fe20000010031 */
[----:B------:R-:W-:Y:S02]  /*2360*/  HADD2.F32 R13, -RZ, R27.H0_H0 ;  /* 0x2000001bff0d7230 */ /* 0x000fe40000004100 */
[----:B------:R-:W-:Y:S01]  /*2370*/  FFMA.FTZ R46, R46, R47, R51 ;  /* 0x0000002f2e2e7223 */ /* 0x000fe20000010033 */
[----:B------:R-:W-:-:S02]  /*2380*/  HADD2.F32 R5, -RZ, R26.H0_H0 ;  /* 0x2000001aff057230 */ /* 0x000fc40000004100 */
[----:B------:R-:W-:Y:S02]  /*2390*/  HADD2.F32 R49, -RZ, R25.H0_H0 ;  /* 0x20000019ff317230 */ /* 0x000fe40000004100 */
[----:B------:R-:W-:Y:S01]  /*23a0*/  FFMA.FTZ R13, R13, R12, R44 ;  /* 0x0000000c0d0d7223 */ /* 0x000fe2000001002c */
[C---:B------:R-:W-:Y:S01]  /*23b0*/  FFMA.FTZ R63, R12.reuse, R63, R46 ;  /* 0x0000003f0c3f7223 */ /* 0x040fe2000001002e */
[C---:B------:R-:W-:Y:S01]  /*23c0*/  FFMA.FTZ R47, R12.reuse, R5, R45 ;  /* 0x000000050c2f7223 */ /* 0x040fe2000001002d */
[--C-:B0-----:R-:W-:Y:S02]  /*23d0*/  HADD2.F32 R44, -RZ, R14.reuse.H0_H0 ;  /* 0x2000000eff2c7230 */ /* 0x101fe40000004100 */
[----:B------:R-:W-:Y:S01]  /*23e0*/  FFMA.FTZ R49, R12, R49, R50 ;  /* 0x000000310c317223 */ /* 0x000fe20000010032 */
[----:B------:R-:W-:Y:S02]  /*23f0*/  HADD2.F32 R12, -RZ, R37.H0_H0 ;  /* 0x20000025ff0c7230 */ /* 0x000fe40000004100 */
        /* <DEDUP_REMOVED lines=22> */
[----:B------:R-:W-:Y:S01]  /*2560*/  FFMA.FTZ R45, R5, R45, R48 ;  /* 0x0000002d052d7223 */ /* 0x000fe20000010030 */
[----:B------:R-:W-:Y:S02]  /*2570*/  HADD2.F32 R46, -RZ, R9.H0_H0 ;  /* 0x20000009ff2e7230 */ /* 0x000fe40000004100 */
[----:B------:R-:W-:Y:S01]  /*2580*/  FFMA.FTZ R50, R14, R51, R50 ;  /* 0x000000330e327223 */ /* 0x000fe20000010032 */
[----:B------:R-:W-:-:S02]  /*2590*/  HADD2.F32 R47, -RZ, R19.H0_H0 ;  /* 0x20000013ff2f7230 */ /* 0x000fc40000004100 */
[----:B------:R-:W-:Y:S02]  /*25a0*/  HADD2.F32 R12, -RZ, R11.H0_H0 ;  /* 0x2000000bff0c7230 */ /* 0x000fe40000004100 */
        /* <DEDUP_REMOVED lines=23> */
.L_x_1126:
[----:B------:R-:W-:Y:S01]  /*2720*/  PRMT R52, RZ, 0x7610, R52 ;  /* 0x00007610ff347816 */ /* 0x000fe20000000034 */
[----:B------:R-:W-:Y:S01]  /*2730*/  IMAD.WIDE R44, R53, 0x4, R60 ;  /* 0x00000004352c7825 */ /* 0x000fe200078e023c */
[----:B------:R-:W-:Y:S02]  /*2740*/  PRMT R51, RZ, 0x5410, RZ ;  /* 0x00005410ff337816 */ /* 0x000fe400000000ff */
[----:B------:R-:W-:Y:S02]  /*2750*/  PRMT R50, RZ, 0x5410, RZ ;  /* 0x00005410ff327816 */ /* 0x000fe400000000ff */
[----:B------:R-:W-:Y:S02]  /*2760*/  PRMT R49, RZ, 0x5410, RZ ;  /* 0x00005410ff317816 */ /* 0x000fe400000000ff */
[----:B------:R-:W-:Y:S02]  /*2770*/  PRMT R48, RZ, 0x5410, RZ ;  /* 0x00005410ff307816 */ /* 0x000fe400000000ff */
[----:B------:R-:W-:Y:S01]  /*2780*/  PRMT R47, RZ, 0x5410, RZ ;  /* 0x00005410ff2f7816 */ /* 0x000fe200000000ff */
[----:B------:R-:W-:Y:S06]  /*2790*/  @!P2 BRA `(.L_x_1127) ;  /* 0x000000100088a947 */ /* 0x000fec0003800000 */
[----:B------:R-:W-:Y:S02]  /*27a0*/  PRMT R12, R54, 0x9910, RZ ;  /* 0x00009910360c7816 */ /* 0x000fe400000000ff */
[----:B------:R-:W-:Y:S02]  /*27b0*/  ISETP.NE.AND P4, PT, R6, 0x2, PT ;  /* 0x000000020600780c */ /* 0x000fe40003f85270 */
[----:B------:R-:W-:Y:S02]  /*27c0*/  ISETP.NE.AND P3, PT, R12, RZ, PT ;  /* 0x000000ff0c00720c */ /* 0x000fe40003f65270 */
[----:B------:R-:W-:Y:S02]  /*27d0*/  PRMT R48, RZ, 0x5410, RZ ;  /* 0x00005410ff307816 */ /* 0x000fe400000000ff */
[----:B------:R-:W-:-:S09]  /*27e0*/  PRMT R47, RZ, 0x5410, RZ ;  /* 0x00005410ff2f7816 */ /* 0x000fd200000000ff */
[----:B------:R-:W-:Y:S05]  /*27f0*/  @!P3 BRA `(.L_x_1128) ;  /* 0x000000040068b947 */ /* 0x000fea0003800000 */
[----:B------:R-:W1:Y:S01]  /*2800*/  LDS.64 R12, [UR6+0x40] ;  /* 0x00004006ff0c7984 */ /* 0x000e620008000a00 */
[----:B------:R-:W-:Y:S02]  /*2810*/  HADD2.F32 R47, -RZ, R23.H0_H0 ;  /* 0x20000017ff2f7230 */ /* 0x000fe40000004100 */
[----:B0-----:R-:W-:Y:S01]  /*2820*/  HADD2.F32 R48, -RZ, R22.H0_H0 ;  /* 0x20000016ff307230 */ /* 0x001fe20000004100 */
        /* <DEDUP_REMOVED lines=9> */
[----:B------:R-:W-:-:S03]  /*28c0*/  HADD2.F32 R12, -RZ, R12.H1_H1 ;  /* 0x3000000cff0c7230 */ /* 0x000fc60000004100 */
[-C--:B------:R-:W-:Y:S01]  /*28d0*/  FFMA.FTZ R47, R47, R51.reuse, RZ ;  /* 0x000000332f2f7223 */ /* 0x080fe200000100ff */
[-C--:B------:R-:W-:Y:S01]  /*28e0*/  FFMA.FTZ R61, R48, R51.reuse, RZ ;  /* 0x00000033303d7223 */ /* 0x080fe200000100ff */
[-C--:B------:R-:W-:Y:S01]  /*28f0*/  FFMA.FTZ R49, R49, R51.reuse, RZ ;  /* 0x0000003331317223 */ /* 0x080fe200000100ff */
[----:B------:R-:W-:Y:S01]  /*2900*/  FFMA.FTZ R51, R50, R51, RZ ;  /* 0x0000003332337223 */ /* 0x000fe200000100ff */
[-C--:B------:R-:W-:Y:S01]  /*2910*/  FFMA.FTZ R48, R52, R12.reuse, R47 ;  /* 0x0000000c34307223 */ /* 0x080fe2000001002f */
[----:B------:R-:W-:Y:S02]  /*2920*/  HADD2.F32 R47, -RZ, R13.H0_H0 ;  /* 0x2000000dff2f7230 */ /* 0x000fe40000004100 */
[-C--:B------:R-:W-:Y:S01]  /*2930*/  FFMA.FTZ R50, R60, R12.reuse, R61 ;  /* 0x0000000c3c327223 */ /* 0x080fe2000001003d */
[----:B------:R-:W-:Y:S01]  /*2940*/  FFMA.FTZ R52, R62, R12, R49 ;  /* 0x0000000c3e347223 */ /* 0x000fe20000010031 */
[----:B------:R-:W-:Y:S02]  /*2950*/  HADD2.F32 R49, -RZ, R28.H0_H0 ;  /* 0x2000001cff317230 */ /* 0x000fe40000004100 */
        /* <DEDUP_REMOVED lines=15> */
[-C--:B------:R-:W-:Y:S01]  /*2a50*/  FFMA.FTZ R50, R65, R13.reuse, R12 ;  /* 0x0000000d41327223 */ /* 0x080fe2000001000c */
[----:B------:R-:W-:Y:S01]  /*2a60*/  FFMA.FTZ R52, R61, R13, R52 ;  /* 0x0000000d3d347223 */ /* 0x000fe20000010034 */
[----:B0-----:R-:W-:-:S02]  /*2a70*/  HADD2.F32 R13, -RZ, R14.H0_H0 ;  /* 0x2000000eff0d7230 */ /* 0x001fc40000004100 */
        /* <DEDUP_REMOVED lines=50> */
.L_x_1128:
[----:B------:R-:W-:Y:S02]  /*2da0*/  PRMT R52, RZ, 0x5410, RZ ;  /* 0x00005410ff347816 */ /* 0x000fe400000000ff */
[----:B------:R-:W-:Y:S02]  /*2db0*/  PRMT R51, RZ, 0x5410, RZ ;  /* 0x00005410ff337816 */ /* 0x000fe400000000ff */
[----:B------:R-:W-:Y:S02]  /*2dc0*/  PRMT R50, RZ, 0x5410, RZ ;  /* 0x00005410ff327816 */ /* 0x000fe400000000ff */
[----:B------:R-:W-:Y:S01]  /*2dd0*/  PRMT R49, RZ, 0x5410, RZ ;  /* 0x00005410ff317816 */ /* 0x000fe200000000ff */
[----:B------:R-:W-:Y:S06]  /*2de0*/  @!P4 BRA `(.L_x_1127) ;  /* 0x0000000800f4c947 */ /* 0x000fec0003800000 */
[----:B------:R-:W-:Y:S02]  /*2df0*/  PRMT R12, R55, 0x9910, RZ ;  /* 0x00009910370c7816 */ /* 0x000fe400000000ff */
[----:B------:R-:W-:Y:S02]  /*2e00*/  ISETP.EQ.OR P3, PT, R6, 0x3, P0 ;  /* 0x000000030600780c */ /* 0x000fe40000762670 */
        /* <DEDUP_REMOVED lines=13> */
[--C-:B-1----:R-:W-:Y:S02]  /*2ee0*/  HADD2.F32 R60, -RZ, R12.reuse.H0_H0 ;  /* 0x2000000cff3c7230 */ /* 0x102fe40000004100 */
        /* <DEDUP_REMOVED lines=11> */
[--C-:B------:R-:W-:Y:S02]  /*2fa0*/  HADD2.F32 R49, -RZ, R13.reuse.H0_H0 ;  /* 0x2000000dff317230 */ /* 0x100fe40000004100 */
        /* <DEDUP_REMOVED lines=16> */
[----:B0-----:R-:W-:Y:S02]  /*30b0*/  HADD2.F32 R12, -RZ, R14.H0_H0 ;  /* 0x2000000eff0c7230 */ /* 0x001fe40000004100 */
[----:B------:R-:W-:Y:S02]  /*30c0*/  HADD2.F32 R52, -RZ, R36.H0_H0 ;  /* 0x20000024ff347230 */ /* 0x000fe40000004100 */
[----:B------:R-:W-:Y:S01]  /*30d0*/  FFMA.FTZ R13, R63, R13, R62 ;  /* 0x0000000d3f0d7223 */ /* 0x000fe2000001003e */
        /* <DEDUP_REMOVED lines=47> */
[----:B------:R-:W-:Y:S02]  /*33d0*/  HFMA2 R49, R14, 1, 1, RZ ;  /* 0x3c003c000e317831 */ /* 0x000fe400000000ff */
[----:B------:R-:W-:-:S07]  /*33e0*/  HADD2 R50, R52, RZ.H0_H0 ;  /* 0x200000ff34327230 */ /* 0x000fce0000000000 */
.L_x_1129:
[----:B------:R-:W-:Y:S02]  /*33f0*/  PRMT R52, RZ, 0x5410, RZ ;  /* 0x00005410ff347816 */ /* 0x000fe400000000ff */
[----:B------:R-:W-:Y:S01]  /*3400*/  PRMT R51, RZ, 0x5410, RZ ;  /* 0x00005410ff337816 */ /* 0x000fe200000000ff */
[----:B------:R-:W-:Y:S06]  /*3410*/  @P3 BRA `(.L_x_1127) ;  /* 0x0000000400683947 */ /* 0x000fec0003800000 */
        /* <DEDUP_REMOVED lines=20> */
[--C-:B-1----:R-:W-:Y:S02]  /*3560*/  HADD2.F32 R52, -RZ, R12.reuse.H0_H0 ;  /* 0x2000000cff347230 */ /* 0x102fe40000004100 */
        /* <DEDUP_REMOVED lines=10> */
[----:B------:R-:W-:Y:S02]  /*3610*/  HADD2.F32 R13, -RZ, R13.H1_H1 ;  /* 0x3000000dff0d7230 */ /* 0x000fe40000004100 */
[-C--:B------:R-:W-:Y:S01]  /*3620*/  FFMA.FTZ R29, R29, R51.reuse, R62 ;  /* 0x000000331d1d7223 */ /* 0x080fe2000001003e */
[----:B------:R-:W-:Y:S01]  /*3630*/  FFMA.FTZ R51, R39, R51, R20 ;  /* 0x0000003327337223 */ /* 0x000fe20000010014 */
[-C--:B------:R-:W-:Y:S01]  /*3640*/  FFMA.FTZ R20, R28, R12.reuse, R21 ;  /* 0x0000000c1c147223 */ /* 0x080fe20000010015 */
[-C--:B------:R-:W-:Y:S01]  /*3650*/  FFMA.FTZ R22, R22, R12.reuse, R23 ;  /* 0x0000000c16167223 */ /* 0x080fe20000010017 */
[----:B------:R-:W-:Y:S01]  /*3660*/  FFMA.FTZ R28, R32, R12, R29 ;  /* 0x0000000c201c7223 */ /* 0x000fe2000001001d */
[----:B------:R-:W-:-:S02]  /*3670*/  HADD2.F32 R21, -RZ, R26.H0_H0 ;  /* 0x2000001aff157230 */ /* 0x000fc40000004100 */
[----:B------:R-:W-:Y:S01]  /*3680*/  FFMA.FTZ R12, R38, R12, R51 ;  /* 0x0000000c260c7223 */ /* 0x000fe20000010033 */
[----:B------:R-:W-:Y:S02]  /*3690*/  HADD2.F32 R23, -RZ, R24.H0_H0 ;  /* 0x20000018ff177230 */ /* 0x000fe40000004100 */
[-C--:B------:R-:W-:Y:S01]  /*36a0*/  FFMA.FTZ R20, R27, R13.reuse, R20 ;  /* 0x0000000d1b147223 */ /* 0x080fe20000010014 */
[-C--:B------:R-:W-:Y:S01]  /*36b0*/  FFMA.FTZ R28, R25, R13.reuse, R28 ;  /* 0x0000000d191c7223 */ /* 0x080fe2000001001c */
[-C--:B------:R-:W-:Y:S01]  /*36c0*/  FFMA.FTZ R22, R21, R13.reuse, R22 ;  /* 0x0000000d15167223 */ /* 0x080fe20000010016 */
[----:B------:R-:W-:Y:S02]  /*36d0*/  HADD2.F32 R21, -RZ, R37.H0_H0 ;  /* 0x20000025ff157230 */ /* 0x000fe40000004100 */
[----:B------:R-:W-:Y:S01]  /*36e0*/  FFMA.FTZ R24, R23, R13, R12 ;  /* 0x0000000d17187223 */ /* 0x000fe2000001000c */
[----:B0-----:R-:W-:Y:S02]  /*36f0*/  HADD2.F32 R13, -RZ, R14.H0_H0 ;  /* 0x2000000eff0d7230 */ /* 0x001fe40000004100 */
        /* <DEDUP_REMOVED lines=17> */
[----:B------:R-:W-:Y:S01]  /*3810*/  FFMA.FTZ R14, R16, R12, R21 ;  /* 0x0000000c100e7223 */ /* 0x000fe20000010015 */
[----:B------:R-:W-:-:S02]  /*3820*/  HADD2.F32 R17, -RZ, R10.H0_H0 ;  /* 0x2000000aff117230 */ /* 0x000fc40000004100 */
[-C--:B------:R-:W-:Y:S01]  /*3830*/  FFMA.FTZ R16, R22, R12.reuse, R23 ;  /* 0x0000000c16107223 */ /* 0x080fe20000010017 */
[----:B------:R-:W-:Y:S02]  /*3840*/  HADD2.F32 R20, -RZ, R19.H0_H0 ;  /* 0x20000013ff147230 */ /* 0x000fe40000004100 */
[-C--:B------:R-:W-:Y:S01]  /*3850*/  FFMA.FTZ R10, R18, R12.reuse, R25 ;  /* 0x0000000c120a7223 */ /* 0x080fe20000010019 */
[-C--:B------:R-:W-:Y:S01]  /*3860*/  FFMA.FTZ R14, R11, R15.reuse, R14 ;  /* 0x0000000f0b0e7223 */ /* 0x080fe2000001000e */
[-C--:B------:R-:W-:Y:S01]  /*3870*/  FFMA.FTZ R16, R17, R15.reuse, R16 ;  /* 0x0000000f11107223 */ /* 0x080fe20000010010 */
[----:B------:R-:W-:Y:S02]  /*3880*/  HADD2.F32 R17, -RZ, R8.H0_H0 ;  /* 0x20000008ff117230 */ /* 0x000fe40000004100 */
[----:B------:R-:W-:Y:S01]  /*3890*/  FFMA.FTZ R12, R20, R12, R13 ;  /* 0x0000000c140c7223 */ /* 0x000fe2000001000d */
[----:B------:R-:W-:Y:S01]  /*38a0*/  FFMA.FTZ R10, R9, R15, R10 ;  /* 0x0000000f090a7223 */ /* 0x000fe2000001000a */
[----:B------:R-:W-:-:S02]  /*38b0*/  HADD2.F32 R9, -RZ, R4.H0_H0 ;  /* 0x20000004ff097230 */ /* 0x000fc40000004100 */
        /* <DEDUP_REMOVED lines=16> */
.L_x_1127:
        /* <DEDUP_REMOVED lines=8> */
[----:B---3--:R-:W-:-:S02]  /*3a40*/  LEA.HI R30, R14, 0xffffff80, RZ, 0x8 ;  /* 0xffffff800e1e7811 */ /* 0x008fc400078f40ff */
[----:B------:R-:W-:Y:S02]  /*3a50*/  LEA.HI R26, R9, 0xffffff80, RZ, 0x8 ;  /* 0xffffff80091a7811 */ /* 0x000fe400078f40ff */
        /* <DEDUP_REMOVED lines=98> */
[----:B0-----:R-:W0:Y:S01]  /*4080*/  LDS.64 R8, [UR6+0x10] ;  /* 0x00001006ff087984 */ /* 0x001e220008000a00 */
[----:B------:R-:W-:Y:S02]  /*4090*/  HADD2.F32 R45, -RZ, R23.H0_H0 ;  /* 0x20000017ff2d7230 */ /* 0x000fe40000004100 */
[----:B------:R-:W-:Y:S01]  /*40a0*/  HADD2.F32 R63, -RZ, R22.H0_H0 ;  /* 0x20000016ff3f7230 */ /* 0x000fe20000004100 */
[----:B------:R-:W1:Y:S01]  /*40b0*/  LDS.64 R10, [UR6+0x18] ;  /* 0x00001806ff0a7984 */ /* 0x000e620008000a00 */
[----:B------:R-:W-:Y:S02]  /*40c0*/  HADD2.F32 R66, -RZ, R30.H0_H0 ;  /* 0x2000001eff427230 */ /* 0x000fe40000004100 */
[----:B------:R-:W-:Y:S02]  /*40d0*/  HADD2.F32 R68, -RZ, R18.H0_H0 ;  /* 0x20000012ff447230 */ /* 0x000fe40000004100 */
[--C-:B0-----:R-:W-:Y:S02]  /*40e0*/  HADD2.F32 R44, -RZ, R8.reuse.H0_H0 ;  /* 0x20000008ff2c7230 */ /* 0x101fe40000004100 */
[----:B------:R-:W-:-:S03]  /*40f0*/  HADD2.F32 R8, -RZ, R8.H1_H1 ;  /* 0x30000008ff087230 */ /* 0x000fc60000004100 */
[----:B------:R-:W-:Y:S01]  /*4100*/  FFMA.FTZ R62, R45, R44, RZ ;  /* 0x0000002c2d3e7223 */ /* 0x000fe200000100ff */
[----:B------:R-:W-:Y:S01]  /*4110*/  FFMA.FTZ R65, R44, R63, RZ ;  /* 0x0000003f2c417223 */ /* 0x000fe200000100ff */
[----:B------:R-:W-:Y:S02]  /*4120*/  HADD2.F32 R45, -RZ, R29.H0_H0 ;  /* 0x2000001dff2d7230 */ /* 0x000fe40000004100 */
[----:B------:R-:W-:-:S03]  /*4130*/  HADD2.F32 R63, -RZ, R31.H0_H0 ;  /* 0x2000001fff3f7230 */ /* 0x000fc60000004100 */
[----:B------:R-:W-:Y:S01]  /*4140*/  FFMA.FTZ R62, R45, R8, R62 ;  /* 0x000000082d3e7223 */ /* 0x000fe2000001003e */
[----:B------:R-:W-:Y:S02]  /*4150*/  HADD2.F32 R45, -RZ, R9.H0_H0 ;  /* 0x20000009ff2d7230 */ /* 0x000fe40000004100 */
[----:B------:R-:W-:Y:S01]  /*4160*/  FFMA.FTZ R64, R8, R63, R65 ;  /* 0x0000003f08407223 */ /* 0x000fe20000010041 */
[----:B------:R-:W-:-:S03]  /*4170*/  HADD2.F32 R63, -RZ, R28.H0_H0 ;  /* 0x2000001cff3f7230 */ /* 0x000fc60000004100 */
[----:B------:R-:W-:Y:S01]  /*4180*/  FFMA.FTZ R66, R45, R66, R64 ;  /* 0x000000422d427223 */ /* 0x000fe20000010040 */
[----:B------:R-:W-:Y:S02]  /*4190*/  HADD2.F32 R64, -RZ, R26.H0_H0 ;  /* 0x2000001aff407230 */ /* 0x000fe40000004100 */
[----:B------:R-:W-:Y:S01]  /*41a0*/  FFMA.FTZ R65, R63, R45, R62 ;  /* 0x0000002d3f417223 */ /* 0x000fe2000001003e */
[----:B------:R-:W-:Y:S02]  /*41b0*/  HADD2.F32 R63, -RZ, R9.H1_H1 ;  /* 0x30000009ff3f7230 */ /* 0x000fe40000004100 */
[----:B------:R-:W-:-:S03]  /*41c0*/  HADD2.F32 R62, -RZ, R27.H0_H0 ;  /* 0x2000001bff3e7230 */ /* 0x000fc60000004100 */
[----:B------:R-:W-:Y:S01]  /*41d0*/  FFMA.FTZ R9, R63, R64, R66 ;  /* 0x000000403f097223 */ /* 0x000fe20000010042 */
[----:B------:R-:W-:Y:S02]  /*41e0*/  HADD2.F32 R66, -RZ, R36.H0_H0 ;  /* 0x20000024ff427230 */ /* 0x000fe40000004100 */
[----:B------:R-:W-:Y:S01]  /*41f0*/  FFMA.FTZ R65, R62, R63, R65 ;  /* 0x0000003f3e417223 */ /* 0x000fe20000010041 */
[--C-:B-1----:R-:W-:Y:S02]  /*4200*/  HADD2.F32 R62, -RZ, R10.reuse.H0_H0 ;  /* 0x2000000aff3e7230 */ /* 0x102fe40000004100 */
[----:B------:R-:W-:Y:S02]  /*4210*/  HADD2.F32 R64, -RZ, R37.H0_H0 ;  /* 0x20000025ff407230 */ /* 0x000fe40000004100 */
[----:B------:R-:W-:Y:S02]  /*4220*/  HADD2.F32 R10, -RZ, R10.H1_H1 ;  /* 0x3000000aff0a7230 */ /* 0x000fe40000004100 */
[----:B------:R-:W-:Y:S01]  /*4230*/  FFMA.FTZ R67, R62, R66, R9 ;  /* 0x000000423e437223 */ /* 0x000fe20000010009 */
[----:B------:R-:W-:-:S02]  /*4240*/  HADD2.F32 R9, -RZ, R40.H0_H0 ;  /* 0x20000028ff097230 */ /* 0x000fc40000004100 */
[----:B------:R-:W-:Y:S01]  /*4250*/  FFMA.FTZ R64, R64, R62, R65 ;  /* 0x0000003e40407223 */ /* 0x000fe20000010041 */
[----:B------:R-:W-:Y:S02]  /*4260*/  HADD2.F32 R66, -RZ, R12.H0_H0 ;  /* 0x2000000cff427230 */ /* 0x000fe40000004100 */
[----:B------:R-:W-:Y:S02]  /*4270*/  HADD2.F32 R65, -RZ, R41.H0_H0 ;  /* 0x20000029ff417230 */ /* 0x000fe40000004100 */
[----:B------:R-:W-:Y:S01]  /*4280*/  FFMA.FTZ R9, R9, R10, R64 ;  /* 0x0000000a09097223 */ /* 0x000fe20000010040 */
[--C-:B------:R-:W-:Y:S02]  /*4290*/  HADD2.F32 R64, -RZ, R11.reuse.H0_H0 ;  /* 0x2000000bff407230 */ /* 0x100fe40000004100 */
[----:B------:R-:W-:Y:S02]  /*42a0*/  HADD2.F32 R11, -RZ, R11.H1_H1 ;  /* 0x3000000bff0b7230 */ /* 0x000fe40000004100 */
[----:B------:R-:W-:Y:S01]  /*42b0*/  FFMA.FTZ R65, R10, R65, R67 ;  /* 0x000000410a417223 */ /* 0x000fe20000010043 */
        /* <DEDUP_REMOVED lines=9> */
[----:B------:R-:W-:Y:S01]  /*4350*/  FFMA.FTZ R67, R44, R67, RZ ;  /* 0x000000432c437223 */ /* 0x000fe200000100ff */
[----:B------:R-:W-:Y:S01]  /*4360*/  FMUL.FTZ R66, R9, R66 ;  /* 0x0000004209427220 */ /* 0x000fe20000410000 */
[----:B------:R-:W-:Y:S02]  /*4370*/  HADD2.F32 R9, -RZ, R20.H0_H0 ;  /* 0x20000014ff097230 */ /* 0x000fe40000004100 */
[----:B------:R-:W-:Y:S02]  /*4380*/  FMUL.FTZ R65, R68, R65 ;  /* 0x0000004144417220 */ /* 0x000fe40000410000 */
[----:B------:R-:W-:Y:S01]  /*4390*/  F2FP.F16.F32.PACK_AB R66, RZ, R66 ;  /* 0x00000042ff42723e */ /* 0x000fe200000000ff */
[----:B------:R-:W-:Y:S01]  /*43a0*/  FFMA.FTZ R68, R44, R9, RZ ;  /* 0x000000092c447223 */ /* 0x000fe200000100ff */
[----:B------:R-:W-:Y:S01]  /*43b0*/  HADD2.F32 R9, -RZ, R33.H0_H0 ;  /* 0x20000021ff097230 */ /* 0x000fe20000004100 */
[----:B------:R-:W-:-:S04]  /*43c0*/  F2FP.F16.F32.PACK_AB R65, RZ, R65 ;  /* 0x00000041ff41723e */ /* 0x000fc800000000ff */
[----:B------:R-:W-:Y:S01]  /*43d0*/  FFMA.FTZ R44, R8, R9, R67 ;  /* 0x00000009082c7223 */ /* 0x000fe20000010043 */
[----:B------:R-:W-:Y:S01]  /*43e0*/  HADD2.F32 R9, -RZ, R39.H0_H0 ;  /* 0x20000027ff097230 */ /* 0x000fe20000004100 */
[----:B------:R-:W-:-:S04]  /*43f0*/  PRMT R66, R66, 0x5410, R65 ;  /* 0x0000541042427816 */ /* 0x000fc80000000041 */
[----:B------:R-:W-:Y:S01]  /*4400*/  FFMA.FTZ R68, R8, R9, R68 ;  /* 0x0000000908447223 */ /* 0x000fe20000010044 */
[----:B------:R-:W-:Y:S02]  /*4410*/  HADD2.F32 R8, -RZ, R32.H0_H0 ;  /* 0x20000020ff087230 */ /* 0x000fe40000004100 */
[----:B------:R-:W-:Y:S02]  /*4420*/  HFMA2 R5, R66, 1, 1, R5 ;  /* 0x3c003c0042057831 */ /* 0x000fe40000000005 */
        /* <DEDUP_REMOVED lines=16> */
[----:B------:R-:W-:-:S04]  /*4530*/  FFMA.FTZ R9, R10, R9, R45 ;  /* 0x000000090a097223 */ /* 0x000fc8000001002d */
[C---:B------:R-:W-:Y:S01]  /*4540*/  FFMA.FTZ R10, R64.reuse, R8, R9 ;  /* 0x00000008400a7223 */ /* 0x040fe20000010009 */
[----:B------:R-:W-:Y:S01]  /*4550*/  FFMA.FTZ R63, R64, R44, R63 ;  /* 0x0000002c403f7223 */ /* 0x000fe2000001003f */
[----:B------:R-:W-:Y:S02]  /*4560*/  HADD2.F32 R8, -RZ, R17.H0_H0 ;  /* 0x20000011ff087230 */ /* 0x000fe40000004100 */
[----:B------:R-:W-:Y:S02]  /*4570*/  HADD2.F32 R44, -RZ, R16.H0_H0 ;  /* 0x20000010ff2c7230 */ /* 0x000fe40000004100 */
[----:B------:R-:W-:Y:S02]  /*4580*/  HADD2.F32 R9, -RZ, R2.H0_H0 ;  /* 0x20000002ff097230 */ /* 0x000fe40000004100 */
[C---:B------:R-:W-:Y:S01]  /*4590*/  FFMA.FTZ R8, R11.reuse, R8, R10 ;  /* 0x000000080b087223 */ /* 0x040fe2000001000a */
[----:B------:R-:W-:Y:S01]  /*45a0*/  FFMA.FTZ R44, R11, R44, R63 ;  /* 0x0000002c0b2c7223 */ /* 0x000fe2000001003f */
[----:B------:R-:W-:-:S02]  /*45b0*/  HADD2.F32 R11, -RZ, R0.H0_H0 ;  /* 0x20000000ff0b7230 */ /* 0x000fc40000004100 */
[----:B------:R-:W-:-:S03]  /*45c0*/  FMUL.FTZ R8, R9, R8 ;  /* 0x0000000809087220 */ /* 0x000fc60000410000 */
[----:B------:R-:W-:Y:S02]  /*45d0*/  FMUL.FTZ R44, R11, R44 ;  /* 0x0000002c0b2c7220 */ /* 0x000fe40000410000 */
[----:B------:R-:W-:-:S03]  /*45e0*/  F2FP.F16.F32.PACK_AB R8, RZ, R8 ;  /* 0x00000008ff08723e */ /* 0x000fc600000000ff */
[----:B------:R-:W-:-:S04]  /*45f0*/  F2FP.F16.F32.PACK_AB R44, RZ, R44 ;  /* 0x0000002cff2c723e */ /* 0x000fc800000000ff */
[----:B------:R-:W-:-:S05]  /*4600*/  PRMT R8, R8, 0x5410, R44 ;  /* 0x0000541008087816 */ /* 0x000fca000000002c */
[----:B------:R-:W-:-:S07]  /*4610*/  HADD2 R46, R8, R46 ;  /* 0x0000002e082e7230 */ /* 0x000fce0000000000 */
.L_x_1130:
        /* <DEDUP_REMOVED lines=16> */
[----:B------:R-:W-:-:S03]  /*4720*/  HADD2.F32 R63, -RZ, R8.H1_H1 ;  /* 0x30000008ff3f7230 */ /* 0x000fc60000004100 */
[-C--:B------:R-:W-:Y:S01]  /*4730*/  FFMA.FTZ R8, R61, R62.reuse, RZ ;  /* 0x0000003e3d087223 */ /* 0x080fe200000100ff */
[----:B------:R-:W-:Y:S02]  /*4740*/  HADD2.F32 R61, -RZ, R29.H0_H0 ;  /* 0x2000001dff3d7230 */ /* 0x000fe40000004100 */
[----:B------:R-:W-:Y:S01]  /*4750*/  FFMA.FTZ R60, R60, R62, RZ ;  /* 0x0000003e3c3c7223 */ /* 0x000fe200000100ff */
[-C--:B------:R-:W-:Y:S01]  /*4760*/  FFMA.FTZ R65, R65, R63.reuse, R8 ;  /* 0x0000003f41417223 */ /* 0x080fe20000010008 */
[----:B------:R-:W-:Y:S02]  /*4770*/  HADD2.F32 R8, -RZ, R28.H0_H0 ;  /* 0x2000001cff087230 */ /* 0x000fe40000004100 */
[----:B------:R-:W-:Y:S01]  /*4780*/  FFMA.FTZ R61, R61, R63, R60 ;  /* 0x0000003f3d3d7223 */ /* 0x000fe2000001003c */
[----:B------:R-:W-:-:S05]  /*4790*/  HADD2.F32 R60, -RZ, R9.H0_H0 ;  /* 0x20000009ff3c7230 */ /* 0x000fca0000004100 */
[-C--:B------:R-:W-:Y:S01]  /*47a0*/  FFMA.FTZ R61, R8, R60.reuse, R61 ;  /* 0x0000003c083d7223 */ /* 0x080fe2000001003d */
[----:B------:R-:W-:Y:S01]  /*47b0*/  FFMA.FTZ R65, R64, R60, R65 ;  /* 0x0000003c40417223 */ /* 0x000fe20000010041 */
[----:B------:R-:W-:Y:S02]  /*47c0*/  HADD2.F32 R64, -RZ, R9.H1_H1 ;  /* 0x30000009ff407230 */ /* 0x000fe40000004100 */
[----:B------:R-:W-:Y:S02]  /*47d0*/  HADD2.F32 R8, -RZ, R27.H0_H0 ;  /* 0x2000001bff087230 */ /* 0x000fe40000004100 */
[----:B------:R-:W-:Y:S02]  /*47e0*/  HADD2.F32 R9, -RZ, R37.H0_H0 ;  /* 0x20000025ff097230 */ /* 0x000fe40000004100 */
[-C--:B------:R-:W-:Y:S01]  /*47f0*/  FFMA.FTZ R66, R66, R64.reuse, R65 ;  /* 0x0000004042427223 */ /* 0x080fe20000010041 */
[----:B------:R-:W-:Y:S02]  /*4800*/  HADD2.F32 R65, -RZ, R36.H0_H0 ;  /* 0x20000024ff417230 */ /* 0x000fe40000004100 */
[----:B------:R-:W-:Y:S01]  /*4810*/  FFMA.FTZ R8, R8, R64, R61 ;  /* 0x0000004008087223 */ /* 0x000fe2000001003d */
[----:B-1----:R-:W-:-:S05]  /*4820*/  HADD2.F32 R61, -RZ, R10.H0_H0 ;  /* 0x2000000aff3d7230 */ /* 0x002fca0000004100 */
        /* <DEDUP_REMOVED lines=12> */
[----:B------:R-:W-:Y:S01]  /*48f0*/  FFMA.FTZ R8, R8, R10, R9 ;  /* 0x0000000a08087223 */ /* 0x000fe20000010009 */
[----:B------:R-:W-:Y:S02]  /*4900*/  HADD2.F32 R9, -RZ, R19.H0_H0 ;  /* 0x20000013ff097230 */ /* 0x000fe40000004100 */
[-C--:B------:R-:W-:Y:S01]  /*4910*/  FFMA.FTZ R66, R67, R11.reuse, R66 ;  /* 0x0000000b43427223 */ /* 0x080fe20000010042 */
[----:B------:R-:W-:Y:S02]  /*4920*/  HADD2.F32 R67, -RZ, R4.H0_H0 ;  /* 0x20000004ff437230 */ /* 0x000fe40000004100 */
[----:B------:R-:W-:Y:S01]  /*4930*/  FFMA.FTZ R8, R9, R11, R8 ;  /* 0x0000000b09087223 */ /* 0x000fe20000010008 */
[----:B------:R-:W-:-:S03]  /*4940*/  HADD2.F32 R9, -RZ, R3.H0_H0 ;  /* 0x20000003ff097230 */ /* 0x000fc60000004100 */
[----:B------:R-:W-:Y:S01]  /*4950*/  FMUL.FTZ R67, R67, R8 ;  /* 0x0000000843437220 */ /* 0x000fe20000410000 */
[----:B------:R-:W-:Y:S02]  /*4960*/  HADD2.F32 R8, -RZ, R21.H0_H0 ;  /* 0x20000015ff087230 */ /* 0x000fe40000004100 */
[----:B------:R-:W-:Y:S01]  /*4970*/  FMUL.FTZ R66, R9, R66 ;  /* 0x0000004209427220 */ /* 0x000fe20000410000 */
[----:B------:R-:W-:Y:S01]  /*4980*/  HADD2.F32 R9, -RZ, R20.H0_H0 ;  /* 0x20000014ff097230 */ /* 0x000fe20000004100 */
[----:B------:R-:W-:Y:S01]  /*4990*/  F2FP.F16.F32.PACK_AB R67, RZ, R67 ;  /* 0x00000043ff43723e */ /* 0x000fe200000000ff */
[----:B------:R-:W-:Y:S02]  /*49a0*/  FFMA.FTZ R8, R8, R62, RZ ;  /* 0x0000003e08087223 */ /* 0x000fe400000100ff */
[----:B------:R-:W-:Y:S01]  /*49b0*/  F2FP.F16.F32.PACK_AB R66, RZ, R66 ;  /* 0x00000042ff42723e */ /* 0x000fe200000000ff */
[----:B------:R-:W-:Y:S01]  /*49c0*/  FFMA.FTZ R62, R9, R62, RZ ;  /* 0x0000003e093e7223 */ /* 0x000fe200000100ff */
[----:B------:R-:W-:-:S02]  /*49d0*/  HADD2.F32 R9, -RZ, R33.H0_H0 ;  /* 0x20000021ff097230 */ /* 0x000fc40000004100 */
[----:B------:R-:W-:-:S03]  /*49e0*/  PRMT R67, R67, 0x5410, R66 ;  /* 0x0000541043437816 */ /* 0x000fc60000000042 */
[-C--:B------:R-:W-:Y:S01]  /*49f0*/  FFMA.FTZ R9, R9, R63.reuse, R8 ;  /* 0x0000003f09097223 */ /* 0x080fe20000010008 */
[----:B------:R-:W-:Y:S02]  /*4a00*/  HADD2.F32 R8, -RZ, R32.H0_H0 ;  /* 0x20000020ff087230 */ /* 0x000fe40000004100 */
[----:B------:R-:W-:Y:S01]  /*4a10*/  FFMA.FTZ R63, R69, R63, R62 ;  /* 0x0000003f453f7223 */ /* 0x000fe2000001003e */
[----:B------:R-:W-:Y:S02]  /*4a20*/  HADD2.F32 R62, -RZ, R38.H0_H0 ;  /* 0x20000026ff3e7230 */ /* 0x000fe40000004100 */
[----:B------:R-:W-:Y:S02]  /*4a30*/  HFMA2 R47, R67, 1, 1, R47 ;  /* 0x3c003c00432f7831 */ /* 0x000fe4000000002f */
        /* <DEDUP_REMOVED lines=19> */
[----:B------:R-:W-:-:S03]  /*4b70*/  FFMA.FTZ R10, R60, R10, R65 ;  /* 0x0000000a3c0a7223 */ /* 0x000fc60000010041 */
[-C--:B------:R-:W-:Y:S01]  /*4b80*/  FFMA.FTZ R8, R9, R11.reuse, R8 ;  /* 0x0000000b09087223 */ /* 0x080fe20000010008 */
[----:B------:R-:W-:Y:S01]  /*4b90*/  FFMA.FTZ R10, R61, R11, R10 ;  /* 0x0000000b3d0a7223 */ /* 0x000fe2000001000a */
[----:B------:R-:W-:Y:S02]  /*4ba0*/  HADD2.F32 R9, -RZ, R2.H0_H0 ;  /* 0x20000002ff097230 */ /* 0x000fe40000004100 */
[----:B------:R-:W-:-:S03]  /*4bb0*/  HADD2.F32 R11, -RZ, R0.H0_H0 ;  /* 0x20000000ff0b7230 */ /* 0x000fc60000004100 */
[----:B------:R-:W-:Y:S02]  /*4bc0*/  FMUL.FTZ R8, R9, R8 ;  /* 0x0000000809087220 */ /* 0x000fe40000410000 */
[----:B------:R-:W-:-:S03]  /*4bd0*/  FMUL.FTZ R10, R11, R10 ;  /* 0x0000000a0b0a7220 */ /* 0x000fc60000410000 */
[----:B------:R-:W-:Y:S02]  /*4be0*/  F2FP.F16.F32.PACK_AB R8, RZ, R8 ;  /* 0x00000008ff08723e */ /* 0x000fe400000000ff */
[----:B------:R-:W-:-:S04]  /*4bf0*/  F2FP.F16.F32.PACK_AB R10, RZ, R10 ;  /* 0x0000000aff0a723e */ /* 0x000fc800000000ff */
[----:B------:R-:W-:-:S05]  /*4c00*/  PRMT R8, R8, 0x5410, R10 ;  /* 0x0000541008087816 */ /* 0x000fca000000000a */
[----:B------:R-:W-:-:S07]  /*4c10*/  HADD2 R48, R8, R48 ;  /* 0x0000003008307230 */ /* 0x000fce0000000000 */
.L_x_1132:
        /* <DEDUP_REMOVED lines=95> */
.L_x_1133:
        /* <DEDUP_REMOVED lines=41> */
[-C--:B------:R-:W-:Y:S01]  /*54a0*/  FFMA.FTZ R20, R27, R9.reuse, R20 ;  /* 0x000000091b147223 */ /* 0x080fe20000010014 */
[-C--:B------:R-:W-:Y:S01]  /*54b0*/  FFMA.FTZ R22, R21, R9.reuse, R22 ;  /* 0x0000000915167223 */ /* 0x080fe20000010016 */
[-C--:B------:R-:W-:Y:S01]  /*54c0*/  FFMA.FTZ R28, R25, R9.reuse, R28 ;  /* 0x00000009191c7223 */ /* 0x080fe2000001001c */
[----:B------:R-:W-:Y:S01]  /*54d0*/  FFMA.FTZ R24, R23, R9, R8 ;  /* 0x0000000917187223 */ /* 0x000fe20000010008 */
[----:B-1----:R-:W-:Y:S02]  /*54e0*/  HADD2.F32 R9, -RZ, R10.H0_H0 ;  /* 0x2000000aff097230 */ /* 0x002fe40000004100 */
        /* <DEDUP_REMOVED lines=16> */
[----:B------:R-:W-:-:S02]  /*55f0*/  HADD2.F32 R11, -RZ, R11.H1_H1 ;  /* 0x3000000bff0b7230 */ /* 0x000fc40000004100 */
[----:B------:R-:W-:Y:S01]  /*5600*/  FFMA.FTZ R9, R24, R10, R9 ;  /* 0x0000000a18097223 */ /* 0x000fe20000010009 */
        /* <DEDUP_REMOVED lines=27> */
.L_x_1131:
        /* <DEDUP_REMOVED lines=198> */
.L_x_1134:
        /* <DEDUP_REMOVED lines=96> */
.L_x_1136:
        /* <DEDUP_REMOVED lines=95> */
.L_x_1137:
        /* <DEDUP_REMOVED lines=91> */
.L_x_1135:
[----:B0-----:R-:W2:Y:S01]  /*75c0*/  LDG.E.128.CONSTANT R8, desc[UR10][R44.64] ;  /* 0x0000000a2c087981 */ /* 0x001ea2000c1e9d00 */
[----:B------:R-:W-:-:S05]  /*75d0*/  IMAD.WIDE R62, R53, 0x4, R44 ;  /* 0x00000004353e7825 */ /* 0x000fca00078e022c */
[----:B------:R-:W3:Y:S01]  /*75e0*/  LDG.E.128.CONSTANT R12, desc[UR10][R62.64] ;  /* 0x0000000a3e0c7981 */ /* 0x000ee2000c1e9d00 */
[----:B------:R-:W-:Y:S01]  /*75f0*/  UIADD3 UR4, UPT, UPT, UR6, 0x40, URZ ;  /* 0x0000004006047890 */ /* 0x000fe2000fffe0ff */
        /* <DEDUP_REMOVED lines=195> */
.L_x_1138:
        /* <DEDUP_REMOVED lines=97> */
.L_x_1139:
        /* <DEDUP_REMOVED lines=96> */
.L_x_1140:
[----:B------:R-:W-:Y:S01]  /*8e40*/  MOV R61, R7 ;  /* 0x00000007003d7202 */ /* 0x000fe20000000f00 */
        /* <DEDUP_REMOVED lines=45> */
[----:B-1----:R-:W-:Y:S01]  /*9120*/  HADD2.F32 R9, -RZ, R10.H0_H0 ;  /* 0x2000000aff097230 */ /* 0x002fe20000004100 */
[----:B------:R-:W-:Y:S01]  /*9130*/  MOV R61, R7 ;  /* 0x00000007003d7202 */ /* 0x000fe20000000f00 */
        /* <DEDUP_REMOVED lines=45> */
.L_x_1125:
[----:B0-----:R-:W-:-:S04]  /*9410*/  VIMNMX R8, PT, PT, R58, UR9, PT ;  /* 0x000000093a087c48 */ /* 0x001fc8000bfe0100 */
[----:B------:R-:W-:-:S13]  /*9420*/  ISETP.GT.AND P1, PT, R8, R61, PT ;  /* 0x0000003d0800720c */ /* 0x000fda0003f24270 */
[----:B------:R-:W-:Y:S05]  /*9430*/  @!P1 BRA `(.L_x_1141) ;  /* 0x0000002800649947 */ /* 0x000fea0003800000 */
[----:B------:R-:W-:Y:S01]  /*9440*/  ISETP.EQ.OR P0, PT, R6, 0x3, P0 ;  /* 0x000000030600780c */ /* 0x000fe20000702670 */
[----:B------:R-:W-:Y:S01]  /*9450*/  UIADD3 UR4, UPT, UPT, UR4, 0x80, URZ ;  /* 0x0000008004047890 */ /* 0x000fe2000fffe0ff */
[----:B------:R-:W-:-:S11]  /*9460*/  VIMNMX.U32 R58, PT, PT, R58, UR9, PT ;  /* 0x000000093a3a7c48 */ /* 0x000fd6000bfe0000 */
.L_x_1150:
[----:B------:R-:W0:Y:S01]  /*9470*/  LDC R53, c[0x0][0x3ac] ;  /* 0x0000eb00ff357b82 */ /* 0x000e220000000800 */
[----:B------:R-:W2:Y:S01]  /*9480*/  LDG.E.128.CONSTANT R8, desc[UR10][R44.64] ;  /* 0x0000000a2c087981 */ /* 0x000ea2000c1e9d00 */
[----:B0-----:R-:W-:-:S04]  /*9490*/  IMAD.WIDE R16, R53, 0x4, R44 ;  /* 0x0000000435107825 */ /* 0x001fc800078e022c */
[----:B------:R-:W-:Y:S02]  /*94a0*/  IMAD.WIDE R62, R53, 0x4, R16 ;  /* 0x00000004353e7825 */ /* 0x000fe400078e0210 */
[----:B------:R-:W3:Y:S04]  /*94b0*/  LDG.E.128.CONSTANT R16, desc[UR10][R16.64] ;  /* 0x0000000a10107981 */ /* 0x000ee8000c1e9d00 */
[----:B------:R-:W4:Y:S01]  /*94c0*/  LDG.E.128.CONSTANT R12, desc[UR10][R62.64] ;  /* 0x0000000a3e0c7981 */ /* 0x000f22000c1e9d00 */
[----:B------:R-:W-:Y:S02]  /*94d0*/  ISETP.NE.AND P3, PT, R57, RZ, PT ;  /* 0x000000ff3900720c */ /* 0x000fe40003f65270 */
[----:B--2---:R-:W-:Y:S02]  /*94e0*/  SHF.R.U32.HI R7, RZ, 0xc, R8 ;  /* 0x0000000cff077819 */ /* 0x004fe40000011608 */
[----:B------:R-:W-:-:S02]  /*94f0*/  SHF.R.U32.HI R35, RZ, 0xc, R9 ;  /* 0x0000000cff237819 */ /* 0x000fc40000011609 */
[--C-:B------:R-:W-:Y:S02]  /*9500*/  SHF.R.U32.HI R37, RZ, 0xc, R10.reuse ;  /* 0x0000000cff257819 */ /* 0x100fe4000001160a */
[----:B-----5:R-:W-:Y:S02]  /*9510*/  LOP3.LUT R24, R9, 0x3f003f, RZ, 0xc0, !PT ;  /* 0x003f003f09187812 */ /* 0x020fe400078ec0ff */
[----:B------:R-:W-:Y:S02]  /*9520*/  SHF.R.U32.HI R25, RZ, 0x6, R9 ;  /* 0x00000006ff197819 */ /* 0x000fe40000011609 */
[----:B------:R-:W-:Y:S02]  /*9530*/  LOP3.LUT R27, R10, 0x3f003f, RZ, 0xc0, !PT ;  /* 0x003f003f0a1b7812 */ /* 0x000fe400078ec0ff */
[----:B------:R-:W-:Y:S02]  /*9540*/  SHF.R.U32.HI R26, RZ, 0x6, R10 ;  /* 0x00000006ff1a7819 */ /* 0x000fe4000001160a */
[----:B------:R-:W-:-:S02]  /*9550*/  SHF.R.U32.HI R40, RZ, 0xc, R11 ;  /* 0x0000000cff287819 */ /* 0x000fc4000001160b */
[----:B------:R-:W-:Y:S02]  /*9560*/  LOP3.LUT R34, R11, 0x3f003f, RZ, 0xc0, !PT ;  /* 0x003f003f0b227812 */ /* 0x000fe400078ec0ff */
[----:B------:R-:W-:Y:S02]  /*9570*/  SHF.R.U32.HI R33, RZ, 0x6, R11 ;  /* 0x00000006ff217819 */ /* 0x000fe4000001160b */
[----:B------:R-:W-:Y:S02]  /*9580*/  LOP3.LUT R10, R7, 0xf000f, RZ, 0xc0, !PT ;  /* 0x000f000f070a7812 */ /* 0x000fe400078ec0ff */
[----:B------:R-:W-:Y:S02]  /*9590*/  LOP3.LUT R36, R35, 0xf000f, RZ, 0xc0, !PT ;  /* 0x000f000f23247812 */ /* 0x000fe400078ec0ff */
[----:B------:R-:W-:Y:S02]  /*95a0*/  LOP3.LUT R38, R37, 0xf000f, RZ, 0xc0, !PT ;  /* 0x000f000f25267812 */ /* 0x000fe400078ec0ff */
[----:B------:R-:W-:-:S02]  /*95b0*/  LOP3.LUT R40, R40, 0xf000f, RZ, 0xc0, !PT ;  /* 0x000f000f28287812 */ /* 0x000fc400078ec0ff */
[----:B------:R-:W-:Y:S02]  /*95c0*/  LOP3.LUT R28, R8, 0x3f003f, RZ, 0xc0, !PT ;  /* 0x003f003f081c7812 */ /* 0x000fe400078ec0ff */
[----:B----4-:R-:W-:Y:S02]  /*95d0*/  SHF.R.U32.HI R9, RZ, 0x8, R12 ;  /* 0x00000008ff097819 */ /* 0x010fe4000001160c */
[--C-:B------:R-:W-:Y:S02]  /*95e0*/  SHF.R.U32.HI R11, RZ, 0x8, R13.reuse ;  /* 0x00000008ff0b7819 */ /* 0x100fe4000001160d */
[----:B------:R-:W-:Y:S02]  /*95f0*/  LOP3.LUT R30, R13, 0x3f003f, RZ, 0xc0, !PT ;  /* 0x003f003f0d1e7812 */ /* 0x000fe400078ec0ff */
[--C-:B------:R-:W-:Y:S02]  /*9600*/  SHF.R.U32.HI R20, RZ, 0x6, R13.reuse ;  /* 0x00000006ff147819 */ /* 0x100fe4000001160d */
[----:B------:R-:W-:-:S02]  /*9610*/  SHF.R.U32.HI R6, RZ, 0xa, R13 ;  /* 0x0000000aff067819 */ /* 0x000fc4000001160d */
[----:B------:R-:W-:Y:S02]  /*9620*/  SHF.R.U32.HI R13, RZ, 0x8, R14 ;  /* 0x00000008ff0d7819 */ /* 0x000fe4000001160e */
[----:B------:R-:W-:Y:S02]  /*9630*/  SHF.R.U32.HI R41, RZ, 0x8, R15 ;  /* 0x00000008ff297819 */ /* 0x000fe4000001160f */
[----:B------:R-:W-:Y:S02]  /*9640*/  LOP3.LUT R9, R10, 0x300030, R9, 0xf8, !PT ;  /* 0x003000300a097812 */ /* 0x000fe400078ef809 */
[----:B------:R-:W-:Y:S02]  /*9650*/  LOP3.LUT R10, R36, 0x300030, R11, 0xf8, !PT ;  /* 0x00300030240a7812 */ /* 0x000fe400078ef80b */
[----:B------:R-:W-:Y:S02]  /*9660*/  LOP3.LUT R11, R38, 0x300030, R13, 0xf8, !PT ;  /* 0x00300030260b7812 */ /* 0x000fe400078ef80d */
[----:B------:R-:W-:-:S02]  /*9670*/  SHF.R.U32.HI R23, RZ, 0x6, R8 ;  /* 0x00000006ff177819 */ /* 0x000fc40000011608 */
[----:B------:R-:W-:Y:S02]  /*9680*/  LOP3.LUT R7, R40, 0x300030, R41, 0xf8, !PT ;  /* 0x0030003028077812 */ /* 0x000fe400078ef829 */
[----:B---3--:R-:W-:Y:S02]  /*9690*/  SHF.R.U32.HI R13, RZ, 0xc, R16 ;  /* 0x0000000cff0d7819 */ /* 0x008fe40000011610 */
[----:B------:R-:W-:Y:S02]  /*96a0*/  LOP3.LUT R31, R14, 0x3f003f, RZ, 0xc0, !PT ;  /* 0x003f003f0e1f7812 */ /* 0x000fe400078ec0ff */
        /* <DEDUP_REMOVED lines=8> */
[----:B------:R-:W-:-:S02]  /*9730*/  SHF.R.U32.HI R42, RZ, 0xc, R19 ;  /* 0x0000000cff2a7819 */ /* 0x000fc40000011613 */
[----:B------:R-:W-:Y:S02]  /*9740*/  LOP3.LUT R29, R12, 0x3f003f, RZ, 0xc0, !PT ;  /* 0x003f003f0c1d7812 */ /* 0x000fe400078ec0ff */
[----:B------:R-:W-:Y:S02]  /*9750*/  SHF.R.U32.HI R22, RZ, 0x6, R12 ;  /* 0x00000006ff167819 */ /* 0x000fe4000001160c */
[----:B------:R-:W-:Y:S02]  /*9760*/  LOP3.LUT R36, R17, 0x3f003f, RZ, 0xc0, !PT ;  /* 0x003f003f11247812 */ /* 0x000fe400078ec0ff */
[----:B------:R-:W-:Y:S02]  /*9770*/  SHF.R.U32.HI R15, RZ, 0x6, R17 ;  /* 0x00000006ff0f7819 */ /* 0x000fe40000011611 */
[----:B------:R-:W-:Y:S02]  /*9780*/  LOP3.LUT R37, R18, 0x3f003f, RZ, 0xc0, !PT ;  /* 0x003f003f12257812 */ /* 0x000fe400078ec0ff */
[----:B------:R-:W-:-:S02]  /*9790*/  SHF.R.U32.HI R16, RZ, 0x6, R18 ;  /* 0x00000006ff107819 */ /* 0x000fc40000011612 */
[----:B------:R-:W-:Y:S02]  /*97a0*/  SHF.R.U32.HI R41, RZ, 0xc, R18 ;  /* 0x0000000cff297819 */ /* 0x000fe40000011612 */
        /* <DEDUP_REMOVED lines=13> */
[----:B------:R-:W-:Y:S02]  /*9880*/  LOP3.LUT R6, R42, 0x300030, R39, 0xf8, !PT ;  /* 0x003000302a067812 */ /* 0x000fe400078ef827 */
        /* <DEDUP_REMOVED lines=118> */
.L_x_1142:
[----:B------:R-:W0:Y:S01]  /*9ff0*/  S2R R59, SR_CTAID.Y ;  /* 0x00000000003b7919 */ /* 0x000e220000002600 */
[----:B------:R-:W0:Y:S02]  /*a000*/  LDC R56, c[0x0][0x3a8] ;  /* 0x0000ea00ff387b82 */ /* 0x000e240000000800 */
[----:B0-----:R-:W-:-:S05]  /*a010*/  IMAD R60, R59, -0x4, R56 ;  /* 0xfffffffc3b3c7824 */ /* 0x001fca00078e0238 */
[----:B------:R-:W-:-:S13]  /*a020*/  ISETP.NE.AND P2, PT, R60, 0x1, PT ;  /* 0x000000013c00780c */ /* 0x000fda0003f45270 */
        /* <DEDUP_REMOVED lines=49> */
.L_x_1144:
        /* <DEDUP_REMOVED lines=48> */
.L_x_1145:
[----:B------:R-:W-:Y:S05]  /*a640*/  @P0 BRA `(.L_x_1143) ;  /* 0x0000000000b80947 */ /* 0x000fea0003800000 */
[----:B------:R-:W0:Y:S01]  /*a650*/  LDS.128 R8, [UR4+0x40] ;  /* 0x00004004ff087984 */ /* 0x000e220008000c00 */
[----:B------:R-:W-:Y:S02]  /*a660*/  MOV R65, R27 ;  /* 0x0000001b00417202 */ /* 0x000fe40000000f00 */
[----:B------:R-:W-:Y:S01]  /*a670*/  MOV R67, R26 ;  /* 0x0000001a00437202 */ /* 0x000fe20000000f00 */
[----:B------:R-:W1:Y:S01]  /*a680*/  LDS.128 R12, [UR4+0x50] ;  /* 0x00005004ff0c7984 */ /* 0x000e620008000c00 */
[----:B------:R-:W-:Y:S02]  /*a690*/  PRMT R4, R4, 0x5410, R3 ;  /* 0x0000541004047816 */ /* 0x000fe40000000003 */
[----:B------:R-:W-:Y:S01]  /*a6a0*/  PRMT R2, R2, 0x5410, R0 ;  /* 0x0000541002027816 */ /* 0x000fe20000000000 */
[-C--:B0-----:R-:W-:Y:S02]  /*a6b0*/  HFMA2 R26, R45, R8.reuse, RZ ;  /* 0x000000082d1a7231 */ /* 0x081fe400000000ff */
[----:B------:R-:W-:-:S02]  /*a6c0*/  HFMA2 R27, R28, R8, RZ.H0_H0 ;  /* 0x000000081c1b7231 */ /* 0x000fc400000400ff */
[-C--:B------:R-:W-:Y:S02]  /*a6d0*/  HFMA2 R28, R65, R8.reuse, RZ ;  /* 0x00000008411c7231 */ /* 0x080fe400000000ff */
[----:B------:R-:W-:Y:S02]  /*a6e0*/  HFMA2 R8, R67, R8, RZ.H0_H0 ;  /* 0x0000000843087231 */ /* 0x000fe400000400ff */
        /* <DEDUP_REMOVED lines=36> */
.L_x_1143:
[----:B------:R-:W-:-:S05]  /*a930*/  IMAD.WIDE R24, R53, 0x4, R62 ;  /* 0x0000000435187825 */ /* 0x000fca00078e023e */
[----:B------:R-:W2:Y:S01]  /*a940*/  LDG.E.128.CONSTANT R8, desc[UR10][R24.64] ;  /* 0x0000000a18087981 */ /* 0x000ea2000c1e9d00 */
[----:B------:R-:W-:-:S04]  /*a950*/  IMAD.WIDE R16, R53, 0x4, R24 ;  /* 0x0000000435107825 */ /* 0x000fc800078e0218 */
[----:B------:R-:W-:Y:S02]  /*a960*/  IMAD.WIDE R62, R53, 0x4, R16 ;  /* 0x00000004353e7825 */ /* 0x000fe400078e0210 */
[----:B------:R-:W3:Y:S04]  /*a970*/  LDG.E.128.CONSTANT R16, desc[UR10][R16.64] ;  /* 0x0000000a10107981 */ /* 0x000ee8000c1e9d00 */
[----:B------:R-:W4:Y:S01]  /*a980*/  LDG.E.128.CONSTANT R12, desc[UR10][R62.64] ;  /* 0x0000000a3e0c7981 */ /* 0x000f22000c1e9d00 */
[----:B--2---:R-:W-:Y:S02]  /*a990*/  SHF.R.U32.HI R24, RZ, 0xc, R10 ;  /* 0x0000000cff187819 */ /* 0x004fe4000001160a */
[----:B------:R-:W-:Y:S02]  /*a9a0*/  SHF.R.U32.HI R25, RZ, 0xc, R11 ;  /* 0x0000000cff197819 */ /* 0x000fe4000001160b */
[----:B------:R-:W-:-:S02]  /*a9b0*/  SHF.R.U32.HI R30, RZ, 0xc, R9 ;  /* 0x0000000cff1e7819 */ /* 0x000fc40000011609 */
[----:B------:R-:W-:Y:S02]  /*a9c0*/  SHF.R.U32.HI R6, RZ, 0xc, R8 ;  /* 0x0000000cff067819 */ /* 0x000fe40000011608 */
[----:B------:R-:W-:Y:S02]  /*a9d0*/  LOP3.LUT R25, R25, 0xf000f, RZ, 0xc0, !PT ;  /* 0x000f000f19197812 */ /* 0x000fe400078ec0ff */
[----:B------:R-:W-:Y:S02]  /*a9e0*/  LOP3.LUT R23, R8, 0x3f003f, RZ, 0xc0, !PT ;  /* 0x003f003f08177812 */ /* 0x000fe400078ec0ff */
[--C-:B----4-:R-:W-:Y:S02]  /*a9f0*/  SHF.R.U32.HI R40, RZ, 0x8, R15.reuse ;  /* 0x00000008ff287819 */ /* 0x110fe4000001160f */
[----:B------:R-:W-:Y:S02]  /*aa00*/  LOP3.LUT R29, R15, 0x3f003f, RZ, 0xc0, !PT ;  /* 0x003f003f0f1d7812 */ /* 0x000fe400078ec0ff */
[----:B------:R-:W-:-:S02]  /*aa10*/  SHF.R.U32.HI R41, RZ, 0x6, R15 ;  /* 0x00000006ff297819 */ /* 0x000fc4000001160f */
[----:B------:R-:W-:Y:S02]  /*aa20*/  SHF.R.U32.HI R45, RZ, 0xa, R15 ;  /* 0x0000000aff2d7819 */ /* 0x000fe4000001160f */
[----:B------:R-:W-:Y:S02]  /*aa30*/  SHF.R.U32.HI R38, RZ, 0x8, R14 ;  /* 0x00000008ff267819 */ /* 0x000fe4000001160e */
[----:B------:R-:W-:Y:S02]  /*aa40*/  LOP3.LUT R15, R24, 0xf000f, RZ, 0xc0, !PT ;  /* 0x000f000f180f7812 */ /* 0x000fe400078ec0ff */
[----:B------:R-:W-:Y:S02]  /*aa50*/  SHF.R.U32.HI R20, RZ, 0x6, R8 ;  /* 0x00000006ff147819 */ /* 0x000fe40000011608 */
        /* <DEDUP_REMOVED lines=8> */
[----:B------:R-:W-:Y:S02]  /*aae0*/  LOP3.LUT R10, R11, 0x3f003f, RZ, 0xc0, !PT ;  /* 0x003f003f0b0a7812 */ /* 0x000fe400078ec0ff */
[----:B------:R-:W-:Y:S02]  /*aaf0*/  SHF.R.U32.HI R9, RZ, 0x6, R11 ;  /* 0x00000006ff097819 */ /* 0x000fe4000001160b */
[----:B------:R-:W-:Y:S02]  /*ab00*/  LOP3.LUT R28, R14, 0x3f003f, RZ, 0xc0, !PT ;  /* 0x003f003f0e1c7812 */ /* 0x000fe400078ec0ff */
[--C-:B------:R-:W-:Y:S02]  /*ab10*/  SHF.R.U32.HI R39, RZ, 0x6, R14.reuse ;  /* 0x00000006ff277819 */ /* 0x100fe4000001160e */
[----:B------:R-:W-:Y:S02]  /*ab20*/  SHF.R.U32.HI R44, RZ, 0xa, R14 ;  /* 0x0000000aff2c7819 */ /* 0x000fe4000001160e */
[----:B------:R-:W-:-:S02]  /*ab30*/  LOP3.LUT R13, R30, 0xf000f, RZ, 0xc0, !PT ;  /* 0x000f000f1e0d7812 */ /* 0x000fc400078ec0ff */
[----:B------:R-:W-:Y:S02]  /*ab40*/  SHF.R.U32.HI R34, RZ, 0x8, R12 ;  /* 0x00000008ff227819 */ /* 0x000fe4000001160c */
[----:B------:R-:W-:Y:S02]  /*ab50*/  LOP3.LUT R11, R6, 0xf000f, RZ, 0xc0, !PT ;  /* 0x000f000f060b7812 */ /* 0x000fe400078ec0ff */
[----:B------:R-:W-:Y:S02]  /*ab60*/  LOP3.LUT R38, R15, 0x300030, R38, 0xf8, !PT ;  /* 0x003000300f267812 */ /* 0x000fe400078ef826 */
[----:B------:R-:W-:Y:S02]  /*ab70*/  LOP3.LUT R40, R25, 0x300030, R40, 0xf8, !PT ;  /* 0x0030003019287812 */ /* 0x000fe400078ef828 */
[----:B---3--:R-:W-:Y:S02]  /*ab80*/  LOP3.LUT R14, R16, 0x3f003f, RZ, 0xc0, !PT ;  /* 0x003f003f100e7812 */ /* 0x008fe400078ec0ff */
[----:B------:R-:W-:-:S02]  /*ab90*/  SHF.R.U32.HI R30, RZ, 0x6, R16 ;  /* 0x00000006ff1e7819 */ /* 0x000fc40000011610 */
[----:B------:R-:W-:Y:S02]  /*aba0*/  SHF.R.U32.HI R16, RZ, 0xc, R16 ;  /* 0x0000000cff107819 */ /* 0x000fe40000011610 */
[----:B------:R-:W-:Y:S02]  /*abb0*/  LOP3.LUT R15, R17, 0x3f003f, RZ, 0xc0, !PT ;  /* 0x003f003f110f7812 */ /* 0x000fe400078ec0ff */
        /* <DEDUP_REMOVED lines=8> */
[----:B------:R-:W-:Y:S02]  /*ac40*/  LOP3.LUT R34, R11, 0x300030, R34, 0xf8, !PT ;  /* 0x003000300b227812 */ /* 0x000fe400078ef822 */
[----:B------:R-:W-:-:S02]  /*ac50*/  LOP3.LUT R26, R12, 0x3f003f, RZ, 0xc0, !PT ;  /* 0x003f003f0c1a7812 */ /* 0x000fc400078ec0ff */
[--C-:B------:R-:W-:Y:S02]  /*ac60*/  SHF.R.U32.HI R35, RZ, 0x6, R12.reuse ;  /* 0x00000006ff237819 */ /* 0x100fe4000001160c */
[----:B------:R-:W-:Y:S02]  /*ac70*/  SHF.R.U32.HI R42, RZ, 0xa, R12 ;  /* 0x0000000aff2a7819 */ /* 0x000fe4000001160c */
[----:B------:R-:W-:Y:S02]  /*ac80*/  LOP3.LUT R36, R13, 0x300030, R36, 0xf8, !PT ;  /* 0x003000300d247812 */ /* 0x000fe400078ef824 */
[----:B------:R-:W-:Y:S02]  /*ac90*/  LOP3.LUT R11, R16, 0xf000f, RZ, 0xc0, !PT ;  /* 0x000f000f100b7812 */ /* 0x000fe400078ec0ff */
[----:B------:R-:W-:Y:S02]  /*aca0*/  LOP3.LUT R12, R17, 0xf000f, RZ, 0xc0, !PT ;  /* 0x000f000f110c7812 */ /* 0x000fe400078ec0ff */
[----:B------:R-:W-:-:S02]  /*acb0*/  LOP3.LUT R13, R18, 0xf000f, RZ, 0xc0, !PT ;  /* 0x000f000f120d7812 */ /* 0x000fc400078ec0ff */
[----:B------:R-:W-:Y:S02]  /*acc0*/  LOP3.LUT R16, R19, 0xf000f, RZ, 0xc0, !PT ;  /* 0x000f000f13107812 */ /* 0x000fe400078ec0ff */
[----:B------:R-:W-:Y:S02]  /*acd0*/  LOP3.LUT R42, R11, 0x300030, R42, 0xf8, !PT ;  /* 0x003000300b2a7812 */ /* 0x000fe400078ef82a */
[----:B------:R-:W-:Y:S02]  /*ace0*/  LOP3.LUT R43, R12, 0x300030, R43, 0xf8, !PT ;  /* 0x003000300c2b7812 */ /* 0x000fe400078ef82b */
[----:B------:R-:W-:Y:S02]  /*acf0*/  LOP3.LUT R44, R13, 0x300030, R44, 0xf8, !PT ;  /* 0x003000300d2c7812 */ /* 0x000fe400078ef82c */
[----:B------:R-:W-:Y:S02]  /*ad00*/  LOP3.LUT R45, R16, 0x300030, R45, 0xf8, !PT ;  /* 0x00300030102d7812 */ /* 0x000fe400078ef82d */
        /* <DEDUP_REMOVED lines=121> */
.L_x_1146:
        /* <DEDUP_REMOVED lines=49> */
.L_x_1148:
        /* <DEDUP_REMOVED lines=48> */
.L_x_1149:
        /* <DEDUP_REMOVED lines=45> */
.L_x_1147:
[----:B------:R-:W-:Y:S01]  /*bd80*/  IADD3 R61, PT, PT, R61, 0x20, RZ ;  /* 0x000000203d3d7810 */ /* 0x000fe20007ffe0ff */
[----:B------:R-:W-:Y:S01]  /*bd90*/  UIADD3 UR4, UPT, UPT, UR4, 0x40, URZ ;  /* 0x0000004004047890 */ /* 0x000fe2000fffe0ff */
[----:B------:R-:W-:Y:S02]  /*bda0*/  IMAD.WIDE R44, R53, 0x4, R62 ;  /* 0x00000004352c7825 */ /* 0x000fe400078e023e */
[----:B------:R-:W-:-:S13]  /*bdb0*/  ISETP.GE.AND P1, PT, R61, R58, PT ;  /* 0x0000003a3d00720c */ /* 0x000fda0003f26270 */
[----:B------:R-:W-:Y:S05]  /*bdc0*/  @!P1 BRA `(.L_x_1150) ;  /* 0xffffffd400a89947 */ /* 0x000fea000383ffff */
.L_x_1141:
[----:B------:R-:W0:Y:S01]  /*bdd0*/  S2R R0, SR_CTAID.X ;  /* 0x0000000000007919 */ /* 0x000e220000002500 */
[----:B------:R-:W1:Y:S01]  /*bde0*/  LDC.64 R6, c[0x0][0x3a0] ;  /* 0x0000e800ff067b82 */ /* 0x000e620000000a00 */
[----:B------:R-:W-:Y:S01]  /*bdf0*/  SHF.L.U32 R59, R59, 0x2, RZ ;  /* 0x000000023b3b7819 */ /* 0x000fe200000006ff */
[----:B------:R-:W0:Y:S02]  /*be00*/  S2R R3, SR_TID.X ;  /* 0x0000000000037919 */ /* 0x000e240000002100 */
[----:B0-----:R-:W-:-:S04]  /*be10*/  LEA R0, R0, R3, 0x5 ;  /* 0x0000000300007211 */ /* 0x001fc800078e28ff */
[----:B------:R-:W-:-:S05]  /*be20*/  SHF.L.U32 R0, R0, 0x2, RZ ;  /* 0x0000000200007819 */ /* 0x000fca00000006ff */
[----:B------:R-:W-:-:S04]  /*be30*/  IMAD R3, R59, R53, R0 ;  /* 0x000000353b037224 */ /* 0x000fc800078e0200 */
[----:B-1----:R-:W-:-:S05]  /*be40*/  IMAD.WIDE R6, R3, 0x2, R6 ;  /* 0x0000000203067825 */ /* 0x002fca00078e0206 */
[----:B------:R0:W-:Y:S01]  /*be50*/  ATOM.E.ADD.F16x2.RN.STRONG.GPU P0, RZ, desc[UR10][R6.64], R5 ;  /* 0x8000000506ff79a2 */ /* 0x0001e2000c10e10a */
[----:B------:R-:W-:Y:S01]  /*be60*/  IADD3 R56, PT, PT, -R59, R56, RZ ;  /* 0x000000383b387210 */ /* 0x000fe20007ffe1ff */
[----:B------:R-:W-:Y:S03]  /*be70*/  BSSY.RECONVERGENT B0, `(.L_x_1151) ;  /* 0x000000f000007945 */ /* 0x000fe60003800200 */
[----:B------:R-:W-:Y:S01]  /*be80*/  ISETP.NE.AND P1, PT, R56, 0x1, PT ;  /* 0x000000013800780c */ /* 0x000fe20003f25270 */
[----:B0-----:R-:W-:-:S12]  /*be90*/  @P0 BRA `(.L_x_1152) ;  /* 0x0000000000300947 */ /* 0x001fd80003800000 */
[----:B------:R-:W0:Y:S02]  /*bea0*/  QSPC.E.S P0, RZ, [R6] ;  /* 0x0000000006ff73aa */ /* 0x000e240000000500 */
[----:B0-----:R-:W-:Y:S05]  /*beb0*/  @!P0 BRA `(.L_x_1153) ;  /* 0x00000000001c8947 */ /* 0x001fea0003800000 */
[----:B------:R-:W-:-:S04]  /*bec0*/  MOV R2, R6 ;  /* 0x0000000600027202 */ /* 0x000fc80000000f00 */
[----:B------:R-:W-:-:S07]  /*bed0*/  MOV R0, R2 ;  /* 0x0000000200007202 */ /* 0x000fce0000000f00 */
.L_x_1154:
[----:B------:R-:W0:Y:S02]  /*bee0*/  LDS R2, [R0] ;  /* 0x0000000000027984 */ /* 0x000e240000000800 */
[----:B0-----:R-:W-:-:S05]  /*bef0*/  HADD2 R3, R2, R5 ;  /* 0x0000000502037230 */ /* 0x001fca0000000000 */
[----:B------:R-:W0:Y:S02]  /*bf00*/  ATOMS.CAST.SPIN P0, [R0], R2, R3 ;  /* 0x000000020000758d */ /* 0x000e240001800003 */
[----:B0-----:R-:W-:Y:S05]  /*bf10*/  @!P0 BRA `(.L_x_1154) ;  /* 0xfffffffc00f08947 */ /* 0x001fea000383ffff */
[----:B------:R-:W-:Y:S05]  /*bf20*/  BRA `(.L_x_1152) ;  /* 0x00000000000c7947 */ /* 0x000fea0003800000 */
.L_x_1153:
[----:B------:R-:W2:Y:S02]  /*bf30*/  LD.E R0, desc[UR10][R6.64] ;  /* 0x0000000a06007980 */ /* 0x000ea4000c101900 */
[----:B--2---:R-:W-:-:S05]  /*bf40*/  IADD3 R3, PT, PT, R5, R0, RZ ;  /* 0x0000000005037210 */ /* 0x004fca0007ffe0ff */
[----:B------:R0:W-:Y:S02]  /*bf50*/  ST.E desc[UR10][R6.64], R3 ;  /* 0x0000000306007985 */ /* 0x0001e4000c10190a */
.L_x_1152:
[----:B------:R-:W-:Y:S05]  /*bf60*/  BSYNC.RECONVERGENT B0 ;  /* 0x0000000000007941 */ /* 0x000fea0003800200 */
.L_x_1151:
[----:B------:R1:W-:Y:S01]  /*bf70*/  ATOM.E.ADD.F16x2.RN.STRONG.GPU P0, RZ, desc[UR10][R6.64+0x4], R46 ;  /* 0x8000042e06ff79a2 */ /* 0x0003e2000c10e10a */
[----:B------:R-:W-:Y:S04]  /*bf80*/  BSSY.RECONVERGENT B0, `(.L_x_1155) ;  /* 0x000000e000007945 */ /* 0x000fe80003800200 */
[----:B-1----:R-:W-:Y:S05]  /*bf90*/  @P0 BRA `(.L_x_1156) ;  /* 0x0000000000300947 */ /* 0x002fea0003800000 */
[----:B------:R-:W1:Y:S02]  /*bfa0*/  QSPC.E.S P0, RZ, [R6+0x4] ;  /* 0x0000040006ff73aa */ /* 0x000e640000000500 */
[----:B-1----:R-:W-:Y:S05]  /*bfb0*/  @!P0 BRA `(.L_x_1157) ;  /* 0x00000000001c8947 */ /* 0x002fea0003800000 */
[----:B------:R-:W-:-:S04]  /*bfc0*/  MOV R2, R6 ;  /* 0x0000000600027202 */ /* 0x000fc80000000f00 */
[----:B------:R-:W-:-:S07]  /*bfd0*/  MOV R0, R2 ;  /* 0x0000000200007202 */ /* 0x000fce0000000f00 */
.L_x_1158:
[----:B------:R-:W0:Y:S02]  /*bfe0*/  LDS R2, [R0+0x4] ;  /* 0x0000040000027984 */ /* 0x000e240000000800 */
[----:B0-----:R-:W-:-:S05]  /*bff0*/  HFMA2 R3, R2, 1, 1, R46 ;  /* 0x3c003c0002037831 */ /* 0x001fca000000002e */
[----:B------:R-:W0:Y:S02]  /*c000*/  ATOMS.CAST.SPIN P0, [R0+0x4], R2, R3 ;  /* 0x000004020000758d */ /* 0x000e240001800003 */
[----:B0-----:R-:W-:Y:S05]  /*c010*/  @!P0 BRA `(.L_x_1158) ;  /* 0xfffffffc00f08947 */ /* 0x001fea000383ffff */
[----:B------:R-:W-:Y:S05]  /*c020*/  BRA `(.L_x_1156) ;  /* 0x00000000000c7947 */ /* 0x000fea0003800000 */
.L_x_1157:
[----:B------:R-:W0:Y:S02]  /*c030*/  LD.E R0, desc[UR10][R6.64+0x4] ;  /* 0x0000040a06007980 */ /* 0x000e24000c101900 */
[----:B0-----:R-:W-:-:S05]  /*c040*/  IADD3 R3, PT, PT, R46, R0, RZ ;  /* 0x000000002e037210 */ /* 0x001fca0007ffe0ff */
[----:B------:R1:W-:Y:S02]  /*c050*/  ST.E desc[UR10][R6.64+0x4], R3 ;  /* 0x0000040306007985 */ /* 0x0003e4000c10190a */
.L_x_1156:
[----:B------:R-:W-:Y:S05]  /*c060*/  BSYNC.RECONVERGENT B0 ;  /* 0x0000000000007941 */ /* 0x000fea0003800200 */
.L_x_1155:
        /* <DEDUP_REMOVED lines=9> */
.L_x_1162:
[----:B------:R-:W0:Y:S02]  /*c100*/  LDS R2, [R0] ;  /* 0x0000000000027984 */ /* 0x000e240000000800 */
[----:B0-----:R-:W-:-:S05]  /*c110*/  HADD2 R3, R2, R47 ;  /* 0x0000002f02037230 */ /* 0x001fca0000000000 */
[----:B------:R-:W0:Y:S02]  /*c120*/  ATOMS.CAST.SPIN P0, [R0], R2, R3 ;  /* 0x000000020000758d */ /* 0x000e240001800003 */
[----:B0-----:R-:W-:Y:S05]  /*c130*/  @!P0 BRA `(.L_x_1162) ;  /* 0xfffffffc00f08947 */ /* 0x001fea000383ffff */
[----:B------:R-:W-:Y:S05]  /*c140*/  BRA `(.L_x_1160) ;  /* 0x00000000000c7947 */ /* 0x000fea0003800000 */
.L_x_1161:
[----:B------:R-:W2:Y:S02]  /*c150*/  LD.E R0, desc[UR10][R6.64] ;  /* 0x0000000a06007980 */ /* 0x000ea4000c101900 */
[----:B--2---:R-:W-:-:S05]  /*c160*/  IADD3 R3, PT, PT, R47, R0, RZ ;  /* 0x000000002f037210 */ /* 0x004fca0007ffe0ff */
[----:B------:R0:W-:Y:S02]  /*c170*/  ST.E desc[UR10][R6.64], R3 ;  /* 0x0000000306007985 */ /* 0x0001e4000c10190a */
.L_x_1160:
[----:B------:R-:W-:Y:S05]  /*c180*/  BSYNC.RECONVERGENT B0 ;  /* 0x0000000000007941 */ /* 0x000fea0003800200 */
.L_x_1159:
[----:B------:R1:W-:Y:S01]  /*c190*/  ATOM.E.ADD.F16x2.RN.STRONG.GPU P0, RZ, desc[UR10][R6.64+0x4], R48 ;  /* 0x8000043006ff79a2 */ /* 0x0003e2000c10e10a */
[----:B------:R-:W-:Y:S04]  /*c1a0*/  BSSY.RECONVERGENT B0, `(.L_x_1163) ;  /* 0x000000e000007945 */ /* 0x000fe80003800200 */
[----:B-1----:R-:W-:Y:S05]  /*c1b0*/  @P0 BRA `(.L_x_1164) ;  /* 0x0000000000300947 */ /* 0x002fea0003800000 */
[----:B------:R-:W1:Y:S02]  /*c1c0*/  QSPC.E.S P0, RZ, [R6+0x4] ;  /* 0x0000040006ff73aa */ /* 0x000e640000000500 */
[----:B-1----:R-:W-:Y:S05]  /*c1d0*/  @!P0 BRA `(.L_x_1165) ;  /* 0x00000000001c8947 */ /* 0x002fea0003800000 */
[----:B------:R-:W-:-:S04]  /*c1e0*/  MOV R2, R6 ;  /* 0x0000000600027202 */ /* 0x000fc80000000f00 */
[----:B------:R-:W-:-:S07]  /*c1f0*/  MOV R0, R2 ;  /* 0x0000000200007202 */ /* 0x000fce0000000f00 */
.L_x_1166:
[----:B------:R-:W0:Y:S02]  /*c200*/  LDS R2, [R0+0x4] ;  /* 0x0000040000027984 */ /* 0x000e240000000800 */
[----:B0-----:R-:W-:-:S05]  /*c210*/  HFMA2 R3, R2, 1, 1, R48 ;  /* 0x3c003c0002037831 */ /* 0x001fca0000000030 */
[----:B------:R-:W0:Y:S02]  /*c220*/  ATOMS.CAST.SPIN P0, [R0+0x4], R2, R3 ;  /* 0x000004020000758d */ /* 0x000e240001800003 */
[----:B0-----:R-:W-:Y:S05]  /*c230*/  @!P0 BRA `(.L_x_1166) ;  /* 0xfffffffc00f08947 */ /* 0x001fea000383ffff */
[----:B------:R-:W-:Y:S05]  /*c240*/  BRA `(.L_x_1164) ;  /* 0x00000000000c7947 */ /* 0x000fea0003800000 */
.L_x_1165:
[----:B------:R-:W0:Y:S02]  /*c250*/  LD.E R0, desc[UR10][R6.64+0x4] ;  /* 0x0000040a06007980 */ /* 0x000e24000c101900 */
[----:B0-----:R-:W-:-:S05]  /*c260*/  IADD3 R3, PT, PT, R48, R0, RZ ;  /* 0x0000000030037210 */ /* 0x001fca0007ffe0ff */
[----:B------:R1:W-:Y:S02]  /*c270*/  ST.E desc[UR10][R6.64+0x4], R3 ;  /* 0x0000040306007985 */ /* 0x0003e4000c10190a */
.L_x_1164:
[----:B------:R-:W-:Y:S05]  /*c280*/  BSYNC.RECONVERGENT B0 ;  /* 0x0000000000007941 */ /* 0x000fea0003800200 */
.L_x_1163:
        /* <DEDUP_REMOVED lines=10> */
.L_x_1170:
[----:B------:R-:W0:Y:S02]  /*c330*/  LDS R2, [R0] ;  /* 0x0000000000027984 */ /* 0x000e240000000800 */
[----:B0-----:R-:W-:-:S05]  /*c340*/  HADD2 R3, R2, R49 ;  /* 0x0000003102037230 */ /* 0x001fca0000000000 */
[----:B------:R-:W0:Y:S02]  /*c350*/  ATOMS.CAST.SPIN P0, [R0], R2, R3 ;  /* 0x000000020000758d */ /* 0x000e240001800003 */
[----:B0-----:R-:W-:Y:S05]  /*c360*/  @!P0 BRA `(.L_x_1170) ;  /* 0xfffffffc00f08947 */ /* 0x001fea000383ffff */
[----:B------:R-:W-:Y:S05]  /*c370*/  BRA `(.L_x_1168) ;  /* 0x00000000000c7947 */ /* 0x000fea0003800000 */
.L_x_1169:
[----:B------:R-:W2:Y:S02]  /*c380*/  LD.E R0, desc[UR10][R6.64] ;  /* 0x0000000a06007980 */ /* 0x000ea4000c101900 */
[----:B--2---:R-:W-:-:S05]  /*c390*/  IADD3 R3, PT, PT, R49, R0, RZ ;  /* 0x0000000031037210 */ /* 0x004fca0007ffe0ff */
[----:B------:R0:W-:Y:S02]  /*c3a0*/  ST.E desc[UR10][R6.64], R3 ;  /* 0x0000000306007985 */ /* 0x0001e4000c10190a */
.L_x_1168:
[----:B------:R-:W-:Y:S05]  /*c3b0*/  BSYNC.RECONVERGENT B0 ;  /* 0x0000000000007941 */ /* 0x000fea0003800200 */
.L_x_1167:
[----:B------:R1:W-:Y:S01]  /*c3c0*/  ATOM.E.ADD.F16x2.RN.STRONG.GPU P0, RZ, desc[UR10][R6.64+0x4], R50 ;  /* 0x8000043206ff79a2 */ /* 0x0003e2000c10e10a */
[----:B------:R-:W-:Y:S04]  /*c3d0*/  BSSY.RECONVERGENT B0, `(.L_x_1171) ;  /* 0x000000e000007945 */ /* 0x000fe80003800200 */
[----:B-1----:R-:W-:Y:S05]  /*c3e0*/  @P0 BRA `(.L_x_1172) ;  /* 0x0000000000300947 */ /* 0x002fea0003800000 */
[----:B------:R-:W1:Y:S02]  /*c3f0*/  QSPC.E.S P0, RZ, [R6+0x4] ;  /* 0x0000040006ff73aa */ /* 0x000e640000000500 */
[----:B-1----:R-:W-:Y:S05]  /*c400*/  @!P0 BRA `(.L_x_1173) ;  /* 0x00000000001c8947 */ /* 0x002fea0003800000 */
[----:B------:R-:W-:-:S04]  /*c410*/  MOV R2, R6 ;  /* 0x0000000600027202 */ /* 0x000fc80000000f00 */
[----:B------:R-:W-:-:S07]  /*c420*/  MOV R0, R2 ;  /* 0x0000000200007202 */ /* 0x000fce0000000f00 */
.L_x_1174:
[----:B------:R-:W0:Y:S02]  /*c430*/  LDS R2, [R0+0x4] ;  /* 0x0000040000027984 */ /* 0x000e240000000800 */
[----:B0-----:R-:W-:-:S05]  /*c440*/  HFMA2 R3, R2, 1, 1, R50 ;  /* 0x3c003c0002037831 */ /* 0x001fca0000000032 */
[----:B------:R-:W0:Y:S02]  /*c450*/  ATOMS.CAST.SPIN P0, [R0+0x4], R2, R3 ;  /* 0x000004020000758d */ /* 0x000e240001800003 */
[----:B0-----:R-:W-:Y:S05]  /*c460*/  @!P0 BRA `(.L_x_1174) ;  /* 0xfffffffc00f08947 */ /* 0x001fea000383ffff */
[----:B------:R-:W-:Y:S05]  /*c470*/  BRA `(.L_x_1172) ;  /* 0x00000000000c7947 */ /* 0x000fea0003800000 */
.L_x_1173:
[----:B------:R-:W0:Y:S02]  /*c480*/  LD.E R0, desc[UR10][R6.64+0x4] ;  /* 0x0000040a06007980 */ /* 0x000e24000c101900 */
[----:B0-----:R-:W-:-:S05]  /*c490*/  IADD3 R3, PT, PT, R50, R0, RZ ;  /* 0x0000000032037210 */ /* 0x001fca0007ffe0ff */
[----:B------:R1:W-:Y:S02]  /*c4a0*/  ST.E desc[UR10][R6.64+0x4], R3 ;  /* 0x0000040306007985 */ /* 0x0003e4000c10190a */
.L_x_1172:
[----:B------:R-:W-:Y:S05]  /*c4b0*/  BSYNC.RECONVERGENT B0 ;  /* 0x0000000000007941 */ /* 0x000fea0003800200 */
.L_x_1171:
        /* <DEDUP_REMOVED lines=10> */
.L_x_1178:
[----:B------:R-:W0:Y:S02]  /*c560*/  LDS R2, [R0] ;  /* 0x0000000000027984 */ /* 0x000e240000000800 */
[----:B0-----:R-:W-:-:S05]  /*c570*/  HADD2 R3, R2, R51 ;  /* 0x0000003302037230 */ /* 0x001fca0000000000 */
[----:B------:R-:W0:Y:S02]  /*c580*/  ATOMS.CAST.SPIN P0, [R0], R2, R3 ;  /* 0x000000020000758d */ /* 0x000e240001800003 */
[----:B0-----:R-:W-:Y:S05]  /*c590*/  @!P0 BRA `(.L_x_1178) ;  /* 0xfffffffc00f08947 */ /* 0x001fea000383ffff */
[----:B------:R-:W-:Y:S05]  /*c5a0*/  BRA `(.L_x_1176) ;  /* 0x00000000000c7947 */ /* 0x000fea0003800000 */
.L_x_1177:
[----:B------:R-:W2:Y:S02]  /*c5b0*/  LD.E R0, desc[UR10][R6.64] ;  /* 0x0000000a06007980 */ /* 0x000ea4000c101900 */
[----:B--2---:R-:W-:-:S05]  /*c5c0*/  IADD3 R3, PT, PT, R51, R0, RZ ;  /* 0x0000000033037210 */ /* 0x004fca0007ffe0ff */
[----:B------:R0:W-:Y:S02]  /*c5d0*/  ST.E desc[UR10][R6.64], R3 ;  /* 0x0000000306007985 */ /* 0x0001e4000c10190a */
.L_x_1176:
[----:B------:R-:W-:Y:S05]  /*c5e0*/  BSYNC.RECONVERGENT B0 ;  /* 0x0000000000007941 */ /* 0x000fea0003800200 */
.L_x_1175:
[----:B------:R1:W-:Y:S02]  /*c5f0*/  ATOM.E.ADD.F16x2.RN.STRONG.GPU P0, RZ, desc[UR10][R6.64+0x4], R52 ;  /* 0x8000043406ff79a2 */ /* 0x0003e4000c10e10a */
[----:B-1----:R-:W-:Y:S05]  /*c600*/  @P0 EXIT ;  /* 0x000000000000094d */ /* 0x002fea0003800000 */
[----:B------:R-:W1:Y:S02]  /*c610*/  QSPC.E.S P0, RZ, [R6+0x4] ;  /* 0x0000040006ff73aa */ /* 0x000e640000000500 */
[----:B-1----:R-:W-:Y:S05]  /*c620*/  @!P0 BRA `(.L_x_1179) ;  /* 0x00000000001c8947 */ /* 0x002fea0003800000 */
[----:B------:R-:W-:-:S04]  /*c630*/  MOV R2, R6 ;  /* 0x0000000600027202 */ /* 0x000fc80000000f00 */
[----:B------:R-:W-:-:S07]  /*c640*/  MOV R0, R2 ;  /* 0x0000000200007202 */ /* 0x000fce0000000f00 */
.L_x_1180:
[----:B------:R-:W0:Y:S02]  /*c650*/  LDS R2, [R0+0x4] ;  /* 0x0000040000027984 */ /* 0x000e240000000800 */
[----:B0-----:R-:W-:-:S05]  /*c660*/  HFMA2 R3, R2, 1, 1, R52 ;  /* 0x3c003c0002037831 */ /* 0x001fca0000000034 */
[----:B------:R-:W0:Y:S02]  /*c670*/  ATOMS.CAST.SPIN P0, [R0+0x4], R2, R3 ;  /* 0x000004020000758d */ /* 0x000e240001800003 */
[----:B0-----:R-:W-:Y:S05]  /*c680*/  @!P0 BRA `(.L_x_1180) ;  /* 0xfffffffc00f08947 */ /* 0x001fea000383ffff */
[----:B------:R-:W-:Y:S05]  /*c690*/  EXIT ;  /* 0x000000000000794d */ /* 0x000fea0003800000 */
.L_x_1179:
[----:B------:R-:W0:Y:S02]  /*c6a0*/  LD.E R0, desc[UR10][R6.64+0x4] ;  /* 0x0000040a06007980 */ /* 0x000e24000c101900 */
[----:B0-----:R-:W-:-:S05]  /*c6b0*/  IADD3 R3, PT, PT, R52, R0, RZ ;  /* 0x0000000034037210 */ /* 0x001fca0007ffe0ff */
[----:B------:R-:W-:Y:S01]  /*c6c0*/  ST.E desc[UR10][R6.64+0x4], R3 ;  /* 0x0000040306007985 */ /* 0x000fe2000c10190a */
[----:B------:R-:W-:Y:S05]  /*c6d0*/  EXIT ;  /* 0x000000000000794d */ /* 0x000fea0003800000 */
.L_x_1181:
        /* <DEDUP_REMOVED lines=10> */
.L_x_5297:


//--------------------- .text._Z23gemm_half_q_half_kernelILi4ELi40ELb1ELb0ELi32EEvPK6__halfPKjS4_S2_PS0_iiiiPKtS7_iiiiiibS2_i --------------------------
	.section	.text._Z23gemm_half_q_half_kernelILi4ELi40ELb1ELb0ELi32EEvPK6__halfPKjS4_S2_PS0_iiiiPKtS7_iiiiiibS2_i,"ax",@progbits
	.align	128
        .global         _Z23gemm_half_q_half_kernelILi4ELi40ELb1ELb0ELi32EEvPK6__halfPKjS4_S2_PS0_iiiiPKtS7_iiiiiibS2_i
        .type           _Z23gemm_half_q_half_kernelILi4ELi40ELb1ELb0ELi32EEvPK6__halfPKjS4_S2_PS0_iiiiPKtS7_iiiiiibS2_i,@function
        .size           _Z23gemm_half_q_half_kernelILi4ELi40ELb1ELb0ELi32EEvPK6__halfPKjS4_S2_PS0_iiiiPKtS7_iiiiiibS2_i,(.L_x_5298 - _Z23gemm_half_q_half_kernelILi4ELi40ELb1ELb0ELi32EEvPK6__halfPKjS4_S2_PS0_iiiiPKtS7_iiiiiibS2_i)
        .other          _Z23gemm_half_q_half_kernelILi4ELi40ELb1ELb0ELi32EEvPK6__halfPKjS4_S2_PS0_iiiiPKtS7_iiiiiibS2_i,@"STO_CUDA_ENTRY STV_DEFAULT"
_Z23gemm_half_q_half_kernelILi4ELi40ELb1ELb0ELi32EEvPK6__halfPKjS4_S2_PS0_iiiiPKtS7_iiiiiibS2_i:
.text._Z23gemm_half_q_half_kernelILi4ELi40ELb1ELb0ELi32EEvPK6__halfPKjS4_S2_PS0_iiiiPKtS7_iiiiiibS2_i:
        /* <DEDUP_REMOVED lines=35> */
.L_x_1182:
        /* <DEDUP_REMOVED lines=34> */
[----:B-1----:R-:W-:Y:S02]  /*0450*/  IADD3 R2, PT, PT, R2, 0x40, RZ ;  /* 0x0000004002027810 */ /* 0x002fe40007ffe0ff */
[----:B------:R-:W-:-:S09]  /*0460*/  IADD3 R4, PT, PT, R4, R5, RZ ;  /* 0x0000000504047210 */ /* 0x000fd20007ffe0ff */
[----:B------:R-:W-:Y:S05]  /*0470*/  @P1 BRA `(.L_x_1186) ;  /* 0x0000000000ec1947 */ /* 0x000fea0003800000 */
[----:B------:R-:W-:Y:S02]  /*0480*/  IADD3 R8, PT, PT, RZ, -R7, RZ ;  /* 0x80000007ff087210 */ /* 0x000fe40007ffe0ff */
[----:B------:R-:W-:Y:S02]  /*0490*/  PLOP3.LUT P1, PT, PT, PT, PT, 0x80, 0x8 ;  /* 0x000000000008781c */ /* 0x000fe40003f2f070 */
[----:B------:R-:W-:-:S13]  /*04a0*/  ISETP.GT.AND P3, PT, R8, 0x3, PT ;  /* 0x000000030800780c */ /* 0x000fda0003f64270 */
[----:B------:R-:W-:Y:S05]  /*04b0*/  @!P3 BRA `(.L_x_1187) ;  /* 0x000000000084b947 */ /* 0x000fea0003800000 */
[----:B------:R-:W-:-:S13]  /*04c0*/  PLOP3.LUT P1, PT, PT, PT, PT, 0x8, 0x80 ;  /* 0x000000000080781c */ /* 0x000fda0003f2e170 */
.L_x_1188:
        /* <DEDUP_REMOVED lines=32> */
.L_x_1187:
        /* <DEDUP_REMOVED lines=20> */
.L_x_1189:
[----:B------:R-:W-:-:S13]  /*0810*/  ISETP.EQ.AND P3, PT, R7, RZ, PT ;  /* 0x000000ff0700720c */ /* 0x000fda0003f62270 */
[----:B------:R-:W-:Y:S05]  /*0820*/  @!P1 BRA P3, `(.L_x_1184) ;  /* 0x0000000400789947 */ /* 0x000fea0001800000 */
.L_x_1186:
        /* <DEDUP_REMOVED lines=12> */
.L_x_1185:
        /* <DEDUP_REMOVED lines=16> */
.L_x_1192:
[----:B-----5:R-:W-:Y:S02]  /*09f0*/  IADD3 R7, P3, PT, R17, R18, RZ ;  /* 0x0000001211077210 */ /* 0x020fe40007f7e0ff */
[CC--:B------:R-:W-:Y:S02]  /*0a00*/  IADD3 R10, PT, PT, R18.reuse, R5.reuse, RZ ;  /* 0x00000005120a7210 */ /* 0x0c0fe40007ffe0ff */
[----:B------:R-:W-:Y:S02]  /*0a10*/  LEA.HI.X.SX32 R18, R18, RZ, 0x1, P3 ;  /* 0x000000ff12127211 */ /* 0x000fe400018f0eff */
[----:B-1----:R-:W-:Y:S02]  /*0a20*/  LEA R8, P3, R7, UR6, 0x1 ;  /* 0x0000000607087c11 */ /* 0x002fe4000f8608ff */
        /* <DEDUP_REMOVED lines=28> */
.L_x_1191:
        /* <DEDUP_REMOVED lines=21> */
.L_x_1193:
[----:B------:R-:W-:-:S13]  /*0d40*/  ISETP.NE.OR P1, PT, R4, RZ, P1 ;  /* 0x000000ff0400720c */ /* 0x000fda0000f25670 */
[----:B------:R-:W-:Y:S05]  /*0d50*/  @!P1 BRA `(.L_x_1184) ;  /* 0x00000000002c9947 */ /* 0x000fea0003800000 */
.L_x_1190:
        /* <DEDUP_REMOVED lines=11> */
.L_x_1184:
[----:B0-----:R-:W-:Y:S05]  /*0e10*/  BSYNC.RECONVERGENT B0 ;  /* 0x0000000000007941 */ /* 0x001fea0003800200 */
.L_x_1183:
        /* <DEDUP_REMOVED lines=21> */
.L_x_1197:
        /* <DEDUP_REMOVED lines=15> */
.L_x_1196:
        /* <DEDUP_REMOVED lines=12> */
.L_x_1198:
[----:B------:R-:W-:-:S13]  /*1120*/  ISETP.NE.OR P1, PT, R2, RZ, P1 ;  /* 0x000000ff0200720c */ /* 0x000fda0000f25670 */
[----:B------:R-:W-:Y:S05]  /*1130*/  @!P1 BRA `(.L_x_1194) ;  /* 0x00000000001c9947 */ /* 0x000fea0003800000 */
.L_x_1195:
[----:B01----:R-:W0:Y:S02]  /*1140*/  LDC.64 R8, c[0x0][0x3a0] ;  /* 0x0000e800ff087b82 */ /* 0x003e240000000a00 */
.L_x_1199:
[----:B0-----:R-:W-:Y:S01]  /*1150*/  IMAD.WIDE R10, R0, 0x2, R8 ;  /* 0x00000002000a7825 */ /* 0x001fe200078e0208 */
[----:B------:R-:W-:Y:S02]  /*1160*/  IADD3 R2, PT, PT, R2, 0x1, RZ ;  /* 0x0000000102027810 */ /* 0x000fe40007ffe0ff */
[----:B------:R-:W-:Y:S02]  /*1170*/  IADD3 R0, PT, PT, R0, R57, RZ ;  /* 0x0000003900007210 */ /* 0x000fe40007ffe0ff */
[----:B------:R2:W-:Y:S01]  /*1180*/  STG.E.64 desc[UR8][R10.64], RZ ;  /* 0x000000ff0a007986 */ /* 0x0005e2000c101b08 */
[----:B------:R-:W-:-:S13]  /*1190*/  ISETP.NE.AND P1, PT, R2, RZ, PT ;  /* 0x000000ff0200720c */ /* 0x000fda0003f25270 */
[----:B--2---:R-:W-:Y:S05]  /*11a0*/  @P1 BRA `(.L_x_1199) ;  /* 0xfffffffc00e81947 */ /* 0x004fea000383ffff */
.L_x_1194:
        /* <DEDUP_REMOVED lines=9> */
[----:B01----:R-:W0:Y:S01]  /*1240*/  LDC.64 R8, c[0x0][0x3b8] ;  /* 0x0000ee00ff087b82 */ /* 0x003e220000000a00 */
[----:B------:R-:W-:-:S05]  /*1250*/  SHF.L.U32 R11, R61, 0x6, RZ ;  /* 0x000000063d0b7819 */ /* 0x000fca00000006ff */
[----:B0-----:R-:W-:-:S05]  /*1260*/  IMAD.WIDE.U32 R10, R11, 0x2, R8 ;  /* 0x000000020b0a7825 */ /* 0x001fca00078e0008 */
[----:B------:R0:W5:Y:S01]  /*1270*/  LDG.E.U16.CONSTANT R14, desc[UR8][R10.64] ;  /* 0x000000080a0e7981 */ /* 0x000162000c1e9500 */
[----:B------:R-:W-:Y:S01]  /*1280*/  SHF.R.S32.HI R13, RZ, 0x1f, R6 ;  /* 0x0000001fff0d7819 */ /* 0x000fe20000011406 */
[----:B------:R-:W-:Y:S01]  /*1290*/  UMOV UR4, URZ ;  /* 0x000000ff00047c82 */ /* 0x000fe20008000000 */
[----:B------:R-:W-:Y:S02]  /*12a0*/  SHF.L.U32 R3, R3, 0x4, RZ ;  /* 0x0000000403037819 */ /* 0x000fe400000006ff */
[----:B------:R-:W-:Y:S02]  /*12b0*/  LEA.HI R13, R13, R6, RZ, 0x3 ;  /* 0x000000060d0d7211 */ /* 0x000fe400078f18ff */
[----:B------:R-:W-:Y:S02]  /*12c0*/  MOV R18, R16 ;  /* 0x0000001000127202 */ /* 0x000fe40000000f00 */
[----:B------:R-:W-:Y:S02]  /*12d0*/  LOP3.LUT R15, R3, 0x10, RZ, 0xc0, !PT ;  /* 0x00000010030f7812 */ /* 0x000fe400078ec0ff */
[----:B0----5:R-:W-:-:S07]  /*12e0*/  SHF.R.S32.HI R17, RZ, 0x3, R13 ;  /* 0x00000003ff117819 */ /* 0x021fce000001140d */
.L_x_1201:
[----:B------:R-:W0:Y:S01]  /*12f0*/  LDC.64 R2, c[0x0][0x390] ;  /* 0x0000e400ff027b82 */ /* 0x000e220000000a00 */
[----:B------:R-:W-:-:S05]  /*1300*/  IADD3 R0, PT, PT, R14, UR4, RZ ;  /* 0x000000040e007c10 */ /* 0x000fca000fffe0ff */
[----:B------:R-:W-:-:S05]  /*1310*/  IMAD R4, R0, R57, RZ ;  /* 0x0000003900047224 */ /* 0x000fca00078e02ff */
[----:B------:R-:W-:-:S04]  /*1320*/  SHF.R.S32.HI R11, RZ, 0x1f, R4 ;  /* 0x0000001fff0b7819 */ /* 0x000fc80000011404 */
[----:B------:R-:W-:-:S04]  /*1330*/  LEA.HI R4, R11, R4, RZ, 0x3 ;  /* 0x000000040b047211 */ /* 0x000fc800078f18ff */
[----:B------:R-:W-:-:S05]  /*1340*/  LEA.HI.SX32 R11, R4, R17, 0x1d ;  /* 0x00000011040b7211 */ /* 0x000fca00078feaff */
[----:B0-----:R-:W-:Y:S01]  /*1350*/  IMAD.WIDE R2, R11, 0x4, R2 ;  /* 0x000000040b027825 */ /* 0x001fe200078e0202 */
[----:B------:R-:W-:Y:S01]  /*1360*/  SHF.L.U32 R13, R18, 0x1, RZ ;  /* 0x00000001120d7819 */ /* 0x000fe200000006ff */
[----:B------:R-:W0:Y:S04]  /*1370*/  LDC.64 R10, c[0x0][0x398] ;  /* 0x0000e600ff0a7b82 */ /* 0x000e280000000a00 */
[----:B------:R-:W5:Y:S01]  /*1380*/  LDG.E.CONSTANT R2, desc[UR8][R2.64] ;  /* 0x0000000802027981 */ /* 0x000f62000c1e9900 */
[----:B------:R-:W-:-:S05]  /*1390*/  IMAD.WIDE.U32 R12, R13, 0x2, R8 ;  /* 0x000000020d0c7825 */ /* 0x000fca00078e0008 */
[----:B------:R-:W2:Y:S01]  /*13a0*/  LDG.E.U16.CONSTANT R23, desc[UR8][R12.64+0x2] ;  /* 0x000002080c177981 */ /* 0x000ea2000c1e9500 */
[----:B0-----:R-:W-:-:S06]  /*13b0*/  IMAD.WIDE.U32 R10, R0, 0x2, R10 ;  /* 0x00000002000a7825 */ /* 0x001fcc00078e000a */
[----:B------:R0:W3:Y:S01]  /*13c0*/  LDG.E.U16.CONSTANT R10, desc[UR8][R10.64] ;  /* 0x000000080a0a7981 */ /* 0x0000e2000c1e9500 */
[----:B------:R-:W-:Y:S01]  /*13d0*/  UIADD3 UR4, UPT, UPT, UR4, 0x1, URZ ;  /* 0x0000000104047890 */ /* 0x000fe2000fffe0ff */
[----:B-----5:R-:W-:-:S04]  /*13e0*/  SHF.R.U32.HI R0, RZ, R15, R2 ;  /* 0x0000000fff007219 */ /* 0x020fc80000011602 */
[--C-:B------:R-:W-:Y:S02]  /*13f0*/  SHF.R.U32.HI R2, RZ, 0x8, R0.reuse ;  /* 0x00000008ff027819 */ /* 0x100fe40000011600 */
[----:B------:R-:W-:Y:S02]  /*1400*/  LOP3.LUT R4, R0, 0xf, RZ, 0xc0, !PT ;  /* 0x0000000f00047812 */ /* 0x000fe400078ec0ff */
[----:B------:R-:W-:Y:S02]  /*1410*/  SHF.R.U32.HI R19, RZ, 0x4, R0 ;  /* 0x00000004ff137819 */ /* 0x000fe40000011600 */
[----:B------:R-:W-:Y:S01]  /*1420*/  LOP3.LUT R2, R2, 0xf, RZ, 0xc0, !PT ;  /* 0x0000000f02027812 */ /* 0x000fe200078ec0ff */
[----:B------:R-:W-:Y:S01]  /*1430*/  IMAD R21, R4, R4, R4 ;  /* 0x0000000404157224 */ /* 0x000fe200078e0204 */
[----:B------:R-:W-:Y:S02]  /*1440*/  SHF.R.U32.HI R0, RZ, 0xc, R0 ;  /* 0x0000000cff007819 */ /* 0x000fe40000011600 */
[----:B------:R-:W-:Y:S01]  /*1450*/  LOP3.LUT R19, R19, 0xf, RZ, 0xc0, !PT ;  /* 0x0000000f13137812 */ /* 0x000fe200078ec0ff */
[----:B------:R-:W-:Y:S01]  /*1460*/  IMAD R3, R2, R2, R2 ;  /* 0x0000000202037224 */ /* 0x000fe200078e0202 */
[----:B------:R-:W-:-:S02]  /*1470*/  LOP3.LUT R0, R0, 0xf, RZ, 0xc0, !PT ;  /* 0x0000000f00007812 */ /* 0x000fc400078ec0ff */
[----:B------:R-:W-:Y:S01]  /*1480*/  IADD3 R21, PT, PT, R4, 0x1, R21 ;  /* 0x0000000104157810 */ /* 0x000fe20007ffe015 */
[----:B------:R-:W-:Y:S01]  /*1490*/  IMAD R4, R19, R19, R19 ;  /* 0x0000001313047224 */ /* 0x000fe200078e0213 */
[----:B0-----:R-:W-:Y:S01]  /*14a0*/  IADD3 R11, PT, PT, R2, 0x1, R3 ;  /* 0x00000001020b7810 */ /* 0x001fe20007ffe003 */
[C---:B------:R-:W-:Y:S01]  /*14b0*/  IMAD R3, R0.reuse, R0, R0 ;  /* 0x0000000000037224 */ /* 0x040fe200078e0200 */
[----:B--2---:R-:W-:Y:S02]  /*14c0*/  IADD3 R18, PT, PT, R23, R18, RZ ;  /* 0x0000001217127210 */ /* 0x004fe40007ffe0ff */
[----:B------:R-:W-:Y:S01]  /*14d0*/  IADD3 R19, PT, PT, R19, 0x1, R4 ;  /* 0x0000000113137810 */ /* 0x000fe20007ffe004 */
[----:B------:R-:W3:Y:S01]  /*14e0*/  I2F.F16 R21, R21 ;  /* 0x0000001500157306 */ /* 0x000ee20000200c00 */
[----:B------:R-:W-:Y:S02]  /*14f0*/  IADD3 R12, PT, PT, R0, 0x1, R3 ;  /* 0x00000001000c7810 */ /* 0x000fe40007ffe003 */
[----:B------:R-:W-:-:S05]  /*1500*/  ISETP.GE.AND P1, PT, R18, R59, PT ;  /* 0x0000003b1200720c */ /* 0x000fca0003f26270 */
[----:B------:R-:W0:Y:S01]  /*1510*/  I2F.F16 R19, R19 ;  /* 0x0000001300137306 */ /* 0x000e220000200c00 */
[----:B---3--:R-:W-:-:S07]  /*1520*/  HMUL2 R4, R21.H0_H0, R10.H0_H0 ;  /* 0x2000000a15047232 */ /* 0x008fce0000000800 */
[----:B------:R-:W1:Y:S01]  /*1530*/  I2F.F16 R11, R11 ;  /* 0x0000000b000b7306 */ /* 0x000e620000200c00 */
[----:B0-----:R-:W-:-:S07]  /*1540*/  HMUL2 R3, R19.H0_H0, R10.H0_H0 ;  /* 0x2000000a13037232 */ /* 0x001fce0000000800 */
[----:B------:R-:W0:Y:S01]  /*1550*/  I2F.F16 R13, R12 ;  /* 0x0000000c000d7306 */ /* 0x000e220000200c00 */
[-C--:B-1----:R-:W-:Y:S02]  /*1560*/  HMUL2 R2, R11.H0_H0, R10.reuse.H0_H0 ;  /* 0x2000000a0b027232 */ /* 0x082fe40000000800 */
[----:B0-----:R-:W-:Y:S01]  /*1570*/  HMUL2 R0, R13.H0_H0, R10.H0_H0 ;  /* 0x2000000a0d007232 */ /* 0x001fe20000000800 */
[----:B------:R-:W-:Y:S06]  /*1580*/  @!P1 BRA `(.L_x_1201) ;  /* 0xfffffffc00589947 */ /* 0x000fec000383ffff */
.L_x_1200:
[C---:B------:R-:W-:Y:S01]  /*1590*/  ISETP.GT.AND P1, PT, R16.reuse, UR5, PT ;  /* 0x0000000510007c0c */ /* 0x040fe2000bf24270 */
[----:B01----:R-:W-:Y:S01]  /*15a0*/  HFMA2 R9, -RZ, RZ, 0, 0 ;  /* 0x00000000ff097431 */ /* 0x003fe200000001ff */
[----:B------:R-:W-:Y:S02]  /*15b0*/  SHF.R.S32.HI R8, RZ, 0x1f, R7 ;  /* 0x0000001fff087819 */ /* 0x000fe40000011407 */
[----:B------:R-:W-:Y:S02]  /*15c0*/  CS2R R12, SRZ ;  /* 0x00000000000c7805 */ /* 0x000fe4000001ff00 */
[----:B---3--:R-:W-:Y:S02]  /*15d0*/  ISETP.GT.AND P3, PT, R16, UR10, PT ;  /* 0x0000000a10007c0c */ /* 0x008fe4000bf64270 */
[----:B------:R-:W-:Y:S01]  /*15e0*/  LEA.HI R8, R8, R7, RZ, 0x5 ;  /* 0x0000000708087211 */ /* 0x000fe200078f28ff */
[----:B------:R-:W-:Y:S01]  /*15f0*/  HFMA2 R7, -RZ, RZ, 0, 0 ;  /* 0x00000000ff077431 */ /* 0x000fe200000001ff */
[----:B----4-:R-:W-:-:S02]  /*1600*/  ISETP.GT.AND P4, PT, R16, UR6, PT ;  /* 0x0000000610007c0c */ /* 0x010fc4000bf84270 */
[C---:B------:R-:W-:Y:S02]  /*1610*/  ISETP.GT.AND P5, PT, R16.reuse, UR11, PT ;  /* 0x0000000b10007c0c */ /* 0x040fe4000bfa4270 */
        /* <DEDUP_REMOVED lines=11> */
.L_x_1202:
        /* <DEDUP_REMOVED lines=8> */
.L_x_1203:
        /* <DEDUP_REMOVED lines=8> */
.L_x_1204:
        /* <DEDUP_REMOVED lines=8> */
.L_x_1205:
        /* <DEDUP_REMOVED lines=8> */
.L_x_1206:
        /* <DEDUP_REMOVED lines=16> */
[----:B------:R-:W-:Y:S01]  /*19d0*/  ISETP.GT.AND P1, PT, R5, R16, PT ;  /* 0x000000100500720c */ /* 0x000fe20003f24270 */
[----:B0-----:R-:W-:Y:S01]  /*19e0*/  ULEA UR5, UR5, UR4, 0x18 ;  /* 0x0000000405057291 */ /* 0x001fe2000f8ec0ff */
[C---:B-1----:R-:W-:Y:S02]  /*19f0*/  LEA R62, P3, R6.reuse, UR6, 0x2 ;  /* 0x00000006063e7c11 */ /* 0x042fe4000f8610ff */
[----:B------:R-:W-:Y:S02]  /*1a00*/  PRMT R47, RZ, 0x5410, RZ ;  /* 0x00005410ff2f7816 */ /* 0x000fe400000000ff */
[----:B------:R-:W-:Y:S02]  /*1a10*/  LEA.HI.X R63, R6, UR7, R7, 0x2, P3 ;  /* 0x00000007063f7c11 */ /* 0x000fe400098f1407 */
[----:B------:R-:W-:Y:S01]  /*1a20*/  UMOV UR4, UR5 ;  /* 0x0000000500047c82 */ /* 0x000fe20008000000 */
[----:B------:R-:W-:Y:S02]  /*1a30*/  PRMT R46, RZ, 0x5410, RZ ;  /* 0x00005410ff2e7816 */ /* 0x000fe400000000ff */
[----:B------:R-:W-:-:S02]  /*1a40*/  PRMT R5, RZ, 0x5410, RZ ;  /* 0x00005410ff057816 */ /* 0x000fc400000000ff */
[----:B------:R-:W-:Y:S05]  /*1a50*/  @!P1 BRA `(.L_x_1207) ;  /* 0x00000028009c9947 */ /* 0x000fea0003800000 */
[C---:B-----5:R-:W-:Y:S01]  /*1a60*/  IMAD.WIDE R16, R57.reuse, 0x4, R62 ;  /* 0x0000000439107825 */ /* 0x060fe200078e023e */
[----:B------:R-:W2:Y:S03]  /*1a70*/  LDG.E.128.CONSTANT R12, desc[UR8][R62.64] ;  /* 0x000000083e0c7981 */ /* 0x000ea6000c1e9d00 */
[----:B------:R-:W-:Y:S02]  /*1a80*/  IMAD.WIDE R64, R57, 0x4, R16 ;  /* 0x0000000439407825 */ /* 0x000fe400078e0210 */
[----:B------:R-:W3:Y:S04]  /*1a90*/  LDG.E.128.CONSTANT R16, desc[UR8][R16.64] ;  /* 0x0000000810107981 */ /* 0x000ee8000c1e9d00 */
[----:B------:R-:W4:Y:S01]  /*1aa0*/  LDG.E.128.CONSTANT R8, desc[UR8][R64.64] ;  /* 0x0000000840087981 */ /* 0x000f22000c1e9d00 */
[----:B------:R-:W-:-:S02]  /*1ab0*/  ISETP.NE.AND P4, PT, R60, RZ, PT ;  /* 0x000000ff3c00720c */ /* 0x000fc40003f85270 */
[----:B------:R-:W-:Y:S02]  /*1ac0*/  PRMT R46, RZ, 0x5410, RZ ;  /* 0x00005410ff2e7816 */ /* 0x000fe400000000ff */
[----:B------:R-:W-:Y:S02]  /*1ad0*/  PRMT R52, RZ, 0x5410, RZ ;  /* 0x00005410ff347816 */ /* 0x000fe400000000ff */
[----:B--2---:R-:W-:Y:S02]  /*1ae0*/  SHF.R.U32.HI R6, RZ, 0xc, R12 ;  /* 0x0000000cff067819 */ /* 0x004fe4000001160c */
[----:B------:R-:W-:Y:S02]  /*1af0*/  SHF.R.U32.HI R37, RZ, 0xc, R15 ;  /* 0x0000000cff257819 */ /* 0x000fe4000001160f */
[----:B------:R-:W-:Y:S02]  /*1b00*/  LOP3.LUT R31, R14, 0x3f003f, RZ, 0xc0, !PT ;  /* 0x003f003f0e1f7812 */ /* 0x000fe400078ec0ff */
[----:B------:R-:W-:-:S02]  /*1b10*/  SHF.R.U32.HI R30, RZ, 0x6, R14 ;  /* 0x00000006ff1e7819 */ /* 0x000fc4000001160e */
[----:B------:R-:W-:Y:S02]  /*1b20*/  SHF.R.U32.HI R36, RZ, 0xc, R14 ;  /* 0x0000000cff247819 */ /* 0x000fe4000001160e */
[----:B------:R-:W-:Y:S02]  /*1b30*/  LOP3.LUT R29, R12, 0x3f003f, RZ, 0xc0, !PT ;  /* 0x003f003f0c1d7812 */ /* 0x000fe400078ec0ff */
[----:B------:R-:W-:Y:S02]  /*1b40*/  SHF.R.U32.HI R27, RZ, 0x6, R12 ;  /* 0x00000006ff1b7819 */ /* 0x000fe4000001160c */
[--C-:B----4-:R-:W-:Y:S02]  /*1b50*/  SHF.R.U32.HI R35, RZ, 0x8, R9.reuse ;  /* 0x00000008ff237819 */ /* 0x110fe40000011609 */
[----:B------:R-:W-:Y:S02]  /*1b60*/  LOP3.LUT R21, R9, 0x3f003f, RZ, 0xc0, !PT ;  /* 0x003f003f09157812 */ /* 0x000fe400078ec0ff */
[----:B------:R-:W-:-:S02]  /*1b70*/  SHF.R.U32.HI R14, RZ, 0x6, R9 ;  /* 0x00000006ff0e7819 */ /* 0x000fc40000011609 */
[----:B------:R-:W-:Y:S02]  /*1b80*/  SHF.R.U32.HI R5, RZ, 0xa, R9 ;  /* 0x0000000aff057819 */ /* 0x000fe40000011609 */
[----:B------:R-:W-:Y:S02]  /*1b90*/  SHF.R.U32.HI R7, RZ, 0x8, R8 ;  /* 0x00000008ff077819 */ /* 0x000fe40000011608 */
[--C-:B------:R-:W-:Y:S02]  /*1ba0*/  SHF.R.U32.HI R9, RZ, 0x8, R10.reuse ;  /* 0x00000008ff097819 */ /* 0x100fe4000001160a */
[----:B------:R-:W-:Y:S02]  /*1bb0*/  LOP3.LUT R22, R10, 0x3f003f, RZ, 0xc0, !PT ;  /* 0x003f003f0a167812 */ /* 0x000fe400078ec0ff */
[--C-:B------:R-:W-:Y:S02]  /*1bc0*/  SHF.R.U32.HI R23, RZ, 0x6, R10.reuse ;  /* 0x00000006ff177819 */ /* 0x100fe4000001160a */
[----:B------:R-:W-:-:S02]  /*1bd0*/  SHF.R.U32.HI R12, RZ, 0xa, R10 ;  /* 0x0000000aff0c7819 */ /* 0x000fc4000001160a */
[----:B------:R-:W-:Y:S02]  /*1be0*/  LOP3.LUT R6, R6, 0xf000f, RZ, 0xc0, !PT ;  /* 0x000f000f06067812 */ /* 0x000fe400078ec0ff */
[----:B------:R-:W-:Y:S02]  /*1bf0*/  SHF.R.U32.HI R34, RZ, 0xc, R13 ;  /* 0x0000000cff227819 */ /* 0x000fe4000001160d */
[----:B------:R-:W-:Y:S02]  /*1c00*/  SHF.R.U32.HI R10, RZ, 0x8, R11 ;  /* 0x00000008ff0a7819 */ /* 0x000fe4000001160b */
[----:B------:R-:W-:Y:S02]  /*1c10*/  LOP3.LUT R37, R37, 0xf000f, RZ, 0xc0, !PT ;  /* 0x000f000f25257812 */ /* 0x000fe400078ec0ff */
[----:B------:R-:W-:Y:S02]  /*1c20*/  LOP3.LUT R28, R13, 0x3f003f, RZ, 0xc0, !PT ;  /* 0x003f003f0d1c7812 */ /* 0x000fe400078ec0ff */
[----:B------:R-:W-:-:S02]  /*1c30*/  SHF.R.U32.HI R26, RZ, 0x6, R13 ;  /* 0x00000006ff1a7819 */ /* 0x000fc4000001160d */
[----:B------:R-:W-:Y:S02]  /*1c40*/  LOP3.LUT R33, R15, 0x3f003f, RZ, 0xc0, !PT ;  /* 0x003f003f0f217812 */ /* 0x000fe400078ec0ff */
[----:B------:R-:W-:Y:S02]  /*1c50*/  SHF.R.U32.HI R32, RZ, 0x6, R15 ;  /* 0x00000006ff207819 */ /* 0x000fe4000001160f */
[----:B------:R-:W-:Y:S02]  /*1c60*/  LOP3.LUT R20, R8, 0x3f003f, RZ, 0xc0, !PT ;  /* 0x003f003f08147812 */ /* 0x000fe400078ec0ff */
[--C-:B------:R-:W-:Y:S02]  /*1c70*/  SHF.R.U32.HI R15, RZ, 0x6, R8.reuse ;  /* 0x00000006ff0f7819 */ /* 0x100fe40000011608 */
[----:B------:R-:W-:Y:S02]  /*1c80*/  SHF.R.U32.HI R13, RZ, 0xa, R8 ;  /* 0x0000000aff0d7819 */ /* 0x000fe40000011608 */
[----:B------:R-:W-:-:S02]  /*1c90*/  LOP3.LUT R36, R36, 0xf000f, RZ, 0xc0, !PT ;  /* 0x000f000f24247812 */ /* 0x000fc400078ec0ff */
[----:B------:R-:W-:Y:S02]  /*1ca0*/  LOP3.LUT R8, R6, 0x300030, R7, 0xf8, !PT ;  /* 0x0030003006087812 */ /* 0x000fe400078ef807 */
[----:B------:R-:W-:Y:S02]  /*1cb0*/  LOP3.LUT R34, R34, 0xf000f, RZ, 0xc0, !PT ;  /* 0x000f000f22227812 */ /* 0x000fe400078ec0ff */
[----:B------:R-:W-:Y:S02]  /*1cc0*/  LOP3.LUT R6, R37, 0x300030, R10, 0xf8, !PT ;  /* 0x0030003025067812 */ /* 0x000fe400078ef80a */
[----:B---3--:R-:W-:Y:S02]  /*1cd0*/  SHF.R.U32.HI R10, RZ, 0xc, R16 ;  /* 0x0000000cff0a7819 */ /* 0x008fe40000011610 */
[----:B------:R-:W-:Y:S02]  /*1ce0*/  LOP3.LUT R9, R36, 0x300030, R9, 0xf8, !PT ;  /* 0x0030003024097812 */ /* 0x000fe400078ef809 */
[----:B------:R-:W-:-:S02]  /*1cf0*/  SHF.R.U32.HI R38, RZ, 0xc, R17 ;  /* 0x0000000cff267819 */ /* 0x000fc40000011611 */
[----:B------:R-:W-:Y:S02]  /*1d00*/  LOP3.LUT R43, R16, 0x3f003f, RZ, 0xc0, !PT ;  /* 0x003f003f102b7812 */ /* 0x000fe400078ec0ff */
[----:B------:R-:W-:Y:S02]  /*1d10*/  SHF.R.U32.HI R36, RZ, 0x6, R16 ;  /* 0x00000006ff247819 */ /* 0x000fe40000011610 */
[----:B------:R-:W-:Y:S02]  /*1d20*/  LOP3.LUT R7, R34, 0x300030, R35, 0xf8, !PT ;  /* 0x0030003022077812 */ /* 0x000fe400078ef823 */
[----:B------:R-:W-:Y:S02]  /*1d30*/  LOP3.LUT R37, R17, 0x3f003f, RZ, 0xc0, !PT ;  /* 0x003f003f11257812 */ /* 0x000fe400078ec0ff */
[----:B------:R-:W-:Y:S02]  /*1d40*/  SHF.R.U32.HI R16, RZ, 0x6, R17 ;  /* 0x00000006ff107819 */ /* 0x000fe40000011611 */
[----:B------:R-:W-:-:S02]  /*1d50*/  LOP3.LUT R35, R18, 0x3f003f, RZ, 0xc0, !PT ;  /* 0x003f003f12237812 */ /* 0x000fc400078ec0ff */
[--C-:B------:R-:W-:Y:S02]  /*1d60*/  SHF.R.U32.HI R17, RZ, 0x6, R18.reuse ;  /* 0x00000006ff117819 */ /* 0x100fe40000011612 */
[----:B------:R-:W-:Y:S02]  /*1d70*/  SHF.R.U32.HI R39, RZ, 0xc, R18 ;  /* 0x0000000cff277819 */ /* 0x000fe40000011612 */
[----:B------:R-:W-:Y:S02]  /*1d80*/  LOP3.LUT R10, R10, 0xf000f, RZ, 0xc0, !PT ;  /* 0x000f000f0a0a7812 */ /* 0x000fe400078ec0ff */
[----:B------:R-:W-:Y:S02]  /*1d90*/  LOP3.LUT R34, R19, 0x3f003f, RZ, 0xc0, !PT ;  /* 0x003f003f13227812 */ /* 0x000fe400078ec0ff */
[----:B------:R-:W-:Y:S02]  /*1da0*/  SHF.R.U32.HI R18, RZ, 0x6, R19 ;  /* 0x00000006ff127819 */ /* 0x000fe40000011613 */
[----:B------:R-:W-:-:S02]  /*1db0*/  LOP3.LUT R38, R38, 0xf000f, RZ, 0xc0, !PT ;  /* 0x000f000f26267812 */ /* 0x000fc400078ec0ff */
[----:B------:R-:W-:Y:S02]  /*1dc0*/  SHF.R.U32.HI R19, RZ, 0xc, R19 ;  /* 0x0000000cff137819 */ /* 0x000fe40000011613 */
        /* <DEDUP_REMOVED lines=9> */
[----:B------:R-:W-:Y:S02]  /*1e60*/  SHF.R.U32.HI R24, RZ, 0x6, R11 ;  /* 0x00000006ff187819 */ /* 0x000fe4000001160b */
[----:B------:R-:W-:-:S02]  /*1e70*/  LOP3.LUT R39, R39, 0xf000f, RZ, 0xc0, !PT ;  /* 0x000f000f27277812 */ /* 0x000fc400078ec0ff */
[----:B------:R-:W-:Y:S02]  /*1e80*/  LOP3.LUT R29, R30, 0x3f003f, RZ, 0xc0, !PT ;  /* 0x003f003f1e1d7812 */ /* 0x000fe400078ec0ff */
[----:B------:R-:W-:Y:S02]  /*1e90*/  LOP3.LUT R19, R32, 0x3f003f, RZ, 0xc0, !PT ;  /* 0x003f003f20137812 */ /* 0x000fe400078ec0ff */
[----:B------:R-:W-:Y:S02]  /*1ea0*/  SHF.R.U32.HI R11, RZ, 0xa, R11 ;  /* 0x0000000aff0b7819 */ /* 0x000fe4000001160b */
[----:B------:R-:W-:Y:S01]  /*1eb0*/  LOP3.LUT R44, R27, 0x64006400, RZ, 0xfc, !PT ;  /* 0x640064001b2c7812 */ /* 0x000fe200078efcff */
[----:B------:R-:W-:Y:S01]  /*1ec0*/  HADD2 R27, R38, -1056, -1056 ;  /* 0xe420e420261b7430 */ /* 0x000fe20000000000 */
[----:B------:R-:W-:Y:S01]  /*1ed0*/  LOP3.LUT R30, R26, 0x64006400, RZ, 0xfc, !PT ;  /* 0x640064001a1e7812 */ /* 0x000fe200078efcff */
[----:B------:R-:W-:Y:S01]  /*1ee0*/  HADD2 R26, R33, -1056, -1056 ;  /* 0xe420e420211a7430 */ /* 0x000fe20000000000 */
        /* <DEDUP_REMOVED lines=42> */
[----:B------:R-:W-:Y:S01]  /*2190*/  PRMT R5, RZ, 0x5410, RZ ;  /* 0x00005410ff057816 */ /* 0x000fe200000000ff */
        /* <DEDUP_REMOVED lines=68> */
[----:B------:R-:W-:-:S04]  /*25e0*/  HFMA2 R5, R5, R4, RZ ;  /* 0x0000000405057231 */ /* 0x000fc800000000ff */
[----:B------:R-:W-:-:S07]  /*25f0*/  HFMA2 R46, R47, R2, RZ.H0_H0 ;  /* 0x000000022f2e7231 */ /* 0x000fce00000400ff */
.L_x_1208:
[----:B------:R-:W-:Y:S01]  /*2600*/  PRMT R51, RZ, 0x5410, RZ ;  /* 0x00005410ff337816 */ /* 0x000fe200000000ff */
[----:B------:R-:W-:Y:S01]  /*2610*/  IMAD.WIDE R62, R57, 0x4, R64 ;  /* 0x00000004393e7825 */ /* 0x000fe200078e0240 */
        /* <DEDUP_REMOVED lines=55> */
.L_x_1210:
        /* <DEDUP_REMOVED lines=55> */
.L_x_1211:
[----:B------:R-:W-:Y:S02]  /*2d00*/  PRMT R52, RZ, 0x5410, RZ ;  /* 0x00005410ff347816 */ /* 0x000fe400000000ff */
[----:B------:R-:W-:Y:S01]  /*2d10*/  PRMT R51, RZ, 0x5410, RZ ;  /* 0x00005410ff337816 */ /* 0x000fe200000000ff */
[----:B------:R-:W-:Y:S06]  /*2d20*/  @P1 BRA `(.L_x_1209) ;  /* 0x0000000000b81947 */ /* 0x000fec0003800000 */
        /* <DEDUP_REMOVED lines=44> */
[----:B------:R-:W-:-:S04]  /*2ff0*/  HFMA2 R51, R9, R4, RZ ;  /* 0x0000000409337231 */ /* 0x000fc800000000ff */
[----:B------:R-:W-:-:S07]  /*3000*/  HFMA2 R52, R28, R2, RZ.H0_H0 ;  /* 0x000000021c347231 */ /* 0x000fce00000400ff */
.L_x_1209:
[C---:B------:R-:W-:Y:S01]  /*3010*/  IMAD.WIDE R16, R57.reuse, 0x4, R62 ;  /* 0x0000000439107825 */ /* 0x040fe200078e023e */
[----:B------:R-:W2:Y:S03]  /*3020*/  LDG.E.128.CONSTANT R8, desc[UR8][R62.64] ;  /* 0x000000083e087981 */ /* 0x000ea6000c1e9d00 */
[----:B------:R-:W-:Y:S02]  /*3030*/  IMAD.WIDE R64, R57, 0x4, R16 ;  /* 0x0000000439407825 */ /* 0x000fe400078e0210 */
[----:B------:R-:W3:Y:S04]  /*3040*/  LDG.E.128.CONSTANT R16, desc[UR8][R16.64] ;  /* 0x0000000810107981 */ /* 0x000ee8000c1e9d00 */
[----:B------:R-:W4:Y:S01]  /*3050*/  LDG.E.128.CONSTANT R12, desc[UR8][R64.64] ;  /* 0x00000008400c7981 */ /* 0x000f22000c1e9d00 */
[----:B------:R-:W-:Y:S01]  /*3060*/  UIADD3 UR4, UPT, UPT, UR5, 0x40, URZ ;  /* 0x0000004005047890 */ /* 0x000fe2000fffe0ff */
[----:B------:R-:W-:-:S02]  /*3070*/  LEA R61, R61, 0x20, 0x5 ;  /* 0x000000203d3d7811 */ /* 0x000fc400078e28ff */
[----:B--2---:R-:W-:Y:S02]  /*3080*/  LOP3.LUT R21, R8, 0x3f003f, RZ, 0xc0, !PT ;  /* 0x003f003f08157812 */ /* 0x004fe400078ec0ff */
[--C-:B------:R-:W-:Y:S02]  /*3090*/  SHF.R.U32.HI R20, RZ, 0x6, R8.reuse ;  /* 0x00000006ff147819 */ /* 0x100fe40000011608 */
[----:B------:R-:W-:Y:S02]  /*30a0*/  SHF.R.U32.HI R6, RZ, 0xc, R8 ;  /* 0x0000000cff067819 */ /* 0x000fe40000011608 */
[--C-:B------:R-:W-:Y:S02]  /*30b0*/  SHF.R.U32.HI R24, RZ, 0xc, R9.reuse ;  /* 0x0000000cff187819 */ /* 0x100fe40000011609 */
[----:B------:R-:W-:Y:S02]  /*30c0*/  LOP3.LUT R23, R9, 0x3f003f, RZ, 0xc0, !PT ;  /* 0x003f003f09177812 */ /* 0x000fe400078ec0ff */
[----:B------:R-:W-:-:S02]  /*30d0*/  SHF.R.U32.HI R8, RZ, 0x6, R9 ;  /* 0x00000006ff087819 */ /* 0x000fc40000011609 */
[--C-:B------:R-:W-:Y:S02]  /*30e0*/  SHF.R.U32.HI R31, RZ, 0xc, R11.reuse ;  /* 0x0000000cff1f7819 */ /* 0x100fe4000001160b */
[----:B------:R-:W-:Y:S02]  /*30f0*/  LOP3.LUT R30, R10, 0x3f003f, RZ, 0xc0, !PT ;  /* 0x003f003f0a1e7812 */ /* 0x000fe400078ec0ff */
[--C-:B------:R-:W-:Y:S02]  /*3100*/  SHF.R.U32.HI R9, RZ, 0x6, R10.reuse ;  /* 0x00000006ff097819 */ /* 0x100fe4000001160a */
[----:B------:R-:W-:Y:S02]  /*3110*/  SHF.R.U32.HI R25, RZ, 0xc, R10 ;  /* 0x0000000cff197819 */ /* 0x000fe4000001160a */
[----:B------:R-:W-:Y:S02]  /*3120*/  LOP3.LUT R22, R11, 0x3f003f, RZ, 0xc0, !PT ;  /* 0x003f003f0b167812 */ /* 0x000fe400078ec0ff */
[----:B------:R-:W-:-:S02]  /*3130*/  SHF.R.U32.HI R10, RZ, 0x6, R11 ;  /* 0x00000006ff0a7819 */ /* 0x000fc4000001160b */
[----:B----4-:R-:W-:Y:S02]  /*3140*/  SHF.R.U32.HI R36, RZ, 0x8, R13 ;  /* 0x00000008ff247819 */ /* 0x010fe4000001160d */
[----:B------:R-:W-:Y:S02]  /*3150*/  LOP3.LUT R11, R24, 0xf000f, RZ, 0xc0, !PT ;  /* 0x000f000f180b7812 */ /* 0x000fe400078ec0ff */
[----:B------:R-:W-:Y:S02]  /*3160*/  SHF.R.U32.HI R34, RZ, 0x8, R12 ;  /* 0x00000008ff227819 */ /* 0x000fe4000001160c */
[----:B------:R-:W-:Y:S02]  /*3170*/  SHF.R.U32.HI R40, RZ, 0x8, R15 ;  /* 0x00000008ff287819 */ /* 0x000fe4000001160f */
[----:B------:R-:W-:Y:S02]  /*3180*/  LOP3.LUT R7, R6, 0xf000f, RZ, 0xc0, !PT ;  /* 0x000f000f06077812 */ /* 0x000fe400078ec0ff */
[----:B------:R-:W-:-:S02]  /*3190*/  LOP3.LUT R31, R31, 0xf000f, RZ, 0xc0, !PT ;  /* 0x000f000f1f1f7812 */ /* 0x000fc400078ec0ff */
[--C-:B------:R-:W-:Y:S02]  /*31a0*/  SHF.R.U32.HI R38, RZ, 0x8, R14.reuse ;  /* 0x00000008ff267819 */ /* 0x100fe4000001160e */
[----:B------:R-:W-:Y:S02]  /*31b0*/  LOP3.LUT R25, R25, 0xf000f, RZ, 0xc0, !PT ;  /* 0x000f000f19197812 */ /* 0x000fe400078ec0ff */
[----:B------:R-:W-:Y:S02]  /*31c0*/  LOP3.LUT R28, R14, 0x3f003f, RZ, 0xc0, !PT ;  /* 0x003f003f0e1c7812 */ /* 0x000fe400078ec0ff */
[--C-:B------:R-:W-:Y:S02]  /*31d0*/  SHF.R.U32.HI R39, RZ, 0x6, R14.reuse ;  /* 0x00000006ff277819 */ /* 0x100fe4000001160e */
[----:B------:R-:W-:Y:S02]  /*31e0*/  SHF.R.U32.HI R44, RZ, 0xa, R14 ;  /* 0x0000000aff2c7819 */ /* 0x000fe4000001160e */
[----:B------:R-:W-:-:S02]  /*31f0*/  SHF.R.U32.HI R45, RZ, 0xa, R15 ;  /* 0x0000000aff2d7819 */ /* 0x000fc4000001160f */
[----:B------:R-:W-:Y:S02]  /*3200*/  LOP3.LUT R29, R15, 0x3f003f, RZ, 0xc0, !PT ;  /* 0x003f003f0f1d7812 */ /* 0x000fe400078ec0ff */
[----:B------:R-:W-:Y:S02]  /*3210*/  SHF.R.U32.HI R41, RZ, 0x6, R15 ;  /* 0x00000006ff297819 */ /* 0x000fe4000001160f */
[----:B------:R-:W-:Y:S02]  /*3220*/  LOP3.LUT R36, R11, 0x300030, R36, 0xf8, !PT ;  /* 0x003000300b247812 */ /* 0x000fe400078ef824 */
[----:B------:R-:W-:Y:S02]  /*3230*/  LOP3.LUT R34, R7, 0x300030, R34, 0xf8, !PT ;  /* 0x0030003007227812 */ /* 0x000fe400078ef822 */
[----:B------:R-:W-:Y:S02]  /*3240*/  LOP3.LUT R40, R31, 0x300030, R40, 0xf8, !PT ;  /* 0x003000301f287812 */ /* 0x000fe400078ef828 */
[----:B---3--:R-:W-:-:S02]  /*3250*/  LOP3.LUT R14, R16, 0x3f003f, RZ, 0xc0, !PT ;  /* 0x003f003f100e7812 */ /* 0x008fc400078ec0ff */
[--C-:B------:R-:W-:Y:S02]  /*3260*/  SHF.R.U32.HI R15, RZ, 0x6, R16.reuse ;  /* 0x00000006ff0f7819 */ /* 0x100fe40000011610 */
[----:B------:R-:W-:Y:S02]  /*3270*/  SHF.R.U32.HI R11, RZ, 0xc, R16 ;  /* 0x0000000cff0b7819 */ /* 0x000fe40000011610 */
[----:B------:R-:W-:Y:S02]  /*3280*/  LOP3.LUT R38, R25, 0x300030, R38, 0xf8, !PT ;  /* 0x0030003019267812 */ /* 0x000fe400078ef826 */
[----:B------:R-:W-:Y:S02]  /*3290*/  LOP3.LUT R16, R17, 0x3f003f, RZ, 0xc0, !PT ;  /* 0x003f003f11107812 */ /* 0x000fe400078ec0ff */
[----:B------:R-:W-:Y:S02]  /*32a0*/  SHF.R.U32.HI R31, RZ, 0x6, R17 ;  /* 0x00000006ff1f7819 */ /* 0x000fe40000011611 */
[----:B------:R-:W-:-:S02]  /*32b0*/  LOP3.LUT R24, R18, 0x3f003f, RZ, 0xc0, !PT ;  /* 0x003f003f12187812 */ /* 0x000fc400078ec0ff */
[--C-:B------:R-:W-:Y:S02]  /*32c0*/  SHF.R.U32.HI R7, RZ, 0x6, R18.reuse ;  /* 0x00000006ff077819 */ /* 0x100fe40000011612 */
[----:B------:R-:W-:Y:S02]  /*32d0*/  SHF.R.U32.HI R17, RZ, 0xc, R17 ;  /* 0x0000000cff117819 */ /* 0x000fe40000011611 */
[----:B------:R-:W-:Y:S02]  /*32e0*/  SHF.R.U32.HI R18, RZ, 0xc, R18 ;  /* 0x0000000cff127819 */ /* 0x000fe40000011612 */
[----:B------:R-:W-:Y:S02]  /*32f0*/  LOP3.LUT R25, R19, 0x3f003f, RZ, 0xc0, !PT ;  /* 0x003f003f13197812 */ /* 0x000fe400078ec0ff */
[--C-:B------:R-:W-:Y:S02]  /*3300*/  SHF.R.U32.HI R6, RZ, 0x6, R19.reuse ;  /* 0x00000006ff067819 */ /* 0x100fe40000011613 */
[----:B------:R-:W-:-:S02]  /*3310*/  SHF.R.U32.HI R19, RZ, 0xc, R19 ;  /* 0x0000000cff137819 */ /* 0x000fc40000011613 */
[--C-:B------:R-:W-:Y:S02]  /*3320*/  SHF.R.U32.HI R42, RZ, 0xa, R12.reuse ;  /* 0x0000000aff2a7819 */ /* 0x100fe4000001160c */
[----:B------:R-:W-:Y:S02]  /*3330*/  LOP3.LUT R11, R11, 0xf000f, RZ, 0xc0, !PT ;  /* 0x000f000f0b0b7812 */ /* 0x000fe400078ec0ff */
[----:B------:R-:W-:Y:S02]  /*3340*/  LOP3.LUT R26, R12, 0x3f003f, RZ, 0xc0, !PT ;  /* 0x003f003f0c1a7812 */ /* 0x000fe400078ec0ff */
[----:B------:R-:W-:Y:S02]  /*3350*/  SHF.R.U32.HI R35, RZ, 0x6, R12 ;  /* 0x00000006ff237819 */ /* 0x000fe4000001160c */
[----:B------:R-:W-:Y:S02]  /*3360*/  LOP3.LUT R27, R13, 0x3f003f, RZ, 0xc0, !PT ;  /* 0x003f003f0d1b7812 */ /* 0x000fe400078ec0ff */
[----:B------:R-:W-:-:S02]  /*3370*/  SHF.R.U32.HI R37, RZ, 0x6, R13 ;  /* 0x00000006ff257819 */ /* 0x000fc4000001160d */
[----:B------:R-:W-:Y:S02]  /*3380*/  SHF.R.U32.HI R43, RZ, 0xa, R13 ;  /* 0x0000000aff2b7819 */ /* 0x000fe4000001160d */
[----:B------:R-:W-:Y:S02]  /*3390*/  LOP3.LUT R12, R17, 0xf000f, RZ, 0xc0, !PT ;  /* 0x000f000f110c7812 */ /* 0x000fe400078ec0ff */
[----:B------:R-:W-:Y:S02]  /*33a0*/  LOP3.LUT R13, R18, 0xf000f, RZ, 0xc0, !PT ;  /* 0x000f000f120d7812 */ /* 0x000fe400078ec0ff */
[----:B------:R-:W-:Y:S02]  /*33b0*/  LOP3.LUT R18, R19, 0xf000f, RZ, 0xc0, !PT ;  /* 0x000f000f13127812 */ /* 0x000fe400078ec0ff */
[----:B------:R-:W-:Y:S02]  /*33c0*/  LOP3.LUT R42, R11, 0x300030, R42, 0xf8, !PT ;  /* 0x003000300b2a7812 */ /* 0x000fe400078ef82a */
[----:B------:R-:W-:-:S02]  /*33d0*/  LOP3.LUT R11, R8, 0x3f003f, RZ, 0xc0, !PT ;  /* 0x003f003f080b7812 */ /* 0x000fc400078ec0ff */
[----:B------:R-:W-:Y:S02]  /*33e0*/  LOP3.LUT R43, R12, 0x300030, R43, 0xf8, !PT ;  /* 0x003000300c2b7812 */ /* 0x000fe400078ef82b */
[----:B------:R-:W-:Y:S02]  /*33f0*/  LOP3.LUT R44, R13, 0x300030, R44, 0xf8, !PT ;  /* 0x003000300d2c7812 */ /* 0x000fe400078ef82c */
[----:B------:R-:W-:Y:S02]  /*3400*/  LOP3.LUT R8, R30, 0x64006400, RZ, 0xfc, !PT ;  /* 0x640064001e087812 */ /* 0x000fe400078efcff */
        /* <DEDUP_REMOVED lines=120> */
.L_x_1212:
[----:B------:R-:W-:Y:S01]  /*3b90*/  MOV R16, R61 ;  /* 0x0000003d00107202 */ /* 0x000fe20000000f00 */
[----:B------:R-:W-:Y:S01]  /*3ba0*/  IMAD.WIDE R62, R57, 0x4, R64 ;  /* 0x00000004393e7825 */ /* 0x000fe200078e0240 */
        /* <DEDUP_REMOVED lines=49> */
.L_x_1213:
[----:B------:R-:W-:Y:S01]  /*3ec0*/  MOV R16, R61 ;  /* 0x0000003d00107202 */ /* 0x000fe20000000f00 */
[----:B------:R-:W-:Y:S06]  /*3ed0*/  @!P2 BRA `(.L_x_1207) ;  /* 0x00000004007ca947 */ /* 0x000fec0003800000 */
[----:B------:R-:W-:Y:S02]  /*3ee0*/  PRMT R16, R56, 0x9910, RZ ;  /* 0x0000991038107816 */ /* 0x000fe400000000ff */
[----:B------:R-:W-:Y:S02]  /*3ef0*/  ISETP.EQ.OR P2, PT, R58, 0x3, P0 ;  /* 0x000000033a00780c */ /* 0x000fe40000742670 */
        /* <DEDUP_REMOVED lines=46> */
.L_x_1214:
[----:B------:R-:W-:Y:S01]  /*41e0*/  MOV R16, R61 ;  /* 0x0000003d00107202 */ /* 0x000fe20000000f00 */
[----:B------:R-:W-:Y:S06]  /*41f0*/  @P2 BRA `(.L_x_1207) ;  /* 0x0000000000b42947 */ /* 0x000fec0003800000 */
        /* <DEDUP_REMOVED lines=42> */
[----:B------:R-:W-:Y:S01]  /*44a0*/  HFMA2 R51, R11, R4, R51 ;  /* 0x000000040b337231 */ /* 0x000fe20000000033 */
[----:B------:R-:W-:-:S03]  /*44b0*/  MOV R16, R61 ;  /* 0x0000003d00107202 */ /* 0x000fc60000000f00 */
[----:B------:R-:W-:-:S07]  /*44c0*/  HFMA2 R52, R8, R2, R52 ;  /* 0x0000000208347231 */ /* 0x000fce0000000034 */
.L_x_1207:
[----:B------:R-:W-:-:S04]  /*44d0*/  VIMNMX R7, PT, PT, R59, UR11, PT ;  /* 0x0000000b3b077c48 */ /* 0x000fc8000bfe0100 */
[----:B------:R-:W-:-:S13]  /*44e0*/  ISETP.GT.AND P1, PT, R7, R16, PT ;  /* 0x000000100700720c */ /* 0x000fda0003f24270 */
[----:B------:R-:W-:Y:S05]  /*44f0*/  @!P1 BRA `(.L_x_1215) ;  /* 0x0000006800cc9947 */ /* 0x000fea0003800000 */
[----:B------:R-:W-:Y:S01]  /*4500*/  ISETP.EQ.OR P0, PT, R58, 0x3, P0 ;  /* 0x000000033a00780c */ /* 0x000fe20000702670 */
[----:B------:R-:W-:Y:S01]  /*4510*/  UIADD3 UR4, UPT, UPT, UR4, 0x80, URZ ;  /* 0x0000008004047890 */ /* 0x000fe2000fffe0ff */
[----:B------:R-:W-:Y:S02]  /*4520*/  ISETP.NE.AND P1, PT, R60, RZ, PT ;  /* 0x000000ff3c00720c */ /* 0x000fe40003f25270 */
[----:B------:R-:W-:-:S11]  /*4530*/  VIMNMX.U32 R59, PT, PT, R59, UR11, PT ;  /* 0x0000000b3b3b7c48 */ /* 0x000fd6000bfe0000 */
.L_x_1232:
[----:B------:R-:W2:Y:S01]  /*4540*/  LDG.E.128.CONSTANT R8, desc[UR8][R62.64] ;  /* 0x000000083e087981 */ /* 0x000ea2000c1e9d00 */
[----:B------:R-:W0:Y:S01]  /*4550*/  LDC R53, c[0x0][0x3a8] ;  /* 0x0000ea00ff357b82 */ /* 0x000e220000000800 */
[----:B------:R-:W-:Y:S01]  /*4560*/  HFMA2 R6, -RZ, RZ, 0, 0.0625 ;  /* 0x00002c00ff067431 */ /* 0x000fe200000001ff */
[----:B------:R-:W0:Y:S04]  /*4570*/  S2R R54, SR_CTAID.Y ;  /* 0x0000000000367919 */ /* 0x000e280000002600 */
[----:B------:R-:W-:Y:S01]  /*4580*/  PRMT R0, R0, 0x5410, R6 ;  /* 0x0000541000007816 */ /* 0x000fe20000000006 */
[----:B0-----:R-:W-:-:S05]  /*4590*/  IMAD R12, R54, -0x4, R53 ;  /* 0xfffffffc360c7824 */ /* 0x001fca00078e0235 */
[----:B------:R-:W-:Y:S02]  /*45a0*/  ISETP.NE.AND P2, PT, R12, 0x1, PT ;  /* 0x000000010c00780c */ /* 0x000fe40003f45270 */
[C---:B--2---:R-:W-:Y:S02]  /*45b0*/  LOP3.LUT R6, R8.reuse, 0xf000f, RZ, 0xc0, !PT ;  /* 0x000f000f08067812 */ /* 0x044fe400078ec0ff */
[----:B------:R-:W-:Y:S02]  /*45c0*/  LOP3.LUT R7, R8, 0xf000f0, RZ, 0xc0, !PT ;  /* 0x00f000f008077812 */ /* 0x000fe400078ec0ff */
[----:B------:R-:W-:Y:S02]  /*45d0*/  LOP3.LUT R13, R9, 0xf000f, RZ, 0xc0, !PT ;  /* 0x000f000f090d7812 */ /* 0x000fe400078ec0ff */
[----:B------:R-:W-:Y:S02]  /*45e0*/  SHF.R.U32.HI R8, RZ, 0x8, R8 ;  /* 0x00000008ff087819 */ /* 0x000fe40000011608 */
[----:B------:R-:W-:-:S02]  /*45f0*/  SHF.R.U32.HI R18, RZ, 0x8, R9 ;  /* 0x00000008ff127819 */ /* 0x000fc40000011609 */
[----:B------:R-:W-:Y:S02]  /*4600*/  SHF.R.U32.HI R22, RZ, 0x8, R10 ;  /* 0x00000008ff167819 */ /* 0x000fe4000001160a */
[----:B------:R-:W-:Y:S02]  /*4610*/  LOP3.LUT R14, R9, 0xf000f0, RZ, 0xc0, !PT ;  /* 0x00f000f0090e7812 */ /* 0x000fe400078ec0ff */
[----:B------:R-:W-:Y:S02]  /*4620*/  LOP3.LUT R20, R10, 0xf000f0, RZ, 0xc0, !PT ;  /* 0x00f000f00a147812 */ /* 0x000fe400078ec0ff */
[C---:B------:R-:W-:Y:S02]  /*4630*/  LOP3.LUT R23, R11.reuse, 0xf000f, RZ, 0xc0, !PT ;  /* 0x000f000f0b177812 */ /* 0x040fe400078ec0ff */
[----:B------:R-:W-:Y:S02]  /*4640*/  LOP3.LUT R24, R11, 0xf000f0, RZ, 0xc0, !PT ;  /* 0x00f000f00b187812 */ /* 0x000fe400078ec0ff */
[----:B------:R-:W-:-:S02]  /*4650*/  SHF.R.U32.HI R11, RZ, 0x8, R11 ;  /* 0x00000008ff0b7819 */ /* 0x000fc4000001160b */
[----:B------:R-:W-:Y:S02]  /*4660*/  LOP3.LUT R19, R10, 0xf000f, RZ, 0xc0, !PT ;  /* 0x000f000f0a137812 */ /* 0x000fe400078ec0ff */
[----:B-----5:R-:W-:Y:S02]  /*4670*/  LOP3.LUT R17, R13, 0x64006400, RZ, 0xfc, !PT ;  /* 0x640064000d117812 */ /* 0x020fe400078efcff */
        /* <DEDUP_REMOVED lines=9> */
[C---:B------:R-:W-:Y:S02]  /*4710*/  LOP3.LUT R14, R11.reuse, 0xf000f, RZ, 0xc0, !PT ;  /* 0x000f000f0b0e7812 */ /* 0x040fe400078ec0ff */
        /* <DEDUP_REMOVED lines=23> */
[----:B------:R-:W-:-:S02]  /*4890*/  HFMA2 R20, R21, R0.H1_H1, -72, -72 ;  /* 0xd480d48015147431 */ /* 0x000fc40000060000 */
[----:B------:R-:W-:Y:S02]  /*48a0*/  HADD2 R21, R23, -1032, -1032 ;  /* 0xe408e40817157430 */ /* 0x000fe40000000000 */
[----:B------:R-:W-:Y:S02]  /*48b0*/  HADD2 R23, R9, -1032, -1032 ;  /* 0xe408e40809177430 */ /* 0x000fe40000000000 */
[----:B------:R-:W-:Y:S02]  /*48c0*/  HADD2 R27, R8, -1032, -1032 ;  /* 0xe408e408081b7430 */ /* 0x000fe40000000000 */
[----:B------:R-:W-:Y:S02]  /*48d0*/  HADD2 R29, R14, -1032, -1032 ;  /* 0xe408e4080e1d7430 */ /* 0x000fe40000000000 */
[----:B------:R-:W-:Y:S01]  /*48e0*/  HFMA2 R30, R33, R0.H1_H1, -72, -72 ;  /* 0xd480d480211e7431 */ /* 0x000fe20000060000 */
        /* <DEDUP_REMOVED lines=91> */
.L_x_1216:
        /* <DEDUP_REMOVED lines=95> */
.L_x_1218:
        /* <DEDUP_REMOVED lines=94> */
.L_x_1219:
[----:B------:R-:W-:Y:S05]  /*5a70*/  @P0 BRA `(.L_x_1217) ;  /* 0x0000000400680947 */ /* 0x000fea0003800000 */
[----:B------:R-:W0:Y:S01]  /*5a80*/  LDS.64 R6, [UR4+0x40] ;  /* 0x00004004ff067984 */ /* 0x000e220008000a00 */
[----:B------:R-:W-:Y:S02]  /*5a90*/  HADD2.F32 R8, -RZ, R19.H0_H0 ;  /* 0x20000013ff087230 */ /* 0x000fe40000004100 */
[----:B------:R-:W-:Y:S01]  /*5aa0*/  HADD2.F32 R9, -RZ, R21.H0_H0 ;  /* 0x20000015ff097230 */ /* 0x000fe20000004100 */
        /* <DEDUP_REMOVED lines=44> */
[----:B------:R-:W-:Y:S02]  /*5d70*/  HADD2.F32 R32, -RZ, R29.H0_H0 ;  /* 0x2000001dff207230 */ /* 0x000fe40000004100 */
        /* <DEDUP_REMOVED lines=42> */
.L_x_1217:
[----:B------:R-:W0:Y:S02]  /*6020*/  LDC R57, c[0x0][0x3ac] ;  /* 0x0000eb00ff397b82 */ /* 0x000e240000000800 */
[----:B0-----:R-:W-:-:S05]  /*6030*/  IMAD.WIDE R62, R57, 0x4, R62 ;  /* 0x00000004393e7825 */ /* 0x001fca00078e023e */
[----:B------:R-:W2:Y:S02]  /*6040*/  LDG.E.128.CONSTANT R8, desc[UR8][R62.64] ;  /* 0x000000083e087981 */ /* 0x000ea4000c1e9d00 */
[C---:B--2---:R-:W-:Y:S02]  /*6050*/  LOP3.LUT R6, R8.reuse, 0xf000f, RZ, 0xc0, !PT ;  /* 0x000f000f08067812 */ /* 0x044fe400078ec0ff */
[----:B------:R-:W-:Y:S02]  /*6060*/  LOP3.LUT R7, R8, 0xf000f0, RZ, 0xc0, !PT ;  /* 0x00f000f008077812 */ /* 0x000fe400078ec0ff */
[----:B------:R-:W-:Y:S02]  /*6070*/  LOP3.LUT R14, R9, 0xf000f0, RZ, 0xc0, !PT ;  /* 0x00f000f0090e7812 */ /* 0x000fe400078ec0ff */
[----:B------:R-:W-:Y:S02]  /*6080*/  SHF.R.U32.HI R8, RZ, 0x8, R8 ;  /* 0x00000008ff087819 */ /* 0x000fe40000011608 */
[----:B------:R-:W-:-:S02]  /*6090*/  SHF.R.U32.HI R15, RZ, 0x8, R9 ;  /* 0x00000008ff0f7819 */ /* 0x000fc40000011609 */
[----:B------:R-:W-:Y:S02]  /*60a0*/  LOP3.LUT R18, R10, 0xf000f0, RZ, 0xc0, !PT ;  /* 0x00f000f00a127812 */ /* 0x000fe400078ec0ff */
[----:B------:R-:W-:Y:S02]  /*60b0*/  SHF.R.U32.HI R20, RZ, 0x8, R10 ;  /* 0x00000008ff147819 */ /* 0x000fe4000001160a */
[C---:B------:R-:W-:Y:S02]  /*60c0*/  LOP3.LUT R21, R11.reuse, 0xf000f, RZ, 0xc0, !PT ;  /* 0x000f000f0b157812 */ /* 0x040fe400078ec0ff */
[----:B------:R-:W-:Y:S02]  /*60d0*/  LOP3.LUT R22, R11, 0xf000f0, RZ, 0xc0, !PT ;  /* 0x00f000f00b167812 */ /* 0x000fe400078ec0ff */
[----:B------:R-:W-:Y:S02]  /*60e0*/  SHF.R.U32.HI R11, RZ, 0x8, R11 ;  /* 0x00000008ff0b7819 */ /* 0x000fe4000001160b */
[----:B------:R-:W-:-:S02]  /*60f0*/  LOP3.LUT R13, R9, 0xf000f, RZ, 0xc0, !PT ;  /* 0x000f000f090d7812 */ /* 0x000fc400078ec0ff */
[----:B------:R-:W-:Y:S02]  /*6100*/  LOP3.LUT R17, R10, 0xf000f, RZ, 0xc0, !PT ;  /* 0x000f000f0a117812 */ /* 0x000fe400078ec0ff */
[----:B------:R-:W-:Y:S02]  /*6110*/  LOP3.LUT R27, R14, 0x64006400, RZ, 0xfc, !PT ;  /* 0x640064000e1b7812 */ /* 0x000fe400078efcff */
[----:B------:R-:W-:Y:S02]  /*6120*/  LOP3.LUT R9, R8, 0xf000f, RZ, 0xc0, !PT ;  /* 0x000f000f08097812 */ /* 0x000fe400078ec0ff */
[----:B------:R-:W-:Y:S01]  /*6130*/  LOP3.LUT R10, R15, 0xf000f, RZ, 0xc0, !PT ;  /* 0x000f000f0f0a7812 */ /* 0x000fe200078ec0ff */
[----:B------:R-:W-:Y:S01]  /*6140*/  HFMA2 R27, R27, R0.H1_H1, -72, -72 ;  /* 0xd480d4801b1b7431 */ /* 0x000fe20000060000 */
[----:B------:R-:W-:Y:S02]  /*6150*/  LOP3.LUT R19, R18, 0x64006400, RZ, 0xfc, !PT ;  /* 0x6400640012137812 */ /* 0x000fe400078efcff */
[----:B------:R-:W-:-:S02]  /*6160*/  LOP3.LUT R14, R20, 0xf000f, RZ, 0xc0, !PT ;  /* 0x000f000f140e7812 */ /* 0x000fc400078ec0ff */
[----:B------:R-:W-:Y:S01]  /*6170*/  LOP3.LUT R8, R8, 0xf000f0, RZ, 0xc0, !PT ;  /* 0x00f000f008087812 */ /* 0x000fe200078ec0ff */
[----:B------:R-:W-:Y:S01]  /*6180*/  HFMA2 R26, R19, R0.H1_H1, -72, -72 ;  /* 0xd480d480131a7431 */ /* 0x000fe20000060000 */
[----:B------:R-:W-:Y:S02]  /*6190*/  LOP3.LUT R15, R15, 0xf000f0, RZ, 0xc0, !PT ;  /* 0x00f000f00f0f7812 */ /* 0x000fe400078ec0ff */
[----:B------:R-:W-:Y:S02]  /*61a0*/  LOP3.LUT R20, R20, 0xf000f0, RZ, 0xc0, !PT ;  /* 0x00f000f014147812 */ /* 0x000fe400078ec0ff */
[C---:B------:R-:W-:Y:S02]  /*61b0*/  LOP3.LUT R18, R11.reuse, 0xf000f, RZ, 0xc0, !PT ;  /* 0x000f000f0b127812 */ /* 0x040fe400078ec0ff */
        /* <DEDUP_REMOVED lines=9> */
[-C--:B------:R-:W-:Y:S01]  /*6250*/  HFMA2 R25, R25, R0.reuse.H1_H1, -72, -72 ;  /* 0xd480d48019197431 */ /* 0x080fe20000060000 */
[----:B------:R-:W-:Y:S01]  /*6260*/  LOP3.LUT R9, R9, 0x64006400, RZ, 0xfc, !PT ;  /* 0x6400640009097812 */ /* 0x000fe200078efcff */
[----:B------:R-:W-:Y:S01]  /*6270*/  HADD2 R31, R6, -1032, -1032 ;  /* 0xe408e408061f7430 */ /* 0x000fe20000000000 */
[----:B------:R-:W-:Y:S01]  /*6280*/  LOP3.LUT R11, R8, 0x64006400, RZ, 0xfc, !PT ;  /* 0x64006400080b7812 */ /* 0x000fe200078efcff */
[----:B------:R-:W-:Y:S01]  /*6290*/  HFMA2 R28, R7, R0.H1_H1, -72, -72 ;  /* 0xd480d480071c7431 */ /* 0x000fe20000060000 */
[----:B------:R-:W-:Y:S01]  /*62a0*/  LOP3.LUT R10, R10, 0x64006400, RZ, 0xfc, !PT ;  /* 0x640064000a0a7812 */ /* 0x000fe200078efcff */
[----:B------:R-:W-:Y:S01]  /*62b0*/  HADD2 R21, R9, -1032, -1032 ;  /* 0xe408e40809157430 */ /* 0x000fe20000000000 */
[----:B------:R-:W-:-:S02]  /*62c0*/  LOP3.LUT R15, R15, 0x64006400, RZ, 0xfc, !PT ;  /* 0x640064000f0f7812 */ /* 0x000fc400078efcff */
[----:B------:R-:W-:Y:S01]  /*62d0*/  LOP3.LUT R14, R14, 0x64006400, RZ, 0xfc, !PT ;  /* 0x640064000e0e7812 */ /* 0x000fe200078efcff */
[----:B------:R-:W-:Y:S01]  /*62e0*/  HADD2 R24, R10, -1032, -1032 ;  /* 0xe408e4080a187430 */ /* 0x000fe20000000000 */
[----:B------:R-:W-:Y:S01]  /*62f0*/  LOP3.LUT R33, R20, 0x64006400, RZ, 0xfc, !PT ;  /* 0x6400640014217812 */ /* 0x000fe200078efcff */
[-C--:B------:R-:W-:Y:S01]  /*6300*/  HFMA2 R20, R11, R0.reuse.H1_H1, -72, -72 ;  /* 0xd480d4800b147431 */ /* 0x080fe20000060000 */
[----:B------:R-:W-:Y:S01]  /*6310*/  LOP3.LUT R22, R18, 0x64006400, RZ, 0xfc, !PT ;  /* 0x6400640012167812 */ /* 0x000fe200078efcff */
[----:B------:R-:W-:Y:S01]  /*6320*/  HADD2 R18, R17, -1032, -1032 ;  /* 0xe408e40811127430 */ /* 0x000fe20000000000 */
[----:B------:R-:W-:Y:S01]  /*6330*/  LOP3.LUT R35, R23, 0x64006400, RZ, 0xfc, !PT ;  /* 0x6400640017237812 */ /* 0x000fe200078efcff */
[-C--:B------:R-:W-:Y:S02]  /*6340*/  HFMA2 R19, R15, R0.reuse.H1_H1, -72, -72 ;  /* 0xd480d4800f137431 */ /* 0x080fe40000060000 */
[----:B------:R-:W-:Y:S02]  /*6350*/  HADD2 R23, R14, -1032, -1032 ;  /* 0xe408e4080e177430 */ /* 0x000fe40000000000 */
[----:B------:R-:W-:-:S02]  /*6360*/  HFMA2 R13, R33, R0.H1_H1, -72, -72 ;  /* 0xd480d480210d7431 */ /* 0x000fc40000060000 */
[----:B------:R-:W-:Y:S02]  /*6370*/  HADD2 R22, R22, -1032, -1032 ;  /* 0xe408e40816167430 */ /* 0x000fe40000000000 */
[----:B------:R-:W-:Y:S01]  /*6380*/  HFMA2 R17, R35, R0.H1_H1, -72, -72 ;  /* 0xd480d48023117431 */ /* 0x000fe20000060000 */
[----:B------:R-:W-:Y:S06]  /*6390*/  @!P1 BRA `(.L_x_1220) ;  /* 0x0000000400689947 */ /* 0x000fec0003800000 */
[----:B------:R-:W0:Y:S01]  /*63a0*/  LDS.64 R8, [UR4+-0x70] ;  /* 0xffff9004ff087984 */ /* 0x000e220008000a00 */
[----:B------:R-:W-:Y:S02]  /*63b0*/  HADD2.F32 R6, -RZ, R31.H0_H0 ;  /* 0x2000001fff067230 */ /* 0x000fe40000004100 */
[--C-:B------:R-:W-:Y:S01]  /*63c0*/  HADD2.F32 R34, -RZ, R30.reuse.H0_H0 ;  /* 0x2000001eff227230 */ /* 0x100fe20000004100 */
[----:B------:R-:W1:Y:S01]  /*63d0*/  LDS.64 R14, [UR4+-0x68] ;  /* 0xffff9804ff0e7984 */ /* 0x000e620008000a00 */
[----:B------:R-:W-:Y:S02]  /*63e0*/  HADD2.F32 R10, -RZ, R29.H0_H0 ;  /* 0x2000001dff0a7230 */ /* 0x000fe40000004100 */
        /* <DEDUP_REMOVED lines=85> */
.L_x_1220:
        /* <DEDUP_REMOVED lines=9> */
[--C-:B------:R-:W-:Y:S02]  /*69d0*/  HADD2.F32 R9, -RZ, R29.reuse.H0_H0 ;  /* 0x2000001dff097230 */ /* 0x100fe40000004100 */
        /* <DEDUP_REMOVED lines=85> */
.L_x_1222:
        /* <DEDUP_REMOVED lines=94> */
.L_x_1223:
[----:B------:R-:W-:Y:S05]  /*7510*/  @P0 BRA `(.L_x_1221) ;  /* 0x0000000400680947 */ /* 0x000fea0003800000 */
[----:B------:R-:W0:Y:S01]  /*7520*/  LDS.64 R6, [UR4+0x50] ;  /* 0x00005004ff067984 */ /* 0x000e220008000a00 */
[----:B------:R-:W-:Y:S02]  /*7530*/  HADD2.F32 R8, -RZ, R18.H0_H0 ;  /* 0x20000012ff087230 */ /* 0x000fe40000004100 */
[----:B------:R-:W-:Y:S01]  /*7540*/  HADD2.F32 R35, -RZ, R30.H1_H1 ;  /* 0x3000001eff237230 */ /* 0x000fe20000004100 */
[----:B------:R-:W1:Y:S01]  /*7550*/  LDS.64 R10, [UR4+0x58] ;  /* 0x00005804ff0a7984 */ /* 0x000e620008000a00 */
[----:B------:R-:W-:Y:S02]  /*7560*/  HADD2.F32 R9, -RZ, R29.H0_H0 ;  /* 0x2000001dff097230 */ /* 0x000fe40000004100 */
[--C-:B0-----:R-:W-:Y:S02]  /*7570*/  HADD2.F32 R32, -RZ, R6.reuse.H0_H0 ;  /* 0x20000006ff207230 */ /* 0x101fe40000004100 */
[----:B------:R-:W-:Y:S02]  /*7580*/  HADD2.F32 R33, -RZ, R6.H1_H1 ;  /* 0x30000006ff217230 */ /* 0x000fe40000004100 */
[----:B------:R-:W-:-:S02]  /*7590*/  HADD2.F32 R6, -RZ, R31.H0_H0 ;  /* 0x2000001fff067230 */ /* 0x000fc40000004100 */
[-C--:B------:R-:W-:Y:S01]  /*75a0*/  FFMA.FTZ R8, R8, R32.reuse, RZ ;  /* 0x0000002008087223 */ /* 0x080fe200000100ff */
[--C-:B------:R-:W-:Y:S02]  /*75b0*/  HADD2.F32 R15, -RZ, R7.reuse.H0_H0 ;  /* 0x20000007ff0f7230 */ /* 0x100fe40000004100 */
[----:B------:R-:W-:Y:S02]  /*75c0*/  HADD2.F32 R14, -RZ, R7.H1_H1 ;  /* 0x30000007ff0e7230 */ /* 0x000fe40000004100 */
[----:B------:R-:W-:Y:S01]  /*75d0*/  FFMA.FTZ R6, R6, R32, RZ ;  /* 0x0000002006067223 */ /* 0x000fe200000100ff */
[----:B------:R-:W-:Y:S02]  /*75e0*/  HADD2.F32 R7, -RZ, R30.H0_H0 ;  /* 0x2000001eff077230 */ /* 0x000fe40000004100 */
[----:B------:R-:W-:-:S03]  /*75f0*/  HADD2.F32 R31, -RZ, R31.H1_H1 ;  /* 0x3000001fff1f7230 */ /* 0x000fc60000004100 */
        /* <DEDUP_REMOVED lines=26> */
[--C-:B------:R-:W-:Y:S02]  /*77a0*/  HADD2.F32 R14, -RZ, R21.reuse.H0_H0 ;  /* 0x20000015ff0e7230 */ /* 0x100fe40000004100 */
[----:B------:R-:W-:Y:S02]  /*77b0*/  HADD2.F32 R10, -RZ, R10.H1_H1 ;  /* 0x3000000aff0a7230 */ /* 0x000fe40000004100 */
[-C--:B------:R-:W-:Y:S01]  /*77c0*/  FFMA.FTZ R9, R26, R6.reuse, R9 ;  /* 0x000000061a097223 */ /* 0x080fe20000010009 */
[----:B------:R-:W-:Y:S02]  /*77d0*/  HADD2.F32 R18, -RZ, R21.H1_H1 ;  /* 0x30000015ff127230 */ /* 0x000fe40000004100 */
[----:B------:R-:W-:Y:S01]  /*77e0*/  FFMA.FTZ R7, R14, R6, R7 ;  /* 0x000000060e077223 */ /* 0x000fe20000010007 */
[----:B------:R-:W-:Y:S02]  /*77f0*/  HADD2.F32 R28, -RZ, R23.H0_H0 ;  /* 0x20000017ff1c7230 */ /* 0x000fe40000004100 */
[----:B------:R-:W-:-:S02]  /*7800*/  HADD2.F32 R30, -RZ, R22.H0_H0 ;  /* 0x20000016ff1e7230 */ /* 0x000fc40000004100 */
[----:B------:R-:W-:Y:S01]  /*7810*/  FFMA.FTZ R7, R18, R10, R7 ;  /* 0x0000000a12077223 */ /* 0x000fe20000010007 */
        /* <DEDUP_REMOVED lines=42> */
.L_x_1221:
[----:B------:R-:W-:-:S05]  /*7ac0*/  IMAD.WIDE R62, R57, 0x4, R62 ;  /* 0x00000004393e7825 */ /* 0x000fca00078e023e */
        /* <DEDUP_REMOVED lines=144> */
.L_x_1224:
        /* <DEDUP_REMOVED lines=95> */
.L_x_1226:
        /* <DEDUP_REMOVED lines=94> */
.L_x_1227:
        /* <DEDUP_REMOVED lines=91> */
.L_x_1225:
[----:B------:R-:W-:-:S05]  /*9550*/  IMAD.WIDE R62, R57, 0x4, R62 ;  /* 0x00000004393e7825 */ /* 0x000fca00078e023e */
[----:B------:R-:W2:Y:S02]  /*9560*/  LDG.E.128.CONSTANT R8, desc[UR8][R62.64] ;  /* 0x000000083e087981 */ /* 0x000ea4000c1e9d00 */
[----:B--2---:R-:W-:Y:S02]  /*9570*/  SHF.R.U32.HI R26, RZ, 0x8, R10 ;  /* 0x00000008ff1a7819 */ /* 0x004fe4000001160a */
[----:B------:R-:W-:Y:S02]  /*9580*/  SHF.R.U32.HI R28, RZ, 0x8, R11 ;  /* 0x00000008ff1c7819 */ /* 0x000fe4000001160b */
[C---:B------:R-:W-:Y:S02]  /*9590*/  LOP3.LUT R14, R9.reuse, 0xf000f, RZ, 0xc0, !PT ;  /* 0x000f000f090e7812 */ /* 0x040fe400078ec0ff */
[----:B------:R-:W-:Y:S02]  /*95a0*/  LOP3.LUT R13, R9, 0xf000f0, RZ, 0xc0, !PT ;  /* 0x00f000f0090d7812 */ /* 0x000fe400078ec0ff */
[----:B------:R-:W-:-:S02]  /*95b0*/  SHF.R.U32.HI R15, RZ, 0x8, R9 ;  /* 0x00000008ff0f7819 */ /* 0x000fc40000011609 */
[C---:B------:R-:W-:Y:S02]  /*95c0*/  LOP3.LUT R24, R10.reuse, 0xf000f, RZ, 0xc0, !PT ;  /* 0x000f000f0a187812 */ /* 0x040fe400078ec0ff */
[----:B------:R-:W-:Y:S02]  /*95d0*/  LOP3.LUT R9, R10, 0xf000f0, RZ, 0xc0, !PT ;  /* 0x00f000f00a097812 */ /* 0x000fe400078ec0ff */
[----:B------:R-:W-:Y:S02]  /*95e0*/  LOP3.LUT R18, R26, 0xf000f0, RZ, 0xc0, !PT ;  /* 0x00f000f01a127812 */ /* 0x000fe400078ec0ff */
[C---:B------:R-:W-:Y:S02]  /*95f0*/  LOP3.LUT R6, R8.reuse, 0xf000f, RZ, 0xc0, !PT ;  /* 0x000f000f08067812 */ /* 0x040fe400078ec0ff */
[----:B------:R-:W-:Y:S02]  /*9600*/  LOP3.LUT R7, R8, 0xf000f0, RZ, 0xc0, !PT ;  /* 0x00f000f008077812 */ /* 0x000fe400078ec0ff */
[----:B------:R-:W-:-:S02]  /*9610*/  LOP3.LUT R10, R11, 0xf000f0, RZ, 0xc0, !PT ;  /* 0x00f000f00b0a7812 */ /* 0x000fc400078ec0ff */
[----:B------:R-:W-:Y:S02]  /*9620*/  LOP3.LUT R20, R28, 0xf000f0, RZ, 0xc0, !PT ;  /* 0x00f000f01c147812 */ /* 0x000fe400078ec0ff */
[----:B------:R-:W-:Y:S02]  /*9630*/  SHF.R.U32.HI R8, RZ, 0x8, R8 ;  /* 0x00000008ff087819 */ /* 0x000fe40000011608 */
[----:B------:R-:W-:Y:S02]  /*9640*/  LOP3.LUT R13, R13, 0x64006400, RZ, 0xfc, !PT ;  /* 0x640064000d0d7812 */ /* 0x000fe400078efcff */
[----:B------:R-:W-:Y:S02]  /*9650*/  LOP3.LUT R27, R11, 0xf000f, RZ, 0xc0, !PT ;  /* 0x000f000f0b1b7812 */ /* 0x000fe400078ec0ff */
[----:B------:R-:W-:Y:S01]  /*9660*/  LOP3.LUT R23, R18, 0x64006400, RZ, 0xfc, !PT ;  /* 0x6400640012177812 */ /* 0x000fe200078efcff */
[----:B------:R-:W-:Y:S01]  /*9670*/  HFMA2 R21, R13, R0.H1_H1, -72, -72 ;  /* 0xd480d4800d157431 */ /* 0x000fe20000060000 */
[----:B------:R-:W-:-:S02]  /*9680*/  LOP3.LUT R11, R9, 0x64006400, RZ, 0xfc, !PT ;  /* 0x64006400090b7812 */ /* 0x000fc400078efcff */
[----:B------:R-:W-:Y:S01]  /*9690*/  LOP3.LUT R19, R10, 0x64006400, RZ, 0xfc, !PT ;  /* 0x640064000a137812 */ /* 0x000fe200078efcff */
[-C--:B------:R-:W-:Y:S01]  /*96a0*/  HFMA2 R13, R23, R0.reuse.H1_H1, -72, -72 ;  /* 0xd480d480170d7431 */ /* 0x080fe20000060000 */
[----:B------:R-:W-:Y:S01]  /*96b0*/  LOP3.LUT R25, R20, 0x64006400, RZ, 0xfc, !PT ;  /* 0x6400640014197812 */ /* 0x000fe200078efcff */
[-C--:B------:R-:W-:Y:S01]  /*96c0*/  HFMA2 R20, R11, R0.reuse.H1_H1, -72, -72 ;  /* 0xd480d4800b147431 */ /* 0x080fe20000060000 */
[C---:B------:R-:W-:Y:S01]  /*96d0*/  LOP3.LUT R9, R8.reuse, 0xf000f0, RZ, 0xc0, !PT ;  /* 0x00f000f008097812 */ /* 0x040fe200078ec0ff */
[-C--:B------:R-:W-:Y:S01]  /*96e0*/  HFMA2 R19, R19, R0.reuse.H1_H1, -72, -72 ;  /* 0xd480d48013137431 */ /* 0x080fe20000060000 */
[C---:B------:R-:W-:Y:S01]  /*96f0*/  LOP3.LUT R10, R15.reuse, 0xf000f0, RZ, 0xc0, !PT ;  /* 0x00f000f00f0a7812 */ /* 0x040fe200078ec0ff */
[----:B------:R-:W-:Y:S01]  /*9700*/  HFMA2 R23, R25, R0.H1_H1, -72, -72 ;  /* 0xd480d48019177431 */ /* 0x000fe20000060000 */
        /* <DEDUP_REMOVED lines=117> */
.L_x_1228:
        /* <DEDUP_REMOVED lines=22> */
[--C-:B------:R-:W-:Y:S02]  /*9fc0*/  HADD2.F32 R6, -RZ, R22.reuse.H0_H0 ;  /* 0x20000016ff067230 */ /* 0x100fe40000004100 */
[----:B------:R-:W-:Y:S01]  /*9fd0*/  FFMA.FTZ R33, R34, R32, R33 ;  /* 0x0000002022217223 */ /* 0x000fe20000010021 */
[----:B------:R-:W-:Y:S02]  /*9fe0*/  HADD2.F32 R34, -RZ, R25.H1_H1 ;  /* 0x30000019ff227230 */ /* 0x000fe40000004100 */
[----:B------:R-:W-:Y:S01]  /*9ff0*/  FFMA.FTZ R7, R7, R15, RZ ;  /* 0x0000000f07077223 */ /* 0x000fe200000100ff */
[----:B------:R-:W-:Y:S02]  /*a000*/  HADD2.F32 R8, -RZ, R21.H0_H0 ;  /* 0x20000015ff087230 */ /* 0x000fe40000004100 */
[----:B------:R-:W-:Y:S01]  /*a010*/  FFMA.FTZ R33, R6, R14, R33 ;  /* 0x0000000e06217223 */ /* 0x000fe20000010021 */
[----:B------:R-:W-:-:S02]  /*a020*/  HADD2.F32 R6, -RZ, R22.H1_H1 ;  /* 0x30000016ff067230 */ /* 0x000fc40000004100 */
[-C--:B------:R-:W-:Y:S01]  /*a030*/  FFMA.FTZ R7, R36, R32.reuse, R7 ;  /* 0x0000002024077223 */ /* 0x080fe20000010007 */
[--C-:B------:R-:W-:Y:S02]  /*a040*/  HADD2.F32 R36, -RZ, R20.reuse.H0_H0 ;  /* 0x20000014ff247230 */ /* 0x100fe40000004100 */
        /* <DEDUP_REMOVED lines=26> */
[----:B------:R-:W-:Y:S02]  /*a1f0*/  HADD2.F32 R6, -RZ, R11.H0_H0 ;  /* 0x2000000bff067230 */ /* 0x000fe40000004100 */
[-C--:B------:R-:W-:Y:S01]  /*a200*/  FFMA.FTZ R7, R12, R10.reuse, R7 ;  /* 0x0000000a0c077223 */ /* 0x080fe20000010007 */
[----:B------:R-:W-:Y:S02]  /*a210*/  HADD2.F32 R8, -RZ, R18.H0_H0 ;  /* 0x20000012ff087230 */ /* 0x000fe40000004100 */
[----:B------:R-:W-:Y:S01]  /*a220*/  FFMA.FTZ R35, R32, R10, R35 ;  /* 0x0000000a20237223 */ /* 0x000fe20000010023 */
[----:B------:R-:W-:Y:S02]  /*a230*/  HADD2.F32 R34, -RZ, R30.H1_H1 ;  /* 0x3000001eff227230 */ /* 0x000fe40000004100 */
[----:B------:R-:W-:-:S02]  /*a240*/  HADD2.F32 R14, -RZ, R17.H0_H0 ;  /* 0x20000011ff0e7230 */ /* 0x000fc40000004100 */
[----:B------:R-:W-:Y:S01]  /*a250*/  FFMA.FTZ R8, R8, R6, R33 ;  /* 0x0000000608087223 */ /* 0x000fe20000010021 */
[----:B------:R-:W-:Y:S02]  /*a260*/  HADD2.F32 R12, -RZ, R13.H0_H0 ;  /* 0x2000000dff0c7230 */ /* 0x000fe40000004100 */
[----:B------:R-:W-:Y:S01]  /*a270*/  FFMA.FTZ R9, R34, R10, R9 ;  /* 0x0000000a22097223 */ /* 0x000fe20000010009 */
[----:B------:R-:W-:Y:S02]  /*a280*/  HADD2.F32 R11, -RZ, R11.H1_H1 ;  /* 0x3000000bff0b7230 */ /* 0x000fe40000004100 */
[-C--:B------:R-:W-:Y:S01]  /*a290*/  FFMA.FTZ R10, R14, R6.reuse, R7 ;  /* 0x000000060e0a7223 */ /* 0x080fe20000010007 */
[----:B------:R-:W-:Y:S02]  /*a2a0*/  HADD2.F32 R33, -RZ, R13.H1_H1 ;  /* 0x3000000dff217230 */ /* 0x000fe40000004100 */
        /* <DEDUP_REMOVED lines=26> */
.L_x_1230:
        /* <DEDUP_REMOVED lines=94> */
.L_x_1231:
        /* <DEDUP_REMOVED lines=10> */
[----:B------:R-:W-:Y:S02]  /*aad0*/  HADD2.F32 R12, -RZ, R7.H1_H1 ;  /* 0x30000007ff0c7230 */ /* 0x000fe40000004100 */
[-C--:B------:R-:W-:Y:S01]  /*aae0*/  FFMA.FTZ R9, R9, R15.reuse, RZ ;  /* 0x0000000f09097223 */ /* 0x080fe200000100ff */
[----:B------:R-:W-:Y:S02]  /*aaf0*/  HADD2.F32 R6, -RZ, R31.H0_H0 ;  /* 0x2000001fff067230 */ /* 0x000fe40000004100 */
[--C-:B------:R-:W-:Y:S02]  /*ab00*/  HADD2.F32 R7, -RZ, R24.reuse.H0_H0 ;  /* 0x20000018ff077230 */ /* 0x100fe40000004100 */
[----:B------:R-:W-:Y:S02]  /*ab10*/  HADD2.F32 R24, -RZ, R24.H1_H1 ;  /* 0x30000018ff187230 */ /* 0x000fe40000004100 */
[----:B------:R-:W-:Y:S01]  /*ab20*/  FFMA.FTZ R31, R6, R15, RZ ;  /* 0x0000000f061f7223 */ /* 0x000fe200000100ff */
[----:B------:R-:W-:-:S02]  /*ab30*/  HADD2.F32 R8, -RZ, R21.H0_H0 ;  /* 0x20000015ff087230 */ /* 0x000fc40000004100 */
[----:B------:R-:W-:Y:S01]  /*ab40*/  FFMA.FTZ R7, R7, R15, RZ ;  /* 0x0000000f07077223 */ /* 0x000fe200000100ff */
[----:B------:R-:W-:Y:S02]  /*ab50*/  HADD2.F32 R6, -RZ, R22.H0_H0 ;  /* 0x20000016ff067230 */ /* 0x000fe40000004100 */
[-C--:B------:R-:W-:Y:S01]  /*ab60*/  FFMA.FTZ R31, R34, R32.reuse, R31 ;  /* 0x00000020221f7223 */ /* 0x080fe2000001001f */
[----:B------:R-:W-:Y:S02]  /*ab70*/  HADD2.F32 R34, -RZ, R26.H1_H1 ;  /* 0x3000001aff227230 */ /* 0x000fe40000004100 */
[----:B------:R-:W-:Y:S01]  /*ab80*/  FFMA.FTZ R7, R24, R32, R7 ;  /* 0x0000002018077223 */ /* 0x000fe20000010007 */
[----:B------:R-:W-:Y:S02]  /*ab90*/  HADD2.F32 R24, -RZ, R25.H1_H1 ;  /* 0x30000019ff187230 */ /* 0x000fe40000004100 */
[----:B------:R-:W-:Y:S01]  /*aba0*/  FFMA.FTZ R31, R6, R14, R31 ;  /* 0x0000000e061f7223 */ /* 0x000fe2000001001f */
[----:B------:R-:W-:-:S02]  /*abb0*/  HADD2.F32 R26, -RZ, R20.H0_H0 ;  /* 0x20000014ff1a7230 */ /* 0x000fc40000004100 */
[----:B------:R-:W-:Y:S01]  /*abc0*/  FFMA.FTZ R7, R8, R14, R7 ;  /* 0x0000000e08077223 */ /* 0x000fe20000010007 */
[----:B------:R-:W-:Y:S02]  /*abd0*/  HADD2.F32 R8, -RZ, R19.H0_H0 ;  /* 0x20000013ff087230 */ /* 0x000fe40000004100 */
[-C--:B------:R-:W-:Y:S01]  /*abe0*/  FFMA.FTZ R33, R24, R32.reuse, R33 ;  /* 0x0000002018217223 */ /* 0x080fe20000010021 */
[----:B------:R-:W-:Y:S01]  /*abf0*/  FFMA.FTZ R9, R34, R32, R9 ;  /* 0x0000002022097223 */ /* 0x000fe20000010009 */
[----:B------:R-:W-:Y:S02]  /*ac00*/  HADD2.F32 R22, -RZ, R22.H1_H1 ;  /* 0x30000016ff167230 */ /* 0x000fe40000004100 */
        /* <DEDUP_REMOVED lines=29> */
[--C-:B------:R-:W-:Y:S02]  /*ade0*/  HADD2.F32 R6, -RZ, R18.reuse.H0_H0 ;  /* 0x20000012ff067230 */ /* 0x100fe40000004100 */
        /* <DEDUP_REMOVED lines=31> */
.L_x_1229:
[----:B------:R-:W-:Y:S01]  /*afe0*/  IADD3 R16, PT, PT, R16, 0x20, RZ ;  /* 0x0000002010107810 */ /* 0x000fe20007ffe0ff */
[----:B------:R-:W-:Y:S01]  /*aff0*/  UIADD3 UR4, UPT, UPT, UR4, 0x40, URZ ;  /* 0x0000004004047890 */ /* 0x000fe2000fffe0ff */
[----:B------:R-:W-:Y:S02]  /*b000*/  IMAD.WIDE R62, R57, 0x4, R62 ;  /* 0x00000004393e7825 */ /* 0x000fe400078e023e */
[----:B------:R-:W-:-:S13]  /*b010*/  ISETP.GE.AND P2, PT, R16, R59, PT ;  /* 0x0000003b1000720c */ /* 0x000fda0003f46270 */
[----:B------:R-:W-:Y:S05]  /*b020*/  @!P2 BRA `(.L_x_1232) ;  /* 0xffffff940044a947 */ /* 0x000fea000383ffff */
.L_x_1215:
        /* <DEDUP_REMOVED lines=17> */
.L_x_1236:
[----:B------:R-:W0:Y:S02]  /*b140*/  LDS R2, [R0] ;  /* 0x0000000000027984 */ /* 0x000e240000000800 */
[----:B0-----:R-:W-:-:S05]  /*b150*/  HFMA2 R3, R2, 1, 1, R5 ;  /* 0x3c003c0002037831 */ /* 0x001fca0000000005 */
[----:B------:R-:W0:Y:S02]  /*b160*/  ATOMS.CAST.SPIN P0, [R0], R2, R3 ;  /* 0x000000020000758d */ /* 0x000e240001800003 */
[----:B0-----:R-:W-:Y:S05]  /*b170*/  @!P0 BRA `(.L_x_1236) ;  /* 0xfffffffc00f08947 */ /* 0x001fea000383ffff */
[----:B------:R-:W-:Y:S05]  /*b180*/  BRA `(.L_x_1234) ;  /* 0x00000000000c7947 */ /* 0x000fea0003800000 */
.L_x_1235:
[----:B------:R-:W2:Y:S02]  /*b190*/  LD.E R0, desc[UR8][R6.64] ;  /* 0x0000000806007980 */ /* 0x000ea4000c101900 */
[----:B--2---:R-:W-:-:S05]  /*b1a0*/  IADD3 R3, PT, PT, R5, R0, RZ ;  /* 0x0000000005037210 */ /* 0x004fca0007ffe0ff */
[----:B------:R0:W-:Y:S02]  /*b1b0*/  ST.E desc[UR8][R6.64], R3 ;  /* 0x0000000306007985 */ /* 0x0001e4000c101908 */
.L_x_1234:
[----:B------:R-:W-:Y:S05]  /*b1c0*/  BSYNC.RECONVERGENT B0 ;  /* 0x0000000000007941 */ /* 0x000fea0003800200 */
.L_x_1233:
[----:B------:R1:W-:Y:S01]  /*b1d0*/  ATOM.E.ADD.F16x2.RN.STRONG.GPU P0, RZ, desc[UR8][R6.64+0x4], R46 ;  /* 0x8000042e06ff79a2 */ /* 0x0003e2000c10e108 */
[----:B------:R-:W-:Y:S04]  /*b1e0*/  BSSY.RECONVERGENT B0, `(.L_x_1237) ;  /* 0x000000e000007945 */ /* 0x000fe80003800200 */
[----:B-1----:R-:W-:Y:S05]  /*b1f0*/  @P0 BRA `(.L_x_1238) ;  /* 0x0000000000300947 */ /* 0x002fea0003800000 */
[----:B------:R-:W1:Y:S02]  /*b200*/  QSPC.E.S P0, RZ, [R6+0x4] ;  /* 0x0000040006ff73aa */ /* 0x000e640000000500 */
[----:B-1----:R-:W-:Y:S05]  /*b210*/  @!P0 BRA `(.L_x_1239) ;  /* 0x00000000001c8947 */ /* 0x002fea0003800000 */
[----:B------:R-:W-:-:S04]  /*b220*/  MOV R2, R6 ;  /* 0x0000000600027202 */ /* 0x000fc80000000f00 */
[----:B------:R-:W-:-:S07]  /*b230*/  MOV R0, R2 ;  /* 0x0000000200007202 */ /* 0x000fce0000000f00 */
.L_x_1240:
[----:B------:R-:W0:Y:S02]  /*b240*/  LDS R2, [R0+0x4] ;  /* 0x0000040000027984 */ /* 0x000e240000000800 */
[----:B0-----:R-:W-:-:S05]  /*b250*/  HADD2 R3, R2, R46 ;  /* 0x0000002e02037230 */ /* 0x001fca0000000000 */
[----:B------:R-:W0:Y:S02]  /*b260*/  ATOMS.CAST.SPIN P0, [R0+0x4], R2, R3 ;  /* 0x000004020000758d */ /* 0x000e240001800003 */
[----:B0-----:R-:W-:Y:S05]  /*b270*/  @!P0 BRA `(.L_x_1240) ;  /* 0xfffffffc00f08947 */ /* 0x001fea000383ffff */
[----:B------:R-:W-:Y:S05]  /*b280*/  BRA `(.L_x_1238) ;  /* 0x00000000000c7947 */ /* 0x000fea0003800000 */
.L_x_1239:
[----:B------:R-:W0:Y:S02]  /*b290*/  LD.E R0, desc[UR8][R6.64+0x4] ;  /* 0x0000040806007980 */ /* 0x000e24000c101900 */
[----:B0-----:R-:W-:-:S05]  /*b2a0*/  IADD3 R3, PT, PT, R46, R0, RZ ;  /* 0x000000002e037210 */ /* 0x001fca0007ffe0ff */
[----:B------:R1:W-:Y:S02]  /*b2b0*/  ST.E desc[UR8][R6.64+0x4], R3 ;  /* 0x0000040306007985 */ /* 0x0003e4000c101908 */
.L_x_1238:
[----:B------:R-:W-:Y:S05]  /*b2c0*/  BSYNC.RECONVERGENT B0 ;  /* 0x0000000000007941 */ /* 0x000fea0003800200 */
.L_x_1237:
        /* <DEDUP_REMOVED lines=9> */
.L_x_1244:
[----:B------:R-:W0:Y:S02]  /*b360*/  LDS R2, [R0] ;  /* 0x0000000000027984 */ /* 0x000e240000000800 */
[----:B0-----:R-:W-:-:S05]  /*b370*/  HFMA2 R3, R2, 1, 1, R47 ;  /* 0x3c003c0002037831 */ /* 0x001fca000000002f */
[----:B------:R-:W0:Y:S02]  /*b380*/  ATOMS.CAST.SPIN P0, [R0], R2, R3 ;  /* 0x000000020000758d */ /* 0x000e240001800003 */
[----:B0-----:R-:W-:Y:S05]  /*b390*/  @!P0 BRA `(.L_x_1244) ;  /* 0xfffffffc00f08947 */ /* 0x001fea000383ffff */
[----:B------:R-:W-:Y:S05]  /*b3a0*/  BRA `(.L_x_1242) ;  /* 0x00000000000c7947 */ /* 0x000fea0003800000 */
.L_x_1243:
[----:B------:R-:W2:Y:S02]  /*b3b0*/  LD.E R0, desc[UR8][R6.64] ;  /* 0x0000000806007980 */ /* 0x000ea4000c101900 */
[----:B--2---:R-:W-:-:S05]  /*b3c0*/  IADD3 R3, PT, PT, R47, R0, RZ ;  /* 0x000000002f037210 */ /* 0x004fca0007ffe0ff */
[----:B------:R0:W-:Y:S02]  /*b3d0*/  ST.E desc[UR8][R6.64], R3 ;  /* 0x0000000306007985 */ /* 0x0001e4000c101908 */
.L_x_1242:
[----:B------:R-:W-:Y:S05]  /*b3e0*/  BSYNC.RECONVERGENT B0 ;  /* 0x0000000000007941 */ /* 0x000fea0003800200 */
.L_x_1241:
[----:B------:R1:W-:Y:S01]  /*b3f0*/  ATOM.E.ADD.F16x2.RN.STRONG.GPU P0, RZ, desc[UR8][R6.64+0x4], R48 ;  /* 0x8000043006ff79a2 */ /* 0x0003e2000c10e108 */
[----:B------:R-:W-:Y:S04]  /*b400*/  BSSY.RECONVERGENT B0, `(.L_x_1245) ;  /* 0x000000e000007945 */ /* 0x000fe80003800200 */
[----:B-1----:R-:W-:Y:S05]  /*b410*/  @P0 BRA `(.L_x_1246) ;  /* 0x0000000000300947 */ /* 0x002fea0003800000 */
[----:B------:R-:W1:Y:S02]  /*b420*/  QSPC.E.S P0, RZ, [R6+0x4] ;  /* 0x0000040006ff73aa */ /* 0x000e640000000500 */
[----:B-1----:R-:W-:Y:S05]  /*b430*/  @!P0 BRA `(.L_x_1247) ;  /* 0x00000000001c8947 */ /* 0x002fea0003800000 */
[----:B------:R-:W-:-:S04]  /*b440*/  MOV R2, R6 ;  /* 0x0000000600027202 */ /* 0x000fc80000000f00 */
[----:B------:R-:W-:-:S07]  /*b450*/  MOV R0, R2 ;  /* 0x0000000200007202 */ /* 0x000fce0000000f00 */
.L_x_1248:
[----:B------:R-:W0:Y:S02]  /*b460*/  LDS R2, [R0+0x4] ;  /* 0x0000040000027984 */ /* 0x000e240000000800 */
[----:B0-----:R-:W-:-:S05]  /*b470*/  HADD2 R3, R2, R48 ;  /* 0x0000003002037230 */ /* 0x001fca0000000000 */
[----:B------:R-:W0:Y:S02]  /*b480*/  ATOMS.CAST.SPIN P0, [R0+0x4], R2, R3 ;  /* 0x000004020000758d */ /* 0x000e240001800003 */
[----:B0-----:R-:W-:Y:S05]  /*b490*/  @!P0 BRA `(.L_x_1248) ;  /* 0xfffffffc00f08947 */ /* 0x001fea000383ffff */
[----:B------:R-:W-:Y:S05]  /*b4a0*/  BRA `(.L_x_1246) ;  /* 0x00000000000c7947 */ /* 0x000fea0003800000 */
.L_x_1247:
[----:B------:R-:W0:Y:S02]  /*b4b0*/  LD.E R0, desc[UR8][R6.64+0x4] ;  /* 0x0000040806007980 */ /* 0x000e24000c101900 */
[----:B0-----:R-:W-:-:S05]  /*b4c0*/  IADD3 R3, PT, PT, R48, R0, RZ ;  /* 0x0000000030037210 */ /* 0x001fca0007ffe0ff */
[----:B------:R1:W-:Y:S02]  /*b4d0*/  ST.E desc[UR8][R6.64+0x4], R3 ;  /* 0x0000040306007985 */ /* 0x0003e4000c101908 */
.L_x_1246:
[----:B------:R-:W-:Y:S05]  /*b4e0*/  BSYNC.RECONVERGENT B0 ;  /* 0x0000000000007941 */ /* 0x000fea0003800200 */
.L_x_1245:
        /* <DEDUP_REMOVED lines=10> */
.L_x_1252:
[----:B------:R-:W0:Y:S02]  /*b590*/  LDS R2, [R0] ;  /* 0x0000000000027984 */ /* 0x000e240000000800 */
[----:B0-----:R-:W-:-:S05]  /*b5a0*/  HFMA2 R3, R2, 1, 1, R49 ;  /* 0x3c003c0002037831 */ /* 0x001fca0000000031 */
[----:B------:R-:W0:Y:S02]  /*b5b0*/  ATOMS.CAST.SPIN P0, [R0], R2, R3 ;  /* 0x000000020000758d */ /* 0x000e240001800003 */
[----:B0-----:R-:W-:Y:S05]  /*b5c0*/  @!P0 BRA `(.L_x_1252) ;  /* 0xfffffffc00f08947 */ /* 0x001fea000383ffff */
[----:B------:R-:W-:Y:S05]  /*b5d0*/  BRA `(.L_x_1250) ;  /* 0x00000000000c7947 */ /* 0x000fea0003800000 */
.L_x_1251:
[----:B------:R-:W2:Y:S02]  /*b5e0*/  LD.E R0, desc[UR8][R6.64] ;  /* 0x0000000806007980 */ /* 0x000ea4000c101900 */
[----:B--2---:R-:W-:-:S05]  /*b5f0*/  IADD3 R3, PT, PT, R49, R0, RZ ;  /* 0x0000000031037210 */ /* 0x004fca0007ffe0ff */
[----:B------:R0:W-:Y:S02]  /*b600*/  ST.E desc[UR8][R6.64], R3 ;  /* 0x0000000306007985 */ /* 0x0001e4000c101908 */
.L_x_1250:
[----:B------:R-:W-:Y:S05]  /*b610*/  BSYNC.RECONVERGENT B0 ;  /* 0x0000000000007941 */ /* 0x000fea0003800200 */
.L_x_1249:
[----:B------:R1:W-:Y:S01]  /*b620*/  ATOM.E.ADD.F16x2.RN.STRONG.GPU P0, RZ, desc[UR8][R6.64+0x4], R50 ;  /* 0x8000043206ff79a2 */ /* 0x0003e2000c10e108 */
[----:B------:R-:W-:Y:S04]  /*b630*/  BSSY.RECONVERGENT B0, `(.L_x_1253) ;  /* 0x000000e000007945 */ /* 0x000fe80003800200 */
[----:B-1----:R-:W-:Y:S05]  /*b640*/  @P0 BRA `(.L_x_1254) ;  /* 0x0000000000300947 */ /* 0x002fea0003800000 */
[----:B------:R-:W1:Y:S02]  /*b650*/  QSPC.E.S P0, RZ, [R6+0x4] ;  /* 0x0000040006ff73aa */ /* 0x000e640000000500 */
[----:B-1----:R-:W-:Y:S05]  /*b660*/  @!P0 BRA `(.L_x_1255) ;  /* 0x00000000001c8947 */ /* 0x002fea0003800000 */
[----:B------:R-:W-:-:S04]  /*b670*/  MOV R2, R6 ;  /* 0x0000000600027202 */ /* 0x000fc80000000f00 */
[----:B------:R-:W-:-:S07]  /*b680*/  MOV R0, R2 ;  /* 0x0000000200007202 */ /* 0x000fce0000000f00 */
.L_x_1256:
[----:B------:R-:W0:Y:S02]  /*b690*/  LDS R2, [R0+0x4] ;  /* 0x0000040000027984 */ /* 0x000e240000000800 */
[----:B0-----:R-:W-:-:S05]  /*b6a0*/  HADD2 R3, R2, R50 ;  /* 0x0000003202037230 */ /* 0x001fca0000000000 */
[----:B------:R-:W0:Y:S02]  /*b6b0*/  ATOMS.CAST.SPIN P0, [R0+0x4], R2, R3 ;  /* 0x000004020000758d */ /* 0x000e240001800003 */
[----:B0-----:R-:W-:Y:S05]  /*b6c0*/  @!P0 BRA `(.L_x_1256) ;  /* 0xfffffffc00f08947 */ /* 0x001fea000383ffff */
[----:B------:R-:W-:Y:S05]  /*b6d0*/  BRA `(.L_x_1254) ;  /* 0x00000000000c7947 */ /* 0x000fea0003800000 */
.L_x_1255:
[----:B------:R-:W0:Y:S02]  /*b6e0*/  LD.E R0, desc[UR8][R6.64+0x4] ;  /* 0x0000040806007980 */ /* 0x000e24000c101900 */
[----:B0-----:R-:W-:-:S05]  /*b6f0*/  IADD3 R3, PT, PT, R50, R0, RZ ;  /* 0x0000000032037210 */ /* 0x001fca0007ffe0ff */
[----:B------:R1:W-:Y:S02]  /*b700*/  ST.E desc[UR8][R6.64+0x4], R3 ;  /* 0x0000040306007985 */ /* 0x0003e4000c101908 */
.L_x_1254:
[----:B------:R-:W-:Y:S05]  /*b710*/  BSYNC.RECONVERGENT B0 ;  /* 0x0000000000007941 */ /* 0x000fea0003800200 */
.L_x_1253:
        /* <DEDUP_REMOVED lines=10> */
.L_x_1260:
[----:B------:R-:W0:Y:S02]  /*b7c0*/  LDS R2, [R0] ;  /* 0x0000000000027984 */ /* 0x000e240000000800 */
[----:B0-----:R-:W-:-:S05]  /*b7d0*/  HFMA2 R3, R2, 1, 1, R51 ;  /* 0x3c003c0002037831 */ /* 0x001fca0000000033 */
[----:B------:R-:W0:Y:S02]  /*b7e0*/  ATOMS.CAST.SPIN P0, [R0], R2, R3 ;  /* 0x000000020000758d */ /* 0x000e240001800003 */
[----:B0-----:R-:W-:Y:S05]  /*b7f0*/  @!P0 BRA `(.L_x_1260) ;  /* 0xfffffffc00f08947 */ /* 0x001fea000383ffff */
[----:B------:R-:W-:Y:S05]  /*b800*/  BRA `(.L_x_1258) ;  /* 0x00000000000c7947 */ /* 0x000fea0003800000 */
.L_x_1259:
[----:B------:R-:W2:Y:S02]  /*b810*/  LD.E R0, desc[UR8][R6.64] ;  /* 0x0000000806007980 */ /* 0x000ea4000c101900 */
[----:B--2---:R-:W-:-:S05]  /*b820*/  IADD3 R3, PT, PT, R51, R0, RZ ;  /* 0x0000000033037210 */ /* 0x004fca0007ffe0ff */
[----:B------:R0:W-:Y:S02]  /*b830*/  ST.E desc[UR8][R6.64], R3 ;  /* 0x0000000306007985 */ /* 0x0001e4000c101908 */
.L_x_1258:
[----:B------:R-:W-:Y:S05]  /*b840*/  BSYNC.RECONVERGENT B0 ;  /* 0x0000000000007941 */ /* 0x000fea0003800200 */
.L_x_1257:
[----:B------:R1:W-:Y:S02]  /*b850*/  ATOM.E.ADD.F16x2.RN.STRONG.GPU P0, RZ, desc[UR8][R6.64+0x4], R52 ;  /* 0x8000043406ff79a2 */ /* 0x0003e4000c10e108 */
[----:B-1----:R-:W-:Y:S05]  /*b860*/  @P0 EXIT ;  /* 0x000000000000094d */ /* 0x002fea0003800000 */
[----:B------:R-:W1:Y:S02]  /*b870*/  QSPC.E.S P0, RZ, [R6+0x4] ;  /* 0x0000040006ff73aa */ /* 0x000e640000000500 */
[----:B-1----:R-:W-:Y:S05]  /*b880*/  @!P0 BRA `(.L_x_1261) ;  /* 0x00000000001c8947 */ /* 0x002fea0003800000 */
[----:B------:R-:W-:-:S04]  /*b890*/  MOV R2, R6 ;  /* 0x0000000600027202 */ /* 0x000fc80000000f00 */
[----:B------:R-:W-:-:S07]  /*b8a0*/  MOV R0, R2 ;  /* 0x0000000200007202 */ /* 0x000fce0000000f00 */
.L_x_1262:
[----:B------:R-:W0:Y:S02]  /*b8b0*/  LDS R2, [R0+0x4] ;  /* 0x0000040000027984 */ /* 0x000e240000000800 */
[----:B0-----:R-:W-:-:S05]  /*b8c0*/  HADD2 R3, R2, R52 ;  /* 0x0000003402037230 */ /* 0x001fca0000000000 */
[----:B------:R-:W0:Y:S02]  /*b8d0*/  ATOMS.CAST.SPIN P0, [R0+0x4], R2, R3 ;  /* 0x000004020000758d */ /* 0x000e240001800003 */
[----:B0-----:R-:W-:Y:S05]  /*b8e0*/  @!P0 BRA `(.L_x_1262) ;  /* 0xfffffffc00f08947 */ /* 0x001fea000383ffff */
[----:B------:R-:W-:Y:S05]  /*b8f0*/  EXIT ;  /* 0x000000000000794d */ /* 0x000fea0003800000 */
.L_x_1261:
[----:B------:R-:W0:Y:S02]  /*b900*/  LD.E R0, desc[UR8][R6.64+0x4] ;  /* 0x0000040806007980 */ /* 0x000e24000c101900 */
[----:B0-----:R-:W-:-:S05]  /*b910*/  IADD3 R3, PT, PT, R52, R0, RZ ;  /* 0x0000000034037210 */ /* 0x001fca0007ffe0ff */
[----:B------:R-:W-:Y:S01]  /*b920*/  ST.E desc[UR8][R6.64+0x4], R3 ;  /* 0x0000040306007985 */ /* 0x000fe2000c101908 */
[----:B------:R-:W-:Y:S05]  /*b930*/  EXIT ;  /* 0x000000000000794d */ /* 0x000fea0003800000 */
.L_x_1263:
        /* <DEDUP_REMOVED lines=12> */
.L_x_5298:


//--------------------- .text._Z23gemm_half_q_half_kernelILi4ELi10ELb1ELb0ELi32EEvPK6__halfPKjS4_S2_PS0_iiiiPKtS7_iiiiiibS2_i --------------------------
	.section	.text._Z23gemm_half_q_half_kernelILi4ELi10ELb1ELb0ELi32EEvPK6__halfPKjS4_S2_PS0_iiiiPKtS7_iiiiiibS2_i,"ax",@progbits
	.align	128
        .global         _Z23gemm_half_q_half_kernelILi4ELi10ELb1ELb0ELi32EEvPK6__halfPKjS4_S2_PS0_iiiiPKtS7_iiiiiibS2_i
        .type           _Z23gemm_half_q_half_kernelILi4ELi10ELb1ELb0ELi32EEvPK6__halfPKjS4_S2_PS0_iiiiPKtS7_iiiiiibS2_i,@function
        .size           _Z23gemm_half_q_half_kernelILi4ELi10ELb1ELb0ELi32EEvPK6__halfPKjS4_S2_PS0_iiiiPKtS7_iiiiiibS2_i,(.L_x_5299 - _Z23gemm_half_q_half_kernelILi4ELi10ELb1ELb0ELi32EEvPK6__halfPKjS4_S2_PS0_iiiiPKtS7_iiiiiibS2_i)
        .other          _Z23gemm_half_q_half_kernelILi4ELi10ELb1ELb0ELi32EEvPK6__halfPKjS4_S2_PS0_iiiiPKtS7_iiiiiibS2_i,@"STO_CUDA_ENTRY STV_DEFAULT"
_Z23gemm_half_q_half_kernelILi4ELi10ELb1ELb0ELi32EEvPK6__halfPKjS4_S2_PS0_iiiiPKtS7_iiiiiibS2_i:
.text._Z23gemm_half_q_half_kernelILi4ELi10ELb1ELb0ELi32EEvPK6__halfPKjS4_S2_PS0_iiiiPKtS7_iiiiiibS2_i:
[----:B------:R-:W-:Y:S01]  /*0000*/  LDC R1, c[0x0][0x37c] ;  /* 0x0000df00ff017b82 */ /* 0x000fe20000000800 */
[----:B------:R-:W0:Y:S07]  /*0010*/  S2R R2, SR_CTAID.Y ;  /* 0x0000000000027919 */ /* 0x000e2e0000002600 */
[----:B------:R-:W0:Y:S02]  /*0020*/  LDC R55, c[0x0][0x3a8] ;  /* 0x0000ea00ff377b82 */ /* 0x000e240000000800 */
[----:B0-----:R-:W-:-:S05]  /*0030*/  IMAD R55, R2, -0x4, R55 ;  /* 0xfffffffc02377824 */ /* 0x001fca00078e0237 */
        /* <DEDUP_REMOVED lines=30> */
.L_x_1264:
        /* <DEDUP_REMOVED lines=35> */
[----:B0-----:R-:W-:Y:S02]  /*0450*/  IADD3 R5, PT, PT, R5, 0x40, RZ ;  /* 0x0000004005057810 */ /* 0x001fe40007ffe0ff */
[----:B------:R-:W-:-:S09]  /*0460*/  IADD3 R7, PT, PT, R7, UR7, RZ ;  /* 0x0000000707077c10 */ /* 0x000fd2000fffe0ff */
[----:B------:R-:W-:Y:S05]  /*0470*/  @P1 BRA `(.L_x_1268) ;  /* 0x0000000000ec1947 */ /* 0x000fea0003800000 */
[----:B------:R-:W-:Y:S02]  /*0480*/  IADD3 R8, PT, PT, RZ, -R13, RZ ;  /* 0x8000000dff087210 */ /* 0x000fe40007ffe0ff */
[----:B------:R-:W-:Y:S02]  /*0490*/  PLOP3.LUT P1, PT, PT, PT, PT, 0x80, 0x8 ;  /* 0x000000000008781c */ /* 0x000fe40003f2f070 */
[----:B------:R-:W-:-:S13]  /*04a0*/  ISETP.GT.AND P3, PT, R8, 0x3, PT ;  /* 0x000000030800780c */ /* 0x000fda0003f64270 */
[----:B------:R-:W-:Y:S05]  /*04b0*/  @!P3 BRA `(.L_x_1269) ;  /* 0x000000000084b947 */ /* 0x000fea0003800000 */
[----:B------:R-:W-:-:S13]  /*04c0*/  PLOP3.LUT P1, PT, PT, PT, PT, 0x8, 0x80 ;  /* 0x000000000080781c */ /* 0x000fda0003f2e170 */
.L_x_1270:
[----:B------:R-:W-:Y:S02]  /*04d0*/  IADD3 R9, P3, PT, R24, R7, RZ ;  /* 0x0000000718097210 */ /* 0x000fe40007f7e0ff */
[C---:B------:R-:W-:Y:S02]  /*04e0*/  IADD3 R10, PT, PT, R7.reuse, UR7, RZ ;  /* 0x00000007070a7c10 */ /* 0x040fe4000fffe0ff */
[----:B------:R-:W-:Y:S02]  /*04f0*/  LEA.HI.X.SX32 R14, R7, RZ, 0x1, P3 ;  /* 0x000000ff070e7211 */ /* 0x000fe400018f0eff */
[----:B------:R-:W-:Y:S02]  /*0500*/  IADD3 R7, PT, PT, R10, UR7, RZ ;  /* 0x000000070a077c10 */ /* 0x000fe4000fffe0ff */
[----:B------:R-:W-:Y:S02]  /*0510*/  LEA R8, P3, R9, UR8, 0x1 ;  /* 0x0000000809087c11 */ /* 0x000fe4000f8608ff */
[----:B------:R-:W-:-:S02]  /*0520*/  IADD3 R11, P4, PT, R24, R10, RZ ;  /* 0x0000000a180b7210 */ /* 0x000fc40007f9e0ff */
[----:B------:R-:W-:Y:S02]  /*0530*/  IADD3 R18, PT, PT, R7, UR7, RZ ;  /* 0x0000000707127c10 */ /* 0x000fe4000fffe0ff */
        /* <DEDUP_REMOVED lines=25> */
.L_x_1269:
        /* <DEDUP_REMOVED lines=20> */
.L_x_1271:
[----:B------:R-:W-:-:S13]  /*0810*/  ISETP.EQ.AND P3, PT, R13, RZ, PT ;  /* 0x000000ff0d00720c */ /* 0x000fda0003f62270 */
[----:B------:R-:W-:Y:S05]  /*0820*/  @!P1 BRA P3, `(.L_x_1266) ;  /* 0x0000000400789947 */ /* 0x000fea0001800000 */
.L_x_1268:
[----:B------:R-:W-:-:S04]  /*0830*/  IADD3 R9, P1, PT, R24, R7, RZ ;  /* 0x0000000718097210 */ /* 0x000fc80007f3e0ff */
[----:B------:R-:W-:Y:S02]  /*0840*/  LEA.HI.X.SX32 R10, R7, RZ, 0x1, P1 ;  /* 0x000000ff070a7211 */ /* 0x000fe400008f0eff */
[----:B------:R-:W-:-:S04]  /*0850*/  LEA R8, P1, R9, UR8, 0x1 ;  /* 0x0000000809087c11 */ /* 0x000fc8000f8208ff */
        /* <DEDUP_REMOVED lines=9> */
.L_x_1267:
        /* <DEDUP_REMOVED lines=16> */
.L_x_1274:
[C---:B------:R-:W-:Y:S02]  /*09f0*/  IADD3 R10, PT, PT, R13.reuse, UR7, RZ ;  /* 0x000000070d0a7c10 */ /* 0x040fe4000fffe0ff */
[----:B-----5:R-:W-:Y:S02]  /*0a00*/  IADD3 R9, P3, PT, R22, R13, RZ ;  /* 0x0000000d16097210 */ /* 0x020fe40007f7e0ff */
[----:B------:R-:W-:Y:S02]  /*0a10*/  IADD3 R11, PT, PT, R10, UR7, RZ ;  /* 0x000000070a0b7c10 */ /* 0x000fe4000fffe0ff */
[----:B------:R-:W-:Y:S02]  /*0a20*/  LEA.HI.X.SX32 R14, R13, RZ, 0x1, P3 ;  /* 0x000000ff0d0e7211 */ /* 0x000fe400018f0eff */
[----:B0-----:R-:W-:Y:S02]  /*0a30*/  LEA R8, P3, R9, UR8, 0x1 ;  /* 0x0000000809087c11 */ /* 0x001fe4000f8608ff */
[----:B------:R-:W-:-:S02]  /*0a40*/  IADD3 R16, P4, PT, R22, R10, RZ ;  /* 0x0000000a16107210 */ /* 0x000fc40007f9e0ff */
[----:B------:R-:W-:Y:S02]  /*0a50*/  IADD3 R13, PT, PT, R11, UR7, RZ ;  /* 0x000000070b0d7c10 */ /* 0x000fe4000fffe0ff */
[----:B------:R-:W-:Y:S02]  /*0a60*/  LEA.HI.X R9, R9, UR9, R14, 0x1, P3 ;  /* 0x0000000909097c11 */ /* 0x000fe400098f0c0e */
[----:B------:R-:W-:Y:S02]  /*0a70*/  IADD3 R15, P5, PT, R22, R11, RZ ;  /* 0x0000000b160f7210 */ /* 0x000fe40007fbe0ff */
[----:B------:R-:W-:Y:S01]  /*0a80*/  LEA.HI.X.SX32 R19, R10, RZ, 0x1, P4 ;  /* 0x000000ff0a137211 */ /* 0x000fe200020f0eff */
[----:B------:R-:W2:Y:S01]  /*0a90*/  LDG.E.U16.CONSTANT R8, desc[UR10][R8.64] ;  /* 0x0000000a08087981 */ /* 0x000ea2000c1e9500 */
        /* <DEDUP_REMOVED lines=21> */
.L_x_1273:
        /* <DEDUP_REMOVED lines=21> */
.L_x_1275:
[----:B------:R-:W-:-:S13]  /*0d40*/  ISETP.NE.OR P1, PT, R7, RZ, P1 ;  /* 0x000000ff0700720c */ /* 0x000fda0000f25670 */
[----:B------:R-:W-:Y:S05]  /*0d50*/  @!P1 BRA `(.L_x_1266) ;  /* 0x00000000002c9947 */ /* 0x000fea0003800000 */
.L_x_1272:
[----:B-----5:R-:W-:-:S04]  /*0d60*/  IADD3 R9, P1, PT, R22, R13, RZ ;  /* 0x0000000d16097210 */ /* 0x020fc80007f3e0ff */
        /* <DEDUP_REMOVED lines=10> */
.L_x_1266:
[----:B------:R-:W-:Y:S05]  /*0e10*/  BSYNC.RECONVERGENT B0 ;  /* 0x0000000000007941 */ /* 0x000fea0003800200 */
.L_x_1265:
        /* <DEDUP_REMOVED lines=19> */
[----:B------:R-:W1:Y:S01]  /*0f50*/  LDC.64 R16, c[0x0][0x3a0] ;  /* 0x0000e800ff107b82 */ /* 0x000e620000000a00 */
[----:B------:R-:W-:-:S13]  /*0f60*/  PLOP3.LUT P1, PT, PT, PT, PT, 0x8, 0x80 ;  /* 0x000000000080781c */ /* 0x000fda0003f2e170 */
.L_x_1279:
[CC--:B0-2---:R-:W-:Y:S01]  /*0f70*/  IADD3 R8, PT, PT, R2.reuse, R13.reuse, RZ ;  /* 0x0000000d02087210 */ /* 0x0c5fe20007ffe0ff */
[--C-:B-1----:R-:W-:Y:S01]  /*0f80*/  IMAD.WIDE R4, R2, 0x2, R16.reuse ;  /* 0x0000000202047825 */ /* 0x102fe200078e0210 */
        /* <DEDUP_REMOVED lines=13> */
.L_x_1278:
[----:B--2---:R-:W-:-:S04]  /*1060*/  IADD3 R4, PT, PT, RZ, -R7, RZ ;  /* 0x80000007ff047210 */ /* 0x004fc80007ffe0ff */
[----:B------:R-:W-:-:S13]  /*1070*/  ISETP.GT.AND P3, PT, R4, 0x1, PT ;  /* 0x000000010400780c */ /* 0x000fda0003f64270 */
[----:B------:R-:W-:Y:S05]  /*1080*/  @!P3 BRA `(.L_x_1280) ;  /* 0x000000000024b947 */ /* 0x000fea0003800000 */
[----:B0-----:R-:W0:Y:S01]  /*1090*/  LDC.64 R8, c[0x0][0x3a0] ;  /* 0x0000e800ff087b82 */ /* 0x001e220000000a00 */
        /* <DEDUP_REMOVED lines=8> */
.L_x_1280:
[----:B------:R-:W-:-:S13]  /*1120*/  ISETP.NE.OR P1, PT, R7, RZ, P1 ;  /* 0x000000ff0700720c */ /* 0x000fda0000f25670 */
[----:B------:R-:W-:Y:S05]  /*1130*/  @!P1 BRA `(.L_x_1276) ;  /* 0x00000000001c9947 */ /* 0x000fea0003800000 */
.L_x_1277:
[----:B01----:R-:W0:Y:S02]  /*1140*/  LDC.64 R4, c[0x0][0x3a0] ;  /* 0x0000e800ff047b82 */ /* 0x003e240000000a00 */
.L_x_1281:
[C---:B0-----:R-:W-:Y:S01]  /*1150*/  IMAD.WIDE R8, R2.reuse, 0x2, R4 ;  /* 0x0000000202087825 */ /* 0x041fe200078e0204 */
[----:B------:R-:W-:Y:S02]  /*1160*/  IADD3 R7, PT, PT, R7, 0x1, RZ ;  /* 0x0000000107077810 */ /* 0x000fe40007ffe0ff */
[----:B------:R-:W-:Y:S02]  /*1170*/  IADD3 R2, PT, PT, R2, R13, RZ ;  /* 0x0000000d02027210 */ /* 0x000fe40007ffe0ff */
[----:B------:R2:W-:Y:S01]  /*1180*/  STG.E.64 desc[UR10][R8.64], RZ ;  /* 0x000000ff08007986 */ /* 0x0005e2000c101b0a */
[----:B------:R-:W-:-:S13]  /*1190*/  ISETP.NE.AND P1, PT, R7, RZ, PT ;  /* 0x000000ff0700720c */ /* 0x000fda0003f25270 */
[----:B--2---:R-:W-:Y:S05]  /*11a0*/  @P1 BRA `(.L_x_1281) ;  /* 0xfffffffc00e81947 */ /* 0x004fea000383ffff */
.L_x_1276:
[----:B------:R-:W2:Y:S01]  /*11b0*/  LDCU UR6, c[0x0][0x3c8] ;  /* 0x00007900ff0677ac */ /* 0x000ea20008000800 */
[----:B------:R-:W-:Y:S01]  /*11c0*/  BAR.SYNC.DEFER_BLOCKING 0x0 ;  /* 0x0000000000007b1d */ /* 0x000fe20000010000 */
[----:B------:R-:W-:-:S05]  /*11d0*/  ISETP.GE.AND P1, PT, R58, UR7, PT ;  /* 0x000000073a007c0c */ /* 0x000fca000bf26270 */
        /* <DEDUP_REMOVED lines=17> */
.L_x_1283:
        /* <DEDUP_REMOVED lines=9> */
[----:B------:R-:W2:Y:S01]  /*1380*/  LDG.E.CONSTANT R3, desc[UR10][R2.64] ;  /* 0x0000000a02037981 */ /* 0x000ea2000c1e9900 */
[----:B------:R-:W-:-:S05]  /*1390*/  IMAD.WIDE.U32 R10, R11, 0x2, R8 ;  /* 0x000000020b0a7825 */ /* 0x000fca00078e0008 */
[----:B------:R-:W3:Y:S01]  /*13a0*/  LDG.E.U16.CONSTANT R19, desc[UR10][R10.64+0x2] ;  /* 0x0000020a0a137981 */ /* 0x000ee2000c1e9500 */
[----:B0-----:R-:W-:-:S06]  /*13b0*/  IMAD.WIDE.U32 R4, R0, 0x2, R4 ;  /* 0x0000000200047825 */ /* 0x001fcc00078e0004 */
[----:B------:R-:W4:Y:S01]  /*13c0*/  LDG.E.U16.CONSTANT R5, desc[UR10][R4.64] ;  /* 0x0000000a04057981 */ /* 0x000f22000c1e9500 */
        /* <DEDUP_REMOVED lines=10> */
[C---:B------:R-:W-:Y:S01]  /*1470*/  IMAD R20, R17.reuse, R17, R17 ;  /* 0x0000001111147224 */ /* 0x040fe200078e0211 */
[----:B------:R-:W-:Y:S01]  /*1480*/  IADD3 R18, PT, PT, R18, 0x1, R3 ;  /* 0x0000000112127810 */ /* 0x000fe20007ffe003 */
[----:B------:R-:W-:Y:S01]  /*1490*/  IMAD R3, R2, R2, R2 ;  /* 0x0000000202037224 */ /* 0x000fe200078e0202 */
[----:B------:R-:W-:Y:S02]  /*14a0*/  LOP3.LUT R0, R0, 0xf, RZ, 0xc0, !PT ;  /* 0x0000000f00007812 */ /* 0x000fe400078ec0ff */
[----:B------:R-:W-:Y:S02]  /*14b0*/  IADD3 R20, PT, PT, R17, 0x1, R20 ;  /* 0x0000000111147810 */ /* 0x000fe40007ffe014 */
[----:B------:R-:W-:Y:S01]  /*14c0*/  IADD3 R10, PT, PT, R2, 0x1, R3 ;  /* 0x00000001020a7810 */ /* 0x000fe20007ffe003 */
[----:B------:R-:W-:Y:S01]  /*14d0*/  IMAD R3, R0, R0, R0 ;  /* 0x0000000000037224 */ /* 0x000fe200078e0200 */
[----:B------:R-:W4:Y:S01]  /*14e0*/  I2F.F16 R18, R18 ;  /* 0x0000001200127306 */ /* 0x000f220000200c00 */
[----:B------:R-:W-:-:S03]  /*14f0*/  ISETP.GE.AND P1, PT, R16, R57, PT ;  /* 0x000000391000720c */ /* 0x000fc60003f26270 */
[----:B------:R-:W-:-:S04]  /*1500*/  IADD3 R11, PT, PT, R0, 0x1, R3 ;  /* 0x00000001000b7810 */ /* 0x000fc80007ffe003 */
        /* <DEDUP_REMOVED lines=8> */
.L_x_1282:
[C---:B------:R-:W-:Y:S01]  /*1590*/  ISETP.GT.AND P1, PT, R58.reuse, UR6, PT ;  /* 0x000000063a007c0c */ /* 0x040fe2000bf24270 */
[----:B------:R-:W-:Y:S01]  /*15a0*/  HFMA2 R7, -RZ, RZ, 0, 0 ;  /* 0x00000000ff077431 */ /* 0x000fe200000001ff */
[----:B01----:R-:W-:Y:S01]  /*15b0*/  SHF.R.S32.HI R8, RZ, 0x1f, R21 ;  /* 0x0000001fff087819 */ /* 0x003fe20000011415 */
[----:B------:R-:W-:Y:S01]  /*15c0*/  HFMA2 R5, -RZ, RZ, 0, 0 ;  /* 0x00000000ff057431 */ /* 0x000fe200000001ff */
[----:B---3--:R-:W-:Y:S02]  /*15d0*/  ISETP.GT.AND P3, PT, R58, UR8, PT ;  /* 0x000000083a007c0c */ /* 0x008fe4000bf64270 */
[----:B------:R-:W-:Y:S02]  /*15e0*/  CS2R R10, SRZ ;  /* 0x00000000000a7805 */ /* 0x000fe4000001ff00 */
[----:B------:R-:W-:Y:S02]  /*15f0*/  LEA.HI R8, R8, R21, RZ, 0x5 ;  /* 0x0000001508087211 */ /* 0x000fe400078f28ff */
        /* <DEDUP_REMOVED lines=13> */
.L_x_1284:
        /* <DEDUP_REMOVED lines=8> */
.L_x_1285:
        /* <DEDUP_REMOVED lines=8> */
.L_x_1286:
        /* <DEDUP_REMOVED lines=8> */
.L_x_1287:
        /* <DEDUP_REMOVED lines=8> */
.L_x_1288:
        /* <DEDUP_REMOVED lines=27> */
[----:B------:R-:W-:Y:S01]  /*1a80*/  HFMA2 R5, -RZ, RZ, 0, 0.0625 ;  /* 0x00002c00ff057431 */ /* 0x000fe200000001ff */
[----:B------:R-:W-:Y:S02]  /*1a90*/  ISETP.NE.AND P1, PT, R56, RZ, PT ;  /* 0x000000ff3800720c */ /* 0x000fe40003f25270 */
[----:B------:R-:W-:Y:S02]  /*1aa0*/  PRMT R52, RZ, 0x7610, R52 ;  /* 0x00007610ff347816 */ /* 0x000fe40000000034 */
[----:B------:R-:W-:Y:S02]  /*1ab0*/  PRMT R0, R0, 0x5410, R5 ;  /* 0x0000541000007816 */ /* 0x000fe40000000005 */
[----:B------:R-:W-:Y:S02]  /*1ac0*/  PRMT R50, RZ, 0x5410, RZ ;  /* 0x00005410ff327816 */ /* 0x000fe400000000ff */
[----:B------:R-:W-:-:S02]  /*1ad0*/  PRMT R49, RZ, 0x5410, RZ ;  /* 0x00005410ff317816 */ /* 0x000fc400000000ff */
[----:B------:R-:W-:Y:S02]  /*1ae0*/  PRMT R48, RZ, 0x5410, RZ ;  /* 0x00005410ff307816 */ /* 0x000fe400000000ff */
[----:B------:R-:W-:Y:S02]  /*1af0*/  PRMT R47, RZ, 0x5410, RZ ;  /* 0x00005410ff2f7816 */ /* 0x000fe400000000ff */
[----:B------:R-:W-:Y:S02]  /*1b00*/  PRMT R46, RZ, 0x5410, RZ ;  /* 0x00005410ff2e7816 */ /* 0x000fe400000000ff */
[----:B--2---:R-:W-:Y:S02]  /*1b10*/  LOP3.LUT R16, R9, 0xf000f0, RZ, 0xc0, !PT ;  /* 0x00f000f009107812 */ /* 0x004fe400078ec0ff */
[C---:B------:R-:W-:Y:S02]  /*1b20*/  LOP3.LUT R5, R8.reuse, 0xf000f, RZ, 0xc0, !PT ;  /* 0x000f000f08057812 */ /* 0x040fe400078ec0ff */
[----:B------:R-:W-:-:S02]  /*1b30*/  LOP3.LUT R6, R8, 0xf000f0, RZ, 0xc0, !PT ;  /* 0x00f000f008067812 */ /* 0x000fc400078ec0ff */
[----:B------:R-:W-:Y:S02]  /*1b40*/  SHF.R.U32.HI R20, RZ, 0x8, R10 ;  /* 0x00000008ff147819 */ /* 0x000fe4000001160a */
[----:B------:R-:W-:Y:S02]  /*1b50*/  SHF.R.U32.HI R8, RZ, 0x8, R8 ;  /* 0x00000008ff087819 */ /* 0x000fe40000011608 */
[----:B------:R-:W-:Y:S02]  /*1b60*/  LOP3.LUT R14, R9, 0xf000f, RZ, 0xc0, !PT ;  /* 0x000f000f090e7812 */ /* 0x000fe400078ec0ff */
[----:B------:R-:W-:Y:S02]  /*1b70*/  LOP3.LUT R18, R10, 0xf000f0, RZ, 0xc0, !PT ;  /* 0x00f000f00a127812 */ /* 0x000fe400078ec0ff */
[----:B------:R-:W-:Y:S02]  /*1b80*/  SHF.R.U32.HI R9, RZ, 0x8, R9 ;  /* 0x00000008ff097819 */ /* 0x000fe40000011609 */
[----:B------:R-:W-:-:S02]  /*1b90*/  LOP3.LUT R21, R11, 0xf000f, RZ, 0xc0, !PT ;  /* 0x000f000f0b157812 */ /* 0x000fc400078ec0ff */
[----:B-----5:R-:W-:Y:S02]  /*1ba0*/  LOP3.LUT R22, R11, 0xf000f0, RZ, 0xc0, !PT ;  /* 0x00f000f00b167812 */ /* 0x020fe400078ec0ff */
[----:B------:R-:W-:Y:S02]  /*1bb0*/  SHF.R.U32.HI R24, RZ, 0x8, R11 ;  /* 0x00000008ff187819 */ /* 0x000fe4000001160b */
        /* <DEDUP_REMOVED lines=24> */
[----:B------:R-:W-:Y:S01]  /*1d40*/  HADD2 R19, R21, -1032, -1032 ;  /* 0xe408e40815137430 */ /* 0x000fe20000000000 */
[----:B------:R-:W-:Y:S01]  /*1d50*/  LOP3.LUT R17, R17, 0x64006400, RZ, 0xfc, !PT ;  /* 0x6400640011117812 */ /* 0x000fe200078efcff */
[----:B------:R-:W-:Y:S01]  /*1d60*/  HADD2 R27, R28, -1032, -1032 ;  /* 0xe408e4081c1b7430 */ /* 0x000fe20000000000 */
[----:B------:R-:W-:Y:S01]  /*1d70*/  LOP3.LUT R6, R6, 0x64006400, RZ, 0xfc, !PT ;  /* 0x6400640006067812 */ /* 0x000fe200078efcff */
[----:B------:R-:W-:Y:S01]  /*1d80*/  HADD2 R29, R5, -1032, -1032 ;  /* 0xe408e408051d7430 */ /* 0x000fe20000000000 */
[----:B------:R-:W-:Y:S01]  /*1d90*/  LOP3.LUT R10, R10, 0x64006400, RZ, 0xfc, !PT ;  /* 0x640064000a0a7812 */ /* 0x000fe200078efcff */
[-C--:B------:R-:W-:Y:S01]  /*1da0*/  HFMA2 R14, R7, R0.reuse.H1_H1, -72, -72 ;  /* 0xd480d480070e7431 */ /* 0x080fe20000060000 */
[----:B------:R-:W-:Y:S01]  /*1db0*/  LOP3.LUT R8, R16, 0x64006400, RZ, 0xfc, !PT ;  /* 0x6400640010087812 */ /* 0x000fe200078efcff */
[-C--:B------:R-:W-:Y:S01]  /*1dc0*/  HFMA2 R16, R11, R0.reuse.H1_H1, -72, -72 ;  /* 0xd480d4800b107431 */ /* 0x080fe20000060000 */
[----:B------:R-:W-:Y:S01]  /*1dd0*/  LOP3.LUT R31, R24, 0x64006400, RZ, 0xfc, !PT ;  /* 0x64006400181f7812 */ /* 0x000fe200078efcff */
[----:B------:R-:W-:-:S02]  /*1de0*/  HFMA2 R24, R25, R0.H1_H1, -72, -72 ;  /* 0xd480d48019187431 */ /* 0x000fc40000060000 */
[----:B------:R-:W-:Y:S02]  /*1df0*/  HADD2 R17, R17, -1032, -1032 ;  /* 0xe408e40811117430 */ /* 0x000fe40000000000 */
[----:B------:R-:W-:Y:S02]  /*1e00*/  HADD2 R21, R6, -1032, -1032 ;  /* 0xe408e40806157430 */ /* 0x000fe40000000000 */
[-C--:B------:R-:W-:Y:S02]  /*1e10*/  HFMA2 R22, R9, R0.reuse.H1_H1, -72, -72 ;  /* 0xd480d48009167431 */ /* 0x080fe40000060000 */
[----:B------:R-:W-:Y:S02]  /*1e20*/  HADD2 R23, R10, -1032, -1032 ;  /* 0xe408e4080a177430 */ /* 0x000fe40000000000 */
[----:B------:R-:W-:Y:S02]  /*1e30*/  HADD2 R25, R8, -1032, -1032 ;  /* 0xe408e40808197430 */ /* 0x000fe40000000000 */
[----:B------:R-:W-:Y:S01]  /*1e40*/  HFMA2 R28, R31, R0.H1_H1, -72, -72 ;  /* 0xd480d4801f1c7431 */ /* 0x000fe20000060000 */
[----:B------:R-:W-:Y:S06]  /*1e50*/  @!P1 BRA `(.L_x_1290) ;  /* 0x0000000400689947 */ /* 0x000fec0003800000 */
[----:B------:R-:W0:Y:S01]  /*1e60*/  LDS.64 R8, [UR6] ;  /* 0x00000006ff087984 */ /* 0x000e220008000a00 */
        /* <DEDUP_REMOVED lines=8> */
[--C-:B------:R-:W-:Y:S02]  /*1ef0*/  HADD2.F32 R32, -RZ, R9.reuse.H0_H0 ;  /* 0x20000009ff207230 */ /* 0x100fe40000004100 */
[----:B------:R-:W-:Y:S01]  /*1f00*/  FFMA.FTZ R5, R5, R6, RZ ;  /* 0x0000000605057223 */ /* 0x000fe200000100ff */
[----:B------:R-:W-:Y:S02]  /*1f10*/  HADD2.F32 R8, -RZ, R9.H1_H1 ;  /* 0x30000009ff087230 */ /* 0x000fe40000004100 */
[----:B------:R-:W-:Y:S01]  /*1f20*/  FFMA.FTZ R36, R6, R33, RZ ;  /* 0x0000002106247223 */ /* 0x000fe200000100ff */
[----:B------:R-:W-:Y:S02]  /*1f30*/  HADD2.F32 R9, -RZ, R19.H0_H0 ;  /* 0x20000013ff097230 */ /* 0x000fe40000004100 */
[----:B------:R-:W-:Y:S01]  /*1f40*/  FFMA.FTZ R5, R30, R31, R5 ;  /* 0x0000001f1e057223 */ /* 0x000fe20000010005 */
[----:B------:R-:W-:Y:S01]  /*1f50*/  FFMA.FTZ R38, R6, R7, RZ ;  /* 0x0000000706267223 */ /* 0x000fe200000100ff */
[----:B------:R-:W-:-:S02]  /*1f60*/  HADD2.F32 R30, -RZ, R17.H1_H1 ;  /* 0x30000011ff1e7230 */ /* 0x000fc40000004100 */
[C---:B------:R-:W-:Y:S01]  /*1f70*/  FFMA.FTZ R7, R31.reuse, R34, R36 ;  /* 0x000000221f077223 */ /* 0x040fe20000010024 */
[----:B------:R-:W-:Y:S01]  /*1f80*/  FFMA.FTZ R35, R6, R9, RZ ;  /* 0x0000000906237223 */ /* 0x000fe200000100ff */
[----:B------:R-:W-:Y:S02]  /*1f90*/  HADD2.F32 R9, -RZ, R16.H0_H0 ;  /* 0x20000010ff097230 */ /* 0x000fe40000004100 */
[----:B------:R-:W-:Y:S02]  /*1fa0*/  HADD2.F32 R36, -RZ, R19.H1_H1 ;  /* 0x30000013ff247230 */ /* 0x000fe40000004100 */
[----:B------:R-:W-:Y:S01]  /*1fb0*/  FFMA.FTZ R33, R31, R30, R38 ;  /* 0x0000001e1f217223 */ /* 0x000fe20000010026 */
        /* <DEDUP_REMOVED lines=11> */
[C---:B------:R-:W-:Y:S01]  /*2070*/  FFMA.FTZ R30, R8.reuse, R7, R9 ;  /* 0x00000007081e7223 */ /* 0x040fe20000010009 */
[----:B------:R-:W-:Y:S02]  /*2080*/  HADD2.F32 R33, -RZ, R20.H1_H1 ;  /* 0x30000014ff217230 */ /* 0x000fe40000004100 */
[C---:B------:R-:W-:Y:S01]  /*2090*/  FFMA.FTZ R34, R8.reuse, R31, R34 ;  /* 0x0000001f08227223 */ /* 0x040fe20000010022 */
[--C-:B-1----:R-:W-:Y:S02]  /*20a0*/  HADD2.F32 R9, -RZ, R10.reuse.H0_H0 ;  /* 0x2000000aff097230 */ /* 0x102fe40000004100 */
[----:B------:R-:W-:Y:S01]  /*20b0*/  FFMA.FTZ R6, R5, R8, R6 ;  /* 0x0000000805067223 */ /* 0x000fe20000010006 */
[----:B------:R-:W-:Y:S02]  /*20c0*/  HADD2.F32 R7, -RZ, R21.H0_H0 ;  /* 0x20000015ff077230 */ /* 0x000fe40000004100 */
[----:B------:R-:W-:Y:S01]  /*20d0*/  FFMA.FTZ R32, R8, R33, R32 ;  /* 0x0000002108207223 */ /* 0x000fe20000010020 */
[----:B------:R-:W-:-:S02]  /*20e0*/  HADD2.F32 R31, -RZ, R10.H1_H1 ;  /* 0x3000000aff1f7230 */ /* 0x000fc40000004100 */
[----:B------:R-:W-:Y:S02]  /*20f0*/  HADD2.F32 R10, -RZ, R23.H0_H0 ;  /* 0x20000017ff0a7230 */ /* 0x000fe40000004100 */
[----:B------:R-:W-:Y:S01]  /*2100*/  FFMA.FTZ R7, R7, R9, R6 ;  /* 0x0000000907077223 */ /* 0x000fe20000010006 */
[----:B------:R-:W-:Y:S02]  /*2110*/  HADD2.F32 R33, -RZ, R25.H0_H0 ;  /* 0x20000019ff217230 */ /* 0x000fe40000004100 */
[----:B------:R-:W-:Y:S02]  /*2120*/  HADD2.F32 R35, -RZ, R27.H0_H0 ;  /* 0x2000001bff237230 */ /* 0x000fe40000004100 */
[C---:B------:R-:W-:Y:S01]  /*2130*/  FFMA.FTZ R10, R9.reuse, R10, R30 ;  /* 0x0000000a090a7223 */ /* 0x040fe2000001001e */
[----:B------:R-:W-:Y:S02]  /*2140*/  HADD2.F32 R6, -RZ, R23.H1_H1 ;  /* 0x30000017ff067230 */ /* 0x000fe40000004100 */
[----:B------:R-:W-:Y:S01]  /*2150*/  FFMA.FTZ R33, R9, R33, R34 ;  /* 0x0000002109217223 */ /* 0x000fe20000010022 */
[----:B------:R-:W-:-:S02]  /*2160*/  HADD2.F32 R8, -RZ, R21.H1_H1 ;  /* 0x30000015ff087230 */ /* 0x000fc40000004100 */
[----:B------:R-:W-:Y:S01]  /*2170*/  FFMA.FTZ R35, R9, R35, R32 ;  /* 0x0000002309237223 */ /* 0x000fe20000010020 */
[----:B------:R-:W-:Y:S02]  /*2180*/  HADD2.F32 R5, -RZ, R11.H0_H0 ;  /* 0x2000000bff057230 */ /* 0x000fe40000004100 */
[----:B------:R-:W-:Y:S01]  /*2190*/  FFMA.FTZ R6, R31, R6, R10 ;  /* 0x000000061f067223 */ /* 0x000fe2000001000a */
[----:B------:R-:W-:Y:S02]  /*21a0*/  HADD2.F32 R9, -RZ, R24.H0_H0 ;  /* 0x20000018ff097230 */ /* 0x000fe40000004100 */
[----:B------:R-:W-:Y:S01]  /*21b0*/  FFMA.FTZ R8, R8, R31, R7 ;  /* 0x0000001f08087223 */ /* 0x000fe20000010007 */
[----:B------:R-:W-:Y:S02]  /*21c0*/  HADD2.F32 R30, -RZ, R25.H1_H1 ;  /* 0x30000019ff1e7230 */ /* 0x000fe40000004100 */
[----:B------:R-:W-:Y:S02]  /*21d0*/  HADD2.F32 R32, -RZ, R27.H1_H1 ;  /* 0x3000001bff207230 */ /* 0x000fe40000004100 */
[----:B------:R-:W-:Y:S01]  /*21e0*/  FFMA.FTZ R10, R5, R9, R6 ;  /* 0x00000009050a7223 */ /* 0x000fe20000010006 */
[----:B------:R-:W-:-:S02]  /*21f0*/  HADD2.F32 R7, -RZ, R22.H0_H0 ;  /* 0x20000016ff077230 */ /* 0x000fc40000004100 */
[C---:B------:R-:W-:Y:S01]  /*2200*/  FFMA.FTZ R30, R31.reuse, R30, R33 ;  /* 0x0000001e1f1e7223 */ /* 0x040fe20000010021 */
[----:B------:R-:W-:Y:S02]  /*2210*/  HADD2.F32 R9, -RZ, R26.H0_H0 ;  /* 0x2000001aff097230 */ /* 0x000fe40000004100 */
[----:B------:R-:W-:Y:S01]  /*2220*/  FFMA.FTZ R34, R31, R32, R35 ;  /* 0x000000201f227223 */ /* 0x000fe20000010023 */
[----:B------:R-:W-:Y:S02]  /*2230*/  HADD2.F32 R11, -RZ, R11.H1_H1 ;  /* 0x3000000bff0b7230 */ /* 0x000fe40000004100 */
[----:B------:R-:W-:Y:S01]  /*2240*/  FFMA.FTZ R7, R7, R5, R8 ;  /* 0x0000000507077223 */ /* 0x000fe20000010008 */
[----:B------:R-:W-:Y:S02]  /*2250*/  HADD2.F32 R31, -RZ, R28.H0_H0 ;  /* 0x2000001cff1f7230 */ /* 0x000fe40000004100 */
[----:B------:R-:W-:Y:S01]  /*2260*/  FFMA.FTZ R9, R5, R9, R30 ;  /* 0x0000000905097223 */ /* 0x000fe2000001001e */
[----:B------:R-:W-:-:S02]  /*2270*/  HADD2.F32 R6, -RZ, R22.H1_H1 ;  /* 0x30000016ff067230 */ /* 0x000fc40000004100 */
[----:B------:R-:W-:Y:S02]  /*2280*/  HADD2.F32 R8, -RZ, R24.H1_H1 ;  /* 0x30000018ff087230 */ /* 0x000fe40000004100 */
[----:B------:R-:W-:Y:S01]  /*2290*/  FFMA.FTZ R34, R5, R31, R34 ;  /* 0x0000001f05227223 */ /* 0x000fe20000010022 */
[----:B------:R-:W-:Y:S02]  /*22a0*/  HADD2.F32 R32, -RZ, R26.H1_H1 ;  /* 0x3000001aff207230 */ /* 0x000fe40000004100 */
[----:B------:R-:W-:Y:S01]  /*22b0*/  FFMA.FTZ R6, R6, R11, R7 ;  /* 0x0000000b06067223 */ /* 0x000fe20000010007 */
[----:B------:R-:W-:Y:S02]  /*22c0*/  HADD2.F32 R30, -RZ, R28.H1_H1 ;  /* 0x3000001cff1e7230 */ /* 0x000fe40000004100 */
[C---:B------:R-:W-:Y:S01]  /*22d0*/  FFMA.FTZ R8, R11.reuse, R8, R10 ;  /* 0x000000080b087223 */ /* 0x040fe2000001000a */
        /* <DEDUP_REMOVED lines=18> */
.L_x_1290:
[----:B------:R-:W-:Y:S01]  /*2400*/  PRMT R5, RZ, 0x5410, RZ ;  /* 0x00005410ff057816 */ /* 0x000fe200000000ff */
[----:B------:R-:W-:Y:S06]  /*2410*/  @!P2 BRA `(.L_x_1291) ;  /* 0x000000100080a947 */ /* 0x000fec0003800000 */
[----:B------:R-:W-:Y:S02]  /*2420*/  PRMT R5, R53, 0x9910, RZ ;  /* 0x0000991035057816 */ /* 0x000fe400000000ff */
        /* <DEDUP_REMOVED lines=8> */
[--C-:B------:R-:W-:Y:S02]  /*24b0*/  HADD2.F32 R5, -RZ, R29.reuse.H0_H0 ;  /* 0x2000001dff057230 */ /* 0x100fe40000004100 */
[----:B------:R-:W-:Y:S01]  /*24c0*/  HADD2.F32 R35, -RZ, R29.H1_H1 ;  /* 0x3000001dff237230 */ /* 0x000fe20000004100 */
        /* <DEDUP_REMOVED lines=14> */
[----:B------:R-:W-:Y:S02]  /*25b0*/  HADD2.F32 R35, -RZ, R17.H1_H1 ;  /* 0x30000011ff237230 */ /* 0x000fe40000004100 */
[-C--:B------:R-:W-:Y:S01]  /*25c0*/  FFMA.FTZ R6, R37, R31.reuse, R6 ;  /* 0x0000001f25067223 */ /* 0x080fe20000010006 */
[----:B------:R-:W-:Y:S02]  /*25d0*/  HADD2.F32 R5, -RZ, R14.H0_H0 ;  /* 0x2000000eff057230 */ /* 0x000fe40000004100 */
[----:B------:R-:W-:Y:S01]  /*25e0*/  FFMA.FTZ R34, R7, R30, RZ ;  /* 0x0000001e07227223 */ /* 0x000fe200000100ff */
        /* <DEDUP_REMOVED lines=69> */
.L_x_1292:
        /* <DEDUP_REMOVED lines=98> */
.L_x_1293:
[----:B------:R-:W-:Y:S01]  /*3060*/  PRMT R5, RZ, 0x5410, RZ ;  /* 0x00005410ff057816 */ /* 0x000fe200000000ff */
[----:B------:R-:W-:Y:S06]  /*3070*/  @P3 BRA `(.L_x_1291) ;  /* 0x0000000400683947 */ /* 0x000fec0003800000 */
        /* <DEDUP_REMOVED lines=23> */
[-C--:B------:R-:W-:Y:S01]  /*31f0*/  FFMA.FTZ R7, R34, R32.reuse, R7 ;  /* 0x0000002022077223 */ /* 0x080fe20000010007 */
[----:B------:R-:W-:Y:S02]  /*3200*/  HADD2.F32 R34, -RZ, R20.H0_H0 ;  /* 0x20000014ff227230 */ /* 0x000fe40000004100 */
[----:B------:R-:W-:Y:S01]  /*3210*/  FFMA.FTZ R31, R38, R32, R31 ;  /* 0x00000020261f7223 */ /* 0x000fe2000001001f */
        /* <DEDUP_REMOVED lines=64> */
.L_x_1291:
[----:B------:R-:W-:-:S05]  /*3620*/  IMAD.WIDE R60, R13, 0x4, R60 ;  /* 0x000000040d3c7825 */ /* 0x000fca00078e023c */
[----:B------:R-:W2:Y:S02]  /*3630*/  LDG.E.128.CONSTANT R8, desc[UR10][R60.64] ;  /* 0x0000000a3c087981 */ /* 0x000ea4000c1e9d00 */
[----:B--2---:R-:W-:Y:S02]  /*3640*/  LOP3.LUT R17, R10, 0xf000f, RZ, 0xc0, !PT ;  /* 0x000f000f0a117812 */ /* 0x004fe400078ec0ff */
[C---:B------:R-:W-:Y:S02]  /*3650*/  LOP3.LUT R6, R8.reuse, 0xf000f, RZ, 0xc0, !PT ;  /* 0x000f000f08067812 */ /* 0x040fe400078ec0ff */
[----:B------:R-:W-:Y:S02]  /*3660*/  LOP3.LUT R7, R8, 0xf000f0, RZ, 0xc0, !PT ;  /* 0x00f000f008077812 */ /* 0x000fe400078ec0ff */
[----:B------:R-:W-:Y:S02]  /*3670*/  SHF.R.U32.HI R20, RZ, 0x8, R10 ;  /* 0x00000008ff147819 */ /* 0x000fe4000001160a */
[----:B------:R-:W-:-:S02]  /*3680*/  SHF.R.U32.HI R8, RZ, 0x8, R8 ;  /* 0x00000008ff087819 */ /* 0x000fc40000011608 */
[----:B------:R-:W-:Y:S02]  /*3690*/  SHF.R.U32.HI R16, RZ, 0x8, R9 ;  /* 0x00000008ff107819 */ /* 0x000fe40000011609 */
[----:B------:R-:W-:Y:S02]  /*36a0*/  LOP3.LUT R18, R10, 0xf000f0, RZ, 0xc0, !PT ;  /* 0x00f000f00a127812 */ /* 0x000fe400078ec0ff */
[C---:B------:R-:W-:Y:S02]  /*36b0*/  LOP3.LUT R22, R11.reuse, 0xf000f, RZ, 0xc0, !PT ;  /* 0x000f000f0b167812 */ /* 0x040fe400078ec0ff */
[----:B------:R-:W-:Y:S02]  /*36c0*/  LOP3.LUT R23, R11, 0xf000f0, RZ, 0xc0, !PT ;  /* 0x00f000f00b177812 */ /* 0x000fe400078ec0ff */
[----:B------:R-:W-:Y:S02]  /*36d0*/  SHF.R.U32.HI R11, RZ, 0x8, R11 ;  /* 0x00000008ff0b7819 */ /* 0x000fe4000001160b */
[----:B------:R-:W-:-:S02]  /*36e0*/  LOP3.LUT R19, R17, 0x64006400, RZ, 0xfc, !PT ;  /* 0x6400640011137812 */ /* 0x000fc400078efcff */
[C---:B------:R-:W-:Y:S02]  /*36f0*/  LOP3.LUT R14, R9.reuse, 0xf000f, RZ, 0xc0, !PT ;  /* 0x000f000f090e7812 */ /* 0x040fe400078ec0ff */
        /* <DEDUP_REMOVED lines=9> */
[C---:B------:R-:W-:Y:S02]  /*3790*/  LOP3.LUT R18, R11.reuse, 0xf000f, RZ, 0xc0, !PT ;  /* 0x000f000f0b127812 */ /* 0x040fe400078ec0ff */
[----:B------:R-:W-:Y:S02]  /*37a0*/  LOP3.LUT R24, R11, 0xf000f0, RZ, 0xc0, !PT ;  /* 0x00f000f00b187812 */ /* 0x000fe400078ec0ff */
[----:B------:R-:W-:-:S02]  /*37b0*/  LOP3.LUT R22, R22, 0x64006400, RZ, 0xfc, !PT ;  /* 0x6400640016167812 */ /* 0x000fc400078efcff */
[----:B------:R-:W-:Y:S01]  /*37c0*/  LOP3.LUT R29, R20, 0x64006400, RZ, 0xfc, !PT ;  /* 0x64006400141d7812 */ /* 0x000fe200078efcff */
[-C--:B------:R-:W-:Y:S01]  /*37d0*/  HFMA2 R20, R21, R0.reuse.H1_H1, -72, -72 ;  /* 0xd480d48015147431 */ /* 0x080fe20000060000 */
[----:B------:R-:W-:Y:S01]  /*37e0*/  LOP3.LUT R23, R23, 0x64006400, RZ, 0xfc, !PT ;  /* 0x6400640017177812 */ /* 0x000fe200078efcff */
[----:B------:R-:W-:Y:S01]  /*37f0*/  HADD2 R21, R22, -1032, -1032 ;  /* 0xe408e40816157430 */ /* 0x000fe20000000000 */
[----:B------:R-:W-:Y:S01]  /*3800*/  LOP3.LUT R11, R8, 0x64006400, RZ, 0xfc, !PT ;  /* 0x64006400080b7812 */ /* 0x000fe200078efcff */
[-C--:B------:R-:W-:Y:S01]  /*3810*/  HFMA2 R28, R29, R0.reuse.H1_H1, -72, -72 ;  /* 0xd480d4801d1c7431 */ /* 0x080fe20000060000 */
[----:B------:R-:W-:Y:S01]  /*3820*/  LOP3.LUT R27, R16, 0x64006400, RZ, 0xfc, !PT ;  /* 0x64006400101b7812 */ /* 0x000fe200078efcff */
[-C--:B------:R-:W-:Y:S01]  /*3830*/  HFMA2 R22, R23, R0.reuse.H1_H1, -72, -72 ;  /* 0xd480d48017167431 */ /* 0x080fe20000060000 */
[----:B------:R-:W-:Y:S02]  /*3840*/  LOP3.LUT R30, R18, 0x64006400, RZ, 0xfc, !PT ;  /* 0x64006400121e7812 */ /* 0x000fe400078efcff */
[----:B------:R-:W-:Y:S01]  /*3850*/  LOP3.LUT R6, R6, 0x64006400, RZ, 0xfc, !PT ;  /* 0x6400640006067812 */ /* 0x000fe200078efcff */
[-C--:B------:R-:W-:Y:S01]  /*3860*/  HFMA2 R26, R27, R0.reuse.H1_H1, -72, -72 ;  /* 0xd480d4801b1a7431 */ /* 0x080fe20000060000 */
[----:B------:R-:W-:Y:S01]  /*3870*/  LOP3.LUT R7, R7, 0x64006400, RZ, 0xfc, !PT ;  /* 0x6400640007077812 */ /* 0x000fe200078efcff */
[----:B------:R-:W-:Y:S01]  /*3880*/  HADD2 R29, R30, -1032, -1032 ;  /* 0xe408e4081e1d7430 */ /* 0x000fe20000000000 */
[----:B------:R-:W-:Y:S01]  /*3890*/  LOP3.LUT R14, R14, 0x64006400, RZ, 0xfc, !PT ;  /* 0x640064000e0e7812 */ /* 0x000fe200078efcff */
[----:B------:R-:W-:Y:S01]  /*38a0*/  HADD2 R31, R6, -1032, -1032 ;  /* 0xe408e408061f7430 */ /* 0x000fe20000000000 */
[----:B------:R-:W-:Y:S01]  /*38b0*/  LOP3.LUT R15, R15, 0x64006400, RZ, 0xfc, !PT ;  /* 0x640064000f0f7812 */ /* 0x000fe200078efcff */
[----:B------:R-:W-:Y:S01]  /*38c0*/  HFMA2 R16, R7, R0.H1_H1, -72, -72 ;  /* 0xd480d48007107431 */ /* 0x000fe20000060000 */
[----:B------:R-:W-:-:S02]  /*38d0*/  LOP3.LUT R9, R9, 0x64006400, RZ, 0xfc, !PT ;  /* 0x6400640009097812 */ /* 0x000fc400078efcff */
[----:B------:R-:W-:Y:S01]  /*38e0*/  LOP3.LUT R10, R10, 0x64006400, RZ, 0xfc, !PT ;  /* 0x640064000a0a7812 */ /* 0x000fe200078efcff */
[-C--:B------:R-:W-:Y:S01]  /*38f0*/  HFMA2 R18, R15, R0.reuse.H1_H1, -72, -72 ;  /* 0xd480d4800f127431 */ /* 0x080fe20000060000 */
[----:B------:R-:W-:Y:S01]  /*3900*/  LOP3.LUT R8, R17, 0x64006400, RZ, 0xfc, !PT ;  /* 0x6400640011087812 */ /* 0x000fe200078efcff */
[----:B------:R-:W-:Y:S01]  /*3910*/  HADD2 R17, R14, -1032, -1032 ;  /* 0xe408e4080e117430 */ /* 0x000fe20000000000 */
[----:B------:R-:W-:Y:S01]  /*3920*/  LOP3.LUT R33, R24, 0x64006400, RZ, 0xfc, !PT ;  /* 0x6400640018217812 */ /* 0x000fe200078efcff */
[----:B------:R-:W-:Y:S02]  /*3930*/  HADD2 R23, R9, -1032, -1032 ;  /* 0xe408e40809177430 */ /* 0x000fe40000000000 */
[----:B------:R-:W-:Y:S02]  /*3940*/  HFMA2 R24, R11, R0.H1_H1, -72, -72 ;  /* 0xd480d4800b187431 */ /* 0x000fe40000060000 */
[----:B------:R-:W-:Y:S02]  /*3950*/  HADD2 R25, R10, -1032, -1032 ;  /* 0xe408e4080a197430 */ /* 0x000fe40000000000 */
[----:B------:R-:W-:-:S02]  /*3960*/  HADD2 R27, R8, -1032, -1032 ;  /* 0xe408e408081b7430 */ /* 0x000fc40000000000 */
[----:B------:R-:W-:Y:S01]  /*3970*/  HFMA2 R30, R33, R0.H1_H1, -72, -72 ;  /* 0xd480d480211e7431 */ /* 0x000fe20000060000 */
        /* <DEDUP_REMOVED lines=91> */
.L_x_1294:
        /* <DEDUP_REMOVED lines=95> */
.L_x_1296:
[----:B------:R-:W-:Y:S05]  /*4520*/  @!P4 BRA `(.L_x_1295) ;  /* 0x0000000800e4c947 */ /* 0x000fea0003800000 */
[----:B------:R-:W-:Y:S02]  /*4530*/  PRMT R6, R54, 0x9910, RZ ;  /* 0x0000991036067816 */ /* 0x000fe400000000ff */
[----:B------:R-:W-:Y:S02]  /*4540*/  ISETP.EQ.OR P4, PT, R55, 0x3, P0 ;  /* 0x000000033700780c */ /* 0x000fe40000782670 */
        /* <DEDUP_REMOVED lines=92> */
.L_x_1297:
        /* <DEDUP_REMOVED lines=10> */
[----:B------:R-:W-:Y:S02]  /*4bb0*/  HADD2.F32 R7, -RZ, R17.H0_H0 ;  /* 0x20000011ff077230 */ /* 0x000fe40000004100 */
[----:B------:R-:W-:Y:S02]  /*4bc0*/  HADD2.F32 R33, -RZ, R6.H1_H1 ;  /* 0x30000006ff217230 */ /* 0x000fe40000004100 */
[-C--:B------:R-:W-:Y:S01]  /*4bd0*/  FFMA.FTZ R8, R8, R32.reuse, RZ ;  /* 0x0000002008087223 */ /* 0x080fe200000100ff */
[----:B------:R-:W-:Y:S02]  /*4be0*/  HADD2.F32 R6, -RZ, R31.H0_H0 ;  /* 0x2000001fff067230 */ /* 0x000fe40000004100 */
[----:B------:R-:W-:Y:S01]  /*4bf0*/  FFMA.FTZ R34, R7, R32, RZ ;  /* 0x0000002007227223 */ /* 0x000fe200000100ff */
[----:B------:R-:W-:-:S02]  /*4c00*/  HADD2.F32 R17, -RZ, R17.H1_H1 ;  /* 0x30000011ff117230 */ /* 0x000fc40000004100 */
[-C--:B------:R-:W-:Y:S01]  /*4c10*/  FFMA.FTZ R8, R19, R33.reuse, R8 ;  /* 0x0000002113087223 */ /* 0x080fe20000010008 */
[----:B------:R-:W-:Y:S02]  /*4c20*/  HADD2.F32 R31, -RZ, R31.H1_H1 ;  /* 0x3000001fff1f7230 */ /* 0x000fe40000004100 */
[-C--:B------:R-:W-:Y:S01]  /*4c30*/  FFMA.FTZ R6, R6, R32.reuse, RZ ;  /* 0x0000002006067223 */ /* 0x080fe200000100ff */
[----:B------:R-:W-:Y:S01]  /*4c40*/  FFMA.FTZ R32, R9, R32, RZ ;  /* 0x0000002009207223 */ /* 0x000fe200000100ff */
        /* <DEDUP_REMOVED lines=71> */
.L_x_1295:
        /* <DEDUP_REMOVED lines=145> */
.L_x_1298:
        /* <DEDUP_REMOVED lines=95> */
.L_x_1300:
        /* <DEDUP_REMOVED lines=95> */
.L_x_1301:
        /* <DEDUP_REMOVED lines=91> */
.L_x_1299:
[----:B------:R-:W-:-:S05]  /*6b60*/  IMAD.WIDE R60, R13, 0x4, R60 ;  /* 0x000000040d3c7825 */ /* 0x000fca00078e023c */
[----:B------:R-:W2:Y:S01]  /*6b70*/  LDG.E.128.CONSTANT R8, desc[UR10][R60.64] ;  /* 0x0000000a3c087981 */ /* 0x000ea2000c1e9d00 */
[----:B------:R-:W-:Y:S01]  /*6b80*/  UIADD3 UR4, UPT, UPT, UR6, 0x40, URZ ;  /* 0x0000004006047890 */ /* 0x000fe2000fffe0ff */
[----:B--2---:R-:W-:Y:S02]  /*6b90*/  LOP3.LUT R7, R8, 0xf000f0, RZ, 0xc0, !PT ;  /* 0x00f000f008077812 */ /* 0x004fe400078ec0ff */
[C---:B------:R-:W-:Y:S02]  /*6ba0*/  LOP3.LUT R14, R9.reuse, 0xf000f, RZ, 0xc0, !PT ;  /* 0x000f000f090e7812 */ /* 0x040fe400078ec0ff */
        /* <DEDUP_REMOVED lines=8> */
[----:B------:R-:W-:-:S02]  /*6c30*/  SHF.R.U32.HI R8, RZ, 0x8, R8 ;  /* 0x00000008ff087819 */ /* 0x000fc40000011608 */
[----:B------:R-:W-:Y:S01]  /*6c40*/  SHF.R.U32.HI R28, RZ, 0x8, R11 ;  /* 0x00000008ff1c7819 */ /* 0x000fe2000001160b */
[-C--:B------:R-:W-:Y:S01]  /*6c50*/  HFMA2 R22, R7, R0.reuse.H1_H1, -72, -72 ;  /* 0xd480d48007167431 */ /* 0x080fe20000060000 */
        /* <DEDUP_REMOVED lines=16> */
[-C--:B------:R-:W-:Y:S01]  /*6d60*/  HFMA2 R16, R23, R0.reuse.H1_H1, -72, -72 ;  /* 0xd480d48017107431 */ /* 0x080fe20000060000 */
[----:B------:R-:W-:Y:S01]  /*6d70*/  LOP3.LUT R25, R25, 0x64006400, RZ, 0xfc, !PT ;  /* 0x6400640019197812 */ /* 0x000fe200078efcff */
[----:B------:R-:W-:Y:S01]  /*6d80*/  HADD2 R30, R27, -1032, -1032 ;  /* 0xe408e4081b1e7430 */ /* 0x000fe20000000000 */
[----:B------:R-:W-:Y:S01]  /*6d90*/  LOP3.LUT R26, R26, 0x64006400, RZ, 0xfc, !PT ;  /* 0x640064001a1a7812 */ /* 0x000fe200078efcff */
[-C--:B------:R-:W-:Y:S01]  /*6da0*/  HFMA2 R23, R29, R0.reuse.H1_H1, -72, -72 ;  /* 0xd480d4801d177431 */ /* 0x080fe20000060000 */
[----:B------:R-:W-:Y:S02]  /*6db0*/  LOP3.LUT R15, R15, 0x64006400, RZ, 0xfc, !PT ;  /* 0x640064000f0f7812 */ /* 0x000fe400078efcff */
[----:B------:R-:W-:Y:S01]  /*6dc0*/  LOP3.LUT R9, R9, 0x64006400, RZ, 0xfc, !PT ;  /* 0x6400640009097812 */ /* 0x000fe200078efcff */
[----:B------:R-:W-:Y:S01]  /*6dd0*/  HADD2 R27, R26, -1032, -1032 ;  /* 0xe408e4081a1b7430 */ /* 0x000fe20000000000 */
        /* <DEDUP_REMOVED lines=106> */
.L_x_1302:
[----:B------:R-:W-:Y:S01]  /*7480*/  MOV R58, R12 ;  /* 0x0000000c003a7202 */ /* 0x000fe20000000f00 */
[----:B------:R-:W-:Y:S01]  /*7490*/  IMAD.WIDE R60, R13, 0x4, R60 ;  /* 0x000000040d3c7825 */ /* 0x000fe200078e023c */
        /* <DEDUP_REMOVED lines=95> */
.L_x_1303:
[----:B------:R-:W-:Y:S01]  /*7a90*/  MOV R58, R12 ;  /* 0x0000000c003a7202 */ /* 0x000fe20000000f00 */
[----:B------:R-:W-:Y:S06]  /*7aa0*/  @!P3 BRA `(.L_x_1289) ;  /* 0x0000000800ecb947 */ /* 0x000fec0003800000 */
        /* <DEDUP_REMOVED lines=94> */
.L_x_1304:
[----:B------:R-:W-:Y:S01]  /*8090*/  MOV R58, R12 ;  /* 0x0000000c003a7202 */ /* 0x000fe20000000f00 */
[----:B------:R-:W-:Y:S06]  /*80a0*/  @P3 BRA `(.L_x_1289) ;  /* 0x00000004006c3947 */ /* 0x000fec0003800000 */
[----:B------:R-:W0:Y:S01]  /*80b0*/  LDS.64 R6, [UR6+0xf0] ;  /* 0x0000f006ff067984 */ /* 0x000e220008000a00 */
[----:B------:R-:W-:Y:S01]  /*80c0*/  HADD2.F32 R10, -RZ, R24.H0_H0 ;  /* 0x20000018ff0a7230 */ /* 0x000fe20000004100 */
[----:B------:R-:W-:Y:S01]  /*80d0*/  MOV R58, R12 ;  /* 0x0000000c003a7202 */ /* 0x000fe20000000f00 */
[--C-:B------:R-:W-:Y:S01]  /*80e0*/  HADD2.F32 R11, -RZ, R30.reuse.H0_H0 ;  /* 0x2000001eff0b7230 */ /* 0x100fe20000004100 */
[----:B------:R-:W1:Y:S01]  /*80f0*/  LDS.64 R8, [UR6+0xf8] ;  /* 0x0000f806ff087984 */ /* 0x000e620008000a00 */
[----:B------:R-:W-:Y:S02]  /*8100*/  HADD2.F32 R35, -RZ, R30.H1_H1 ;  /* 0x3000001eff237230 */ /* 0x000fe40000004100 */
[--C-:B------:R-:W-:Y:S02]  /*8110*/  HADD2.F32 R30, -RZ, R26.reuse.H0_H0 ;  /* 0x2000001aff1e7230 */ /* 0x100fe40000004100 */
[----:B------:R-:W-:Y:S02]  /*8120*/  HADD2.F32 R26, -RZ, R26.H1_H1 ;  /* 0x3000001aff1a7230 */ /* 0x000fe40000004100 */
[----:B0-----:R-:W-:-:S02]  /*8130*/  HADD2.F32 R15, -RZ, R7.H0_H0 ;  /* 0x20000007ff0f7230 */ /* 0x001fc40000004100 */
[----:B------:R-:W-:Y:S02]  /*8140*/  HADD2.F32 R14, -RZ, R7.H1_H1 ;  /* 0x30000007ff0e7230 */ /* 0x000fe40000004100 */
[--C-:B------:R-:W-:Y:S02]  /*8150*/  HADD2.F32 R32, -RZ, R6.reuse.H0_H0 ;  /* 0x20000006ff207230 */ /* 0x100fe40000004100 */
[----:B------:R-:W-:Y:S02]  /*8160*/  HADD2.F32 R7, -RZ, R29.H0_H0 ;  /* 0x2000001dff077230 */ /* 0x000fe40000004100 */
[----:B------:R-:W-:Y:S02]  /*8170*/  HADD2.F32 R33, -RZ, R6.H1_H1 ;  /* 0x30000006ff217230 */ /* 0x000fe40000004100 */
[-C--:B------:R-:W-:Y:S01]  /*8180*/  FFMA.FTZ R10, R10, R32.reuse, RZ ;  /* 0x000000200a0a7223 */ /* 0x080fe200000100ff */
[----:B------:R-:W-:Y:S02]  /*8190*/  HADD2.F32 R6, -RZ, R31.H0_H0 ;  /* 0x2000001fff067230 */ /* 0x000fe40000004100 */
[----:B------:R-:W-:Y:S01]  /*81a0*/  FFMA.FTZ R34, R7, R32, RZ ;  /* 0x0000002007227223 */ /* 0x000fe200000100ff */
[----:B------:R-:W-:-:S02]  /*81b0*/  HADD2.F32 R29, -RZ, R29.H1_H1 ;  /* 0x3000001dff1d7230 */ /* 0x000fc40000004100 */
[----:B------:R-:W-:Y:S02]  /*81c0*/  HADD2.F32 R31, -RZ, R31.H1_H1 ;  /* 0x3000001fff1f7230 */ /* 0x000fe40000004100 */
[-C--:B------:R-:W-:Y:S01]  /*81d0*/  FFMA.FTZ R6, R6, R32.reuse, RZ ;  /* 0x0000002006067223 */ /* 0x080fe200000100ff */
[----:B------:R-:W-:Y:S01]  /*81e0*/  FFMA.FTZ R32, R11, R32, RZ ;  /* 0x000000200b207223 */ /* 0x000fe200000100ff */
        /* <DEDUP_REMOVED lines=11> */
[-C--:B------:R-:W-:Y:S01]  /*82a0*/  FFMA.FTZ R7, R7, R15.reuse, R6 ;  /* 0x0000000f07077223 */ /* 0x080fe20000010006 */
[----:B------:R-:W-:Y:S01]  /*82b0*/  FFMA.FTZ R11, R11, R15, R34 ;  /* 0x0000000f0b0b7223 */ /* 0x000fe20000010022 */
[----:B------:R-:W-:-:S02]  /*82c0*/  HADD2.F32 R6, -RZ, R21.H1_H1 ;  /* 0x30000015ff067230 */ /* 0x000fc40000004100 */
[----:B------:R-:W-:Y:S02]  /*82d0*/  HADD2.F32 R20, -RZ, R20.H1_H1 ;  /* 0x30000014ff147230 */ /* 0x000fe40000004100 */
[----:B------:R-:W-:Y:S01]  /*82e0*/  FFMA.FTZ R15, R31, R15, R32 ;  /* 0x0000000f1f0f7223 */ /* 0x000fe20000010020 */
[----:B------:R-:W-:Y:S02]  /*82f0*/  HADD2.F32 R10, -RZ, R19.H1_H1 ;  /* 0x30000013ff0a7230 */ /* 0x000fe40000004100 */
[-C--:B------:R-:W-:Y:S01]  /*8300*/  FFMA.FTZ R7, R22, R14.reuse, R7 ;  /* 0x0000000e16077223 */ /* 0x080fe20000010007 */
[-C--:B------:R-:W-:Y:S01]  /*8310*/  FFMA.FTZ R11, R6, R14.reuse, R11 ;  /* 0x0000000e060b7223 */ /* 0x080fe2000001000b */
[-C--:B------:R-:W-:Y:S01]  /*8320*/  FFMA.FTZ R29, R20, R14.reuse, R29 ;  /* 0x0000000e141d7223 */ /* 0x080fe2000001001d */
[----:B-1----:R-:W-:Y:S02]  /*8330*/  HADD2.F32 R6, -RZ, R8.H0_H0 ;  /* 0x20000008ff067230 */ /* 0x002fe40000004100 */
        /* <DEDUP_REMOVED lines=9> */
[----:B------:R-:W-:Y:S01]  /*83d0*/  FFMA.FTZ R15, R26, R8, R15 ;  /* 0x000000081a0f7223 */ /* 0x000fe2000001000f */
[----:B------:R-:W-:-:S02]  /*83e0*/  HADD2.F32 R28, -RZ, R28.H1_H1 ;  /* 0x3000001cff1c7230 */ /* 0x000fc40000004100 */
[----:B------:R-:W-:Y:S01]  /*83f0*/  FFMA.FTZ R7, R20, R8, R7 ;  /* 0x0000000814077223 */ /* 0x000fe20000010007 */
[----:B------:R-:W-:Y:S02]  /*8400*/  HADD2.F32 R20, -RZ, R27.H1_H1 ;  /* 0x3000001bff147230 */ /* 0x000fe40000004100 */
[----:B------:R-:W-:Y:S01]  /*8410*/  FFMA.FTZ R29, R24, R6, R29 ;  /* 0x00000006181d7223 */ /* 0x000fe2000001001d */
        /* <DEDUP_REMOVED lines=36> */
.L_x_1289:
[----:B------:R-:W0:Y:S02]  /*8660*/  LDCU UR5, c[0x0][0x3dc] ;  /* 0x00007b80ff0577ac */ /* 0x000e240008000800 */
[----:B0-----:R-:W-:-:S04]  /*8670*/  VIMNMX R7, PT, PT, R57, UR5, PT ;  /* 0x0000000539077c48 */ /* 0x001fc8000bfe0100 */
[----:B------:R-:W-:-:S13]  /*8680*/  ISETP.GT.AND P1, PT, R7, R58, PT ;  /* 0x0000003a0700720c */ /* 0x000fda0003f24270 */
[----:B------:R-:W-:Y:S05]  /*8690*/  @!P1 BRA `(.L_x_1305) ;  /* 0x0000001000bc9947 */ /* 0x000fea0003800000 */
[----:B------:R-:W-:Y:S01]  /*86a0*/  ISETP.EQ.OR P0, PT, R55, 0x3, P0 ;  /* 0x000000033700780c */ /* 0x000fe20000702670 */
[----:B------:R-:W-:Y:S01]  /*86b0*/  UIADD3 UR4, UPT, UPT, UR4, 0x80, URZ ;  /* 0x0000008004047890 */ /* 0x000fe2000fffe0ff */
[----:B------:R-:W-:-:S11]  /*86c0*/  VIMNMX.U32 R57, PT, PT, R57, UR5, PT ;  /* 0x0000000539397c48 */ /* 0x000fd6000bfe0000 */
.L_x_1310:
[----:B------:R-:W2:Y:S01]  /*86d0*/  LDG.E.128.CONSTANT R8, desc[UR10][R60.64] ;  /* 0x0000000a3c087981 */ /* 0x000ea2000c1e9d00 */
[----:B------:R-:W-:Y:S01]  /*86e0*/  HFMA2 R13, -RZ, RZ, 0, 0.25 ;  /* 0x00003400ff0d7431 */ /* 0x000fe200000001ff */
[----:B------:R-:W-:Y:S01]  /*86f0*/  MOV R29, 0x2c00 ;  /* 0x00002c00001d7802 */ /* 0x000fe20000000f00 */
[----:B------:R-:W-:Y:S01]  /*8700*/  HFMA2 R37, -RZ, RZ, 0, 0.015625 ;  /* 0x00002400ff257431 */ /* 0x000fe200000001ff */
[----:B------:R-:W-:Y:S02]  /*8710*/  ISETP.NE.AND P1, PT, R56, RZ, PT ;  /* 0x000000ff3800720c */ /* 0x000fe40003f25270 */
[----:B------:R-:W-:Y:S02]  /*8720*/  ISETP.NE.AND P2, PT, R55, 0x1, PT ;  /* 0x000000013700780c */ /* 0x000fe40003f45270 */
[C---:B--2---:R-:W-:Y:S02]  /*8730*/  LOP3.LUT R16, R9.reuse, 0x30003, RZ, 0xc0, !PT ;  /* 0x0003000309107812 */ /* 0x044fe400078ec0ff */
[----:B------:R-:W-:-:S02]  /*8740*/  LOP3.LUT R7, R9, 0xc000c, RZ, 0xc0, !PT ;  /* 0x000c000c09077812 */ /* 0x000fc400078ec0ff */
[C---:B------:R-:W-:Y:S02]  /*8750*/  LOP3.LUT R15, R9.reuse, 0x300030, RZ, 0xc0, !PT ;  /* 0x00300030090f7812 */ /* 0x040fe400078ec0ff */
[----:B------:R-:W-:Y:S02]  /*8760*/  LOP3.LUT R30, R9, 0xc000c0, RZ, 0xc0, !PT ;  /* 0x00c000c0091e7812 */ /* 0x000fe400078ec0ff */
[----:B------:R-:W-:Y:S02]  /*8770*/  SHF.R.U32.HI R18, RZ, 0x8, R9 ;  /* 0x00000008ff127819 */ /* 0x000fe40000011609 */
[----:B------:R-:W-:Y:S02]  /*8780*/  LOP3.LUT R9, R10, 0xc000c, RZ, 0xc0, !PT ;  /* 0x000c000c0a097812 */ /* 0x000fe400078ec0ff */
[----:B------:R-:W-:Y:S02]  /*8790*/  SHF.R.U32.HI R19, RZ, 0x8, R8 ;  /* 0x00000008ff137819 */ /* 0x000fe40000011608 */
[----:B------:R-:W-:-:S02]  /*87a0*/  SHF.R.U32.HI R20, RZ, 0x8, R10 ;  /* 0x00000008ff147819 */ /* 0x000fc4000001160a */
[----:B------:R-:W-:Y:S02]  /*87b0*/  SHF.R.U32.HI R23, RZ, 0x8, R11 ;  /* 0x00000008ff177819 */ /* 0x000fe4000001160b */
[C---:B------:R-:W-:Y:S02]  /*87c0*/  LOP3.LUT R17, R8.reuse, 0x30003, RZ, 0xc0, !PT ;  /* 0x0003000308117812 */ /* 0x040fe400078ec0ff */
[C---:B------:R-:W-:Y:S02]  /*87d0*/  LOP3.LUT R6, R8.reuse, 0xc000c, RZ, 0xc0, !PT ;  /* 0x000c000c08067812 */ /* 0x040fe400078ec0ff */
[C---:B------:R-:W-:Y:S02]  /*87e0*/  LOP3.LUT R14, R8.reuse, 0x300030, RZ, 0xc0, !PT ;  /* 0x00300030080e7812 */ /* 0x040fe400078ec0ff */
[----:B------:R-:W-:Y:S02]  /*87f0*/  LOP3.LUT R31, R8, 0xc000c0, RZ, 0xc0, !PT ;  /* 0x00c000c0081f7812 */ /* 0x000fe400078ec0ff */
[----:B------:R-:W-:-:S02]  /*8800*/  LOP3.LUT R21, R10, 0x30003, RZ, 0xc0, !PT ;  /* 0x000300030a157812 */ /* 0x000fc400078ec0ff */
[C---:B------:R-:W-:Y:S02]  /*8810*/  LOP3.LUT R25, R10.reuse, 0x300030, RZ, 0xc0, !PT ;  /* 0x003000300a197812 */ /* 0x040fe400078ec0ff */
[----:B------:R-:W-:Y:S02]  /*8820*/  LOP3.LUT R32, R10, 0xc000c0, RZ, 0xc0, !PT ;  /* 0x00c000c00a207812 */ /* 0x000fe400078ec0ff */
[----:B------:R-:W-:Y:S02]  /*8830*/  LOP3.LUT R24, R9, 0x64006400, RZ, 0xfc, !PT ;  /* 0x6400640009187812 */ /* 0x000fe400078efcff */
[C---:B-----5:R-:W-:Y:S02]  /*8840*/  LOP3.LUT R22, R11.reuse, 0x30003, RZ, 0xc0, !PT ;  /* 0x000300030b167812 */ /* 0x060fe400078ec0ff */
        /* <DEDUP_REMOVED lines=127> */
.L_x_1306:
        /* <DEDUP_REMOVED lines=49> */
.L_x_1308:
        /* <DEDUP_REMOVED lines=48> */
.L_x_1309:
        /* <DEDUP_REMOVED lines=46> */
.L_x_1307:
[----:B------:R-:W0:Y:S01]  /*9930*/  LDC R13, c[0x0][0x3ac] ;  /* 0x0000eb00ff0d7b82 */ /* 0x000e220000000800 */
[----:B------:R-:W-:Y:S01]  /*9940*/  IADD3 R58, PT, PT, R58, 0x10, RZ ;  /* 0x000000103a3a7810 */ /* 0x000fe20007ffe0ff */
[----:B------:R-:W-:-:S03]  /*9950*/  UIADD3 UR4, UPT, UPT, UR4, 0x20, URZ ;  /* 0x0000002004047890 */ /* 0x000fc6000fffe0ff */
[----:B------:R-:W-:Y:S01]  /*9960*/  ISETP.GE.AND P1, PT, R58, R57, PT ;  /* 0x000000393a00720c */ /* 0x000fe20003f26270 */
[----:B0-----:R-:W-:-:S12]  /*9970*/  IMAD.WIDE R60, R13, 0x4, R60 ;  /* 0x000000040d3c7825 */ /* 0x001fd800078e023c */
[----:B------:R-:W-:Y:S05]  /*9980*/  @!P1 BRA `(.L_x_1310) ;  /* 0xffffffec00509947 */ /* 0x000fea000383ffff */
.L_x_1305:
        /* <DEDUP_REMOVED lines=13> */
[----:B------:R-:W-:-:S04]  /*9a60*/  MOV R2, R6 ;  /* 0x0000000600027202 */ /* 0x000fc80000000f00 */
[----:B------:R-:W-:-:S07]  /*9a70*/  MOV R0, R2 ;  /* 0x0000000200007202 */ /* 0x000fce0000000f00 */
.L_x_1314:
[----:B------:R-:W0:Y:S02]  /*9a80*/  LDS R2, [R0] ;  /* 0x0000000000027984 */ /* 0x000e240000000800 */
[----:B0-----:R-:W-:-:S05]  /*9a90*/  HADD2 R3, R2, R52 ;  /* 0x0000003402037230 */ /* 0x001fca0000000000 */
[----:B------:R-:W0:Y:S02]  /*9aa0*/  ATOMS.CAST.SPIN P0, [R0], R2, R3 ;  /* 0x000000020000758d */ /* 0x000e240001800003 */
[----:B0-----:R-:W-:Y:S05]  /*9ab0*/  @!P0 BRA `(.L_x_1314) ;  /* 0xfffffffc00f08947 */ /* 0x001fea000383ffff */
[----:B------:R-:W-:Y:S05]  /*9ac0*/  BRA `(.L_x_1312) ;  /* 0x00000000000c7947 */ /* 0x000fea0003800000 */
.L_x_1313:
[----:B------:R-:W2:Y:S02]  /*9ad0*/  LD.E R0, desc[UR10][R6.64] ;  /* 0x0000000a06007980 */ /* 0x000ea4000c101900 */
[----:B--2---:R-:W-:-:S05]  /*9ae0*/  IADD3 R3, PT, PT, R52, R0, RZ ;  /* 0x0000000034037210 */ /* 0x004fca0007ffe0ff */
[----:B------:R0:W-:Y:S02]  /*9af0*/  ST.E desc[UR10][R6.64], R3 ;  /* 0x0000000306007985 */ /* 0x0001e4000c10190a */
.L_x_1312:
[----:B------:R-:W-:Y:S05]  /*9b00*/  BSYNC.RECONVERGENT B0 ;  /* 0x0000000000007941 */ /* 0x000fea0003800200 */
.L_x_1311:
[----:B------:R1:W-:Y:S01]  /*9b10*/  ATOM.E.ADD.F16x2.RN.STRONG.GPU P0, RZ, desc[UR10][R6.64+0x4], R51 ;  /* 0x8000043306ff79a2 */ /* 0x0003e2000c10e10a */
[----:B------:R-:W-:Y:S04]  /*9b20*/  BSSY.RECONVERGENT B0, `(.L_x_1315) ;  /* 0x000000e000007945 */ /* 0x000fe80003800200 */
[----:B-1----:R-:W-:Y:S05]  /*9b30*/  @P0 BRA `(.L_x_1316) ;  /* 0x0000000000300947 */ /* 0x002fea0003800000 */
[----:B------:R-:W1:Y:S02]  /*9b40*/  QSPC.E.S P0, RZ, [R6+0x4] ;  /* 0x0000040006ff73aa */ /* 0x000e640000000500 */
[----:B-1----:R-:W-:Y:S05]  /*9b50*/  @!P0 BRA `(.L_x_1317) ;  /* 0x00000000001c8947 */ /* 0x002fea0003800000 */
[----:B------:R-:W-:-:S04]  /*9b60*/  MOV R2, R6 ;  /* 0x0000000600027202 */ /* 0x000fc80000000f00 */
[----:B------:R-:W-:-:S07]  /*9b70*/  MOV R0, R2 ;  /* 0x0000000200007202 */ /* 0x000fce0000000f00 */
.L_x_1318:
[----:B------:R-:W0:Y:S02]  /*9b80*/  LDS R2, [R0+0x4] ;  /* 0x0000040000027984 */ /* 0x000e240000000800 */
[----:B0-----:R-:W-:-:S05]  /*9b90*/  HFMA2 R3, R2, 1, 1, R51 ;  /* 0x3c003c0002037831 */ /* 0x001fca0000000033 */
[----:B------:R-:W0:Y:S02]  /*9ba0*/  ATOMS.CAST.SPIN P0, [R0+0x4], R2, R3 ;  /* 0x000004020000758d */ /* 0x000e240001800003 */
[----:B0-----:R-:W-:Y:S05]  /*9bb0*/  @!P0 BRA `(.L_x_1318) ;  /* 0xfffffffc00f08947 */ /* 0x001fea000383ffff */
[----:B------:R-:W-:Y:S05]  /*9bc0*/  BRA `(.L_x_1316) ;  /* 0x00000000000c7947 */ /* 0x000fea0003800000 */
.L_x_1317:
[----:B------:R-:W0:Y:S02]  /*9bd0*/  LD.E R0, desc[UR10][R6.64+0x4] ;  /* 0x0000040a06007980 */ /* 0x000e24000c101900 */
[----:B0-----:R-:W-:-:S05]  /*9be0*/  IADD3 R3, PT, PT, R51, R0, RZ ;  /* 0x0000000033037210 */ /* 0x001fca0007ffe0ff */
[----:B------:R1:W-:Y:S02]  /*9bf0*/  ST.E desc[UR10][R6.64+0x4], R3 ;  /* 0x0000040306007985 */ /* 0x0003e4000c10190a */
.L_x_1316:
[----:B------:R-:W-:Y:S05]  /*9c00*/  BSYNC.RECONVERGENT B0 ;  /* 0x0000000000007941 */ /* 0x000fea0003800200 */
.L_x_1315:
        /* <DEDUP_REMOVED lines=9> */
.L_x_1322:
[----:B------:R-:W0:Y:S02]  /*9ca0*/  LDS R2, [R0] ;  /* 0x0000000000027984 */ /* 0x000e240000000800 */
[----:B0-----:R-:W-:-:S05]  /*9cb0*/  HADD2 R3, R2, R50 ;  /* 0x0000003202037230 */ /* 0x001fca0000000000 */
[----:B------:R-:W0:Y:S02]  /*9cc0*/  ATOMS.CAST.SPIN P0, [R0], R2, R3 ;  /* 0x000000020000758d */ /* 0x000e240001800003 */
[----:B0-----:R-:W-:Y:S05]  /*9cd0*/  @!P0 BRA `(.L_x_1322) ;  /* 0xfffffffc00f08947 */ /* 0x001fea000383ffff */
[----:B------:R-:W-:Y:S05]  /*9ce0*/  BRA `(.L_x_1320) ;  /* 0x00000000000c7947 */ /* 0x000fea0003800000 */
.L_x_1321:
[----:B------:R-:W2:Y:S02]  /*9cf0*/  LD.E R0, desc[UR10][R6.64] ;  /* 0x0000000a06007980 */ /* 0x000ea4000c101900 */
[----:B--2---:R-:W-:-:S05]  /*9d00*/  IADD3 R3, PT, PT, R50, R0, RZ ;  /* 0x0000000032037210 */ /* 0x004fca0007ffe0ff */
[----:B------:R0:W-:Y:S02]  /*9d10*/  ST.E desc[UR10][R6.64], R3 ;  /* 0x0000000306007985 */ /* 0x0001e4000c10190a */
.L_x_1320:
[----:B------:R-:W-:Y:S05]  /*9d20*/  BSYNC.RECONVERGENT B0 ;  /* 0x0000000000007941 */ /* 0x000fea0003800200 */
.L_x_1319:
[----:B------:R1:W-:Y:S01]  /*9d30*/  ATOM.E.ADD.F16x2.RN.STRONG.GPU P0, RZ, desc[UR10][R6.64+0x4], R49 ;  /* 0x8000043106ff79a2 */ /* 0x0003e2000c10e10a */
[----:B------:R-:W-:Y:S04]  /*9d40*/  BSSY.RECONVERGENT B0, `(.L_x_1323) ;  /* 0x000000e000007945 */ /* 0x000fe80003800200 */
[----:B-1----:R-:W-:Y:S05]  /*9d50*/  @P0 BRA `(.L_x_1324) ;  /* 0x0000000000300947 */ /* 0x002fea0003800000 */
[----:B------:R-:W1:Y:S02]  /*9d60*/  QSPC.E.S P0, RZ, [R6+0x4] ;  /* 0x0000040006ff73aa */ /* 0x000e640000000500 */
[----:B-1----:R-:W-:Y:S05]  /*9d70*/  @!P0 BRA `(.L_x_1325) ;  /* 0x00000000001c8947 */ /* 0x002fea0003800000 */
[----:B------:R-:W-:-:S04]  /*9d80*/  MOV R2, R6 ;  /* 0x0000000600027202 */ /* 0x000fc80000000f00 */
[----:B------:R-:W-:-:S07]  /*9d90*/  MOV R0, R2 ;  /* 0x0000000200007202 */ /* 0x000fce0000000f00 */
.L_x_1326:
[----:B------:R-:W0:Y:S02]  /*9da0*/  LDS R2, [R0+0x4] ;  /* 0x0000040000027984 */ /* 0x000e240000000800 */
[----:B0-----:R-:W-:-:S05]  /*9db0*/  HFMA2 R3, R2, 1, 1, R49 ;  /* 0x3c003c0002037831 */ /* 0x001fca0000000031 */
[----:B------:R-:W0:Y:S02]  /*9dc0*/  ATOMS.CAST.SPIN P0, [R0+0x4], R2, R3 ;  /* 0x000004020000758d */ /* 0x000e240001800003 */
[----:B0-----:R-:W-:Y:S05]  /*9dd0*/  @!P0 BRA `(.L_x_1326) ;  /* 0xfffffffc00f08947 */ /* 0x001fea000383ffff */
[----:B------:R-:W-:Y:S05]  /*9de0*/  BRA `(.L_x_1324) ;  /* 0x00000000000c7947 */ /* 0x000fea0003800000 */
.L_x_1325:
[----:B------:R-:W0:Y:S02]  /*9df0*/  LD.E R0, desc[UR10][R6.64+0x4] ;  /* 0x0000040a06007980 */ /* 0x000e24000c101900 */
[----:B0-----:R-:W-:-:S05]  /*9e00*/  IADD3 R3, PT, PT, R49, R0, RZ ;  /* 0x0000000031037210 */ /* 0x001fca0007ffe0ff */
[----:B------:R1:W-:Y:S02]  /*9e10*/  ST.E desc[UR10][R6.64+0x4], R3 ;  /* 0x0000040306007985 */ /* 0x0003e4000c10190a */
.L_x_1324:
[----:B------:R-:W-:Y:S05]  /*9e20*/  BSYNC.RECONVERGENT B0 ;  /* 0x0000000000007941 */ /* 0x000fea0003800200 */
.L_x_1323:
        /* <DEDUP_REMOVED lines=10> */
.L_x_1330:
[----:B------:R-:W0:Y:S02]  /*9ed0*/  LDS R2, [R0] ;  /* 0x0000000000027984 */ /* 0x000e240000000800 */
[----:B0-----:R-:W-:-:S05]  /*9ee0*/  HADD2 R3, R2, R48 ;  /* 0x0000003002037230 */ /* 0x001fca0000000000 */
[----:B------:R-:W0:Y:S02]  /*9ef0*/  ATOMS.CAST.SPIN P0, [R0], R2, R3 ;  /* 0x000000020000758d */ /* 0x000e240001800003 */
[----:B0-----:R-:W-:Y:S05]  /*9f00*/  @!P0 BRA `(.L_x_1330) ;  /* 0xfffffffc00f08947 */ /* 0x001fea000383ffff */
[----:B------:R-:W-:Y:S05]  /*9f10*/  BRA `(.L_x_1328) ;  /* 0x00000000000c7947 */ /* 0x000fea0003800000 */
.L_x_1329:
[----:B------:R-:W2:Y:S02]  /*9f20*/  LD.E R0, desc[UR10][R6.64] ;  /* 0x0000000a06007980 */ /* 0x000ea4000c101900 */
[----:B--2---:R-:W-:-:S05]  /*9f30*/  IADD3 R3, PT, PT, R48, R0, RZ ;  /* 0x0000000030037210 */ /* 0x004fca0007ffe0ff */
[----:B------:R0:W-:Y:S02]  /*9f40*/  ST.E desc[UR10][R6.64], R3 ;  /* 0x0000000306007985 */ /* 0x0001e4000c10190a */
.L_x_1328:
[----:B------:R-:W-:Y:S05]  /*9f50*/  BSYNC.RECONVERGENT B0 ;  /* 0x0000000000007941 */ /* 0x000fea0003800200 */
.L_x_1327:
[----:B------:R1:W-:Y:S01]  /*9f60*/  ATOM.E.ADD.F16x2.RN.STRONG.GPU P0, RZ, desc[UR10][R6.64+0x4], R47 ;  /* 0x8000042f06ff79a2 */ /* 0x0003e2000c10e10a */
[----:B------:R-:W-:Y:S04]  /*9f70*/  BSSY.RECONVERGENT B0, `(.L_x_1331) ;  /* 0x000000e000007945 */ /* 0x000fe80003800200 */
[----:B-1----:R-:W-:Y:S05]  /*9f80*/  @P0 BRA `(.L_x_1332) ;  /* 0x0000000000300947 */ /* 0x002fea0003800000 */
[----:B------:R-:W1:Y:S02]  /*9f90*/  QSPC.E.S P0, RZ, [R6+0x4] ;  /* 0x0000040006ff73aa */ /* 0x000e640000000500 */
[----:B-1----:R-:W-:Y:S05]  /*9fa0*/  @!P0 BRA `(.L_x_1333) ;  /* 0x00000000001c8947 */ /* 0x002fea0003800000 */
[----:B------:R-:W-:-:S04]  /*9fb0*/  MOV R2, R6 ;  /* 0x0000000600027202 */ /* 0x000fc80000000f00 */
[----:B------:R-:W-:-:S07]  /*9fc0*/  MOV R0, R2 ;  /* 0x0000000200007202 */ /* 0x000fce0000000f00 */
.L_x_1334:
[----:B------:R-:W0:Y:S02]  /*9fd0*/  LDS R2, [R0+0x4] ;  /* 0x0000040000027984 */ /* 0x000e240000000800 */
[----:B0-----:R-:W-:-:S05]  /*9fe0*/  HFMA2 R3, R2, 1, 1, R47 ;  /* 0x3c003c0002037831 */ /* 0x001fca000000002f */
[----:B------:R-:W0:Y:S02]  /*9ff0*/  ATOMS.CAST.SPIN P0, [R0+0x4], R2, R3 ;  /* 0x000004020000758d */ /* 0x000e240001800003 */
[----:B0-----:R-:W-:Y:S05]  /*a000*/  @!P0 BRA `(.L_x_1334) ;  /* 0xfffffffc00f08947 */ /* 0x001fea000383ffff */
[----:B------:R-:W-:Y:S05]  /*a010*/  BRA `(.L_x_1332) ;  /* 0x00000000000c7947 */ /* 0x000fea0003800000 */
.L_x_1333:
[----:B------:R-:W0:Y:S02]  /*a020*/  LD.E R0, desc[UR10][R6.64+0x4] ;  /* 0x0000040a06007980 */ /* 0x000e24000c101900 */
[----:B0-----:R-:W-:-:S05]  /*a030*/  IADD3 R3, PT, PT, R47, R0, RZ ;  /* 0x000000002f037210 */ /* 0x001fca0007ffe0ff */
[----:B------:R1:W-:Y:S02]  /*a040*/  ST.E desc[UR10][R6.64+0x4], R3 ;  /* 0x0000040306007985 */ /* 0x0003e4000c10190a */
.L_x_1332:
[----:B------:R-:W-:Y:S05]  /*a050*/  BSYNC.RECONVERGENT B0 ;  /* 0x0000000000007941 */ /* 0x000fea0003800200 */
.L_x_1331:
        /* <DEDUP_REMOVED lines=10> */
.L_x_1338:
[----:B------:R-:W0:Y:S02]  /*a100*/  LDS R2, [R0] ;  /* 0x0000000000027984 */ /* 0x000e240000000800 */
[----:B0-----:R-:W-:-:S05]  /*a110*/  HADD2 R3, R2, R46 ;  /* 0x0000002e02037230 */ /* 0x001fca0000000000 */
[----:B------:R-:W0:Y:S02]  /*a120*/  ATOMS.CAST.SPIN P0, [R0], R2, R3 ;  /* 0x000000020000758d */ /* 0x000e240001800003 */
[----:B0-----:R-:W-:Y:S05]  /*a130*/  @!P0 BRA `(.L_x_1338) ;  /* 0xfffffffc00f08947 */ /* 0x001fea000383ffff */
[----:B------:R-:W-:Y:S05]  /*a140*/  BRA `(.L_x_1336) ;  /* 0x00000000000c7947 */ /* 0x000fea0003800000 */
.L_x_1337:
[----:B------:R-:W2:Y:S02]  /*a150*/  LD.E R0, desc[UR10][R6.64] ;  /* 0x0000000a06007980 */ /* 0x000ea4000c101900 */
[----:B--2---:R-:W-:-:S05]  /*a160*/  IADD3 R3, PT, PT, R46, R0, RZ ;  /* 0x000000002e037210 */ /* 0x004fca0007ffe0ff */
[----:B------:R0:W-:Y:S02]  /*a170*/  ST.E desc[UR10][R6.64], R3 ;  /* 0x0000000306007985 */ /* 0x0001e4000c10190a */
.L_x_1336:
[----:B------:R-:W-:Y:S05]  /*a180*/  BSYNC.RECONVERGENT B0 ;  /* 0x0000000000007941 */ /* 0x000fea0003800200 */
.L_x_1335:
[----:B------:R1:W-:Y:S02]  /*a190*/  ATOM.E.ADD.F16x2.RN.STRONG.GPU P0, RZ, desc[UR10][R6.64+0x4], R5 ;  /* 0x8000040506ff79a2 */ /* 0x0003e4000c10e10a */
[----:B-1----:R-:W-:Y:S05]  /*a1a0*/  @P0 EXIT ;  /* 0x000000000000094d */ /* 0x002fea0003800000 */
[----:B------:R-:W1:Y:S02]  /*a1b0*/  QSPC.E.S P0, RZ, [R6+0x4] ;  /* 0x0000040006ff73aa */ /* 0x000e640000000500 */
[----:B-1----:R-:W-:Y:S05]  /*a1c0*/  @!P0 BRA `(.L_x_1339) ;  /* 0x00000000001c8947 */ /* 0x002fea0003800000 */
[----:B------:R-:W-:-:S04]  /*a1d0*/  MOV R2, R6 ;  /* 0x0000000600027202 */ /* 0x000fc80000000f00 */
[----:B------:R-:W-:-:S07]  /*a1e0*/  MOV R0, R2 ;  /* 0x0000000200007202 */ /* 0x000fce0000000f00 */
.L_x_1340:
[----:B------:R-:W0:Y:S02]  /*a1f0*/  LDS R2, [R0+0x4] ;  /* 0x0000040000027984 */ /* 0x000e240000000800 */
[----:B0-----:R-:W-:-:S05]  /*a200*/  HFMA2 R3, R2, 1, 1, R5 ;  /* 0x3c003c0002037831 */ /* 0x001fca0000000005 */
[----:B------:R-:W0:Y:S02]  /*a210*/  ATOMS.CAST.SPIN P0, [R0+0x4], R2, R3 ;  /* 0x000004020000758d */ /* 0x000e240001800003 */
[----:B0-----:R-:W-:Y:S05]  /*a220*/  @!P0 BRA `(.L_x_1340) ;  /* 0xfffffffc00f08947 */ /* 0x001fea000383ffff */
[----:B------:R-:W-:Y:S05]  /*a230*/  EXIT ;  /* 0x000000000000794d */ /* 0x000fea0003800000 */
.L_x_1339:
[----:B------:R-:W0:Y:S02]  /*a240*/  LD.E R0, desc[UR10][R6.64+0x4] ;  /* 0x0000040a06007980 */ /* 0x000e24000c101900 */
[----:B0-----:R-:W-:-:S05]  /*a250*/  IADD3 R3, PT, PT, R5, R0, RZ ;  /* 0x0000000005037210 */ /* 0x001fca0007ffe0ff */
[----:B------:R-:W-:Y:S01]  /*a260*/  ST.E desc[UR10][R6.64+0x4], R3 ;  /* 0x0000040306007985 */ /* 0x000fe2000c10190a */
[----:B------:R-:W-:Y:S05]  /*a270*/  EXIT ;  /* 0x000000000000794d */ /* 0x000fea0003800000 */
.L_x_1341:
        /* <DEDUP_REMOVED lines=16> */
.L_x_5299:


//--------------------- .text._Z23gemm_half_q_half_kernelILi4ELi172ELb1ELb0ELi32EEvPK6__halfPKjS4_S2_PS0_iiiiPKtS7_iiiiiibS2_i --------------------------
	.section	.text._Z23gemm_half_q_half_kernelILi4ELi172ELb1ELb0ELi32EEvPK6__halfPKjS4_S2_PS0_iiiiPKtS7_iiiiiibS2_i,"ax",@progbits
	.align	128
        .global         _Z23gemm_half_q_half_kernelILi4ELi172ELb1ELb0ELi32EEvPK6__halfPKjS4_S2_PS0_iiiiPKtS7_iiiiiibS2_i
        .type           _Z23gemm_half_q_half_kernelILi4ELi172ELb1ELb0ELi32EEvPK6__halfPKjS4_S2_PS0_iiiiPKtS7_iiiiiibS2_i,@function
        .size           _Z23gemm_half_q_half_kernelILi4ELi172ELb1ELb0ELi32EEvPK6__halfPKjS4_S2_PS0_iiiiPKtS7_iiiiiibS2_i,(.L_x_5300 - _Z23gemm_half_q_half_kernelILi4ELi172ELb1ELb0ELi32EEvPK6__halfPKjS4_S2_PS0_iiiiPKtS7_iiiiiibS2_i)
        .other          _Z23gemm_half_q_half_kernelILi4ELi172ELb1ELb0ELi32EEvPK6__halfPKjS4_S2_PS0_iiiiPKtS7_iiiiiibS2_i,@"STO_CUDA_ENTRY STV_DEFAULT"
_Z23gemm_half_q_half_kernelILi4ELi172ELb1ELb0ELi32EEvPK6__halfPKjS4_S2_PS0_iiiiPKtS7_iiiiiibS2_i:
.text._Z23gemm_half_q_half_kernelILi4ELi172ELb1ELb0ELi32EEvPK6__halfPKjS4_S2_PS0_iiiiPKtS7_iiiiiibS2_i:
[----:B------:R-:W-:Y:S08]  /*0000*/  LDC R1, c[0x0][0x37c] ;  /* 0x0000df00ff017b82 */ /* 0x000ff00000000800 */
[----:B------:R-:W0:Y:S01]  /*0010*/  S2UR UR7, SR_CTAID.Y ;  /* 0x00000000000779c3 */ /* 0x000e220000002600 */
[----:B------:R-:W0:Y:S02]  /*0020*/  LDCU UR4, c[0x0][0x3a8] ;  /* 0x00007500ff0477ac */ /* 0x000e240008000800 */
[----:B0-----:R-:W-:-:S06]  /*0030*/  UIMAD UR4, UR7, -0x4, UR4 ;  /* 0xfffffffc070478a4 */ /* 0x001fcc000f8e0204 */
[----:B------:R-:W-:-:S04]  /*0040*/  MOV R5, UR4 ;  /* 0x0000000400057c02 */ /* 0x000fc80008000f00 */
        /* <DEDUP_REMOVED lines=30> */
.L_x_1342:
[----:B------:R-:W-:Y:S01]  /*0230*/  PRMT R2, R11, 0x9910, RZ ;  /* 0x000099100b027816 */ /* 0x000fe200000000ff */
[----:B------:R-:W0:Y:S01]  /*0240*/  S2UR UR4, SR_CTAID.X ;  /* 0x00000000000479c3 */ /* 0x000e220000002500 */
[----:B------:R-:W-:Y:S02]  /*0250*/  SHF.L.U32 R93, R3, 0x5, RZ ;  /* 0x00000005035d7819 */ /* 0x000fe400000006ff */
[----:B------:R-:W-:Y:S02]  /*0260*/  ISETP.NE.AND P1, PT, R2, RZ, PT ;  /* 0x000000ff0200720c */ /* 0x000fe40003f25270 */
[----:B------:R-:W-:-:S04]  /*0270*/  IADD3 R6, PT, PT, R93, 0x20, RZ ;  /* 0x000000205d067810 */ /* 0x000fc80007ffe0ff */
[----:B------:R-:W-:-:S07]  /*0280*/  VIMNMX R90, PT, PT, R6, R0, PT ;  /* 0x00000000065a7248 */ /* 0x000fce0003fe0100 */
        /* <DEDUP_REMOVED lines=37> */
.L_x_1348:
        /* <DEDUP_REMOVED lines=32> */
.L_x_1347:
        /* <DEDUP_REMOVED lines=20> */
.L_x_1349:
[----:B------:R-:W-:-:S13]  /*0820*/  ISETP.EQ.AND P3, PT, R16, RZ, PT ;  /* 0x000000ff1000720c */ /* 0x000fda0003f62270 */
[----:B------:R-:W-:Y:S05]  /*0830*/  @!P1 BRA P3, `(.L_x_1344) ;  /* 0x0000000400789947 */ /* 0x000fea0001800000 */
.L_x_1346:
        /* <DEDUP_REMOVED lines=12> */
.L_x_1345:
        /* <DEDUP_REMOVED lines=16> */
.L_x_1352:
        /* <DEDUP_REMOVED lines=32> */
.L_x_1351:
        /* <DEDUP_REMOVED lines=21> */
.L_x_1353:
[----:B------:R-:W-:-:S13]  /*0d50*/  ISETP.NE.OR P1, PT, R16, RZ, P1 ;  /* 0x000000ff1000720c */ /* 0x000fda0000f25670 */
[----:B------:R-:W-:Y:S05]  /*0d60*/  @!P1 BRA `(.L_x_1344) ;  /* 0x00000000002c9947 */ /* 0x000fea0003800000 */
.L_x_1350:
[----:B-----5:R-:W-:-:S04]  /*0d70*/  IADD3 R9, P1, PT, R22, R17, RZ ;  /* 0x0000001116097210 */ /* 0x020fc80007f3e0ff */
        /* <DEDUP_REMOVED lines=10> */
.L_x_1344:
[----:B------:R-:W-:Y:S05]  /*0e20*/  BSYNC.RECONVERGENT B0 ;  /* 0x0000000000007941 */ /* 0x000fea0003800200 */
.L_x_1343:
        /* <DEDUP_REMOVED lines=10> */
[----:B0-----:R-:W-:-:S03]  /*0ed0*/  IMAD R7, R89, UR7, RZ ;  /* 0x0000000759077c24 */ /* 0x001fc6000f8e02ff */
        /* <DEDUP_REMOVED lines=10> */
.L_x_1357:
        /* <DEDUP_REMOVED lines=15> */
.L_x_1356:
        /* <DEDUP_REMOVED lines=12> */
.L_x_1358:
[----:B------:R-:W-:-:S13]  /*1130*/  ISETP.NE.OR P1, PT, R18, RZ, P1 ;  /* 0x000000ff1200720c */ /* 0x000fda0000f25670 */
[----:B------:R-:W-:Y:S05]  /*1140*/  @!P1 BRA `(.L_x_1354) ;  /* 0x00000000001c9947 */ /* 0x000fea0003800000 */
.L_x_1355:
[----:B0-----:R-:W0:Y:S02]  /*1150*/  LDC.64 R8, c[0x0][0x3a0] ;  /* 0x0000e800ff087b82 */ /* 0x001e240000000a00 */
.L_x_1359:
[C---:B0-----:R-:W-:Y:S01]  /*1160*/  IMAD.WIDE R10, R7.reuse, 0x2, R8 ;  /* 0x00000002070a7825 */ /* 0x041fe200078e0208 */
[----:B------:R-:W-:Y:S02]  /*1170*/  IADD3 R18, PT, PT, R18, 0x1, RZ ;  /* 0x0000000112127810 */ /* 0x000fe40007ffe0ff */
[----:B------:R-:W-:Y:S02]  /*1180*/  IADD3 R7, PT, PT, R7, R89, RZ ;  /* 0x0000005907077210 */ /* 0x000fe40007ffe0ff */
[----:B------:R1:W-:Y:S01]  /*1190*/  STG.E.64 desc[UR8][R10.64], RZ ;  /* 0x000000ff0a007986 */ /* 0x0003e2000c101b08 */
[----:B------:R-:W-:-:S13]  /*11a0*/  ISETP.NE.AND P1, PT, R18, RZ, PT ;  /* 0x000000ff1200720c */ /* 0x000fda0003f25270 */
[----:B-1----:R-:W-:Y:S05]  /*11b0*/  @P1 BRA `(.L_x_1359) ;  /* 0xfffffffc00e81947 */ /* 0x002fea000383ffff */
.L_x_1354:
[----:B------:R-:W1:Y:S01]  /*11c0*/  LDCU UR6, c[0x0][0x3c8] ;  /* 0x00007900ff0677ac */ /* 0x000e620008000800 */
[----:B------:R-:W-:Y:S01]  /*11d0*/  BAR.SYNC.DEFER_BLOCKING 0x0 ;  /* 0x0000000000007b1d */ /* 0x000fe20000010000 */
[----:B------:R-:W-:-:S05]  /*11e0*/  ISETP.GE.AND P1, PT, R93, R0, PT ;  /* 0x000000005d00720c */ /* 0x000fca0003f26270 */
[----:B------:R-:W2:Y:S01]  /*11f0*/  LDCU UR12, c[0x0][0x3cc] ;  /* 0x00007980ff0c77ac */ /* 0x000ea20008000800 */
[----:B------:R-:W3:Y:S01]  /*1200*/  LDCU UR5, c[0x0][0x3d0] ;  /* 0x00007a00ff0577ac */ /* 0x000ee20008000800 */
[----:B------:R-:W4:Y:S01]  /*1210*/  LDCU UR10, c[0x0][0x3d4] ;  /* 0x00007a80ff0a77ac */ /* 0x000f220008000800 */
[----:B-1----:R-:W-:Y:S01]  /*1220*/  VIMNMX R20, PT, PT, R93, UR6, PT ;  /* 0x000000065d147c48 */ /* 0x002fe2000bfe0100 */
[----:B------:R-:W1:Y:S04]  /*1230*/  LDCU UR11, c[0x0][0x3d8] ;  /* 0x00007b00ff0b77ac */ /* 0x000e680008000800 */
[----:B------:R-:W-:Y:S05]  /*1240*/  @P1 BRA `(.L_x_1360) ;  /* 0x0000000000d41947 */ /* 0x000fea0003800000 */
[----:B------:R-:W2:Y:S01]  /*1250*/  LDC.64 R14, c[0x0][0x3b8] ;  /* 0x0000ee00ff0e7b82 */ /* 0x000ea20000000a00 */
[----:B0-----:R-:W-:-:S05]  /*1260*/  SHF.L.U32 R9, R3, 0x6, RZ ;  /* 0x0000000603097819 */ /* 0x001fca00000006ff */
[----:B--2---:R-:W-:-:S05]  /*1270*/  IMAD.WIDE.U32 R8, R9, 0x2, R14 ;  /* 0x0000000209087825 */ /* 0x004fca00078e000e */
        /* <DEDUP_REMOVED lines=8> */
.L_x_1361:
        /* <DEDUP_REMOVED lines=10> */
[----:B------:R-:W-:-:S06]  /*13a0*/  IMAD.WIDE.U32 R12, R13, 0x2, R14 ;  /* 0x000000020d0c7825 */ /* 0x000fcc00078e000e */
[----:B------:R-:W3:Y:S01]  /*13b0*/  LDG.E.U16.CONSTANT R12, desc[UR8][R12.64+0x2] ;  /* 0x000002080c0c7981 */ /* 0x000ee2000c1e9500 */
[----:B0-----:R-:W-:-:S06]  /*13c0*/  IMAD.WIDE.U32 R10, R16, 0x2, R10 ;  /* 0x00000002100a7825 */ /* 0x001fcc00078e000a */
[----:B------:R-:W4:Y:S01]  /*13d0*/  LDG.E.U16.CONSTANT R10, desc[UR8][R10.64] ;  /* 0x000000080a0a7981 */ /* 0x000f22000c1e9500 */
[----:B------:R-:W-:Y:S01]  /*13e0*/  UIADD3 UR4, UPT, UPT, UR4, 0x1, URZ ;  /* 0x0000000104047890 */ /* 0x000fe2000fffe0ff */
        /* <DEDUP_REMOVED lines=11> */
[C---:B------:R-:W-:Y:S01]  /*14a0*/  IMAD R18, R19.reuse, R19, R19 ;  /* 0x0000001313127224 */ /* 0x040fe200078e0213 */
[----:B------:R-:W-:Y:S01]  /*14b0*/  IADD3 R8, PT, PT, R8, 0x1, R9 ;  /* 0x0000000108087810 */ /* 0x000fe20007ffe009 */
[----:B------:R-:W-:Y:S01]  /*14c0*/  IMAD R9, R16, R16, R16 ;  /* 0x0000001010097224 */ /* 0x000fe200078e0210 */
[----:B---3--:R-:W-:Y:S02]  /*14d0*/  IADD3 R17, PT, PT, R12, R17, RZ ;  /* 0x000000110c117210 */ /* 0x008fe40007ffe0ff */
[----:B------:R-:W-:Y:S01]  /*14e0*/  IADD3 R18, PT, PT, R19, 0x1, R18 ;  /* 0x0000000113127810 */ /* 0x000fe20007ffe012 */
[----:B------:R-:W4:Y:S01]  /*14f0*/  I2F.F16 R21, R21 ;  /* 0x0000001500157306 */ /* 0x000f220000200c00 */
[----:B------:R-:W-:-:S02]  /*1500*/  IADD3 R9, PT, PT, R16, 0x1, R9 ;  /* 0x0000000110097810 */ /* 0x000fc40007ffe009 */
[----:B------:R-:W-:-:S05]  /*1510*/  ISETP.GE.AND P1, PT, R17, R90, PT ;  /* 0x0000005a1100720c */ /* 0x000fca0003f26270 */
[----:B------:R-:W0:Y:S01]  /*1520*/  I2F.F16 R43, R18 ;  /* 0x00000012002b7306 */ /* 0x000e220000200c00 */
[----:B----4-:R-:W-:-:S07]  /*1530*/  HMUL2 R44, R21.H0_H0, R10.H0_H0 ;  /* 0x2000000a152c7232 */ /* 0x010fce0000000800 */
[----:B------:R-:W2:Y:S01]  /*1540*/  I2F.F16 R11, R8 ;  /* 0x00000008000b7306 */ /* 0x000ea20000200c00 */
[----:B0-----:R-:W-:-:S07]  /*1550*/  HMUL2 R43, R43.H0_H0, R10.H0_H0 ;  /* 0x2000000a2b2b7232 */ /* 0x001fce0000000800 */
[----:B------:R-:W0:Y:S01]  /*1560*/  I2F.F16 R41, R9 ;  /* 0x0000000900297306 */ /* 0x000e220000200c00 */
[-C--:B--2---:R-:W-:Y:S02]  /*1570*/  HMUL2 R42, R11.H0_H0, R10.reuse.H0_H0 ;  /* 0x2000000a0b2a7232 */ /* 0x084fe40000000800 */
[----:B0-----:R-:W-:Y:S01]  /*1580*/  HMUL2 R41, R41.H0_H0, R10.H0_H0 ;  /* 0x2000000a29297232 */ /* 0x001fe20000000800 */
[----:B------:R-:W-:Y:S06]  /*1590*/  @!P1 BRA `(.L_x_1361) ;  /* 0xfffffffc00589947 */ /* 0x000fec000383ffff */
.L_x_1360:
[C---:B------:R-:W-:Y:S01]  /*15a0*/  ISETP.GT.AND P1, PT, R93.reuse, UR6, PT ;  /* 0x000000065d007c0c */ /* 0x040fe2000bf24270 */
[----:B0-----:R-:W-:Y:S01]  /*15b0*/  HFMA2 R7, -RZ, RZ, 0, 0 ;  /* 0x00000000ff077431 */ /* 0x001fe200000001ff */
[----:B------:R-:W-:Y:S02]  /*15c0*/  SHF.R.S32.HI R3, RZ, 0x1f, R20 ;  /* 0x0000001fff037819 */ /* 0x000fe40000011414 */
[----:B------:R-:W-:Y:S02]  /*15d0*/  CS2R R10, SRZ ;  /* 0x00000000000a7805 */ /* 0x000fe4000001ff00 */
[----:B--2---:R-:W-:Y:S02]  /*15e0*/  ISETP.GT.AND P3, PT, R93, UR12, PT ;  /* 0x0000000c5d007c0c */ /* 0x004fe4000bf64270 */
[----:B------:R-:W-:Y:S02]  /*15f0*/  LEA.HI R3, R3, R20, RZ, 0x5 ;  /* 0x0000001403037211 */ /* 0x000fe400078f28ff */
[----:B---3--:R-:W-:-:S02]  /*1600*/  ISETP.GT.AND P4, PT, R93, UR5, PT ;  /* 0x000000055d007c0c */ /* 0x008fc4000bf84270 */
[C---:B----4-:R-:W-:Y:S02]  /*1610*/  ISETP.GT.AND P5, PT, R93.reuse, UR10, PT ;  /* 0x0000000a5d007c0c */ /* 0x050fe4000bfa4270 */
[----:B-1----:R-:W-:Y:S02]  /*1620*/  ISETP.GT.AND P6, PT, R93, UR11, PT ;  /* 0x0000000b5d007c0c */ /* 0x002fe4000bfc4270 */
[----:B------:R-:W-:Y:S01]  /*1630*/  SHF.R.S32.HI R12, RZ, 0x5, R3 ;  /* 0x00000005ff0c7819 */ /* 0x000fe20000011403 */
[----:B------:R-:W-:Y:S01]  /*1640*/  HFMA2 R3, -RZ, RZ, 0, 0 ;  /* 0x00000000ff037431 */ /* 0x000fe200000001ff */
[----:B------:R-:W-:Y:S01]  /*1650*/  MOV R8, RZ ;  /* 0x000000ff00087202 */ /* 0x000fe20000000f00 */
        /* <DEDUP_REMOVED lines=8> */
.L_x_1362:
        /* <DEDUP_REMOVED lines=8> */
.L_x_1363:
        /* <DEDUP_REMOVED lines=8> */
.L_x_1364:
        /* <DEDUP_REMOVED lines=8> */
.L_x_1365:
        /* <DEDUP_REMOVED lines=8> */
.L_x_1366:
        /* <DEDUP_REMOVED lines=22> */
[----:B-----5:R-:W-:Y:S02]  /*1a40*/  PRMT R22, RZ, 0x5410, RZ ;  /* 0x00005410ff167816 */ /* 0x020fe400000000ff */
[----:B------:R-:W-:-:S02]  /*1a50*/  PRMT R21, RZ, 0x5410, RZ ;  /* 0x00005410ff157816 */ /* 0x000fc400000000ff */
        /* <DEDUP_REMOVED lines=29> */
[----:B------:R-:W-:Y:S01]  /*1c30*/  LEA.HI R7, R8, 0xffffff80, RZ, 0x8 ;  /* 0xffffff8008077811 */ /* 0x000fe200078f40ff */
[----:B------:R2:W1:Y:S01]  /*1c40*/  I2F.F16 R30, R4 ;  /* 0x00000004001e7306 */ /* 0x0004620000200c00 */
[----:B0-----:R-:W-:-:S02]  /*1c50*/  SHF.R.U32.HI R3, RZ, 0x8, R10 ;  /* 0x00000008ff037819 */ /* 0x001fc4000001160a */
[----:B------:R-:W-:Y:S02]  /*1c60*/  IADD3 R2, PT, PT, R2, -0x80, RZ ;  /* 0xffffff8002027810 */ /* 0x000fe40007ffe0ff */
[----:B------:R-:W-:Y:S02]  /*1c70*/  SHF.R.U32.HI R10, RZ, 0x10, R10 ;  /* 0x00000010ff0a7819 */ /* 0x000fe4000001160a */
[----:B------:R-:W-:Y:S01]  /*1c80*/  LOP3.LUT R3, R3, 0xff, RZ, 0xc0, !PT ;  /* 0x000000ff03037812 */ /* 0x000fe200078ec0ff */
[----:B------:R0:W1:Y:S01]  /*1c90*/  I2F.F16 R37, R0 ;  /* 0x0000000000257306 */ /* 0x0000620000200c00 */
[--C-:B--2---:R-:W-:Y:S02]  /*1ca0*/  SHF.R.U32.HI R4, RZ, 0x8, R11.reuse ;  /* 0x00000008ff047819 */ /* 0x104fe4000001160b */
[----:B------:R-:W-:Y:S02]  /*1cb0*/  SHF.R.U32.HI R11, RZ, 0x10, R11 ;  /* 0x00000010ff0b7819 */ /* 0x000fe4000001160b */
[----:B------:R-:W-:-:S02]  /*1cc0*/  LEA.HI R20, R9, 0xffffff80, RZ, 0x8 ;  /* 0xffffff8009147811 */ /* 0x000fc400078f40ff */
[----:B------:R-:W-:Y:S01]  /*1cd0*/  SHF.R.U32.HI R8, RZ, 0x10, R8 ;  /* 0x00000010ff087819 */ /* 0x000fe20000011608 */
[----:B------:R3:W2:Y:S01]  /*1ce0*/  I2F.F16 R38, R2 ;  /* 0x0000000200267306 */ /* 0x0006a20000200c00 */
[----:B0-----:R-:W-:Y:S02]  /*1cf0*/  LOP3.LUT R0, R10, 0xff, RZ, 0xc0, !PT ;  /* 0x000000ff0a007812 */ /* 0x001fe400078ec0ff */
[----:B------:R-:W-:Y:S02]  /*1d00*/  SHF.R.U32.HI R9, RZ, 0x10, R9 ;  /* 0x00000010ff097819 */ /* 0x000fe40000011609 */
[----:B------:R-:W-:Y:S02]  /*1d10*/  IADD3 R45, PT, PT, R0, -0x80, RZ ;  /* 0xffffff80002d7810 */ /* 0x000fe40007ffe0ff */
[----:B------:R-:W-:Y:S01]  /*1d20*/  LOP3.LUT R0, R11, 0xff, RZ, 0xc0, !PT ;  /* 0x000000ff0b007812 */ /* 0x000fe200078ec0ff */
[----:B------:R-:W0:Y:S01]  /*1d30*/  I2F.F16 R7, R7 ;  /* 0x0000000700077306 */ /* 0x000e220000200c00 */
[----:B---3--:R-:W-:-:S02]  /*1d40*/  LOP3.LUT R2, R13, 0xff, RZ, 0xc0, !PT ;  /* 0x000000ff0d027812 */ /* 0x008fc400078ec0ff */
[----:B------:R-:W-:Y:S02]  /*1d50*/  IADD3 R46, PT, PT, R0, -0x80, RZ ;  /* 0xffffff80002e7810 */ /* 0x000fe40007ffe0ff */
[----:B------:R-:W-:Y:S02]  /*1d60*/  IADD3 R48, PT, PT, R2, -0x80, RZ ;  /* 0xffffff8002307810 */ /* 0x000fe40007ffe0ff */
[----:B------:R-:W-:Y:S01]  /*1d70*/  LOP3.LUT R2, R14, 0xff, RZ, 0xc0, !PT ;  /* 0x000000ff0e027812 */ /* 0x000fe200078ec0ff */
[----:B------:R-:W3:Y:S01]  /*1d80*/  I2F.F16 R20, R20 ;  /* 0x0000001400147306 */ /* 0x000ee20000200c00 */
[----:B------:R-:W-:Y:S02]  /*1d90*/  LOP3.LUT R0, R12, 0xff, RZ, 0xc0, !PT ;  /* 0x000000ff0c007812 */ /* 0x000fe400078ec0ff */
[----:B------:R-:W-:Y:S02]  /*1da0*/  IADD3 R49, PT, PT, R2, -0x80, RZ ;  /* 0xffffff8002317810 */ /* 0x000fe40007ffe0ff */
[----:B------:R-:W-:-:S02]  /*1db0*/  SHF.R.U32.HI R2, RZ, 0x8, R12 ;  /* 0x00000008ff027819 */ /* 0x000fc4000001160c */
[----:B------:R-:W-:Y:S01]  /*1dc0*/  IADD3 R3, PT, PT, R3, -0x80, RZ ;  /* 0xffffff8003037810 */ /* 0x000fe20007ffe0ff */
[----:B------:R-:W0:Y:S01]  /*1dd0*/  I2F.F16 R28, R28 ;  /* 0x0000001c001c7306 */ /* 0x000e220000200c00 */
[----:B------:R-:W-:Y:S02]  /*1de0*/  LEA.HI R31, R12, 0xffffff80, RZ, 0x8 ;  /* 0xffffff800c1f7811 */ /* 0x000fe400078f40ff */
[----:B------:R-:W-:Y:S02]  /*1df0*/  LOP3.LUT R8, R8, 0xff, RZ, 0xc0, !PT ;  /* 0x000000ff08087812 */ /* 0x000fe400078ec0ff */
[----:B------:R-:W-:Y:S02]  /*1e00*/  IADD3 R0, PT, PT, R0, -0x80, RZ ;  /* 0xffffff8000007810 */ /* 0x000fe40007ffe0ff */
[----:B------:R-:W-:Y:S01]  /*1e10*/  LOP3.LUT R9, R9, 0xff, RZ, 0xc0, !PT ;  /* 0x000000ff09097812 */ /* 0x000fe200078ec0ff */
[----:B------:R5:W0:Y:S01]  /*1e20*/  I2F.F16 R10, R3 ;  /* 0x00000003000a7306 */ /* 0x000a220000200c00 */
[----:B------:R-:W-:-:S02]  /*1e30*/  LOP3.LUT R2, R2, 0xff, RZ, 0xc0, !PT ;  /* 0x000000ff02027812 */ /* 0x000fc400078ec0ff */
[----:B------:R-:W-:Y:S02]  /*1e40*/  SHF.R.U32.HI R12, RZ, 0x10, R12 ;  /* 0x00000010ff0c7819 */ /* 0x000fe4000001160c */
[----:B------:R-:W-:Y:S02]  /*1e50*/  IADD3 R8, PT, PT, R8, -0x80, RZ ;  /* 0xffffff8008087810 */ /* 0x000fe40007ffe0ff */
[----:B------:R-:W-:Y:S01]  /*1e60*/  IADD3 R9, PT, PT, R9, -0x80, RZ ;  /* 0xffffff8009097810 */ /* 0x000fe20007ffe0ff */
[----:B------:R4:W0:Y:S01]  /*1e70*/  I2F.F16 R47, R0 ;  /* 0x00000000002f7306 */ /* 0x0008220000200c00 */
[----:B-----5:R-:W-:Y:S02]  /*1e80*/  LOP3.LUT R3, R15, 0xff, RZ, 0xc0, !PT ;  /* 0x000000ff0f037812 */ /* 0x020fe400078ec0ff */
[----:B------:R-:W-:Y:S02]  /*1e90*/  LOP3.LUT R4, R4, 0xff, RZ, 0xc0, !PT ;  /* 0x000000ff04047812 */ /* 0x000fe400078ec0ff */
[----:B------:R-:W-:-:S02]  /*1ea0*/  IADD3 R2, PT, PT, R2, -0x80, RZ ;  /* 0xffffff8002027810 */ /* 0x000fc40007ffe0ff */
[----:B------:R-:W-:Y:S01]  /*1eb0*/  IADD3 R50, PT, PT, R3, -0x80, RZ ;  /* 0xffffff8003327810 */ /* 0x000fe20007ffe0ff */
[----:B------:R5:W0:Y:S01]  /*1ec0*/  I2F.F16 R36, R8 ;  /* 0x0000000800247306 */ /* 0x000a220000200c00 */
[----:B----4-:R-:W-:Y:S02]  /*1ed0*/  LOP3.LUT R0, R12, 0xff, RZ, 0xc0, !PT ;  /* 0x000000ff0c007812 */ /* 0x010fe400078ec0ff */
[----:B------:R-:W-:Y:S02]  /*1ee0*/  LEA.HI R33, R13, 0xffffff80, RZ, 0x8 ;  /* 0xffffff800d217811 */ /* 0x000fe400078f40ff */
[----:B------:R-:W-:Y:S02]  /*1ef0*/  LEA.HI R34, R14, 0xffffff80, RZ, 0x8 ;  /* 0xffffff800e227811 */ /* 0x000fe400078f40ff */
[----:B------:R-:W-:Y:S01]  /*1f00*/  IADD3 R4, PT, PT, R4, -0x80, RZ ;  /* 0xffffff8004047810 */ /* 0x000fe20007ffe0ff */
[----:B------:R4:W0:Y:S01]  /*1f10*/  I2F.F16 R39, R9 ;  /* 0x0000000900277306 */ /* 0x0008220000200c00 */
[----:B------:R-:W-:-:S02]  /*1f20*/  SHF.R.U32.HI R3, RZ, 0x8, R13 ;  /* 0x00000008ff037819 */ /* 0x000fc4000001160d */
[----:B------:R-:W-:Y:S02]  /*1f30*/  IADD3 R0, PT, PT, R0, -0x80, RZ ;  /* 0xffffff8000007810 */ /* 0x000fe40007ffe0ff */
[--C-:B-----5:R-:W-:Y:S02]  /*1f40*/  SHF.R.U32.HI R8, RZ, 0x8, R14.reuse ;  /* 0x00000008ff087819 */ /* 0x120fe4000001160e */
[----:B------:R-:W-:Y:S01]  /*1f50*/  SHF.R.U32.HI R13, RZ, 0x10, R13 ;  /* 0x00000010ff0d7819 */ /* 0x000fe2000001160d */
[----:B------:R5:W0:Y:S01]  /*1f60*/  I2F.F16 R12, R2 ;  /* 0x00000002000c7306 */ /* 0x000a220000200c00 */
[----:B------:R-:W-:Y:S02]  /*1f70*/  SHF.R.U32.HI R14, RZ, 0x10, R14 ;  /* 0x00000010ff0e7819 */ /* 0x000fe4000001160e */
[----:B----4-:R-:W-:Y:S02]  /*1f80*/  SHF.R.U32.HI R9, RZ, 0x10, R15 ;  /* 0x00000010ff097819 */ /* 0x010fe4000001160f */
[----:B------:R-:W-:-:S02]  /*1f90*/  LOP3.LUT R3, R3, 0xff, RZ, 0xc0, !PT ;  /* 0x000000ff03037812 */ /* 0x000fc400078ec0ff */
[----:B------:R-:W-:Y:S01]  /*1fa0*/  LOP3.LUT R8, R8, 0xff, RZ, 0xc0, !PT ;  /* 0x000000ff08087812 */ /* 0x000fe200078ec0ff */
[----:B------:R4:W0:Y:S01]  /*1fb0*/  I2F.F16 R11, R4 ;  /* 0x00000004000b7306 */ /* 0x0008220000200c00 */
[----:B-----5:R-:W-:Y:S02]  /*1fc0*/  SHF.R.U32.HI R2, RZ, 0x8, R15 ;  /* 0x00000008ff027819 */ /* 0x020fe4000001160f */
[----:B------:R-:W-:Y:S02]  /*1fd0*/  LOP3.LUT R9, R9, 0xff, RZ, 0xc0, !PT ;  /* 0x000000ff09097812 */ /* 0x000fe400078ec0ff */
[----:B------:R-:W-:Y:S02]  /*1fe0*/  LOP3.LUT R2, R2, 0xff, RZ, 0xc0, !PT ;  /* 0x000000ff02027812 */ /* 0x000fe400078ec0ff */
[----:B------:R-:W-:Y:S01]  /*1ff0*/  LEA.HI R35, R15, 0xffffff80, RZ, 0x8 ;  /* 0xffffff800f237811 */ /* 0x000fe200078f40ff */
[----:B------:R5:W0:Y:S01]  /*2000*/  I2F.F16 R51, R0 ;  /* 0x0000000000337306 */ /* 0x000a220000200c00 */
[----:B----4-:R-:W-:-:S02]  /*2010*/  LOP3.LUT R4, R13, 0xff, RZ, 0xc0, !PT ;  /* 0x000000ff0d047812 */ /* 0x010fc400078ec0ff */
[----:B------:R-:W-:Y:S02]  /*2020*/  IADD3 R3, PT, PT, R3, -0x80, RZ ;  /* 0xffffff8003037810 */ /* 0x000fe40007ffe0ff */
[----:B------:R-:W-:Y:S02]  /*2030*/  IADD3 R4, PT, PT, R4, -0x80, RZ ;  /* 0xffffff8004047810 */ /* 0x000fe40007ffe0ff */
[----:B------:R-:W-:Y:S01]  /*2040*/  IADD3 R8, PT, PT, R8, -0x80, RZ ;  /* 0xffffff8008087810 */ /* 0x000fe20007ffe0ff */
[----:B------:R-:W4:Y:S01]  /*2050*/  I2F.F16 R31, R31 ;  /* 0x0000001f001f7306 */ /* 0x000f220000200c00 */
[----:B-----5:R-:W-:Y:S02]  /*2060*/  LOP3.LUT R0, R14, 0xff, RZ, 0xc0, !PT ;  /* 0x000000ff0e007812 */ /* 0x020fe400078ec0ff */
        /* <DEDUP_REMOVED lines=18> */
[----:B-----5:R-:W-:Y:S01]  /*2190*/  PRMT R21, RZ, 0x7610, R21 ;  /* 0x00007610ff157816 */ /* 0x020fe20000000015 */
[----:B-1234-:R-:W-:Y:S06]  /*21a0*/  @!P1 BRA `(.L_x_1368) ;  /* 0x0000000400689947 */ /* 0x01efec0003800000 */
[----:B------:R-:W1:Y:S01]  /*21b0*/  LDS.64 R56, [UR5] ;  /* 0x00000005ff387984 */ /* 0x000e620008000a00 */
[----:B------:R-:W-:Y:S02]  /*21c0*/  HADD2.F32 R58, -RZ, R29.H0_H0 ;  /* 0x2000001dff3a7230 */ /* 0x000fe40000004100 */
[----:B------:R-:W-:Y:S01]  /*21d0*/  HADD2.F32 R0, -RZ, R17.H0_H0 ;  /* 0x20000011ff007230 */ /* 0x000fe20000004100 */
[----:B------:R-:W2:Y:S01]  /*21e0*/  LDS.64 R8, [UR5+0x8] ;  /* 0x00000805ff087984 */ /* 0x000ea20008000a00 */
[----:B------:R-:W-:Y:S02]  /*21f0*/  HADD2.F32 R55, -RZ, R38.H0_H0 ;  /* 0x20000026ff377230 */ /* 0x000fe40000004100 */
[----:B------:R-:W-:Y:S02]  /*2200*/  HADD2.F32 R27, -RZ, R37.H0_H0 ;  /* 0x20000025ff1b7230 */ /* 0x000fe40000004100 */
[----:B------:R-:W-:Y:S02]  /*2210*/  HADD2.F32 R2, -RZ, R32.H0_H0 ;  /* 0x20000020ff027230 */ /* 0x000fe40000004100 */
[----:B------:R-:W-:-:S02]  /*2220*/  HADD2.F32 R4, -RZ, R30.H0_H0 ;  /* 0x2000001eff047230 */ /* 0x000fc40000004100 */
[--C-:B-1----:R-:W-:Y:S02]  /*2230*/  HADD2.F32 R3, -RZ, R56.reuse.H0_H0 ;  /* 0x20000038ff037230 */ /* 0x102fe40000004100 */
[----:B------:R-:W-:Y:S02]  /*2240*/  HADD2.F32 R56, -RZ, R56.H1_H1 ;  /* 0x30000038ff387230 */ /* 0x000fe40000004100 */
[----:B------:R-:W-:Y:S02]  /*2250*/  HADD2.F32 R40, -RZ, R57.H0_H0 ;  /* 0x20000039ff287230 */ /* 0x000fe40000004100 */
[C---:B------:R-:W-:Y:S01]  /*2260*/  FFMA.FTZ R59, R3.reuse, R58, RZ ;  /* 0x0000003a033b7223 */ /* 0x040fe200000100ff */
[----:B------:R-:W-:Y:S01]  /*2270*/  FFMA.FTZ R0, R0, R3, RZ ;  /* 0x0000000300007223 */ /* 0x000fe200000100ff */
[C---:B------:R-:W-:Y:S01]  /*2280*/  FFMA.FTZ R61, R3.reuse, R2, RZ ;  /* 0x00000002033d7223 */ /* 0x040fe200000100ff */
[----:B------:R-:W-:Y:S01]  /*2290*/  FFMA.FTZ R4, R3, R4, RZ ;  /* 0x0000000403047223 */ /* 0x000fe200000100ff */
[----:B------:R-:W-:Y:S01]  /*22a0*/  FFMA.FTZ R55, R56, R55, R59 ;  /* 0x0000003738377223 */ /* 0x000fe2000001003b */
[----:B------:R-:W-:Y:S01]  /*22b0*/  FFMA.FTZ R0, R27, R56, R0 ;  /* 0x000000381b007223 */ /* 0x000fe20000010000 */
[----:B0-----:R-:W-:-:S02]  /*22c0*/  HADD2.F32 R59, -RZ, R11.H0_H0 ;  /* 0x2000000bff3b7230 */ /* 0x001fc40000004100 */
[----:B------:R-:W-:Y:S02]  /*22d0*/  HADD2.F32 R27, -RZ, R10.H0_H0 ;  /* 0x2000000aff1b7230 */ /* 0x000fe40000004100 */
[----:B------:R-:W-:Y:S02]  /*22e0*/  HADD2.F32 R2, -RZ, R39.H0_H0 ;  /* 0x20000027ff027230 */ /* 0x000fe40000004100 */
        /* <DEDUP_REMOVED lines=16> */
[----:B--2---:R-:W-:Y:S02]  /*23f0*/  HADD2.F32 R4, -RZ, R8.H0_H0 ;  /* 0x20000008ff047230 */ /* 0x004fe40000004100 */
        /* <DEDUP_REMOVED lines=53> */
.L_x_1368:
[----:B------:R-:W-:Y:S01]  /*2750*/  PRMT R21, R21, 0x5410, RZ ;  /* 0x0000541015157816 */ /* 0x000fe200000000ff */
[----:B------:R-:W-:Y:S01]  /*2760*/  IMAD.WIDE R8, R89, 0x4, R18 ;  /* 0x0000000459087825 */ /* 0x000fe200078e0212 */
        /* <DEDUP_REMOVED lines=9> */
[----:B------:R-:W1:Y:S01]  /*2800*/  LDS.64 R2, [UR5+0x40] ;  /* 0x00004005ff027984 */ /* 0x000e620008000a00 */
[----:B------:R-:W-:Y:S02]  /*2810*/  HADD2.F32 R0, -RZ, R17.H0_H0 ;  /* 0x20000011ff007230 */ /* 0x000fe40000004100 */
[----:B------:R-:W-:Y:S01]  /*2820*/  HADD2.F32 R57, -RZ, R37.H0_H0 ;  /* 0x20000025ff397230 */ /* 0x000fe20000004100 */
[----:B------:R-:W2:Y:S01]  /*2830*/  LDS.64 R18, [UR5+0x48] ;  /* 0x00004805ff127984 */ /* 0x000ea20008000a00 */
[----:B------:R-:W-:Y:S02]  /*2840*/  HADD2.F32 R59, -RZ, R38.H0_H0 ;  /* 0x20000026ff3b7230 */ /* 0x000fe40000004100 */
[----:B------:R-:W-:Y:S02]  /*2850*/  HADD2.F32 R4, -RZ, R30.H0_H0 ;  /* 0x2000001eff047230 */ /* 0x000fe40000004100 */
[----:B0-----:R-:W-:Y:S02]  /*2860*/  HADD2.F32 R61, -RZ, R11.H0_H0 ;  /* 0x2000000bff3d7230 */ /* 0x001fe40000004100 */
[----:B------:R-:W-:-:S02]  /*2870*/  HADD2.F32 R58, -RZ, R16.H0_H0 ;  /* 0x20000010ff3a7230 */ /* 0x000fc40000004100 */
[----:B------:R-:W-:Y:S02]  /*2880*/  HADD2.F32 R60, -RZ, R50.H0_H0 ;  /* 0x20000032ff3c7230 */ /* 0x000fe40000004100 */
[--C-:B-1----:R-:W-:Y:S02]  /*2890*/  HADD2.F32 R21, -RZ, R2.reuse.H0_H0 ;  /* 0x20000002ff157230 */ /* 0x102fe40000004100 */
        /* <DEDUP_REMOVED lines=26> */
[----:B--2---:R-:W-:Y:S02]  /*2a40*/  HADD2.F32 R0, -RZ, R18.H0_H0 ;  /* 0x20000012ff007230 */ /* 0x004fe40000004100 */
        /* <DEDUP_REMOVED lines=53> */
.L_x_1370:
        /* <DEDUP_REMOVED lines=98> */
.L_x_1371:
[----:B------:R-:W-:Y:S01]  /*33c0*/  PRMT R21, RZ, 0x5410, RZ ;  /* 0x00005410ff157816 */ /* 0x000fe200000000ff */
[----:B------:R-:W-:Y:S06]  /*33d0*/  @P3 BRA `(.L_x_1369) ;  /* 0x0000000400683947 */ /* 0x000fec0003800000 */
[----:B------:R-:W1:Y:S01]  /*33e0*/  LDS.64 R2, [UR5+0xc0] ;  /* 0x0000c005ff027984 */ /* 0x000e620008000a00 */
[----:B------:R-:W-:Y:S02]  /*33f0*/  HADD2.F32 R0, -RZ, R17.H0_H0 ;  /* 0x20000011ff007230 */ /* 0x000fe40000004100 */
[----:B------:R-:W-:Y:S01]  /*3400*/  HADD2.F32 R4, -RZ, R30.H0_H0 ;  /* 0x2000001eff047230 */ /* 0x000fe20000004100 */
[----:B------:R-:W2:Y:S01]  /*3410*/  LDS.64 R18, [UR5+0xc8] ;  /* 0x0000c805ff127984 */ /* 0x000ea20008000a00 */
[----:B------:R-:W-:Y:S02]  /*3420*/  HADD2.F32 R58, -RZ, R37.H0_H0 ;  /* 0x20000025ff3a7230 */ /* 0x000fe40000004100 */
[----:B0-----:R-:W-:Y:S02]  /*3430*/  HADD2.F32 R10, -RZ, R10.H0_H0 ;  /* 0x2000000aff0a7230 */ /* 0x001fe40000004100 */
        /* <DEDUP_REMOVED lines=12> */
[--C-:B-1----:R-:W-:Y:S02]  /*3500*/  HADD2.F32 R56, -RZ, R3.reuse.H0_H0 ;  /* 0x20000003ff387230 */ /* 0x102fe40000004100 */
[----:B------:R-:W-:-:S02]  /*3510*/  HADD2.F32 R55, -RZ, R3.H1_H1 ;  /* 0x30000003ff377230 */ /* 0x000fc40000004100 */
[--C-:B------:R-:W-:Y:S02]  /*3520*/  HADD2.F32 R21, -RZ, R2.reuse.H0_H0 ;  /* 0x20000002ff157230 */ /* 0x100fe40000004100 */
[----:B------:R-:W-:Y:S02]  /*3530*/  HADD2.F32 R22, -RZ, R2.H1_H1 ;  /* 0x30000002ff167230 */ /* 0x000fe40000004100 */
[----:B------:R-:W-:Y:S02]  /*3540*/  HADD2.F32 R3, -RZ, R32.H0_H0 ;  /* 0x20000020ff037230 */ /* 0x000fe40000004100 */
[-C--:B------:R-:W-:Y:S01]  /*3550*/  FFMA.FTZ R17, R0, R21.reuse, RZ ;  /* 0x0000001500117223 */ /* 0x080fe200000100ff */
[----:B------:R-:W-:Y:S02]  /*3560*/  HADD2.F32 R2, -RZ, R29.H0_H0 ;  /* 0x2000001dff027230 */ /* 0x000fe40000004100 */
[----:B------:R-:W-:Y:S02]  /*3570*/  HADD2.F32 R0, -RZ, R36.H0_H0 ;  /* 0x20000024ff007230 */ /* 0x000fe40000004100 */
[-C--:B------:R-:W-:Y:S01]  /*3580*/  FFMA.FTZ R3, R3, R21.reuse, RZ ;  /* 0x0000001503037223 */ /* 0x080fe200000100ff */
[----:B------:R-:W-:Y:S01]  /*3590*/  FFMA.FTZ R17, R58, R22, R17 ;  /* 0x000000163a117223 */ /* 0x000fe20000010011 */
[-C--:B------:R-:W-:Y:S01]  /*35a0*/  FFMA.FTZ R29, R2, R21.reuse, RZ ;  /* 0x00000015021d7223 */ /* 0x080fe200000100ff */
[----:B------:R-:W-:Y:S01]  /*35b0*/  FFMA.FTZ R21, R4, R21, RZ ;  /* 0x0000001504157223 */ /* 0x000fe200000100ff */
[----:B------:R-:W-:-:S02]  /*35c0*/  HADD2.F32 R4, -RZ, R45.H0_H0 ;  /* 0x2000002dff047230 */ /* 0x000fc40000004100 */
[-C--:B------:R-:W-:Y:S01]  /*35d0*/  FFMA.FTZ R3, R10, R22.reuse, R3 ;  /* 0x000000160a037223 */ /* 0x080fe20000010003 */
[----:B------:R-:W-:Y:S02]  /*35e0*/  HADD2.F32 R2, -RZ, R39.H0_H0 ;  /* 0x20000027ff027230 */ /* 0x000fe40000004100 */
[-C--:B------:R-:W-:Y:S01]  /*35f0*/  FFMA.FTZ R29, R38, R22.reuse, R29 ;  /* 0x00000016261d7223 */ /* 0x080fe2000001001d */
[----:B------:R-:W-:Y:S01]  /*3600*/  FFMA.FTZ R21, R30, R22, R21 ;  /* 0x000000161e157223 */ /* 0x000fe20000010015 */
[-C--:B------:R-:W-:Y:S01]  /*3610*/  FFMA.FTZ R0, R0, R56.reuse, R17 ;  /* 0x0000003800007223 */ /* 0x080fe20000010011 */
[-C--:B------:R-:W-:Y:S01]  /*3620*/  FFMA.FTZ R10, R4, R56.reuse, R3 ;  /* 0x00000038040a7223 */ /* 0x080fe20000010003 */
[-C--:B------:R-:W-:Y:S01]  /*3630*/  FFMA.FTZ R2, R2, R56.reuse, R29 ;  /* 0x0000003802027223 */ /* 0x080fe2000001001d */
[----:B------:R-:W-:Y:S02]  /*3640*/  HADD2.F32 R3, -RZ, R20.H0_H0 ;  /* 0x20000014ff037230 */ /* 0x000fe40000004100 */
[----:B------:R-:W-:Y:S01]  /*3650*/  FFMA.FTZ R56, R46, R56, R21 ;  /* 0x000000382e387223 */ /* 0x000fe20000010015 */
[----:B------:R-:W-:-:S02]  /*3660*/  HADD2.F32 R17, -RZ, R16.H0_H0 ;  /* 0x20000010ff117230 */ /* 0x000fc40000004100 */
[-C--:B------:R-:W-:Y:S01]  /*3670*/  FFMA.FTZ R0, R7, R55.reuse, R0 ;  /* 0x0000003707007223 */ /* 0x080fe20000010000 */
[-C--:B------:R-:W-:Y:S01]  /*3680*/  FFMA.FTZ R10, R11, R55.reuse, R10 ;  /* 0x000000370b0a7223 */ /* 0x080fe2000001000a */
[-C--:B------:R-:W-:Y:S01]  /*3690*/  FFMA.FTZ R4, R3, R55.reuse, R2 ;  /* 0x0000003703047223 */ /* 0x080fe20000010002 */
[----:B--2---:R-:W-:Y:S02]  /*36a0*/  HADD2.F32 R3, -RZ, R18.H0_H0 ;  /* 0x20000012ff037230 */ /* 0x004fe40000004100 */
[----:B------:R-:W-:Y:S01]  /*36b0*/  FFMA.FTZ R56, R17, R55, R56 ;  /* 0x0000003711387223 */ /* 0x000fe20000010038 */
[----:B------:R-:W-:Y:S02]  /*36c0*/  HADD2.F32 R17, -RZ, R49.H0_H0 ;  /* 0x20000031ff117230 */ /* 0x000fe40000004100 */
[----:B------:R-:W-:Y:S02]  /*36d0*/  HADD2.F32 R7, -RZ, R47.H0_H0 ;  /* 0x2000002fff077230 */ /* 0x000fe40000004100 */
[----:B------:R-:W-:-:S02]  /*36e0*/  HADD2.F32 R11, -RZ, R48.H0_H0 ;  /* 0x20000030ff0b7230 */ /* 0x000fc40000004100 */
        /* <DEDUP_REMOVED lines=19> */
[-C--:B------:R-:W-:Y:S01]  /*3820*/  FFMA.FTZ R4, R52, R2.reuse, R11 ;  /* 0x0000000234047223 */ /* 0x080fe2000001000b */
[----:B------:R-:W-:Y:S01]  /*3830*/  FFMA.FTZ R2, R54, R2, R3 ;  /* 0x0000000236027223 */ /* 0x000fe20000010003 */
[----:B------:R-:W-:Y:S02]  /*3840*/  HADD2.F32 R3, -RZ, R44.H0_H0 ;  /* 0x2000002cff037230 */ /* 0x000fe40000004100 */
[-C--:B------:R-:W-:Y:S01]  /*3850*/  FFMA.FTZ R10, R7, R19.reuse, R10 ;  /* 0x00000013070a7223 */ /* 0x080fe2000001000a */
[----:B------:R-:W-:Y:S02]  /*3860*/  HADD2.F32 R7, -RZ, R43.H0_H0 ;  /* 0x2000002bff077230 */ /* 0x000fe40000004100 */
[-C--:B------:R-:W-:Y:S01]  /*3870*/  FFMA.FTZ R0, R31, R19.reuse, R0 ;  /* 0x000000131f007223 */ /* 0x080fe20000010000 */
        /* <DEDUP_REMOVED lines=16> */
.L_x_1369:
        /* <DEDUP_REMOVED lines=124> */
[----:B------:R-:W-:-:S02]  /*4140*/  HADD2.F32 R61, -RZ, R15.H0_H0 ;  /* 0x2000000fff3d7230 */ /* 0x000fc40000004100 */
[----:B------:R-:W-:Y:S01]  /*4150*/  FFMA.FTZ R0, R55, R56, R0 ;  /* 0x0000003837007223 */ /* 0x000fe20000010000 */
[----:B------:R-:W-:Y:S02]  /*4160*/  HADD2.F32 R2, -RZ, R39.H0_H0 ;  /* 0x20000027ff027230 */ /* 0x000fe40000004100 */
[----:B------:R-:W-:Y:S02]  /*4170*/  HADD2.F32 R3, -RZ, R38.H0_H0 ;  /* 0x20000026ff037230 */ /* 0x000fe40000004100 */
[----:B------:R-:W-:Y:S01]  /*4180*/  FFMA.FTZ R61, R56, R61, R4 ;  /* 0x0000003d383d7223 */ /* 0x000fe20000010004 */
[----:B------:R-:W-:Y:S02]  /*4190*/  HADD2.F32 R55, -RZ, R14.H0_H0 ;  /* 0x2000000eff377230 */ /* 0x000fe40000004100 */
[----:B------:R-:W-:Y:S01]  /*41a0*/  FFMA.FTZ R4, R58, R2, R59 ;  /* 0x000000023a047223 */ /* 0x000fe2000001003b */
[----:B------:R-:W-:Y:S02]  /*41b0*/  HADD2.F32 R59, -RZ, R46.H0_H0 ;  /* 0x2000002eff3b7230 */ /* 0x000fe40000004100 */
[----:B------:R-:W-:Y:S01]  /*41c0*/  FFMA.FTZ R3, R3, R58, R0 ;  /* 0x0000003a03037223 */ /* 0x000fe20000010000 */
[----:B------:R-:W-:-:S02]  /*41d0*/  HADD2.F32 R57, -RZ, R57.H1_H1 ;  /* 0x30000039ff397230 */ /* 0x000fc40000004100 */
[----:B------:R-:W-:Y:S01]  /*41e0*/  FFMA.FTZ R55, R56, R55, R63 ;  /* 0x0000003738377223 */ /* 0x000fe2000001003f */
        /* <DEDUP_REMOVED lines=9> */
[--C-:B0-----:R-:W-:Y:S02]  /*4280*/  HADD2.F32 R4, -RZ, R8.reuse.H0_H0 ;  /* 0x20000008ff047230 */ /* 0x101fe40000004100 */
[C---:B------:R-:W-:Y:S01]  /*4290*/  FFMA.FTZ R61, R57.reuse, R56, R55 ;  /* 0x00000038393d7223 */ /* 0x040fe20000010037 */
[----:B------:R-:W-:Y:S02]  /*42a0*/  HADD2.F32 R3, -RZ, R47.H0_H0 ;  /* 0x2000002fff037230 */ /* 0x000fe40000004100 */
[----:B------:R-:W-:Y:S01]  /*42b0*/  FFMA.FTZ R63, R57, R60, R63 ;  /* 0x0000003c393f7223 */ /* 0x000fe2000001003f */
[----:B------:R-:W-:Y:S02]  /*42c0*/  HADD2.F32 R55, -RZ, R8.H1_H1 ;  /* 0x30000008ff377230 */ /* 0x000fe40000004100 */
        /* <DEDUP_REMOVED lines=14> */
[----:B------:R-:W-:Y:S02]  /*43b0*/  HADD2.F32 R60, -RZ, R19.H0_H0 ;  /* 0x20000013ff3c7230 */ /* 0x000fe40000004100 */
[----:B------:R-:W-:Y:S01]  /*43c0*/  FFMA.FTZ R3, R3, R8, R2 ;  /* 0x0000000803037223 */ /* 0x000fe20000010002 */
[----:B------:R-:W-:Y:S02]  /*43d0*/  HADD2.F32 R4, -RZ, R52.H0_H0 ;  /* 0x20000034ff047230 */ /* 0x000fe40000004100 */
[C---:B------:R-:W-:Y:S01]  /*43e0*/  FFMA.FTZ R61, R55.reuse, R58, R61 ;  /* 0x0000003a373d7223 */ /* 0x040fe2000001003d */
[----:B------:R-:W-:Y:S02]  /*43f0*/  HADD2.F32 R9, -RZ, R9.H1_H1 ;  /* 0x30000009ff097230 */ /* 0x000fe40000004100 */
[----:B------:R-:W-:Y:S01]  /*4400*/  FFMA.FTZ R63, R55, R60, R63 ;  /* 0x0000003c373f7223 */ /* 0x000fe2000001003f */
[----:B------:R-:W-:-:S02]  /*4410*/  HADD2.F32 R2, -RZ, R35.H0_H0 ;  /* 0x20000023ff027230 */ /* 0x000fc40000004100 */
[C---:B------:R-:W-:Y:S01]  /*4420*/  FFMA.FTZ R4, R8.reuse, R4, R57 ;  /* 0x0000000408047223 */ /* 0x040fe20000010039 */
[----:B------:R-:W-:Y:S02]  /*4430*/  HADD2.F32 R55, -RZ, R53.H0_H0 ;  /* 0x20000035ff377230 */ /* 0x000fe40000004100 */
        /* <DEDUP_REMOVED lines=26> */
.L_x_1372:
        /* <DEDUP_REMOVED lines=96> */
.L_x_1374:
        /* <DEDUP_REMOVED lines=95> */
.L_x_1375:
        /* <DEDUP_REMOVED lines=18> */
[----:B0-----:R-:W-:Y:S02]  /*52f0*/  HADD2.F32 R55, -RZ, R2.H0_H0 ;  /* 0x20000002ff377230 */ /* 0x001fe40000004100 */
[--C-:B------:R-:W-:Y:S02]  /*5300*/  HADD2.F32 R58, -RZ, R3.reuse.H0_H0 ;  /* 0x20000003ff3a7230 */ /* 0x100fe40000004100 */
[----:B------:R-:W-:-:S02]  /*5310*/  HADD2.F32 R57, -RZ, R3.H1_H1 ;  /* 0x30000003ff397230 */ /* 0x000fc40000004100 */
[-C--:B------:R-:W-:Y:S01]  /*5320*/  FFMA.FTZ R13, R0, R55.reuse, RZ ;  /* 0x00000037000d7223 */ /* 0x080fe200000100ff */
[----:B------:R-:W-:Y:S02]  /*5330*/  HADD2.F32 R56, -RZ, R2.H1_H1 ;  /* 0x30000002ff387230 */ /* 0x000fe40000004100 */
[----:B------:R-:W-:Y:S02]  /*5340*/  HADD2.F32 R3, -RZ, R34.H0_H0 ;  /* 0x20000022ff037230 */ /* 0x000fe40000004100 */
        /* <DEDUP_REMOVED lines=10> */
[----:B------:R-:W-:Y:S01]  /*53f0*/  FFMA.FTZ R31, R30, R56, R31 ;  /* 0x000000381e1f7223 */ /* 0x000fe2000001001f */
[----:B------:R-:W-:Y:S01]  /*5400*/  FFMA.FTZ R0, R0, R58, R13 ;  /* 0x0000003a00007223 */ /* 0x000fe2000001000d */
[----:B------:R-:W-:Y:S01]  /*5410*/  FFMA.FTZ R55, R4, R56, R55 ;  /* 0x0000003804377223 */ /* 0x000fe20000010037 */
[----:B------:R-:W-:Y:S01]  /*5420*/  FFMA.FTZ R12, R12, R58, R3 ;  /* 0x0000003a0c0c7223 */ /* 0x000fe20000010003 */
[----:B------:R-:W-:-:S02]  /*5430*/  HADD2.F32 R3, -RZ, R20.H0_H0 ;  /* 0x20000014ff037230 */ /* 0x000fc40000004100 */
[-C--:B------:R-:W-:Y:S01]  /*5440*/  FFMA.FTZ R2, R2, R58.reuse, R31 ;  /* 0x0000003a02027223 */ /* 0x080fe2000001001f */
[----:B------:R-:W-:Y:S02]  /*5450*/  HADD2.F32 R13, -RZ, R28.H0_H0 ;  /* 0x2000001cff0d7230 */ /* 0x000fe40000004100 */
[----:B------:R-:W-:Y:S01]  /*5460*/  FFMA.FTZ R58, R46, R58, R55 ;  /* 0x0000003a2e3a7223 */ /* 0x000fe20000010037 */
[-C--:B------:R-:W-:Y:S01]  /*5470*/  FFMA.FTZ R0, R7, R57.reuse, R0 ;  /* 0x0000003907007223 */ /* 0x080fe20000010000 */
        /* <DEDUP_REMOVED lines=27> */
[----:B------:R-:W-:Y:S01]  /*5630*/  FFMA.FTZ R2, R54, R2, R3 ;  /* 0x0000000236027223 */ /* 0x000fe20000010003 */
[----:B------:R-:W-:Y:S02]  /*5640*/  HADD2.F32 R3, -RZ, R44.H0_H0 ;  /* 0x2000002cff037230 */ /* 0x000fe40000004100 */
[-C--:B------:R-:W-:Y:S01]  /*5650*/  FFMA.FTZ R0, R33, R11.reuse, R0 ;  /* 0x0000000b21007223 */ /* 0x080fe20000010000 */
        /* <DEDUP_REMOVED lines=16> */
[----:B------:R-:W-:Y:S02]  /*5760*/  HFMA2 R22, R0, 1, 1, R22 ;  /* 0x3c003c0000167831 */ /* 0x000fe40000000016 */
[----:B------:R-:W-:-:S07]  /*5770*/  HADD2 R21, R10, R21 ;  /* 0x000000150a157230 */ /* 0x000fce0000000000 */
.L_x_1373:
        /* <DEDUP_REMOVED lines=198> */
.L_x_1376:
        /* <DEDUP_REMOVED lines=96> */
.L_x_1378:
        /* <DEDUP_REMOVED lines=95> */
.L_x_1379:
        /* <DEDUP_REMOVED lines=91> */
.L_x_1377:
        /* <DEDUP_REMOVED lines=199> */
.L_x_1380:
[----:B------:R-:W-:Y:S01]  /*81f0*/  MOV R93, R6 ;  /* 0x00000006005d7202 */ /* 0x000fe20000000f00 */
        /* <DEDUP_REMOVED lines=96> */
.L_x_1381:
        /* <DEDUP_REMOVED lines=96> */
.L_x_1382:
        /* <DEDUP_REMOVED lines=31> */
[-C--:B------:R-:W-:Y:S01]  /*8ff0*/  FFMA.FTZ R13, R30, R56.reuse, R13 ;  /* 0x000000381e0d7223 */ /* 0x080fe2000001000d */
[----:B------:R-:W-:Y:S01]  /*9000*/  FFMA.FTZ R3, R14, R56, R3 ;  /* 0x000000380e037223 */ /* 0x000fe20000010003 */
[----:B------:R-:W-:-:S02]  /*9010*/  HADD2.F32 R2, -RZ, R37.H0_H0 ;  /* 0x20000025ff027230 */ /* 0x000fc40000004100 */
[----:B------:R-:W-:Y:S01]  /*9020*/  FFMA.FTZ R0, R0, R58, R9 ;  /* 0x0000003a00007223 */ /* 0x000fe20000010009 */
[----:B------:R-:W-:Y:S01]  /*9030*/  FFMA.FTZ R55, R4, R56, R55 ;  /* 0x0000003804377223 */ /* 0x000fe20000010037 */
        /* <DEDUP_REMOVED lines=57> */
.L_x_1367:
[----:B------:R-:W-:-:S04]  /*93d0*/  VIMNMX R0, PT, PT, R90, UR12, PT ;  /* 0x0000000c5a007c48 */ /* 0x000fc8000bfe0100 */
[----:B------:R-:W-:-:S13]  /*93e0*/  ISETP.GT.AND P1, PT, R0, R93, PT ;  /* 0x0000005d0000720c */ /* 0x000fda0003f24270 */
[----:B------:R-:W-:Y:S05]  /*93f0*/  @!P1 BRA `(.L_x_1383) ;  /* 0x0000002800709947 */ /* 0x000fea0003800000 */
[----:B------:R-:W-:Y:S01]  /*9400*/  ISETP.EQ.OR P1, PT, R5, 0x3, P0 ;  /* 0x000000030500780c */ /* 0x000fe20000722670 */
[----:B------:R-:W0:Y:S01]  /*9410*/  LDCU UR5, c[0x0][0x3a8] ;  /* 0x00007500ff0577ac */ /* 0x000e220008000800 */
[----:B------:R-:W-:Y:S02]  /*9420*/  MOV R6, R16 ;  /* 0x0000001000067202 */ /* 0x000fe40000000f00 */
[----:B------:R-:W-:Y:S02]  /*9430*/  MOV R7, R17 ;  /* 0x0000001100077202 */ /* 0x000fe40000000f00 */
[----:B------:R-:W-:-:S07]  /*9440*/  VIMNMX.U32 R0, PT, PT, R90, UR12, PT ;  /* 0x0000000c5a007c48 */ /* 0x000fce000bfe0000 */
.L_x_1392:
[----:B------:R-:W1:Y:S01]  /*9450*/  LDC R89, c[0x0][0x3ac] ;  /* 0x0000eb00ff597b82 */ /* 0x000e620000000800 */
[----:B------:R-:W2:Y:S01]  /*9460*/  LDG.E.128.CONSTANT R16, desc[UR8][R6.64] ;  /* 0x0000000806107981 */ /* 0x000ea2000c1e9d00 */
[----:B-1----:R-:W-:-:S04]  /*9470*/  IMAD.WIDE R8, R89, 0x4, R6 ;  /* 0x0000000459087825 */ /* 0x002fc800078e0206 */
[----:B------:R-:W-:Y:S02]  /*9480*/  IMAD.WIDE R2, R89, 0x4, R8 ;  /* 0x0000000459027825 */ /* 0x000fe400078e0208 */
[----:B------:R-:W3:Y:S04]  /*9490*/  LDG.E.128.CONSTANT R8, desc[UR8][R8.64] ;  /* 0x0000000808087981 */ /* 0x000ee8000c1e9d00 */
[----:B------:R-:W4:Y:S01]  /*94a0*/  LDG.E.128.CONSTANT R12, desc[UR8][R2.64] ;  /* 0x00000008020c7981 */ /* 0x000f22000c1e9d00 */
[----:B------:R-:W-:Y:S01]  /*94b0*/  ISETP.NE.AND P2, PT, R94, RZ, PT ;  /* 0x000000ff5e00720c */ /* 0x000fe20003f45270 */
[----:B0-----:R-:W-:Y:S01]  /*94c0*/  UIMAD UR6, UR7, -0x4, UR5 ;  /* 0xfffffffc070678a4 */ /* 0x001fe2000f8e0205 */
[----:B--2---:R-:W-:Y:S02]  /*94d0*/  SHF.R.U32.HI R30, RZ, 0xc, R17 ;  /* 0x0000000cff1e7819 */ /* 0x004fe40000011611 */
[----:B------:R-:W-:-:S02]  /*94e0*/  LOP3.LUT R28, R17, 0x3f003f, RZ, 0xc0, !PT ;  /* 0x003f003f111c7812 */ /* 0x000fc400078ec0ff */
[----:B------:R-:W-:Y:S02]  /*94f0*/  SHF.R.U32.HI R29, RZ, 0x6, R17 ;  /* 0x00000006ff1d7819 */ /* 0x000fe40000011611 */
[----:B------:R-:W-:Y:S02]  /*9500*/  LOP3.LUT R31, R18, 0x3f003f, RZ, 0xc0, !PT ;  /* 0x003f003f121f7812 */ /* 0x000fe400078ec0ff */
[--C-:B------:R-:W-:Y:S02]  /*9510*/  SHF.R.U32.HI R35, RZ, 0x6, R18.reuse ;  /* 0x00000006ff237819 */ /* 0x100fe40000011612 */
[----:B------:R-:W-:Y:S02]  /*9520*/  SHF.R.U32.HI R36, RZ, 0xc, R18 ;  /* 0x0000000cff247819 */ /* 0x000fe40000011612 */
[----:B------:R-:W-:Y:S02]  /*9530*/  SHF.R.U32.HI R38, RZ, 0xc, R19 ;  /* 0x0000000cff267819 */ /* 0x000fe40000011613 */
[----:B------:R-:W-:-:S02]  /*9540*/  LOP3.LUT R49, R19, 0x3f003f, RZ, 0xc0, !PT ;  /* 0x003f003f13317812 */ /* 0x000fc400078ec0ff */
[----:B------:R-:W-:Y:S02]  /*9550*/  SHF.R.U32.HI R50, RZ, 0x6, R19 ;  /* 0x00000006ff327819 */ /* 0x000fe40000011613 */
[----:B------:R-:W-:Y:S02]  /*9560*/  LOP3.LUT R4, R16, 0x3f003f, RZ, 0xc0, !PT ;  /* 0x003f003f10047812 */ /* 0x000fe400078ec0ff */
[--C-:B------:R-:W-:Y:S02]  /*9570*/  SHF.R.U32.HI R20, RZ, 0x6, R16.reuse ;  /* 0x00000006ff147819 */ /* 0x100fe40000011610 */
[----:B------:R-:W-:-:S04]  /*9580*/  SHF.R.U32.HI R16, RZ, 0xc, R16 ;  /* 0x0000000cff107819 */ /* 0x000fc80000011610 */
[----:B------:R-:W-:Y:S02]  /*9590*/  LOP3.LUT R16, R16, 0xf000f, RZ, 0xc0, !PT ;  /* 0x000f000f10107812 */ /* 0x000fe400078ec0ff */
[--C-:B----4-:R-:W-:Y:S02]  /*95a0*/  SHF.R.U32.HI R5, RZ, 0x8, R12.reuse ;  /* 0x00000008ff057819 */ /* 0x110fe4000001160c */
[----:B------:R-:W-:Y:S02]  /*95b0*/  LOP3.LUT R17, R12, 0x3f003f, RZ, 0xc0, !PT ;  /* 0x003f003f0c117812 */ /* 0x000fe400078ec0ff */
[--C-:B------:R-:W-:Y:S02]  /*95c0*/  SHF.R.U32.HI R32, RZ, 0x6, R12.reuse ;  /* 0x00000006ff207819 */ /* 0x100fe4000001160c */
        /* <DEDUP_REMOVED lines=16> */
[----:B------:R-:W-:Y:S02]  /*96d0*/  LOP3.LUT R36, R13, 0x300030, R12, 0xf8, !PT ;  /* 0x003000300d247812 */ /* 0x000fe400078ef80c */
[----:B------:R-:W-:Y:S02]  /*96e0*/  LOP3.LUT R46, R14, 0x300030, R37, 0xf8, !PT ;  /* 0x003000300e2e7812 */ /* 0x000fe400078ef825 */
[----:B------:R-:W-:Y:S02]  /*96f0*/  LOP3.LUT R55, R15, 0x300030, R48, 0xf8, !PT ;  /* 0x003000300f377812 */ /* 0x000fe400078ef830 */
[----:B---3--:R-:W-:-:S02]  /*9700*/  LOP3.LUT R12, R8, 0x3f003f, RZ, 0xc0, !PT ;  /* 0x003f003f080c7812 */ /* 0x008fc400078ec0ff */
[--C-:B------:R-:W-:Y:S02]  /*9710*/  SHF.R.U32.HI R13, RZ, 0x6, R8.reuse ;  /* 0x00000006ff0d7819 */ /* 0x100fe40000011608 */
[----:B------:R-:W-:Y:S02]  /*9720*/  SHF.R.U32.HI R8, RZ, 0xc, R8 ;  /* 0x0000000cff087819 */ /* 0x000fe40000011608 */
[----:B------:R-:W-:Y:S02]  /*9730*/  LOP3.LUT R14, R9, 0x3f003f, RZ, 0xc0, !PT ;  /* 0x003f003f090e7812 */ /* 0x000fe400078ec0ff */
[--C-:B------:R-:W-:Y:S02]  /*9740*/  SHF.R.U32.HI R15, RZ, 0x6, R9.reuse ;  /* 0x00000006ff0f7819 */ /* 0x100fe40000011609 */
[----:B------:R-:W-:Y:S02]  /*9750*/  SHF.R.U32.HI R9, RZ, 0xc, R9 ;  /* 0x0000000cff097819 */ /* 0x000fe40000011609 */
        /* <DEDUP_REMOVED lines=62> */
[----:B------:R-:W-:Y:S01]  /*9b40*/  MOV R5, UR6 ;  /* 0x0000000600057c02 */ /* 0x000fe20008000f00 */
[----:B------:R-:W-:Y:S02]  /*9b50*/  HADD2 R38, R39, -1056, -1056 ;  /* 0xe420e42027267430 */ /* 0x000fe40000000000 */
[----:B------:R-:W-:Y:S01]  /*9b60*/  HADD2 R39, R49, -1056, -1056 ;  /* 0xe420e42031277430 */ /* 0x000fe20000000000 */
[----:B------:R-:W-:Y:S01]  /*9b70*/  ISETP.NE.AND P3, PT, R5, 0x1, PT ;  /* 0x000000010500780c */ /* 0x000fe20003f65270 */
        /* <DEDUP_REMOVED lines=72> */
.L_x_1384:
        /* <DEDUP_REMOVED lines=51> */
.L_x_1386:
        /* <DEDUP_REMOVED lines=48> */
.L_x_1387:
        /* <DEDUP_REMOVED lines=45> */
.L_x_1385:
        /* <DEDUP_REMOVED lines=13> */
[----:B----4-:R-:W-:Y:S02]  /*a9d0*/  SHF.R.U32.HI R2, RZ, 0x8, R12 ;  /* 0x00000008ff027819 */ /* 0x010fe4000001160c */
[----:B------:R-:W-:-:S02]  /*a9e0*/  LOP3.LUT R20, R12, 0x3f003f, RZ, 0xc0, !PT ;  /* 0x003f003f0c147812 */ /* 0x000fc400078ec0ff */
[--C-:B------:R-:W-:Y:S02]  /*a9f0*/  SHF.R.U32.HI R29, RZ, 0x6, R12.reuse ;  /* 0x00000006ff1d7819 */ /* 0x100fe4000001160c */
[----:B------:R-:W-:Y:S02]  /*aa00*/  SHF.R.U32.HI R19, RZ, 0xa, R12 ;  /* 0x0000000aff137819 */ /* 0x000fe4000001160c */
[--C-:B------:R-:W-:Y:S02]  /*aa10*/  SHF.R.U32.HI R49, RZ, 0x8, R15.reuse ;  /* 0x00000008ff317819 */ /* 0x100fe4000001160f */
[----:B------:R-:W-:Y:S02]  /*aa20*/  LOP3.LUT R54, R15, 0x3f003f, RZ, 0xc0, !PT ;  /* 0x003f003f0f367812 */ /* 0x000fe400078ec0ff */
[--C-:B------:R-:W-:Y:S02]  /*aa30*/  SHF.R.U32.HI R55, RZ, 0x6, R15.reuse ;  /* 0x00000006ff377819 */ /* 0x100fe4000001160f */
        /* <DEDUP_REMOVED lines=8> */
[----:B------:R-:W-:Y:S02]  /*aac0*/  LOP3.LUT R15, R34, 0xf000f, RZ, 0xc0, !PT ;  /* 0x000f000f220f7812 */ /* 0x000fe400078ec0ff */
[----:B------:R-:W-:Y:S02]  /*aad0*/  LOP3.LUT R14, R37, 0xf000f, RZ, 0xc0, !PT ;  /* 0x000f000f250e7812 */ /* 0x000fe400078ec0ff */
[----:B------:R-:W-:Y:S02]  /*aae0*/  LOP3.LUT R35, R30, 0x3f003f, RZ, 0xc0, !PT ;  /* 0x003f003f1e237812 */ /* 0x000fe400078ec0ff */
[----:B------:R-:W-:Y:S02]  /*aaf0*/  SHF.R.U32.HI R38, RZ, 0x6, R30 ;  /* 0x00000006ff267819 */ /* 0x000fe4000001161e */
[----:B------:R-:W-:-:S02]  /*ab00*/  LOP3.LUT R50, R31, 0x3f003f, RZ, 0xc0, !PT ;  /* 0x003f003f1f327812 */ /* 0x000fc400078ec0ff */
[----:B------:R-:W-:Y:S02]  /*ab10*/  SHF.R.U32.HI R51, RZ, 0x6, R31 ;  /* 0x00000006ff337819 */ /* 0x000fe4000001161f */
[----:B------:R-:W-:Y:S02]  /*ab20*/  LOP3.LUT R31, R13, 0x3f003f, RZ, 0xc0, !PT ;  /* 0x003f003f0d1f7812 */ /* 0x000fe400078ec0ff */
[--C-:B------:R-:W-:Y:S02]  /*ab30*/  SHF.R.U32.HI R36, RZ, 0x6, R13.reuse ;  /* 0x00000006ff247819 */ /* 0x100fe4000001160d */
[----:B------:R-:W-:Y:S02]  /*ab40*/  SHF.R.U32.HI R30, RZ, 0xa, R13 ;  /* 0x0000000aff1e7819 */ /* 0x000fe4000001160d */
[----:B------:R-:W-:Y:S02]  /*ab50*/  LOP3.LUT R28, R47, 0xf000f, RZ, 0xc0, !PT ;  /* 0x000f000f2f1c7812 */ /* 0x000fe400078ec0ff */
[----:B------:R-:W-:-:S02]  /*ab60*/  LOP3.LUT R13, R3, 0x300030, R2, 0xf8, !PT ;  /* 0x00300030030d7812 */ /* 0x000fc400078ef802 */
[----:B------:R-:W-:Y:S02]  /*ab70*/  LOP3.LUT R37, R15, 0x300030, R12, 0xf8, !PT ;  /* 0x003000300f257812 */ /* 0x000fe400078ef80c */
[----:B------:R-:W-:Y:S02]  /*ab80*/  LOP3.LUT R47, R14, 0x300030, R39, 0xf8, !PT ;  /* 0x003000300e2f7812 */ /* 0x000fe400078ef827 */
[----:B---3--:R-:W-:Y:S02]  /*ab90*/  LOP3.LUT R3, R8, 0x3f003f, RZ, 0xc0, !PT ;  /* 0x003f003f08037812 */ /* 0x008fe400078ec0ff */
        /* <DEDUP_REMOVED lines=10> */
[----:B------:R-:W-:Y:S02]  /*ac40*/  LOP3.LUT R52, R11, 0x3f003f, RZ, 0xc0, !PT ;  /* 0x003f003f0b347812 */ /* 0x000fe400078ec0ff */
[----:B------:R-:W-:Y:S02]  /*ac50*/  SHF.R.U32.HI R53, RZ, 0x6, R11 ;  /* 0x00000006ff357819 */ /* 0x000fe4000001160b */
[----:B------:R-:W-:Y:S02]  /*ac60*/  LOP3.LUT R51, R51, 0x3f003f, RZ, 0xc0, !PT ;  /* 0x003f003f33337812 */ /* 0x000fe400078ec0ff */
        /* <DEDUP_REMOVED lines=128> */
.L_x_1388:
        /* <DEDUP_REMOVED lines=49> */
.L_x_1390:
        /* <DEDUP_REMOVED lines=48> */
.L_x_1391:
        /* <DEDUP_REMOVED lines=46> */
.L_x_1389:
[----:B------:R-:W-:Y:S01]  /*bd60*/  IADD3 R93, PT, PT, R93, 0x20, RZ ;  /* 0x000000205d5d7810 */ /* 0x000fe20007ffe0ff */
[----:B------:R-:W-:Y:S01]  /*bd70*/  UIADD3 UR4, UPT, UPT, UR4, 0x40, URZ ;  /* 0x0000004004047890 */ /* 0x000fe2000fffe0ff */
[----:B------:R-:W-:Y:S02]  /*bd80*/  IMAD.WIDE R6, R89, 0x4, R6 ;  /* 0x0000000459067825 */ /* 0x000fe400078e0206 */
[----:B------:R-:W-:-:S13]  /*bd90*/  ISETP.GE.AND P2, PT, R93, R0, PT ;  /* 0x000000005d00720c */ /* 0x000fda0003f46270 */
[----:B------:R-:W-:Y:S05]  /*bda0*/  @!P2 BRA `(.L_x_1392) ;  /* 0xffffffd400a8a947 */ /* 0x000fea000383ffff */
[----:B------:R-:W-:-:S07]  /*bdb0*/  IMAD.WIDE R16, R89, 0x18, R16 ;  /* 0x0000001859107825 */ /* 0x000fce00078e0210 */
.L_x_1383:
[----:B------:R-:W0:Y:S02]  /*bdc0*/  LDCU UR5, c[0x0][0x3d4] ;  /* 0x00007a80ff0577ac */ /* 0x000e240008000800 */
[----:B0-----:R-:W-:-:S04]  /*bdd0*/  VIMNMX R10, PT, PT, R90, UR5, PT ;  /* 0x000000055a0a7c48 */ /* 0x001fc8000bfe0100 */
[----:B------:R-:W-:-:S13]  /*bde0*/  ISETP.GT.AND P1, PT, R10, R93, PT ;  /* 0x0000005d0a00720c */ /* 0x000fda0003f24270 */
[----:B------:R-:W-:Y:S05]  /*bdf0*/  @!P1 BRA `(.L_x_1393) ;  /* 0x0000006800c09947 */ /* 0x000fea0003800000 */
[----:B------:R-:W-:-:S13]  /*be00*/  ISETP.EQ.OR P1, PT, R5, 0x3, P0 ;  /* 0x000000030500780c */ /* 0x000fda0000722670 */
.L_x_1410:
[----:B------:R-:W2:Y:S01]  /*be10*/  LDG.E.128.CONSTANT R12, desc[UR8][R16.64] ;  /* 0x00000008100c7981 */ /* 0x000ea2000c1e9d00 */
[----:B------:R-:W-:Y:S02]  /*be20*/  ISETP.NE.AND P2, PT, R94, RZ, PT ;  /* 0x000000ff5e00720c */ /* 0x000fe40003f45270 */
[----:B------:R-:W-:Y:S02]  /*be30*/  MOV R8, 0x2c00 ;  /* 0x00002c0000087802 */ /* 0x000fe40000000f00 */
[----:B------:R-:W-:Y:S02]  /*be40*/  ISETP.NE.AND P3, PT, R5, 0x1, PT ;  /* 0x000000010500780c */ /* 0x000fe40003f65270 */
[----:B--2---:R-:W-:Y:S02]  /*be50*/  LOP3.LUT R4, R13, 0xf000f0, RZ, 0xc0, !PT ;  /* 0x00f000f00d047812 */ /* 0x004fe400078ec0ff */
[----:B------:R-:W-:Y:S02]  /*be60*/  LOP3.LUT R18, R14, 0xf000f0, RZ, 0xc0, !PT ;  /* 0x00f000f00e127812 */ /* 0x000fe400078ec0ff */
[----:B------:R-:W-:-:S02]  /*be70*/  LOP3.LUT R0, R12, 0xf000f, RZ, 0xc0, !PT ;  /* 0x000f000f0c007812 */ /* 0x000fc400078ec0ff */
[----:B------:R-:W-:Y:S02]  /*be80*/  LOP3.LUT R2, R12, 0xf000f0, RZ, 0xc0, !PT ;  /* 0x00f000f00c027812 */ /* 0x000fe400078ec0ff */
[----:B------:R-:W-:Y:S02]  /*be90*/  SHF.R.U32.HI R6, RZ, 0x8, R13 ;  /* 0x00000008ff067819 */ /* 0x000fe4000001160d */
[----:B------:R-:W-:Y:S02]  /*bea0*/  SHF.R.U32.HI R19, RZ, 0x8, R14 ;  /* 0x00000008ff137819 */ /* 0x000fe4000001160e */
[----:B------:R-:W-:Y:S02]  /*beb0*/  LOP3.LUT R28, R15, 0xf000f0, RZ, 0xc0, !PT ;  /* 0x00f000f00f1c7812 */ /* 0x000fe400078ec0ff */
[----:B------:R-:W-:Y:S02]  /*bec0*/  SHF.R.U32.HI R12, RZ, 0x8, R12 ;  /* 0x00000008ff0c7819 */ /* 0x000fe4000001160c */
[----:B------:R-:W-:-:S02]  /*bed0*/  SHF.R.U32.HI R30, RZ, 0x8, R15 ;  /* 0x00000008ff1e7819 */ /* 0x000fc4000001160f */
        /* <DEDUP_REMOVED lines=9> */
[C---:B------:R-:W-:Y:S01]  /*bf70*/  LOP3.LUT R18, R19.reuse, 0xf000f, RZ, 0xc0, !PT ;  /* 0x000f000f13127812 */ /* 0x040fe200078ec0ff */
        /* <DEDUP_REMOVED lines=27> */
[----:B------:R-:W-:-:S02]  /*c130*/  HFMA2 R28, R3, R8.H0_H0, -72, -72 ;  /* 0xd480d480031c7431 */ /* 0x000fc40000040008 */
[----:B------:R-:W-:Y:S02]  /*c140*/  HADD2 R29, R4, -1032, -1032 ;  /* 0xe408e408041d7430 */ /* 0x000fe40000000000 */
[-C--:B------:R-:W-:Y:S02]  /*c150*/  HFMA2 R30, R7, R8.reuse.H0_H0, -72, -72 ;  /* 0xd480d480071e7431 */ /* 0x080fe40000040008 */
[----:B------:R-:W-:Y:S02]  /*c160*/  HADD2 R31, R31, -1032, -1032 ;  /* 0xe408e4081f1f7430 */ /* 0x000fe40000000000 */
[----:B------:R-:W-:Y:S02]  /*c170*/  HADD2 R33, R6, -1032, -1032 ;  /* 0xe408e40806217430 */ /* 0x000fe40000000000 */
[----:B------:R-:W-:Y:S01]  /*c180*/  HFMA2 R34, R35, R8.H0_H0, -72, -72 ;  /* 0xd480d48023227431 */ /* 0x000fe20000040008 */
[----:B------:R-:W-:Y:S06]  /*c190*/  @!P2 BRA `(.L_x_1394) ;  /* 0x000000040068a947 */ /* 0x000fec0003800000 */
[----:B------:R-:W0:Y:S01]  /*c1a0*/  LDS.64 R36, [UR4] ;  /* 0x00000004ff247984 */ /* 0x000e220008000a00 */
[--C-:B------:R-:W-:Y:S02]  /*c1b0*/  HADD2.F32 R46, -RZ, R11.reuse.H0_H0 ;  /* 0x2000000bff2e7230 */ /* 0x100fe40000004100 */
[----:B------:R-:W-:Y:S01]  /*c1c0*/  HADD2.F32 R0, -RZ, R12.H0_H0 ;  /* 0x2000000cff007230 */ /* 0x000fe20000004100 */
        /* <DEDUP_REMOVED lines=24> */
[----:B------:R-:W-:Y:S02]  /*c350*/  HADD2.F32 R46, -RZ, R15.H0_H0 ;  /* 0x2000000fff2e7230 */ /* 0x000fe40000004100 */
        /* <DEDUP_REMOVED lines=8> */
[----:B-1----:R-:W-:Y:S02]  /*c3e0*/  HADD2.F32 R4, -RZ, R6.H0_H0 ;  /* 0x20000006ff047230 */ /* 0x002fe40000004100 */
[C---:B------:R-:W-:Y:S01]  /*c3f0*/  FFMA.FTZ R45, R37.reuse, R36, R35 ;  /* 0x00000024252d7223 */ /* 0x040fe20000010023 */
[----:B------:R-:W-:Y:S02]  /*c400*/  HADD2.F32 R3, -RZ, R20.H0_H0 ;  /* 0x20000014ff037230 */ /* 0x000fe40000004100 */
        /* <DEDUP_REMOVED lines=51> */
.L_x_1394:
        /* <DEDUP_REMOVED lines=33> */
[----:B------:R-:W-:Y:S02]  /*c950*/  HADD2.F32 R4, -RZ, R19.H0_H0 ;  /* 0x20000013ff047230 */ /* 0x000fe40000004100 */
[----:B------:R-:W-:Y:S01]  /*c960*/  FFMA.FTZ R35, R50, R38, R35 ;  /* 0x0000002632237223 */ /* 0x000fe20000010023 */
[----:B------:R-:W-:Y:S02]  /*c970*/  HADD2.F32 R39, -RZ, R13.H1_H1 ;  /* 0x3000000dff277230 */ /* 0x000fe40000004100 */
[----:B------:R-:W-:Y:S01]  /*c980*/  FFMA.FTZ R38, R48, R46, R3 ;  /* 0x0000002e30267223 */ /* 0x000fe20000010003 */
[----:B------:R-:W-:-:S02]  /*c990*/  HADD2.F32 R3, -RZ, R9.H1_H1 ;  /* 0x30000009ff037230 */ /* 0x000fc40000004100 */
[-C--:B------:R-:W-:Y:S01]  /*c9a0*/  FFMA.FTZ R2, R2, R46.reuse, R47 ;  /* 0x0000002e02027223 */ /* 0x080fe2000001002f */
[----:B------:R-:W-:Y:S02]  /*c9b0*/  HADD2.F32 R47, -RZ, R15.H1_H1 ;  /* 0x3000000fff2f7230 */ /* 0x000fe40000004100 */
[----:B------:R-:W-:Y:S01]  /*c9c0*/  FFMA.FTZ R46, R4, R46, R35 ;  /* 0x0000002e042e7223 */ /* 0x000fe20000010023 */
[----:B------:R-:W-:Y:S02]  /*c9d0*/  HADD2.F32 R35, -RZ, R20.H0_H0 ;  /* 0x20000014ff237230 */ /* 0x000fe40000004100 */
[-C--:B------:R-:W-:Y:S01]  /*c9e0*/  FFMA.FTZ R0, R3, R45.reuse, R0 ;  /* 0x0000002d03007223 */ /* 0x080fe20000010000 */
[----:B-1----:R-:W-:Y:S02]  /*c9f0*/  HADD2.F32 R3, -RZ, R36.H0_H0 ;  /* 0x20000024ff037230 */ /* 0x002fe40000004100 */
[-C--:B------:R-:W-:Y:S01]  /*ca00*/  FFMA.FTZ R4, R39, R45.reuse, R2 ;  /* 0x0000002d27047223 */ /* 0x080fe20000010002 */
[-C--:B------:R-:W-:Y:S01]  /*ca10*/  FFMA.FTZ R38, R47, R45.reuse, R38 ;  /* 0x0000002d2f267223 */ /* 0x080fe20000010026 */
[----:B------:R-:W-:Y:S01]  /*ca20*/  FFMA.FTZ R46, R49, R45, R46 ;  /* 0x0000002d312e7223 */ /* 0x000fe2000001002e */
[----:B------:R-:W-:-:S02]  /*ca30*/  HADD2.F32 R39, -RZ, R29.H0_H0 ;  /* 0x2000001dff277230 */ /* 0x000fc40000004100 */
[-C--:B------:R-:W-:Y:S01]  /*ca40*/  FFMA.FTZ R35, R35, R3.reuse, R0 ;  /* 0x0000000323237223 */ /* 0x080fe20000010000 */
[----:B------:R-:W-:Y:S02]  /*ca50*/  HADD2.F32 R45, -RZ, R31.H0_H0 ;  /* 0x2000001fff2d7230 */ /* 0x000fe40000004100 */
        /* <DEDUP_REMOVED lines=47> */
.L_x_1396:
        /* <DEDUP_REMOVED lines=94> */
.L_x_1397:
[----:B------:R-:W-:Y:S05]  /*d330*/  @P1 BRA `(.L_x_1395) ;  /* 0x0000000400681947 */ /* 0x000fea0003800000 */
        /* <DEDUP_REMOVED lines=26> */
[----:B------:R-:W-:Y:S02]  /*d4e0*/  HADD2.F32 R13, -RZ, R13.H1_H1 ;  /* 0x3000000dff0d7230 */ /* 0x000fe40000004100 */
[-C--:B------:R-:W-:Y:S01]  /*d4f0*/  FFMA.FTZ R2, R2, R46.reuse, R45 ;  /* 0x0000002e02027223 */ /* 0x080fe2000001002d */
[----:B------:R-:W-:Y:S02]  /*d500*/  HADD2.F32 R9, -RZ, R9.H1_H1 ;  /* 0x30000009ff097230 */ /* 0x000fe40000004100 */
[-C--:B------:R-:W-:Y:S01]  /*d510*/  FFMA.FTZ R0, R0, R46.reuse, R11 ;  /* 0x0000002e00007223 */ /* 0x080fe2000001000b */
[----:B------:R-:W-:Y:S01]  /*d520*/  FFMA.FTZ R12, R12, R46, R3 ;  /* 0x0000002e0c0c7223 */ /* 0x000fe20000010003 */
[----:B------:R-:W-:-:S02]  /*d530*/  HADD2.F32 R15, -RZ, R15.H1_H1 ;  /* 0x3000000fff0f7230 */ /* 0x000fc40000004100 */
[----:B------:R-:W-:Y:S01]  /*d540*/  FFMA.FTZ R46, R4, R46, R35 ;  /* 0x0000002e042e7223 */ /* 0x000fe20000010023 */
        /* <DEDUP_REMOVED lines=19> */
[----:B------:R-:W-:Y:S02]  /*d680*/  HADD2.F32 R12, -RZ, R30.H0_H0 ;  /* 0x2000001eff0c7230 */ /* 0x000fe40000004100 */
[----:B------:R-:W-:Y:S02]  /*d690*/  HADD2.F32 R14, -RZ, R31.H1_H1 ;  /* 0x3000001fff0e7230 */ /* 0x000fe40000004100 */
[----:B------:R-:W-:Y:S01]  /*d6a0*/  FFMA.FTZ R3, R15, R3, R46 ;  /* 0x000000030f037223 */ /* 0x000fe2000001002e */
        /* <DEDUP_REMOVED lines=8> */
[----:B------:R-:W-:-:S02]  /*d730*/  HADD2.F32 R14, -RZ, R34.H0_H0 ;  /* 0x20000022ff0e7230 */ /* 0x000fc40000004100 */
[-C--:B------:R-:W-:Y:S01]  /*d740*/  FFMA.FTZ R12, R12, R2.reuse, R13 ;  /* 0x000000020c0c7223 */ /* 0x080fe2000001000d */
[----:B------:R-:W-:Y:S02]  /*d750*/  HADD2.F32 R9, -RZ, R28.H1_H1 ;  /* 0x3000001cff097230 */ /* 0x000fe40000004100 */
        /* <DEDUP_REMOVED lines=24> */
.L_x_1395:
[----:B------:R-:W0:Y:S02]  /*d8e0*/  LDC R89, c[0x0][0x3ac] ;  /* 0x0000eb00ff597b82 */ /* 0x000e240000000800 */
[----:B0-----:R-:W-:-:S05]  /*d8f0*/  IMAD.WIDE R12, R89, 0x4, R16 ;  /* 0x00000004590c7825 */ /* 0x001fca00078e0210 */
[----:B------:R-:W2:Y:S02]  /*d900*/  LDG.E.128.CONSTANT R16, desc[UR8][R12.64] ;  /* 0x000000080c107981 */ /* 0x000ea4000c1e9d00 */
[----:B--2---:R-:W-:Y:S02]  /*d910*/  LOP3.LUT R4, R17, 0xf000f0, RZ, 0xc0, !PT ;  /* 0x00f000f011047812 */ /* 0x004fe400078ec0ff */
[----:B------:R-:W-:Y:S02]  /*d920*/  LOP3.LUT R20, R18, 0xf000f0, RZ, 0xc0, !PT ;  /* 0x00f000f012147812 */ /* 0x000fe400078ec0ff */
[C---:B------:R-:W-:Y:S02]  /*d930*/  LOP3.LUT R0, R16.reuse, 0xf000f, RZ, 0xc0, !PT ;  /* 0x000f000f10007812 */ /* 0x040fe400078ec0ff */
[----:B------:R-:W-:Y:S02]  /*d940*/  LOP3.LUT R2, R16, 0xf000f0, RZ, 0xc0, !PT ;  /* 0x00f000f010027812 */ /* 0x000fe400078ec0ff */
[----:B------:R-:W-:-:S02]  /*d950*/  SHF.R.U32.HI R14, RZ, 0x8, R17 ;  /* 0x00000008ff0e7819 */ /* 0x000fc40000011611 */
[----:B------:R-:W-:Y:S02]  /*d960*/  SHF.R.U32.HI R28, RZ, 0x8, R18 ;  /* 0x00000008ff1c7819 */ /* 0x000fe40000011612 */
[----:B------:R-:W-:Y:S02]  /*d970*/  LOP3.LUT R30, R19, 0xf000f0, RZ, 0xc0, !PT ;  /* 0x00f000f0131e7812 */ /* 0x000fe400078ec0ff */
[----:B------:R-:W-:Y:S02]  /*d980*/  SHF.R.U32.HI R16, RZ, 0x8, R16 ;  /* 0x00000008ff107819 */ /* 0x000fe40000011610 */
[----:B------:R-:W-:Y:S02]  /*d990*/  SHF.R.U32.HI R32, RZ, 0x8, R19 ;  /* 0x00000008ff207819 */ /* 0x000fe40000011613 */
        /* <DEDUP_REMOVED lines=55> */
[----:B------:R-:W-:Y:S01]  /*dd10*/  FFMA.FTZ R0, R0, R3, RZ ;  /* 0x0000000300007223 */ /* 0x000fe200000100ff */
[C---:B------:R-:W-:Y:S01]  /*dd20*/  FFMA.FTZ R49, R3.reuse, R46, RZ ;  /* 0x0000002e03317223 */ /* 0x040fe200000100ff */
[C---:B------:R-:W-:Y:S01]  /*dd30*/  FFMA.FTZ R51, R3.reuse, R2, RZ ;  /* 0x0000000203337223 */ /* 0x040fe200000100ff */
[----:B------:R-:W-:Y:S01]  /*dd40*/  FFMA.FTZ R48, R3, R4, RZ ;  /* 0x0000000403307223 */ /* 0x000fe200000100ff */
[----:B------:R-:W-:Y:S01]  /*dd50*/  FFMA.FTZ R0, R37, R38, R0 ;  /* 0x0000002625007223 */ /* 0x000fe20000010000 */
[----:B------:R-:W-:-:S02]  /*dd60*/  HADD2.F32 R37, -RZ, R18.H1_H1 ;  /* 0x30000012ff257230 */ /* 0x000fc40000004100 */
[C---:B------:R-:W-:Y:S01]  /*dd70*/  FFMA.FTZ R2, R38.reuse, R47, R49 ;  /* 0x0000002f26027223 */ /* 0x040fe20000010031 */
[----:B------:R-:W-:Y:S02]  /*dd80*/  HADD2.F32 R3, -RZ, R9.H0_H0 ;  /* 0x20000009ff037230 */ /* 0x000fe40000004100 */
[----:B------:R-:W-:Y:S02]  /*dd90*/  HADD2.F32 R4, -RZ, R17.H0_H0 ;  /* 0x20000011ff047230 */ /* 0x000fe40000004100 */
[----:B------:R-:W-:Y:S01]  /*dda0*/  FFMA.FTZ R46, R38, R37, R51 ;  /* 0x00000025262e7223 */ /* 0x000fe20000010033 */
[----:B------:R-:W-:Y:S02]  /*ddb0*/  HADD2.F32 R49, -RZ, R20.H1_H1 ;  /* 0x30000014ff317230 */ /* 0x000fe40000004100 */
        /* <DEDUP_REMOVED lines=14> */
[--C-:B-1----:R-:W-:Y:S02]  /*dea0*/  HADD2.F32 R4, -RZ, R14.reuse.H0_H0 ;  /* 0x2000000eff047230 */ /* 0x102fe40000004100 */
        /* <DEDUP_REMOVED lines=53> */
.L_x_1398:
        /* <DEDUP_REMOVED lines=95> */
.L_x_1400:
        /* <DEDUP_REMOVED lines=94> */
.L_x_1401:
        /* <DEDUP_REMOVED lines=11> */
[----:B------:R-:W-:Y:S02]  /*ee80*/  HADD2.F32 R38, -RZ, R2.H1_H1 ;  /* 0x30000002ff267230 */ /* 0x000fe40000004100 */
[--C-:B------:R-:W-:Y:S02]  /*ee90*/  HADD2.F32 R3, -RZ, R18.reuse.H0_H0 ;  /* 0x20000012ff037230 */ /* 0x100fe40000004100 */
[----:B------:R-:W-:Y:S02]  /*eea0*/  HADD2.F32 R2, -RZ, R11.H0_H0 ;  /* 0x2000000bff027230 */ /* 0x000fe40000004100 */
[----:B------:R-:W-:Y:S01]  /*eeb0*/  FFMA.FTZ R11, R0, R37, RZ ;  /* 0x00000025000b7223 */ /* 0x000fe200000100ff */
[----:B------:R-:W-:-:S02]  /*eec0*/  HADD2.F32 R18, -RZ, R18.H1_H1 ;  /* 0x30000012ff127230 */ /* 0x000fc40000004100 */
[-C--:B------:R-:W-:Y:S01]  /*eed0*/  FFMA.FTZ R3, R3, R37.reuse, RZ ;  /* 0x0000002503037223 */ /* 0x080fe200000100ff */
[----:B------:R-:W-:Y:S02]  /*eee0*/  HADD2.F32 R0, -RZ, R9.H0_H0 ;  /* 0x20000009ff007230 */ /* 0x000fe40000004100 */
        /* <DEDUP_REMOVED lines=24> */
[----:B------:R-:W-:Y:S02]  /*f070*/  HADD2.F32 R14, -RZ, R14.H1_H1 ;  /* 0x3000000eff0e7230 */ /* 0x000fe40000004100 */
[----:B------:R-:W-:Y:S01]  /*f080*/  FFMA.FTZ R9, R9, R3, R0 ;  /* 0x0000000309097223 */ /* 0x000fe20000010000 */
[----:B------:R-:W-:-:S02]  /*f090*/  HADD2.F32 R18, -RZ, R29.H1_H1 ;  /* 0x3000001dff127230 */ /* 0x000fc40000004100 */
[-C--:B------:R-:W-:Y:S01]  /*f0a0*/  FFMA.FTZ R11, R11, R3.reuse, R4 ;  /* 0x000000030b0b7223 */ /* 0x080fe20000010004 */
[----:B------:R-:W-:Y:S02]  /*f0b0*/  HADD2.F32 R17, -RZ, R33.H0_H0 ;  /* 0x20000021ff117230 */ /* 0x000fe40000004100 */
        /* <DEDUP_REMOVED lines=44> */
.L_x_1399:
[----:B------:R-:W-:-:S05]  /*f380*/  IMAD.WIDE R12, R89, 0x4, R12 ;  /* 0x00000004590c7825 */ /* 0x000fca00078e020c */
        /* <DEDUP_REMOVED lines=144> */
.L_x_1402:
        /* <DEDUP_REMOVED lines=95> */
.L_x_1404:
        /* <DEDUP_REMOVED lines=94> */
.L_x_1405:
        /* <DEDUP_REMOVED lines=91> */
.L_x_1403:
[----:B------:R-:W-:-:S05]  /*10e10*/  IMAD.WIDE R12, R89, 0x4, R12 ;  /* 0x00000004590c7825 */ /* 0x000fca00078e020c */
[----:B------:R-:W2:Y:S02]  /*10e20*/  LDG.E.128.CONSTANT R16, desc[UR8][R12.64] ;  /* 0x000000080c107981 */ /* 0x000ea4000c1e9d00 */
[C---:B--2---:R-:W-:Y:S02]  /*10e30*/  LOP3.LUT R0, R16.reuse, 0xf000f, RZ, 0xc0, !PT ;  /* 0x000f000f10007812 */ /* 0x044fe400078ec0ff */
[----:B------:R-:W-:Y:S02]  /*10e40*/  LOP3.LUT R2, R16, 0xf000f0, RZ, 0xc0, !PT ;  /* 0x00f000f010027812 */ /* 0x000fe400078ec0ff */
[----:B------:R-:W-:Y:S02]  /*10e50*/  SHF.R.U32.HI R3, RZ, 0x8, R16 ;  /* 0x00000008ff037819 */ /* 0x000fe40000011610 */
[----:B------:R-:W-:Y:S02]  /*10e60*/  LOP3.LUT R14, R18, 0xf000f0, RZ, 0xc0, !PT ;  /* 0x00f000f0120e7812 */ /* 0x000fe400078ec0ff */
[----:B------:R-:W-:-:S02]  /*10e70*/  SHF.R.U32.HI R28, RZ, 0x8, R17 ;  /* 0x00000008ff1c7819 */ /* 0x000fc40000011611 */
[----:B------:R-:W-:Y:S02]  /*10e80*/  LOP3.LUT R16, R19, 0xf000f0, RZ, 0xc0, !PT ;  /* 0x00f000f013107812 */ /* 0x000fe400078ec0ff */
[----:B------:R-:W-:Y:S02]  /*10e90*/  SHF.R.U32.HI R30, RZ, 0x8, R18 ;  /* 0x00000008ff1e7819 */ /* 0x000fe40000011612 */
[----:B------:R-:W-:Y:S02]  /*10ea0*/  LOP3.LUT R15, R14, 0x64006400, RZ, 0xfc, !PT ;  /* 0x640064000e0f7812 */ /* 0x000fe400078efcff */
[----:B------:R-:W-:Y:S02]  /*10eb0*/  SHF.R.U32.HI R34, RZ, 0x8, R19 ;  /* 0x00000008ff227819 */ /* 0x000fe40000011613 */
[----:B------:R-:W-:Y:S01]  /*10ec0*/  LOP3.LUT R33, R16, 0x64006400, RZ, 0xfc, !PT ;  /* 0x6400640010217812 */ /* 0x000fe200078efcff */
[----:B------:R-:W-:Y:S01]  /*10ed0*/  HFMA2 R15, R15, R8.H0_H0, -72, -72 ;  /* 0xd480d4800f0f7431 */ /* 0x000fe20000040008 */
        /* <DEDUP_REMOVED lines=9> */
[C---:B------:R-:W-:Y:S02]  /*10f70*/  LOP3.LUT R4, R17.reuse, 0xf000f, RZ, 0xc0, !PT ;  /* 0x000f000f11047812 */ /* 0x040fe400078ec0ff */
[----:B------:R-:W-:Y:S02]  /*10f80*/  LOP3.LUT R9, R17, 0xf000f0, RZ, 0xc0, !PT ;  /* 0x00f000f011097812 */ /* 0x000fe400078ec0ff */
[----:B------:R-:W-:Y:S01]  /*10f90*/  LOP3.LUT R31, R16, 0x64006400, RZ, 0xfc, !PT ;  /* 0x64006400101f7812 */ /* 0x000fe200078efcff */
[----:B------:R-:W-:Y:S01]  /*10fa0*/  HFMA2 R16, R33, R8.H0_H0, -72, -72 ;  /* 0xd480d48021107431 */ /* 0x000fe20000040008 */
[----:B------:R-:W-:Y:S02]  /*10fb0*/  LOP3.LUT R17, R2, 0x64006400, RZ, 0xfc, !PT ;  /* 0x6400640002117812 */ /* 0x000fe400078efcff */
[----:B------:R-:W-:-:S02]  /*10fc0*/  LOP3.LUT R3, R3, 0xf000f, RZ, 0xc0, !PT ;  /* 0x000f000f03037812 */ /* 0x000fc400078ec0ff */
        /* <DEDUP_REMOVED lines=23> */
[----:B------:R-:W-:Y:S02]  /*11140*/  HADD2 R33, R33, -1032, -1032 ;  /* 0xe408e40821217430 */ /* 0x000fe40000000000 */
[----:B------:R-:W-:Y:S02]  /*11150*/  HADD2 R34, R34, -1032, -1032 ;  /* 0xe408e40822227430 */ /* 0x000fe40000000000 */
[----:B------:R-:W-:Y:S01]  /*11160*/  HADD2 R35, R2, -1032, -1032 ;  /* 0xe408e40802237430 */ /* 0x000fe20000000000 */
        /* <DEDUP_REMOVED lines=91> */
.L_x_1406:
        /* <DEDUP_REMOVED lines=95> */
.L_x_1408:
        /* <DEDUP_REMOVED lines=94> */
.L_x_1409:
        /* <DEDUP_REMOVED lines=16> */
[----:B------:R-:W-:-:S02]  /*123f0*/  HADD2.F32 R30, -RZ, R31.H1_H1 ;  /* 0x3000001fff1e7230 */ /* 0x000fc40000004100 */
[-C--:B------:R-:W-:Y:S01]  /*12400*/  FFMA.FTZ R3, R3, R37.reuse, RZ ;  /* 0x0000002503037223 */ /* 0x080fe200000100ff */
        /* <DEDUP_REMOVED lines=20> */
[----:B-1----:R-:W-:Y:S02]  /*12550*/  HADD2.F32 R3, -RZ, R8.H0_H0 ;  /* 0x20000008ff037230 */ /* 0x002fe40000004100 */
[----:B------:R-:W-:Y:S01]  /*12560*/  FFMA.FTZ R38, R29, R45, R38 ;  /* 0x0000002d1d267223 */ /* 0x000fe20000010026 */
[----:B------:R-:W-:Y:S02]  /*12570*/  HADD2.F32 R11, -RZ, R33.H0_H0 ;  /* 0x20000021ff0b7230 */ /* 0x000fe40000004100 */
[--C-:B------:R-:W-:Y:S02]  /*12580*/  HADD2.F32 R2, -RZ, R9.reuse.H0_H0 ;  /* 0x20000009ff027230 */ /* 0x100fe40000004100 */
[----:B------:R-:W-:-:S02]  /*12590*/  HADD2.F32 R4, -RZ, R9.H1_H1 ;  /* 0x30000009ff047230 */ /* 0x000fc40000004100 */
[-C--:B------:R-:W-:Y:S01]  /*125a0*/  FFMA.FTZ R11, R11, R3.reuse, R14 ;  /* 0x000000030b0b7223 */ /* 0x080fe2000001000e */
[----:B------:R-:W-:Y:S02]  /*125b0*/  HADD2.F32 R9, -RZ, R32.H0_H0 ;  /* 0x20000020ff097230 */ /* 0x000fe40000004100 */
[----:B------:R-:W-:Y:S02]  /*125c0*/  HADD2.F32 R15, -RZ, R34.H0_H0 ;  /* 0x20000022ff0f7230 */ /* 0x000fe40000004100 */
        /* <DEDUP_REMOVED lines=22> */
[----:B------:R-:W-:Y:S01]  /*12730*/  FFMA.FTZ R9, R0, R4, R9 ;  /* 0x0000000400097223 */ /* 0x000fe20000010009 */
        /* <DEDUP_REMOVED lines=22> */
.L_x_1407:
[----:B------:R-:W-:Y:S01]  /*128a0*/  IADD3 R93, PT, PT, R93, 0x20, RZ ;  /* 0x000000205d5d7810 */ /* 0x000fe20007ffe0ff */
[----:B------:R-:W-:Y:S01]  /*128b0*/  UIADD3 UR4, UPT, UPT, UR4, 0x40, URZ ;  /* 0x0000004004047890 */ /* 0x000fe2000fffe0ff */
[----:B------:R-:W-:Y:S02]  /*128c0*/  IMAD.WIDE R16, R89, 0x4, R12 ;  /* 0x0000000459107825 */ /* 0x000fe400078e020c */
[----:B------:R-:W-:-:S13]  /*128d0*/  ISETP.GE.AND P2, PT, R93, R10, PT ;  /* 0x0000000a5d00720c */ /* 0x000fda0003f46270 */
[----:B------:R-:W-:Y:S05]  /*128e0*/  @!P2 BRA `(.L_x_1410) ;  /* 0xffffff940048a947 */ /* 0x000fea000383ffff */
[----:B------:R-:W-:-:S07]  /*128f0*/  IMAD.WIDE R16, R89, 0x10, R6 ;  /* 0x0000001059107825 */ /* 0x000fce00078e0206 */
.L_x_1393:
[----:B------:R-:W0:Y:S02]  /*12900*/  LDCU UR5, c[0x0][0x3d8] ;  /* 0x00007b00ff0577ac */ /* 0x000e240008000800 */
[----:B0-----:R-:W-:-:S04]  /*12910*/  VIMNMX R90, PT, PT, R90, UR5, PT ;  /* 0x000000055a5a7c48 */ /* 0x001fc8000bfe0100 */
[----:B------:R-:W-:-:S13]  /*12920*/  ISETP.GT.AND P1, PT, R90, R93, PT ;  /* 0x0000005d5a00720c */ /* 0x000fda0003f24270 */
[----:B------:R-:W-:Y:S05]  /*12930*/  @!P1 BRA `(.L_x_1411) ;  /* 0x0000002000e09947 */ /* 0x000fea0003800000 */
[----:B------:R-:W-:Y:S01]  /*12940*/  ISETP.EQ.OR P0, PT, R5, 0x3, P0 ;  /* 0x000000030500780c */ /* 0x000fe20000702670 */
[----:B------:R-:W0:Y:S01]  /*12950*/  LDCU UR6, c[0x0][0x3a8] ;  /* 0x00007500ff0677ac */ /* 0x000e220008000800 */
[----:B------:R-:W-:-:S12]  /*12960*/  UIADD3 UR4, UPT, UPT, UR4, 0x80, URZ ;  /* 0x0000008004047890 */ /* 0x000fd8000fffe0ff */
.L_x_1416:
[----:B------:R-:W1:Y:S01]  /*12970*/  LDC R89, c[0x0][0x3ac] ;  /* 0x0000eb00ff597b82 */ /* 0x000e620000000800 */
[----:B------:R-:W2:Y:S01]  /*12980*/  LDG.E.128.CONSTANT R12, desc[UR8][R16.64] ;  /* 0x00000008100c7981 */ /* 0x000ea2000c1e9d00 */
[----:B-1----:R-:W-:-:S05]  /*12990*/  IMAD.WIDE R2, R89, 0x4, R16 ;  /* 0x0000000459027825 */ /* 0x002fca00078e0210 */
[----:B------:R-:W3:Y:S01]  /*129a0*/  LDG.E.128.CONSTANT R8, desc[UR8][R2.64] ;  /* 0x0000000802087981 */ /* 0x000ee2000c1e9d00 */
[----:B------:R-:W-:-:S05]  /*129b0*/  IMAD.WIDE R96, R89, 0x4, R2 ;  /* 0x0000000459607825 */ /* 0x000fca00078e0202 */
[----:B------:R-:W4:Y:S01]  /*129c0*/  LDG.E.128.CONSTANT R4, desc[UR8][R96.64] ;  /* 0x0000000860047981 */ /* 0x000f22000c1e9d00 */
[----:B------:R-:W-:Y:S01]  /*129d0*/  HFMA2 R18, -RZ, RZ, 0, 0.015625 ;  /* 0x00002400ff127431 */ /* 0x000fe200000001ff */
[----:B------:R-:W-:Y:S01]  /*129e0*/  MOV R0, 0x3000 ;  /* 0x0000300000007802 */ /* 0x000fe20000000f00 */
[----:B------:R-:W0:Y:S01]  /*129f0*/  S2UR UR5, SR_CTAID.Y ;  /* 0x00000000000579c3 */ /* 0x000e220000002600 */
[----:B------:R-:W-:Y:S02]  /*12a00*/  ISETP.NE.AND P1, PT, R94, RZ, PT ;  /* 0x000000ff5e00720c */ /* 0x000fe40003f25270 */
[----:B------:R-:W-:Y:S01]  /*12a10*/  PRMT R0, R18, 0x5410, R0 ;  /* 0x0000541012007816 */ /* 0x000fe20000000000 */
[----:B0-----:R-:W-:-:S04]  /*12a20*/  UIMAD UR5, UR5, -0x4, UR6 ;  /* 0xfffffffc050578a4 */ /* 0x001fc8000f8e0206 */
[----:B------:R-:W-:Y:S01]  /*12a30*/  UISETP.NE.AND UP0, UPT, UR5, 0x1, UPT ;  /* 0x000000010500788c */ /* 0x000fe2000bf05270 */
[----:B--2---:R-:W-:Y:S02]  /*12a40*/  SHF.R.U32.HI R16, RZ, 0xf, R13 ;  /* 0x0000000fff107819 */ /* 0x004fe4000001160d */
[C---:B------:R-:W-:Y:S02]  /*12a50*/  LOP3.LUT R59, R14.reuse, 0x70007, RZ, 0xc0, !PT ;  /* 0x000700070e3b7812 */ /* 0x040fe400078ec0ff */
[----:B------:R-:W-:Y:S02]  /*12a60*/  LOP3.LUT R17, R14, 0x380038, RZ, 0xc0, !PT ;  /* 0x003800380e117812 */ /* 0x000fe400078ec0ff */
[--C-:B------:R-:W-:Y:S02]  /*12a70*/  SHF.R.U32.HI R55, RZ, 0x6, R14.reuse ;  /* 0x00000006ff377819 */ /* 0x100fe4000001160e */
[----:B------:R-:W-:Y:S02]  /*12a80*/  SHF.R.U32.HI R19, RZ, 0xf, R14 ;  /* 0x0000000fff137819 */ /* 0x000fe4000001160e */
[----:B------:R-:W-:-:S02]  /*12a90*/  SHF.R.U32.HI R28, RZ, 0xf, R15 ;  /* 0x0000000fff1c7819 */ /* 0x000fc4000001160f */
[C---:B------:R-:W-:Y:S02]  /*12aa0*/  LOP3.LUT R58, R12.reuse, 0x70007, RZ, 0xc0, !PT ;  /* 0x000700070c3a7812 */ /* 0x040fe400078ec0ff */
[----:B------:R-:W-:Y:S02]  /*12ab0*/  LOP3.LUT R18, R12, 0x380038, RZ, 0xc0, !PT ;  /* 0x003800380c127812 */ /* 0x000fe400078ec0ff */
[--C-:B------:R-:W-:Y:S02]  /*12ac0*/  SHF.R.U32.HI R53, RZ, 0x6, R12.reuse ;  /* 0x00000006ff357819 */ /* 0x100fe4000001160c */
[----:B------:R-:W-:Y:S02]  /*12ad0*/  LOP3.LUT R16, R16, 0x10001, RZ, 0xc0, !PT ;  /* 0x0001000110107812 */ /* 0x000fe400078ec0ff */
[----:B------:R-:W-:Y:S02]  /*12ae0*/  SHF.R.U32.HI R12, RZ, 0xf, R12 ;  /* 0x0000000fff0c7819 */ /* 0x000fe4000001160c */
[----:B------:R-:W-:-:S02]  /*12af0*/  SHF.R.U32.HI R54, RZ, 0x6, R13 ;  /* 0x00000006ff367819 */ /* 0x000fc4000001160d */
[C---:B------:R-:W-:Y:S02]  /*12b00*/  LOP3.LUT R70, R15.reuse, 0x70007, RZ, 0xc0, !PT ;  /* 0x000700070f467812 */ /* 0x040fe400078ec0ff */
[----:B------:R-:W-:Y:S02]  /*12b10*/  LOP3.LUT R20, R15, 0x380038, RZ, 0xc0, !PT ;  /* 0x003800380f147812 */ /* 0x000fe400078ec0ff */
[C---:B---3--:R-:W-:Y:S02]  /*12b20*/  LOP3.LUT R36, R9.reuse, 0x70007, RZ, 0xc0, !PT ;  /* 0x0007000709247812 */ /* 0x048fe400078ec0ff */
[----:B------:R-:W-:Y:S02]  /*12b30*/  LOP3.LUT R14, R9, 0x380038, RZ, 0xc0, !PT ;  /* 0x00380038090e7812 */ /* 0x000fe400078ec0ff */
[--C-:B------:R-:W-:Y:S02]  /*12b40*/  SHF.R.U32.HI R30, RZ, 0x6, R9.reuse ;  /* 0x00000006ff1e7819 */ /* 0x100fe40000011609 */
[----:B------:R-:W-:-:S02]  /*12b50*/  SHF.R.U32.HI R9, RZ, 0xe, R9 ;  /* 0x0000000eff097819 */ /* 0x000fc40000011609 */
[----:B------:R-:W-:Y:S02]  /*12b60*/  SHF.R.U32.HI R56, RZ, 0x6, R15 ;  /* 0x00000006ff387819 */ /* 0x000fe4000001160f */
[C---:B------:R-:W-:Y:S02]  /*12b70*/  LOP3.LUT R57, R13.reuse, 0x70007, RZ, 0xc0, !PT ;  /* 0x000700070d397812 */ /* 0x040fe400078ec0ff */
[----:B------:R-:W-:Y:S02]  /*12b80*/  LOP3.LUT R2, R13, 0x380038, RZ, 0xc0, !PT ;  /* 0x003800380d027812 */ /* 0x000fe400078ec0ff */
[C---:B------:R-:W-:Y:S02]  /*12b90*/  LOP3.LUT R50, R10.reuse, 0x70007, RZ, 0xc0, !PT ;  /* 0x000700070a327812 */ /* 0x040fe400078ec0ff */
[----:B------:R-:W-:Y:S02]  /*12ba0*/  LOP3.LUT R15, R10, 0x380038, RZ, 0xc0, !PT ;  /* 0x003800380a0f7812 */ /* 0x000fe400078ec0ff */
[----:B------:R-:W-:-:S02]  /*12bb0*/  SHF.R.U32.HI R37, RZ, 0x6, R10 ;  /* 0x00000006ff257819 */ /* 0x000fc4000001160a */
[C---:B------:R-:W-:Y:S02]  /*12bc0*/  LOP3.LUT R35, R8.reuse, 0x70007, RZ, 0xc0, !PT ;  /* 0x0007000708237812 */ /* 0x040fe400078ec0ff */
        /* <DEDUP_REMOVED lines=11> */
[C---:B----4-:R-:W-:Y:S02]  /*12c80*/  LOP3.LUT R38, R4.reuse, 0x70007, RZ, 0xc0, !PT ;  /* 0x0007000704267812 */ /* 0x050fe400078ec0ff */
[----:B------:R-:W-:Y:S02]  /*12c90*/  LOP3.LUT R8, R4, 0x380038, RZ, 0xc0, !PT ;  /* 0x0038003804087812 */ /* 0x000fe400078ec0ff */
[--C-:B------:R-:W-:Y:S02]  /*12ca0*/  SHF.R.U32.HI R32, RZ, 0x6, R4.reuse ;  /* 0x00000006ff207819 */ /* 0x100fe40000011604 */
[----:B------:R-:W-:Y:S02]  /*12cb0*/  SHF.R.U32.HI R46, RZ, 0xd, R4 ;  /* 0x0000000dff2e7819 */ /* 0x000fe40000011604 */
[----:B------:R-:W-:Y:S02]  /*12cc0*/  LOP3.LUT R12, R12, 0x10001, RZ, 0xc0, !PT ;  /* 0x000100010c0c7812 */ /* 0x000fe400078ec0ff */
[----:B------:R-:W-:-:S02]  /*12cd0*/  LOP3.LUT R39, R5, 0x70007, RZ, 0xc0, !PT ;  /* 0x0007000705277812 */ /* 0x000fc400078ec0ff */
[----:B------:R-:W-:Y:S02]  /*12ce0*/  LOP3.LUT R9, R5, 0x380038, RZ, 0xc0, !PT ;  /* 0x0038003805097812 */ /* 0x000fe400078ec0ff */
[--C-:B------:R-:W-:Y:S02]  /*12cf0*/  SHF.R.U32.HI R31, RZ, 0x6, R5.reuse ;  /* 0x00000006ff1f7819 */ /* 0x100fe40000011605 */
[----:B------:R-:W-:Y:S02]  /*12d00*/  SHF.R.U32.HI R34, RZ, 0xd, R5 ;  /* 0x0000000dff227819 */ /* 0x000fe40000011605 */
[----:B------:R-:W-:Y:S02]  /*12d10*/  LOP3.LUT R4, R54, 0x380038, RZ, 0xc0, !PT ;  /* 0x0038003836047812 */ /* 0x000fe400078ec0ff */
[----:B------:R-:W-:Y:S02]  /*12d20*/  LOP3.LUT R83, R2, 0x64006400, RZ, 0xfc, !PT ;  /* 0x6400640002537812 */ /* 0x000fe400078efcff */
[----:B------:R-:W-:-:S02]  /*12d30*/  LOP3.LUT R5, R55, 0x380038, RZ, 0xc0, !PT ;  /* 0x0038003837057812 */ /* 0x000fc400078ec0ff */
[----:B------:R-:W-:Y:S01]  /*12d40*/  LOP3.LUT R19, R19, 0x20002, R10, 0xf8, !PT ;  /* 0x0002000213137812 */ /* 0x000fe200078ef80a */
[----:B------:R-:W-:Y:S01]  /*12d50*/  HFMA2 R83, R83, R0.H1_H1, -132, -132 ;  /* 0xd820d82053537431 */ /* 0x000fe20000060000 */
[----:B------:R-:W-:Y:S02]  /*12d60*/  LOP3.LUT R16, R28, 0x20002, R29, 0xf8, !PT ;  /* 0x000200021c107812 */ /* 0x000fe400078ef81d */
[----:B------:R-:W-:Y:S02]  /*12d70*/  LOP3.LUT R2, R53, 0x380038, RZ, 0xc0, !PT ;  /* 0x0038003835027812 */ /* 0x000fe400078ec0ff */
[C---:B------:R-:W-:Y:S02]  /*12d80*/  LOP3.LUT R48, R6.reuse, 0x70007, RZ, 0xc0, !PT ;  /* 0x0007000706307812 */ /* 0x040fe400078ec0ff */
[----:B------:R-:W-:Y:S02]  /*12d90*/  LOP3.LUT R10, R6, 0x380038, RZ, 0xc0, !PT ;  /* 0x00380038060a7812 */ /* 0x000fe400078ec0ff */
[----:B------:R-:W-:-:S02]  /*12da0*/  SHF.R.U32.HI R45, RZ, 0x6, R6 ;  /* 0x00000006ff2d7819 */ /* 0x000fc40000011606 */
[----:B------:R-:W-:Y:S02]  /*12db0*/  SHF.R.U32.HI R28, RZ, 0xd, R6 ;  /* 0x0000000dff1c7819 */ /* 0x000fe40000011606 */
[----:B------:R-:W-:Y:S02]  /*12dc0*/  LOP3.LUT R13, R12, 0x20002, R13, 0xf8, !PT ;  /* 0x000200020c0d7812 */ /* 0x000fe400078ef80d */
[----:B------:R-:W-:Y:S02]  /*12dd0*/  LOP3.LUT R6, R56, 0x380038, RZ, 0xc0, !PT ;  /* 0x0038003838067812 */ /* 0x000fe400078ec0ff */
[----:B------:R-:W-:Y:S02]  /*12de0*/  LOP3.LUT R77, R4, 0x64006400, RZ, 0xfc, !PT ;  /* 0x64006400044d7812 */ /* 0x000fe400078efcff */
[C---:B------:R-:W-:Y:S02]  /*12df0*/  LOP3.LUT R51, R7.reuse, 0x70007, RZ, 0xc0, !PT ;  /* 0x0007000707337812 */ /* 0x040fe400078ec0ff */
[----:B------:R-:W-:Y:S01]  /*12e00*/  LOP3.LUT R12, R7, 0x380038, RZ, 0xc0, !PT ;  /* 0x00380038070c7812 */ /* 0x000fe200078ec0ff */
[----:B------:R-:W-:Y:S01]  /*12e10*/  HFMA2 R77, R77, R0.H1_H1, -132, -132 ;  /* 0xd820d8204d4d7431 */ /* 0x000fe20000060000 */
[----:B------:R-:W-:-:S02]  /*12e20*/  SHF.R.U32.HI R47, RZ, 0x6, R7 ;  /* 0x00000006ff2f7819 */ /* 0x000fc40000011607 */
[----:B------:R-:W-:Y:S02]  /*12e30*/  SHF.R.U32.HI R29, RZ, 0xd, R7 ;  /* 0x0000000dff1d7819 */ /* 0x000fe40000011607 */
[----:B------:R-:W-:Y:S02]  /*12e40*/  LOP3.LUT R5, R5, 0x64006400, RZ, 0xfc, !PT ;  /* 0x6400640005057812 */ /* 0x000fe400078efcff */
[----:B------:R-:W-:Y:S02]  /*12e50*/  LOP3.LUT R4, R30, 0x380038, RZ, 0xc0, !PT ;  /* 0x003800381e047812 */ /* 0x000fe400078ec0ff */
[----:B------:R-:W-:Y:S02]  /*12e60*/  LOP3.LUT R7, R20, 0x64006400, RZ, 0xfc, !PT ;  /* 0x6400640014077812 */ /* 0x000fe400078efcff */
[----:B------:R-:W-:Y:S02]  /*12e70*/  LOP3.LUT R85, R2, 0x64006400, RZ, 0xfc, !PT ;  /* 0x6400640002557812 */ /* 0x000fe400078efcff */
[----:B------:R-:W-:Y:S01]  /*12e80*/  LOP3.LUT R2, R33, 0x380038, RZ, 0xc0, !PT ;  /* 0x0038003821027812 */ /* 0x000fe200078ec0ff */
[-C--:B------:R-:W-:Y:S01]  /*12e90*/  HFMA2 R78, R7, R0.reuse.H1_H1, -132, -132 ;  /* 0xd820d820074e7431 */ /* 0x080fe20000060000 */
[----:B------:R-:W-:Y:S01]  /*12ea0*/  LOP3.LUT R28, R19, 0x40004, R28, 0xf8, !PT ;  /* 0x00040004131c7812 */ /* 0x000fe200078ef81c */
        /* <DEDUP_REMOVED lines=15> */
[----:B------:R-:W-:-:S02]  /*12fa0*/  LOP3.LUT R46, R13, 0x40004, R46, 0xf8, !PT ;  /* 0x000400040d2e7812 */ /* 0x000fc400078ef82e */
[----:B------:R-:W-:Y:S01]  /*12fb0*/  LOP3.LUT R7, R49, 0x380038, RZ, 0xc0, !PT ;  /* 0x0038003831077812 */ /* 0x000fe200078ec0ff */
[----:B------:R-:W-:Y:S01]  /*12fc0*/  HFMA2 R20, R5, R0.H1_H1, -132, -132 ;  /* 0xd820d82005147431 */ /* 0x000fe20000060000 */
[----:B------:R-:W-:Y:S02]  /*12fd0*/  LOP3.LUT R2, R32, 0x380038, RZ, 0xc0, !PT ;  /* 0x0038003820027812 */ /* 0x000fe400078ec0ff */
[----:B------:R-:W-:Y:S02]  /*12fe0*/  LOP3.LUT R34, R11, 0x40004, R34, 0xf8, !PT ;  /* 0x000400040b227812 */ /* 0x000fe400078ef822 */
[----:B------:R-:W-:Y:S02]  /*12ff0*/  LOP3.LUT R13, R6, 0x64006400, RZ, 0xfc, !PT ;  /* 0x64006400060d7812 */ /* 0x000fe400078efcff */
[----:B------:R-:W-:Y:S02]  /*13000*/  LOP3.LUT R67, R10, 0x64006400, RZ, 0xfc, !PT ;  /* 0x640064000a437812 */ /* 0x000fe400078efcff */
        /* <DEDUP_REMOVED lines=15> */
[-C--:B------:R-:W-:Y:S01]  /*13100*/  HFMA2 R10, R69, R0.reuse.H1_H1, -132, -132 ;  /* 0xd820d820450a7431 */ /* 0x080fe20000060000 */
[----:B------:R-:W-:Y:S02]  /*13110*/  LOP3.LUT R67, R4, 0x64006400, RZ, 0xfc, !PT ;  /* 0x6400640004437812 */ /* 0x000fe400078efcff */
[----:B------:R-:W-:Y:S01]  /*13120*/  LOP3.LUT R71, R12, 0x64006400, RZ, 0xfc, !PT ;  /* 0x640064000c477812 */ /* 0x000fe200078efcff */
[-C--:B------:R-:W-:Y:S01]  /*13130*/  HFMA2 R12, R3, R0.reuse.H1_H1, -132, -132 ;  /* 0xd820d820030c7431 */ /* 0x080fe20000060000 */
[----:B------:R-:W-:Y:S01]  /*13140*/  LOP3.LUT R6, R56, 0x1c001c0, RZ, 0xc0, !PT ;  /* 0x01c001c038067812 */ /* 0x000fe200078ec0ff */
[----:B------:R-:W-:Y:S01]  /*13150*/  HFMA2 R67, R67, R0.H0_H0, -20, -20 ;  /* 0xcd00cd0043437431 */ /* 0x000fe20000040000 */
[----:B------:R-:W-:-:S02]  /*13160*/  LOP3.LUT R4, R30, 0x1c001c0, RZ, 0xc0, !PT ;  /* 0x01c001c01e047812 */ /* 0x000fc400078ec0ff */
[----:B------:R-:W-:Y:S02]  /*13170*/  LOP3.LUT R15, R15, 0x64006400, RZ, 0xfc, !PT ;  /* 0x640064000f0f7812 */ /* 0x000fe400078efcff */
[----:B------:R-:W-:Y:S01]  /*13180*/  LOP3.LUT R29, R16, 0x40004, R29, 0xf8, !PT ;  /* 0x00040004101d7812 */ /* 0x000fe200078ef81d */
        /* <DEDUP_REMOVED lines=9> */
[-C--:B------:R-:W-:Y:S01]  /*13220*/  HFMA2 R66, R3, R0.reuse.H0_H0, -20, -20 ;  /* 0xcd00cd0003427431 */ /* 0x080fe20000040000 */
[----:B------:R-:W-:Y:S01]  /*13230*/  LOP3.LUT R69, R6, 0x64006400, RZ, 0xfc, !PT ;  /* 0x6400640006457812 */ /* 0x000fe200078efcff */
[----:B------:R-:W-:Y:S01]  /*13240*/  HFMA2 R68, R5, R0.H0_H0, -20, -20 ;  /* 0xcd00cd0005447431 */ /* 0x000fe20000040000 */
[----:B------:R-:W-:-:S02]  /*13250*/  LOP3.LUT R2, R33, 0x1c001c0, RZ, 0xc0, !PT ;  /* 0x01c001c021027812 */ /* 0x000fc400078ec0ff */
[----:B------:R-:W-:Y:S01]  /*13260*/  LOP3.LUT R7, R4, 0x64006400, RZ, 0xfc, !PT ;  /* 0x6400640004077812 */ /* 0x000fe200078efcff */
[-C--:B------:R-:W-:Y:S01]  /*13270*/  HFMA2 R69, R69, R0.reuse.H0_H0, -20, -20 ;  /* 0xcd00cd0045457431 */ /* 0x080fe20000040000 */
        /* <DEDUP_REMOVED lines=22> */
[----:B------:R-:W-:Y:S01]  /*133e0*/  LOP3.LUT R87, R18, 0x64006400, RZ, 0xfc, !PT ;  /* 0x6400640012577812 */ /* 0x000fe200078efcff */
[-C--:B------:R-:W-:Y:S01]  /*133f0*/  HFMA2 R18, R13, R0.reuse.H1_H1, -132, -132 ;  /* 0xd820d8200d127431 */ /* 0x080fe20000060000 */
[----:B------:R-:W-:Y:S01]  /*13400*/  LOP3.LUT R95, R8, 0x64006400, RZ, 0xfc, !PT ;  /* 0x64006400085f7812 */ /* 0x000fe200078efcff */
[-C--:B------:R-:W-:Y:S01]  /*13410*/  HFMA2 R8, R3, R0.reuse.H0_H0, -20, -20 ;  /* 0xcd00cd0003087431 */ /* 0x080fe20000040000 */
[----:B------:R-:W-:Y:S01]  /*13420*/  LOP3.LUT R33, R33, 0x70007, RZ, 0xc0, !PT ;  /* 0x0007000721217812 */ /* 0x000fe200078ec0ff */
[-C--:B------:R-:W-:Y:S01]  /*13430*/  HFMA2 R13, R71, R0.reuse.H1_H1, -132, -132 ;  /* 0xd820d820470d7431 */ /* 0x080fe20000060000 */
[----:B------:R-:W-:Y:S01]  /*13440*/  LOP3.LUT R30, R30, 0x70007, RZ, 0xc0, !PT ;  /* 0x000700071e1e7812 */ /* 0x000fe200078ec0ff */
[-C--:B------:R-:W-:Y:S01]  /*13450*/  HFMA2 R3, R73, R0.reuse.H0_H0, -20, -20 ;  /* 0xcd00cd0049037431 */ /* 0x080fe20000040000 */
[----:B------:R-:W-:Y:S01]  /*13460*/  LOP3.LUT R37, R37, 0x70007, RZ, 0xc0, !PT ;  /* 0x0007000725257812 */ /* 0x000fe200078ec0ff */
[----:B------:R-:W-:Y:S01]  /*13470*/  HADD2 R73, R52, -1028, -1028 ;  /* 0xe404e40434497430 */ /* 0x000fe20000000000 */
[----:B------:R-:W-:Y:S01]  /*13480*/  LOP3.LUT R32, R32, 0x70007, RZ, 0xc0, !PT ;  /* 0x0007000720207812 */ /* 0x000fe200078ec0ff */
[----:B------:R-:W-:Y:S01]  /*13490*/  HFMA2 R87, R87, R0.H1_H1, -132, -132 ;  /* 0xd820d82057577431 */ /* 0x000fe20000060000 */
        /* <DEDUP_REMOVED lines=137> */
.L_x_1412:
[----:B------:R-:W-:Y:S05]  /*13d30*/  BRA.U !UP0, `(.L_x_1413) ;  /* 0x0000000d08cc7547 */ /* 0x000fea000b800000 */
[----:B------:R-:W-:Y:S01]  /*13d40*/  PRMT R28, R91, 0x9910, RZ ;  /* 0x000099105b1c7816 */ /* 0x000fe200000000ff */
[----:B------:R-:W-:-:S03]  /*13d50*/  UISETP.NE.AND UP0, UPT, UR5, 0x2, UPT ;  /* 0x000000020500788c */ /* 0x000fc6000bf05270 */
        /* <DEDUP_REMOVED lines=80> */
.L_x_1414:
[----:B------:R-:W-:Y:S05]  /*14260*/  BRA.U !UP0, `(.L_x_1413) ;  /* 0x0000000908807547 */ /* 0x000fea000b800000 */
        /* <DEDUP_REMOVED lines=81> */
.L_x_1415:
        /* <DEDUP_REMOVED lines=79> */
.L_x_1413:
[----:B------:R-:W-:Y:S01]  /*14c70*/  IADD3 R93, PT, PT, R93, 0x20, RZ ;  /* 0x000000205d5d7810 */ /* 0x000fe20007ffe0ff */
[----:B------:R-:W-:Y:S01]  /*14c80*/  UIADD3 UR4, UPT, UPT, UR4, 0x40, URZ ;  /* 0x0000004004047890 */ /* 0x000fe2000fffe0ff */
[----:B------:R-:W-:Y:S02]  /*14c90*/  IMAD.WIDE R16, R89, 0x4, R96 ;  /* 0x0000000459107825 */ /* 0x000fe400078e0260 */
[----:B------:R-:W-:-:S13]  /*14ca0*/  ISETP.GE.AND P1, PT, R93, R90, PT ;  /* 0x0000005a5d00720c */ /* 0x000fda0003f26270 */
[----:B------:R-:W-:Y:S05]  /*14cb0*/  @!P1 BRA `(.L_x_1416) ;  /* 0xffffffdc002c9947 */ /* 0x000fea000383ffff */
.L_x_1411:
        /* <DEDUP_REMOVED lines=19> */
.L_x_1420:
[----:B------:R-:W0:Y:S02]  /*14df0*/  LDS R2, [R6] ;  /* 0x0000000006027984 */ /* 0x000e240000000800 */
[----:B0-----:R-:W-:-:S05]  /*14e00*/  HADD2 R3, R2, R40 ;  /* 0x0000002802037230 */ /* 0x001fca0000000000 */
[----:B------:R-:W0:Y:S02]  /*14e10*/  ATOMS.CAST.SPIN P1, [R6], R2, R3 ;  /* 0x000000020600758d */ /* 0x000e240001820003 */
[----:B0-----:R-:W-:Y:S05]  /*14e20*/  @!P1 BRA `(.L_x_1420) ;  /* 0xfffffffc00f09947 */ /* 0x001fea000383ffff */
[----:B------:R-:W-:Y:S05]  /*14e30*/  BRA `(.L_x_1418) ;  /* 0x00000000000c7947 */ /* 0x000fea0003800000 */
.L_x_1419:
[----:B------:R-:W2:Y:S02]  /*14e40*/  LD.E R2, desc[UR8][R4.64] ;  /* 0x0000000804027980 */ /* 0x000ea4000c101900 */
[----:B--2---:R-:W-:-:S05]  /*14e50*/  IADD3 R3, PT, PT, R40, R2, RZ ;  /* 0x0000000228037210 */ /* 0x004fca0007ffe0ff */
[----:B------:R0:W-:Y:S02]  /*14e60*/  ST.E desc[UR8][R4.64], R3 ;  /* 0x0000000304007985 */ /* 0x0001e4000c101908 */
.L_x_1418:
[----:B------:R-:W-:Y:S05]  /*14e70*/  BSYNC.RECONVERGENT B0 ;  /* 0x0000000000007941 */ /* 0x000fea0003800200 */
.L_x_1417:
[----:B------:R1:W-:Y:S01]  /*14e80*/  ATOM.E.ADD.F16x2.RN.STRONG.GPU P1, RZ, desc[UR8][R4.64+0x4], R27 ;  /* 0x8000041b04ff79a2 */ /* 0x0003e2000c12e108 */
[----:B------:R-:W-:Y:S04]  /*14e90*/  BSSY.RECONVERGENT B0, `(.L_x_1421) ;  /* 0x000000e000007945 */ /* 0x000fe80003800200 */
[----:B-1----:R-:W-:Y:S05]  /*14ea0*/  @P1 BRA `(.L_x_1422) ;  /* 0x0000000000301947 */ /* 0x002fea0003800000 */
[----:B------:R-:W1:Y:S02]  /*14eb0*/  QSPC.E.S P1, RZ, [R4+0x4] ;  /* 0x0000040004ff73aa */ /* 0x000e640000020500 */
[----:B-1----:R-:W-:Y:S05]  /*14ec0*/  @!P1 BRA `(.L_x_1423) ;  /* 0x00000000001c9947 */ /* 0x002fea0003800000 */
[----:B------:R-:W-:-:S04]  /*14ed0*/  MOV R2, R4 ;  /* 0x0000000400027202 */ /* 0x000fc80000000f00 */
[----:B------:R-:W-:-:S07]  /*14ee0*/  MOV R6, R2 ;  /* 0x0000000200067202 */ /* 0x000fce0000000f00 */
.L_x_1424:
[----:B------:R-:W0:Y:S02]  /*14ef0*/  LDS R2, [R6+0x4] ;  /* 0x0000040006027984 */ /* 0x000e240000000800 */
[----:B0-----:R-:W-:-:S05]  /*14f00*/  HFMA2 R3, R2, 1, 1, R27 ;  /* 0x3c003c0002037831 */ /* 0x001fca000000001b */
[----:B------:R-:W0:Y:S02]  /*14f10*/  ATOMS.CAST.SPIN P1, [R6+0x4], R2, R3 ;  /* 0x000004020600758d */ /* 0x000e240001820003 */
[----:B0-----:R-:W-:Y:S05]  /*14f20*/  @!P1 BRA `(.L_x_1424) ;  /* 0xfffffffc00f09947 */ /* 0x001fea000383ffff */
[----:B------:R-:W-:Y:S05]  /*14f30*/  BRA `(.L_x_1422) ;  /* 0x00000000000c7947 */ /* 0x000fea0003800000 */
.L_x_1423:
[----:B------:R-:W0:Y:S02]  /*14f40*/  LD.E R2, desc[UR8][R4.64+0x4] ;  /* 0x0000040804027980 */ /* 0x000e24000c101900 */
[----:B0-----:R-:W-:-:S05]  /*14f50*/  IADD3 R3, PT, PT, R27, R2, RZ ;  /* 0x000000021b037210 */ /* 0x001fca0007ffe0ff */
[----:B------:R1:W-:Y:S02]  /*14f60*/  ST.E desc[UR8][R4.64+0x4], R3 ;  /* 0x0000040304007985 */ /* 0x0003e4000c101908 */
.L_x_1422:
[----:B------:R-:W-:Y:S05]  /*14f70*/  BSYNC.RECONVERGENT B0 ;  /* 0x0000000000007941 */ /* 0x000fea0003800200 */
.L_x_1421:
        /* <DEDUP_REMOVED lines=9> */
.L_x_1428:
[----:B------:R-:W0:Y:S02]  /*15010*/  LDS R2, [R6] ;  /* 0x0000000006027984 */ /* 0x000e240000000800 */
[----:B0-----:R-:W-:-:S05]  /*15020*/  HADD2 R3, R2, R26 ;  /* 0x0000001a02037230 */ /* 0x001fca0000000000 */
[----:B------:R-:W0:Y:S02]  /*15030*/  ATOMS.CAST.SPIN P0, [R6], R2, R3 ;  /* 0x000000020600758d */ /* 0x000e240001800003 */
[----:B0-----:R-:W-:Y:S05]  /*15040*/  @!P0 BRA `(.L_x_1428) ;  /* 0xfffffffc00f08947 */ /* 0x001fea000383ffff */
[----:B------:R-:W-:Y:S05]  /*15050*/  BRA `(.L_x_1426) ;  /* 0x00000000000c7947 */ /* 0x000fea0003800000 */
.L_x_1427:
[----:B------:R-:W2:Y:S02]  /*15060*/  LD.E R2, desc[UR8][R4.64] ;  /* 0x0000000804027980 */ /* 0x000ea4000c101900 */
[----:B--2---:R-:W-:-:S05]  /*15070*/  IADD3 R3, PT, PT, R26, R2, RZ ;  /* 0x000000021a037210 */ /* 0x004fca0007ffe0ff */
[----:B------:R0:W-:Y:S02]  /*15080*/  ST.E desc[UR8][R4.64], R3 ;  /* 0x0000000304007985 */ /* 0x0001e4000c101908 */
.L_x_1426:
[----:B------:R-:W-:Y:S05]  /*15090*/  BSYNC.RECONVERGENT B0 ;  /* 0x0000000000007941 */ /* 0x000fea0003800200 */
.L_x_1425:
[----:B------:R1:W-:Y:S01]  /*150a0*/  ATOM.E.ADD.F16x2.RN.STRONG.GPU P0, RZ, desc[UR8][R4.64+0x4], R25 ;  /* 0x8000041904ff79a2 */ /* 0x0003e2000c10e108 */
[----:B------:R-:W-:Y:S04]  /*150b0*/  BSSY.RECONVERGENT B0, `(.L_x_1429) ;  /* 0x000000e000007945 */ /* 0x000fe80003800200 */
[----:B-1----:R-:W-:Y:S05]  /*150c0*/  @P0 BRA `(.L_x_1430) ;  /* 0x0000000000300947 */ /* 0x002fea0003800000 */
[----:B------:R-:W1:Y:S02]  /*150d0*/  QSPC.E.S P0, RZ, [R4+0x4] ;  /* 0x0000040004ff73aa */ /* 0x000e640000000500 */
[----:B-1----:R-:W-:Y:S05]  /*150e0*/  @!P0 BRA `(.L_x_1431) ;  /* 0x00000000001c8947 */ /* 0x002fea0003800000 */
[----:B------:R-:W-:-:S04]  /*150f0*/  MOV R2, R4 ;  /* 0x0000000400027202 */ /* 0x000fc80000000f00 */
[----:B------:R-:W-:-:S07]  /*15100*/  MOV R6, R2 ;  /* 0x0000000200067202 */ /* 0x000fce0000000f00 */
.L_x_1432:
[----:B------:R-:W0:Y:S02]  /*15110*/  LDS R2, [R6+0x4] ;  /* 0x0000040006027984 */ /* 0x000e240000000800 */
[----:B0-----:R-:W-:-:S05]  /*15120*/  HFMA2 R3, R2, 1, 1, R25 ;  /* 0x3c003c0002037831 */ /* 0x001fca0000000019 */
[----:B------:R-:W0:Y:S02]  /*15130*/  ATOMS.CAST.SPIN P0, [R6+0x4], R2, R3 ;  /* 0x000004020600758d */ /* 0x000e240001800003 */
[----:B0-----:R-:W-:Y:S05]  /*15140*/  @!P0 BRA `(.L_x_1432) ;  /* 0xfffffffc00f08947 */ /* 0x001fea000383ffff */
[----:B------:R-:W-:Y:S05]  /*15150*/  BRA `(.L_x_1430) ;  /* 0x00000000000c7947 */ /* 0x000fea0003800000 */
.L_x_1431:
[----:B------:R-:W0:Y:S02]  /*15160*/  LD.E R2, desc[UR8][R4.64+0x4] ;  /* 0x0000040804027980 */ /* 0x000e24000c101900 */
[----:B0-----:R-:W-:-:S05]  /*15170*/  IADD3 R3, PT, PT, R25, R2, RZ ;  /* 0x0000000219037210 */ /* 0x001fca0007ffe0ff */
[----:B------:R1:W-:Y:S02]  /*15180*/  ST.E desc[UR8][R4.64+0x4], R3 ;  /* 0x0000040304007985 */ /* 0x0003e4000c101908 */
.L_x_1430:
[----:B------:R-:W-:Y:S05]  /*15190*/  BSYNC.RECONVERGENT B0 ;  /* 0x0000000000007941 */ /* 0x000fea0003800200 */
.L_x_1429:
        /* <DEDUP_REMOVED lines=10> */
.L_x_1436:
[----:B------:R-:W0:Y:S02]  /*15240*/  LDS R2, [R6] ;  /* 0x0000000006027984 */ /* 0x000e240000000800 */
[----:B0-----:R-:W-:-:S05]  /*15250*/  HADD2 R3, R2, R24 ;  /* 0x0000001802037230 */ /* 0x001fca0000000000 */
[----:B------:R-:W0:Y:S02]  /*15260*/  ATOMS.CAST.SPIN P0, [R6], R2, R3 ;  /* 0x000000020600758d */ /* 0x000e240001800003 */
[----:B0-----:R-:W-:Y:S05]  /*15270*/  @!P0 BRA `(.L_x_1436) ;  /* 0xfffffffc00f08947 */ /* 0x001fea000383ffff */
[----:B------:R-:W-:Y:S05]  /*15280*/  BRA `(.L_x_1434) ;  /* 0x00000000000c7947 */ /* 0x000fea0003800000 */
.L_x_1435:
[----:B------:R-:W2:Y:S02]  /*15290*/  LD.E R2, desc[UR8][R4.64] ;  /* 0x0000000804027980 */ /* 0x000ea4000c101900 */
[----:B--2---:R-:W-:-:S05]  /*152a0*/  IADD3 R3, PT, PT, R24, R2, RZ ;  /* 0x0000000218037210 */ /* 0x004fca0007ffe0ff */
[----:B------:R0:W-:Y:S02]  /*152b0*/  ST.E desc[UR8][R4.64], R3 ;  /* 0x0000000304007985 */ /* 0x0001e4000c101908 */
.L_x_1434:
[----:B------:R-:W-:Y:S05]  /*152c0*/  BSYNC.RECONVERGENT B0 ;  /* 0x0000000000007941 */ /* 0x000fea0003800200 */
.L_x_1433:
[----:B------:R1:W-:Y:S01]  /*152d0*/  ATOM.E.ADD.F16x2.RN.STRONG.GPU P0, RZ, desc[UR8][R4.64+0x4], R23 ;  /* 0x8000041704ff79a2 */ /* 0x0003e2000c10e108 */
[----:B------:R-:W-:Y:S04]  /*152e0*/  BSSY.RECONVERGENT B0, `(.L_x_1437) ;  /* 0x000000e000007945 */ /* 0x000fe80003800200 */
[----:B-1----:R-:W-:Y:S05]  /*152f0*/  @P0 BRA `(.L_x_1438) ;  /* 0x0000000000300947 */ /* 0x002fea0003800000 */
[----:B------:R-:W1:Y:S02]  /*15300*/  QSPC.E.S P0, RZ, [R4+0x4] ;  /* 0x0000040004ff73aa */ /* 0x000e640000000500 */
[----:B-1----:R-:W-:Y:S05]  /*15310*/  @!P0 BRA `(.L_x_1439) ;  /* 0x00000000001c8947 */ /* 0x002fea0003800000 */
[----:B------:R-:W-:-:S04]  /*15320*/  MOV R2, R4 ;  /* 0x0000000400027202 */ /* 0x000fc80000000f00 */
[----:B------:R-:W-:-:S07]  /*15330*/  MOV R6, R2 ;  /* 0x0000000200067202 */ /* 0x000fce0000000f00 */
.L_x_1440:
[----:B------:R-:W0:Y:S02]  /*15340*/  LDS R2, [R6+0x4] ;  /* 0x0000040006027984 */ /* 0x000e240000000800 */
[----:B0-----:R-:W-:-:S05]  /*15350*/  HFMA2 R3, R2, 1, 1, R23 ;  /* 0x3c003c0002037831 */ /* 0x001fca0000000017 */
[----:B------:R-:W0:Y:S02]  /*15360*/  ATOMS.CAST.SPIN P0, [R6+0x4], R2, R3 ;  /* 0x000004020600758d */ /* 0x000e240001800003 */
[----:B0-----:R-:W-:Y:S05]  /*15370*/  @!P0 BRA `(.L_x_1440) ;  /* 0xfffffffc00f08947 */ /* 0x001fea000383ffff */
[----:B------:R-:W-:Y:S05]  /*15380*/  BRA `(.L_x_1438) ;  /* 0x00000000000c7947 */ /* 0x000fea0003800000 */
.L_x_1439:
[----:B------:R-:W0:Y:S02]  /*15390*/  LD.E R2, desc[UR8][R4.64+0x4] ;  /* 0x0000040804027980 */ /* 0x000e24000c101900 */
[----:B0-----:R-:W-:-:S05]  /*153a0*/  IADD3 R3, PT, PT, R23, R2, RZ ;  /* 0x0000000217037210 */ /* 0x001fca0007ffe0ff */
[----:B------:R1:W-:Y:S02]  /*153b0*/  ST.E desc[UR8][R4.64+0x4], R3 ;  /* 0x0000040304007985 */ /* 0x0003e4000c101908 */
.L_x_1438:
[----:B------:R-:W-:Y:S05]  /*153c0*/  BSYNC.RECONVERGENT B0 ;  /* 0x0000000000007941 */ /* 0x000fea0003800200 */
.L_x_1437:
        /* <DEDUP_REMOVED lines=10> */
.L_x_1444:
[----:B------:R-:W0:Y:S02]  /*15470*/  LDS R2, [R0] ;  /* 0x0000000000027984 */ /* 0x000e240000000800 */
[----:B0-----:R-:W-:-:S05]  /*15480*/  HADD2 R3, R2, R22 ;  /* 0x0000001602037230 */ /* 0x001fca0000000000 */
[----:B------:R-:W0:Y:S02]  /*15490*/  ATOMS.CAST.SPIN P0, [R0], R2, R3 ;  /* 0x000000020000758d */ /* 0x000e240001800003 */
[----:B0-----:R-:W-:Y:S05]  /*154a0*/  @!P0 BRA `(.L_x_1444) ;  /* 0xfffffffc00f08947 */ /* 0x001fea000383ffff */
[----:B------:R-:W-:Y:S05]  /*154b0*/  BRA `(.L_x_1442) ;  /* 0x00000000000c7947 */ /* 0x000fea0003800000 */
.L_x_1443:
[----:B------:R-:W2:Y:S02]  /*154c0*/  LD.E R0, desc[UR8][R4.64] ;  /* 0x0000000804007980 */ /* 0x000ea4000c101900 */
[----:B--2---:R-:W-:-:S05]  /*154d0*/  IADD3 R3, PT, PT, R22, R0, RZ ;  /* 0x0000000016037210 */ /* 0x004fca0007ffe0ff */
[----:B------:R0:W-:Y:S02]  /*154e0*/  ST.E desc[UR8][R4.64], R3 ;  /* 0x0000000304007985 */ /* 0x0001e4000c101908 */
.L_x_1442:
[----:B------:R-:W-:Y:S05]  /*154f0*/  BSYNC.RECONVERGENT B0 ;  /* 0x0000000000007941 */ /* 0x000fea0003800200 */
.L_x_1441:
[----:B------:R1:W-:Y:S02]  /*15500*/  ATOM.E.ADD.F16x2.RN.STRONG.GPU P0, RZ, desc[UR8][R4.64+0x4], R21 ;  /* 0x8000041504ff79a2 */ /* 0x0003e4000c10e108 */
[----:B-1----:R-:W-:Y:S05]  /*15510*/  @P0 EXIT ;  /* 0x000000000000094d */ /* 0x002fea0003800000 */
[----:B------:R-:W1:Y:S02]  /*15520*/  QSPC.E.S P0, RZ, [R4+0x4] ;  /* 0x0000040004ff73aa */ /* 0x000e640000000500 */
[----:B-1----:R-:W-:Y:S05]  /*15530*/  @!P0 BRA `(.L_x_1445) ;  /* 0x00000000001c8947 */ /* 0x002fea0003800000 */
[----:B------:R-:W-:-:S04]  /*15540*/  MOV R2, R4 ;  /* 0x0000000400027202 */ /* 0x000fc80000000f00 */
[----:B------:R-:W-:-:S07]  /*15550*/  MOV R0, R2 ;  /* 0x0000000200007202 */ /* 0x000fce0000000f00 */
.L_x_1446:
[----:B------:R-:W0:Y:S02]  /*15560*/  LDS R2, [R0+0x4] ;  /* 0x0000040000027984 */ /* 0x000e240000000800 */
[----:B0-----:R-:W-:-:S05]  /*15570*/  HFMA2 R3, R2, 1, 1, R21 ;  /* 0x3c003c0002037831 */ /* 0x001fca0000000015 */
[----:B------:R-:W0:Y:S02]  /*15580*/  ATOMS.CAST.SPIN P0, [R0+0x4], R2, R3 ;  /* 0x000004020000758d */ /* 0x000e240001800003 */
[----:B0-----:R-:W-:Y:S05]  /*15590*/  @!P0 BRA `(.L_x_1446) ;  /* 0xfffffffc00f08947 */ /* 0x001fea000383ffff */
[----:B------:R-:W-:Y:S05]  /*155a0*/  EXIT ;  /* 0x000000000000794d */ /* 0x000fea0003800000 */
.L_x_1445:
[----:B------:R-:W0:Y:S02]  /*155b0*/  LD.E R0, desc[UR8][R4.64+0x4] ;  /* 0x0000040804007980 */ /* 0x000e24000c101900 */
[----:B0-----:R-:W-:-:S05]  /*155c0*/  IADD3 R3, PT, PT, R21, R0, RZ ;  /* 0x0000000015037210 */ /* 0x001fca0007ffe0ff */
[----:B------:R-:W-:Y:S01]  /*155d0*/  ST.E desc[UR8][R4.64+0x4], R3 ;  /* 0x0000040304007985 */ /* 0x000fe2000c101908 */
[----:B------:R-:W-:Y:S05]  /*155e0*/  EXIT ;  /* 0x000000000000794d */ /* 0x000fea0003800000 */
.L_x_1447:
        /* <DEDUP_REMOVED lines=9> */
.L_x_5300:


//--------------------- .text._Z23gemm_half_q_half_kernelILi4ELi176ELb1ELb0ELi32EEvPK6__halfPKjS4_S2_PS0_iiiiPKtS7_iiiiiibS2_i --------------------------
	.section	.text._Z23gemm_half_q_half_kernelILi4ELi176ELb1ELb0ELi32EEvPK6__halfPKjS4_S2_PS0_iiiiPKtS7_iiiiiibS2_i,"ax",@progbits
	.align	128
        .global         _Z23gemm_half_q_half_kernelILi4ELi176ELb1ELb0ELi32EEvPK6__halfPKjS4_S2_PS0_iiiiPKtS7_iiiiiibS2_i
        .type           _Z23gemm_half_q_half_kernelILi4ELi176ELb1ELb0ELi32EEvPK6__halfPKjS4_S2_PS0_iiiiPKtS7_iiiiiibS2_i,@function
        .size           _Z23gemm_half_q_half_kernelILi4ELi176ELb1ELb0ELi32EEvPK6__halfPKjS4_S2_PS0_iiiiPKtS7_iiiiiibS2_i,(.L_x_5301 - _Z23gemm_half_q_half_kernelILi4ELi176ELb1ELb0ELi32EEvPK6__halfPKjS4_S2_PS0_iiiiPKtS7_iiiiiibS2_i)
        .other          _Z23gemm_half_q_half_kernelILi4ELi176ELb1ELb0ELi32EEvPK6__halfPKjS4_S2_PS0_iiiiPKtS7_iiiiiibS2_i,@"STO_CUDA_ENTRY STV_DEFAULT"
_Z23gemm_half_q_half_kernelILi4ELi176ELb1ELb0ELi32EEvPK6__halfPKjS4_S2_PS0_iiiiPKtS7_iiiiiibS2_i:
.text._Z23gemm_half_q_half_kernelILi4ELi176ELb1ELb0ELi32EEvPK6__halfPKjS4_S2_PS0_iiiiPKtS7_iiiiiibS2_i:
        /* <DEDUP_REMOVED lines=35> */
.L_x_1448:
        /* <DEDUP_REMOVED lines=43> */
.L_x_1454:
        /* <DEDUP_REMOVED lines=32> */
.L_x_1453:
        /* <DEDUP_REMOVED lines=20> */
.L_x_1455:
[----:B------:R-:W-:-:S13]  /*0820*/  ISETP.EQ.AND P3, PT, R15, RZ, PT ;  /* 0x000000ff0f00720c */ /* 0x000fda0003f62270 */
[----:B------:R-:W-:Y:S05]  /*0830*/  @!P1 BRA P3, `(.L_x_1450) ;  /* 0x0000000400789947 */ /* 0x000fea0001800000 */
.L_x_1452:
        /* <DEDUP_REMOVED lines=12> */
.L_x_1451:
        /* <DEDUP_REMOVED lines=16> */
.L_x_1458:
        /* <DEDUP_REMOVED lines=32> */
.L_x_1457:
        /* <DEDUP_REMOVED lines=21> */
.L_x_1459:
[----:B------:R-:W-:-:S13]  /*0d50*/  ISETP.NE.OR P1, PT, R15, RZ, P1 ;  /* 0x000000ff0f00720c */ /* 0x000fda0000f25670 */
[----:B------:R-:W-:Y:S05]  /*0d60*/  @!P1 BRA `(.L_x_1450) ;  /* 0x00000000002c9947 */ /* 0x000fea0003800000 */
.L_x_1456:
        /* <DEDUP_REMOVED lines=11> */
.L_x_1450:
[----:B------:R-:W-:Y:S05]  /*0e20*/  BSYNC.RECONVERGENT B0 ;  /* 0x0000000000007941 */ /* 0x000fea0003800200 */
.L_x_1449:
        /* <DEDUP_REMOVED lines=12> */
[----:B0-----:R-:W-:-:S04]  /*0ef0*/  LEA R7, R6, UR4, 0x2 ;  /* 0x0000000406077c11 */ /* 0x001fc8000f8e10ff */
        /* <DEDUP_REMOVED lines=8> */
.L_x_1463:
        /* <DEDUP_REMOVED lines=15> */
.L_x_1462:
        /* <DEDUP_REMOVED lines=12> */
.L_x_1464:
[----:B------:R-:W-:-:S13]  /*1130*/  ISETP.NE.OR P1, PT, R16, RZ, P1 ;  /* 0x000000ff1000720c */ /* 0x000fda0000f25670 */
[----:B------:R-:W-:Y:S05]  /*1140*/  @!P1 BRA `(.L_x_1460) ;  /* 0x00000000001c9947 */ /* 0x000fea0003800000 */
.L_x_1461:
[----:B0-----:R-:W0:Y:S02]  /*1150*/  LDC.64 R6, c[0x0][0x3a0] ;  /* 0x0000e800ff067b82 */ /* 0x001e240000000a00 */
.L_x_1465:
[C---:B0-----:R-:W-:Y:S01]  /*1160*/  IMAD.WIDE R8, R17.reuse, 0x2, R6 ;  /* 0x0000000211087825 */ /* 0x041fe200078e0206 */
[----:B------:R-:W-:Y:S02]  /*1170*/  IADD3 R16, PT, PT, R16, 0x1, RZ ;  /* 0x0000000110107810 */ /* 0x000fe40007ffe0ff */
[----:B------:R-:W-:Y:S02]  /*1180*/  IADD3 R17, PT, PT, R17, R89, RZ ;  /* 0x0000005911117210 */ /* 0x000fe40007ffe0ff */
[----:B------:R1:W-:Y:S01]  /*1190*/  STG.E.64 desc[UR8][R8.64], RZ ;  /* 0x000000ff08007986 */ /* 0x0003e2000c101b08 */
[----:B------:R-:W-:-:S13]  /*11a0*/  ISETP.NE.AND P1, PT, R16, RZ, PT ;  /* 0x000000ff1000720c */ /* 0x000fda0003f25270 */
[----:B-1----:R-:W-:Y:S05]  /*11b0*/  @P1 BRA `(.L_x_1465) ;  /* 0xfffffffc00e81947 */ /* 0x002fea000383ffff */
.L_x_1460:
        /* <DEDUP_REMOVED lines=20> */
.L_x_1467:
        /* <DEDUP_REMOVED lines=28> */
[----:B------:R-:W-:Y:S01]  /*14c0*/  IADD3 R20, PT, PT, R17, 0x1, R20 ;  /* 0x0000000111147810 */ /* 0x000fe20007ffe014 */
[----:B0-----:R-:W4:Y:S01]  /*14d0*/  I2F.F16 R9, R18 ;  /* 0x0000001200097306 */ /* 0x001f220000200c00 */
[----:B------:R-:W-:Y:S01]  /*14e0*/  IADD3 R6, PT, PT, R6, 0x1, R7 ;  /* 0x0000000106067810 */ /* 0x000fe20007ffe007 */
[----:B------:R-:W-:Y:S01]  /*14f0*/  IMAD R7, R16, R16, R16 ;  /* 0x0000001010077224 */ /* 0x000fe200078e0210 */
[----:B------:R-:W-:-:S04]  /*1500*/  ISETP.GE.AND P1, PT, R15, R90, PT ;  /* 0x0000005a0f00720c */ /* 0x000fc80003f26270 */
[----:B------:R-:W-:Y:S01]  /*1510*/  IADD3 R7, PT, PT, R16, 0x1, R7 ;  /* 0x0000000110077810 */ /* 0x000fe20007ffe007 */
        /* <DEDUP_REMOVED lines=8> */
.L_x_1466:
[C---:B------:R-:W-:Y:S01]  /*15a0*/  ISETP.GT.AND P1, PT, R93.reuse, UR6, PT ;  /* 0x000000065d007c0c */ /* 0x040fe2000bf24270 */
[----:B0-----:R-:W-:Y:S01]  /*15b0*/  HFMA2 R6, -RZ, RZ, 0, 0 ;  /* 0x00000000ff067431 */ /* 0x001fe200000001ff */
[----:B------:R-:W-:Y:S01]  /*15c0*/  SHF.R.S32.HI R4, RZ, 0x1f, R19 ;  /* 0x0000001fff047819 */ /* 0x000fe20000011413 */
[----:B------:R-:W-:Y:S01]  /*15d0*/  HFMA2 R3, -RZ, RZ, 0, 0 ;  /* 0x00000000ff037431 */ /* 0x000fe200000001ff */
[C---:B--2---:R-:W-:Y:S02]  /*15e0*/  ISETP.GT.AND P3, PT, R93.reuse, UR11, PT ;  /* 0x0000000b5d007c0c */ /* 0x044fe4000bf64270 */
[----:B------:R-:W-:Y:S02]  /*15f0*/  CS2R R8, SRZ ;  /* 0x0000000000087805 */ /* 0x000fe4000001ff00 */
[----:B------:R-:W-:Y:S02]  /*1600*/  LEA.HI R4, R4, R19, RZ, 0x5 ;  /* 0x0000001304047211 */ /* 0x000fe400078f28ff */
[----:B---3--:R-:W-:-:S02]  /*1610*/  ISETP.GT.AND P4, PT, R93, UR5, PT ;  /* 0x000000055d007c0c */ /* 0x008fc4000bf84270 */
[C---:B----4-:R-:W-:Y:S02]  /*1620*/  ISETP.GT.AND P5, PT, R93.reuse, UR12, PT ;  /* 0x0000000c5d007c0c */ /* 0x050fe4000bfa4270 */
[----:B-1----:R-:W-:Y:S02]  /*1630*/  ISETP.GT.AND P6, PT, R93, UR13, PT ;  /* 0x0000000d5d007c0c */ /* 0x002fe4000bfc4270 */
        /* <DEDUP_REMOVED lines=10> */
.L_x_1468:
        /* <DEDUP_REMOVED lines=8> */
.L_x_1469:
        /* <DEDUP_REMOVED lines=8> */
.L_x_1470:
        /* <DEDUP_REMOVED lines=8> */
.L_x_1471:
        /* <DEDUP_REMOVED lines=8> */
.L_x_1472:
        /* <DEDUP_REMOVED lines=32> */
[----:B--2---:R-:W-:Y:S02]  /*1ae0*/  LOP3.LUT R2, R9, 0xff, RZ, 0xc0, !PT ;  /* 0x000000ff09027812 */ /* 0x004fe400078ec0ff */
[----:B------:R-:W-:-:S02]  /*1af0*/  LOP3.LUT R0, R8, 0xff, RZ, 0xc0, !PT ;  /* 0x000000ff08007812 */ /* 0x000fc400078ec0ff */
[----:B------:R-:W-:Y:S02]  /*1b00*/  IADD3 R2, PT, PT, R2, -0x80, RZ ;  /* 0xffffff8002027810 */ /* 0x000fe40007ffe0ff */
[----:B------:R-:W-:Y:S02]  /*1b10*/  IADD3 R0, PT, PT, R0, -0x80, RZ ;  /* 0xffffff8000007810 */ /* 0x000fe40007ffe0ff */
[----:B------:R0:W1:Y:S01]  /*1b20*/  I2F.F16 R32, R2 ;  /* 0x0000000200207306 */ /* 0x0000620000200c00 */
[----:B------:R-:W-:Y:S02]  /*1b30*/  LOP3.LUT R3, R10, 0xff, RZ, 0xc0, !PT ;  /* 0x000000ff0a037812 */ /* 0x000fe400078ec0ff */
[----:B------:R-:W-:Y:S02]  /*1b40*/  LOP3.LUT R4, R11, 0xff, RZ, 0xc0, !PT ;  /* 0x000000ff0b047812 */ /* 0x000fe400078ec0ff */
[----:B------:R-:W-:Y:S02]  /*1b50*/  LEA.HI R27, R9, 0xffffff80, RZ, 0x8 ;  /* 0xffffff80091b7811 */ /* 0x000fe400078f40ff */
[----:B------:R-:W-:Y:S01]  /*1b60*/  IADD3 R3, PT, PT, R3, -0x80, RZ ;  /* 0xffffff8003037810 */ /* 0x000fe20007ffe0ff */
[----:B------:R2:W4:Y:S01]  /*1b70*/  I2F.F16 R31, R0 ;  /* 0x00000000001f7306 */ /* 0x0005220000200c00 */
[----:B0-----:R-:W-:-:S02]  /*1b80*/  SHF.R.U32.HI R2, RZ, 0x8, R9 ;  /* 0x00000008ff027819 */ /* 0x001fc40000011609 */
[----:B------:R-:W-:Y:S02]  /*1b90*/  SHF.R.U32.HI R9, RZ, 0x10, R9 ;  /* 0x00000010ff097819 */ /* 0x000fe40000011609 */
[----:B------:R-:W-:Y:S02]  /*1ba0*/  LOP3.LUT R2, R2, 0xff, RZ, 0xc0, !PT ;  /* 0x000000ff02027812 */ /* 0x000fe400078ec0ff */
[----:B------:R-:W-:Y:S01]  /*1bb0*/  IADD3 R4, PT, PT, R4, -0x80, RZ ;  /* 0xffffff8004047810 */ /* 0x000fe20007ffe0ff */
[----:B------:R0:W1:Y:S01]  /*1bc0*/  I2F.F16 R35, R3 ;  /* 0x0000000300237306 */ /* 0x0000620000200c00 */
[----:B--2---:R-:W-:Y:S02]  /*1bd0*/  SHF.R.U32.HI R0, RZ, 0x8, R8 ;  /* 0x00000008ff007819 */ /* 0x004fe40000011608 */
[----:B------:R-:W-:Y:S02]  /*1be0*/  IADD3 R2, PT, PT, R2, -0x80, RZ ;  /* 0xffffff8002027810 */ /* 0x000fe40007ffe0ff */
[----:B------:R-:W-:-:S02]  /*1bf0*/  LOP3.LUT R0, R0, 0xff, RZ, 0xc0, !PT ;  /* 0x000000ff00007812 */ /* 0x000fc400078ec0ff */
[----:B------:R-:W-:Y:S01]  /*1c00*/  LEA.HI R29, R10, 0xffffff80, RZ, 0x8 ;  /* 0xffffff800a1d7811 */ /* 0x000fe200078f40ff */
[----:B------:R2:W1:Y:S01]  /*1c10*/  I2F.F16 R33, R4 ;  /* 0x0000000400217306 */ /* 0x0004620000200c00 */
[----:B0-----:R-:W-:Y:S02]  /*1c20*/  LOP3.LUT R3, R9, 0xff, RZ, 0xc0, !PT ;  /* 0x000000ff09037812 */ /* 0x001fe400078ec0ff */
[----:B------:R-:W-:Y:S02]  /*1c30*/  IADD3 R0, PT, PT, R0, -0x80, RZ ;  /* 0xffffff8000007810 */ /* 0x000fe40007ffe0ff */
[----:B------:R-:W-:Y:S02]  /*1c40*/  LEA.HI R30, R11, 0xffffff80, RZ, 0x8 ;  /* 0xffffff800b1e7811 */ /* 0x000fe400078f40ff */
[----:B------:R-:W-:Y:S01]  /*1c50*/  SHF.R.U32.HI R6, RZ, 0x8, R11 ;  /* 0x00000008ff067819 */ /* 0x000fe2000001160b */
[----:B------:R3:W0:Y:S01]  /*1c60*/  I2F.F16 R9, R2 ;  /* 0x0000000200097306 */ /* 0x0006220000200c00 */
[----:B--2---:R-:W-:-:S02]  /*1c70*/  SHF.R.U32.HI R4, RZ, 0x8, R10 ;  /* 0x00000008ff047819 */ /* 0x004fc4000001160a */
[----:B------:R-:W-:Y:S02]  /*1c80*/  SHF.R.U32.HI R10, RZ, 0x10, R10 ;  /* 0x00000010ff0a7819 */ /* 0x000fe4000001160a */
[----:B------:R-:W-:Y:S02]  /*1c90*/  SHF.R.U32.HI R11, RZ, 0x10, R11 ;  /* 0x00000010ff0b7819 */ /* 0x000fe4000001160b */
[----:B------:R-:W-:Y:S01]  /*1ca0*/  IADD3 R3, PT, PT, R3, -0x80, RZ ;  /* 0xffffff8003037810 */ /* 0x000fe20007ffe0ff */
[----:B------:R2:W0:Y:S01]  /*1cb0*/  I2F.F16 R39, R0 ;  /* 0x0000000000277306 */ /* 0x0004220000200c00 */
[----:B---3--:R-:W-:Y:S02]  /*1cc0*/  LOP3.LUT R2, R13, 0xff, RZ, 0xc0, !PT ;  /* 0x000000ff0d027812 */ /* 0x008fe400078ec0ff */
[----:B------:R-:W-:Y:S02]  /*1cd0*/  LOP3.LUT R4, R4, 0xff, RZ, 0xc0, !PT ;  /* 0x000000ff04047812 */ /* 0x000fe400078ec0ff */
[----:B------:R-:W-:-:S02]  /*1ce0*/  IADD3 R44, PT, PT, R2, -0x80, RZ ;  /* 0xffffff80022c7810 */ /* 0x000fc40007ffe0ff */
[----:B------:R-:W-:Y:S01]  /*1cf0*/  LOP3.LUT R2, R14, 0xff, RZ, 0xc0, !PT ;  /* 0x000000ff0e027812 */ /* 0x000fe200078ec0ff */
[----:B------:R3:W0:Y:S01]  /*1d00*/  I2F.F16 R40, R3 ;  /* 0x0000000300287306 */ /* 0x0006220000200c00 */
[----:B--2---:R-:W-:Y:S02]  /*1d10*/  LOP3.LUT R0, R10, 0xff, RZ, 0xc0, !PT ;  /* 0x000000ff0a007812 */ /* 0x004fe400078ec0ff */
[----:B------:R-:W-:Y:S02]  /*1d20*/  IADD3 R45, PT, PT, R2, -0x80, RZ ;  /* 0xffffff80022d7810 */ /* 0x000fe40007ffe0ff */
[----:B------:R-:W-:Y:S02]  /*1d30*/  IADD3 R41, PT, PT, R0, -0x80, RZ ;  /* 0xffffff8000297810 */ /* 0x000fe40007ffe0ff */
[----:B------:R-:W-:Y:S01]  /*1d40*/  LOP3.LUT R0, R11, 0xff, RZ, 0xc0, !PT ;  /* 0x000000ff0b007812 */ /* 0x000fe200078ec0ff */
[----:B------:R-:W2:Y:S01]  /*1d50*/  I2F.F16 R27, R27 ;  /* 0x0000001b001b7306 */ /* 0x000ea20000200c00 */
[----:B------:R-:W-:-:S02]  /*1d60*/  SHF.R.U32.HI R2, RZ, 0x8, R12 ;  /* 0x00000008ff027819 */ /* 0x000fc4000001160c */
[----:B---3--:R-:W-:Y:S02]  /*1d70*/  LOP3.LUT R3, R15, 0xff, RZ, 0xc0, !PT ;  /* 0x000000ff0f037812 */ /* 0x008fe400078ec0ff */
[----:B------:R-:W-:Y:S02]  /*1d80*/  IADD3 R42, PT, PT, R0, -0x80, RZ ;  /* 0xffffff80002a7810 */ /* 0x000fe40007ffe0ff */
[----:B------:R-:W-:Y:S01]  /*1d90*/  LOP3.LUT R0, R12, 0xff, RZ, 0xc0, !PT ;  /* 0x000000ff0c007812 */ /* 0x000fe200078ec0ff */
[----:B------:R-:W3:Y:S01]  /*1da0*/  I2F.F16 R29, R29 ;  /* 0x0000001d001d7306 */ /* 0x000ee20000200c00 */
[----:B------:R-:W-:Y:S02]  /*1db0*/  LOP3.LUT R2, R2, 0xff, RZ, 0xc0, !PT ;  /* 0x000000ff02027812 */ /* 0x000fe400078ec0ff */
[----:B------:R-:W-:Y:S02]  /*1dc0*/  IADD3 R3, PT, PT, R3, -0x80, RZ ;  /* 0xffffff8003037810 */ /* 0x000fe40007ffe0ff */
[----:B------:R-:W-:-:S02]  /*1dd0*/  IADD3 R4, PT, PT, R4, -0x80, RZ ;  /* 0xffffff8004047810 */ /* 0x000fc40007ffe0ff */
[----:B------:R-:W-:Y:S01]  /*1de0*/  IADD3 R0, PT, PT, R0, -0x80, RZ ;  /* 0xffffff8000007810 */ /* 0x000fe20007ffe0ff */
[----:B------:R4:W0:Y:S01]  /*1df0*/  I2F.F16 R46, R3 ;  /* 0x00000003002e7306 */ /* 0x0008220000200c00 */
[----:B------:R-:W-:Y:S02]  /*1e00*/  IADD3 R2, PT, PT, R2, -0x80, RZ ;  /* 0xffffff8002027810 */ /* 0x000fe40007ffe0ff */
[----:B------:R-:W-:Y:S02]  /*1e10*/  LEA.HI R26, R8, 0xffffff80, RZ, 0x8 ;  /* 0xffffff80081a7811 */ /* 0x000fe400078f40ff */
[----:B------:R-:W-:Y:S02]  /*1e20*/  LEA.HI R37, R14, 0xffffff80, RZ, 0x8 ;  /* 0xffffff800e257811 */ /* 0x000fe400078f40ff */
[----:B------:R-:W-:Y:S01]  /*1e30*/  SHF.R.U32.HI R8, RZ, 0x10, R8 ;  /* 0x00000010ff087819 */ /* 0x000fe20000011608 */
[----:B------:R1:W0:Y:S01]  /*1e40*/  I2F.F16 R10, R4 ;  /* 0x00000004000a7306 */ /* 0x0002220000200c00 */
[----:B----4-:R-:W-:-:S02]  /*1e50*/  SHF.R.U32.HI R3, RZ, 0x8, R14 ;  /* 0x00000008ff037819 */ /* 0x010fc4000001160e */
[----:B------:R-:W-:Y:S02]  /*1e60*/  SHF.R.U32.HI R14, RZ, 0x10, R14 ;  /* 0x00000010ff0e7819 */ /* 0x000fe4000001160e */
[----:B------:R-:W-:Y:S02]  /*1e70*/  LOP3.LUT R8, R8, 0xff, RZ, 0xc0, !PT ;  /* 0x000000ff08087812 */ /* 0x000fe400078ec0ff */
[----:B------:R-:W-:Y:S01]  /*1e80*/  LOP3.LUT R14, R14, 0xff, RZ, 0xc0, !PT ;  /* 0x000000ff0e0e7812 */ /* 0x000fe200078ec0ff */
[----:B------:R4:W0:Y:S01]  /*1e90*/  I2F.F16 R43, R0 ;  /* 0x00000000002b7306 */ /* 0x0008220000200c00 */
[----:B-1----:R-:W-:Y:S02]  /*1ea0*/  SHF.R.U32.HI R4, RZ, 0x10, R15 ;  /* 0x00000010ff047819 */ /* 0x002fe4000001160f */
[----:B------:R-:W-:Y:S02]  /*1eb0*/  LOP3.LUT R6, R6, 0xff, RZ, 0xc0, !PT ;  /* 0x000000ff06067812 */ /* 0x000fe400078ec0ff */
[----:B------:R-:W-:-:S02]  /*1ec0*/  LOP3.LUT R3, R3, 0xff, RZ, 0xc0, !PT ;  /* 0x000000ff03037812 */ /* 0x000fc400078ec0ff */
[----:B------:R-:W-:Y:S01]  /*1ed0*/  LOP3.LUT R4, R4, 0xff, RZ, 0xc0, !PT ;  /* 0x000000ff04047812 */ /* 0x000fe200078ec0ff */
[----:B------:R1:W0:Y:S01]  /*1ee0*/  I2F.F16 R47, R2 ;  /* 0x00000002002f7306 */ /* 0x0002220000200c00 */
[----:B----4-:R-:W-:Y:S02]  /*1ef0*/  SHF.R.U32.HI R0, RZ, 0x8, R13 ;  /* 0x00000008ff007819 */ /* 0x010fe4000001160d */
[----:B------:R-:W-:Y:S02]  /*1f00*/  LEA.HI R34, R12, 0xffffff80, RZ, 0x8 ;  /* 0xffffff800c227811 */ /* 0x000fe400078f40ff */
[----:B------:R-:W-:Y:S02]  /*1f10*/  LOP3.LUT R0, R0, 0xff, RZ, 0xc0, !PT ;  /* 0x000000ff00007812 */ /* 0x000fe400078ec0ff */
[----:B------:R-:W-:Y:S01]  /*1f20*/  LEA.HI R36, R13, 0xffffff80, RZ, 0x8 ;  /* 0xffffff800d247811 */ /* 0x000fe200078f40ff */
[----:B------:R-:W4:Y:S01]  /*1f30*/  I2F.F16 R26, R26 ;  /* 0x0000001a001a7306 */ /* 0x000f220000200c00 */
[----:B-1----:R-:W-:-:S02]  /*1f40*/  SHF.R.U32.HI R2, RZ, 0x8, R15 ;  /* 0x00000008ff027819 */ /* 0x002fc4000001160f */
[----:B------:R-:W-:Y:S02]  /*1f50*/  LEA.HI R38, R15, 0xffffff80, RZ, 0x8 ;  /* 0xffffff800f267811 */ /* 0x000fe400078f40ff */
[----:B------:R-:W-:Y:S02]  /*1f60*/  LOP3.LUT R2, R2, 0xff, RZ, 0xc0, !PT ;  /* 0x000000ff02027812 */ /* 0x000fe400078ec0ff */
[----:B------:R-:W-:Y:S01]  /*1f70*/  IADD3 R8, PT, PT, R8, -0x80, RZ ;  /* 0xffffff8008087810 */ /* 0x000fe20007ffe0ff */
[----:B------:R-:W1:Y:S01]  /*1f80*/  I2F.F16 R30, R30 ;  /* 0x0000001e001e7306 */ /* 0x000e620000200c00 */
[----:B------:R-:W-:Y:S02]  /*1f90*/  IADD3 R52, PT, PT, R14, -0x80, RZ ;  /* 0xffffff800e347810 */ /* 0x000fe40007ffe0ff */
[----:B------:R-:W-:Y:S02]  /*1fa0*/  IADD3 R6, PT, PT, R6, -0x80, RZ ;  /* 0xffffff8006067810 */ /* 0x000fe40007ffe0ff */
[----:B------:R-:W-:-:S02]  /*1fb0*/  IADD3 R0, PT, PT, R0, -0x80, RZ ;  /* 0xffffff8000007810 */ /* 0x000fc40007ffe0ff */
[----:B------:R-:W-:Y:S01]  /*1fc0*/  IADD3 R3, PT, PT, R3, -0x80, RZ ;  /* 0xffffff8003037810 */ /* 0x000fe20007ffe0ff */
[----:B------:R-:W0:Y:S01]  /*1fd0*/  I2F.F16 R34, R34 ;  /* 0x0000002200227306 */ /* 0x000e220000200c00 */
[----:B------:R-:W-:Y:S02]  /*1fe0*/  IADD3 R2, PT, PT, R2, -0x80, RZ ;  /* 0xffffff8002027810 */ /* 0x000fe40007ffe0ff */
[----:B------:R-:W-:Y:S02]  /*1ff0*/  IADD3 R4, PT, PT, R4, -0x80, RZ ;  /* 0xffffff8004047810 */ /* 0x000fe40007ffe0ff */
[----:B------:R-:W-:Y:S02]  /*2000*/  SHF.R.U32.HI R12, RZ, 0x10, R12 ;  /* 0x00000010ff0c7819 */ /* 0x000fe4000001160c */
[----:B------:R-:W-:Y:S01]  /*2010*/  SHF.R.U32.HI R13, RZ, 0x10, R13 ;  /* 0x00000010ff0d7819 */ /* 0x000fe2000001160d */
[----:B------:R-:W0:Y:S01]  /*2020*/  I2F.F16 R36, R36 ;  /* 0x0000002400247306 */ /* 0x000e220000200c00 */
[----:B------:R-:W-:-:S02]  /*2030*/  LOP3.LUT R12, R12, 0xff, RZ, 0xc0, !PT ;  /* 0x000000ff0c0c7812 */ /* 0x000fc400078ec0ff */
[----:B------:R-:W-:Y:S02]  /*2040*/  LOP3.LUT R13, R13, 0xff, RZ, 0xc0, !PT ;  /* 0x000000ff0d0d7812 */ /* 0x000fe400078ec0ff */
[----:B------:R-:W-:Y:S02]  /*2050*/  IADD3 R12, PT, PT, R12, -0x80, RZ ;  /* 0xffffff800c0c7810 */ /* 0x000fe40007ffe0ff */
[----:B------:R-:W-:Y:S01]  /*2060*/  IADD3 R13, PT, PT, R13, -0x80, RZ ;  /* 0xffffff800d0d7810 */ /* 0x000fe20007ffe0ff */
[----:B------:R-:W0:Y:S01]  /*2070*/  I2F.F16 R37, R37 ;  /* 0x0000002500257306 */ /* 0x000e220000200c00 */
[----:B------:R-:W-:Y:S02]  /*2080*/  PRMT R15, RZ, 0x5410, RZ ;  /* 0x00005410ff0f7816 */ /* 0x000fe400000000ff */
[----:B------:R-:W-:-:S05]  /*2090*/  PRMT R14, RZ, 0x5410, RZ ;  /* 0x00005410ff0e7816 */ /* 0x000fca00000000ff */
        /* <DEDUP_REMOVED lines=14> */
[----:B--2---:R-:W-:-:S02]  /*2180*/  PRMT R12, RZ, 0x7610, R12 ;  /* 0x00007610ff0c7816 */ /* 0x004fc4000000000c */
[----:B---3--:R-:W-:Y:S01]  /*2190*/  PRMT R13, RZ, 0x5410, RZ ;  /* 0x00005410ff0d7816 */ /* 0x008fe200000000ff */
[----:B-1--4-:R-:W-:Y:S06]  /*21a0*/  @!P1 BRA `(.L_x_1474) ;  /* 0x0000000400689947 */ /* 0x012fec0003800000 */
[----:B------:R-:W1:Y:S01]  /*21b0*/  LDS.64 R18, [UR5] ;  /* 0x00000005ff127984 */ /* 0x000e620008000a00 */
[----:B------:R-:W-:Y:S02]  /*21c0*/  HADD2.F32 R0, -RZ, R31.H0_H0 ;  /* 0x2000001fff007230 */ /* 0x000fe40000004100 */
[----:B------:R-:W-:Y:S01]  /*21d0*/  HADD2.F32 R58, -RZ, R32.H0_H0 ;  /* 0x20000020ff3a7230 */ /* 0x000fe20000004100 */
[----:B------:R-:W2:Y:S01]  /*21e0*/  LDS.64 R6, [UR5+0x8] ;  /* 0x00000805ff067984 */ /* 0x000ea20008000a00 */
[----:B------:R-:W-:Y:S02]  /*21f0*/  HADD2.F32 R4, -RZ, R33.H0_H0 ;  /* 0x20000021ff047230 */ /* 0x000fe40000004100 */
[----:B------:R-:W-:Y:S02]  /*2200*/  HADD2.F32 R2, -RZ, R35.H0_H0 ;  /* 0x20000023ff027230 */ /* 0x000fe40000004100 */
[----:B0-----:R-:W-:Y:S02]  /*2210*/  HADD2.F32 R60, -RZ, R9.H0_H0 ;  /* 0x20000009ff3c7230 */ /* 0x001fe40000004100 */
        /* <DEDUP_REMOVED lines=29> */
[--C-:B--2---:R-:W-:Y:S02]  /*23f0*/  HADD2.F32 R4, -RZ, R6.reuse.H0_H0 ;  /* 0x20000006ff047230 */ /* 0x104fe40000004100 */
        /* <DEDUP_REMOVED lines=41> */
[----:B-----5:R-:W-:Y:S02]  /*2690*/  HADD2.F32 R57, -RZ, R20.H0_H0 ;  /* 0x20000014ff397230 */ /* 0x020fe40000004100 */
        /* <DEDUP_REMOVED lines=11> */
.L_x_1474:
        /* <DEDUP_REMOVED lines=15> */
[----:B0-----:R-:W-:Y:S02]  /*2840*/  HADD2.F32 R58, -RZ, R39.H0_H0 ;  /* 0x20000027ff3a7230 */ /* 0x001fe40000004100 */
[----:B------:R-:W-:Y:S02]  /*2850*/  HADD2.F32 R60, -RZ, R9.H0_H0 ;  /* 0x20000009ff3c7230 */ /* 0x000fe40000004100 */
[----:B------:R-:W-:Y:S02]  /*2860*/  HADD2.F32 R59, -RZ, R37.H0_H0 ;  /* 0x20000025ff3b7230 */ /* 0x000fe40000004100 */
[----:B-1----:R-:W-:-:S02]  /*2870*/  HADD2.F32 R25, -RZ, R2.H0_H0 ;  /* 0x20000002ff197230 */ /* 0x002fc40000004100 */
        /* <DEDUP_REMOVED lines=26> */
[----:B------:R-:W-:Y:S01]  /*2a20*/  FFMA.FTZ R3, R4, R56, R3 ;  /* 0x0000003804037223 */ /* 0x000fe20000010003 */
[----:B------:R-:W-:Y:S02]  /*2a30*/  HADD2.F32 R58, -RZ, R30.H0_H0 ;  /* 0x2000001eff3a7230 */ /* 0x000fe40000004100 */
[----:B------:R-:W-:Y:S01]  /*2a40*/  FFMA.FTZ R25, R12, R24, R25 ;  /* 0x000000180c197223 */ /* 0x000fe20000010019 */
[----:B--2---:R-:W-:Y:S02]  /*2a50*/  HADD2.F32 R0, -RZ, R16.H0_H0 ;  /* 0x20000010ff007230 */ /* 0x004fe40000004100 */
        /* <DEDUP_REMOVED lines=21> */
[-C--:B------:R-:W-:Y:S01]  /*2bb0*/  FFMA.FTZ R3, R24, R16.reuse, R3 ;  /* 0x0000001018037223 */ /* 0x080fe20000010003 */
[----:B------:R-:W-:Y:S02]  /*2bc0*/  HADD2.F32 R17, -RZ, R17.H1_H1 ;  /* 0x30000011ff117230 */ /* 0x000fe40000004100 */
[----:B------:R-:W-:Y:S01]  /*2bd0*/  FFMA.FTZ R25, R56, R16, R25 ;  /* 0x0000001038197223 */ /* 0x000fe20000010019 */
        /* <DEDUP_REMOVED lines=15> */
[----:B-----5:R-:W-:Y:S02]  /*2cd0*/  HADD2.F32 R59, -RZ, R20.H0_H0 ;  /* 0x20000014ff3b7230 */ /* 0x020fe40000004100 */
        /* <DEDUP_REMOVED lines=10> */
[----:B------:R-:W-:Y:S02]  /*2d80*/  HFMA2 R17, R0, 1, 1, RZ ;  /* 0x3c003c0000117831 */ /* 0x000fe400000000ff */
[----:B------:R-:W-:-:S07]  /*2d90*/  HADD2 R16, R12, RZ.H0_H0 ;  /* 0x200000ff0c107230 */ /* 0x000fce0000000000 */
.L_x_1476:
        /* <DEDUP_REMOVED lines=98> */
.L_x_1477:
[----:B------:R-:W-:Y:S01]  /*33c0*/  PRMT R12, RZ, 0x5410, RZ ;  /* 0x00005410ff0c7816 */ /* 0x000fe200000000ff */
[----:B------:R-:W-:Y:S06]  /*33d0*/  @P3 BRA `(.L_x_1475) ;  /* 0x0000000400683947 */ /* 0x000fec0003800000 */
[----:B------:R-:W1:Y:S01]  /*33e0*/  LDS.64 R2, [UR5+0xc0] ;  /* 0x0000c005ff027984 */ /* 0x000e620008000a00 */
[----:B------:R-:W-:Y:S02]  /*33f0*/  HADD2.F32 R0, -RZ, R31.H0_H0 ;  /* 0x2000001fff007230 */ /* 0x000fe40000004100 */
[----:B------:R-:W-:Y:S01]  /*3400*/  HADD2.F32 R4, -RZ, R33.H0_H0 ;  /* 0x20000021ff047230 */ /* 0x000fe20000004100 */
[----:B------:R-:W2:Y:S01]  /*3410*/  LDS.64 R12, [UR5+0xc8] ;  /* 0x0000c805ff0c7984 */ /* 0x000ea20008000a00 */
[----:B0-----:R-:W-:Y:S02]  /*3420*/  HADD2.F32 R58, -RZ, R39.H0_H0 ;  /* 0x20000027ff3a7230 */ /* 0x001fe40000004100 */
        /* <DEDUP_REMOVED lines=28> */
[----:B------:R-:W-:-:S02]  /*35f0*/  HADD2.F32 R3, -RZ, R26.H0_H0 ;  /* 0x2000001aff037230 */ /* 0x000fc40000004100 */
[-C--:B------:R-:W-:Y:S01]  /*3600*/  FFMA.FTZ R2, R2, R56.reuse, R31 ;  /* 0x0000003802027223 */ /* 0x080fe2000001001f */
[----:B------:R-:W-:Y:S02]  /*3610*/  HADD2.F32 R9, -RZ, R30.H0_H0 ;  /* 0x2000001eff097230 */ /* 0x000fe40000004100 */
[----:B------:R-:W-:Y:S01]  /*3620*/  FFMA.FTZ R56, R42, R56, R25 ;  /* 0x000000382a387223 */ /* 0x000fe20000010019 */
[----:B------:R-:W-:Y:S02]  /*3630*/  HADD2.F32 R11, -RZ, R44.H0_H0 ;  /* 0x2000002cff0b7230 */ /* 0x000fe40000004100 */
[-C--:B------:R-:W-:Y:S01]  /*3640*/  FFMA.FTZ R0, R3, R55.reuse, R0 ;  /* 0x0000003703007223 */ /* 0x080fe20000010000 */
[----:B--2---:R-:W-:Y:S02]  /*3650*/  HADD2.F32 R3, -RZ, R12.H0_H0 ;  /* 0x2000000cff037230 */ /* 0x004fe40000004100 */
[----:B------:R-:W-:Y:S01]  /*3660*/  FFMA.FTZ R56, R9, R55, R56 ;  /* 0x0000003709387223 */ /* 0x000fe20000010038 */
[----:B------:R-:W-:-:S02]  /*3670*/  HADD2.F32 R9, -RZ, R43.H0_H0 ;  /* 0x2000002bff097230 */ /* 0x000fc40000004100 */
[-C--:B------:R-:W-:Y:S01]  /*3680*/  FFMA.FTZ R4, R27, R55.reuse, R2 ;  /* 0x000000371b047223 */ /* 0x080fe20000010002 */
[----:B------:R-:W-:Y:S02]  /*3690*/  HADD2.F32 R25, -RZ, R45.H0_H0 ;  /* 0x2000002dff197230 */ /* 0x000fe40000004100 */
[----:B------:R-:W-:Y:S01]  /*36a0*/  FFMA.FTZ R8, R29, R55, R8 ;  /* 0x000000371d087223 */ /* 0x000fe20000010008 */
[----:B------:R-:W-:Y:S02]  /*36b0*/  HADD2.F32 R12, -RZ, R12.H1_H1 ;  /* 0x3000000cff0c7230 */ /* 0x000fe40000004100 */
[-C--:B------:R-:W-:Y:S01]  /*36c0*/  FFMA.FTZ R9, R9, R3.reuse, R0 ;  /* 0x0000000309097223 */ /* 0x080fe20000010000 */
[----:B------:R-:W-:Y:S02]  /*36d0*/  HADD2.F32 R10, -RZ, R47.H0_H0 ;  /* 0x2000002fff0a7230 */ /* 0x000fe40000004100 */
[-C--:B------:R-:W-:Y:S01]  /*36e0*/  FFMA.FTZ R11, R11, R3.reuse, R4 ;  /* 0x000000030b0b7223 */ /* 0x080fe20000010004 */
        /* <DEDUP_REMOVED lines=28> */
[----:B-----5:R-:W-:Y:S02]  /*38b0*/  HADD2.F32 R27, -RZ, R20.H0_H0 ;  /* 0x20000014ff1b7230 */ /* 0x020fe40000004100 */
        /* <DEDUP_REMOVED lines=12> */
.L_x_1475:
        /* <DEDUP_REMOVED lines=33> */
[----:B-1----:R-:W-:Y:S02]  /*3b90*/  SHF.R.U32.HI R2, RZ, 0x8, R11 ;  /* 0x00000008ff027819 */ /* 0x002fe4000001160b */
        /* <DEDUP_REMOVED lines=14> */
[----:B-1----:R-:W-:Y:S02]  /*3c80*/  LOP3.LUT R4, R9, 0xff, RZ, 0xc0, !PT ;  /* 0x000000ff09047812 */ /* 0x002fe400078ec0ff */
        /* <DEDUP_REMOVED lines=9> */
[----:B-1----:R-:W-:Y:S02]  /*3d20*/  LOP3.LUT R3, R27, 0xff, RZ, 0xc0, !PT ;  /* 0x000000ff1b037812 */ /* 0x002fe400078ec0ff */
[----:B------:R-:W-:Y:S02]  /*3d30*/  IADD3 R6, PT, PT, R6, -0x80, RZ ;  /* 0xffffff8006067810 */ /* 0x000fe40007ffe0ff */
[----:B------:R-:W-:-:S02]  /*3d40*/  IADD3 R50, PT, PT, R3, -0x80, RZ ;  /* 0xffffff8003327810 */ /* 0x000fc40007ffe0ff */
[----:B------:R-:W-:Y:S01]  /*3d50*/  SHF.R.U32.HI R3, RZ, 0x8, R25 ;  /* 0x00000008ff037819 */ /* 0x000fe20000011619 */
[----:B------:R1:W0:Y:S01]  /*3d60*/  I2F.F16 R10, R6 ;  /* 0x00000006000a7306 */ /* 0x0002220000200c00 */
[----:B------:R-:W-:Y:S02]  /*3d70*/  IADD3 R2, PT, PT, R2, -0x80, RZ ;  /* 0xffffff8002027810 */ /* 0x000fe40007ffe0ff */
[----:B----4-:R-:W-:Y:S02]  /*3d80*/  LOP3.LUT R0, R24, 0xff, RZ, 0xc0, !PT ;  /* 0x000000ff18007812 */ /* 0x010fe400078ec0ff */
        /* <DEDUP_REMOVED lines=10> */
[----:B-1----:R-:W-:-:S02]  /*3e30*/  SHF.R.U32.HI R6, RZ, 0x8, R26 ;  /* 0x00000008ff067819 */ /* 0x002fc4000001161a */
[--C-:B----4-:R-:W-:Y:S01]  /*3e40*/  SHF.R.U32.HI R2, RZ, 0x8, R27.reuse ;  /* 0x00000008ff027819 */ /* 0x110fe2000001161b */
[----:B------:R1:W4:Y:S01]  /*3e50*/  I2F.F16 R51, R0 ;  /* 0x0000000000337306 */ /* 0x0003220000200c00 */
[----:B------:R-:W-:Y:S02]  /*3e60*/  SHF.R.U32.HI R26, RZ, 0x10, R26 ;  /* 0x00000010ff1a7819 */ /* 0x000fe4000001161a */
[----:B------:R-:W-:Y:S02]  /*3e70*/  SHF.R.U32.HI R27, RZ, 0x10, R27 ;  /* 0x00000010ff1b7819 */ /* 0x000fe4000001161b */
[----:B---3--:R-:W-:Y:S02]  /*3e80*/  LOP3.LUT R4, R25, 0xff, RZ, 0xc0, !PT ;  /* 0x000000ff19047812 */ /* 0x008fe400078ec0ff */
[----:B------:R-:W-:Y:S01]  /*3e90*/  LOP3.LUT R6, R6, 0xff, RZ, 0xc0, !PT ;  /* 0x000000ff06067812 */ /* 0x000fe200078ec0ff */
[----:B------:R3:W0:Y:S01]  /*3ea0*/  I2F.F16 R25, R3 ;  /* 0x0000000300197306 */ /* 0x0006220000200c00 */
[----:B-1----:R-:W-:-:S02]  /*3eb0*/  LOP3.LUT R0, R26, 0xff, RZ, 0xc0, !PT ;  /* 0x000000ff1a007812 */ /* 0x002fc400078ec0ff */
[----:B------:R-:W-:Y:S02]  /*3ec0*/  LOP3.LUT R2, R2, 0xff, RZ, 0xc0, !PT ;  /* 0x000000ff02027812 */ /* 0x000fe400078ec0ff */
[----:B------:R-:W-:Y:S02]  /*3ed0*/  IADD3 R4, PT, PT, R4, -0x80, RZ ;  /* 0xffffff8004047810 */ /* 0x000fe40007ffe0ff */
[----:B------:R-:W-:Y:S01]  /*3ee0*/  IADD3 R6, PT, PT, R6, -0x80, RZ ;  /* 0xffffff8006067810 */ /* 0x000fe20007ffe0ff */
[----:B------:R-:W1:Y:S01]  /*3ef0*/  I2F.F16 R34, R34 ;  /* 0x0000002200227306 */ /* 0x000e620000200c00 */
[----:B---3--:R-:W-:Y:S02]  /*3f00*/  LOP3.LUT R3, R27, 0xff, RZ, 0xc0, !PT ;  /* 0x000000ff1b037812 */ /* 0x008fe400078ec0ff */
[----:B------:R-:W-:Y:S02]  /*3f10*/  IADD3 R0, PT, PT, R0, -0x80, RZ ;  /* 0xffffff8000007810 */ /* 0x000fe40007ffe0ff */
[----:B------:R-:W-:-:S02]  /*3f20*/  IADD3 R2, PT, PT, R2, -0x80, RZ ;  /* 0xffffff8002027810 */ /* 0x000fc40007ffe0ff */
[----:B------:R-:W-:Y:S01]  /*3f30*/  IADD3 R3, PT, PT, R3, -0x80, RZ ;  /* 0xffffff8003037810 */ /* 0x000fe20007ffe0ff */
[----:B------:R-:W3:Y:S08]  /*3f40*/  I2F.F16 R38, R38 ;  /* 0x0000002600267306 */ /* 0x000ef00000200c00 */
        /* <DEDUP_REMOVED lines=93> */
[----:B-----5:R-:W-:-:S02]  /*4520*/  HADD2.F32 R59, -RZ, R20.H0_H0 ;  /* 0x20000014ff3b7230 */ /* 0x020fc40000004100 */
        /* <DEDUP_REMOVED lines=11> */
.L_x_1478:
        /* <DEDUP_REMOVED lines=84> */
[----:B-----5:R-:W-:Y:S02]  /*4b20*/  HADD2.F32 R58, -RZ, R20.H0_H0 ;  /* 0x20000014ff3a7230 */ /* 0x020fe40000004100 */
        /* <DEDUP_REMOVED lines=11> */
.L_x_1480:
        /* <DEDUP_REMOVED lines=95> */
.L_x_1481:
        /* <DEDUP_REMOVED lines=18> */
[----:B------:R-:W-:Y:S02]  /*52f0*/  HADD2.F32 R57, -RZ, R3.H1_H1 ;  /* 0x30000003ff397230 */ /* 0x000fe40000004100 */
[----:B------:R-:W-:Y:S02]  /*5300*/  HADD2.F32 R2, -RZ, R36.H0_H0 ;  /* 0x20000024ff027230 */ /* 0x000fe40000004100 */
[----:B------:R-:W-:-:S02]  /*5310*/  HADD2.F32 R3, -RZ, R39.H0_H0 ;  /* 0x20000027ff037230 */ /* 0x000fc40000004100 */
[----:B------:R-:W-:Y:S02]  /*5320*/  HADD2.F32 R36, -RZ, R9.H0_H0 ;  /* 0x20000009ff247230 */ /* 0x000fe40000004100 */
        /* <DEDUP_REMOVED lines=13> */
[-C--:B------:R-:W-:Y:S01]  /*5400*/  FFMA.FTZ R8, R8, R58.reuse, R3 ;  /* 0x0000003a08087223 */ /* 0x080fe20000010003 */
[----:B------:R-:W-:Y:S02]  /*5410*/  HADD2.F32 R3, -RZ, R32.H0_H0 ;  /* 0x20000020ff037230 */ /* 0x000fe40000004100 */
[-C--:B------:R-:W-:Y:S01]  /*5420*/  FFMA.FTZ R2, R2, R58.reuse, R35 ;  /* 0x0000003a02027223 */ /* 0x080fe20000010023 */
[----:B------:R-:W-:Y:S02]  /*5430*/  HADD2.F32 R9, -RZ, R34.H0_H0 ;  /* 0x20000022ff097230 */ /* 0x000fe40000004100 */
[----:B------:R-:W-:Y:S01]  /*5440*/  FFMA.FTZ R58, R46, R58, R55 ;  /* 0x0000003a2e3a7223 */ /* 0x000fe20000010037 */
[-C--:B------:R-:W-:Y:S01]  /*5450*/  FFMA.FTZ R0, R29, R57.reuse, R0 ;  /* 0x000000391d007223 */ /* 0x080fe20000010000 */
        /* <DEDUP_REMOVED lines=50> */
.L_x_1479:
        /* <DEDUP_REMOVED lines=198> */
.L_x_1482:
        /* <DEDUP_REMOVED lines=96> */
.L_x_1484:
        /* <DEDUP_REMOVED lines=95> */
.L_x_1485:
        /* <DEDUP_REMOVED lines=91> */
.L_x_1483:
        /* <DEDUP_REMOVED lines=199> */
.L_x_1486:
        /* <DEDUP_REMOVED lines=97> */
.L_x_1487:
        /* <DEDUP_REMOVED lines=96> */
.L_x_1488:
        /* <DEDUP_REMOVED lines=93> */
.L_x_1473:
        /* <DEDUP_REMOVED lines=8> */
.L_x_1498:
        /* <DEDUP_REMOVED lines=16> */
[--C-:B------:R-:W-:Y:S02]  /*9550*/  SHF.R.U32.HI R3, RZ, 0x6, R28.reuse ;  /* 0x00000006ff037819 */ /* 0x100fe4000001161c */
[----:B------:R-:W-:Y:S02]  /*9560*/  LOP3.LUT R50, R31, 0x3f003f, RZ, 0xc0, !PT ;  /* 0x003f003f1f327812 */ /* 0x000fe400078ec0ff */
[----:B------:R-:W-:Y:S02]  /*9570*/  SHF.R.U32.HI R51, RZ, 0x6, R31 ;  /* 0x00000006ff337819 */ /* 0x000fe4000001161f */
[----:B------:R-:W-:Y:S02]  /*9580*/  SHF.R.U32.HI R28, RZ, 0xc, R28 ;  /* 0x0000000cff1c7819 */ /* 0x000fe4000001161c */
[----:B------:R-:W-:Y:S02]  /*9590*/  LOP3.LUT R35, R35, 0xf000f, RZ, 0xc0, !PT ;  /* 0x000f000f23237812 */ /* 0x000fe400078ec0ff */
[----:B------:R-:W-:-:S02]  /*95a0*/  LOP3.LUT R28, R28, 0xf000f, RZ, 0xc0, !PT ;  /* 0x000f000f1c1c7812 */ /* 0x000fc400078ec0ff */
[--C-:B----4-:R-:W-:Y:S02]  /*95b0*/  SHF.R.U32.HI R29, RZ, 0x8, R8.reuse ;  /* 0x00000008ff1d7819 */ /* 0x110fe40000011608 */
[----:B------:R-:W-:Y:S02]  /*95c0*/  LOP3.LUT R37, R8, 0x3f003f, RZ, 0xc0, !PT ;  /* 0x003f003f08257812 */ /* 0x000fe400078ec0ff */
[--C-:B------:R-:W-:Y:S02]  /*95d0*/  SHF.R.U32.HI R38, RZ, 0x6, R8.reuse ;  /* 0x00000006ff267819 */ /* 0x100fe40000011608 */
[----:B------:R-:W-:Y:S02]  /*95e0*/  SHF.R.U32.HI R30, RZ, 0xa, R8 ;  /* 0x0000000aff1e7819 */ /* 0x000fe40000011608 */
[----:B------:R-:W-:Y:S02]  /*95f0*/  SHF.R.U32.HI R8, RZ, 0x8, R9 ;  /* 0x00000008ff087819 */ /* 0x000fe40000011609 */
[----:B------:R-:W-:-:S02]  /*9600*/  LOP3.LUT R39, R9, 0x3f003f, RZ, 0xc0, !PT ;  /* 0x003f003f09277812 */ /* 0x000fc400078ec0ff */
[--C-:B------:R-:W-:Y:S02]  /*9610*/  SHF.R.U32.HI R40, RZ, 0x6, R9.reuse ;  /* 0x00000006ff287819 */ /* 0x100fe40000011609 */
        /* <DEDUP_REMOVED lines=8> */
[----:B------:R-:W-:Y:S02]  /*96a0*/  LOP3.LUT R43, R9, 0x300030, R8, 0xf8, !PT ;  /* 0x00300030092b7812 */ /* 0x000fe400078ef808 */
[----:B---3--:R-:W-:Y:S02]  /*96b0*/  LOP3.LUT R52, R7, 0x3f003f, RZ, 0xc0, !PT ;  /* 0x003f003f07347812 */ /* 0x008fe400078ec0ff */
[----:B------:R-:W-:-:S02]  /*96c0*/  SHF.R.U32.HI R53, RZ, 0x6, R7 ;  /* 0x00000006ff357819 */ /* 0x000fc40000011607 */
[----:B------:R-:W-:Y:S02]  /*96d0*/  LOP3.LUT R48, R35, 0x300030, R42, 0xf8, !PT ;  /* 0x0030003023307812 */ /* 0x000fe400078ef82a */
[----:B------:R-:W-:Y:S02]  /*96e0*/  LOP3.LUT R57, R11, 0x300030, R44, 0xf8, !PT ;  /* 0x003000300b397812 */ /* 0x000fe400078ef82c */
[----:B------:R-:W-:Y:S02]  /*96f0*/  LOP3.LUT R8, R4, 0x3f003f, RZ, 0xc0, !PT ;  /* 0x003f003f04087812 */ /* 0x000fe400078ec0ff */
[----:B------:R-:W-:Y:S02]  /*9700*/  SHF.R.U32.HI R9, RZ, 0x6, R4 ;  /* 0x00000006ff097819 */ /* 0x000fe40000011604 */
        /* <DEDUP_REMOVED lines=8> */
[----:B------:R-:W-:Y:S02]  /*9790*/  LOP3.LUT R10, R28, 0x300030, R29, 0xf8, !PT ;  /* 0x003000301c0a7812 */ /* 0x000fe400078ef81d */
[----:B------:R-:W-:Y:S02]  /*97a0*/  SHF.R.U32.HI R6, RZ, 0xc, R6 ;  /* 0x0000000cff067819 */ /* 0x000fe40000011606 */
[--C-:B------:R-:W-:Y:S02]  /*97b0*/  SHF.R.U32.HI R28, RZ, 0xc, R5.reuse ;  /* 0x0000000cff1c7819 */ /* 0x100fe40000011605 */
        /* <DEDUP_REMOVED lines=10> */
[----:B------:R-:W-:Y:S01]  /*9860*/  LOP3.LUT R58, R34, 0x300030, R55, 0xf8, !PT ;  /* 0x00300030223a7812 */ /* 0x000fe200078ef837 */
[----:B------:R-:W-:Y:S01]  /*9870*/  HADD2 R29, R2, -1056, -1056 ;  /* 0xe420e420021d7430 */ /* 0x000fe20000000000 */
[----:B------:R-:W-:Y:S01]  /*9880*/  LOP3.LUT R34, R33, 0x64006400, RZ, 0xfc, !PT ;  /* 0x6400640021227812 */ /* 0x000fe200078efcff */
[----:B------:R-:W-:Y:S01]  /*9890*/  HADD2 R33, R3, -1056, -1056 ;  /* 0xe420e42003217430 */ /* 0x000fe20000000000 */
[----:B------:R-:W-:Y:S02]  /*98a0*/  LOP3.LUT R41, R41, 0x64006400, RZ, 0xfc, !PT ;  /* 0x6400640029297812 */ /* 0x000fe400078efcff */
[----:B------:R-:W-:Y:S02]  /*98b0*/  LOP3.LUT R49, R4, 0x300030, R47, 0xf8, !PT ;  /* 0x0030003004317812 */ /* 0x000fe400078ef82f */
        /* <DEDUP_REMOVED lines=40> */
[----:B------:R-:W-:Y:S01]  /*9b40*/  MOV R28, UR5 ;  /* 0x00000005001c7c02 */ /* 0x000fe20008000f00 */
        /* <DEDUP_REMOVED lines=31> */
[----:B------:R-:W0:Y:S01]  /*9d40*/  LDS.128 R4, [UR4] ;  /* 0x00000004ff047984 */ /* 0x000e220008000c00 */
[----:B------:R-:W-:Y:S02]  /*9d50*/  PRMT R23, R23, 0x5410, R22 ;  /* 0x0000541017177816 */ /* 0x000fe40000000016 */
[----:B-----5:R-:W-:Y:S01]  /*9d60*/  PRMT R21, R21, 0x5410, R20 ;  /* 0x0000541015157816 */ /* 0x020fe20000000014 */
        /* <DEDUP_REMOVED lines=41> */
.L_x_1490:
        /* <DEDUP_REMOVED lines=51> */
.L_x_1492:
[----:B------:R-:W-:Y:S05]  /*a330*/  @!P5 BRA `(.L_x_1491) ;  /* 0x000000040070d947 */ /* 0x000fea0003800000 */
[----:B------:R-:W-:-:S04]  /*a340*/  PRMT R4, R92, 0x9910, RZ ;  /* 0x000099105c047816 */ /* 0x000fc800000000ff */
        /* <DEDUP_REMOVED lines=46> */
.L_x_1493:
[----:B------:R-:W-:Y:S05]  /*a630*/  @P1 BRA `(.L_x_1491) ;  /* 0x0000000000b01947 */ /* 0x000fea0003800000 */
        /* <DEDUP_REMOVED lines=44> */
.L_x_1491:
        /* <DEDUP_REMOVED lines=10> */
[----:B------:R-:W-:Y:S02]  /*a9a0*/  LOP3.LUT R31, R33, 0x3f003f, RZ, 0xc0, !PT ;  /* 0x003f003f211f7812 */ /* 0x000fe400078ec0ff */
[----:B------:R-:W-:Y:S02]  /*a9b0*/  SHF.R.U32.HI R36, RZ, 0x6, R33 ;  /* 0x00000006ff247819 */ /* 0x000fe40000011621 */
[----:B------:R-:W-:Y:S02]  /*a9c0*/  LOP3.LUT R40, R34, 0x3f003f, RZ, 0xc0, !PT ;  /* 0x003f003f22287812 */ /* 0x000fe400078ec0ff */
[--C-:B------:R-:W-:Y:S02]  /*a9d0*/  SHF.R.U32.HI R43, RZ, 0x6, R34.reuse ;  /* 0x00000006ff2b7819 */ /* 0x100fe40000011622 */
[----:B------:R-:W-:-:S02]  /*a9e0*/  SHF.R.U32.HI R42, RZ, 0xc, R34 ;  /* 0x0000000cff2a7819 */ /* 0x000fc40000011622 */
        /* <DEDUP_REMOVED lines=11> */
[----:B------:R-:W-:-:S02]  /*aaa0*/  SHF.R.U32.HI R50, RZ, 0x6, R35 ;  /* 0x00000006ff327819 */ /* 0x000fc40000011623 */
[----:B------:R-:W-:Y:S02]  /*aab0*/  SHF.R.U32.HI R44, RZ, 0xc, R35 ;  /* 0x0000000cff2c7819 */ /* 0x000fe40000011623 */
[--C-:B------:R-:W-:Y:S02]  /*aac0*/  SHF.R.U32.HI R35, RZ, 0x8, R10.reuse ;  /* 0x00000008ff237819 */ /* 0x100fe4000001160a */
[----:B------:R-:W-:Y:S02]  /*aad0*/  LOP3.LUT R32, R42, 0xf000f, RZ, 0xc0, !PT ;  /* 0x000f000f2a207812 */ /* 0x000fe400078ec0ff */
[----:B------:R-:W-:Y:S02]  /*aae0*/  LOP3.LUT R45, R10, 0x3f003f, RZ, 0xc0, !PT ;  /* 0x003f003f0a2d7812 */ /* 0x000fe400078ec0ff */
[--C-:B------:R-:W-:Y:S02]  /*aaf0*/  SHF.R.U32.HI R46, RZ, 0x6, R10.reuse ;  /* 0x00000006ff2e7819 */ /* 0x100fe4000001160a */
[----:B------:R-:W-:-:S02]  /*ab00*/  SHF.R.U32.HI R48, RZ, 0xa, R10 ;  /* 0x0000000aff307819 */ /* 0x000fc4000001160a */
[----:B------:R-:W-:Y:S02]  /*ab10*/  LOP3.LUT R10, R9, 0x300030, R24, 0xf8, !PT ;  /* 0x00300030090a7812 */ /* 0x000fe400078ef818 */
[----:B------:R-:W-:Y:S02]  /*ab20*/  LOP3.LUT R42, R37, 0x300030, R8, 0xf8, !PT ;  /* 0x00300030252a7812 */ /* 0x000fe400078ef808 */
[----:B------:R-:W-:Y:S02]  /*ab30*/  SHF.R.U32.HI R51, RZ, 0x8, R11 ;  /* 0x00000008ff337819 */ /* 0x000fe4000001160b */
[----:B------:R-:W-:Y:S02]  /*ab40*/  LOP3.LUT R44, R44, 0xf000f, RZ, 0xc0, !PT ;  /* 0x000f000f2c2c7812 */ /* 0x000fe400078ec0ff */
[----:B---3--:R-:W-:Y:S02]  /*ab50*/  LOP3.LUT R8, R4, 0x3f003f, RZ, 0xc0, !PT ;  /* 0x003f003f04087812 */ /* 0x008fe400078ec0ff */
[----:B------:R-:W-:-:S02]  /*ab60*/  SHF.R.U32.HI R9, RZ, 0x6, R4 ;  /* 0x00000006ff097819 */ /* 0x000fc40000011604 */
[----:B------:R-:W-:Y:S02]  /*ab70*/  LOP3.LUT R53, R11, 0x3f003f, RZ, 0xc0, !PT ;  /* 0x003f003f0b357812 */ /* 0x000fe400078ec0ff */
[--C-:B------:R-:W-:Y:S02]  /*ab80*/  SHF.R.U32.HI R55, RZ, 0x6, R11.reuse ;  /* 0x00000006ff377819 */ /* 0x100fe4000001160b */
[----:B------:R-:W-:Y:S02]  /*ab90*/  SHF.R.U32.HI R54, RZ, 0xa, R11 ;  /* 0x0000000aff367819 */ /* 0x000fe4000001160b */
[----:B------:R-:W-:Y:S02]  /*aba0*/  LOP3.LUT R47, R32, 0x300030, R35, 0xf8, !PT ;  /* 0x00300030202f7812 */ /* 0x000fe400078ef823 */
[----:B------:R-:W-:Y:S02]  /*abb0*/  SHF.R.U32.HI R4, RZ, 0xc, R4 ;  /* 0x0000000cff047819 */ /* 0x000fe40000011604 */
[----:B------:R-:W-:-:S02]  /*abc0*/  LOP3.LUT R11, R5, 0x3f003f, RZ, 0xc0, !PT ;  /* 0x003f003f050b7812 */ /* 0x000fc400078ec0ff */
[--C-:B------:R-:W-:Y:S02]  /*abd0*/  SHF.R.U32.HI R35, RZ, 0x6, R5.reuse ;  /* 0x00000006ff237819 */ /* 0x100fe40000011605 */
[----:B------:R-:W-:Y:S02]  /*abe0*/  SHF.R.U32.HI R24, RZ, 0xc, R6 ;  /* 0x0000000cff187819 */ /* 0x000fe40000011606 */
[----:B------:R-:W-:Y:S02]  /*abf0*/  SHF.R.U32.HI R5, RZ, 0xc, R5 ;  /* 0x0000000cff057819 */ /* 0x000fe40000011605 */
[----:B------:R-:W-:Y:S02]  /*ac00*/  SHF.R.U32.HI R32, RZ, 0xc, R7 ;  /* 0x0000000cff207819 */ /* 0x000fe40000011607 */
[----:B------:R-:W-:Y:S02]  /*ac10*/  LOP3.LUT R56, R44, 0x300030, R51, 0xf8, !PT ;  /* 0x003000302c387812 */ /* 0x000fe400078ef833 */
[----:B------:R-:W-:-:S02]  /*ac20*/  LOP3.LUT R51, R7, 0x3f003f, RZ, 0xc0, !PT ;  /* 0x003f003f07337812 */ /* 0x000fc400078ec0ff */
        /* <DEDUP_REMOVED lines=8> */
[----:B------:R-:W-:Y:S02]  /*acb0*/  LOP3.LUT R30, R30, 0x3f003f, RZ, 0xc0, !PT ;  /* 0x003f003f1e1e7812 */ /* 0x000fe400078ec0ff */
[----:B------:R-:W-:Y:S02]  /*acc0*/  LOP3.LUT R40, R40, 0x64006400, RZ, 0xfc, !PT ;  /* 0x6400640028287812 */ /* 0x000fe400078efcff */
[----:B------:R-:W-:Y:S02]  /*acd0*/  LOP3.LUT R5, R4, 0x300030, R25, 0xf8, !PT ;  /* 0x0030003004057812 */ /* 0x000fe400078ef819 */
[----:B------:R-:W-:-:S02]  /*ace0*/  LOP3.LUT R50, R50, 0x64006400, RZ, 0xfc, !PT ;  /* 0x6400640032327812 */ /* 0x000fc400078efcff */
[----:B------:R-:W-:Y:S02]  /*acf0*/  LOP3.LUT R51, R51, 0x64006400, RZ, 0xfc, !PT ;  /* 0x6400640033337812 */ /* 0x000fe400078efcff */
[----:B------:R-:W-:Y:S02]  /*ad00*/  LOP3.LUT R52, R52, 0x3f003f, RZ, 0xc0, !PT ;  /* 0x003f003f34347812 */ /* 0x000fe400078ec0ff */
[----:B------:R-:W-:Y:S02]  /*ad10*/  LOP3.LUT R48, R7, 0x300030, R48, 0xf8, !PT ;  /* 0x0030003007307812 */ /* 0x000fe400078ef830 */
[----:B------:R-:W-:Y:S02]  /*ad20*/  LOP3.LUT R25, R31, 0x64006400, RZ, 0xfc, !PT ;  /* 0x640064001f197812 */ /* 0x000fe400078efcff */
[----:B------:R-:W-:Y:S02]  /*ad30*/  LOP3.LUT R43, R43, 0x3f003f, RZ, 0xc0, !PT ;  /* 0x003f003f2b2b7812 */ /* 0x000fe400078ec0ff */
[----:B------:R-:W-:-:S02]  /*ad40*/  LOP3.LUT R55, R55, 0x3f003f, RZ, 0xc0, !PT ;  /* 0x003f003f37377812 */ /* 0x000fc400078ec0ff */
[----:B------:R-:W-:Y:S02]  /*ad50*/  LOP3.LUT R6, R6, 0x300030, R39, 0xf8, !PT ;  /* 0x0030003006067812 */ /* 0x000fe400078ef827 */
[----:B------:R-:W-:Y:S02]  /*ad60*/  LOP3.LUT R58, R57, 0x300030, R54, 0xf8, !PT ;  /* 0x00300030393a7812 */ /* 0x000fe400078ef836 */
        /* <DEDUP_REMOVED lines=112> */
.L_x_1494:
[----:B------:R-:W-:Y:S05]  /*b470*/  @!P3 BRA `(.L_x_1495) ;  /* 0x000000080038b947 */ /* 0x000fea0003800000 */
        /* <DEDUP_REMOVED lines=48> */
.L_x_1496:
        /* <DEDUP_REMOVED lines=48> */
.L_x_1497:
[----:B------:R-:W-:Y:S05]  /*ba80*/  @P1 BRA `(.L_x_1495) ;  /* 0x0000000000b41947 */ /* 0x000fea0003800000 */
[----:B------:R-:W0:Y:S01]  /*ba90*/  LDS.128 R4, [UR4+0xe0] ;  /* 0x0000e004ff047984 */ /* 0x000e220008000c00 */
[----:B------:R-:W-:Y:S02]  /*baa0*/  MOV R59, R29 ;  /* 0x0000001d003b7202 */ /* 0x000fe40000000f00 */
[----:B------:R-:W-:Y:S01]  /*bab0*/  PRMT R23, R23, 0x5410, R22 ;  /* 0x0000541017177816 */ /* 0x000fe20000000016 */
[----:B------:R-:W1:Y:S01]  /*bac0*/  LDS.128 R8, [UR4+0xf0] ;  /* 0x0000f004ff087984 */ /* 0x000e620008000c00 */
[----:B-----5:R-:W-:Y:S01]  /*bad0*/  PRMT R21, R21, 0x5410, R20 ;  /* 0x0000541015157816 */ /* 0x020fe20000000014 */
        /* <DEDUP_REMOVED lines=40> */
.L_x_1495:
[----:B------:R-:W-:Y:S01]  /*bd60*/  IADD3 R93, PT, PT, R93, 0x20, RZ ;  /* 0x000000205d5d7810 */ /* 0x000fe20007ffe0ff */
[----:B------:R-:W-:Y:S01]  /*bd70*/  UIADD3 UR4, UPT, UPT, UR4, 0x40, URZ ;  /* 0x0000004004047890 */ /* 0x000fe2000fffe0ff */
[----:B------:R-:W-:Y:S02]  /*bd80*/  IMAD.WIDE R26, R89, 0x4, R26 ;  /* 0x00000004591a7825 */ /* 0x000fe400078e021a */
[----:B------:R-:W-:-:S13]  /*bd90*/  ISETP.GE.AND P2, PT, R93, R0, PT ;  /* 0x000000005d00720c */ /* 0x000fda0003f46270 */
[----:B------:R-:W-:Y:S05]  /*bda0*/  @!P2 BRA `(.L_x_1498) ;  /* 0xffffffd400a8a947 */ /* 0x000fea000383ffff */
[----:B------:R-:W-:-:S07]  /*bdb0*/  IMAD.WIDE R6, R89, 0x18, R2 ;  /* 0x0000001859067825 */ /* 0x000fce00078e0202 */
.L_x_1489:
[----:B------:R-:W0:Y:S02]  /*bdc0*/  LDCU UR5, c[0x0][0x3d0] ;  /* 0x00007a00ff0577ac */ /* 0x000e240008000800 */
[----:B0-----:R-:W-:-:S04]  /*bdd0*/  VIMNMX R90, PT, PT, R90, UR5, PT ;  /* 0x000000055a5a7c48 */ /* 0x001fc8000bfe0100 */
[----:B------:R-:W-:-:S13]  /*bde0*/  ISETP.GT.AND P1, PT, R90, R93, PT ;  /* 0x0000005d5a00720c */ /* 0x000fda0003f24270 */
[----:B------:R-:W-:Y:S05]  /*bdf0*/  @!P1 BRA `(.L_x_1499) ;  /* 0x0000002400489947 */ /* 0x000fea0003800000 */
[----:B------:R-:W-:Y:S01]  /*be00*/  ISETP.EQ.OR P0, PT, R28, 0x3, P0 ;  /* 0x000000031c00780c */ /* 0x000fe20000702670 */
[----:B------:R-:W0:Y:S01]  /*be10*/  LDCU UR7, c[0x0][0x3a8] ;  /* 0x00007500ff0777ac */ /* 0x000e220008000800 */
[----:B------:R-:W-:-:S12]  /*be20*/  UIADD3 UR4, UPT, UPT, UR4, 0x80, URZ ;  /* 0x0000008004047890 */ /* 0x000fd8000fffe0ff */
.L_x_1504:
[----:B------:R-:W1:Y:S01]  /*be30*/  LDC R89, c[0x0][0x3ac] ;  /* 0x0000eb00ff597b82 */ /* 0x000e620000000800 */
[----:B------:R-:W2:Y:S01]  /*be40*/  LDG.E.128.CONSTANT R36, desc[UR8][R6.64] ;  /* 0x0000000806247981 */ /* 0x000ea2000c1e9d00 */
[----:B-1----:R-:W-:-:S05]  /*be50*/  IMAD.WIDE R2, R89, 0x4, R6 ;  /* 0x0000000459027825 */ /* 0x002fca00078e0206 */
[----:B------:R-:W3:Y:S01]  /*be60*/  LDG.E.128.CONSTANT R32, desc[UR8][R2.64] ;  /* 0x0000000802207981 */ /* 0x000ee2000c1e9d00 */
[----:B------:R-:W-:-:S05]  /*be70*/  IMAD.WIDE R4, R89, 0x4, R2 ;  /* 0x0000000459047825 */ /* 0x000fca00078e0202 */
[----:B------:R-:W4:Y:S01]  /*be80*/  LDG.E.128.CONSTANT R24, desc[UR8][R4.64] ;  /* 0x0000000804187981 */ /* 0x000f22000c1e9d00 */
[----:B------:R-:W-:-:S05]  /*be90*/  IMAD.WIDE R40, R89, 0x4, R4 ;  /* 0x0000000459287825 */ /* 0x000fca00078e0204 */
[----:B------:R1:W4:Y:S01]  /*bea0*/  LDG.E.128.CONSTANT R28, desc[UR8][R40.64] ;  /* 0x00000008281c7981 */ /* 0x000322000c1e9d00 */
[----:B------:R-:W-:-:S05]  /*beb0*/  IMAD.WIDE R96, R89, 0x4, R40 ;  /* 0x0000000459607825 */ /* 0x000fca00078e0228 */
[----:B------:R-:W4:Y:S01]  /*bec0*/  LDG.E.128.CONSTANT R8, desc[UR8][R96.64] ;  /* 0x0000000860087981 */ /* 0x000f22000c1e9d00 */
[----:B------:R-:W-:Y:S01]  /*bed0*/  MOV R0, 0x2800 ;  /* 0x0000280000007802 */ /* 0x000fe20000000f00 */
[----:B------:R-:W0:Y:S01]  /*bee0*/  S2UR UR5, SR_CTAID.Y ;  /* 0x00000000000579c3 */ /* 0x000e220000002600 */
[----:B------:R-:W-:Y:S01]  /*bef0*/  ISETP.NE.AND P1, PT, R94, RZ, PT ;  /* 0x000000ff5e00720c */ /* 0x000fe20003f25270 */
[----:B0-----:R-:W-:-:S04]  /*bf00*/  UIMAD UR5, UR5, -0x4, UR7 ;  /* 0xfffffffc050578a4 */ /* 0x001fc8000f8e0207 */
[----:B------:R-:W-:Y:S01]  /*bf10*/  UISETP.NE.AND UP0, UPT, UR5, 0x1, UPT ;  /* 0x000000010500788c */ /* 0x000fe2000bf05270 */
[----:B--2---:R-:W-:Y:S02]  /*bf20*/  SHF.R.U32.HI R46, RZ, 0xf, R38 ;  /* 0x0000000fff2e7819 */ /* 0x004fe40000011626 */
[----:B------:R-:W-:Y:S02]  /*bf30*/  SHF.R.U32.HI R42, RZ, 0xf, R36 ;  /* 0x0000000fff2a7819 */ /* 0x000fe40000011624 */
[----:B------:R-:W-:Y:S02]  /*bf40*/  SHF.R.U32.HI R44, RZ, 0xf, R37 ;  /* 0x0000000fff2c7819 */ /* 0x000fe40000011625 */
[----:B------:R-:W-:Y:S02]  /*bf50*/  LOP3.LUT R46, R46, 0x10001, RZ, 0xc0, !PT ;  /* 0x000100012e2e7812 */ /* 0x000fe400078ec0ff */
[----:B------:R-:W-:Y:S02]  /*bf60*/  LOP3.LUT R42, R42, 0x10001, RZ, 0xc0, !PT ;  /* 0x000100012a2a7812 */ /* 0x000fe400078ec0ff */
[----:B------:R-:W-:-:S02]  /*bf70*/  LOP3.LUT R44, R44, 0x10001, RZ, 0xc0, !PT ;  /* 0x000100012c2c7812 */ /* 0x000fc400078ec0ff */
[C---:B------:R-:W-:Y:S02]  /*bf80*/  LOP3.LUT R68, R38.reuse, 0x1f001f, RZ, 0xc0, !PT ;  /* 0x001f001f26447812 */ /* 0x040fe400078ec0ff */
[----:B------:R-:W-:Y:S02]  /*bf90*/  SHF.R.U32.HI R69, RZ, 0xa, R38 ;  /* 0x0000000aff457819 */ /* 0x000fe40000011626 */
[----:B------:R-:W-:Y:S02]  /*bfa0*/  LOP3.LUT R6, R38, 0x3e003e0, RZ, 0xc0, !PT ;  /* 0x03e003e026067812 */ /* 0x000fe400078ec0ff */
[C---:B------:R-:W-:Y:S02]  /*bfb0*/  LOP3.LUT R72, R39.reuse, 0x1f001f, RZ, 0xc0, !PT ;  /* 0x001f001f27487812 */ /* 0x040fe400078ec0ff */
[----:B------:R-:W-:Y:S02]  /*bfc0*/  SHF.R.U32.HI R71, RZ, 0xa, R39 ;  /* 0x0000000aff477819 */ /* 0x000fe40000011627 */
[----:B------:R-:W-:-:S02]  /*bfd0*/  LOP3.LUT R7, R39, 0x3e003e0, RZ, 0xc0, !PT ;  /* 0x03e003e027077812 */ /* 0x000fc400078ec0ff */
[----:B------:R-:W-:Y:S02]  /*bfe0*/  SHF.R.U32.HI R50, RZ, 0xf, R39 ;  /* 0x0000000fff327819 */ /* 0x000fe40000011627 */
[----:B------:R-:W-:Y:S02]  /*bff0*/  LOP3.LUT R70, R36, 0x1f001f, RZ, 0xc0, !PT ;  /* 0x001f001f24467812 */ /* 0x000fe400078ec0ff */
[----:B---3--:R-:W-:Y:S02]  /*c000*/  SHF.R.U32.HI R47, RZ, 0xe, R34 ;  /* 0x0000000eff2f7819 */ /* 0x008fe40000011622 */
[----:B-1----:R-:W-:Y:S02]  /*c010*/  SHF.R.U32.HI R41, RZ, 0xe, R32 ;  /* 0x0000000eff297819 */ /* 0x002fe40000011620 */
[----:B------:R-:W-:Y:S02]  /*c020*/  SHF.R.U32.HI R45, RZ, 0xe, R33 ;  /* 0x0000000eff2d7819 */ /* 0x000fe40000011621 */
[----:B------:R-:W-:-:S02]  /*c030*/  LOP3.LUT R39, R33, 0x1f001f, RZ, 0xc0, !PT ;  /* 0x001f001f21277812 */ /* 0x000fc400078ec0ff */
[----:B------:R-:W-:Y:S02]  /*c040*/  SHF.R.U32.HI R38, RZ, 0xa, R33 ;  /* 0x0000000aff267819 */ /* 0x000fe40000011621 */
[----:B------:R-:W-:Y:S02]  /*c050*/  LOP3.LUT R4, R33, 0x3e003e0, RZ, 0xc0, !PT ;  /* 0x03e003e021047812 */ /* 0x000fe400078ec0ff */
[----:B------:R-:W-:Y:S02]  /*c060*/  LOP3.LUT R47, R46, 0x20002, R47, 0xf8, !PT ;  /* 0x000200022e2f7812 */ /* 0x000fe400078ef82f */
[----:B------:R-:W-:Y:S02]  /*c070*/  LOP3.LUT R33, R42, 0x20002, R41, 0xf8, !PT ;  /* 0x000200022a217812 */ /* 0x000fe400078ef829 */
[----:B----4-:R-:W-:Y:S02]  /*c080*/  LOP3.LUT R53, R25, 0x1f001f, RZ, 0xc0, !PT ;  /* 0x001f001f19357812 */ /* 0x010fe400078ec0ff */
[----:B------:R-:W-:-:S02]  /*c090*/  SHF.R.U32.HI R46, RZ, 0xa, R25 ;  /* 0x0000000aff2e7819 */ /* 0x000fc40000011619 */
[----:B------:R-:W-:Y:S02]  /*c0a0*/  LOP3.LUT R64, R25, 0x3e003e0, RZ, 0xc0, !PT ;  /* 0x03e003e019407812 */ /* 0x000fe400078ec0ff */
[C---:B------:R-:W-:Y:S02]  /*c0b0*/  LOP3.LUT R54, R35.reuse, 0x1f001f, RZ, 0xc0, !PT ;  /* 0x001f001f23367812 */ /* 0x040fe400078ec0ff */
[----:B------:R-:W-:Y:S02]  /*c0c0*/  SHF.R.U32.HI R52, RZ, 0xa, R35 ;  /* 0x0000000aff347819 */ /* 0x000fe40000011623 */
[----:B------:R-:W-:Y:S02]  /*c0d0*/  LOP3.LUT R5, R35, 0x3e003e0, RZ, 0xc0, !PT ;  /* 0x03e003e023057812 */ /* 0x000fe400078ec0ff */
[----:B------:R-:W-:Y:S02]  /*c0e0*/  LOP3.LUT R44, R44, 0x20002, R45, 0xf8, !PT ;  /* 0x000200022c2c7812 */ /* 0x000fe400078ef82d */
[----:B------:R-:W-:-:S02]  /*c0f0*/  LOP3.LUT R41, R24, 0x1f001f, RZ, 0xc0, !PT ;  /* 0x001f001f18297812 */ /* 0x000fc400078ec0ff */
[--C-:B------:R-:W-:Y:S02]  /*c100*/  SHF.R.U32.HI R42, RZ, 0xa, R24.reuse ;  /* 0x0000000aff2a7819 */ /* 0x100fe40000011618 */
[----:B------:R-:W-:Y:S02]  /*c110*/  LOP3.LUT R73, R24, 0x3e003e0, RZ, 0xc0, !PT ;  /* 0x03e003e018497812 */ /* 0x000fe400078ec0ff */
[----:B------:R-:W-:Y:S02]  /*c120*/  SHF.R.U32.HI R25, RZ, 0xd, R25 ;  /* 0x0000000dff197819 */ /* 0x000fe40000011619 */
[----:B------:R-:W-:Y:S02]  /*c130*/  SHF.R.U32.HI R35, RZ, 0xe, R35 ;  /* 0x0000000eff237819 */ /* 0x000fe40000011623 */
[----:B------:R-:W-:Y:S02]  /*c140*/  LOP3.LUT R50, R50, 0x10001, RZ, 0xc0, !PT ;  /* 0x0001000132327812 */ /* 0x000fe400078ec0ff */
[----:B------:R-:W-:-:S02]  /*c150*/  SHF.R.U32.HI R24, RZ, 0xd, R24 ;  /* 0x0000000dff187819 */ /* 0x000fc40000011618 */
[C---:B------:R-:W-:Y:S02]  /*c160*/  LOP3.LUT R58, R26.reuse, 0x1f001f, RZ, 0xc0, !PT ;  /* 0x001f001f1a3a7812 */ /* 0x040fe400078ec0ff */
[--C-:B------:R-:W-:Y:S02]  /*c170*/  SHF.R.U32.HI R57, RZ, 0xa, R26.reuse ;  /* 0x0000000aff397819 */ /* 0x100fe4000001161a */
[----:B------:R-:W-:Y:S02]  /*c180*/  LOP3.LUT R62, R26, 0x3e003e0, RZ, 0xc0, !PT ;  /* 0x03e003e01a3e7812 */ /* 0x000fe400078ec0ff */
[----:B------:R-:W-:Y:S02]  /*c190*/  SHF.R.U32.HI R26, RZ, 0xd, R26 ;  /* 0x0000000dff1a7819 */ /* 0x000fe4000001161a */
        /* <DEDUP_REMOVED lines=10> */
[C---:B------:R-:W-:Y:S02]  /*c240*/  LOP3.LUT R66, R27.reuse, 0x1f001f, RZ, 0xc0, !PT ;  /* 0x001f001f1b427812 */ /* 0x040fe400078ec0ff */
[--C-:B------:R-:W-:Y:S02]  /*c250*/  SHF.R.U32.HI R65, RZ, 0xa, R27.reuse ;  /* 0x0000000aff417819 */ /* 0x100fe4000001161b */
[----:B------:R-:W-:Y:S02]  /*c260*/  LOP3.LUT R63, R27, 0x3e003e0, RZ, 0xc0, !PT ;  /* 0x03e003e01b3f7812 */ /* 0x000fe400078ec0ff */
[----:B------:R-:W-:-:S02]  /*c270*/  SHF.R.U32.HI R32, RZ, 0xd, R27 ;  /* 0x0000000dff207819 */ /* 0x000fc4000001161b */
[----:B------:R-:W-:Y:S02]  /*c280*/  LOP3.LUT R33, R33, 0x40004, R24, 0xf8, !PT ;  /* 0x0004000421217812 */ /* 0x000fe400078ef818 */
[C---:B------:R-:W-:Y:S02]  /*c290*/  LOP3.LUT R44, R28.reuse, 0x1f001f, RZ, 0xc0, !PT ;  /* 0x001f001f1c2c7812 */ /* 0x040fe400078ec0ff */
[----:B------:R-:W-:Y:S02]  /*c2a0*/  SHF.R.U32.HI R45, RZ, 0xa, R28 ;  /* 0x0000000aff2d7819 */ /* 0x000fe4000001161c */
[----:B------:R-:W-:Y:S02]  /*c2b0*/  LOP3.LUT R74, R28, 0x3e003e0, RZ, 0xc0, !PT ;  /* 0x03e003e01c4a7812 */ /* 0x000fe400078ec0ff */
[----:B------:R-:W-:Y:S02]  /*c2c0*/  LOP3.LUT R27, R47, 0x40004, R26, 0xf8, !PT ;  /* 0x000400042f1b7812 */ /* 0x000fe400078ef81a */
[----:B------:R-:W-:-:S02]  /*c2d0*/  SHF.R.U32.HI R28, RZ, 0xc, R28 ;  /* 0x0000000cff1c7819 */ /* 0x000fc4000001161c */
[--C-:B------:R-:W-:Y:S02]  /*c2e0*/  SHF.R.U32.HI R24, RZ, 0xc, R29.reuse ;  /* 0x0000000cff187819 */ /* 0x100fe4000001161d */
[----:B------:R-:W-:Y:S02]  /*c2f0*/  SHF.R.U32.HI R26, RZ, 0xc, R30 ;  /* 0x0000000cff1a7819 */ /* 0x000fe4000001161e */
        /* <DEDUP_REMOVED lines=11> */
[----:B------:R-:W-:Y:S02]  /*c3b0*/  LOP3.LUT R29, R33, 0x80008, R28, 0xf8, !PT ;  /* 0x00080008211d7812 */ /* 0x000fe400078ef81c */
[----:B------:R-:W-:Y:S02]  /*c3c0*/  LOP3.LUT R30, R25, 0x80008, R24, 0xf8, !PT ;  /* 0x00080008191e7812 */ /* 0x000fe400078ef818 */
[----:B------:R-:W-:Y:S02]  /*c3d0*/  LOP3.LUT R31, R27, 0x80008, R26, 0xf8, !PT ;  /* 0x000800081b1f7812 */ /* 0x000fe400078ef81a */
[----:B------:R-:W-:Y:S02]  /*c3e0*/  LOP3.LUT R24, R8, 0x1f001f, RZ, 0xc0, !PT ;  /* 0x001f001f08187812 */ /* 0x000fe400078ec0ff */
[----:B------:R-:W-:-:S02]  /*c3f0*/  SHF.R.U32.HI R25, RZ, 0xa, R8 ;  /* 0x0000000aff197819 */ /* 0x000fc40000011608 */
[----:B------:R-:W-:Y:S02]  /*c400*/  LOP3.LUT R80, R8, 0x3e003e0, RZ, 0xc0, !PT ;  /* 0x03e003e008507812 */ /* 0x000fe400078ec0ff */
[----:B------:R-:W-:Y:S02]  /*c410*/  SHF.R.U32.HI R28, RZ, 0xb, R8 ;  /* 0x0000000bff1c7819 */ /* 0x000fe40000011608 */
[C---:B------:R-:W-:Y:S02]  /*c420*/  LOP3.LUT R27, R9.reuse, 0x1f001f, RZ, 0xc0, !PT ;  /* 0x001f001f091b7812 */ /* 0x040fe400078ec0ff */
[--C-:B------:R-:W-:Y:S02]  /*c430*/  SHF.R.U32.HI R26, RZ, 0xa, R9.reuse ;  /* 0x0000000aff1a7819 */ /* 0x100fe40000011609 */
[----:B------:R-:W-:Y:S02]  /*c440*/  LOP3.LUT R8, R9, 0x3e003e0, RZ, 0xc0, !PT ;  /* 0x03e003e009087812 */ /* 0x000fe400078ec0ff */
[----:B------:R-:W-:-:S02]  /*c450*/  SHF.R.U32.HI R9, RZ, 0xb, R9 ;  /* 0x0000000bff097819 */ /* 0x000fc40000011609 */
[----:B------:R-:W-:Y:S02]  /*c460*/  LOP3.LUT R7, R7, 0x64006400, RZ, 0xfc, !PT ;  /* 0x6400640007077812 */ /* 0x000fe400078efcff */
[----:B------:R-:W-:Y:S02]  /*c470*/  LOP3.LUT R78, R35, 0x80008, R32, 0xf8, !PT ;  /* 0x00080008234e7812 */ /* 0x000fe400078ef820 */
[C---:B------:R-:W-:Y:S01]  /*c480*/  LOP3.LUT R43, R34.reuse, 0x1f001f, RZ, 0xc0, !PT ;  /* 0x001f001f222b7812 */ /* 0x040fe200078ec0ff */
[----:B------:R-:W-:Y:S01]  /*c490*/  HFMA2 R77, R7, R0.H0_H0, -48, -48 ;  /* 0xd200d200074d7431 */ /* 0x000fe20000040000 */
[----:B------:R-:W-:Y:S02]  /*c4a0*/  SHF.R.U32.HI R40, RZ, 0xa, R34 ;  /* 0x0000000aff287819 */ /* 0x000fe40000011622 */
[----:B------:R-:W-:Y:S02]  /*c4b0*/  LOP3.LUT R3, R34, 0x3e003e0, RZ, 0xc0, !PT ;  /* 0x03e003e022037812 */ /* 0x000fe400078ec0ff */
[----:B------:R-:W-:-:S02]  /*c4c0*/  LOP3.LUT R33, R10, 0x1f001f, RZ, 0xc0, !PT ;  /* 0x001f001f0a217812 */ /* 0x000fc400078ec0ff */
[----:B------:R-:W-:Y:S02]  /*c4d0*/  SHF.R.U32.HI R32, RZ, 0xa, R10 ;  /* 0x0000000aff207819 */ /* 0x000fe4000001160a */
[----:B------:R-:W-:Y:S02]  /*c4e0*/  LOP3.LUT R81, R10, 0x3e003e0, RZ, 0xc0, !PT ;  /* 0x03e003e00a517812 */ /* 0x000fe400078ec0ff */
[----:B------:R-:W-:Y:S02]  /*c4f0*/  LOP3.LUT R28, R29, 0x100010, R28, 0xf8, !PT ;  /* 0x001000101d1c7812 */ /* 0x000fe400078ef81c */
[----:B------:R-:W-:Y:S02]  /*c500*/  SHF.R.U32.HI R10, RZ, 0xb, R10 ;  /* 0x0000000bff0a7819 */ /* 0x000fe4000001160a */
[C---:B------:R-:W-:Y:S02]  /*c510*/  LOP3.LUT R82, R11.reuse, 0x3e003e0, RZ, 0xc0, !PT ;  /* 0x03e003e00b527812 */ /* 0x040fe400078ec0ff */
[----:B------:R-:W-:-:S02]  /*c520*/  LOP3.LUT R34, R11, 0x1f001f, RZ, 0xc0, !PT ;  /* 0x001f001f0b227812 */ /* 0x000fc400078ec0ff */
[----:B------:R-:W-:Y:S02]  /*c530*/  SHF.R.U32.HI R35, RZ, 0xa, R11 ;  /* 0x0000000aff237819 */ /* 0x000fe4000001160b */
[----:B------:R-:W-:Y:S02]  /*c540*/  LOP3.LUT R29, R30, 0x100010, R9, 0xf8, !PT ;  /* 0x001000101e1d7812 */ /* 0x000fe400078ef809 */
[----:B------:R-:W-:Y:S02]  /*c550*/  SHF.R.U32.HI R11, RZ, 0xb, R11 ;  /* 0x0000000bff0b7819 */ /* 0x000fe4000001160b */
[----:B------:R-:W-:Y:S02]  /*c560*/  LOP3.LUT R9, R6, 0x64006400, RZ, 0xfc, !PT ;  /* 0x6400640006097812 */ /* 0x000fe400078efcff */
[----:B------:R-:W-:Y:S02]  /*c570*/  LOP3.LUT R7, R2, 0x64006400, RZ, 0xfc, !PT ;  /* 0x6400640002077812 */ /* 0x000fe400078efcff */
[----:B------:R-:W-:-:S02]  /*c580*/  LOP3.LUT R30, R31, 0x100010, R10, 0xf8, !PT ;  /* 0x001000101f1e7812 */ /* 0x000fc400078ef80a */
[----:B------:R-:W-:Y:S01]  /*c590*/  LOP3.LUT R31, R78, 0x100010, R11, 0xf8, !PT ;  /* 0x001000104e1f7812 */ /* 0x000fe200078ef80b */
[-C--:B------:R-:W-:Y:S01]  /*c5a0*/  HFMA2 R78, R9, R0.reuse.H0_H0, -48, -48 ;  /* 0xd200d200094e7431 */ /* 0x080fe20000040000 */
[----:B------:R-:W-:Y:S01]  /*c5b0*/  LOP3.LUT R83, R60, 0x64006400, RZ, 0xfc, !PT ;  /* 0x640064003c537812 */ /* 0x000fe200078efcff */
[-C--:B------:R-:W-:Y:S01]  /*c5c0*/  HFMA2 R60, R7, R0.reuse.H0_H0, -48, -48 ;  /* 0xd200d200073c7431 */ /* 0x080fe20000040000 */
[----:B------:R-:W-:Y:S02]  /*c5d0*/  LOP3.LUT R3, R3, 0x64006400, RZ, 0xfc, !PT ;  /* 0x6400640003037812 */ /* 0x000fe400078efcff */
[----:B------:R-:W-:Y:S01]  /*c5e0*/  LOP3.LUT R69, R69, 0x1f001f, RZ, 0xc0, !PT ;  /* 0x001f001f45457812 */ /* 0x000fe200078ec0ff */
[----:B------:R-:W-:Y:S01]  /*c5f0*/  HFMA2 R83, R83, R0.H0_H0, -48, -48 ;  /* 0xd200d20053537431 */ /* 0x000fe20000040000 */
[----:B------:R-:W-:Y:S02]  /*c600*/  LOP3.LUT R61, R61, 0x64006400, RZ, 0xfc, !PT ;  /* 0x640064003d3d7812 */ /* 0x000fe400078efcff */
[----:B------:R-:W-:-:S02]  /*c610*/  LOP3.LUT R9, R5, 0x64006400, RZ, 0xfc, !PT ;  /* 0x6400640005097812 */ /* 0x000fc400078efcff */
[----:B------:R-:W-:Y:S01]  /*c620*/  LOP3.LUT R73, R73, 0x64006400, RZ, 0xfc, !PT ;  /* 0x6400640049497812 */ /* 0x000fe200078efcff */
[-C--:B------:R-:W-:Y:S01]  /*c630*/  HFMA2 R87, R61, R0.reuse.H0_H0, -48, -48 ;  /* 0xd200d2003d577431 */ /* 0x080fe20000040000 */
        /* <DEDUP_REMOVED lines=137> */
[----:B-----5:R-:W-:Y:S01]  /*ced0*/  PRMT R21, R21, 0x5410, R20 ;  /* 0x0000541015157816 */ /* 0x020fe20000000014 */
        /* <DEDUP_REMOVED lines=75> */
.L_x_1500:
[----:B------:R-:W-:Y:S05]  /*d390*/  BRA.U !UP0, `(.L_x_1501) ;  /* 0x0000000d08cc7547 */ /* 0x000fea000b800000 */
[----:B------:R-:W-:Y:S01]  /*d3a0*/  PRMT R28, R91, 0x9910, RZ ;  /* 0x000099105b1c7816 */ /* 0x000fe200000000ff */
[----:B------:R-:W-:-:S03]  /*d3b0*/  UISETP.NE.AND UP0, UPT, UR5, 0x2, UPT ;  /* 0x000000020500788c */ /* 0x000fc6000bf05270 */
[----:B------:R-:W-:-:S13]  /*d3c0*/  ISETP.NE.AND P1, PT, R28, RZ, PT ;  /* 0x000000ff1c00720c */ /* 0x000fda0003f25270 */
[----:B------:R-:W-:Y:S05]  /*d3d0*/  @!P1 BRA `(.L_x_1502) ;  /* 0x0000000400389947 */ /* 0x000fea0003800000 */
        /* <DEDUP_REMOVED lines=78> */
.L_x_1502:
[----:B------:R-:W-:Y:S05]  /*d8c0*/  BRA.U !UP0, `(.L_x_1501) ;  /* 0x0000000908807547 */ /* 0x000fea000b800000 */
[----:B------:R-:W-:-:S04]  /*d8d0*/  PRMT R28, R92, 0x9910, RZ ;  /* 0x000099105c1c7816 */ /* 0x000fc800000000ff */
[----:B------:R-:W-:-:S13]  /*d8e0*/  ISETP.NE.AND P1, PT, R28, RZ, PT ;  /* 0x000000ff1c00720c */ /* 0x000fda0003f25270 */
[----:B------:R-:W-:Y:S05]  /*d8f0*/  @!P1 BRA `(.L_x_1503) ;  /* 0x0000000400389947 */ /* 0x000fea0003800000 */
        /* <DEDUP_REMOVED lines=78> */
.L_x_1503:
        /* <DEDUP_REMOVED lines=79> */
.L_x_1501:
[----:B------:R-:W-:Y:S01]  /*e2d0*/  IADD3 R93, PT, PT, R93, 0x20, RZ ;  /* 0x000000205d5d7810 */ /* 0x000fe20007ffe0ff */
[----:B------:R-:W-:Y:S01]  /*e2e0*/  UIADD3 UR4, UPT, UPT, UR4, 0x40, URZ ;  /* 0x0000004004047890 */ /* 0x000fe2000fffe0ff */
[----:B------:R-:W-:Y:S02]  /*e2f0*/  IMAD.WIDE R6, R89, 0x4, R96 ;  /* 0x0000000459067825 */ /* 0x000fe400078e0260 */
[----:B------:R-:W-:-:S13]  /*e300*/  ISETP.GE.AND P1, PT, R93, R90, PT ;  /* 0x0000005a5d00720c */ /* 0x000fda0003f26270 */
[----:B------:R-:W-:Y:S05]  /*e310*/  @!P1 BRA `(.L_x_1504) ;  /* 0xffffffd800c49947 */ /* 0x000fea000383ffff */
.L_x_1499:
[----:B------:R-:W0:Y:S01]  /*e320*/  S2R R2, SR_CTAID.X ;  /* 0x0000000000027919 */ /* 0x000e220000002500 */
[----:B------:R-:W1:Y:S01]  /*e330*/  LDC.64 R4, c[0x0][0x3a0] ;  /* 0x0000e800ff047b82 */ /* 0x000e620000000a00 */
[----:B------:R-:W0:Y:S01]  /*e340*/  S2R R3, SR_TID.X ;  /* 0x0000000000037919 */ /* 0x000e220000002100 */
[----:B------:R-:W2:Y:S01]  /*e350*/  S2R R0, SR_CTAID.Y ;  /* 0x0000000000007919 */ /* 0x000ea20000002600 */
[----:B0-----:R-:W-:Y:S02]  /*e360*/  LEA R2, R2, R3, 0x5 ;  /* 0x0000000302027211 */ /* 0x001fe400078e28ff */
[----:B--2---:R-:W-:Y:S02]  /*e370*/  SHF.L.U32 R0, R0, 0x2, RZ ;  /* 0x0000000200007819 */ /* 0x004fe400000006ff */
[----:B------:R-:W-:-:S05]  /*e380*/  SHF.L.U32 R2, R2, 0x2, RZ ;  /* 0x0000000202027819 */ /* 0x000fca00000006ff */
[----:B------:R-:W-:-:S04]  /*e390*/  IMAD R3, R0, R89, R2 ;  /* 0x0000005900037224 */ /* 0x000fc800078e0202 */
[----:B-1----:R-:W-:-:S05]  /*e3a0*/  IMAD.WIDE R4, R3, 0x2, R4 ;  /* 0x0000000203047825 */ /* 0x002fca00078e0204 */
[----:B------:R0:W-:Y:S01]  /*e3b0*/  ATOM.E.ADD.F16x2.RN.STRONG.GPU P0, RZ, desc[UR8][R4.64], R19 ;  /* 0x8000001304ff79a2 */ /* 0x0001e2000c10e108 */
[----:B------:R-:W-:Y:S01]  /*e3c0*/  IADD3 R6, PT, PT, -R0, UR7, RZ ;  /* 0x0000000700067c10 */ /* 0x000fe2000fffe1ff */
[----:B------:R-:W-:Y:S03]  /*e3d0*/  BSSY.RECONVERGENT B0, `(.L_x_1505) ;  /* 0x000000f000007945 */ /* 0x000fe60003800200 */
[----:B------:R-:W-:Y:S01]  /*e3e0*/  ISETP.NE.AND P1, PT, R6, 0x1, PT ;  /* 0x000000010600780c */ /* 0x000fe20003f25270 */
[----:B0-----:R-:W-:-:S12]  /*e3f0*/  @P0 BRA `(.L_x_1506) ;  /* 0x0000000000300947 */ /* 0x001fd80003800000 */
[----:B------:R-:W0:Y:S02]  /*e400*/  QSPC.E.S P0, RZ, [R4] ;  /* 0x0000000004ff73aa */ /* 0x000e240000000500 */
[----:B0-----:R-:W-:Y:S05]  /*e410*/  @!P0 BRA `(.L_x_1507) ;  /* 0x00000000001c8947 */ /* 0x001fea0003800000 */
[----:B------:R-:W-:-:S04]  /*e420*/  MOV R2, R4 ;  /* 0x0000000400027202 */ /* 0x000fc80000000f00 */
[----:B------:R-:W-:-:S07]  /*e430*/  MOV R0, R2 ;  /* 0x0000000200007202 */ /* 0x000fce0000000f00 */
.L_x_1508:
[----:B------:R-:W0:Y:S02]  /*e440*/  LDS R2, [R0] ;  /* 0x0000000000027984 */ /* 0x000e240000000800 */
[----:B0-----:R-:W-:-:S05]  /*e450*/  HADD2 R3, R2, R19 ;  /* 0x0000001302037230 */ /* 0x001fca0000000000 */
[----:B------:R-:W0:Y:S02]  /*e460*/  ATOMS.CAST.SPIN P0, [R0], R2, R3 ;  /* 0x000000020000758d */ /* 0x000e240001800003 */
[----:B0-----:R-:W-:Y:S05]  /*e470*/  @!P0 BRA `(.L_x_1508) ;  /* 0xfffffffc00f08947 */ /* 0x001fea000383ffff */
[----:B------:R-:W-:Y:S05]  /*e480*/  BRA `(.L_x_1506) ;  /* 0x00000000000c7947 */ /* 0x000fea0003800000 */
.L_x_1507:
[----:B------:R-:W2:Y:S02]  /*e490*/  LD.E R0, desc[UR8][R4.64] ;  /* 0x0000000804007980 */ /* 0x000ea4000c101900 */
[----:B--2---:R-:W-:-:S05]  /*e4a0*/  IADD3 R3, PT, PT, R19, R0, RZ ;  /* 0x0000000013037210 */ /* 0x004fca0007ffe0ff */
[----:B------:R0:W-:Y:S02]  /*e4b0*/  ST.E desc[UR8][R4.64], R3 ;  /* 0x0000000304007985 */ /* 0x0001e4000c101908 */
.L_x_1506:
[----:B------:R-:W-:Y:S05]  /*e4c0*/  BSYNC.RECONVERGENT B0 ;  /* 0x0000000000007941 */ /* 0x000fea0003800200 */
.L_x_1505:
[----:B------:R1:W-:Y:S01]  /*e4d0*/  ATOM.E.ADD.F16x2.RN.STRONG.GPU P0, RZ, desc[UR8][R4.64+0x4], R18 ;  /* 0x8000041204ff79a2 */ /* 0x0003e2000c10e108 */
[----:B------:R-:W-:Y:S04]  /*e4e0*/  BSSY.RECONVERGENT B0, `(.L_x_1509) ;  /* 0x000000e000007945 */ /* 0x000fe80003800200 */
[----:B-1----:R-:W-:Y:S05]  /*e4f0*/  @P0 BRA `(.L_x_1510) ;  /* 0x0000000000300947 */ /* 0x002fea0003800000 */
[----:B------:R-:W1:Y:S02]  /*e500*/  QSPC.E.S P0, RZ, [R4+0x4] ;  /* 0x0000040004ff73aa */ /* 0x000e640000000500 */
[----:B-1----:R-:W-:Y:S05]  /*e510*/  @!P0 BRA `(.L_x_1511) ;  /* 0x00000000001c8947 */ /* 0x002fea0003800000 */
[----:B------:R-:W-:-:S04]  /*e520*/  MOV R2, R4 ;  /* 0x0000000400027202 */ /* 0x000fc80000000f00 */
[----:B------:R-:W-:-:S07]  /*e530*/  MOV R0, R2 ;  /* 0x0000000200007202 */ /* 0x000fce0000000f00 */
.L_x_1512:
[----:B------:R-:W0:Y:S02]  /*e540*/  LDS R2, [R0+0x4] ;  /* 0x0000040000027984 */ /* 0x000e240000000800 */
[----:B0-----:R-:W-:-:S05]  /*e550*/  HFMA2 R3, R2, 1, 1, R18 ;  /* 0x3c003c0002037831 */ /* 0x001fca0000000012 */
[----:B------:R-:W0:Y:S02]  /*e560*/  ATOMS.CAST.SPIN P0, [R0+0x4], R2, R3 ;  /* 0x000004020000758d */ /* 0x000e240001800003 */
[----:B0-----:R-:W-:Y:S05]  /*e570*/  @!P0 BRA `(.L_x_1512) ;  /* 0xfffffffc00f08947 */ /* 0x001fea000383ffff */
[----:B------:R-:W-:Y:S05]  /*e580*/  BRA `(.L_x_1510) ;  /* 0x00000000000c7947 */ /* 0x000fea0003800000 */
.L_x_1511:
[----:B------:R-:W0:Y:S02]  /*e590*/  LD.E R0, desc[UR8][R4.64+0x4] ;  /* 0x0000040804007980 */ /* 0x000e24000c101900 */
[----:B0-----:R-:W-:-:S05]  /*e5a0*/  IADD3 R3, PT, PT, R18, R0, RZ ;  /* 0x0000000012037210 */ /* 0x001fca0007ffe0ff */
[----:B------:R1:W-:Y:S02]  /*e5b0*/  ST.E desc[UR8][R4.64+0x4], R3 ;  /* 0x0000040304007985 */ /* 0x0003e4000c101908 */
.L_x_1510:
[----:B------:R-:W-:Y:S05]  /*e5c0*/  BSYNC.RECONVERGENT B0 ;  /* 0x0000000000007941 */ /* 0x000fea0003800200 */
.L_x_1509:
        /* <DEDUP_REMOVED lines=9> */
.L_x_1516:
[----:B------:R-:W0:Y:S02]  /*e660*/  LDS R2, [R0] ;  /* 0x0000000000027984 */ /* 0x000e240000000800 */
[----:B0-----:R-:W-:-:S05]  /*e670*/  HADD2 R3, R2, R17 ;  /* 0x0000001102037230 */ /* 0x001fca0000000000 */
[----:B------:R-:W0:Y:S02]  /*e680*/  ATOMS.CAST.SPIN P0, [R0], R2, R3 ;  /* 0x000000020000758d */ /* 0x000e240001800003 */
[----:B0-----:R-:W-:Y:S05]  /*e690*/  @!P0 BRA `(.L_x_1516) ;  /* 0xfffffffc00f08947 */ /* 0x001fea000383ffff */
[----:B------:R-:W-:Y:S05]  /*e6a0*/  BRA `(.L_x_1514) ;  /* 0x00000000000c7947 */ /* 0x000fea0003800000 */
.L_x_1515:
[----:B------:R-:W2:Y:S02]  /*e6b0*/  LD.E R0, desc[UR8][R4.64] ;  /* 0x0000000804007980 */ /* 0x000ea4000c101900 */
[----:B--2---:R-:W-:-:S05]  /*e6c0*/  IADD3 R3, PT, PT, R17, R0, RZ ;  /* 0x0000000011037210 */ /* 0x004fca0007ffe0ff */
[----:B------:R0:W-:Y:S02]  /*e6d0*/  ST.E desc[UR8][R4.64], R3 ;  /* 0x0000000304007985 */ /* 0x0001e4000c101908 */
.L_x_1514:
[----:B------:R-:W-:Y:S05]  /*e6e0*/  BSYNC.RECONVERGENT B0 ;  /* 0x0000000000007941 */ /* 0x000fea0003800200 */
.L_x_1513:
[----:B------:R1:W-:Y:S01]  /*e6f0*/  ATOM.E.ADD.F16x2.RN.STRONG.GPU P0, RZ, desc[UR8][R4.64+0x4], R16 ;  /* 0x8000041004ff79a2 */ /* 0x0003e2000c10e108 */
[----:B------:R-:W-:Y:S04]  /*e700*/  BSSY.RECONVERGENT B0, `(.L_x_1517) ;  /* 0x000000e000007945 */ /* 0x000fe80003800200 */
[----:B-1----:R-:W-:Y:S05]  /*e710*/  @P0 BRA `(.L_x_1518) ;  /* 0x0000000000300947 */ /* 0x002fea0003800000 */
[----:B------:R-:W1:Y:S02]  /*e720*/  QSPC.E.S P0, RZ, [R4+0x4] ;  /* 0x0000040004ff73aa */ /* 0x000e640000000500 */
[----:B-1----:R-:W-:Y:S05]  /*e730*/  @!P0 BRA `(.L_x_1519) ;  /* 0x00000000001c8947 */ /* 0x002fea0003800000 */
[----:B------:R-:W-:-:S04]  /*e740*/  MOV R2, R4 ;  /* 0x0000000400027202 */ /* 0x000fc80000000f00 */
[----:B------:R-:W-:-:S07]  /*e750*/  MOV R0, R2 ;  /* 0x0000000200007202 */ /* 0x000fce0000000f00 */
.L_x_1520:
[----:B------:R-:W0:Y:S02]  /*e760*/  LDS R2, [R0+0x4] ;  /* 0x0000040000027984 */ /* 0x000e240000000800 */
[----:B0-----:R-:W-:-:S05]  /*e770*/  HFMA2 R3, R2, 1, 1, R16 ;  /* 0x3c003c0002037831 */ /* 0x001fca0000000010 */
[----:B------:R-:W0:Y:S02]  /*e780*/  ATOMS.CAST.SPIN P0, [R0+0x4], R2, R3 ;  /* 0x000004020000758d */ /* 0x000e240001800003 */
[----:B0-----:R-:W-:Y:S05]  /*e790*/  @!P0 BRA `(.L_x_1520) ;  /* 0xfffffffc00f08947 */ /* 0x001fea000383ffff */
[----:B------:R-:W-:Y:S05]  /*e7a0*/  BRA `(.L_x_1518) ;  /* 0x00000000000c7947 */ /* 0x000fea0003800000 */
.L_x_1519:
[----:B------:R-:W0:Y:S02]  /*e7b0*/  LD.E R0, desc[UR8][R4.64+0x4] ;  /* 0x0000040804007980 */ /* 0x000e24000c101900 */
[----:B0-----:R-:W-:-:S05]  /*e7c0*/  IADD3 R3, PT, PT, R16, R0, RZ ;  /* 0x0000000010037210 */ /* 0x001fca0007ffe0ff */
[----:B------:R1:W-:Y:S02]  /*e7d0*/  ST.E desc[UR8][R4.64+0x4], R3 ;  /* 0x0000040304007985 */ /* 0x0003e4000c101908 */
.L_x_1518:
[----:B------:R-:W-:Y:S05]  /*e7e0*/  BSYNC.RECONVERGENT B0 ;  /* 0x0000000000007941 */ /* 0x000fea0003800200 */
.L_x_1517:
        /* <DEDUP_REMOVED lines=10> */
.L_x_1524:
[----:B------:R-:W0:Y:S02]  /*e890*/  LDS R2, [R0] ;  /* 0x0000000000027984 */ /* 0x000e240000000800 */
[----:B0-----:R-:W-:-:S05]  /*e8a0*/  HADD2 R3, R2, R15 ;  /* 0x0000000f02037230 */ /* 0x001fca0000000000 */
[----:B------:R-:W0:Y:S02]  /*e8b0*/  ATOMS.CAST.SPIN P0, [R0], R2, R3 ;  /* 0x000000020000758d */ /* 0x000e240001800003 */
[----:B0-----:R-:W-:Y:S05]  /*e8c0*/  @!P0 BRA `(.L_x_1524) ;  /* 0xfffffffc00f08947 */ /* 0x001fea000383ffff */
[----:B------:R-:W-:Y:S05]  /*e8d0*/  BRA `(.L_x_1522) ;  /* 0x00000000000c7947 */ /* 0x000fea0003800000 */
.L_x_1523:
[----:B------:R-:W2:Y:S02]  /*e8e0*/  LD.E R0, desc[UR8][R4.64] ;  /* 0x0000000804007980 */ /* 0x000ea4000c101900 */
[----:B--2---:R-:W-:-:S05]  /*e8f0*/  IADD3 R3, PT, PT, R15, R0, RZ ;  /* 0x000000000f037210 */ /* 0x004fca0007ffe0ff */
[----:B------:R0:W-:Y:S02]  /*e900*/  ST.E desc[UR8][R4.64], R3 ;  /* 0x0000000304007985 */ /* 0x0001e4000c101908 */
.L_x_1522:
[----:B------:R-:W-:Y:S05]  /*e910*/  BSYNC.RECONVERGENT B0 ;  /* 0x0000000000007941 */ /* 0x000fea0003800200 */
.L_x_1521:
[----:B------:R1:W-:Y:S01]  /*e920*/  ATOM.E.ADD.F16x2.RN.STRONG.GPU P0, RZ, desc[UR8][R4.64+0x4], R14 ;  /* 0x8000040e04ff79a2 */ /* 0x0003e2000c10e108 */
[----:B------:R-:W-:Y:S04]  /*e930*/  BSSY.RECONVERGENT B0, `(.L_x_1525) ;  /* 0x000000e000007945 */ /* 0x000fe80003800200 */
[----:B-1----:R-:W-:Y:S05]  /*e940*/  @P0 BRA `(.L_x_1526) ;  /* 0x0000000000300947 */ /* 0x002fea0003800000 */
[----:B------:R-:W1:Y:S02]  /*e950*/  QSPC.E.S P0, RZ, [R4+0x4] ;  /* 0x0000040004ff73aa */ /* 0x000e640000000500 */
[----:B-1----:R-:W-:Y:S05]  /*e960*/  @!P0 BRA `(.L_x_1527) ;  /* 0x00000000001c8947 */ /* 0x002fea0003800000 */
[----:B------:R-:W-:-:S04]  /*e970*/  MOV R2, R4 ;  /* 0x0000000400027202 */ /* 0x000fc80000000f00 */
[----:B------:R-:W-:-:S07]  /*e980*/  MOV R0, R2 ;  /* 0x0000000200007202 */ /* 0x000fce0000000f00 */
.L_x_1528:
[----:B------:R-:W0:Y:S02]  /*e990*/  LDS R2, [R0+0x4] ;  /* 0x0000040000027984 */ /* 0x000e240000000800 */
[----:B0-----:R-:W-:-:S05]  /*e9a0*/  HFMA2 R3, R2, 1, 1, R14 ;  /* 0x3c003c0002037831 */ /* 0x001fca000000000e */
[----:B------:R-:W0:Y:S02]  /*e9b0*/  ATOMS.CAST.SPIN P0, [R0+0x4], R2, R3 ;  /* 0x000004020000758d */ /* 0x000e240001800003 */
[----:B0-----:R-:W-:Y:S05]  /*e9c0*/  @!P0 BRA `(.L_x_1528) ;  /* 0xfffffffc00f08947 */ /* 0x001fea000383ffff */
[----:B------:R-:W-:Y:S05]  /*e9d0*/  BRA `(.L_x_1526) ;  /* 0x00000000000c7947 */ /* 0x000fea0003800000 */
.L_x_1527:
[----:B------:R-:W0:Y:S02]  /*e9e0*/  LD.E R0, desc[UR8][R4.64+0x4] ;  /* 0x0000040804007980 */ /* 0x000e24000c101900 */
[----:B0-----:R-:W-:-:S05]  /*e9f0*/  IADD3 R3, PT, PT, R14, R0, RZ ;  /* 0x000000000e037210 */ /* 0x001fca0007ffe0ff */
[----:B------:R1:W-:Y:S02]  /*ea00*/  ST.E desc[UR8][R4.64+0x4], R3 ;  /* 0x0000040304007985 */ /* 0x0003e4000c101908 */
.L_x_1526:
[----:B------:R-:W-:Y:S05]  /*ea10*/  BSYNC.RECONVERGENT B0 ;  /* 0x0000000000007941 */ /* 0x000fea0003800200 */
.L_x_1525:
        /* <DEDUP_REMOVED lines=10> */
.L_x_1532:
[----:B------:R-:W0:Y:S02]  /*eac0*/  LDS R2, [R0] ;  /* 0x0000000000027984 */ /* 0x000e240000000800 */
[----:B0-----:R-:W-:-:S05]  /*ead0*/  HADD2 R3, R2, R13 ;  /* 0x0000000d02037230 */ /* 0x001fca0000000000 */
[----:B------:R-:W0:Y:S02]  /*eae0*/  ATOMS.CAST.SPIN P0, [R0], R2, R3 ;  /* 0x000000020000758d */ /* 0x000e240001800003 */
[----:B0-----:R-:W-:Y:S05]  /*eaf0*/  @!P0 BRA `(.L_x_1532) ;  /* 0xfffffffc00f08947 */ /* 0x001fea000383ffff */
[----:B------:R-:W-:Y:S05]  /*eb00*/  BRA `(.L_x_1530) ;  /* 0x00000000000c7947 */ /* 0x000fea0003800000 */
.L_x_1531:
[----:B------:R-:W2:Y:S02]  /*eb10*/  LD.E R0, desc[UR8][R4.64] ;  /* 0x0000000804007980 */ /* 0x000ea4000c101900 */
[----:B--2---:R-:W-:-:S05]  /*eb20*/  IADD3 R3, PT, PT, R13, R0, RZ ;  /* 0x000000000d037210 */ /* 0x004fca0007ffe0ff */
[----:B------:R0:W-:Y:S02]  /*eb30*/  ST.E desc[UR8][R4.64], R3 ;  /* 0x0000000304007985 */ /* 0x0001e4000c101908 */
.L_x_1530:
[----:B------:R-:W-:Y:S05]  /*eb40*/  BSYNC.RECONVERGENT B0 ;  /* 0x0000000000007941 */ /* 0x000fea0003800200 */
.L_x_1529:
[----:B------:R1:W-:Y:S02]  /*eb50*/  ATOM.E.ADD.F16x2.RN.STRONG.GPU P0, RZ, desc[UR8][R4.64+0x4], R12 ;  /* 0x8000040c04ff79a2 */ /* 0x0003e4000c10e108 */
[----:B-1----:R-:W-:Y:S05]  /*eb60*/  @P0 EXIT ;  /* 0x000000000000094d */ /* 0x002fea0003800000 */
[----:B------:R-:W1:Y:S02]  /*eb70*/  QSPC.E.S P0, RZ, [R4+0x4] ;  /* 0x0000040004ff73aa */ /* 0x000e640000000500 */
[----:B-1----:R-:W-:Y:S05]  /*eb80*/  @!P0 BRA `(.L_x_1533) ;  /* 0x00000000001c8947 */ /* 0x002fea0003800000 */
[----:B------:R-:W-:-:S04]  /*eb90*/  MOV R2, R4 ;  /* 0x0000000400027202 */ /* 0x000fc80000000f00 */
[----:B------:R-:W-:-:S07]  /*eba0*/  MOV R0, R2 ;  /* 0x0000000200007202 */ /* 0x000fce0000000f00 */
.L_x_1534:
[----:B------:R-:W0:Y:S02]  /*ebb0*/  LDS R2, [R0+0x4] ;  /* 0x0000040000027984 */ /* 0x000e240000000800 */
[----:B0-----:R-:W-:-:S05]  /*ebc0*/  HFMA2 R3, R2, 1, 1, R12 ;  /* 0x3c003c0002037831 */ /* 0x001fca000000000c */
[----:B------:R-:W0:Y:S02]  /*ebd0*/  ATOMS.CAST.SPIN P0, [R0+0x4], R2, R3 ;  /* 0x000004020000758d */ /* 0x000e240001800003 */
[----:B0-----:R-:W-:Y:S05]  /*ebe0*/  @!P0 BRA `(.L_x_1534) ;  /* 0xfffffffc00f08947 */ /* 0x001fea000383ffff */
[----:B------:R-:W-:Y:S05]  /*ebf0*/  EXIT ;  /* 0x000000000000794d */ /* 0x000fea0003800000 */
.L_x_1533:
[----:B------:R-:W0:Y:S02]  /*ec00*/  LD.E R0, desc[UR8][R4.64+0x4] ;  /* 0x0000040804007980 */ /* 0x000e24000c101900 */
[----:B0-----:R-:W-:-:S05]  /*ec10*/  IADD3 R3, PT, PT, R12, R0, RZ ;  /* 0x000000000c037210 */ /* 0x001fca0007ffe0ff */
[----:B------:R-:W-:Y:S01]  /*ec20*/  ST.E desc[UR8][R4.64+0x4], R3 ;  /* 0x0000040304007985 */ /* 0x000fe2000c101908 */
[----:B------:R-:W-:Y:S05]  /*ec30*/  EXIT ;  /* 0x000000000000794d */ /* 0x000fea0003800000 */
.L_x_1535:
        /* <DEDUP_REMOVED lines=12> */
.L_x_5301:


//--------------------- .text._Z23gemm_half_q_half_kernelILi4ELi152ELb1ELb0ELi32EEvPK6__halfPKjS4_S2_PS0_iiiiPKtS7_iiiiiibS2_i --------------------------
	.section	.text._Z23gemm_half_q_half_kernelILi4ELi152ELb1ELb0ELi32EEvPK6__halfPKjS4_S2_PS0_iiiiPKtS7_iiiiiibS2_i,"ax",@progbits
	.align	128
        .global         _Z23gemm_half_q_half_kernelILi4ELi152ELb1ELb0ELi32EEvPK6__halfPKjS4_S2_PS0_iiiiPKtS7_iiiiiibS2_i
        .type           _Z23gemm_half_q_half_kernelILi4ELi152ELb1ELb0ELi32EEvPK6__halfPKjS4_S2_PS0_iiiiPKtS7_iiiiiibS2_i,@function
        .size           _Z23gemm_half_q_half_kernelILi4ELi152ELb1ELb0ELi32EEvPK6__halfPKjS4_S2_PS0_iiiiPKtS7_iiiiiibS2_i,(.L_x_5302 - _Z23gemm_half_q_half_kernelILi4ELi152ELb1ELb0ELi32EEvPK6__halfPKjS4_S2_PS0_iiiiPKtS7_iiiiiibS2_i)
        .other          _Z23gemm_half_q_half_kernelILi4ELi152ELb1ELb0ELi32EEvPK6__halfPKjS4_S2_PS0_iiiiPKtS7_iiiiiibS2_i,@"STO_CUDA_ENTRY STV_DEFAULT"
_Z23gemm_half_q_half_kernelILi4ELi152ELb1ELb0ELi32EEvPK6__halfPKjS4_S2_PS0_iiiiPKtS7_iiiiiibS2_i:
.text._Z23gemm_half_q_half_kernelILi4ELi152ELb1ELb0ELi32EEvPK6__halfPKjS4_S2_PS0_iiiiPKtS7_iiiiiibS2_i:
        /* <DEDUP_REMOVED lines=35> */
.L_x_1536:
        /* <DEDUP_REMOVED lines=43> */
.L_x_1542:
        /* <DEDUP_REMOVED lines=32> */
.L_x_1541:
        /* <DEDUP_REMOVED lines=20> */
.L_x_1543:
[----:B------:R-:W-:-:S13]  /*0820*/  ISETP.EQ.AND P3, PT, R15, RZ, PT ;  /* 0x000000ff0f00720c */ /* 0x000fda0003f62270 */
[----:B------:R-:W-:Y:S05]  /*0830*/  @!P1 BRA P3, `(.L_x_1538) ;  /* 0x0000000400789947 */ /* 0x000fea0001800000 */
.L_x_1540:
        /* <DEDUP_REMOVED lines=12> */
.L_x_1539:
        /* <DEDUP_REMOVED lines=16> */
.L_x_1546:
        /* <DEDUP_REMOVED lines=32> */
.L_x_1545:
        /* <DEDUP_REMOVED lines=21> */
.L_x_1547:
[----:B------:R-:W-:-:S13]  /*0d50*/  ISETP.NE.OR P1, PT, R15, RZ, P1 ;  /* 0x000000ff0f00720c */ /* 0x000fda0000f25670 */
[----:B------:R-:W-:Y:S05]  /*0d60*/  @!P1 BRA `(.L_x_1538) ;  /* 0x00000000002c9947 */ /* 0x000fea0003800000 */
.L_x_1544:
        /* <DEDUP_REMOVED lines=11> */
.L_x_1538:
[----:B------:R-:W-:Y:S05]  /*0e20*/  BSYNC.RECONVERGENT B0 ;  /* 0x0000000000007941 */ /* 0x000fea0003800200 */
.L_x_1537:
        /* <DEDUP_REMOVED lines=21> */
.L_x_1551:
        /* <DEDUP_REMOVED lines=15> */
.L_x_1550:
        /* <DEDUP_REMOVED lines=12> */
.L_x_1552:
[----:B------:R-:W-:-:S13]  /*1130*/  ISETP.NE.OR P1, PT, R16, RZ, P1 ;  /* 0x000000ff1000720c */ /* 0x000fda0000f25670 */
[----:B------:R-:W-:Y:S05]  /*1140*/  @!P1 BRA `(.L_x_1548) ;  /* 0x00000000001c9947 */ /* 0x000fea0003800000 */
.L_x_1549:
[----:B0-----:R-:W0:Y:S02]  /*1150*/  LDC.64 R6, c[0x0][0x3a0] ;  /* 0x0000e800ff067b82 */ /* 0x001e240000000a00 */
.L_x_1553:
[C---:B0-----:R-:W-:Y:S01]  /*1160*/  IMAD.WIDE R8, R17.reuse, 0x2, R6 ;  /* 0x0000000211087825 */ /* 0x041fe200078e0206 */
[----:B------:R-:W-:Y:S02]  /*1170*/  IADD3 R16, PT, PT, R16, 0x1, RZ ;  /* 0x0000000110107810 */ /* 0x000fe40007ffe0ff */
[----:B------:R-:W-:Y:S02]  /*1180*/  IADD3 R17, PT, PT, R17, R89, RZ ;  /* 0x0000005911117210 */ /* 0x000fe40007ffe0ff */
[----:B------:R1:W-:Y:S01]  /*1190*/  STG.E.64 desc[UR8][R8.64], RZ ;  /* 0x000000ff08007986 */ /* 0x0003e2000c101b08 */
[----:B------:R-:W-:-:S13]  /*11a0*/  ISETP.NE.AND P1, PT, R16, RZ, PT ;  /* 0x000000ff1000720c */ /* 0x000fda0003f25270 */
[----:B-1----:R-:W-:Y:S05]  /*11b0*/  @P1 BRA `(.L_x_1553) ;  /* 0xfffffffc00e81947 */ /* 0x002fea000383ffff */
.L_x_1548:
        /* <DEDUP_REMOVED lines=20> */
.L_x_1555:
        /* <DEDUP_REMOVED lines=13> */
[----:B------:R0:W4:Y:S01]  /*13d0*/  LDG.E.U16.CONSTANT R8, desc[UR8][R8.64] ;  /* 0x0000000808087981 */ /* 0x000122000c1e9500 */
[----:B------:R-:W-:Y:S01]  /*13e0*/  UIADD3 UR4, UPT, UPT, UR4, 0x1, URZ ;  /* 0x0000000104047890 */ /* 0x000fe2000fffe0ff */
[----:B--2---:R-:W-:-:S04]  /*13f0*/  SHF.R.U32.HI R15, RZ, R4, R7 ;  /* 0x00000004ff0f7219 */ /* 0x004fc80000011607 */
[--C-:B------:R-:W-:Y:S02]  /*1400*/  SHF.R.U32.HI R18, RZ, 0x4, R15.reuse ;  /* 0x00000004ff127819 */ /* 0x100fe4000001160f */
[--C-:B------:R-:W-:Y:S02]  /*1410*/  SHF.R.U32.HI R6, RZ, 0x8, R15.reuse ;  /* 0x00000008ff067819 */ /* 0x100fe4000001160f */
        /* <DEDUP_REMOVED lines=8> */
[C---:B------:R-:W-:Y:S01]  /*14a0*/  IMAD R7, R6.reuse, R6, R6 ;  /* 0x0000000606077224 */ /* 0x040fe200078e0206 */
        /* <DEDUP_REMOVED lines=15> */
.L_x_1554:
        /* <DEDUP_REMOVED lines=20> */
.L_x_1556:
        /* <DEDUP_REMOVED lines=8> */
.L_x_1557:
        /* <DEDUP_REMOVED lines=8> */
.L_x_1558:
        /* <DEDUP_REMOVED lines=8> */
.L_x_1559:
        /* <DEDUP_REMOVED lines=8> */
.L_x_1560:
        /* <DEDUP_REMOVED lines=31> */
[----:B--2---:R-:W-:Y:S02]  /*1ad0*/  LOP3.LUT R0, R8, 0xff, RZ, 0xc0, !PT ;  /* 0x000000ff08007812 */ /* 0x004fe400078ec0ff */
[----:B------:R-:W-:Y:S02]  /*1ae0*/  LOP3.LUT R2, R9, 0xff, RZ, 0xc0, !PT ;  /* 0x000000ff09027812 */ /* 0x000fe400078ec0ff */
[----:B------:R-:W-:-:S02]  /*1af0*/  IADD3 R0, PT, PT, R0, -0x80, RZ ;  /* 0xffffff8000007810 */ /* 0x000fc40007ffe0ff */
[----:B------:R-:W-:Y:S02]  /*1b00*/  IADD3 R2, PT, PT, R2, -0x80, RZ ;  /* 0xffffff8002027810 */ /* 0x000fe40007ffe0ff */
[----:B------:R0:W1:Y:S01]  /*1b10*/  I2F.F16 R28, R0 ;  /* 0x00000000001c7306 */ /* 0x0000620000200c00 */
[----:B------:R-:W-:Y:S02]  /*1b20*/  LOP3.LUT R4, R11, 0xff, RZ, 0xc0, !PT ;  /* 0x000000ff0b047812 */ /* 0x000fe400078ec0ff */
[----:B------:R-:W-:Y:S02]  /*1b30*/  LOP3.LUT R3, R10, 0xff, RZ, 0xc0, !PT ;  /* 0x000000ff0a037812 */ /* 0x000fe400078ec0ff */
[----:B------:R-:W-:Y:S02]  /*1b40*/  IADD3 R4, PT, PT, R4, -0x80, RZ ;  /* 0xffffff8004047810 */ /* 0x000fe40007ffe0ff */
[----:B------:R-:W-:Y:S01]  /*1b50*/  LEA.HI R25, R9, 0xffffff80, RZ, 0x8 ;  /* 0xffffff8009197811 */ /* 0x000fe200078f40ff */
[----:B------:R2:W4:Y:S01]  /*1b60*/  I2F.F16 R29, R2 ;  /* 0x00000002001d7306 */ /* 0x0005220000200c00 */
[----:B0-----:R-:W-:-:S02]  /*1b70*/  SHF.R.U32.HI R0, RZ, 0x8, R8 ;  /* 0x00000008ff007819 */ /* 0x001fc40000011608 */
[----:B------:R-:W-:Y:S02]  /*1b80*/  IADD3 R3, PT, PT, R3, -0x80, RZ ;  /* 0xffffff8003037810 */ /* 0x000fe40007ffe0ff */
[----:B------:R-:W-:Y:S02]  /*1b90*/  LOP3.LUT R0, R0, 0xff, RZ, 0xc0, !PT ;  /* 0x000000ff00007812 */ /* 0x000fe400078ec0ff */
[----:B------:R-:W-:Y:S01]  /*1ba0*/  LEA.HI R26, R10, 0xffffff80, RZ, 0x8 ;  /* 0xffffff800a1a7811 */ /* 0x000fe200078f40ff */
[----:B------:R0:W1:Y:S01]  /*1bb0*/  I2F.F16 R30, R4 ;  /* 0x00000004001e7306 */ /* 0x0000620000200c00 */
[--C-:B--2---:R-:W-:Y:S02]  /*1bc0*/  SHF.R.U32.HI R2, RZ, 0x8, R9.reuse ;  /* 0x00000008ff027819 */ /* 0x104fe40000011609 */
[----:B------:R-:W-:Y:S02]  /*1bd0*/  SHF.R.U32.HI R9, RZ, 0x10, R9 ;  /* 0x00000010ff097819 */ /* 0x000fe40000011609 */
[----:B------:R-:W-:-:S02]  /*1be0*/  LOP3.LUT R2, R2, 0xff, RZ, 0xc0, !PT ;  /* 0x000000ff02027812 */ /* 0x000fc400078ec0ff */
[----:B------:R-:W-:Y:S01]  /*1bf0*/  IADD3 R0, PT, PT, R0, -0x80, RZ ;  /* 0xffffff8000007810 */ /* 0x000fe20007ffe0ff */
[----:B------:R2:W1:Y:S01]  /*1c00*/  I2F.F16 R32, R3 ;  /* 0x0000000300207306 */ /* 0x0004620000200c00 */
[----:B------:R-:W-:Y:S02]  /*1c10*/  IADD3 R2, PT, PT, R2, -0x80, RZ ;  /* 0xffffff8002027810 */ /* 0x000fe40007ffe0ff */
[--C-:B0-----:R-:W-:Y:S02]  /*1c20*/  SHF.R.U32.HI R4, RZ, 0x8, R10.reuse ;  /* 0x00000008ff047819 */ /* 0x101fe4000001160a */
[----:B------:R-:W-:Y:S02]  /*1c30*/  SHF.R.U32.HI R10, RZ, 0x10, R10 ;  /* 0x00000010ff0a7819 */ /* 0x000fe4000001160a */
[----:B------:R-:W-:Y:S01]  /*1c40*/  LOP3.LUT R4, R4, 0xff, RZ, 0xc0, !PT ;  /* 0x000000ff04047812 */ /* 0x000fe200078ec0ff */
[----:B------:R0:W1:Y:S01]  /*1c50*/  I2F.F16 R36, R0 ;  /* 0x0000000000247306 */ /* 0x0000620000200c00 */
[----:B--2---:R-:W-:-:S02]  /*1c60*/  LOP3.LUT R3, R9, 0xff, RZ, 0xc0, !PT ;  /* 0x000000ff09037812 */ /* 0x004fc400078ec0ff */
[----:B------:R-:W-:Y:S02]  /*1c70*/  IADD3 R4, PT, PT, R4, -0x80, RZ ;  /* 0xffffff8004047810 */ /* 0x000fe40007ffe0ff */
[----:B------:R-:W-:Y:S02]  /*1c80*/  IADD3 R3, PT, PT, R3, -0x80, RZ ;  /* 0xffffff8003037810 */ /* 0x000fe40007ffe0ff */
[----:B------:R-:W-:Y:S01]  /*1c90*/  LEA.HI R24, R8, 0xffffff80, RZ, 0x8 ;  /* 0xffffff8008187811 */ /* 0x000fe200078f40ff */
[----:B------:R2:W1:Y:S01]  /*1ca0*/  I2F.F16 R9, R2 ;  /* 0x0000000200097306 */ /* 0x0004620000200c00 */
[----:B0-----:R-:W-:Y:S02]  /*1cb0*/  LOP3.LUT R0, R10, 0xff, RZ, 0xc0, !PT ;  /* 0x000000ff0a007812 */ /* 0x001fe400078ec0ff */
[----:B---3--:R-:W-:Y:S02]  /*1cc0*/  LEA.HI R34, R14, 0xffffff80, RZ, 0x8 ;  /* 0xffffff800e227811 */ /* 0x008fe400078f40ff */
[----:B------:R-:W-:-:S02]  /*1cd0*/  IADD3 R38, PT, PT, R0, -0x80, RZ ;  /* 0xffffff8000267810 */ /* 0x000fc40007ffe0ff */
[----:B------:R-:W-:Y:S01]  /*1ce0*/  SHF.R.U32.HI R0, RZ, 0x10, R11 ;  /* 0x00000010ff007819 */ /* 0x000fe2000001160b */
[----:B------:R0:W3:Y:S01]  /*1cf0*/  I2F.F16 R37, R3 ;  /* 0x0000000300257306 */ /* 0x0000e20000200c00 */
[----:B--2---:R-:W-:Y:S02]  /*1d00*/  LOP3.LUT R2, R13, 0xff, RZ, 0xc0, !PT ;  /* 0x000000ff0d027812 */ /* 0x004fe400078ec0ff */
[----:B------:R-:W-:Y:S02]  /*1d10*/  LOP3.LUT R0, R0, 0xff, RZ, 0xc0, !PT ;  /* 0x000000ff00007812 */ /* 0x000fe400078ec0ff */
[----:B------:R-:W-:Y:S02]  /*1d20*/  IADD3 R41, PT, PT, R2, -0x80, RZ ;  /* 0xffffff8002297810 */ /* 0x000fe40007ffe0ff */
[----:B------:R-:W-:Y:S01]  /*1d30*/  LOP3.LUT R2, R14, 0xff, RZ, 0xc0, !PT ;  /* 0x000000ff0e027812 */ /* 0x000fe200078ec0ff */
[----:B------:R2:W1:Y:S01]  /*1d40*/  I2F.F16 R10, R4 ;  /* 0x00000004000a7306 */ /* 0x0004620000200c00 */
[----:B0-----:R-:W-:-:S02]  /*1d50*/  LOP3.LUT R3, R15, 0xff, RZ, 0xc0, !PT ;  /* 0x000000ff0f037812 */ /* 0x001fc400078ec0ff */
[----:B------:R-:W-:Y:S02]  /*1d60*/  IADD3 R42, PT, PT, R2, -0x80, RZ ;  /* 0xffffff80022a7810 */ /* 0x000fe40007ffe0ff */
[----:B------:R-:W-:Y:S02]  /*1d70*/  SHF.R.U32.HI R2, RZ, 0x8, R12 ;  /* 0x00000008ff027819 */ /* 0x000fe4000001160c */
[----:B------:R-:W-:Y:S01]  /*1d80*/  IADD3 R39, PT, PT, R0, -0x80, RZ ;  /* 0xffffff8000277810 */ /* 0x000fe20007ffe0ff */
[----:B------:R-:W0:Y:S01]  /*1d90*/  I2F.F16 R24, R24 ;  /* 0x0000001800187306 */ /* 0x000e220000200c00 */
[----:B------:R-:W-:Y:S02]  /*1da0*/  LOP3.LUT R0, R12, 0xff, RZ, 0xc0, !PT ;  /* 0x000000ff0c007812 */ /* 0x000fe400078ec0ff */
[----:B------:R-:W-:Y:S02]  /*1db0*/  LOP3.LUT R2, R2, 0xff, RZ, 0xc0, !PT ;  /* 0x000000ff02027812 */ /* 0x000fe400078ec0ff */
[----:B------:R-:W-:-:S02]  /*1dc0*/  IADD3 R3, PT, PT, R3, -0x80, RZ ;  /* 0xffffff8003037810 */ /* 0x000fc40007ffe0ff */
[----:B------:R-:W-:Y:S01]  /*1dd0*/  IADD3 R0, PT, PT, R0, -0x80, RZ ;  /* 0xffffff8000007810 */ /* 0x000fe20007ffe0ff */
[----:B------:R-:W0:Y:S01]  /*1de0*/  I2F.F16 R25, R25 ;  /* 0x0000001900197306 */ /* 0x000e220000200c00 */
[----:B------:R-:W-:Y:S02]  /*1df0*/  IADD3 R2, PT, PT, R2, -0x80, RZ ;  /* 0xffffff8002027810 */ /* 0x000fe40007ffe0ff */
[----:B------:R-:W-:Y:S02]  /*1e00*/  SHF.R.U32.HI R8, RZ, 0x10, R8 ;  /* 0x00000010ff087819 */ /* 0x000fe40000011608 */
[----:B------:R-:W-:Y:S02]  /*1e10*/  SHF.R.U32.HI R16, RZ, 0x8, R11 ;  /* 0x00000008ff107819 */ /* 0x000fe4000001160b */
[----:B--2---:R-:W-:Y:S01]  /*1e20*/  SHF.R.U32.HI R4, RZ, 0x10, R15 ;  /* 0x00000010ff047819 */ /* 0x004fe2000001160f */
[----:B------:R2:W0:Y:S01]  /*1e30*/  I2F.F16 R43, R3 ;  /* 0x00000003002b7306 */ /* 0x0004220000200c00 */
[----:B------:R-:W-:-:S02]  /*1e40*/  LOP3.LUT R8, R8, 0xff, RZ, 0xc0, !PT ;  /* 0x000000ff08087812 */ /* 0x000fc400078ec0ff */
[----:B------:R-:W-:Y:S02]  /*1e50*/  LOP3.LUT R16, R16, 0xff, RZ, 0xc0, !PT ;  /* 0x000000ff10107812 */ /* 0x000fe400078ec0ff */
[----:B------:R-:W-:Y:S02]  /*1e60*/  LOP3.LUT R4, R4, 0xff, RZ, 0xc0, !PT ;  /* 0x000000ff04047812 */ /* 0x000fe400078ec0ff */
[----:B------:R-:W-:Y:S01]  /*1e70*/  LEA.HI R27, R11, 0xffffff80, RZ, 0x8 ;  /* 0xffffff800b1b7811 */ /* 0x000fe200078f40ff */
[----:B------:R4:W0:Y:S01]  /*1e80*/  I2F.F16 R40, R0 ;  /* 0x0000000000287306 */ /* 0x0008220000200c00 */
[--C-:B--2---:R-:W-:Y:S02]  /*1e90*/  SHF.R.U32.HI R3, RZ, 0x8, R14.reuse ;  /* 0x00000008ff037819 */ /* 0x104fe4000001160e */
[----:B------:R-:W-:Y:S02]  /*1ea0*/  SHF.R.U32.HI R14, RZ, 0x10, R14 ;  /* 0x00000010ff0e7819 */ /* 0x000fe4000001160e */
        /* <DEDUP_REMOVED lines=8> */
[----:B--2---:R-:W-:-:S02]  /*1f30*/  SHF.R.U32.HI R2, RZ, 0x8, R15 ;  /* 0x00000008ff027819 */ /* 0x004fc4000001160f */
[----:B------:R-:W-:Y:S02]  /*1f40*/  LEA.HI R35, R15, 0xffffff80, RZ, 0x8 ;  /* 0xffffff800f237811 */ /* 0x000fe400078f40ff */
[----:B------:R-:W-:Y:S02]  /*1f50*/  LOP3.LUT R2, R2, 0xff, RZ, 0xc0, !PT ;  /* 0x000000ff02027812 */ /* 0x000fe400078ec0ff */
[----:B------:R-:W-:Y:S01]  /*1f60*/  IADD3 R8, PT, PT, R8, -0x80, RZ ;  /* 0xffffff8008087810 */ /* 0x000fe20007ffe0ff */
[----:B------:R-:W2:Y:S01]  /*1f70*/  I2F.F16 R27, R27 ;  /* 0x0000001b001b7306 */ /* 0x000ea20000200c00 */
        /* <DEDUP_REMOVED lines=16> */
[----:B------:R-:W-:Y:S02]  /*2080*/  PRMT R15, RZ, 0x5410, RZ ;  /* 0x00005410ff0f7816 */ /* 0x000fe400000000ff */
[----:B------:R-:W-:-:S03]  /*2090*/  PRMT R14, RZ, 0x5410, RZ ;  /* 0x00005410ff0e7816 */ /* 0x000fc600000000ff */
        /* <DEDUP_REMOVED lines=14> */
[----:B---3--:R-:W-:-:S02]  /*2180*/  PRMT R12, RZ, 0x7610, R12 ;  /* 0x00007610ff0c7816 */ /* 0x008fc4000000000c */
[----:B-1----:R-:W-:Y:S01]  /*2190*/  PRMT R13, RZ, 0x5410, RZ ;  /* 0x00005410ff0d7816 */ /* 0x002fe200000000ff */
[----:B--2-4-:R-:W-:Y:S06]  /*21a0*/  @!P1 BRA `(.L_x_1562) ;  /* 0x0000000400689947 */ /* 0x014fec0003800000 */
[----:B------:R-:W1:Y:S01]  /*21b0*/  LDS.64 R52, [UR5] ;  /* 0x00000005ff347984 */ /* 0x000e620008000a00 */
[----:B------:R-:W-:Y:S02]  /*21c0*/  HADD2.F32 R0, -RZ, R28.H0_H0 ;  /* 0x2000001cff007230 */ /* 0x000fe40000004100 */
[----:B------:R-:W-:Y:S01]  /*21d0*/  HADD2.F32 R56, -RZ, R29.H0_H0 ;  /* 0x2000001dff387230 */ /* 0x000fe20000004100 */
[----:B------:R-:W2:Y:S01]  /*21e0*/  LDS.64 R18, [UR5+0x8] ;  /* 0x00000805ff127984 */ /* 0x000ea20008000a00 */
        /* <DEDUP_REMOVED lines=12> */
[----:B0-----:R-:W-:-:S02]  /*22b0*/  HADD2.F32 R4, -RZ, R11.H0_H0 ;  /* 0x2000000bff047230 */ /* 0x001fc40000004100 */
        /* <DEDUP_REMOVED lines=19> */
[----:B--2---:R-:W-:Y:S02]  /*23f0*/  HADD2.F32 R4, -RZ, R18.H0_H0 ;  /* 0x20000012ff047230 */ /* 0x004fe40000004100 */
        /* <DEDUP_REMOVED lines=53> */
.L_x_1562:
        /* <DEDUP_REMOVED lines=101> */
.L_x_1564:
        /* <DEDUP_REMOVED lines=98> */
.L_x_1565:
[----:B------:R-:W-:Y:S01]  /*33c0*/  PRMT R12, RZ, 0x5410, RZ ;  /* 0x00005410ff0c7816 */ /* 0x000fe200000000ff */
[----:B------:R-:W-:Y:S06]  /*33d0*/  @P3 BRA `(.L_x_1563) ;  /* 0x0000000400683947 */ /* 0x000fec0003800000 */
[----:B------:R-:W1:Y:S01]  /*33e0*/  LDS.64 R2, [UR5+0xc0] ;  /* 0x0000c005ff027984 */ /* 0x000e620008000a00 */
[----:B------:R-:W-:Y:S02]  /*33f0*/  HADD2.F32 R0, -RZ, R28.H0_H0 ;  /* 0x2000001cff007230 */ /* 0x000fe40000004100 */
[----:B------:R-:W-:Y:S01]  /*3400*/  HADD2.F32 R4, -RZ, R30.H0_H0 ;  /* 0x2000001eff047230 */ /* 0x000fe20000004100 */
[----:B------:R-:W2:Y:S01]  /*3410*/  LDS.64 R12, [UR5+0xc8] ;  /* 0x0000c805ff0c7984 */ /* 0x000ea20008000a00 */
[----:B------:R-:W-:Y:S02]  /*3420*/  HADD2.F32 R36, -RZ, R36.H0_H0 ;  /* 0x20000024ff247230 */ /* 0x000fe40000004100 */
[----:B------:R-:W-:Y:S02]  /*3430*/  HADD2.F32 R28, -RZ, R9.H0_H0 ;  /* 0x20000009ff1c7230 */ /* 0x000fe40000004100 */
[----:B------:R-:W-:Y:S02]  /*3440*/  HADD2.F32 R10, -RZ, R10.H0_H0 ;  /* 0x2000000aff0a7230 */ /* 0x000fe40000004100 */
[----:B0-----:R-:W-:-:S02]  /*3450*/  HADD2.F32 R25, -RZ, R25.H0_H0 ;  /* 0x20000019ff197230 */ /* 0x001fc40000004100 */
        /* <DEDUP_REMOVED lines=12> */
[----:B------:R-:W-:Y:S02]  /*3520*/  HADD2.F32 R3, -RZ, R32.H0_H0 ;  /* 0x20000020ff037230 */ /* 0x000fe40000004100 */
[----:B------:R-:W-:Y:S02]  /*3530*/  HADD2.F32 R52, -RZ, R2.H1_H1 ;  /* 0x30000002ff347230 */ /* 0x000fe40000004100 */
[-C--:B------:R-:W-:Y:S01]  /*3540*/  FFMA.FTZ R9, R0, R53.reuse, RZ ;  /* 0x0000003500097223 */ /* 0x080fe200000100ff */
[----:B------:R-:W-:Y:S02]  /*3550*/  HADD2.F32 R2, -RZ, R29.H0_H0 ;  /* 0x2000001dff027230 */ /* 0x000fe40000004100 */
[----:B------:R-:W-:Y:S01]  /*3560*/  FFMA.FTZ R3, R3, R53, RZ ;  /* 0x0000003503037223 */ /* 0x000fe200000100ff */
[----:B------:R-:W-:Y:S02]  /*3570*/  HADD2.F32 R0, -RZ, R8.H0_H0 ;  /* 0x20000008ff007230 */ /* 0x000fe40000004100 */
[----:B------:R-:W-:Y:S01]  /*3580*/  FFMA.FTZ R9, R36, R52, R9 ;  /* 0x0000003424097223 */ /* 0x000fe20000010009 */
[----:B------:R-:W-:-:S02]  /*3590*/  HADD2.F32 R8, -RZ, R38.H0_H0 ;  /* 0x20000026ff087230 */ /* 0x000fc40000004100 */
[-C--:B------:R-:W-:Y:S01]  /*35a0*/  FFMA.FTZ R29, R2, R53.reuse, RZ ;  /* 0x00000035021d7223 */ /* 0x080fe200000100ff */
[----:B------:R-:W-:Y:S01]  /*35b0*/  FFMA.FTZ R53, R4, R53, RZ ;  /* 0x0000003504357223 */ /* 0x000fe200000100ff */
[----:B------:R-:W-:Y:S02]  /*35c0*/  HADD2.F32 R4, -RZ, R11.H0_H0 ;  /* 0x2000000bff047230 */ /* 0x000fe40000004100 */
[-C--:B------:R-:W-:Y:S01]  /*35d0*/  FFMA.FTZ R3, R10, R52.reuse, R3 ;  /* 0x000000340a037223 */ /* 0x080fe20000010003 */
[----:B------:R-:W-:Y:S02]  /*35e0*/  HADD2.F32 R2, -RZ, R37.H0_H0 ;  /* 0x20000025ff027230 */ /* 0x000fe40000004100 */
[----:B------:R-:W-:Y:S01]  /*35f0*/  FFMA.FTZ R29, R28, R52, R29 ;  /* 0x000000341c1d7223 */ /* 0x000fe2000001001d */
[-C--:B------:R-:W-:Y:S01]  /*3600*/  FFMA.FTZ R0, R0, R54.reuse, R9 ;  /* 0x0000003600007223 */ /* 0x080fe20000010009 */
[----:B------:R-:W-:Y:S01]  /*3610*/  FFMA.FTZ R8, R8, R54, R3 ;  /* 0x0000003608087223 */ /* 0x000fe20000010003 */
[----:B------:R-:W-:Y:S01]  /*3620*/  FFMA.FTZ R53, R4, R52, R53 ;  /* 0x0000003404357223 */ /* 0x000fe20000010035 */
[----:B------:R-:W-:-:S02]  /*3630*/  HADD2.F32 R3, -RZ, R24.H0_H0 ;  /* 0x20000018ff037230 */ /* 0x000fc40000004100 */
[-C--:B------:R-:W-:Y:S01]  /*3640*/  FFMA.FTZ R2, R2, R54.reuse, R29 ;  /* 0x0000003602027223 */ /* 0x080fe2000001001d */
[----:B------:R-:W-:Y:S02]  /*3650*/  HADD2.F32 R9, -RZ, R26.H0_H0 ;  /* 0x2000001aff097230 */ /* 0x000fe40000004100 */
[----:B------:R-:W-:Y:S02]  /*3660*/  HADD2.F32 R4, -RZ, R39.H0_H0 ;  /* 0x20000027ff047230 */ /* 0x000fe40000004100 */
[-C--:B------:R-:W-:Y:S01]  /*3670*/  FFMA.FTZ R0, R3, R55.reuse, R0 ;  /* 0x0000003703007223 */ /* 0x080fe20000010000 */
[----:B--2---:R-:W-:Y:S02]  /*3680*/  HADD2.F32 R3, -RZ, R12.H0_H0 ;  /* 0x2000000cff037230 */ /* 0x004fe40000004100 */
[-C--:B------:R-:W-:Y:S01]  /*3690*/  FFMA.FTZ R8, R9, R55.reuse, R8 ;  /* 0x0000003709087223 */ /* 0x080fe20000010008 */
[----:B------:R-:W-:Y:S02]  /*36a0*/  HADD2.F32 R9, -RZ, R40.H0_H0 ;  /* 0x20000028ff097230 */ /* 0x000fe40000004100 */
[----:B------:R-:W-:Y:S01]  /*36b0*/  FFMA.FTZ R54, R4, R54, R53 ;  /* 0x0000003604367223 */ /* 0x000fe20000010035 */
[----:B------:R-:W-:Y:S01]  /*36c0*/  FFMA.FTZ R4, R25, R55, R2 ;  /* 0x0000003719047223 */ /* 0x000fe20000010002 */
[----:B------:R-:W-:-:S02]  /*36d0*/  HADD2.F32 R25, -RZ, R42.H0_H0 ;  /* 0x2000002aff197230 */ /* 0x000fc40000004100 */
[----:B------:R-:W-:Y:S02]  /*36e0*/  HADD2.F32 R12, -RZ, R12.H1_H1 ;  /* 0x3000000cff0c7230 */ /* 0x000fe40000004100 */
[----:B------:R-:W-:Y:S01]  /*36f0*/  FFMA.FTZ R9, R9, R3, R0 ;  /* 0x0000000309097223 */ /* 0x000fe20000010000 */
[----:B------:R-:W-:Y:S02]  /*3700*/  HADD2.F32 R11, -RZ, R41.H0_H0 ;  /* 0x20000029ff0b7230 */ /* 0x000fe40000004100 */
[----:B------:R-:W-:Y:S01]  /*3710*/  FFMA.FTZ R54, R27, R55, R54 ;  /* 0x000000371b367223 */ /* 0x000fe20000010036 */
[----:B------:R-:W-:Y:S01]  /*3720*/  FFMA.FTZ R25, R25, R3, R8 ;  /* 0x0000000319197223 */ /* 0x000fe20000010008 */
        /* <DEDUP_REMOVED lines=8> */
[----:B------:R-:W-:Y:S01]  /*37b0*/  FFMA.FTZ R11, R46, R12, R11 ;  /* 0x0000000c2e0b7223 */ /* 0x000fe2000001000b */
        /* <DEDUP_REMOVED lines=28> */
.L_x_1563:
        /* <DEDUP_REMOVED lines=198> */
.L_x_1566:
        /* <DEDUP_REMOVED lines=96> */
.L_x_1568:
        /* <DEDUP_REMOVED lines=95> */
.L_x_1569:
        /* <DEDUP_REMOVED lines=16> */
[----:B0-----:R-:W-:Y:S02]  /*52d0*/  HADD2.F32 R55, -RZ, R2.H0_H0 ;  /* 0x20000002ff377230 */ /* 0x001fe40000004100 */
[--C-:B------:R-:W-:Y:S02]  /*52e0*/  HADD2.F32 R56, -RZ, R3.reuse.H0_H0 ;  /* 0x20000003ff387230 */ /* 0x100fe40000004100 */
[----:B------:R-:W-:Y:S02]  /*52f0*/  HADD2.F32 R57, -RZ, R3.H1_H1 ;  /* 0x30000003ff397230 */ /* 0x000fe40000004100 */
[----:B------:R-:W-:Y:S01]  /*5300*/  FFMA.FTZ R9, R0, R55, RZ ;  /* 0x0000003700097223 */ /* 0x000fe200000100ff */
[----:B------:R-:W-:Y:S02]  /*5310*/  HADD2.F32 R3, -RZ, R38.H0_H0 ;  /* 0x20000026ff037230 */ /* 0x000fe40000004100 */
[----:B------:R-:W-:-:S02]  /*5320*/  HADD2.F32 R54, -RZ, R2.H1_H1 ;  /* 0x30000002ff367230 */ /* 0x000fc40000004100 */
[----:B------:R-:W-:Y:S02]  /*5330*/  HADD2.F32 R2, -RZ, R35.H0_H0 ;  /* 0x20000023ff027230 */ /* 0x000fe40000004100 */
[-C--:B------:R-:W-:Y:S01]  /*5340*/  FFMA.FTZ R3, R3, R55.reuse, RZ ;  /* 0x0000003703037223 */ /* 0x080fe200000100ff */
[----:B------:R-:W-:Y:S02]  /*5350*/  HADD2.F32 R0, -RZ, R42.H0_H0 ;  /* 0x2000002aff007230 */ /* 0x000fe40000004100 */
[----:B------:R-:W-:Y:S01]  /*5360*/  FFMA.FTZ R9, R8, R54, R9 ;  /* 0x0000003608097223 */ /* 0x000fe20000010009 */
[----:B------:R-:W-:Y:S02]  /*5370*/  HADD2.F32 R8, -RZ, R44.H0_H0 ;  /* 0x2000002cff087230 */ /* 0x000fe40000004100 */
[-C--:B------:R-:W-:Y:S01]  /*5380*/  FFMA.FTZ R35, R2, R55.reuse, RZ ;  /* 0x0000003702237223 */ /* 0x080fe200000100ff */
[----:B------:R-:W-:Y:S01]  /*5390*/  FFMA.FTZ R55, R4, R55, RZ ;  /* 0x0000003704377223 */ /* 0x000fe200000100ff */
[----:B------:R-:W-:-:S02]  /*53a0*/  HADD2.F32 R4, -RZ, R11.H0_H0 ;  /* 0x2000000bff047230 */ /* 0x000fc40000004100 */
[-C--:B------:R-:W-:Y:S01]  /*53b0*/  FFMA.FTZ R3, R10, R54.reuse, R3 ;  /* 0x000000360a037223 */ /* 0x080fe20000010003 */
[----:B------:R-:W-:Y:S02]  /*53c0*/  HADD2.F32 R2, -RZ, R43.H0_H0 ;  /* 0x2000002bff027230 */ /* 0x000fe40000004100 */
[----:B------:R-:W-:Y:S01]  /*53d0*/  FFMA.FTZ R35, R34, R54, R35 ;  /* 0x0000003622237223 */ /* 0x000fe20000010023 */
[-C--:B------:R-:W-:Y:S01]  /*53e0*/  FFMA.FTZ R0, R0, R56.reuse, R9 ;  /* 0x0000003800007223 */ /* 0x080fe20000010009 */
[----:B------:R-:W-:Y:S01]  /*53f0*/  FFMA.FTZ R8, R8, R56, R3 ;  /* 0x0000003808087223 */ /* 0x000fe20000010003 */
[----:B------:R-:W-:Y:S01]  /*5400*/  FFMA.FTZ R55, R4, R54, R55 ;  /* 0x0000003604377223 */ /* 0x000fe20000010037 */
[----:B------:R-:W-:Y:S02]  /*5410*/  HADD2.F32 R3, -RZ, R30.H0_H0 ;  /* 0x2000001eff037230 */ /* 0x000fe40000004100 */
[----:B------:R-:W-:Y:S01]  /*5420*/  FFMA.FTZ R2, R2, R56, R35 ;  /* 0x0000003802027223 */ /* 0x000fe20000010023 */
[----:B------:R-:W-:-:S02]  /*5430*/  HADD2.F32 R4, -RZ, R45.H0_H0 ;  /* 0x2000002dff047230 */ /* 0x000fc40000004100 */
[----:B------:R-:W-:Y:S02]  /*5440*/  HADD2.F32 R9, -RZ, R32.H0_H0 ;  /* 0x20000020ff097230 */ /* 0x000fe40000004100 */
[-C--:B------:R-:W-:Y:S01]  /*5450*/  FFMA.FTZ R0, R3, R57.reuse, R0 ;  /* 0x0000003903007223 */ /* 0x080fe20000010000 */
[----:B-1----:R-:W-:Y:S02]  /*5460*/  HADD2.F32 R3, -RZ, R28.H0_H0 ;  /* 0x2000001cff037230 */ /* 0x002fe40000004100 */
[----:B------:R-:W-:Y:S01]  /*5470*/  FFMA.FTZ R56, R4, R56, R55 ;  /* 0x0000003804387223 */ /* 0x000fe20000010037 */
        /* <DEDUP_REMOVED lines=17> */
[----:B------:R-:W-:Y:S01]  /*5590*/  FFMA.FTZ R9, R24, R28, R9 ;  /* 0x0000001c18097223 */ /* 0x000fe20000010009 */
[----:B------:R-:W-:Y:S01]  /*55a0*/  FFMA.FTZ R4, R8, R2, R11 ;  /* 0x0000000208047223 */ /* 0x000fe2000001000b */
[----:B------:R-:W-:Y:S02]  /*55b0*/  HADD2.F32 R8, -RZ, R52.H0_H0 ;  /* 0x20000034ff087230 */ /* 0x000fe40000004100 */
[-C--:B------:R-:W-:Y:S01]  /*55c0*/  FFMA.FTZ R31, R26, R28.reuse, R31 ;  /* 0x0000001c1a1f7223 */ /* 0x080fe2000001001f */
[----:B------:R-:W-:Y:S01]  /*55d0*/  FFMA.FTZ R3, R10, R28, R3 ;  /* 0x0000001c0a037223 */ /* 0x000fe20000010003 */
[----:B------:R-:W-:Y:S01]  /*55e0*/  FFMA.FTZ R0, R0, R2, R9 ;  /* 0x0000000200007223 */ /* 0x000fe20000010009 */
[----:B------:R-:W-:-:S02]  /*55f0*/  HADD2.F32 R29, -RZ, R29.H1_H1 ;  /* 0x3000001dff1d7230 */ /* 0x000fc40000004100 */
[-C--:B------:R-:W-:Y:S01]  /*5600*/  FFMA.FTZ R8, R8, R2.reuse, R31 ;  /* 0x0000000208087223 */ /* 0x080fe2000001001f */
[----:B------:R-:W-:Y:S02]  /*5610*/  HADD2.F32 R10, -RZ, R53.H0_H0 ;  /* 0x20000035ff0a7230 */ /* 0x000fe40000004100 */
[----:B------:R-:W-:Y:S02]  /*5620*/  HADD2.F32 R9, -RZ, R40.H0_H0 ;  /* 0x20000028ff097230 */ /* 0x000fe40000004100 */
[-C--:B------:R-:W-:Y:S01]  /*5630*/  FFMA.FTZ R0, R37, R29.reuse, R0 ;  /* 0x0000001d25007223 */ /* 0x080fe20000010000 */
[-C--:B------:R-:W-:Y:S01]  /*5640*/  FFMA.FTZ R4, R39, R29.reuse, R4 ;  /* 0x0000001d27047223 */ /* 0x080fe20000010004 */
        /* <DEDUP_REMOVED lines=19> */
.L_x_1567:
        /* <DEDUP_REMOVED lines=198> */
.L_x_1570:
        /* <DEDUP_REMOVED lines=96> */
.L_x_1572:
        /* <DEDUP_REMOVED lines=95> */
.L_x_1573:
        /* <DEDUP_REMOVED lines=91> */
.L_x_1571:
        /* <DEDUP_REMOVED lines=38> */
[----:B------:R-:W1:Y:S01]  /*77e0*/  I2F.F16 R6, R32 ;  /* 0x0000002000067306 */ /* 0x000e620000200c00 */
        /* <DEDUP_REMOVED lines=25> */
[----:B----4-:R-:W-:Y:S02]  /*7980*/  SHF.R.U32.HI R0, RZ, 0x8, R25 ;  /* 0x00000008ff007819 */ /* 0x010fe40000011619 */
        /* <DEDUP_REMOVED lines=9> */
[--C-:B----4-:R-:W-:Y:S02]  /*7a20*/  SHF.R.U32.HI R3, RZ, 0x8, R26.reuse ;  /* 0x00000008ff037819 */ /* 0x110fe4000001161a */
        /* <DEDUP_REMOVED lines=124> */
.L_x_1574:
        /* <DEDUP_REMOVED lines=97> */
.L_x_1575:
        /* <DEDUP_REMOVED lines=96> */
.L_x_1576:
        /* <DEDUP_REMOVED lines=21> */
[----:B------:R-:W-:Y:S01]  /*8f50*/  FFMA.FTZ R7, R0, R53, RZ ;  /* 0x0000003500077223 */ /* 0x000fe200000100ff */
[----:B------:R-:W-:Y:S02]  /*8f60*/  HADD2.F32 R55, -RZ, R3.H1_H1 ;  /* 0x30000003ff377230 */ /* 0x000fe40000004100 */
[----:B------:R-:W-:-:S02]  /*8f70*/  HADD2.F32 R2, -RZ, R31.H0_H0 ;  /* 0x2000001fff027230 */ /* 0x000fc40000004100 */
[----:B------:R-:W-:Y:S01]  /*8f80*/  FFMA.FTZ R7, R8, R52, R7 ;  /* 0x0000003408077223 */ /* 0x000fe20000010007 */
[----:B------:R-:W-:Y:S02]  /*8f90*/  HADD2.F32 R3, -RZ, R34.H0_H0 ;  /* 0x20000022ff037230 */ /* 0x000fe40000004100 */
[----:B------:R-:W-:Y:S02]  /*8fa0*/  HADD2.F32 R0, -RZ, R38.H0_H0 ;  /* 0x20000026ff007230 */ /* 0x000fe40000004100 */
[-C--:B------:R-:W-:Y:S01]  /*8fb0*/  FFMA.FTZ R9, R2, R53.reuse, RZ ;  /* 0x0000003502097223 */ /* 0x080fe200000100ff */
[----:B------:R-:W-:Y:S02]  /*8fc0*/  HADD2.F32 R2, -RZ, R39.H0_H0 ;  /* 0x20000027ff027230 */ /* 0x000fe40000004100 */
[-C--:B------:R-:W-:Y:S01]  /*8fd0*/  FFMA.FTZ R3, R3, R53.reuse, RZ ;  /* 0x0000003503037223 */ /* 0x080fe200000100ff */
[----:B------:R-:W-:Y:S01]  /*8fe0*/  FFMA.FTZ R53, R4, R53, RZ ;  /* 0x0000003504357223 */ /* 0x000fe200000100ff */
[----:B------:R-:W-:-:S02]  /*8ff0*/  HADD2.F32 R4, -RZ, R11.H0_H0 ;  /* 0x2000000bff047230 */ /* 0x000fc40000004100 */
[-C--:B------:R-:W-:Y:S01]  /*9000*/  FFMA.FTZ R9, R32, R52.reuse, R9 ;  /* 0x0000003420097223 */ /* 0x080fe20000010009 */
[----:B------:R-:W-:Y:S02]  /*9010*/  HADD2.F32 R8, -RZ, R40.H0_H0 ;  /* 0x20000028ff087230 */ /* 0x000fe40000004100 */
[----:B------:R-:W-:Y:S01]  /*9020*/  FFMA.FTZ R3, R10, R52, R3 ;  /* 0x000000340a037223 */ /* 0x000fe20000010003 */
[----:B------:R-:W-:Y:S01]  /*9030*/  FFMA.FTZ R0, R0, R54, R7 ;  /* 0x0000003600007223 */ /* 0x000fe20000010007 */
[----:B------:R-:W-:Y:S01]  /*9040*/  FFMA.FTZ R53, R4, R52, R53 ;  /* 0x0000003404357223 */ /* 0x000fe20000010035 */
[----:B------:R-:W-:Y:S02]  /*9050*/  HADD2.F32 R4, -RZ, R41.H0_H0 ;  /* 0x20000029ff047230 */ /* 0x000fe40000004100 */
[-C--:B------:R-:W-:Y:S01]  /*9060*/  FFMA.FTZ R2, R2, R54.reuse, R9 ;  /* 0x0000003602027223 */ /* 0x080fe20000010009 */
[----:B------:R-:W-:Y:S01]  /*9070*/  FFMA.FTZ R8, R8, R54, R3 ;  /* 0x0000003608087223 */ /* 0x000fe20000010003 */
[----:B------:R-:W-:-:S02]  /*9080*/  HADD2.F32 R3, -RZ, R28.H0_H0 ;  /* 0x2000001cff037230 */ /* 0x000fc40000004100 */
[----:B------:R-:W-:Y:S02]  /*9090*/  HADD2.F32 R7, -RZ, R30.H0_H0 ;  /* 0x2000001eff077230 */ /* 0x000fe40000004100 */
[----:B------:R-:W-:Y:S01]  /*90a0*/  FFMA.FTZ R54, R4, R54, R53 ;  /* 0x0000003604367223 */ /* 0x000fe20000010035 */
[----:B------:R-:W-:Y:S02]  /*90b0*/  HADD2.F32 R9, -RZ, R6.H0_H0 ;  /* 0x20000006ff097230 */ /* 0x000fe40000004100 */
        /* <DEDUP_REMOVED lines=35> */
[----:B-----5:R-:W-:Y:S02]  /*92f0*/  HADD2.F32 R11, -RZ, R20.H0_H0 ;  /* 0x20000014ff0b7230 */ /* 0x020fe40000004100 */
[----:B------:R-:W-:Y:S01]  /*9300*/  FFMA.FTZ R2, R37, R25, R2 ;  /* 0x0000001925027223 */ /* 0x000fe20000010002 */
        /* <DEDUP_REMOVED lines=12> */
.L_x_1561:
[----:B0-----:R-:W-:-:S04]  /*93d0*/  VIMNMX R0, PT, PT, R95, UR12, PT ;  /* 0x0000000c5f007c48 */ /* 0x001fc8000bfe0100 */
[----:B------:R-:W-:-:S13]  /*93e0*/  ISETP.GT.AND P1, PT, R0, R93, PT ;  /* 0x0000005d0000720c */ /* 0x000fda0003f24270 */
[----:B------:R-:W-:Y:S05]  /*93f0*/  @!P1 BRA `(.L_x_1577) ;  /* 0x0000002400589947 */ /* 0x000fea0003800000 */
[----:B------:R-:W-:Y:S01]  /*9400*/  ISETP.EQ.OR P1, PT, R96, 0x3, P0 ;  /* 0x000000036000780c */ /* 0x000fe20000722670 */
[----:B------:R-:W0:Y:S01]  /*9410*/  LDCU UR5, c[0x0][0x3a8] ;  /* 0x00007500ff0577ac */ /* 0x000e220008000800 */
[----:B------:R-:W-:-:S11]  /*9420*/  VIMNMX.U32 R90, PT, PT, R95, UR12, PT ;  /* 0x0000000c5f5a7c48 */ /* 0x000fd6000bfe0000 */
.L_x_1582:
        /* <DEDUP_REMOVED lines=10> */
[----:B------:R-:W0:Y:S01]  /*94d0*/  S2UR UR7, SR_CTAID.Y ;  /* 0x00000000000779c3 */ /* 0x000e220000002600 */
[----:B------:R-:W-:Y:S01]  /*94e0*/  HFMA2 R0, -RZ, RZ, 0, 0.03125 ;  /* 0x00002800ff007431 */ /* 0x000fe200000001ff */
[----:B------:R-:W-:Y:S01]  /*94f0*/  ISETP.NE.AND P3, PT, R94, RZ, PT ;  /* 0x000000ff5e00720c */ /* 0x000fe20003f65270 */
[----:B0-----:R-:W-:-:S06]  /*9500*/  UIMAD UR6, UR7, -0x4, UR5 ;  /* 0xfffffffc070678a4 */ /* 0x001fcc000f8e0205 */
[----:B------:R-:W-:-:S04]  /*9510*/  MOV R96, UR6 ;  /* 0x0000000600607c02 */ /* 0x000fc80008000f00 */
[----:B------:R-:W-:Y:S02]  /*9520*/  ISETP.NE.AND P2, PT, R96, 0x1, PT ;  /* 0x000000016000780c */ /* 0x000fe40003f45270 */
[----:B--2---:R-:W-:Y:S02]  /*9530*/  SHF.R.U32.HI R37, RZ, 0xf, R33 ;  /* 0x0000000fff257819 */ /* 0x004fe40000011621 */
[C---:B------:R-:W-:Y:S02]  /*9540*/  LOP3.LUT R36, R32.reuse, 0x1f001f, RZ, 0xc0, !PT ;  /* 0x001f001f20247812 */ /* 0x040fe400078ec0ff */
[--C-:B------:R-:W-:Y:S02]  /*9550*/  SHF.R.U32.HI R43, RZ, 0xa, R32.reuse ;  /* 0x0000000aff2b7819 */ /* 0x100fe40000011620 */
[----:B------:R-:W-:Y:S02]  /*9560*/  LOP3.LUT R64, R32, 0x3e003e0, RZ, 0xc0, !PT ;  /* 0x03e003e020407812 */ /* 0x000fe400078ec0ff */
[----:B------:R-:W-:-:S02]  /*9570*/  SHF.R.U32.HI R32, RZ, 0xf, R32 ;  /* 0x0000000fff207819 */ /* 0x000fc40000011620 */
[C---:B------:R-:W-:Y:S02]  /*9580*/  LOP3.LUT R48, R33.reuse, 0x1f001f, RZ, 0xc0, !PT ;  /* 0x001f001f21307812 */ /* 0x040fe400078ec0ff */
[----:B------:R-:W-:Y:S02]  /*9590*/  SHF.R.U32.HI R47, RZ, 0xa, R33 ;  /* 0x0000000aff2f7819 */ /* 0x000fe40000011621 */
[----:B------:R-:W-:Y:S02]  /*95a0*/  LOP3.LUT R63, R33, 0x3e003e0, RZ, 0xc0, !PT ;  /* 0x03e003e0213f7812 */ /* 0x000fe400078ec0ff */
        /* <DEDUP_REMOVED lines=8> */
[----:B---3--:R-:W-:-:S02]  /*9630*/  LOP3.LUT R41, R28, 0x1f001f, RZ, 0xc0, !PT ;  /* 0x001f001f1c297812 */ /* 0x008fc400078ec0ff */
[--C-:B------:R-:W-:Y:S02]  /*9640*/  SHF.R.U32.HI R39, RZ, 0xa, R28.reuse ;  /* 0x0000000aff277819 */ /* 0x100fe4000001161c */
[----:B------:R-:W-:Y:S02]  /*9650*/  LOP3.LUT R2, R28, 0x3e003e0, RZ, 0xc0, !PT ;  /* 0x03e003e01c027812 */ /* 0x000fe400078ec0ff */
[----:B------:R-:W-:Y:S02]  /*9660*/  SHF.R.U32.HI R33, RZ, 0xe, R28 ;  /* 0x0000000eff217819 */ /* 0x000fe4000001161c */
[----:B------:R-:W-:Y:S02]  /*9670*/  SHF.R.U32.HI R28, RZ, 0xe, R29 ;  /* 0x0000000eff1c7819 */ /* 0x000fe4000001161d */
[----:B------:R-:W-:Y:S02]  /*9680*/  LOP3.LUT R37, R37, 0x10001, RZ, 0xc0, !PT ;  /* 0x0001000125257812 */ /* 0x000fe400078ec0ff */
[----:B------:R-:W-:-:S02]  /*9690*/  LOP3.LUT R50, R29, 0x1f001f, RZ, 0xc0, !PT ;  /* 0x001f001f1d327812 */ /* 0x000fc400078ec0ff */
[----:B------:R-:W-:Y:S02]  /*96a0*/  SHF.R.U32.HI R51, RZ, 0xa, R29 ;  /* 0x0000000aff337819 */ /* 0x000fe4000001161d */
[----:B------:R-:W-:Y:S02]  /*96b0*/  LOP3.LUT R60, R29, 0x3e003e0, RZ, 0xc0, !PT ;  /* 0x03e003e01d3c7812 */ /* 0x000fe400078ec0ff */
[C---:B------:R-:W-:Y:S02]  /*96c0*/  LOP3.LUT R53, R30.reuse, 0x1f001f, RZ, 0xc0, !PT ;  /* 0x001f001f1e357812 */ /* 0x040fe400078ec0ff */
[--C-:B------:R-:W-:Y:S02]  /*96d0*/  SHF.R.U32.HI R58, RZ, 0xa, R30.reuse ;  /* 0x0000000aff3a7819 */ /* 0x100fe4000001161e */
[----:B------:R-:W-:Y:S02]  /*96e0*/  LOP3.LUT R3, R30, 0x3e003e0, RZ, 0xc0, !PT ;  /* 0x03e003e01e037812 */ /* 0x000fe400078ec0ff */
[----:B------:R-:W-:-:S02]  /*96f0*/  SHF.R.U32.HI R29, RZ, 0xe, R30 ;  /* 0x0000000eff1d7819 */ /* 0x000fc4000001161e */
[----:B------:R-:W-:Y:S02]  /*9700*/  LOP3.LUT R32, R32, 0x10001, RZ, 0xc0, !PT ;  /* 0x0001000120207812 */ /* 0x000fe400078ec0ff */
[----:B------:R-:W-:Y:S02]  /*9710*/  SHF.R.U32.HI R30, RZ, 0xe, R31 ;  /* 0x0000000eff1e7819 */ /* 0x000fe4000001161f */
[----:B------:R-:W-:Y:S02]  /*9720*/  LOP3.LUT R34, R34, 0x10001, RZ, 0xc0, !PT ;  /* 0x0001000122227812 */ /* 0x000fe400078ec0ff */
[----:B------:R-:W-:Y:S02]  /*9730*/  LOP3.LUT R35, R35, 0x10001, RZ, 0xc0, !PT ;  /* 0x0001000123237812 */ /* 0x000fe400078ec0ff */
[----:B------:R-:W-:Y:S02]  /*9740*/  LOP3.LUT R28, R37, 0x20002, R28, 0xf8, !PT ;  /* 0x00020002251c7812 */ /* 0x000fe400078ef81c */
[----:B----4-:R-:W-:-:S02]  /*9750*/  LOP3.LUT R37, R24, 0x1f001f, RZ, 0xc0, !PT ;  /* 0x001f001f18257812 */ /* 0x010fc400078ec0ff */
        /* <DEDUP_REMOVED lines=8> */
[C---:B------:R-:W-:Y:S02]  /*97e0*/  LOP3.LUT R56, R26.reuse, 0x1f001f, RZ, 0xc0, !PT ;  /* 0x001f001f1a387812 */ /* 0x040fe400078ec0ff */
[----:B------:R-:W-:Y:S02]  /*97f0*/  SHF.R.U32.HI R54, RZ, 0xa, R26 ;  /* 0x0000000aff367819 */ /* 0x000fe4000001161a */
[----:B------:R-:W-:Y:S02]  /*9800*/  LOP3.LUT R76, R26, 0x3e003e0, RZ, 0xc0, !PT ;  /* 0x03e003e01a4c7812 */ /* 0x000fe400078ec0ff */
[----:B------:R-:W-:-:S02]  /*9810*/  LOP3.LUT R68, R27, 0x1f001f, RZ, 0xc0, !PT ;  /* 0x001f001f1b447812 */ /* 0x000fc400078ec0ff */
[----:B------:R-:W-:Y:S02]  /*9820*/  SHF.R.U32.HI R66, RZ, 0xa, R27 ;  /* 0x0000000aff427819 */ /* 0x000fe4000001161b */
[----:B------:R-:W-:Y:S02]  /*9830*/  LOP3.LUT R79, R27, 0x3e003e0, RZ, 0xc0, !PT ;  /* 0x03e003e01b4f7812 */ /* 0x000fe400078ec0ff */
[----:B------:R-:W-:Y:S02]  /*9840*/  LOP3.LUT R29, R34, 0x20002, R29, 0xf8, !PT ;  /* 0x00020002221d7812 */ /* 0x000fe400078ef81d */
[----:B------:R-:W-:Y:S02]  /*9850*/  LOP3.LUT R30, R35, 0x20002, R30, 0xf8, !PT ;  /* 0x00020002231e7812 */ /* 0x000fe400078ef81e */
[----:B------:R-:W-:Y:S02]  /*9860*/  SHF.R.U32.HI R26, RZ, 0xd, R26 ;  /* 0x0000000dff1a7819 */ /* 0x000fe4000001161a */
[----:B------:R-:W-:-:S02]  /*9870*/  SHF.R.U32.HI R27, RZ, 0xd, R27 ;  /* 0x0000000dff1b7819 */ /* 0x000fc4000001161b */
[----:B------:R-:W-:Y:S02]  /*9880*/  LOP3.LUT R33, R33, 0x40004, R24, 0xf8, !PT ;  /* 0x0004000421217812 */ /* 0x000fe400078ef818 */
[----:B------:R-:W-:Y:S02]  /*9890*/  LOP3.LUT R28, R28, 0x40004, R25, 0xf8, !PT ;  /* 0x000400041c1c7812 */ /* 0x000fe400078ef819 */
[----:B------:R-:W-:Y:S02]  /*98a0*/  LOP3.LUT R29, R29, 0x40004, R26, 0xf8, !PT ;  /* 0x000400041d1d7812 */ /* 0x000fe400078ef81a */
[----:B------:R-:W-:Y:S02]  /*98b0*/  LOP3.LUT R30, R30, 0x40004, R27, 0xf8, !PT ;  /* 0x000400041e1e7812 */ /* 0x000fe400078ef81b */
[----:B------:R-:W-:Y:S02]  /*98c0*/  SHF.R.U32.HI R24, RZ, 0xc, R8 ;  /* 0x0000000cff187819 */ /* 0x000fe40000011608 */
[----:B------:R-:W-:-:S02]  /*98d0*/  SHF.R.U32.HI R25, RZ, 0xc, R9 ;  /* 0x0000000cff197819 */ /* 0x000fc40000011609 */
        /* <DEDUP_REMOVED lines=31> */
[--C-:B------:R-:W-:Y:S01]  /*9ad0*/  SHF.R.U32.HI R33, RZ, 0xa, R6.reuse ;  /* 0x0000000aff217819 */ /* 0x100fe20000011606 */
[----:B------:R-:W-:Y:S01]  /*9ae0*/  HFMA2 R83, R63, R0.H0_H0, -48, -48 ;  /* 0xd200d2003f537431 */ /* 0x000fe20000040000 */
[----:B------:R-:W-:Y:S02]  /*9af0*/  LOP3.LUT R5, R6, 0x3e003e0, RZ, 0xc0, !PT ;  /* 0x03e003e006057812 */ /* 0x000fe400078ec0ff */
[----:B------:R-:W-:Y:S02]  /*9b00*/  SHF.R.U32.HI R30, RZ, 0xb, R6 ;  /* 0x0000000bff1e7819 */ /* 0x000fe40000011606 */
[C---:B------:R-:W-:Y:S02]  /*9b10*/  LOP3.LUT R6, R7.reuse, 0x3e003e0, RZ, 0xc0, !PT ;  /* 0x03e003e007067812 */ /* 0x040fe400078ec0ff */
[----:B------:R-:W-:-:S02]  /*9b20*/  LOP3.LUT R34, R7, 0x1f001f, RZ, 0xc0, !PT ;  /* 0x001f001f07227812 */ /* 0x000fc400078ec0ff */
[--C-:B------:R-:W-:Y:S02]  /*9b30*/  SHF.R.U32.HI R35, RZ, 0xa, R7.reuse ;  /* 0x0000000aff237819 */ /* 0x100fe40000011607 */
[----:B------:R-:W-:Y:S02]  /*9b40*/  LOP3.LUT R36, R36, 0x64006400, RZ, 0xfc, !PT ;  /* 0x6400640024247812 */ /* 0x000fe400078efcff */
[----:B------:R-:W-:Y:S02]  /*9b50*/  LOP3.LUT R43, R43, 0x1f001f, RZ, 0xc0, !PT ;  /* 0x001f001f2b2b7812 */ /* 0x000fe400078ec0ff */
[----:B------:R-:W-:Y:S01]  /*9b60*/  SHF.R.U32.HI R7, RZ, 0xb, R7 ;  /* 0x0000000bff077819 */ /* 0x000fe20000011607 */
[----:B------:R-:W-:Y:S01]  /*9b70*/  HADD2 R88, R36, -1040, -1040 ;  /* 0xe410e41024587430 */ /* 0x000fe20000000000 */
[----:B------:R-:W-:Y:S02]  /*9b80*/  LOP3.LUT R28, R11, 0x100010, R28, 0xf8, !PT ;  /* 0x001000100b1c7812 */ /* 0x000fe400078ef81c */
[----:B------:R-:W-:-:S02]  /*9b90*/  LOP3.LUT R30, R31, 0x100010, R30, 0xf8, !PT ;  /* 0x001000101f1e7812 */ /* 0x000fc400078ef81e */
[----:B------:R-:W-:Y:S02]  /*9ba0*/  LOP3.LUT R11, R60, 0x64006400, RZ, 0xfc, !PT ;  /* 0x640064003c0b7812 */ /* 0x000fe400078efcff */
[----:B------:R-:W-:Y:S02]  /*9bb0*/  LOP3.LUT R63, R3, 0x64006400, RZ, 0xfc, !PT ;  /* 0x64006400033f7812 */ /* 0x000fe400078efcff */
[----:B------:R-:W-:Y:S02]  /*9bc0*/  LOP3.LUT R47, R47, 0x1f001f, RZ, 0xc0, !PT ;  /* 0x001f001f2f2f7812 */ /* 0x000fe400078ec0ff */
[----:B------:R-:W-:Y:S02]  /*9bd0*/  LOP3.LUT R43, R43, 0x64006400, RZ, 0xfc, !PT ;  /* 0x640064002b2b7812 */ /* 0x000fe400078efcff */
[----:B------:R-:W-:Y:S02]  /*9be0*/  LOP3.LUT R31, R78, 0x100010, R7, 0xf8, !PT ;  /* 0x001000104e1f7812 */ /* 0x000fe400078ef807 */
        /* <DEDUP_REMOVED lines=219> */
.L_x_1578:
        /* <DEDUP_REMOVED lines=85> */
.L_x_1580:
        /* <DEDUP_REMOVED lines=82> */
.L_x_1581:
        /* <DEDUP_REMOVED lines=79> */
.L_x_1579:
[----:B------:R-:W-:Y:S01]  /*b900*/  IADD3 R93, PT, PT, R93, 0x20, RZ ;  /* 0x000000205d5d7810 */ /* 0x000fe20007ffe0ff */
[----:B------:R-:W-:Y:S01]  /*b910*/  UIADD3 UR4, UPT, UPT, UR4, 0x40, URZ ;  /* 0x0000004004047890 */ /* 0x000fe2000fffe0ff */
[----:B------:R-:W-:Y:S02]  /*b920*/  IMAD.WIDE R102, R89, 0x4, R98 ;  /* 0x0000000459667825 */ /* 0x000fe400078e0262 */
[----:B------:R-:W-:-:S13]  /*b930*/  ISETP.GE.AND P3, PT, R93, R90, PT ;  /* 0x0000005a5d00720c */ /* 0x000fda0003f66270 */
[----:B------:R-:W-:Y:S05]  /*b940*/  @!P3 BRA `(.L_x_1582) ;  /* 0xffffffd800b8b947 */ /* 0x000fea000383ffff */
[----:B------:R-:W-:-:S07]  /*b950*/  IMAD.WIDE R102, R89, 0x14, R100 ;  /* 0x0000001459667825 */ /* 0x000fce00078e0264 */
.L_x_1577:
[----:B------:R-:W0:Y:S02]  /*b960*/  LDCU UR5, c[0x0][0x3d4] ;  /* 0x00007a80ff0577ac */ /* 0x000e240008000800 */
[----:B0-----:R-:W-:-:S04]  /*b970*/  VIMNMX R6, PT, PT, R95, UR5, PT ;  /* 0x000000055f067c48 */ /* 0x001fc8000bfe0100 */
[----:B------:R-:W-:-:S13]  /*b980*/  ISETP.GT.AND P1, PT, R6, R93, PT ;  /* 0x0000005d0600720c */ /* 0x000fda0003f24270 */
[----:B------:R-:W-:Y:S05]  /*b990*/  @!P1 BRA `(.L_x_1583) ;  /* 0x0000006800b89947 */ /* 0x000fea0003800000 */
[----:B------:R-:W-:Y:S01]  /*b9a0*/  ISETP.EQ.OR P0, PT, R96, 0x3, P0 ;  /* 0x000000036000780c */ /* 0x000fe20000702670 */
[----:B------:R-:W-:-:S12]  /*b9b0*/  UIADD3 UR4, UPT, UPT, UR4, 0x80, URZ ;  /* 0x0000008004047890 */ /* 0x000fd8000fffe0ff */
.L_x_1600:
[----:B------:R-:W2:Y:S01]  /*b9c0*/  LDG.E.128.CONSTANT R8, desc[UR8][R102.64] ;  /* 0x0000000866087981 */ /* 0x000ea2000c1e9d00 */
[----:B------:R-:W-:Y:S02]  /*b9d0*/  ISETP.NE.AND P1, PT, R94, RZ, PT ;  /* 0x000000ff5e00720c */ /* 0x000fe40003f25270 */
[----:B------:R-:W-:Y:S02]  /*b9e0*/  MOV R5, 0x2c00 ;  /* 0x00002c0000057802 */ /* 0x000fe40000000f00 */
[----:B------:R-:W-:Y:S02]  /*b9f0*/  ISETP.NE.AND P2, PT, R96, 0x1, PT ;  /* 0x000000016000780c */ /* 0x000fe40003f45270 */
[C---:B--2---:R-:W-:Y:S02]  /*ba00*/  LOP3.LUT R0, R8.reuse, 0xf000f, RZ, 0xc0, !PT ;  /* 0x000f000f08007812 */ /* 0x044fe400078ec0ff */
[----:B------:R-:W-:Y:S02]  /*ba10*/  LOP3.LUT R2, R8, 0xf000f0, RZ, 0xc0, !PT ;  /* 0x00f000f008027812 */ /* 0x000fe400078ec0ff */
[----:B------:R-:W-:-:S02]  /*ba20*/  LOP3.LUT R4, R9, 0xf000f, RZ, 0xc0, !PT ;  /* 0x000f000f09047812 */ /* 0x000fc400078ec0ff */
[----:B------:R-:W-:Y:S02]  /*ba30*/  LOP3.LUT R7, R9, 0xf000f0, RZ, 0xc0, !PT ;  /* 0x00f000f009077812 */ /* 0x000fe400078ec0ff */
[C---:B------:R-:W-:Y:S02]  /*ba40*/  LOP3.LUT R25, R10.reuse, 0xf000f, RZ, 0xc0, !PT ;  /* 0x000f000f0a197812 */ /* 0x040fe400078ec0ff */
[----:B------:R-:W-:Y:S02]  /*ba50*/  LOP3.LUT R26, R10, 0xf000f0, RZ, 0xc0, !PT ;  /* 0x00f000f00a1a7812 */ /* 0x000fe400078ec0ff */
[----:B------:R-:W-:Y:S02]  /*ba60*/  SHF.R.U32.HI R8, RZ, 0x8, R8 ;  /* 0x00000008ff087819 */ /* 0x000fe40000011608 */
[----:B------:R-:W-:Y:S02]  /*ba70*/  SHF.R.U32.HI R9, RZ, 0x8, R9 ;  /* 0x00000008ff097819 */ /* 0x000fe40000011609 */
[----:B------:R-:W-:-:S02]  /*ba80*/  SHF.R.U32.HI R10, RZ, 0x8, R10 ;  /* 0x00000008ff0a7819 */ /* 0x000fc4000001160a */
        /* <DEDUP_REMOVED lines=28> */
[----:B------:R-:W-:-:S02]  /*bc50*/  LOP3.LUT R32, R9, 0x64006400, RZ, 0xfc, !PT ;  /* 0x6400640009207812 */ /* 0x000fc400078efcff */
[----:B------:R-:W-:Y:S01]  /*bc60*/  LOP3.LUT R33, R11, 0x64006400, RZ, 0xfc, !PT ;  /* 0x640064000b217812 */ /* 0x000fe200078efcff */
[----:B------:R-:W-:Y:S01]  /*bc70*/  HADD2 R11, R0, -1032, -1032 ;  /* 0xe408e408000b7430 */ /* 0x000fe20000000000 */
[----:B------:R-:W-:Y:S01]  /*bc80*/  LOP3.LUT R34, R10, 0x64006400, RZ, 0xfc, !PT ;  /* 0x640064000a227812 */ /* 0x000fe200078efcff */
[----:B------:R-:W-:Y:S01]  /*bc90*/  HADD2 R10, R4, -1032, -1032 ;  /* 0xe408e408040a7430 */ /* 0x000fe20000000000 */
[----:B------:R-:W-:Y:S01]  /*bca0*/  LOP3.LUT R35, R30, 0x64006400, RZ, 0xfc, !PT ;  /* 0x640064001e237812 */ /* 0x000fe200078efcff */
[-C--:B------:R-:W-:Y:S01]  /*bcb0*/  HFMA2 R30, R8, R5.reuse.H0_H0, -72, -72 ;  /* 0xd480d480081e7431 */ /* 0x080fe20000040005 */
[----:B------:R-:W-:Y:S01]  /*bcc0*/  LOP3.LUT R36, R29, 0x64006400, RZ, 0xfc, !PT ;  /* 0x640064001d247812 */ /* 0x000fe200078efcff */
[----:B------:R-:W-:Y:S02]  /*bcd0*/  HADD2 R29, R3, -1032, -1032 ;  /* 0xe408e408031d7430 */ /* 0x000fe40000000000 */
        /* <DEDUP_REMOVED lines=97> */
.L_x_1584:
        /* <DEDUP_REMOVED lines=95> */
.L_x_1586:
[----:B------:R-:W-:Y:S05]  /*c8e0*/  @!P4 BRA `(.L_x_1585) ;  /* 0x0000000800e0c947 */ /* 0x000fea0003800000 */
[----:B------:R-:W-:-:S04]  /*c8f0*/  PRMT R0, R92, 0x9910, RZ ;  /* 0x000099105c007816 */ /* 0x000fc800000000ff */
[----:B------:R-:W-:-:S13]  /*c900*/  ISETP.NE.AND P3, PT, R0, RZ, PT ;  /* 0x000000ff0000720c */ /* 0x000fda0003f65270 */
[----:B------:R-:W-:Y:S05]  /*c910*/  @!P3 BRA `(.L_x_1587) ;  /* 0x000000040068b947 */ /* 0x000fea0003800000 */
[----:B------:R-:W0:Y:S01]  /*c920*/  LDS.64 R2, [UR4] ;  /* 0x00000004ff027984 */ /* 0x000e220008000a00 */
        /* <DEDUP_REMOVED lines=89> */
.L_x_1587:
        /* <DEDUP_REMOVED lines=37> */
[--C-:B-1----:R-:W-:Y:S02]  /*d110*/  HADD2.F32 R3, -RZ, R8.reuse.H0_H0 ;  /* 0x20000008ff037230 */ /* 0x102fe40000004100 */
[-C--:B------:R-:W-:Y:S01]  /*d120*/  FFMA.FTZ R10, R11, R39.reuse, R10 ;  /* 0x000000270b0a7223 */ /* 0x080fe2000001000a */
[----:B------:R-:W-:Y:S02]  /*d130*/  HADD2.F32 R7, -RZ, R29.H0_H0 ;  /* 0x2000001dff077230 */ /* 0x000fe40000004100 */
[----:B------:R-:W-:Y:S01]  /*d140*/  FFMA.FTZ R40, R25, R39, R40 ;  /* 0x0000002719287223 */ /* 0x000fe20000010028 */
[----:B------:R-:W-:Y:S02]  /*d150*/  HADD2.F32 R11, -RZ, R31.H0_H0 ;  /* 0x2000001fff0b7230 */ /* 0x000fe40000004100 */
[----:B------:R-:W-:-:S02]  /*d160*/  HADD2.F32 R8, -RZ, R8.H1_H1 ;  /* 0x30000008ff087230 */ /* 0x000fc40000004100 */
[-C--:B------:R-:W-:Y:S01]  /*d170*/  FFMA.FTZ R7, R7, R3.reuse, R0 ;  /* 0x0000000307077223 */ /* 0x080fe20000010000 */
[----:B------:R-:W-:Y:S02]  /*d180*/  HADD2.F32 R24, -RZ, R29.H1_H1 ;  /* 0x3000001dff187230 */ /* 0x000fe40000004100 */
[-C--:B------:R-:W-:Y:S01]  /*d190*/  FFMA.FTZ R11, R11, R3.reuse, R4 ;  /* 0x000000030b0b7223 */ /* 0x080fe20000010004 */
[----:B------:R-:W-:Y:S02]  /*d1a0*/  HADD2.F32 R25, -RZ, R33.H0_H0 ;  /* 0x20000021ff197230 */ /* 0x000fe40000004100 */
        /* <DEDUP_REMOVED lines=44> */
.L_x_1585:
        /* <DEDUP_REMOVED lines=146> */
.L_x_1588:
        /* <DEDUP_REMOVED lines=95> */
.L_x_1590:
        /* <DEDUP_REMOVED lines=94> */
.L_x_1591:
        /* <DEDUP_REMOVED lines=91> */
.L_x_1589:
        /* <DEDUP_REMOVED lines=145> */
.L_x_1592:
        /* <DEDUP_REMOVED lines=95> */
.L_x_1594:
        /* <DEDUP_REMOVED lines=94> */
.L_x_1595:
        /* <DEDUP_REMOVED lines=91> */
.L_x_1593:
[----:B------:R-:W-:-:S05]  /*109a0*/  IMAD.WIDE R102, R89, 0x4, R102 ;  /* 0x0000000459667825 */ /* 0x000fca00078e0266 */
[----:B------:R-:W2:Y:S02]  /*109b0*/  LDG.E.128.CONSTANT R8, desc[UR8][R102.64] ;  /* 0x0000000866087981 */ /* 0x000ea4000c1e9d00 */
[----:B--2---:R-:W-:Y:S02]  /*109c0*/  LOP3.LUT R4, R10, 0xf000f0, RZ, 0xc0, !PT ;  /* 0x00f000f00a047812 */ /* 0x004fe400078ec0ff */
[----:B------:R-:W-:Y:S02]  /*109d0*/  SHF.R.U32.HI R30, RZ, 0x8, R10 ;  /* 0x00000008ff1e7819 */ /* 0x000fe4000001160a */
[C---:B------:R-:W-:Y:S02]  /*109e0*/  LOP3.LUT R0, R8.reuse, 0xf000f, RZ, 0xc0, !PT ;  /* 0x000f000f08007812 */ /* 0x040fe400078ec0ff */
[----:B------:R-:W-:Y:S02]  /*109f0*/  LOP3.LUT R2, R8, 0xf000f0, RZ, 0xc0, !PT ;  /* 0x00f000f008027812 */ /* 0x000fe400078ec0ff */
[----:B------:R-:W-:-:S02]  /*10a00*/  LOP3.LUT R28, R9, 0xf000f, RZ, 0xc0, !PT ;  /* 0x000f000f091c7812 */ /* 0x000fc400078ec0ff */
[----:B------:R-:W-:Y:S02]  /*10a10*/  LOP3.LUT R3, R9, 0xf000f0, RZ, 0xc0, !PT ;  /* 0x00f000f009037812 */ /* 0x000fe400078ec0ff */
[C---:B------:R-:W-:Y:S02]  /*10a20*/  LOP3.LUT R7, R11.reuse, 0xf000f0, RZ, 0xc0, !PT ;  /* 0x00f000f00b077812 */ /* 0x040fe400078ec0ff */
        /* <DEDUP_REMOVED lines=44> */
[----:B------:R-:W-:Y:S01]  /*10cf0*/  HADD2 R35, R35, -1032, -1032 ;  /* 0xe408e40823237430 */ /* 0x000fe20000000000 */
[----:B------:R-:W-:Y:S06]  /*10d00*/  @!P1 BRA `(.L_x_1596) ;  /* 0x0000000400689947 */ /* 0x000fec0003800000 */
[----:B------:R-:W0:Y:S01]  /*10d10*/  LDS.64 R36, [UR4+-0x50] ;  /* 0xffffb004ff247984 */ /* 0x000e220008000a00 */
[----:B------:R-:W-:Y:S02]  /*10d20*/  HADD2.F32 R0, -RZ, R30.H0_H0 ;  /* 0x2000001eff007230 */ /* 0x000fe40000004100 */
[--C-:B------:R-:W-:Y:S01]  /*10d30*/  HADD2.F32 R40, -RZ, R28.reuse.H0_H0 ;  /* 0x2000001cff287230 */ /* 0x100fe20000004100 */
[----:B------:R-:W1:Y:S01]  /*10d40*/  LDS.64 R8, [UR4+-0x48] ;  /* 0xffffb804ff087984 */ /* 0x000e620008000a00 */
        /* <DEDUP_REMOVED lines=86> */
.L_x_1596:
        /* <DEDUP_REMOVED lines=61> */
[--C-:B------:R-:W-:Y:S02]  /*11680*/  HADD2.F32 R36, -RZ, R26.reuse.H0_H0 ;  /* 0x2000001aff247230 */ /* 0x100fe40000004100 */
        /* <DEDUP_REMOVED lines=33> */
.L_x_1598:
        /* <DEDUP_REMOVED lines=94> */
.L_x_1599:
        /* <DEDUP_REMOVED lines=79> */
[----:B-----5:R-:W-:Y:S02]  /*12370*/  HADD2.F32 R25, -RZ, R20.H0_H0 ;  /* 0x20000014ff197230 */ /* 0x020fe40000004100 */
        /* <DEDUP_REMOVED lines=11> */
.L_x_1597:
[----:B------:R-:W-:Y:S01]  /*12430*/  IADD3 R93, PT, PT, R93, 0x20, RZ ;  /* 0x000000205d5d7810 */ /* 0x000fe20007ffe0ff */
[----:B------:R-:W-:Y:S01]  /*12440*/  UIADD3 UR4, UPT, UPT, UR4, 0x40, URZ ;  /* 0x0000004004047890 */ /* 0x000fe2000fffe0ff */
[----:B------:R-:W-:Y:S02]  /*12450*/  IMAD.WIDE R102, R89, 0x4, R102 ;  /* 0x0000000459667825 */ /* 0x000fe400078e0266 */
[----:B------:R-:W-:-:S13]  /*12460*/  ISETP.GE.AND P1, PT, R93, R6, PT ;  /* 0x000000065d00720c */ /* 0x000fda0003f26270 */
[----:B------:R-:W-:Y:S05]  /*12470*/  @!P1 BRA `(.L_x_1600) ;  /* 0xffffff9400509947 */ /* 0x000fea000383ffff */
.L_x_1583:
[----:B------:R-:W0:Y:S01]  /*12480*/  S2R R0, SR_CTAID.X ;  /* 0x0000000000007919 */ /* 0x000e220000002500 */
[----:B------:R-:W1:Y:S01]  /*12490*/  LDC.64 R4, c[0x0][0x3a0] ;  /* 0x0000e800ff047b82 */ /* 0x000e620000000a00 */
[----:B------:R-:W0:Y:S02]  /*124a0*/  S2R R3, SR_TID.X ;  /* 0x0000000000037919 */ /* 0x000e240000002100 */
[----:B0-----:R-:W-:-:S05]  /*124b0*/  LEA R0, R0, R3, 0x5 ;  /* 0x0000000300007211 */ /* 0x001fca00078e28ff */
[----:B------:R-:W-:-:S05]  /*124c0*/  IMAD R0, R89, UR7, R0 ;  /* 0x0000000759007c24 */ /* 0x000fca000f8e0200 */
[----:B------:R-:W-:-:S05]  /*124d0*/  SHF.L.U32 R3, R0, 0x2, RZ ;  /* 0x0000000200037819 */ /* 0x000fca00000006ff */
[----:B-1----:R-:W-:-:S05]  /*124e0*/  IMAD.WIDE R4, R3, 0x2, R4 ;  /* 0x0000000203047825 */ /* 0x002fca00078e0204 */
[----:B------:R0:W-:Y:S01]  /*124f0*/  ATOM.E.ADD.F16x2.RN.STRONG.GPU P0, RZ, desc[UR8][R4.64], R19 ;  /* 0x8000001304ff79a2 */ /* 0x0001e2000c10e108 */
[----:B------:R-:W-:Y:S04]  /*12500*/  BSSY.RECONVERGENT B0, `(.L_x_1601) ;  /* 0x000000e000007945 */ /* 0x000fe80003800200 */
[----:B0-----:R-:W-:Y:S05]  /*12510*/  @P0 BRA `(.L_x_1602) ;  /* 0x0000000000300947 */ /* 0x001fea0003800000 */
[----:B------:R-:W0:Y:S02]  /*12520*/  QSPC.E.S P0, RZ, [R4] ;  /* 0x0000000004ff73aa */ /* 0x000e240000000500 */
[----:B0-----:R-:W-:Y:S05]  /*12530*/  @!P0 BRA `(.L_x_1603) ;  /* 0x00000000001c8947 */ /* 0x001fea0003800000 */
[----:B------:R-:W-:-:S04]  /*12540*/  MOV R2, R4 ;  /* 0x0000000400027202 */ /* 0x000fc80000000f00 */
[----:B------:R-:W-:-:S07]  /*12550*/  MOV R0, R2 ;  /* 0x0000000200007202 */ /* 0x000fce0000000f00 */
.L_x_1604:
[----:B------:R-:W0:Y:S02]  /*12560*/  LDS R2, [R0] ;  /* 0x0000000000027984 */ /* 0x000e240000000800 */
[----:B0-----:R-:W-:-:S05]  /*12570*/  HFMA2 R3, R2, 1, 1, R19 ;  /* 0x3c003c0002037831 */ /* 0x001fca0000000013 */
[----:B------:R-:W0:Y:S02]  /*12580*/  ATOMS.CAST.SPIN P0, [R0], R2, R3 ;  /* 0x000000020000758d */ /* 0x000e240001800003 */
[----:B0-----:R-:W-:Y:S05]  /*12590*/  @!P0 BRA `(.L_x_1604) ;  /* 0xfffffffc00f08947 */ /* 0x001fea000383ffff */
[----:B------:R-:W-:Y:S05]  /*125a0*/  BRA `(.L_x_1602) ;  /* 0x00000000000c7947 */ /* 0x000fea0003800000 */
.L_x_1603:
[----:B------:R-:W2:Y:S02]  /*125b0*/  LD.E R0, desc[UR8][R4.64] ;  /* 0x0000000804007980 */ /* 0x000ea4000c101900 */
[----:B--2---:R-:W-:-:S05]  /*125c0*/  IADD3 R3, PT, PT, R19, R0, RZ ;  /* 0x0000000013037210 */ /* 0x004fca0007ffe0ff */
[----:B------:R0:W-:Y:S02]  /*125d0*/  ST.E desc[UR8][R4.64], R3 ;  /* 0x0000000304007985 */ /* 0x0001e4000c101908 */
.L_x_1602:
[----:B------:R-:W-:Y:S05]  /*125e0*/  BSYNC.RECONVERGENT B0 ;  /* 0x0000000000007941 */ /* 0x000fea0003800200 */
.L_x_1601:
[----:B------:R1:W-:Y:S01]  /*125f0*/  ATOM.E.ADD.F16x2.RN.STRONG.GPU P0, RZ, desc[UR8][R4.64+0x4], R18 ;  /* 0x8000041204ff79a2 */ /* 0x0003e2000c10e108 */
[----:B------:R-:W-:Y:S04]  /*12600*/  BSSY.RECONVERGENT B0, `(.L_x_1605) ;  /* 0x000000e000007945 */ /* 0x000fe80003800200 */
[----:B-1----:R-:W-:Y:S05]  /*12610*/  @P0 BRA `(.L_x_1606) ;  /* 0x0000000000300947 */ /* 0x002fea0003800000 */
[----:B------:R-:W1:Y:S02]  /*12620*/  QSPC.E.S P0, RZ, [R4+0x4] ;  /* 0x0000040004ff73aa */ /* 0x000e640000000500 */
[----:B-1----:R-:W-:Y:S05]  /*12630*/  @!P0 BRA `(.L_x_1607) ;  /* 0x00000000001c8947 */ /* 0x002fea0003800000 */
[----:B------:R-:W-:-:S04]  /*12640*/  MOV R2, R4 ;  /* 0x0000000400027202 */ /* 0x000fc80000000f00 */
[----:B------:R-:W-:-:S07]  /*12650*/  MOV R0, R2 ;  /* 0x0000000200007202 */ /* 0x000fce0000000f00 */
.L_x_1608:
[----:B------:R-:W0:Y:S02]  /*12660*/  LDS R2, [R0+0x4] ;  /* 0x0000040000027984 */ /* 0x000e240000000800 */
[----:B0-----:R-:W-:-:S05]  /*12670*/  HADD2 R3, R2, R18 ;  /* 0x0000001202037230 */ /* 0x001fca0000000000 */
[----:B------:R-:W0:Y:S02]  /*12680*/  ATOMS.CAST.SPIN P0, [R0+0x4], R2, R3 ;  /* 0x000004020000758d */ /* 0x000e240001800003 */
[----:B0-----:R-:W-:Y:S05]  /*12690*/  @!P0 BRA `(.L_x_1608) ;  /* 0xfffffffc00f08947 */ /* 0x001fea000383ffff */
[----:B------:R-:W-:Y:S05]  /*126a0*/  BRA `(.L_x_1606) ;  /* 0x00000000000c7947 */ /* 0x000fea0003800000 */
.L_x_1607:
[----:B------:R-:W0:Y:S02]  /*126b0*/  LD.E R0, desc[UR8][R4.64+0x4] ;  /* 0x0000040804007980 */ /* 0x000e24000c101900 */
[----:B0-----:R-:W-:-:S05]  /*126c0*/  IADD3 R3, PT, PT, R18, R0, RZ ;  /* 0x0000000012037210 */ /* 0x001fca0007ffe0ff */
[----:B------:R1:W-:Y:S02]  /*126d0*/  ST.E desc[UR8][R4.64+0x4], R3 ;  /* 0x0000040304007985 */ /* 0x0003e4000c101908 */
.L_x_1606:
[----:B------:R-:W-:Y:S05]  /*126e0*/  BSYNC.RECONVERGENT B0 ;  /* 0x0000000000007941 */ /* 0x000fea0003800200 */
.L_x_1605:
        /* <DEDUP_REMOVED lines=9> */
.L_x_1612:
[----:B------:R-:W0:Y:S02]  /*12780*/  LDS R2, [R0] ;  /* 0x0000000000027984 */ /* 0x000e240000000800 */
[----:B0-----:R-:W-:-:S05]  /*12790*/  HFMA2 R3, R2, 1, 1, R17 ;  /* 0x3c003c0002037831 */ /* 0x001fca0000000011 */
[----:B------:R-:W0:Y:S02]  /*127a0*/  ATOMS.CAST.SPIN P0, [R0], R2, R3 ;  /* 0x000000020000758d */ /* 0x000e240001800003 */
[----:B0-----:R-:W-:Y:S05]  /*127b0*/  @!P0 BRA `(.L_x_1612) ;  /* 0xfffffffc00f08947 */ /* 0x001fea000383ffff */
[----:B------:R-:W-:Y:S05]  /*127c0*/  BRA `(.L_x_1610) ;  /* 0x00000000000c7947 */ /* 0x000fea0003800000 */
.L_x_1611:
[----:B------:R-:W2:Y:S02]  /*127d0*/  LD.E R0, desc[UR8][R4.64] ;  /* 0x0000000804007980 */ /* 0x000ea4000c101900 */
[----:B--2---:R-:W-:-:S05]  /*127e0*/  IADD3 R3, PT, PT, R17, R0, RZ ;  /* 0x0000000011037210 */ /* 0x004fca0007ffe0ff */
[----:B------:R0:W-:Y:S02]  /*127f0*/  ST.E desc[UR8][R4.64], R3 ;  /* 0x0000000304007985 */ /* 0x0001e4000c101908 */
.L_x_1610:
[----:B------:R-:W-:Y:S05]  /*12800*/  BSYNC.RECONVERGENT B0 ;  /* 0x0000000000007941 */ /* 0x000fea0003800200 */
.L_x_1609:
[----:B------:R1:W-:Y:S01]  /*12810*/  ATOM.E.ADD.F16x2.RN.STRONG.GPU P0, RZ, desc[UR8][R4.64+0x4], R16 ;  /* 0x8000041004ff79a2 */ /* 0x0003e2000c10e108 */
[----:B------:R-:W-:Y:S04]  /*12820*/  BSSY.RECONVERGENT B0, `(.L_x_1613) ;  /* 0x000000e000007945 */ /* 0x000fe80003800200 */
[----:B-1----:R-:W-:Y:S05]  /*12830*/  @P0 BRA `(.L_x_1614) ;  /* 0x0000000000300947 */ /* 0x002fea0003800000 */
[----:B------:R-:W1:Y:S02]  /*12840*/  QSPC.E.S P0, RZ, [R4+0x4] ;  /* 0x0000040004ff73aa */ /* 0x000e640000000500 */
[----:B-1----:R-:W-:Y:S05]  /*12850*/  @!P0 BRA `(.L_x_1615) ;  /* 0x00000000001c8947 */ /* 0x002fea0003800000 */
[----:B------:R-:W-:-:S04]  /*12860*/  MOV R2, R4 ;  /* 0x0000000400027202 */ /* 0x000fc80000000f00 */
[----:B------:R-:W-:-:S07]  /*12870*/  MOV R0, R2 ;  /* 0x0000000200007202 */ /* 0x000fce0000000f00 */
.L_x_1616:
[----:B------:R-:W0:Y:S02]  /*12880*/  LDS R2, [R0+0x4] ;  /* 0x0000040000027984 */ /* 0x000e240000000800 */
[----:B0-----:R-:W-:-:S05]  /*12890*/  HADD2 R3, R2, R16 ;  /* 0x0000001002037230 */ /* 0x001fca0000000000 */
[----:B------:R-:W0:Y:S02]  /*128a0*/  ATOMS.CAST.SPIN P0, [R0+0x4], R2, R3 ;  /* 0x000004020000758d */ /* 0x000e240001800003 */
[----:B0-----:R-:W-:Y:S05]  /*128b0*/  @!P0 BRA `(.L_x_1616) ;  /* 0xfffffffc00f08947 */ /* 0x001fea000383ffff */
[----:B------:R-:W-:Y:S05]  /*128c0*/  BRA `(.L_x_1614) ;  /* 0x00000000000c7947 */ /* 0x000fea0003800000 */
.L_x_1615:
[----:B------:R-:W0:Y:S02]  /*128d0*/  LD.E R0, desc[UR8][R4.64+0x4] ;  /* 0x0000040804007980 */ /* 0x000e24000c101900 */
[----:B0-----:R-:W-:-:S05]  /*128e0*/  IADD3 R3, PT, PT, R16, R0, RZ ;  /* 0x0000000010037210 */ /* 0x001fca0007ffe0ff */
[----:B------:R1:W-:Y:S02]  /*128f0*/  ST.E desc[UR8][R4.64+0x4], R3 ;  /* 0x0000040304007985 */ /* 0x0003e4000c101908 */
.L_x_1614:
[----:B------:R-:W-:Y:S05]  /*12900*/  BSYNC.RECONVERGENT B0 ;  /* 0x0000000000007941 */ /* 0x000fea0003800200 */
.L_x_1613:
        /* <DEDUP_REMOVED lines=10> */
.L_x_1620:
[----:B------:R-:W0:Y:S02]  /*129b0*/  LDS R2, [R0] ;  /* 0x0000000000027984 */ /* 0x000e240000000800 */
[----:B0-----:R-:W-:-:S05]  /*129c0*/  HFMA2 R3, R2, 1, 1, R15 ;  /* 0x3c003c0002037831 */ /* 0x001fca000000000f */
[----:B------:R-:W0:Y:S02]  /*129d0*/  ATOMS.CAST.SPIN P0, [R0], R2, R3 ;  /* 0x000000020000758d */ /* 0x000e240001800003 */
[----:B0-----:R-:W-:Y:S05]  /*129e0*/  @!P0 BRA `(.L_x_1620) ;  /* 0xfffffffc00f08947 */ /* 0x001fea000383ffff */
[----:B------:R-:W-:Y:S05]  /*129f0*/  BRA `(.L_x_1618) ;  /* 0x00000000000c7947 */ /* 0x000fea0003800000 */
.L_x_1619:
[----:B------:R-:W2:Y:S02]  /*12a00*/  LD.E R0, desc[UR8][R4.64] ;  /* 0x0000000804007980 */ /* 0x000ea4000c101900 */
[----:B--2---:R-:W-:-:S05]  /*12a10*/  IADD3 R3, PT, PT, R15, R0, RZ ;  /* 0x000000000f037210 */ /* 0x004fca0007ffe0ff */
[----:B------:R0:W-:Y:S02]  /*12a20*/  ST.E desc[UR8][R4.64], R3 ;  /* 0x0000000304007985 */ /* 0x0001e4000c101908 */
.L_x_1618:
[----:B------:R-:W-:Y:S05]  /*12a30*/  BSYNC.RECONVERGENT B0 ;  /* 0x0000000000007941 */ /* 0x000fea0003800200 */
.L_x_1617:
[----:B------:R1:W-:Y:S01]  /*12a40*/  ATOM.E.ADD.F16x2.RN.STRONG.GPU P0, RZ, desc[UR8][R4.64+0x4], R14 ;  /* 0x8000040e04ff79a2 */ /* 0x0003e2000c10e108 */
[----:B------:R-:W-:Y:S04]  /*12a50*/  BSSY.RECONVERGENT B0, `(.L_x_1621) ;  /* 0x000000e000007945 */ /* 0x000fe80003800200 */
[----:B-1----:R-:W-:Y:S05]  /*12a60*/  @P0 BRA `(.L_x_1622) ;  /* 0x0000000000300947 */ /* 0x002fea0003800000 */
[----:B------:R-:W1:Y:S02]  /*12a70*/  QSPC.E.S P0, RZ, [R4+0x4] ;  /* 0x0000040004ff73aa */ /* 0x000e640000000500 */
[----:B-1----:R-:W-:Y:S05]  /*12a80*/  @!P0 BRA `(.L_x_1623) ;  /* 0x00000000001c8947 */ /* 0x002fea0003800000 */
[----:B------:R-:W-:-:S04]  /*12a90*/  MOV R2, R4 ;  /* 0x0000000400027202 */ /* 0x000fc80000000f00 */
[----:B------:R-:W-:-:S07]  /*12aa0*/  MOV R0, R2 ;  /* 0x0000000200007202 */ /* 0x000fce0000000f00 */
.L_x_1624:
[----:B------:R-:W0:Y:S02]  /*12ab0*/  LDS R2, [R0+0x4] ;  /* 0x0000040000027984 */ /* 0x000e240000000800 */
[----:B0-----:R-:W-:-:S05]  /*12ac0*/  HADD2 R3, R2, R14 ;  /* 0x0000000e02037230 */ /* 0x001fca0000000000 */
[----:B------:R-:W0:Y:S02]  /*12ad0*/  ATOMS.CAST.SPIN P0, [R0+0x4], R2, R3 ;  /* 0x000004020000758d */ /* 0x000e240001800003 */
[----:B0-----:R-:W-:Y:S05]  /*12ae0*/  @!P0 BRA `(.L_x_1624) ;  /* 0xfffffffc00f08947 */ /* 0x001fea000383ffff */
[----:B------:R-:W-:Y:S05]  /*12af0*/  BRA `(.L_x_1622) ;  /* 0x00000000000c7947 */ /* 0x000fea0003800000 */
.L_x_1623:
[----:B------:R-:W0:Y:S02]  /*12b00*/  LD.E R0, desc[UR8][R4.64+0x4] ;  /* 0x0000040804007980 */ /* 0x000e24000c101900 */
[----:B0-----:R-:W-:-:S05]  /*12b10*/  IADD3 R3, PT, PT, R14, R0, RZ ;  /* 0x000000000e037210 */ /* 0x001fca0007ffe0ff */
[----:B------:R1:W-:Y:S02]  /*12b20*/  ST.E desc[UR8][R4.64+0x4], R3 ;  /* 0x0000040304007985 */ /* 0x0003e4000c101908 */
.L_x_1622:
[----:B------:R-:W-:Y:S05]  /*12b30*/  BSYNC.RECONVERGENT B0 ;  /* 0x0000000000007941 */ /* 0x000fea0003800200 */
.L_x_1621:
        /* <DEDUP_REMOVED lines=10> */
.L_x_1628:
[----:B------:R-:W0:Y:S02]  /*12be0*/  LDS R2, [R0] ;  /* 0x0000000000027984 */ /* 0x000e240000000800 */
[----:B0-----:R-:W-:-:S05]  /*12bf0*/  HFMA2 R3, R2, 1, 1, R13 ;  /* 0x3c003c0002037831 */ /* 0x001fca000000000d */
[----:B------:R-:W0:Y:S02]  /*12c00*/  ATOMS.CAST.SPIN P0, [R0], R2, R3 ;  /* 0x000000020000758d */ /* 0x000e240001800003 */
[----:B0-----:R-:W-:Y:S05]  /*12c10*/  @!P0 BRA `(.L_x_1628) ;  /* 0xfffffffc00f08947 */ /* 0x001fea000383ffff */
[----:B------:R-:W-:Y:S05]  /*12c20*/  BRA `(.L_x_1626) ;  /* 0x00000000000c7947 */ /* 0x000fea0003800000 */
.L_x_1627:
[----:B------:R-:W2:Y:S02]  /*12c30*/  LD.E R0, desc[UR8][R4.64] ;  /* 0x0000000804007980 */ /* 0x000ea4000c101900 */
[----:B--2---:R-:W-:-:S05]  /*12c40*/  IADD3 R3, PT, PT, R13, R0, RZ ;  /* 0x000000000d037210 */ /* 0x004fca0007ffe0ff */
[----:B------:R0:W-:Y:S02]  /*12c50*/  ST.E desc[UR8][R4.64], R3 ;  /* 0x0000000304007985 */ /* 0x0001e4000c101908 */
.L_x_1626:
[----:B------:R-:W-:Y:S05]  /*12c60*/  BSYNC.RECONVERGENT B0 ;  /* 0x0000000000007941 */ /* 0x000fea0003800200 */
.L_x_1625:
[----:B------:R1:W-:Y:S02]  /*12c70*/  ATOM.E.ADD.F16x2.RN.STRONG.GPU P0, RZ, desc[UR8][R4.64+0x4], R12 ;  /* 0x8000040c04ff79a2 */ /* 0x0003e4000c10e108 */
[----:B-1----:R-:W-:Y:S05]  /*12c80*/  @P0 EXIT ;  /* 0x000000000000094d */ /* 0x002fea0003800000 */
[----:B------:R-:W1:Y:S02]  /*12c90*/  QSPC.E.S P0, RZ, [R4+0x4] ;  /* 0x0000040004ff73aa */ /* 0x000e640000000500 */
[----:B-1----:R-:W-:Y:S05]  /*12ca0*/  @!P0 BRA `(.L_x_1629) ;  /* 0x00000000001c8947 */ /* 0x002fea0003800000 */
[----:B------:R-:W-:-:S04]  /*12cb0*/  MOV R2, R4 ;  /* 0x0000000400027202 */ /* 0x000fc80000000f00 */
[----:B------:R-:W-:-:S07]  /*12cc0*/  MOV R0, R2 ;  /* 0x0000000200007202 */ /* 0x000fce0000000f00 */
.L_x_1630:
[----:B------:R-:W0:Y:S02]  /*12cd0*/  LDS R2, [R0+0x4] ;  /* 0x0000040000027984 */ /* 0x000e240000000800 */
[----:B0-----:R-:W-:-:S05]  /*12ce0*/  HADD2 R3, R2, R12 ;  /* 0x0000000c02037230 */ /* 0x001fca0000000000 */
[----:B------:R-:W0:Y:S02]  /*12cf0*/  ATOMS.CAST.SPIN P0, [R0+0x4], R2, R3 ;  /* 0x000004020000758d */ /* 0x000e240001800003 */
[----:B0-----:R-:W-:Y:S05]  /*12d00*/  @!P0 BRA `(.L_x_1630) ;  /* 0xfffffffc00f08947 */ /* 0x001fea000383ffff */
[----:B------:R-:W-:Y:S05]  /*12d10*/  EXIT ;  /* 0x000000000000794d */ /* 0x000fea0003800000 */
.L_x_1629:
[----:B------:R-:W0:Y:S02]  /*12d20*/  LD.E R0, desc[UR8][R4.64+0x4] ;  /* 0x0000040804007980 */ /* 0x000e24000c101900 */
[----:B0-----:R-:W-:-:S05]  /*12d30*/  IADD3 R3, PT, PT, R12, R0, RZ ;  /* 0x000000000c037210 */ /* 0x001fca0007ffe0ff */
[----:B------:R-:W-:Y:S01]  /*12d40*/  ST.E desc[UR8][R4.64+0x4], R3 ;  /* 0x0000040304007985 */ /* 0x000fe2000c101908 */
[----:B------:R-:W-:Y:S05]  /*12d50*/  EXIT ;  /* 0x000000000000794d */ /* 0x000fea0003800000 */
.L_x_1631:
        /* <DEDUP_REMOVED lines=10> */
.L_x_5302:


//--------------------- .text._Z23gemm_half_q_half_kernelILi4ELi140ELb1ELb0ELi32EEvPK6__halfPKjS4_S2_PS0_iiiiPKtS7_iiiiiibS2_i --------------------------
	.section	.text._Z23gemm_half_q_half_kernelILi4ELi140ELb1ELb0ELi32EEvPK6__halfPKjS4_S2_PS0_iiiiPKtS7_iiiiiibS2_i,"ax",@progbits
	.align	128
        .global         _Z23gemm_half_q_half_kernelILi4ELi140ELb1ELb0ELi32EEvPK6__halfPKjS4_S2_PS0_iiiiPKtS7_iiiiiibS2_i
        .type           _Z23gemm_half_q_half_kernelILi4ELi140ELb1ELb0ELi32EEvPK6__halfPKjS4_S2_PS0_iiiiPKtS7_iiiiiibS2_i,@function
        .size           _Z23gemm_half_q_half_kernelILi4ELi140ELb1ELb0ELi32EEvPK6__halfPKjS4_S2_PS0_iiiiPKtS7_iiiiiibS2_i,(.L_x_5303 - _Z23gemm_half_q_half_kernelILi4ELi140ELb1ELb0ELi32EEvPK6__halfPKjS4_S2_PS0_iiiiPKtS7_iiiiiibS2_i)
        .other          _Z23gemm_half_q_half_kernelILi4ELi140ELb1ELb0ELi32EEvPK6__halfPKjS4_S2_PS0_iiiiPKtS7_iiiiiibS2_i,@"STO_CUDA_ENTRY STV_DEFAULT"
_Z23gemm_half_q_half_kernelILi4ELi140ELb1ELb0ELi32EEvPK6__halfPKjS4_S2_PS0_iiiiPKtS7_iiiiiibS2_i:
.text._Z23gemm_half_q_half_kernelILi4ELi140ELb1ELb0ELi32EEvPK6__halfPKjS4_S2_PS0_iiiiPKtS7_iiiiiibS2_i:
        /* <DEDUP_REMOVED lines=34> */
.L_x_1632:
        /* <DEDUP_REMOVED lines=36> */
[----:B0-----:R-:W-:-:S09]  /*0460*/  IADD3 R16, PT, PT, R10, UR7, RZ ;  /* 0x000000070a107c10 */ /* 0x001fd2000fffe0ff */
[----:B------:R-:W-:Y:S05]  /*0470*/  @P1 BRA `(.L_x_1636) ;  /* 0x0000000000ec1947 */ /* 0x000fea0003800000 */
[----:B------:R-:W-:Y:S02]  /*0480*/  IADD3 R8, PT, PT, RZ, -R17, RZ ;  /* 0x80000011ff087210 */ /* 0x000fe40007ffe0ff */
[----:B------:R-:W-:Y:S02]  /*0490*/  PLOP3.LUT P1, PT, PT, PT, PT, 0x80, 0x8 ;  /* 0x000000000008781c */ /* 0x000fe40003f2f070 */
[----:B------:R-:W-:-:S13]  /*04a0*/  ISETP.GT.AND P3, PT, R8, 0x3, PT ;  /* 0x000000030800780c */ /* 0x000fda0003f64270 */
[----:B------:R-:W-:Y:S05]  /*04b0*/  @!P3 BRA `(.L_x_1637) ;  /* 0x000000000084b947 */ /* 0x000fea0003800000 */
[----:B------:R-:W-:-:S13]  /*04c0*/  PLOP3.LUT P1, PT, PT, PT, PT, 0x8, 0x80 ;  /* 0x000000000080781c */ /* 0x000fda0003f2e170 */
.L_x_1638:
        /* <DEDUP_REMOVED lines=8> */
[C---:B------:R-:W-:Y:S02]  /*0550*/  IADD3 R13, P5, PT, R21.reuse, R11, RZ ;  /* 0x0000000b150d7210 */ /* 0x040fe40007fbe0ff */
[----:B------:R-:W-:Y:S01]  /*0560*/  LEA.HI.X.SX32 R19, R10, RZ, 0x1, P4 ;  /* 0x000000ff0a137211 */ /* 0x000fe200020f0eff */
        /* <DEDUP_REMOVED lines=22> */
.L_x_1637:
        /* <DEDUP_REMOVED lines=20> */
.L_x_1639:
[----:B------:R-:W-:-:S13]  /*0810*/  ISETP.EQ.AND P3, PT, R17, RZ, PT ;  /* 0x000000ff1100720c */ /* 0x000fda0003f62270 */
[----:B------:R-:W-:Y:S05]  /*0820*/  @!P1 BRA P3, `(.L_x_1634) ;  /* 0x0000000400789947 */ /* 0x000fea0001800000 */
.L_x_1636:
[----:B------:R-:W-:-:S04]  /*0830*/  IADD3 R9, P1, PT, R21, R16, RZ ;  /* 0x0000001015097210 */ /* 0x000fc80007f3e0ff */
        /* <DEDUP_REMOVED lines=11> */
.L_x_1635:
        /* <DEDUP_REMOVED lines=16> */
.L_x_1642:
[----:B-----5:R-:W-:Y:S02]  /*09f0*/  IADD3 R9, P3, PT, R21, R18, RZ ;  /* 0x0000001215097210 */ /* 0x020fe40007f7e0ff */
[C---:B------:R-:W-:Y:S02]  /*0a00*/  IADD3 R10, PT, PT, R18.reuse, UR7, RZ ;  /* 0x00000007120a7c10 */ /* 0x040fe4000fffe0ff */
[----:B------:R-:W-:Y:S02]  /*0a10*/  LEA.HI.X.SX32 R18, R18, RZ, 0x1, P3 ;  /* 0x000000ff12127211 */ /* 0x000fe400018f0eff */
[----:B0-----:R-:W-:Y:S02]  /*0a20*/  LEA R8, P3, R9, UR8, 0x1 ;  /* 0x0000000809087c11 */ /* 0x001fe4000f8608ff */
        /* <DEDUP_REMOVED lines=28> */
.L_x_1641:
        /* <DEDUP_REMOVED lines=21> */
.L_x_1643:
[----:B------:R-:W-:-:S13]  /*0d40*/  ISETP.NE.OR P1, PT, R17, RZ, P1 ;  /* 0x000000ff1100720c */ /* 0x000fda0000f25670 */
[----:B------:R-:W-:Y:S05]  /*0d50*/  @!P1 BRA `(.L_x_1634) ;  /* 0x00000000002c9947 */ /* 0x000fea0003800000 */
.L_x_1640:
        /* <DEDUP_REMOVED lines=11> */
.L_x_1634:
[----:B------:R-:W-:Y:S05]  /*0e10*/  BSYNC.RECONVERGENT B0 ;  /* 0x0000000000007941 */ /* 0x000fea0003800200 */
.L_x_1633:
        /* <DEDUP_REMOVED lines=21> */
.L_x_1647:
        /* <DEDUP_REMOVED lines=15> */
.L_x_1646:
[----:B------:R-:W-:-:S04]  /*1060*/  IADD3 R4, PT, PT, RZ, -R18, RZ ;  /* 0x80000012ff047210 */ /* 0x000fc80007ffe0ff */
[----:B------:R-:W-:-:S13]  /*1070*/  ISETP.GT.AND P3, PT, R4, 0x1, PT ;  /* 0x000000010400780c */ /* 0x000fda0003f64270 */
[----:B------:R-:W-:Y:S05]  /*1080*/  @!P3 BRA `(.L_x_1648) ;  /* 0x000000000024b947 */ /* 0x000fea0003800000 */
[----:B-1----:R-:W0:Y:S01]  /*1090*/  LDC.64 R10, c[0x0][0x3a0] ;  /* 0x0000e800ff0a7b82 */ /* 0x002e220000000a00 */
        /* <DEDUP_REMOVED lines=8> */
.L_x_1648:
[----:B------:R-:W-:-:S13]  /*1120*/  ISETP.NE.OR P1, PT, R18, RZ, P1 ;  /* 0x000000ff1200720c */ /* 0x000fda0000f25670 */
[----:B------:R-:W-:Y:S05]  /*1130*/  @!P1 BRA `(.L_x_1644) ;  /* 0x00000000001c9947 */ /* 0x000fea0003800000 */
.L_x_1645:
[----:B012---:R-:W0:Y:S02]  /*1140*/  LDC.64 R8, c[0x0][0x3a0] ;  /* 0x0000e800ff087b82 */ /* 0x007e240000000a00 */
.L_x_1649:
[C---:B0-----:R-:W-:Y:S01]  /*1150*/  IMAD.WIDE R10, R7.reuse, 0x2, R8 ;  /* 0x00000002070a7825 */ /* 0x041fe200078e0208 */
[----:B------:R-:W-:Y:S02]  /*1160*/  IADD3 R18, PT, PT, R18, 0x1, RZ ;  /* 0x0000000112127810 */ /* 0x000fe40007ffe0ff */
[----:B------:R-:W-:Y:S02]  /*1170*/  IADD3 R7, PT, PT, R7, R89, RZ ;  /* 0x0000005907077210 */ /* 0x000fe40007ffe0ff */
[----:B------:R3:W-:Y:S01]  /*1180*/  STG.E.64 desc[UR10][R10.64], RZ ;  /* 0x000000ff0a007986 */ /* 0x0007e2000c101b0a */
[----:B------:R-:W-:-:S13]  /*1190*/  ISETP.NE.AND P1, PT, R18, RZ, PT ;  /* 0x000000ff1200720c */ /* 0x000fda0003f25270 */
[----:B---3--:R-:W-:Y:S05]  /*11a0*/  @P1 BRA `(.L_x_1649) ;  /* 0xfffffffc00e81947 */ /* 0x008fea000383ffff */
.L_x_1644:
[----:B------:R-:W3:Y:S01]  /*11b0*/  LDCU UR5, c[0x0][0x3c8] ;  /* 0x00007900ff0577ac */ /* 0x000ee20008000800 */
[----:B------:R-:W-:Y:S01]  /*11c0*/  BAR.SYNC.DEFER_BLOCKING 0x0 ;  /* 0x0000000000007b1d */ /* 0x000fe20000010000 */
[----:B------:R-:W-:-:S05]  /*11d0*/  ISETP.GE.AND P1, PT, R93, UR7, PT ;  /* 0x000000075d007c0c */ /* 0x000fca000bf26270 */
[----:B------:R-:W4:Y:S01]  /*11e0*/  LDCU UR6, c[0x0][0x3cc] ;  /* 0x00007980ff0677ac */ /* 0x000f220008000800 */
[----:B------:R-:W0:Y:S01]  /*11f0*/  LDCU UR8, c[0x0][0x3d0] ;  /* 0x00007a00ff0877ac */ /* 0x000e220008000800 */
[----:B------:R-:W0:Y:S01]  /*1200*/  LDCU UR9, c[0x0][0x3d4] ;  /* 0x00007a80ff0977ac */ /* 0x000e220008000800 */
[----:B---3--:R-:W-:Y:S01]  /*1210*/  VIMNMX R19, PT, PT, R93, UR5, PT ;  /* 0x000000055d137c48 */ /* 0x008fe2000bfe0100 */
[----:B------:R-:W3:Y:S04]  /*1220*/  LDCU UR12, c[0x0][0x3d8] ;  /* 0x00007b00ff0c77ac */ /* 0x000ee80008000800 */
[----:B------:R-:W-:Y:S05]  /*1230*/  @P1 BRA `(.L_x_1650) ;  /* 0x0000000000d41947 */ /* 0x000fea0003800000 */
[----:B-1----:R-:W1:Y:S01]  /*1240*/  LDC.64 R12, c[0x0][0x3b8] ;  /* 0x0000ee00ff0c7b82 */ /* 0x002e620000000a00 */
[----:B0-2---:R-:W-:-:S05]  /*1250*/  SHF.L.U32 R9, R3, 0x6, RZ ;  /* 0x0000000603097819 */ /* 0x005fca00000006ff */
[----:B-1----:R-:W-:-:S05]  /*1260*/  IMAD.WIDE.U32 R8, R9, 0x2, R12 ;  /* 0x0000000209087825 */ /* 0x002fca00078e000c */
        /* <DEDUP_REMOVED lines=8> */
.L_x_1651:
        /* <DEDUP_REMOVED lines=29> */
[----:B------:R-:W4:Y:S01]  /*14c0*/  I2F.F16 R43, R18 ;  /* 0x00000012002b7306 */ /* 0x000f220000200c00 */
[----:B------:R-:W-:Y:S01]  /*14d0*/  IADD3 R2, PT, PT, R2, 0x1, R3 ;  /* 0x0000000102027810 */ /* 0x000fe20007ffe003 */
[----:B------:R-:W-:Y:S01]  /*14e0*/  IMAD R3, R16, R16, R16 ;  /* 0x0000001010037224 */ /* 0x000fe200078e0210 */
[----:B------:R-:W-:-:S04]  /*14f0*/  ISETP.GE.AND P1, PT, R15, R90, PT ;  /* 0x0000005a0f00720c */ /* 0x000fc80003f26270 */
[----:B------:R-:W-:Y:S01]  /*1500*/  IADD3 R3, PT, PT, R16, 0x1, R3 ;  /* 0x0000000110037810 */ /* 0x000fe20007ffe003 */
        /* <DEDUP_REMOVED lines=8> */
.L_x_1650:
[C---:B------:R-:W-:Y:S01]  /*1590*/  ISETP.GT.AND P1, PT, R93.reuse, UR5, PT ;  /* 0x000000055d007c0c */ /* 0x040fe2000bf24270 */
[----:B------:R-:W-:Y:S01]  /*15a0*/  HFMA2 R4, -RZ, RZ, 0, 0 ;  /* 0x00000000ff047431 */ /* 0x000fe200000001ff */
[----:B------:R-:W-:Y:S01]  /*15b0*/  SHF.R.S32.HI R2, RZ, 0x1f, R19 ;  /* 0x0000001fff027819 */ /* 0x000fe20000011413 */
[----:B012---:R-:W-:Y:S01]  /*15c0*/  HFMA2 R9, -RZ, RZ, 0, 0 ;  /* 0x00000000ff097431 */ /* 0x007fe200000001ff */
[C---:B----4-:R-:W-:Y:S02]  /*15d0*/  ISETP.GT.AND P3, PT, R93.reuse, UR6, PT ;  /* 0x000000065d007c0c */ /* 0x050fe4000bf64270 */
[----:B------:R-:W-:Y:S02]  /*15e0*/  LEA.HI R2, R2, R19, RZ, 0x5 ;  /* 0x0000001302027211 */ /* 0x000fe400078f28ff */
[C---:B------:R-:W-:Y:S02]  /*15f0*/  ISETP.GT.AND P4, PT, R93.reuse, UR8, PT ;  /* 0x000000085d007c0c */ /* 0x040fe4000bf84270 */
[----:B------:R-:W-:-:S02]  /*1600*/  ISETP.GT.AND P5, PT, R93, UR9, PT ;  /* 0x000000095d007c0c */ /* 0x000fc4000bfa4270 */
[----:B---3--:R-:W-:Y:S02]  /*1610*/  ISETP.GT.AND P6, PT, R93, UR12, PT ;  /* 0x0000000c5d007c0c */ /* 0x008fe4000bfc4270 */
[----:B------:R-:W-:Y:S01]  /*1620*/  SHF.R.S32.HI R11, RZ, 0x5, R2 ;  /* 0x00000005ff0b7819 */ /* 0x000fe20000011402 */
[----:B------:R-:W-:Y:S01]  /*1630*/  HFMA2 R2, -RZ, RZ, 0, 0 ;  /* 0x00000000ff027431 */ /* 0x000fe200000001ff */
[----:B------:R-:W-:Y:S02]  /*1640*/  MOV R7, RZ ;  /* 0x000000ff00077202 */ /* 0x000fe40000000f00 */
[----:B------:R-:W-:Y:S01]  /*1650*/  MOV R10, RZ ;  /* 0x000000ff000a7202 */ /* 0x000fe20000000f00 */
[----:B------:R-:W-:Y:S06]  /*1660*/  @!P1 BRA `(.L_x_1652) ;  /* 0x00000000001c9947 */ /* 0x000fec0003800000 */
[----:B------:R-:W0:Y:S02]  /*1670*/  LDC R2, c[0x0][0x3cc] ;  /* 0x0000f300ff027b82 */ /* 0x000e240000000800 */
[----:B0-----:R-:W-:-:S04]  /*1680*/  VIMNMX R2, PT, PT, R93, R2, PT ;  /* 0x000000025d027248 */ /* 0x001fc80003fe0100 */
[----:B------:R-:W-:-:S04]  /*1690*/  IADD3 R2, PT, PT, R2, -UR5, RZ ;  /* 0x8000000502027c10 */ /* 0x000fc8000fffe0ff */
[----:B------:R-:W-:-:S04]  /*16a0*/  SHF.R.S32.HI R3, RZ, 0x1f, R2 ;  /* 0x0000001fff037819 */ /* 0x000fc80000011402 */
[----:B------:R-:W-:-:S04]  /*16b0*/  LEA.HI R3, R3, R2, RZ, 0x5 ;  /* 0x0000000203037211 */ /* 0x000fc800078f28ff */
[----:B------:R-:W-:-:S05]  /*16c0*/  SHF.R.S32.HI R3, RZ, 0x5, R3 ;  /* 0x00000005ff037819 */ /* 0x000fca0000011403 */
[----:B------:R-:W-:-:S07]  /*16d0*/  IMAD R2, R3, 0x6, RZ ;  /* 0x0000000603027824 */ /* 0x000fce00078e02ff */
.L_x_1652:
        /* <DEDUP_REMOVED lines=8> */
.L_x_1653:
        /* <DEDUP_REMOVED lines=8> */
.L_x_1654:
        /* <DEDUP_REMOVED lines=8> */
.L_x_1655:
        /* <DEDUP_REMOVED lines=8> */
.L_x_1656:
[----:B------:R-:W-:Y:S01]  /*18e0*/  LEA R2, R11, R2, 0x3 ;  /* 0x000000020b027211 */ /* 0x000fe200078e18ff */
[----:B------:R-:W0:Y:S01]  /*18f0*/  LDCU.64 UR12, c[0x0][0x388] ;  /* 0x00007100ff0c77ac */ /* 0x000e220008000a00 */
[----:B------:R-:W1:Y:S01]  /*1900*/  S2UR UR8, SR_CgaCtaId ;  /* 0x00000000000879c3 */ /* 0x000e620000008800 */
[----:B------:R-:W-:Y:S02]  /*1910*/  PRMT R40, RZ, 0x5410, RZ ;  /* 0x00005410ff287816 */ /* 0x000fe400000000ff */
        /* <DEDUP_REMOVED lines=20> */
[----:B-----5:R-:W-:-:S10]  /*1a60*/  PRMT R21, RZ, 0x5410, RZ ;  /* 0x00005410ff157816 */ /* 0x020fd400000000ff */
        /* <DEDUP_REMOVED lines=207> */
.L_x_1658:
        /* <DEDUP_REMOVED lines=101> */
.L_x_1660:
        /* <DEDUP_REMOVED lines=98> */
.L_x_1661:
        /* <DEDUP_REMOVED lines=92> */
.L_x_1659:
        /* <DEDUP_REMOVED lines=198> */
.L_x_1662:
        /* <DEDUP_REMOVED lines=96> */
.L_x_1664:
        /* <DEDUP_REMOVED lines=95> */
.L_x_1665:
        /* <DEDUP_REMOVED lines=91> */
.L_x_1663:
        /* <DEDUP_REMOVED lines=198> */
.L_x_1666:
        /* <DEDUP_REMOVED lines=96> */
.L_x_1668:
        /* <DEDUP_REMOVED lines=95> */
.L_x_1669:
        /* <DEDUP_REMOVED lines=91> */
.L_x_1667:
        /* <DEDUP_REMOVED lines=199> */
.L_x_1670:
        /* <DEDUP_REMOVED lines=97> */
.L_x_1671:
        /* <DEDUP_REMOVED lines=96> */
.L_x_1672:
        /* <DEDUP_REMOVED lines=93> */
.L_x_1657:
[----:B------:R-:W-:-:S04]  /*93e0*/  VIMNMX R0, PT, PT, R90, UR9, PT ;  /* 0x000000095a007c48 */ /* 0x000fc8000bfe0100 */
[----:B------:R-:W-:-:S13]  /*93f0*/  ISETP.GT.AND P1, PT, R0, R93, PT ;  /* 0x0000005d0000720c */ /* 0x000fda0003f24270 */
[----:B------:R-:W-:Y:S05]  /*9400*/  @!P1 BRA `(.L_x_1673) ;  /* 0x0000006800c49947 */ /* 0x000fea0003800000 */
[----:B------:R-:W-:Y:S02]  /*9410*/  ISETP.EQ.OR P1, PT, R5, 0x3, P0 ;  /* 0x000000030500780c */ /* 0x000fe40000722670 */
[----:B------:R-:W-:-:S11]  /*9420*/  VIMNMX.U32 R10, PT, PT, R90, UR9, PT ;  /* 0x000000095a0a7c48 */ /* 0x000fd6000bfe0000 */
.L_x_1690:
[----:B------:R-:W2:Y:S01]  /*9430*/  LDG.E.128.CONSTANT R12, desc[UR10][R16.64] ;  /* 0x0000000a100c7981 */ /* 0x000ea2000c1e9d00 */
[----:B------:R-:W-:Y:S01]  /*9440*/  ISETP.NE.AND P2, PT, R94, RZ, PT ;  /* 0x000000ff5e00720c */ /* 0x000fe20003f45270 */
[----:B------:R-:W-:Y:S01]  /*9450*/  HFMA2 R8, -RZ, RZ, 0, 0.0625 ;  /* 0x00002c00ff087431 */ /* 0x000fe200000001ff */
[----:B------:R-:W-:Y:S02]  /*9460*/  ISETP.NE.AND P3, PT, R5, 0x1, PT ;  /* 0x000000010500780c */ /* 0x000fe40003f65270 */
[----:B--2---:R-:W-:Y:S02]  /*9470*/  LOP3.LUT R4, R13, 0xf000f0, RZ, 0xc0, !PT ;  /* 0x00f000f00d047812 */ /* 0x004fe400078ec0ff */
[----:B------:R-:W-:Y:S02]  /*9480*/  LOP3.LUT R18, R14, 0xf000f0, RZ, 0xc0, !PT ;  /* 0x00f000f00e127812 */ /* 0x000fe400078ec0ff */
[C---:B------:R-:W-:Y:S02]  /*9490*/  LOP3.LUT R0, R12.reuse, 0xf000f, RZ, 0xc0, !PT ;  /* 0x000f000f0c007812 */ /* 0x040fe400078ec0ff */
[----:B------:R-:W-:-:S02]  /*94a0*/  LOP3.LUT R2, R12, 0xf000f0, RZ, 0xc0, !PT ;  /* 0x00f000f00c027812 */ /* 0x000fc400078ec0ff */
[----:B------:R-:W-:Y:S02]  /*94b0*/  SHF.R.U32.HI R6, RZ, 0x8, R13 ;  /* 0x00000008ff067819 */ /* 0x000fe4000001160d */
[----:B------:R-:W-:Y:S02]  /*94c0*/  SHF.R.U32.HI R19, RZ, 0x8, R14 ;  /* 0x00000008ff137819 */ /* 0x000fe4000001160e */
[----:B------:R-:W-:Y:S02]  /*94d0*/  LOP3.LUT R28, R15, 0xf000f0, RZ, 0xc0, !PT ;  /* 0x00f000f00f1c7812 */ /* 0x000fe400078ec0ff */
[----:B------:R-:W-:Y:S02]  /*94e0*/  SHF.R.U32.HI R12, RZ, 0x8, R12 ;  /* 0x00000008ff0c7819 */ /* 0x000fe4000001160c */
[----:B------:R-:W-:Y:S02]  /*94f0*/  SHF.R.U32.HI R30, RZ, 0x8, R15 ;  /* 0x00000008ff1e7819 */ /* 0x000fe4000001160f */
        /* <DEDUP_REMOVED lines=134> */
.L_x_1674:
        /* <DEDUP_REMOVED lines=97> */
.L_x_1676:
        /* <DEDUP_REMOVED lines=94> */
.L_x_1677:
        /* <DEDUP_REMOVED lines=91> */
.L_x_1675:
        /* <DEDUP_REMOVED lines=146> */
.L_x_1678:
        /* <DEDUP_REMOVED lines=95> */
.L_x_1680:
        /* <DEDUP_REMOVED lines=94> */
.L_x_1681:
        /* <DEDUP_REMOVED lines=91> */
.L_x_1679:
        /* <DEDUP_REMOVED lines=145> */
.L_x_1682:
        /* <DEDUP_REMOVED lines=95> */
.L_x_1684:
        /* <DEDUP_REMOVED lines=94> */
.L_x_1685:
        /* <DEDUP_REMOVED lines=91> */
.L_x_1683:
        /* <DEDUP_REMOVED lines=145> */
.L_x_1686:
        /* <DEDUP_REMOVED lines=95> */
.L_x_1688:
        /* <DEDUP_REMOVED lines=94> */
.L_x_1689:
        /* <DEDUP_REMOVED lines=91> */
.L_x_1687:
[----:B------:R-:W-:Y:S01]  /*fec0*/  IADD3 R93, PT, PT, R93, 0x20, RZ ;  /* 0x000000205d5d7810 */ /* 0x000fe20007ffe0ff */
[----:B------:R-:W-:Y:S01]  /*fed0*/  UIADD3 UR4, UPT, UPT, UR4, 0x40, URZ ;  /* 0x0000004004047890 */ /* 0x000fe2000fffe0ff */
[----:B------:R-:W-:Y:S02]  /*fee0*/  IMAD.WIDE R16, R89, 0x4, R12 ;  /* 0x0000000459107825 */ /* 0x000fe400078e020c */
[----:B------:R-:W-:-:S13]  /*fef0*/  ISETP.GE.AND P2, PT, R93, R10, PT ;  /* 0x0000000a5d00720c */ /* 0x000fda0003f46270 */
[----:B------:R-:W-:Y:S05]  /*ff00*/  @!P2 BRA `(.L_x_1690) ;  /* 0xffffff940048a947 */ /* 0x000fea000383ffff */
[----:B------:R-:W-:-:S07]  /*ff10*/  IMAD.WIDE R16, R89, 0x10, R6 ;  /* 0x0000001059107825 */ /* 0x000fce00078e0206 */
.L_x_1673:
[----:B------:R-:W0:Y:S02]  /*ff20*/  LDCU UR5, c[0x0][0x3d8] ;  /* 0x00007b00ff0577ac */ /* 0x000e240008000800 */
[----:B0-----:R-:W-:-:S04]  /*ff30*/  VIMNMX R90, PT, PT, R90, UR5, PT ;  /* 0x000000055a5a7c48 */ /* 0x001fc8000bfe0100 */
[----:B------:R-:W-:-:S13]  /*ff40*/  ISETP.GT.AND P1, PT, R90, R93, PT ;  /* 0x0000005d5a00720c */ /* 0x000fda0003f24270 */
[----:B------:R-:W-:Y:S05]  /*ff50*/  @!P1 BRA `(.L_x_1691) ;  /* 0x0000002000e09947 */ /* 0x000fea0003800000 */
[----:B------:R-:W-:Y:S01]  /*ff60*/  ISETP.EQ.OR P0, PT, R5, 0x3, P0 ;  /* 0x000000030500780c */ /* 0x000fe20000702670 */
[----:B------:R-:W0:Y:S01]  /*ff70*/  LDCU UR6, c[0x0][0x3a8] ;  /* 0x00007500ff0677ac */ /* 0x000e220008000800 */
[----:B------:R-:W-:-:S12]  /*ff80*/  UIADD3 UR4, UPT, UPT, UR4, 0x80, URZ ;  /* 0x0000008004047890 */ /* 0x000fd8000fffe0ff */
.L_x_1696:
        /* <DEDUP_REMOVED lines=316> */
.L_x_1692:
        /* <DEDUP_REMOVED lines=83> */
.L_x_1694:
        /* <DEDUP_REMOVED lines=82> */
.L_x_1695:
        /* <DEDUP_REMOVED lines=79> */
.L_x_1693:
[----:B------:R-:W-:Y:S01]  /*12290*/  IADD3 R93, PT, PT, R93, 0x20, RZ ;  /* 0x000000205d5d7810 */ /* 0x000fe20007ffe0ff */
[----:B------:R-:W-:Y:S01]  /*122a0*/  UIADD3 UR4, UPT, UPT, UR4, 0x40, URZ ;  /* 0x0000004004047890 */ /* 0x000fe2000fffe0ff */
[----:B------:R-:W-:Y:S02]  /*122b0*/  IMAD.WIDE R16, R89, 0x4, R96 ;  /* 0x0000000459107825 */ /* 0x000fe400078e0260 */
[----:B------:R-:W-:-:S13]  /*122c0*/  ISETP.GE.AND P1, PT, R93, R90, PT ;  /* 0x0000005a5d00720c */ /* 0x000fda0003f26270 */
[----:B------:R-:W-:Y:S05]  /*122d0*/  @!P1 BRA `(.L_x_1696) ;  /* 0xffffffdc002c9947 */ /* 0x000fea000383ffff */
.L_x_1691:
        /* <DEDUP_REMOVED lines=19> */
.L_x_1700:
[----:B------:R-:W0:Y:S02]  /*12410*/  LDS R2, [R6] ;  /* 0x0000000006027984 */ /* 0x000e240000000800 */
[----:B0-----:R-:W-:-:S05]  /*12420*/  HADD2 R3, R2, R40 ;  /* 0x0000002802037230 */ /* 0x001fca0000000000 */
[----:B------:R-:W0:Y:S02]  /*12430*/  ATOMS.CAST.SPIN P1, [R6], R2, R3 ;  /* 0x000000020600758d */ /* 0x000e240001820003 */
[----:B0-----:R-:W-:Y:S05]  /*12440*/  @!P1 BRA `(.L_x_1700) ;  /* 0xfffffffc00f09947 */ /* 0x001fea000383ffff */
[----:B------:R-:W-:Y:S05]  /*12450*/  BRA `(.L_x_1698) ;  /* 0x00000000000c7947 */ /* 0x000fea0003800000 */
.L_x_1699:
[----:B------:R-:W2:Y:S02]  /*12460*/  LD.E R2, desc[UR10][R4.64] ;  /* 0x0000000a04027980 */ /* 0x000ea4000c101900 */
[----:B--2---:R-:W-:-:S05]  /*12470*/  IADD3 R3, PT, PT, R40, R2, RZ ;  /* 0x0000000228037210 */ /* 0x004fca0007ffe0ff */
[----:B------:R0:W-:Y:S02]  /*12480*/  ST.E desc[UR10][R4.64], R3 ;  /* 0x0000000304007985 */ /* 0x0001e4000c10190a */
.L_x_1698:
[----:B------:R-:W-:Y:S05]  /*12490*/  BSYNC.RECONVERGENT B0 ;  /* 0x0000000000007941 */ /* 0x000fea0003800200 */
.L_x_1697:
[----:B------:R1:W-:Y:S01]  /*124a0*/  ATOM.E.ADD.F16x2.RN.STRONG.GPU P1, RZ, desc[UR10][R4.64+0x4], R27 ;  /* 0x8000041b04ff79a2 */ /* 0x0003e2000c12e10a */
[----:B------:R-:W-:Y:S04]  /*124b0*/  BSSY.RECONVERGENT B0, `(.L_x_1701) ;  /* 0x000000e000007945 */ /* 0x000fe80003800200 */
[----:B-1----:R-:W-:Y:S05]  /*124c0*/  @P1 BRA `(.L_x_1702) ;  /* 0x0000000000301947 */ /* 0x002fea0003800000 */
[----:B------:R-:W1:Y:S02]  /*124d0*/  QSPC.E.S P1, RZ, [R4+0x4] ;  /* 0x0000040004ff73aa */ /* 0x000e640000020500 */
[----:B-1----:R-:W-:Y:S05]  /*124e0*/  @!P1 BRA `(.L_x_1703) ;  /* 0x00000000001c9947 */ /* 0x002fea0003800000 */
[----:B------:R-:W-:-:S04]  /*124f0*/  MOV R2, R4 ;  /* 0x0000000400027202 */ /* 0x000fc80000000f00 */
[----:B------:R-:W-:-:S07]  /*12500*/  MOV R6, R2 ;  /* 0x0000000200067202 */ /* 0x000fce0000000f00 */
.L_x_1704:
[----:B------:R-:W0:Y:S02]  /*12510*/  LDS R2, [R6+0x4] ;  /* 0x0000040006027984 */ /* 0x000e240000000800 */
[----:B0-----:R-:W-:-:S05]  /*12520*/  HFMA2 R3, R2, 1, 1, R27 ;  /* 0x3c003c0002037831 */ /* 0x001fca000000001b */
[----:B------:R-:W0:Y:S02]  /*12530*/  ATOMS.CAST.SPIN P1, [R6+0x4], R2, R3 ;  /* 0x000004020600758d */ /* 0x000e240001820003 */
[----:B0-----:R-:W-:Y:S05]  /*12540*/  @!P1 BRA `(.L_x_1704) ;  /* 0xfffffffc00f09947 */ /* 0x001fea000383ffff */
[----:B------:R-:W-:Y:S05]  /*12550*/  BRA `(.L_x_1702) ;  /* 0x00000000000c7947 */ /* 0x000fea0003800000 */
.L_x_1703:
[----:B------:R-:W0:Y:S02]  /*12560*/  LD.E R2, desc[UR10][R4.64+0x4] ;  /* 0x0000040a04027980 */ /* 0x000e24000c101900 */
[----:B0-----:R-:W-:-:S05]  /*12570*/  IADD3 R3, PT, PT, R27, R2, RZ ;  /* 0x000000021b037210 */ /* 0x001fca0007ffe0ff */
[----:B------:R1:W-:Y:S02]  /*12580*/  ST.E desc[UR10][R4.64+0x4], R3 ;  /* 0x0000040304007985 */ /* 0x0003e4000c10190a */
.L_x_1702:
[----:B------:R-:W-:Y:S05]  /*12590*/  BSYNC.RECONVERGENT B0 ;  /* 0x0000000000007941 */ /* 0x000fea0003800200 */
.L_x_1701:
        /* <DEDUP_REMOVED lines=9> */
.L_x_1708:
[----:B------:R-:W0:Y:S02]  /*12630*/  LDS R2, [R6] ;  /* 0x0000000006027984 */ /* 0x000e240000000800 */
[----:B0-----:R-:W-:-:S05]  /*12640*/  HADD2 R3, R2, R26 ;  /* 0x0000001a02037230 */ /* 0x001fca0000000000 */
[----:B------:R-:W0:Y:S02]  /*12650*/  ATOMS.CAST.SPIN P0, [R6], R2, R3 ;  /* 0x000000020600758d */ /* 0x000e240001800003 */
[----:B0-----:R-:W-:Y:S05]  /*12660*/  @!P0 BRA `(.L_x_1708) ;  /* 0xfffffffc00f08947 */ /* 0x001fea000383ffff */
[----:B------:R-:W-:Y:S05]  /*12670*/  BRA `(.L_x_1706) ;  /* 0x00000000000c7947 */ /* 0x000fea0003800000 */
.L_x_1707:
[----:B------:R-:W2:Y:S02]  /*12680*/  LD.E R2, desc[UR10][R4.64] ;  /* 0x0000000a04027980 */ /* 0x000ea4000c101900 */
[----:B--2---:R-:W-:-:S05]  /*12690*/  IADD3 R3, PT, PT, R26, R2, RZ ;  /* 0x000000021a037210 */ /* 0x004fca0007ffe0ff */
[----:B------:R0:W-:Y:S02]  /*126a0*/  ST.E desc[UR10][R4.64], R3 ;  /* 0x0000000304007985 */ /* 0x0001e4000c10190a */
.L_x_1706:
[----:B------:R-:W-:Y:S05]  /*126b0*/  BSYNC.RECONVERGENT B0 ;  /* 0x0000000000007941 */ /* 0x000fea0003800200 */
.L_x_1705:
[----:B------:R1:W-:Y:S01]  /*126c0*/  ATOM.E.ADD.F16x2.RN.STRONG.GPU P0, RZ, desc[UR10][R4.64+0x4], R25 ;  /* 0x8000041904ff79a2 */ /* 0x0003e2000c10e10a */
[----:B------:R-:W-:Y:S04]  /*126d0*/  BSSY.RECONVERGENT B0, `(.L_x_1709) ;  /* 0x000000e000007945 */ /* 0x000fe80003800200 */
[----:B-1----:R-:W-:Y:S05]  /*126e0*/  @P0 BRA `(.L_x_1710) ;  /* 0x0000000000300947 */ /* 0x002fea0003800000 */
[----:B------:R-:W1:Y:S02]  /*126f0*/  QSPC.E.S P0, RZ, [R4+0x4] ;  /* 0x0000040004ff73aa */ /* 0x000e640000000500 */
[----:B-1----:R-:W-:Y:S05]  /*12700*/  @!P0 BRA `(.L_x_1711) ;  /* 0x00000000001c8947 */ /* 0x002fea0003800000 */
[----:B------:R-:W-:-:S04]  /*12710*/  MOV R2, R4 ;  /* 0x0000000400027202 */ /* 0x000fc80000000f00 */
[----:B------:R-:W-:-:S07]  /*12720*/  MOV R6, R2 ;  /* 0x0000000200067202 */ /* 0x000fce0000000f00 */
.L_x_1712:
[----:B------:R-:W0:Y:S02]  /*12730*/  LDS R2, [R6+0x4] ;  /* 0x0000040006027984 */ /* 0x000e240000000800 */
[----:B0-----:R-:W-:-:S05]  /*12740*/  HFMA2 R3, R2, 1, 1, R25 ;  /* 0x3c003c0002037831 */ /* 0x001fca0000000019 */
[----:B------:R-:W0:Y:S02]  /*12750*/  ATOMS.CAST.SPIN P0, [R6+0x4], R2, R3 ;  /* 0x000004020600758d */ /* 0x000e240001800003 */
[----:B0-----:R-:W-:Y:S05]  /*12760*/  @!P0 BRA `(.L_x_1712) ;  /* 0xfffffffc00f08947 */ /* 0x001fea000383ffff */
[----:B------:R-:W-:Y:S05]  /*12770*/  BRA `(.L_x_1710) ;  /* 0x00000000000c7947 */ /* 0x000fea0003800000 */
.L_x_1711:
[----:B------:R-:W0:Y:S02]  /*12780*/  LD.E R2, desc[UR10][R4.64+0x4] ;  /* 0x0000040a04027980 */ /* 0x000e24000c101900 */
[----:B0-----:R-:W-:-:S05]  /*12790*/  IADD3 R3, PT, PT, R25, R2, RZ ;  /* 0x0000000219037210 */ /* 0x001fca0007ffe0ff */
[----:B------:R1:W-:Y:S02]  /*127a0*/  ST.E desc[UR10][R4.64+0x4], R3 ;  /* 0x0000040304007985 */ /* 0x0003e4000c10190a */
.L_x_1710:
[----:B------:R-:W-:Y:S05]  /*127b0*/  BSYNC.RECONVERGENT B0 ;  /* 0x0000000000007941 */ /* 0x000fea0003800200 */
.L_x_1709:
        /* <DEDUP_REMOVED lines=10> */
.L_x_1716:
[----:B------:R-:W0:Y:S02]  /*12860*/  LDS R2, [R6] ;  /* 0x0000000006027984 */ /* 0x000e240000000800 */
[----:B0-----:R-:W-:-:S05]  /*12870*/  HADD2 R3, R2, R24 ;  /* 0x0000001802037230 */ /* 0x001fca0000000000 */
[----:B------:R-:W0:Y:S02]  /*12880*/  ATOMS.CAST.SPIN P0, [R6], R2, R3 ;  /* 0x000000020600758d */ /* 0x000e240001800003 */
[----:B0-----:R-:W-:Y:S05]  /*12890*/  @!P0 BRA `(.L_x_1716) ;  /* 0xfffffffc00f08947 */ /* 0x001fea000383ffff */
[----:B------:R-:W-:Y:S05]  /*128a0*/  BRA `(.L_x_1714) ;  /* 0x00000000000c7947 */ /* 0x000fea0003800000 */
.L_x_1715:
[----:B------:R-:W2:Y:S02]  /*128b0*/  LD.E R2, desc[UR10][R4.64] ;  /* 0x0000000a04027980 */ /* 0x000ea4000c101900 */
[----:B--2---:R-:W-:-:S05]  /*128c0*/  IADD3 R3, PT, PT, R24, R2, RZ ;  /* 0x0000000218037210 */ /* 0x004fca0007ffe0ff */
[----:B------:R0:W-:Y:S02]  /*128d0*/  ST.E desc[UR10][R4.64], R3 ;  /* 0x0000000304007985 */ /* 0x0001e4000c10190a */
.L_x_1714:
[----:B------:R-:W-:Y:S05]  /*128e0*/  BSYNC.RECONVERGENT B0 ;  /* 0x0000000000007941 */ /* 0x000fea0003800200 */
.L_x_1713:
[----:B------:R1:W-:Y:S01]  /*128f0*/  ATOM.E.ADD.F16x2.RN.STRONG.GPU P0, RZ, desc[UR10][R4.64+0x4], R23 ;  /* 0x8000041704ff79a2 */ /* 0x0003e2000c10e10a */
[----:B------:R-:W-:Y:S04]  /*12900*/  BSSY.RECONVERGENT B0, `(.L_x_1717) ;  /* 0x000000e000007945 */ /* 0x000fe80003800200 */
[----:B-1----:R-:W-:Y:S05]  /*12910*/  @P0 BRA `(.L_x_1718) ;  /* 0x0000000000300947 */ /* 0x002fea0003800000 */
[----:B------:R-:W1:Y:S02]  /*12920*/  QSPC.E.S P0, RZ, [R4+0x4] ;  /* 0x0000040004ff73aa */ /* 0x000e640000000500 */
[----:B-1----:R-:W-:Y:S05]  /*12930*/  @!P0 BRA `(.L_x_1719) ;  /* 0x00000000001c8947 */ /* 0x002fea0003800000 */
[----:B------:R-:W-:-:S04]  /*12940*/  MOV R2, R4 ;  /* 0x0000000400027202 */ /* 0x000fc80000000f00 */
[----:B------:R-:W-:-:S07]  /*12950*/  MOV R6, R2 ;  /* 0x0000000200067202 */ /* 0x000fce0000000f00 */
.L_x_1720:
[----:B------:R-:W0:Y:S02]  /*12960*/  LDS R2, [R6+0x4] ;  /* 0x0000040006027984 */ /* 0x000e240000000800 */
[----:B0-----:R-:W-:-:S05]  /*12970*/  HFMA2 R3, R2, 1, 1, R23 ;  /* 0x3c003c0002037831 */ /* 0x001fca0000000017 */
[----:B------:R-:W0:Y:S02]  /*12980*/  ATOMS.CAST.SPIN P0, [R6+0x4], R2, R3 ;  /* 0x000004020600758d */ /* 0x000e240001800003 */
[----:B0-----:R-:W-:Y:S05]  /*12990*/  @!P0 BRA `(.L_x_1720) ;  /* 0xfffffffc00f08947 */ /* 0x001fea000383ffff */
[----:B------:R-:W-:Y:S05]  /*129a0*/  BRA `(.L_x_1718) ;  /* 0x00000000000c7947 */ /* 0x000fea0003800000 */
.L_x_1719:
[----:B------:R-:W0:Y:S02]  /*129b0*/  LD.E R2, desc[UR10][R4.64+0x4] ;  /* 0x0000040a04027980 */ /* 0x000e24000c101900 */
[----:B0-----:R-:W-:-:S05]  /*129c0*/  IADD3 R3, PT, PT, R23, R2, RZ ;  /* 0x0000000217037210 */ /* 0x001fca0007ffe0ff */
[----:B------:R1:W-:Y:S02]  /*129d0*/  ST.E desc[UR10][R4.64+0x4], R3 ;  /* 0x0000040304007985 */ /* 0x0003e4000c10190a */
.L_x_1718:
[----:B------:R-:W-:Y:S05]  /*129e0*/  BSYNC.RECONVERGENT B0 ;  /* 0x0000000000007941 */ /* 0x000fea0003800200 */
.L_x_1717:
        /* <DEDUP_REMOVED lines=10> */
.L_x_1724:
[----:B------:R-:W0:Y:S02]  /*12a90*/  LDS R2, [R0] ;  /* 0x0000000000027984 */ /* 0x000e240000000800 */
[----:B0-----:R-:W-:-:S05]  /*12aa0*/  HADD2 R3, R2, R22 ;  /* 0x0000001602037230 */ /* 0x001fca0000000000 */
[----:B------:R-:W0:Y:S02]  /*12ab0*/  ATOMS.CAST.SPIN P0, [R0], R2, R3 ;  /* 0x000000020000758d */ /* 0x000e240001800003 */
[----:B0-----:R-:W-:Y:S05]  /*12ac0*/  @!P0 BRA `(.L_x_1724) ;  /* 0xfffffffc00f08947 */ /* 0x001fea000383ffff */
[----:B------:R-:W-:Y:S05]  /*12ad0*/  BRA `(.L_x_1722) ;  /* 0x00000000000c7947 */ /* 0x000fea0003800000 */
.L_x_1723:
[----:B------:R-:W2:Y:S02]  /*12ae0*/  LD.E R0, desc[UR10][R4.64] ;  /* 0x0000000a04007980 */ /* 0x000ea4000c101900 */
[----:B--2---:R-:W-:-:S05]  /*12af0*/  IADD3 R3, PT, PT, R22, R0, RZ ;  /* 0x0000000016037210 */ /* 0x004fca0007ffe0ff */
[----:B------:R0:W-:Y:S02]  /*12b00*/  ST.E desc[UR10][R4.64], R3 ;  /* 0x0000000304007985 */ /* 0x0001e4000c10190a */
.L_x_1722:
[----:B------:R-:W-:Y:S05]  /*12b10*/  BSYNC.RECONVERGENT B0 ;  /* 0x0000000000007941 */ /* 0x000fea0003800200 */
.L_x_1721:
[----:B------:R1:W-:Y:S02]  /*12b20*/  ATOM.E.ADD.F16x2.RN.STRONG.GPU P0, RZ, desc[UR10][R4.64+0x4], R21 ;  /* 0x8000041504ff79a2 */ /* 0x0003e4000c10e10a */
[----:B-1----:R-:W-:Y:S05]  /*12b30*/  @P0 EXIT ;  /* 0x000000000000094d */ /* 0x002fea0003800000 */
[----:B------:R-:W1:Y:S02]  /*12b40*/  QSPC.E.S P0, RZ, [R4+0x4] ;  /* 0x0000040004ff73aa */ /* 0x000e640000000500 */
[----:B-1----:R-:W-:Y:S05]  /*12b50*/  @!P0 BRA `(.L_x_1725) ;  /* 0x00000000001c8947 */ /* 0x002fea0003800000 */
[----:B------:R-:W-:-:S04]  /*12b60*/  MOV R2, R4 ;  /* 0x0000000400027202 */ /* 0x000fc80000000f00 */
[----:B------:R-:W-:-:S07]  /*12b70*/  MOV R0, R2 ;  /* 0x0000000200007202 */ /* 0x000fce0000000f00 */
.L_x_1726:
[----:B------:R-:W0:Y:S02]  /*12b80*/  LDS R2, [R0+0x4] ;  /* 0x0000040000027984 */ /* 0x000e240000000800 */
[----:B0-----:R-:W-:-:S05]  /*12b90*/  HFMA2 R3, R2, 1, 1, R21 ;  /* 0x3c003c0002037831 */ /* 0x001fca0000000015 */
[----:B------:R-:W0:Y:S02]  /*12ba0*/  ATOMS.CAST.SPIN P0, [R0+0x4], R2, R3 ;  /* 0x000004020000758d */ /* 0x000e240001800003 */
[----:B0-----:R-:W-:Y:S05]  /*12bb0*/  @!P0 BRA `(.L_x_1726) ;  /* 0xfffffffc00f08947 */ /* 0x001fea000383ffff */
[----:B------:R-:W-:Y:S05]  /*12bc0*/  EXIT ;  /* 0x000000000000794d */ /* 0x000fea0003800000 */
.L_x_1725:
[----:B------:R-:W0:Y:S02]  /*12bd0*/  LD.E R0, desc[UR10][R4.64+0x4] ;  /* 0x0000040a04007980 */ /* 0x000e24000c101900 */
[----:B0-----:R-:W-:-:S05]  /*12be0*/  IADD3 R3, PT, PT, R21, R0, RZ ;  /* 0x0000000015037210 */ /* 0x001fca0007ffe0ff */
[----:B------:R-:W-:Y:S01]  /*12bf0*/  ST.E desc[UR10][R4.64+0x4], R3 ;  /* 0x0000040304007985 */ /* 0x000fe2000c10190a */
[----:B------:R-:W-:Y:S05]  /*12c00*/  EXIT ;  /* 0x000000000000794d */ /* 0x000fea0003800000 */
.L_x_1727:
        /* <DEDUP_REMOVED lines=15> */
.L_x_5303:


//--------------------- .text._Z23gemm_half_q_half_kernelILi4ELi20ELb1ELb0ELi32EEvPK6__halfPKjS4_S2_PS0_iiiiPKtS7_iiiiiibS2_i --------------------------
	.section	.text._Z23gemm_half_q_half_kernelILi4ELi20ELb1ELb0ELi32EEvPK6__halfPKjS4_S2_PS0_iiiiPKtS7_iiiiiibS2_i,"ax",@progbits
	.align	128
        .global         _Z23gemm_half_q_half_kernelILi4ELi20ELb1ELb0ELi32EEvPK6__halfPKjS4_S2_PS0_iiiiPKtS7_iiiiiibS2_i
        .type           _Z23gemm_half_q_half_kernelILi4ELi20ELb1ELb0ELi32EEvPK6__halfPKjS4_S2_PS0_iiiiPKtS7_iiiiiibS2_i,@function
        .size           _Z23gemm_half_q_half_kernelILi4ELi20ELb1ELb0ELi32EEvPK6__halfPKjS4_S2_PS0_iiiiPKtS7_iiiiiibS2_i,(.L_x_5304 - _Z23gemm_half_q_half_kernelILi4ELi20ELb1ELb0ELi32EEvPK6__halfPKjS4_S2_PS0_iiiiPKtS7_iiiiiibS2_i)
        .other          _Z23gemm_half_q_half_kernelILi4ELi20ELb1ELb0ELi32EEvPK6__halfPKjS4_S2_PS0_iiiiPKtS7_iiiiiibS2_i,@"STO_CUDA_ENTRY STV_DEFAULT"
_Z23gemm_half_q_half_kernelILi4ELi20ELb1ELb0ELi32EEvPK6__halfPKjS4_S2_PS0_iiiiPKtS7_iiiiiibS2_i:
.text._Z23gemm_half_q_half_kernelILi4ELi20ELb1ELb0ELi32EEvPK6__halfPKjS4_S2_PS0_iiiiPKtS7_iiiiiibS2_i:
        /* <DEDUP_REMOVED lines=35> */
.L_x_1728:
        /* <DEDUP_REMOVED lines=42> */
.L_x_1734:
        /* <DEDUP_REMOVED lines=32> */
.L_x_1733:
        /* <DEDUP_REMOVED lines=20> */
.L_x_1735:
[----:B------:R-:W-:-:S13]  /*0810*/  ISETP.EQ.AND P3, PT, R13, RZ, PT ;  /* 0x000000ff0d00720c */ /* 0x000fda0003f62270 */
[----:B------:R-:W-:Y:S05]  /*0820*/  @!P1 BRA P3, `(.L_x_1730) ;  /* 0x0000000400789947 */ /* 0x000fea0001800000 */
.L_x_1732:
        /* <DEDUP_REMOVED lines=12> */
.L_x_1731:
        /* <DEDUP_REMOVED lines=16> */
.L_x_1738:
        /* <DEDUP_REMOVED lines=32> */
.L_x_1737:
        /* <DEDUP_REMOVED lines=21> */
.L_x_1739:
[----:B------:R-:W-:-:S13]  /*0d40*/  ISETP.NE.OR P1, PT, R13, RZ, P1 ;  /* 0x000000ff0d00720c */ /* 0x000fda0000f25670 */
[----:B------:R-:W-:Y:S05]  /*0d50*/  @!P1 BRA `(.L_x_1730) ;  /* 0x00000000002c9947 */ /* 0x000fea0003800000 */
.L_x_1736:
        /* <DEDUP_REMOVED lines=11> */
.L_x_1730:
[----:B0-----:R-:W-:Y:S05]  /*0e10*/  BSYNC.RECONVERGENT B0 ;  /* 0x0000000000007941 */ /* 0x001fea0003800200 */
.L_x_1729:
        /* <DEDUP_REMOVED lines=19> */
[----:B-1----:R-:W0:Y:S01]  /*0f50*/  LDC.64 R12, c[0x0][0x3a0] ;  /* 0x0000e800ff0c7b82 */ /* 0x002e220000000a00 */
[----:B------:R-:W-:-:S13]  /*0f60*/  PLOP3.LUT P1, PT, PT, PT, PT, 0x8, 0x80 ;  /* 0x000000000080781c */ /* 0x000fda0003f2e170 */
.L_x_1743:
[CC--:B--2---:R-:W-:Y:S01]  /*0f70*/  IADD3 R6, PT, PT, R15.reuse, R89.reuse, RZ ;  /* 0x000000590f067210 */ /* 0x0c4fe20007ffe0ff */
        /* <DEDUP_REMOVED lines=14> */
.L_x_1742:
[----:B--2---:R-:W-:-:S04]  /*1060*/  IADD3 R4, PT, PT, RZ, -R14, RZ ;  /* 0x8000000eff047210 */ /* 0x004fc80007ffe0ff */
[----:B------:R-:W-:-:S13]  /*1070*/  ISETP.GT.AND P3, PT, R4, 0x1, PT ;  /* 0x000000010400780c */ /* 0x000fda0003f64270 */
[----:B------:R-:W-:Y:S05]  /*1080*/  @!P3 BRA `(.L_x_1744) ;  /* 0x000000000024b947 */ /* 0x000fea0003800000 */
[----:B------:R-:W1:Y:S01]  /*1090*/  LDC.64 R6, c[0x0][0x3a0] ;  /* 0x0000e800ff067b82 */ /* 0x000e620000000a00 */
[CC--:B------:R-:W-:Y:S02]  /*10a0*/  IADD3 R8, PT, PT, R15.reuse, R89.reuse, RZ ;  /* 0x000000590f087210 */ /* 0x0c0fe40007ffe0ff */
[----:B------:R-:W-:Y:S02]  /*10b0*/  PLOP3.LUT P1, PT, PT, PT, PT, 0x8, 0x80 ;  /* 0x000000000080781c */ /* 0x000fe40003f2e170 */
[----:B------:R-:W-:Y:S01]  /*10c0*/  IADD3 R14, PT, PT, R14, 0x2, RZ ;  /* 0x000000020e0e7810 */ /* 0x000fe20007ffe0ff */
[----:B-1----:R-:W-:Y:S01]  /*10d0*/  IMAD.WIDE R4, R15, 0x2, R6 ;  /* 0x000000020f047825 */ /* 0x002fe200078e0206 */
[----:B------:R-:W-:-:S03]  /*10e0*/  IADD3 R15, PT, PT, R8, R89, RZ ;  /* 0x00000059080f7210 */ /* 0x000fc60007ffe0ff */
[----:B------:R-:W-:Y:S01]  /*10f0*/  IMAD.WIDE R6, R8, 0x2, R6 ;  /* 0x0000000208067825 */ /* 0x000fe200078e0206 */
[----:B------:R0:W-:Y:S04]  /*1100*/  STG.E.64 desc[UR8][R4.64], RZ ;  /* 0x000000ff04007986 */ /* 0x0001e8000c101b08 */
[----:B------:R0:W-:Y:S02]  /*1110*/  STG.E.64 desc[UR8][R6.64], RZ ;  /* 0x000000ff06007986 */ /* 0x0001e4000c101b08 */
.L_x_1744:
[----:B------:R-:W-:-:S13]  /*1120*/  ISETP.NE.OR P1, PT, R14, RZ, P1 ;  /* 0x000000ff0e00720c */ /* 0x000fda0000f25670 */
[----:B------:R-:W-:Y:S05]  /*1130*/  @!P1 BRA `(.L_x_1740) ;  /* 0x00000000001c9947 */ /* 0x000fea0003800000 */
.L_x_1741:
[----:B01----:R-:W0:Y:S02]  /*1140*/  LDC.64 R4, c[0x0][0x3a0] ;  /* 0x0000e800ff047b82 */ /* 0x003e240000000a00 */
.L_x_1745:
[C---:B0-----:R-:W-:Y:S01]  /*1150*/  IMAD.WIDE R6, R15.reuse, 0x2, R4 ;  /* 0x000000020f067825 */ /* 0x041fe200078e0204 */
[----:B------:R-:W-:Y:S02]  /*1160*/  IADD3 R14, PT, PT, R14, 0x1, RZ ;  /* 0x000000010e0e7810 */ /* 0x000fe40007ffe0ff */
[----:B------:R-:W-:Y:S02]  /*1170*/  IADD3 R15, PT, PT, R15, R89, RZ ;  /* 0x000000590f0f7210 */ /* 0x000fe40007ffe0ff */
[----:B------:R2:W-:Y:S01]  /*1180*/  STG.E.64 desc[UR8][R6.64], RZ ;  /* 0x000000ff06007986 */ /* 0x0005e2000c101b08 */
[----:B------:R-:W-:-:S13]  /*1190*/  ISETP.NE.AND P1, PT, R14, RZ, PT ;  /* 0x000000ff0e00720c */ /* 0x000fda0003f25270 */
[----:B--2---:R-:W-:Y:S05]  /*11a0*/  @P1 BRA `(.L_x_1745) ;  /* 0xfffffffc00e81947 */ /* 0x004fea000383ffff */
.L_x_1740:
[----:B------:R-:W2:Y:S01]  /*11b0*/  LDCU UR5, c[0x0][0x3c8] ;  /* 0x00007900ff0577ac */ /* 0x000ea20008000800 */
[----:B------:R-:W-:Y:S01]  /*11c0*/  BAR.SYNC.DEFER_BLOCKING 0x0 ;  /* 0x0000000000007b1d */ /* 0x000fe20000010000 */
[----:B------:R-:W-:-:S05]  /*11d0*/  ISETP.GE.AND P1, PT, R94, R0, PT ;  /* 0x000000005e00720c */ /* 0x000fca0003f26270 */
[----:B------:R-:W3:Y:S01]  /*11e0*/  LDCU UR6, c[0x0][0x3cc] ;  /* 0x00007980ff0677ac */ /* 0x000ee20008000800 */
[----:B------:R-:W4:Y:S01]  /*11f0*/  LDCU UR10, c[0x0][0x3d0] ;  /* 0x00007a00ff0a77ac */ /* 0x000f220008000800 */
[----:B------:R-:W0:Y:S01]  /*1200*/  LDCU UR7, c[0x0][0x3d4] ;  /* 0x00007a80ff0777ac */ /* 0x000e220008000800 */
[----:B--2--5:R-:W-:Y:S01]  /*1210*/  VIMNMX R18, PT, PT, R94, UR5, PT ;  /* 0x000000055e127c48 */ /* 0x024fe2000bfe0100 */
        /* <DEDUP_REMOVED lines=13> */
.L_x_1747:
        /* <DEDUP_REMOVED lines=42> */
.L_x_1746:
[C---:B------:R-:W-:Y:S01]  /*1590*/  ISETP.GT.AND P1, PT, R94.reuse, UR5, PT ;  /* 0x000000055e007c0c */ /* 0x040fe2000bf24270 */
[----:B01----:R-:W-:Y:S01]  /*15a0*/  HFMA2 R5, -RZ, RZ, 0, 0 ;  /* 0x00000000ff057431 */ /* 0x003fe200000001ff */
[----:B------:R-:W-:Y:S02]  /*15b0*/  SHF.R.S32.HI R3, RZ, 0x1f, R18 ;  /* 0x0000001fff037819 */ /* 0x000fe40000011412 */
[----:B------:R-:W-:Y:S02]  /*15c0*/  CS2R R8, SRZ ;  /* 0x0000000000087805 */ /* 0x000fe4000001ff00 */
[C---:B---3--:R-:W-:Y:S02]  /*15d0*/  ISETP.GT.AND P3, PT, R94.reuse, UR6, PT ;  /* 0x000000065e007c0c */ /* 0x048fe4000bf64270 */
[----:B------:R-:W-:Y:S02]  /*15e0*/  LEA.HI R3, R3, R18, RZ, 0x5 ;  /* 0x0000001203037211 */ /* 0x000fe400078f28ff */
[----:B----4-:R-:W-:-:S02]  /*15f0*/  ISETP.GT.AND P4, PT, R94, UR10, PT ;  /* 0x0000000a5e007c0c */ /* 0x010fc4000bf84270 */
[C---:B------:R-:W-:Y:S02]  /*1600*/  ISETP.GT.AND P5, PT, R94.reuse, UR7, PT ;  /* 0x000000075e007c0c */ /* 0x040fe4000bfa4270 */
[----:B--2---:R-:W-:Y:S02]  /*1610*/  ISETP.GT.AND P6, PT, R94, UR11, PT ;  /* 0x0000000b5e007c0c */ /* 0x004fe4000bfc4270 */
        /* <DEDUP_REMOVED lines=11> */
.L_x_1748:
        /* <DEDUP_REMOVED lines=8> */
.L_x_1749:
        /* <DEDUP_REMOVED lines=8> */
.L_x_1750:
        /* <DEDUP_REMOVED lines=8> */
.L_x_1751:
        /* <DEDUP_REMOVED lines=8> */
.L_x_1752:
[----:B------:R-:W-:Y:S01]  /*18d0*/  LEA R3, R10, R3, 0x3 ;  /* 0x000000030a037211 */ /* 0x000fe200078e18ff */
[----:B------:R-:W0:Y:S01]  /*18e0*/  S2UR UR5, SR_CgaCtaId ;  /* 0x00000000000579c3 */ /* 0x000e220000008800 */
[----:B------:R-:W1:Y:S01]  /*18f0*/  LDCU.64 UR6, c[0x0][0x388] ;  /* 0x00007100ff0677ac */ /* 0x000e620008000a00 */
[----:B------:R-:W-:Y:S02]  /*1900*/  SHF.R.S32.HI R4, RZ, 0x1f, R2 ;  /* 0x0000001fff047819 */ /* 0x000fe40000011402 */
[----:B------:R-:W-:Y:S01]  /*1910*/  IADD3 R3, PT, PT, R6, R3, R5 ;  /* 0x0000000306037210 */ /* 0x000fe20007ffe005 */
[----:B------:R-:W-:Y:S01]  /*1920*/  UMOV UR4, 0x400 ;  /* 0x0000040000047882 */ /* 0x000fe20000000000 */
[----:B------:R-:W-:Y:S02]  /*1930*/  PRMT R40, RZ, 0x5410, RZ ;  /* 0x00005410ff287816 */ /* 0x000fe400000000ff */
        /* <DEDUP_REMOVED lines=18> */
[C---:B------:R-:W-:Y:S01]  /*1a60*/  IMAD.WIDE R2, R89.reuse, 0x4, R100 ;  /* 0x0000000459027825 */ /* 0x040fe200078e0264 */
[----:B------:R-:W2:Y:S04]  /*1a70*/  LDG.E.128.CONSTANT R12, desc[UR8][R100.64] ;  /* 0x00000008640c7981 */ /* 0x000ea8000c1e9d00 */
[----:B------:R-:W3:Y:S01]  /*1a80*/  LDG.E.128.CONSTANT R20, desc[UR8][R2.64] ;  /* 0x0000000802147981 */ /* 0x000ee2000c1e9d00 */
[----:B------:R-:W-:-:S05]  /*1a90*/  IMAD.WIDE R24, R89, 0x4, R2 ;  /* 0x0000000459187825 */ /* 0x000fca00078e0202 */
[----:B------:R0:W4:Y:S01]  /*1aa0*/  LDG.E.128.CONSTANT R16, desc[UR8][R24.64] ;  /* 0x0000000818107981 */ /* 0x000122000c1e9d00 */
[----:B------:R-:W-:-:S05]  /*1ab0*/  IMAD.WIDE R28, R89, 0x4, R24 ;  /* 0x00000004591c7825 */ /* 0x000fca00078e0218 */
[----:B------:R1:W5:Y:S01]  /*1ac0*/  LDG.E.128.CONSTANT R8, desc[UR8][R28.64] ;  /* 0x000000081c087981 */ /* 0x000362000c1e9d00 */
[----:B------:R-:W-:-:S05]  /*1ad0*/  IMAD.WIDE R98, R89, 0x4, R28 ;  /* 0x0000000459627825 */ /* 0x000fca00078e021c */
[----:B------:R-:W5:Y:S01]  /*1ae0*/  LDG.E.128.CONSTANT R4, desc[UR8][R98.64] ;  /* 0x0000000862047981 */ /* 0x000f62000c1e9d00 */
[----:B------:R-:W-:Y:S01]  /*1af0*/  HFMA2 R0, -RZ, RZ, 0, 0.03125 ;  /* 0x00002800ff007431 */ /* 0x000fe200000001ff */
[----:B------:R-:W-:Y:S01]  /*1b00*/  LEA R94, R31, 0x20, 0x5 ;  /* 0x000000201f5e7811 */ /* 0x000fe200078e28ff */
[----:B------:R-:W-:Y:S01]  /*1b10*/  UIADD3 UR4, UPT, UPT, UR5, 0x40, URZ ;  /* 0x0000004005047890 */ /* 0x000fe2000fffe0ff */
[----:B------:R-:W-:Y:S02]  /*1b20*/  ISETP.NE.AND P1, PT, R95, RZ, PT ;  /* 0x000000ff5f00720c */ /* 0x000fe40003f25270 */
[----:B------:R-:W-:Y:S02]  /*1b30*/  PRMT R40, RZ, 0x7610, R40 ;  /* 0x00007610ff287816 */ /* 0x000fe40000000028 */
[----:B--2---:R-:W-:Y:S02]  /*1b40*/  LOP3.LUT R51, R15, 0x1f001f, RZ, 0xc0, !PT ;  /* 0x001f001f0f337812 */ /* 0x004fe400078ec0ff */
[----:B------:R-:W-:-:S02]  /*1b50*/  SHF.R.U32.HI R52, RZ, 0xa, R15 ;  /* 0x0000000aff347819 */ /* 0x000fc4000001160f */
[----:B0-----:R-:W-:Y:S02]  /*1b60*/  LOP3.LUT R24, R15, 0x3e003e0, RZ, 0xc0, !PT ;  /* 0x03e003e00f187812 */ /* 0x001fe400078ec0ff */
[----:B------:R-:W-:Y:S02]  /*1b70*/  SHF.R.U32.HI R30, RZ, 0xf, R15 ;  /* 0x0000000fff1e7819 */ /* 0x000fe4000001160f */
[C---:B------:R-:W-:Y:S02]  /*1b80*/  LOP3.LUT R36, R12.reuse, 0x1f001f, RZ, 0xc0, !PT ;  /* 0x001f001f0c247812 */ /* 0x040fe400078ec0ff */
[----:B------:R-:W-:Y:S02]  /*1b90*/  SHF.R.U32.HI R34, RZ, 0xa, R12 ;  /* 0x0000000aff227819 */ /* 0x000fe4000001160c */
[----:B------:R-:W-:Y:S02]  /*1ba0*/  LOP3.LUT R2, R12, 0x3e003e0, RZ, 0xc0, !PT ;  /* 0x03e003e00c027812 */ /* 0x000fe400078ec0ff */
[----:B---3--:R-:W-:-:S02]  /*1bb0*/  LOP3.LUT R55, R21, 0x1f001f, RZ, 0xc0, !PT ;  /* 0x001f001f15377812 */ /* 0x008fc400078ec0ff */
[--C-:B------:R-:W-:Y:S02]  /*1bc0*/  SHF.R.U32.HI R56, RZ, 0xa, R21.reuse ;  /* 0x0000000aff387819 */ /* 0x100fe40000011615 */
[----:B------:R-:W-:Y:S02]  /*1bd0*/  LOP3.LUT R60, R21, 0x3e003e0, RZ, 0xc0, !PT ;  /* 0x03e003e0153c7812 */ /* 0x000fe400078ec0ff */
[----:B------:R-:W-:Y:S02]  /*1be0*/  SHF.R.U32.HI R15, RZ, 0xe, R21 ;  /* 0x0000000eff0f7819 */ /* 0x000fe40000011615 */
[----:B------:R-:W-:Y:S02]  /*1bf0*/  SHF.R.U32.HI R12, RZ, 0xf, R12 ;  /* 0x0000000fff0c7819 */ /* 0x000fe4000001160c */
[----:B------:R-:W-:Y:S02]  /*1c00*/  LOP3.LUT R65, R22, 0x1f001f, RZ, 0xc0, !PT ;  /* 0x001f001f16417812 */ /* 0x000fe400078ec0ff */
[----:B------:R-:W-:-:S02]  /*1c10*/  SHF.R.U32.HI R57, RZ, 0xa, R22 ;  /* 0x0000000aff397819 */ /* 0x000fc40000011616 */
[----:B------:R-:W-:Y:S02]  /*1c20*/  LOP3.LUT R21, R22, 0x3e003e0, RZ, 0xc0, !PT ;  /* 0x03e003e016157812 */ /* 0x000fe400078ec0ff */
[----:B-1----:R-:W-:Y:S02]  /*1c30*/  SHF.R.U32.HI R29, RZ, 0xe, R22 ;  /* 0x0000000eff1d7819 */ /* 0x002fe40000011616 */
        /* <DEDUP_REMOVED lines=12> */
[----:B------:R-:W-:Y:S02]  /*1d00*/  SHF.R.U32.HI R14, RZ, 0xf, R14 ;  /* 0x0000000fff0e7819 */ /* 0x000fe4000001160e */
[----:B------:R-:W-:Y:S02]  /*1d10*/  SHF.R.U32.HI R13, RZ, 0xe, R20 ;  /* 0x0000000eff0d7819 */ /* 0x000fe40000011614 */
[----:B------:R-:W-:Y:S02]  /*1d20*/  LOP3.LUT R12, R12, 0x10001, RZ, 0xc0, !PT ;  /* 0x000100010c0c7812 */ /* 0x000fe400078ec0ff */
[----:B------:R-:W-:-:S02]  /*1d30*/  LOP3.LUT R30, R30, 0x20002, R23, 0xf8, !PT ;  /* 0x000200021e1e7812 */ /* 0x000fc400078ef817 */
[----:B------:R-:W-:Y:S02]  /*1d40*/  LOP3.LUT R28, R28, 0x10001, RZ, 0xc0, !PT ;  /* 0x000100011c1c7812 */ /* 0x000fe400078ec0ff */
[----:B------:R-:W-:Y:S02]  /*1d50*/  LOP3.LUT R14, R14, 0x10001, RZ, 0xc0, !PT ;  /* 0x000100010e0e7812 */ /* 0x000fe400078ec0ff */
[C---:B----4-:R-:W-:Y:S02]  /*1d60*/  LOP3.LUT R58, R16.reuse, 0x1f001f, RZ, 0xc0, !PT ;  /* 0x001f001f103a7812 */ /* 0x050fe400078ec0ff */
[----:B------:R-:W-:Y:S02]  /*1d70*/  SHF.R.U32.HI R59, RZ, 0xa, R16 ;  /* 0x0000000aff3b7819 */ /* 0x000fe40000011610 */
[----:B------:R-:W-:Y:S02]  /*1d80*/  LOP3.LUT R23, R16, 0x3e003e0, RZ, 0xc0, !PT ;  /* 0x03e003e010177812 */ /* 0x000fe400078ec0ff */
[----:B------:R-:W-:-:S02]  /*1d90*/  LOP3.LUT R13, R12, 0x20002, R13, 0xf8, !PT ;  /* 0x000200020c0d7812 */ /* 0x000fc400078ef80d */
[----:B------:R-:W-:Y:S02]  /*1da0*/  SHF.R.U32.HI R16, RZ, 0xd, R16 ;  /* 0x0000000dff107819 */ /* 0x000fe40000011610 */
[C---:B------:R-:W-:Y:S02]  /*1db0*/  LOP3.LUT R73, R19.reuse, 0x1f001f, RZ, 0xc0, !PT ;  /* 0x001f001f13497812 */ /* 0x040fe400078ec0ff */
[--C-:B------:R-:W-:Y:S02]  /*1dc0*/  SHF.R.U32.HI R72, RZ, 0xa, R19.reuse ;  /* 0x0000000aff487819 */ /* 0x100fe40000011613 */
[----:B------:R-:W-:Y:S02]  /*1dd0*/  LOP3.LUT R62, R19, 0x3e003e0, RZ, 0xc0, !PT ;  /* 0x03e003e0133e7812 */ /* 0x000fe400078ec0ff */
        /* <DEDUP_REMOVED lines=9> */
[----:B------:R-:W-:Y:S02]  /*1e70*/  SHF.R.U32.HI R17, RZ, 0xd, R17 ;  /* 0x0000000dff117819 */ /* 0x000fe40000011611 */
[----:B------:R-:W-:Y:S02]  /*1e80*/  SHF.R.U32.HI R18, RZ, 0xd, R18 ;  /* 0x0000000dff127819 */ /* 0x000fe40000011612 */
[----:B------:R-:W-:Y:S02]  /*1e90*/  LOP3.LUT R13, R13, 0x40004, R16, 0xf8, !PT ;  /* 0x000400040d0d7812 */ /* 0x000fe400078ef810 */
[----:B------:R-:W-:Y:S02]  /*1ea0*/  LOP3.LUT R19, R30, 0x40004, R19, 0xf8, !PT ;  /* 0x000400041e137812 */ /* 0x000fe400078ef813 */
[----:B-----5:R-:W-:-:S02]  /*1eb0*/  LOP3.LUT R32, R8, 0x1f001f, RZ, 0xc0, !PT ;  /* 0x001f001f08207812 */ /* 0x020fc400078ec0ff */
[--C-:B------:R-:W-:Y:S02]  /*1ec0*/  SHF.R.U32.HI R33, RZ, 0xa, R8.reuse ;  /* 0x0000000aff217819 */ /* 0x100fe40000011608 */
[----:B------:R-:W-:Y:S02]  /*1ed0*/  LOP3.LUT R64, R8, 0x3e003e0, RZ, 0xc0, !PT ;  /* 0x03e003e008407812 */ /* 0x000fe400078ec0ff */
[----:B------:R-:W-:Y:S02]  /*1ee0*/  SHF.R.U32.HI R12, RZ, 0xc, R8 ;  /* 0x0000000cff0c7819 */ /* 0x000fe40000011608 */
[----:B------:R-:W-:Y:S02]  /*1ef0*/  SHF.R.U32.HI R16, RZ, 0xc, R11 ;  /* 0x0000000cff107819 */ /* 0x000fe4000001160b */
        /* <DEDUP_REMOVED lines=15> */
[C---:B------:R-:W-:Y:S02]  /*1ff0*/  LOP3.LUT R53, R20.reuse, 0x1f001f, RZ, 0xc0, !PT ;  /* 0x001f001f14357812 */ /* 0x040fe400078ec0ff */
[----:B------:R-:W-:Y:S02]  /*2000*/  SHF.R.U32.HI R54, RZ, 0xa, R20 ;  /* 0x0000000aff367819 */ /* 0x000fe40000011614 */
[----:B------:R-:W-:Y:S02]  /*2010*/  LOP3.LUT R26, R20, 0x3e003e0, RZ, 0xc0, !PT ;  /* 0x03e003e0141a7812 */ /* 0x000fe400078ec0ff */
        /* <DEDUP_REMOVED lines=13> */
[----:B------:R-:W-:Y:S02]  /*20f0*/  LOP3.LUT R30, R79, 0x100010, R30, 0xf8, !PT ;  /* 0x001000104f1e7812 */ /* 0x000fe400078ef81e */
[----:B------:R-:W-:-:S02]  /*2100*/  LOP3.LUT R5, R60, 0x64006400, RZ, 0xfc, !PT ;  /* 0x640064003c057812 */ /* 0x000fc400078efcff */
[----:B------:R-:W-:Y:S02]  /*2110*/  LOP3.LUT R79, R22, 0x64006400, RZ, 0xfc, !PT ;  /* 0x64006400164f7812 */ /* 0x000fe400078efcff */
[C---:B------:R-:W-:Y:S02]  /*2120*/  LOP3.LUT R80, R7.reuse, 0x3e003e0, RZ, 0xc0, !PT ;  /* 0x03e003e007507812 */ /* 0x040fe400078ec0ff */
[----:B------:R-:W-:Y:S02]  /*2130*/  LOP3.LUT R18, R7, 0x1f001f, RZ, 0xc0, !PT ;  /* 0x001f001f07127812 */ /* 0x000fe400078ec0ff */
[----:B------:R-:W-:Y:S02]  /*2140*/  SHF.R.U32.HI R19, RZ, 0xa, R7 ;  /* 0x0000000aff137819 */ /* 0x000fe40000011607 */
[----:B------:R-:W-:Y:S02]  /*2150*/  LOP3.LUT R7, R3, 0x64006400, RZ, 0xfc, !PT ;  /* 0x6400640003077812 */ /* 0x000fe400078efcff */
[----:B------:R-:W-:-:S02]  /*2160*/  LOP3.LUT R20, R11, 0x100010, R20, 0xf8, !PT ;  /* 0x001000100b147812 */ /* 0x000fc400078ef814 */
        /* <DEDUP_REMOVED lines=10> */
[----:B------:R-:W-:-:S02]  /*2210*/  SHF.R.U32.HI R17, RZ, 0xa, R6 ;  /* 0x0000000aff117819 */ /* 0x000fc40000011606 */
[----:B------:R-:W-:Y:S02]  /*2220*/  LOP3.LUT R76, R6, 0x3e003e0, RZ, 0xc0, !PT ;  /* 0x03e003e0064c7812 */ /* 0x000fe400078ec0ff */
[----:B------:R-:W-:Y:S01]  /*2230*/  LOP3.LUT R11, R63, 0x64006400, RZ, 0xfc, !PT ;  /* 0x640064003f0b7812 */ /* 0x000fe200078efcff */
[-C--:B------:R-:W-:Y:S01]  /*2240*/  HFMA2 R63, R79, R0.reuse.H0_H0, -48, -48 ;  /* 0xd200d2004f3f7431 */ /* 0x080fe20000040000 */
[----:B------:R-:W-:Y:S02]  /*2250*/  SHF.R.U32.HI R6, RZ, 0xb, R6 ;  /* 0x0000000bff067819 */ /* 0x000fe40000011606 */
        /* <DEDUP_REMOVED lines=11> */
[----:B------:R-:W-:Y:S01]  /*2310*/  LOP3.LUT R52, R52, 0x1f001f, RZ, 0xc0, !PT ;  /* 0x001f001f34347812 */ /* 0x000fe200078ec0ff */
[-C--:B------:R-:W-:Y:S01]  /*2320*/  HFMA2 R62, R21, R0.reuse.H0_H0, -48, -48 ;  /* 0xd200d200153e7431 */ /* 0x080fe20000040000 */
        /* <DEDUP_REMOVED lines=18> */
[----:B------:R-:W-:-:S02]  /*2450*/  LOP3.LUT R72, R72, 0x1f001f, RZ, 0xc0, !PT ;  /* 0x001f001f48487812 */ /* 0x000fc400078ec0ff */
[----:B------:R-:W-:Y:S02]  /*2460*/  LOP3.LUT R75, R75, 0x64006400, RZ, 0xfc, !PT ;  /* 0x640064004b4b7812 */ /* 0x000fe400078efcff */
[----:B------:R-:W-:Y:S01]  /*2470*/  LOP3.LUT R23, R76, 0x64006400, RZ, 0xfc, !PT ;  /* 0x640064004c177812 */ /* 0x000fe200078efcff */
[----:B------:R-:W-:Y:S01]  /*2480*/  HADD2 R76, R48, -1040, -1040 ;  /* 0xe410e410304c7430 */ /* 0x000fe20000000000 */
[----:B------:R-:W-:Y:S02]  /*2490*/  LOP3.LUT R51, R51, 0x64006400, RZ, 0xfc, !PT ;  /* 0x6400640033337812 */ /* 0x000fe400078efcff */
[----:B------:R-:W-:Y:S02]  /*24a0*/  LOP3.LUT R38, R38, 0x64006400, RZ, 0xfc, !PT ;  /* 0x6400640026267812 */ /* 0x000fe400078efcff */
[----:B------:R-:W-:Y:S02]  /*24b0*/  LOP3.LUT R7, R74, 0x64006400, RZ, 0xfc, !PT ;  /* 0x640064004a077812 */ /* 0x000fe400078efcff */
[----:B------:R-:W-:Y:S01]  /*24c0*/  LOP3.LUT R52, R52, 0x64006400, RZ, 0xfc, !PT ;  /* 0x6400640034347812 */ /* 0x000fe200078efcff */
[----:B------:R-:W-:Y:S01]  /*24d0*/  HADD2 R82, R38, -1040, -1040 ;  /* 0xe410e41026527430 */ /* 0x000fe20000000000 */
        /* <DEDUP_REMOVED lines=88> */
[----:B------:R-:W-:Y:S01]  /*2a60*/  PRMT R26, RZ, 0x5410, RZ ;  /* 0x00005410ff1a7816 */ /* 0x000fe200000000ff */
        /* <DEDUP_REMOVED lines=28> */
[-C--:B------:R-:W-:Y:S01]  /*2c30*/  HFMA2 R27, R85, R39.reuse, R27 ;  /* 0x00000027551b7231 */ /* 0x080fe2000000001b */
[----:B------:R-:W0:Y:S01]  /*2c40*/  LDS.128 R32, [UR5+0x20] ;  /* 0x00002005ff207984 */ /* 0x000e220008000c00 */
        /* <DEDUP_REMOVED lines=15> */
[-C--:B------:R-:W-:Y:S01]  /*2d40*/  HFMA2 R27, R64, R31.reuse, R27 ;  /* 0x0000001f401b7231 */ /* 0x080fe2000000001b */
[----:B------:R-:W1:Y:S01]  /*2d50*/  LDS.128 R36, [UR5+0x30] ;  /* 0x00003005ff247984 */ /* 0x000e620008000c00 */
[-C--:B------:R-:W-:Y:S02]  /*2d60*/  HFMA2 R28, R11, R31.reuse, R28 ;  /* 0x0000001f0b1c7231 */ /* 0x080fe4000000001c */
        /* <DEDUP_REMOVED lines=42> */
.L_x_1754:
        /* <DEDUP_REMOVED lines=10> */
[----:B------:R-:W0:Y:S01]  /*30b0*/  LDS.128 R36, [UR5+0x40] ;  /* 0x00004005ff247984 */ /* 0x000e220008000c00 */
[----:B------:R-:W-:Y:S02]  /*30c0*/  PRMT R44, R44, 0x5410, R43 ;  /* 0x000054102c2c7816 */ /* 0x000fe4000000002b */
[----:B------:R-:W-:Y:S01]  /*30d0*/  PRMT R42, R42, 0x5410, R41 ;  /* 0x000054102a2a7816 */ /* 0x000fe20000000029 */
[----:B------:R-:W1:Y:S04]  /*30e0*/  LDS.128 R28, [UR5+0x50] ;  /* 0x00005005ff1c7984 */ /* 0x000e680008000c00 */
[----:B------:R-:W2:Y:S01]  /*30f0*/  LDS.128 R32, [UR5+0x60] ;  /* 0x00006005ff207984 */ /* 0x000ea20008000c00 */
        /* <DEDUP_REMOVED lines=33> */
[-C--:B--2---:R-:W-:Y:S02]  /*3310*/  HFMA2 R21, R12, R32.reuse, R21 ;  /* 0x000000200c157231 */ /* 0x084fe40000000015 */
        /* <DEDUP_REMOVED lines=39> */
.L_x_1755:
        /* <DEDUP_REMOVED lines=86> */
.L_x_1756:
[----:B------:R-:W-:Y:S01]  /*3af0*/  PRMT R21, RZ, 0x5410, RZ ;  /* 0x00005410ff157816 */ /* 0x000fe200000000ff */
        /* <DEDUP_REMOVED lines=16> */
[----:B------:R-:W-:Y:S01]  /*3c00*/  HFMA2 R37, R80, R38, R37 ;  /* 0x0000002650257231 */ /* 0x000fe20000000025 */
[----:B------:R-:W0:Y:S01]  /*3c10*/  LDS.128 R32, [UR5+0xe0] ;  /* 0x0000e005ff207984 */ /* 0x000e220008000c00 */
        /* <DEDUP_REMOVED lines=61> */
.L_x_1753:
[----:B------:R-:W-:-:S04]  /*3ff0*/  VIMNMX R3, PT, PT, R97, UR11, PT ;  /* 0x0000000b61037c48 */ /* 0x000fc8000bfe0100 */
[----:B------:R-:W-:-:S13]  /*4000*/  ISETP.GT.AND P1, PT, R3, R94, PT ;  /* 0x0000005e0300720c */ /* 0x000fda0003f24270 */
[----:B------:R-:W-:Y:S05]  /*4010*/  @!P1 BRA `(.L_x_1757) ;  /* 0x0000002000e49947 */ /* 0x000fea0003800000 */
[----:B------:R-:W-:Y:S01]  /*4020*/  ISETP.EQ.OR P0, PT, R96, 0x3, P0 ;  /* 0x000000036000780c */ /* 0x000fe20000702670 */
[----:B------:R-:W-:Y:S01]  /*4030*/  UIADD3 UR4, UPT, UPT, UR4, 0x80, URZ ;  /* 0x0000008004047890 */ /* 0x000fe2000fffe0ff */
[----:B------:R-:W-:-:S11]  /*4040*/  VIMNMX.U32 R97, PT, PT, R97, UR11, PT ;  /* 0x0000000b61617c48 */ /* 0x000fd6000bfe0000 */
.L_x_1762:
[----:B------:R-:W0:Y:S01]  /*4050*/  LDC R89, c[0x0][0x3ac] ;  /* 0x0000eb00ff597b82 */ /* 0x000e220000000800 */
[----:B------:R-:W2:Y:S01]  /*4060*/  LDG.E.128.CONSTANT R12, desc[UR8][R100.64] ;  /* 0x00000008640c7981 */ /* 0x000ea2000c1e9d00 */
[----:B------:R-:W-:Y:S01]  /*4070*/  HFMA2 R16, -RZ, RZ, 0, 0.015625 ;  /* 0x00002400ff107431 */ /* 0x000fe200000001ff */
[----:B------:R-:W-:Y:S01]  /*4080*/  MOV R0, 0x3000 ;  /* 0x0000300000007802 */ /* 0x000fe20000000f00 */
[----:B------:R-:W1:Y:S04]  /*4090*/  S2R R91, SR_CTAID.Y ;  /* 0x00000000005b7919 */ /* 0x000e680000002600 */
[----:B------:R-:W1:Y:S01]  /*40a0*/  LDC R90, c[0x0][0x3a8] ;  /* 0x0000ea00ff5a7b82 */ /* 0x000e620000000800 */
[----:B0-----:R-:W-:-:S05]  /*40b0*/  IMAD.WIDE R2, R89, 0x4, R100 ;  /* 0x0000000459027825 */ /* 0x001fca00078e0264 */
[----:B------:R0:W3:Y:S01]  /*40c0*/  LDG.E.128.CONSTANT R8, desc[UR8][R2.64] ;  /* 0x0000000802087981 */ /* 0x0000e2000c1e9d00 */
[----:B------:R-:W-:-:S05]  /*40d0*/  IMAD.WIDE R98, R89, 0x4, R2 ;  /* 0x0000000459627825 */ /* 0x000fca00078e0202 */
[----:B------:R-:W4:Y:S01]  /*40e0*/  LDG.E.128.CONSTANT R4, desc[UR8][R98.64] ;  /* 0x0000000862047981 */ /* 0x000f22000c1e9d00 */
[----:B------:R-:W-:Y:S01]  /*40f0*/  PRMT R0, R16, 0x5410, R0 ;  /* 0x0000541010007816 */ /* 0x000fe20000000000 */
[----:B-1----:R-:W-:Y:S01]  /*4100*/  IMAD R96, R91, -0x4, R90 ;  /* 0xfffffffc5b607824 */ /* 0x002fe200078e025a */
[----:B------:R-:W-:-:S04]  /*4110*/  ISETP.NE.AND P2, PT, R95, RZ, PT ;  /* 0x000000ff5f00720c */ /* 0x000fc80003f45270 */
[----:B------:R-:W-:Y:S02]  /*4120*/  ISETP.NE.AND P1, PT, R96, 0x1, PT ;  /* 0x000000016000780c */ /* 0x000fe40003f25270 */
[----:B--2---:R-:W-:Y:S02]  /*4130*/  SHF.R.U32.HI R19, RZ, 0xf, R14 ;  /* 0x0000000fff137819 */ /* 0x004fe4000001160e */
[----:B------:R-:W-:Y:S02]  /*4140*/  SHF.R.U32.HI R28, RZ, 0xf, R15 ;  /* 0x0000000fff1c7819 */ /* 0x000fe4000001160f */
[----:B------:R-:W-:Y:S02]  /*4150*/  SHF.R.U32.HI R17, RZ, 0xf, R13 ;  /* 0x0000000fff117819 */ /* 0x000fe4000001160d */
[----:B------:R-:W-:Y:S02]  /*4160*/  LOP3.LUT R19, R19, 0x10001, RZ, 0xc0, !PT ;  /* 0x0001000113137812 */ /* 0x000fe400078ec0ff */
[----:B------:R-:W-:-:S02]  /*4170*/  LOP3.LUT R28, R28, 0x10001, RZ, 0xc0, !PT ;  /* 0x000100011c1c7812 */ /* 0x000fc400078ec0ff */
[C---:B------:R-:W-:Y:S02]  /*4180*/  LOP3.LUT R56, R12.reuse, 0x70007, RZ, 0xc0, !PT ;  /* 0x000700070c387812 */ /* 0x040fe400078ec0ff */
[----:B------:R-:W-:Y:S02]  /*4190*/  LOP3.LUT R16, R12, 0x380038, RZ, 0xc0, !PT ;  /* 0x003800380c107812 */ /* 0x000fe400078ec0ff */
[----:B------:R-:W-:Y:S02]  /*41a0*/  SHF.R.U32.HI R51, RZ, 0x6, R12 ;  /* 0x00000006ff337819 */ /* 0x000fe4000001160c */
[C---:B------:R-:W-:Y:S02]  /*41b0*/  LOP3.LUT R57, R13.reuse, 0x70007, RZ, 0xc0, !PT ;  /* 0x000700070d397812 */ /* 0x040fe400078ec0ff */
[----:B0-----:R-:W-:Y:S02]  /*41c0*/  LOP3.LUT R2, R13, 0x380038, RZ, 0xc0, !PT ;  /* 0x003800380d027812 */ /* 0x001fe400078ec0ff */
[----:B------:R-:W-:-:S02]  /*41d0*/  SHF.R.U32.HI R52, RZ, 0x6, R13 ;  /* 0x00000006ff347819 */ /* 0x000fc4000001160d */
[----:B------:R-:W-:Y:S02]  /*41e0*/  SHF.R.U32.HI R55, RZ, 0x6, R14 ;  /* 0x00000006ff377819 */ /* 0x000fe4000001160e */
[----:B------:R-:W-:Y:S02]  /*41f0*/  SHF.R.U32.HI R12, RZ, 0xf, R12 ;  /* 0x0000000fff0c7819 */ /* 0x000fe4000001160c */
[----:B------:R-:W-:Y:S02]  /*4200*/  LOP3.LUT R59, R14, 0x70007, RZ, 0xc0, !PT ;  /* 0x000700070e3b7812 */ /* 0x000fe400078ec0ff */
[----:B---3--:R-:W-:Y:S02]  /*4210*/  SHF.R.U32.HI R20, RZ, 0xe, R10 ;  /* 0x0000000eff147819 */ /* 0x008fe4000001160a */
[C---:B------:R-:W-:Y:S02]  /*4220*/  LOP3.LUT R54, R11.reuse, 0x70007, RZ, 0xc0, !PT ;  /* 0x000700070b367812 */ /* 0x040fe400078ec0ff */
[----:B------:R-:W-:-:S02]  /*4230*/  LOP3.LUT R62, R11, 0x380038, RZ, 0xc0, !PT ;  /* 0x003800380b3e7812 */ /* 0x000fc400078ec0ff */
[--C-:B------:R-:W-:Y:S02]  /*4240*/  SHF.R.U32.HI R48, RZ, 0x6, R11.reuse ;  /* 0x00000006ff307819 */ /* 0x100fe4000001160b */
[----:B------:R-:W-:Y:S02]  /*4250*/  SHF.R.U32.HI R11, RZ, 0xe, R11 ;  /* 0x0000000eff0b7819 */ /* 0x000fe4000001160b */
[----:B------:R-:W-:Y:S02]  /*4260*/  LOP3.LUT R18, R14, 0x380038, RZ, 0xc0, !PT ;  /* 0x003800380e127812 */ /* 0x000fe400078ec0ff */
[----:B------:R-:W-:Y:S02]  /*4270*/  SHF.R.U32.HI R58, RZ, 0x6, R15 ;  /* 0x00000006ff3a7819 */ /* 0x000fe4000001160f */
[C---:B------:R-:W-:Y:S02]  /*4280*/  LOP3.LUT R38, R8.reuse, 0x70007, RZ, 0xc0, !PT ;  /* 0x0007000708267812 */ /* 0x040fe400078ec0ff */
[----:B------:R-:W-:-:S02]  /*4290*/  LOP3.LUT R3, R8, 0x380038, RZ, 0xc0, !PT ;  /* 0x0038003808037812 */ /* 0x000fc400078ec0ff */
[--C-:B------:R-:W-:Y:S02]  /*42a0*/  SHF.R.U32.HI R33, RZ, 0x6, R8.reuse ;  /* 0x00000006ff217819 */ /* 0x100fe40000011608 */
[----:B------:R-:W-:Y:S02]  /*42b0*/  SHF.R.U32.HI R13, RZ, 0xe, R8 ;  /* 0x0000000eff0d7819 */ /* 0x000fe40000011608 */
[C---:B------:R-:W-:Y:S02]  /*42c0*/  LOP3.LUT R37, R9.reuse, 0x70007, RZ, 0xc0, !PT ;  /* 0x0007000709257812 */ /* 0x040fe400078ec0ff */
[----:B------:R-:W-:Y:S02]  /*42d0*/  LOP3.LUT R14, R9, 0x380038, RZ, 0xc0, !PT ;  /* 0x00380038090e7812 */ /* 0x000fe400078ec0ff */
[--C-:B------:R-:W-:Y:S02]  /*42e0*/  SHF.R.U32.HI R34, RZ, 0x6, R9.reuse ;  /* 0x00000006ff227819 */ /* 0x100fe40000011609 */
[----:B------:R-:W-:-:S02]  /*42f0*/  SHF.R.U32.HI R8, RZ, 0xe, R9 ;  /* 0x0000000eff087819 */ /* 0x000fc40000011609 */
[----:B------:R-:W-:Y:S02]  /*4300*/  LOP3.LUT R17, R17, 0x10001, RZ, 0xc0, !PT ;  /* 0x0001000111117812 */ /* 0x000fe400078ec0ff */
[----:B------:R-:W-:Y:S02]  /*4310*/  LOP3.LUT R19, R19, 0x20002, R20, 0xf8, !PT ;  /* 0x0002000213137812 */ /* 0x000fe400078ef814 */
[----:B------:R-:W-:Y:S02]  /*4320*/  LOP3.LUT R20, R28, 0x20002, R11, 0xf8, !PT ;  /* 0x000200021c147812 */ /* 0x000fe400078ef80b */
[C---:B----4-:R-:W-:Y:S02]  /*4330*/  LOP3.LUT R45, R5.reuse, 0x70007, RZ, 0xc0, !PT ;  /* 0x00070007052d7812 */ /* 0x050fe400078ec0ff */
[----:B------:R-:W-:Y:S02]  /*4340*/  LOP3.LUT R9, R5, 0x380038, RZ, 0xc0, !PT ;  /* 0x0038003805097812 */ /* 0x000fe400078ec0ff */
[----:B------:R-:W-:-:S02]  /*4350*/  SHF.R.U32.HI R35, RZ, 0x6, R5 ;  /* 0x00000006ff237819 */ /* 0x000fc40000011605 */
[----:B------:R-:W-:Y:S02]  /*4360*/  SHF.R.U32.HI R29, RZ, 0xd, R5 ;  /* 0x0000000dff1d7819 */ /* 0x000fe40000011605 */
[C---:B------:R-:W-:Y:S02]  /*4370*/  LOP3.LUT R70, R15.reuse, 0x70007, RZ, 0xc0, !PT ;  /* 0x000700070f467812 */ /* 0x040fe400078ec0ff */
[----:B------:R-:W-:Y:S02]  /*4380*/  LOP3.LUT R60, R15, 0x380038, RZ, 0xc0, !PT ;  /* 0x003800380f3c7812 */ /* 0x000fe400078ec0ff */
[C---:B------:R-:W-:Y:S02]  /*4390*/  LOP3.LUT R49, R6.reuse, 0x70007, RZ, 0xc0, !PT ;  /* 0x0007000706317812 */ /* 0x040fe400078ec0ff */
[----:B------:R-:W-:Y:S02]  /*43a0*/  LOP3.LUT R11, R6, 0x380038, RZ, 0xc0, !PT ;  /* 0x00380038060b7812 */ /* 0x000fe400078ec0ff */
[----:B------:R-:W-:-:S02]  /*43b0*/  SHF.R.U32.HI R46, RZ, 0x6, R6 ;  /* 0x00000006ff2e7819 */ /* 0x000fc40000011606 */
[----:B------:R-:W-:Y:S02]  /*43c0*/  SHF.R.U32.HI R30, RZ, 0xd, R6 ;  /* 0x0000000dff1e7819 */ /* 0x000fe40000011606 */
[----:B------:R-:W-:Y:S02]  /*43d0*/  LOP3.LUT R83, R2, 0x64006400, RZ, 0xfc, !PT ;  /* 0x6400640002537812 */ /* 0x000fe400078efcff */
[----:B------:R-:W-:Y:S02]  /*43e0*/  LOP3.LUT R5, R55, 0x380038, RZ, 0xc0, !PT ;  /* 0x0038003837057812 */ /* 0x000fe400078ec0ff */
[C---:B------:R-:W-:Y:S01]  /*43f0*/  LOP3.LUT R47, R10.reuse, 0x70007, RZ, 0xc0, !PT ;  /* 0x000700070a2f7812 */ /* 0x040fe200078ec0ff */
[----:B------:R-:W-:Y:S01]  /*4400*/  HFMA2 R83, R83, R0.H1_H1, -132, -132 ;  /* 0xd820d82053537431 */ /* 0x000fe20000060000 */
[----:B------:R-:W-:Y:S02]  /*4410*/  LOP3.LUT R15, R10, 0x380038, RZ, 0xc0, !PT ;  /* 0x003800380a0f7812 */ /* 0x000fe400078ec0ff */
[----:B------:R-:W-:-:S02]  /*4420*/  SHF.R.U32.HI R39, RZ, 0x6, R10 ;  /* 0x00000006ff277819 */ /* 0x000fc4000001160a */
[----:B------:R-:W-:Y:S02]  /*4430*/  LOP3.LUT R12, R12, 0x10001, RZ, 0xc0, !PT ;  /* 0x000100010c0c7812 */ /* 0x000fe400078ec0ff */
[----:B------:R-:W-:Y:S02]  /*4440*/  LOP3.LUT R2, R51, 0x380038, RZ, 0xc0, !PT ;  /* 0x0038003833027812 */ /* 0x000fe400078ec0ff */
[----:B------:R-:W-:Y:S02]  /*4450*/  LOP3.LUT R6, R58, 0x380038, RZ, 0xc0, !PT ;  /* 0x003800383a067812 */ /* 0x000fe400078ec0ff */
[----:B------:R-:W-:Y:S02]  /*4460*/  LOP3.LUT R10, R17, 0x20002, R8, 0xf8, !PT ;  /* 0x00020002110a7812 */ /* 0x000fe400078ef808 */
[C---:B------:R-:W-:Y:S02]  /*4470*/  LOP3.LUT R36, R4.reuse, 0x70007, RZ, 0xc0, !PT ;  /* 0x0007000704247812 */ /* 0x040fe400078ec0ff */
[----:B------:R-:W-:-:S02]  /*4480*/  LOP3.LUT R8, R4, 0x380038, RZ, 0xc0, !PT ;  /* 0x0038003804087812 */ /* 0x000fc400078ec0ff */
[--C-:B------:R-:W-:Y:S02]  /*4490*/  SHF.R.U32.HI R32, RZ, 0x6, R4.reuse ;  /* 0x00000006ff207819 */ /* 0x100fe40000011604 */
[----:B------:R-:W-:Y:S02]  /*44a0*/  SHF.R.U32.HI R28, RZ, 0xd, R4 ;  /* 0x0000000dff1c7819 */ /* 0x000fe40000011604 */
[----:B------:R-:W-:Y:S02]  /*44b0*/  LOP3.LUT R4, R52, 0x380038, RZ, 0xc0, !PT ;  /* 0x0038003834047812 */ /* 0x000fe400078ec0ff */
[----:B------:R-:W-:Y:S02]  /*44c0*/  LOP3.LUT R5, R5, 0x64006400, RZ, 0xfc, !PT ;  /* 0x6400640005057812 */ /* 0x000fe400078efcff */
[----:B------:R-:W-:Y:S02]  /*44d0*/  LOP3.LUT R13, R12, 0x20002, R13, 0xf8, !PT ;  /* 0x000200020c0d7812 */ /* 0x000fe400078ef80d */
[----:B------:R-:W-:-:S02]  /*44e0*/  LOP3.LUT R85, R2, 0x64006400, RZ, 0xfc, !PT ;  /* 0x6400640002557812 */ /* 0x000fc400078efcff */
[----:B------:R-:W-:Y:S02]  /*44f0*/  LOP3.LUT R61, R6, 0x64006400, RZ, 0xfc, !PT ;  /* 0x64006400063d7812 */ /* 0x000fe400078efcff */
[C---:B------:R-:W-:Y:S01]  /*4500*/  LOP3.LUT R53, R7.reuse, 0x70007, RZ, 0xc0, !PT ;  /* 0x0007000707357812 */ /* 0x040fe200078ec0ff */
[-C--:B------:R-:W-:Y:S01]  /*4510*/  HFMA2 R85, R85, R0.reuse.H1_H1, -132, -132 ;  /* 0xd820d82055557431 */ /* 0x080fe20000060000 */
[----:B------:R-:W-:Y:S01]  /*4520*/  LOP3.LUT R12, R7, 0x380038, RZ, 0xc0, !PT ;  /* 0x00380038070c7812 */ /* 0x000fe200078ec0ff */
[----:B------:R-:W-:Y:S01]  /*4530*/  HFMA2 R61, R61, R0.H1_H1, -132, -132 ;  /* 0xd820d8203d3d7431 */ /* 0x000fe20000060000 */
[--C-:B------:R-:W-:Y:S02]  /*4540*/  SHF.R.U32.HI R50, RZ, 0x6, R7.reuse ;  /* 0x00000006ff327819 */ /* 0x100fe40000011607 */
[----:B------:R-:W-:Y:S02]  /*4550*/  SHF.R.U32.HI R31, RZ, 0xd, R7 ;  /* 0x0000000dff1f7819 */ /* 0x000fe40000011607 */
[----:B------:R-:W-:-:S02]  /*4560*/  LOP3.LUT R2, R33, 0x380038, RZ, 0xc0, !PT ;  /* 0x0038003821027812 */ /* 0x000fc400078ec0ff */
[----:B------:R-:W-:Y:S02]  /*4570*/  LOP3.LUT R6, R39, 0x380038, RZ, 0xc0, !PT ;  /* 0x0038003827067812 */ /* 0x000fe400078ec0ff */
[----:B------:R-:W-:Y:S01]  /*4580*/  LOP3.LUT R7, R60, 0x64006400, RZ, 0xfc, !PT ;  /* 0x640064003c077812 */ /* 0x000fe200078efcff */
[-C--:B------:R-:W-:Y:S01]  /*4590*/  HFMA2 R60, R5, R0.reuse.H1_H1, -132, -132 ;  /* 0xd820d820053c7431 */ /* 0x080fe20000060000 */
[----:B------:R-:W-:Y:S02]  /*45a0*/  LOP3.LUT R77, R4, 0x64006400, RZ, 0xfc, !PT ;  /* 0x64006400044d7812 */ /* 0x000fe400078efcff */
[----:B------:R-:W-:Y:S01]  /*45b0*/  LOP3.LUT R28, R13, 0x40004, R28, 0xf8, !PT ;  /* 0x000400040d1c7812 */ /* 0x000fe200078ef81c */
[-C--:B------:R-:W-:Y:S01]  /*45c0*/  HFMA2 R78, R7, R0.reuse.H1_H1, -132, -132 ;  /* 0xd820d820074e7431 */ /* 0x080fe20000060000 */
[----:B------:R-:W-:Y:S01]  /*45d0*/  LOP3.LUT R4, R34, 0x380038, RZ, 0xc0, !PT ;  /* 0x0038003822047812 */ /* 0x000fe200078ec0ff */
[----:B------:R-:W-:Y:S01]  /*45e0*/  HFMA2 R77, R77, R0.H1_H1, -132, -132 ;  /* 0xd820d8204d4d7431 */ /* 0x000fe20000060000 */
        /* <DEDUP_REMOVED lines=8> */
[----:B------:R-:W-:Y:S01]  /*4670*/  LOP3.LUT R31, R20, 0x40004, R31, 0xf8, !PT ;  /* 0x00040004141f7812 */ /* 0x000fe200078ef81f */
[-C--:B------:R-:W-:Y:S01]  /*4680*/  HFMA2 R20, R5, R0.reuse.H1_H1, -132, -132 ;  /* 0xd820d82005147431 */ /* 0x080fe20000060000 */
[----:B------:R-:W-:Y:S01]  /*4690*/  LOP3.LUT R4, R35, 0x380038, RZ, 0xc0, !PT ;  /* 0x0038003823047812 */ /* 0x000fe200078ec0ff */
        /* <DEDUP_REMOVED lines=8> */
[----:B------:R-:W-:Y:S01]  /*4720*/  LOP3.LUT R3, R2, 0x64006400, RZ, 0xfc, !PT ;  /* 0x6400640002037812 */ /* 0x000fe200078efcff */
[-C--:B------:R-:W-:Y:S01]  /*4730*/  HFMA2 R17, R17, R0.reuse.H1_H1, -132, -132 ;  /* 0xd820d82011117431 */ /* 0x080fe20000060000 */
[----:B------:R-:W-:Y:S02]  /*4740*/  LOP3.LUT R6, R58, 0x1c001c0, RZ, 0xc0, !PT ;  /* 0x01c001c03a067812 */ /* 0x000fe400078ec0ff */
[----:B------:R-:W-:Y:S02]  /*4750*/  LOP3.LUT R7, R8, 0x64006400, RZ, 0xfc, !PT ;  /* 0x6400640008077812 */ /* 0x000fe400078efcff */
        /* <DEDUP_REMOVED lines=42> */
[----:B------:R-:W-:Y:S01]  /*4a00*/  HADD2 R86, R51, -1028, -1028 ;  /* 0xe404e40433567430 */ /* 0x000fe20000000000 */
[----:B------:R-:W-:Y:S01]  /*4a10*/  LOP3.LUT R3, R2, 0x64006400, RZ, 0xfc, !PT ;  /* 0x6400640002037812 */ /* 0x000fe200078efcff */
[----:B------:R-:W-:Y:S01]  /*4a20*/  HFMA2 R7, R7, R0.H0_H0, -20, -20 ;  /* 0xcd00cd0007077431 */ /* 0x000fe20000040000 */
        /* <DEDUP_REMOVED lines=159> */
.L_x_1758:
        /* <DEDUP_REMOVED lines=83> */
.L_x_1760:
        /* <DEDUP_REMOVED lines=82> */
.L_x_1761:
        /* <DEDUP_REMOVED lines=79> */
.L_x_1759:
[----:B------:R-:W-:Y:S01]  /*6360*/  IADD3 R94, PT, PT, R94, 0x20, RZ ;  /* 0x000000205e5e7810 */ /* 0x000fe20007ffe0ff */
[----:B------:R-:W-:Y:S01]  /*6370*/  UIADD3 UR4, UPT, UPT, UR4, 0x40, URZ ;  /* 0x0000004004047890 */ /* 0x000fe2000fffe0ff */
[----:B------:R-:W-:Y:S02]  /*6380*/  IMAD.WIDE R100, R89, 0x4, R98 ;  /* 0x0000000459647825 */ /* 0x000fe400078e0262 */
[----:B------:R-:W-:-:S13]  /*6390*/  ISETP.GE.AND P1, PT, R94, R97, PT ;  /* 0x000000615e00720c */ /* 0x000fda0003f26270 */
[----:B------:R-:W-:Y:S05]  /*63a0*/  @!P1 BRA `(.L_x_1762) ;  /* 0xffffffdc00289947 */ /* 0x000fea000383ffff */
.L_x_1757:
        /* <DEDUP_REMOVED lines=17> */
.L_x_1766:
[----:B------:R-:W0:Y:S02]  /*64c0*/  LDS R2, [R0] ;  /* 0x0000000000027984 */ /* 0x000e240000000800 */
[----:B0-----:R-:W-:-:S05]  /*64d0*/  HADD2 R3, R2, R40 ;  /* 0x0000002802037230 */ /* 0x001fca0000000000 */
[----:B------:R-:W0:Y:S02]  /*64e0*/  ATOMS.CAST.SPIN P0, [R0], R2, R3 ;  /* 0x000000020000758d */ /* 0x000e240001800003 */
[----:B0-----:R-:W-:Y:S05]  /*64f0*/  @!P0 BRA `(.L_x_1766) ;  /* 0xfffffffc00f08947 */ /* 0x001fea000383ffff */
[----:B------:R-:W-:Y:S05]  /*6500*/  BRA `(.L_x_1764) ;  /* 0x00000000000c7947 */ /* 0x000fea0003800000 */
.L_x_1765:
[----:B------:R-:W2:Y:S02]  /*6510*/  LD.E R0, desc[UR8][R4.64] ;  /* 0x0000000804007980 */ /* 0x000ea4000c101900 */
[----:B--2---:R-:W-:-:S05]  /*6520*/  IADD3 R3, PT, PT, R40, R0, RZ ;  /* 0x0000000028037210 */ /* 0x004fca0007ffe0ff */
[----:B------:R0:W-:Y:S02]  /*6530*/  ST.E desc[UR8][R4.64], R3 ;  /* 0x0000000304007985 */ /* 0x0001e4000c101908 */
.L_x_1764:
[----:B------:R-:W-:Y:S05]  /*6540*/  BSYNC.RECONVERGENT B0 ;  /* 0x0000000000007941 */ /* 0x000fea0003800200 */
.L_x_1763:
[----:B------:R1:W-:Y:S01]  /*6550*/  ATOM.E.ADD.F16x2.RN.STRONG.GPU P0, RZ, desc[UR8][R4.64+0x4], R27 ;  /* 0x8000041b04ff79a2 */ /* 0x0003e2000c10e108 */
[----:B------:R-:W-:Y:S04]  /*6560*/  BSSY.RECONVERGENT B0, `(.L_x_1767) ;  /* 0x000000e000007945 */ /* 0x000fe80003800200 */
[----:B-1----:R-:W-:Y:S05]  /*6570*/  @P0 BRA `(.L_x_1768) ;  /* 0x0000000000300947 */ /* 0x002fea0003800000 */
[----:B------:R-:W1:Y:S02]  /*6580*/  QSPC.E.S P0, RZ, [R4+0x4] ;  /* 0x0000040004ff73aa */ /* 0x000e640000000500 */
[----:B-1----:R-:W-:Y:S05]  /*6590*/  @!P0 BRA `(.L_x_1769) ;  /* 0x00000000001c8947 */ /* 0x002fea0003800000 */
[----:B------:R-:W-:-:S04]  /*65a0*/  MOV R2, R4 ;  /* 0x0000000400027202 */ /* 0x000fc80000000f00 */
[----:B------:R-:W-:-:S07]  /*65b0*/  MOV R0, R2 ;  /* 0x0000000200007202 */ /* 0x000fce0000000f00 */
.L_x_1770:
[----:B------:R-:W0:Y:S02]  /*65c0*/  LDS R2, [R0+0x4] ;  /* 0x0000040000027984 */ /* 0x000e240000000800 */
[----:B0-----:R-:W-:-:S05]  /*65d0*/  HFMA2 R3, R2, 1, 1, R27 ;  /* 0x3c003c0002037831 */ /* 0x001fca000000001b */
[----:B------:R-:W0:Y:S02]  /*65e0*/  ATOMS.CAST.SPIN P0, [R0+0x4], R2, R3 ;  /* 0x000004020000758d */ /* 0x000e240001800003 */
[----:B0-----:R-:W-:Y:S05]  /*65f0*/  @!P0 BRA `(.L_x_1770) ;  /* 0xfffffffc00f08947 */ /* 0x001fea000383ffff */
[----:B------:R-:W-:Y:S05]  /*6600*/  BRA `(.L_x_1768) ;  /* 0x00000000000c7947 */ /* 0x000fea0003800000 */
.L_x_1769:
[----:B------:R-:W0:Y:S02]  /*6610*/  LD.E R0, desc[UR8][R4.64+0x4] ;  /* 0x0000040804007980 */ /* 0x000e24000c101900 */
[----:B0-----:R-:W-:-:S05]  /*6620*/  IADD3 R3, PT, PT, R27, R0, RZ ;  /* 0x000000001b037210 */ /* 0x001fca0007ffe0ff */
[----:B------:R1:W-:Y:S02]  /*6630*/  ST.E desc[UR8][R4.64+0x4], R3 ;  /* 0x0000040304007985 */ /* 0x0003e4000c101908 */
.L_x_1768:
[----:B------:R-:W-:Y:S05]  /*6640*/  BSYNC.RECONVERGENT B0 ;  /* 0x0000000000007941 */ /* 0x000fea0003800200 */
.L_x_1767:
        /* <DEDUP_REMOVED lines=9> */
.L_x_1774:
[----:B------:R-:W0:Y:S02]  /*66e0*/  LDS R2, [R0] ;  /* 0x0000000000027984 */ /* 0x000e240000000800 */
[----:B0-----:R-:W-:-:S05]  /*66f0*/  HADD2 R3, R2, R26 ;  /* 0x0000001a02037230 */ /* 0x001fca0000000000 */
[----:B------:R-:W0:Y:S02]  /*6700*/  ATOMS.CAST.SPIN P0, [R0], R2, R3 ;  /* 0x000000020000758d */ /* 0x000e240001800003 */
[----:B0-----:R-:W-:Y:S05]  /*6710*/  @!P0 BRA `(.L_x_1774) ;  /* 0xfffffffc00f08947 */ /* 0x001fea000383ffff */
[----:B------:R-:W-:Y:S05]  /*6720*/  BRA `(.L_x_1772) ;  /* 0x00000000000c7947 */ /* 0x000fea0003800000 */
.L_x_1773:
[----:B------:R-:W2:Y:S02]  /*6730*/  LD.E R0, desc[UR8][R4.64] ;  /* 0x0000000804007980 */ /* 0x000ea4000c101900 */
[----:B--2---:R-:W-:-:S05]  /*6740*/  IADD3 R3, PT, PT, R26, R0, RZ ;  /* 0x000000001a037210 */ /* 0x004fca0007ffe0ff */
[----:B------:R0:W-:Y:S02]  /*6750*/  ST.E desc[UR8][R4.64], R3 ;  /* 0x0000000304007985 */ /* 0x0001e4000c101908 */
.L_x_1772:
[----:B------:R-:W-:Y:S05]  /*6760*/  BSYNC.RECONVERGENT B0 ;  /* 0x0000000000007941 */ /* 0x000fea0003800200 */
.L_x_1771:
[----:B------:R1:W-:Y:S01]  /*6770*/  ATOM.E.ADD.F16x2.RN.STRONG.GPU P0, RZ, desc[UR8][R4.64+0x4], R25 ;  /* 0x8000041904ff79a2 */ /* 0x0003e2000c10e108 */
[----:B------:R-:W-:Y:S04]  /*6780*/  BSSY.RECONVERGENT B0, `(.L_x_1775) ;  /* 0x000000e000007945 */ /* 0x000fe80003800200 */
[----:B-1----:R-:W-:Y:S05]  /*6790*/  @P0 BRA `(.L_x_1776) ;  /* 0x0000000000300947 */ /* 0x002fea0003800000 */
[----:B------:R-:W1:Y:S02]  /*67a0*/  QSPC.E.S P0, RZ, [R4+0x4] ;  /* 0x0000040004ff73aa */ /* 0x000e640000000500 */
[----:B-1----:R-:W-:Y:S05]  /*67b0*/  @!P0 BRA `(.L_x_1777) ;  /* 0x00000000001c8947 */ /* 0x002fea0003800000 */
[----:B------:R-:W-:-:S04]  /*67c0*/  MOV R2, R4 ;  /* 0x0000000400027202 */ /* 0x000fc80000000f00 */
[----:B------:R-:W-:-:S07]  /*67d0*/  MOV R0, R2 ;  /* 0x0000000200007202 */ /* 0x000fce0000000f00 */
.L_x_1778:
[----:B------:R-:W0:Y:S02]  /*67e0*/  LDS R2, [R0+0x4] ;  /* 0x0000040000027984 */ /* 0x000e240000000800 */
[----:B0-----:R-:W-:-:S05]  /*67f0*/  HFMA2 R3, R2, 1, 1, R25 ;  /* 0x3c003c0002037831 */ /* 0x001fca0000000019 */
[----:B------:R-:W0:Y:S02]  /*6800*/  ATOMS.CAST.SPIN P0, [R0+0x4], R2, R3 ;  /* 0x000004020000758d */ /* 0x000e240001800003 */
[----:B0-----:R-:W-:Y:S05]  /*6810*/  @!P0 BRA `(.L_x_1778) ;  /* 0xfffffffc00f08947 */ /* 0x001fea000383ffff */
[----:B------:R-:W-:Y:S05]  /*6820*/  BRA `(.L_x_1776) ;  /* 0x00000000000c7947 */ /* 0x000fea0003800000 */
.L_x_1777:
[----:B------:R-:W0:Y:S02]  /*6830*/  LD.E R0, desc[UR8][R4.64+0x4] ;  /* 0x0000040804007980 */ /* 0x000e24000c101900 */
[----:B0-----:R-:W-:-:S05]  /*6840*/  IADD3 R3, PT, PT, R25, R0, RZ ;  /* 0x0000000019037210 */ /* 0x001fca0007ffe0ff */
[----:B------:R1:W-:Y:S02]  /*6850*/  ST.E desc[UR8][R4.64+0x4], R3 ;  /* 0x0000040304007985 */ /* 0x0003e4000c101908 */
.L_x_1776:
[----:B------:R-:W-:Y:S05]  /*6860*/  BSYNC.RECONVERGENT B0 ;  /* 0x0000000000007941 */ /* 0x000fea0003800200 */
.L_x_1775:
        /* <DEDUP_REMOVED lines=10> */
.L_x_1782:
[----:B------:R-:W0:Y:S02]  /*6910*/  LDS R2, [R0] ;  /* 0x0000000000027984 */ /* 0x000e240000000800 */
[----:B0-----:R-:W-:-:S05]  /*6920*/  HADD2 R3, R2, R24 ;  /* 0x0000001802037230 */ /* 0x001fca0000000000 */
[----:B------:R-:W0:Y:S02]  /*6930*/  ATOMS.CAST.SPIN P0, [R0], R2, R3 ;  /* 0x000000020000758d */ /* 0x000e240001800003 */
[----:B0-----:R-:W-:Y:S05]  /*6940*/  @!P0 BRA `(.L_x_1782) ;  /* 0xfffffffc00f08947 */ /* 0x001fea000383ffff */
[----:B------:R-:W-:Y:S05]  /*6950*/  BRA `(.L_x_1780) ;  /* 0x00000000000c7947 */ /* 0x000fea0003800000 */
.L_x_1781:
[----:B------:R-:W2:Y:S02]  /*6960*/  LD.E R0, desc[UR8][R4.64] ;  /* 0x0000000804007980 */ /* 0x000ea4000c101900 */
[----:B--2---:R-:W-:-:S05]  /*6970*/  IADD3 R3, PT, PT, R24, R0, RZ ;  /* 0x0000000018037210 */ /* 0x004fca0007ffe0ff */
[----:B------:R0:W-:Y:S02]  /*6980*/  ST.E desc[UR8][R4.64], R3 ;  /* 0x0000000304007985 */ /* 0x0001e4000c101908 */
.L_x_1780:
[----:B------:R-:W-:Y:S05]  /*6990*/  BSYNC.RECONVERGENT B0 ;  /* 0x0000000000007941 */ /* 0x000fea0003800200 */
.L_x_1779:
[----:B------:R1:W-:Y:S01]  /*69a0*/  ATOM.E.ADD.F16x2.RN.STRONG.GPU P0, RZ, desc[UR8][R4.64+0x4], R23 ;  /* 0x8000041704ff79a2 */ /* 0x0003e2000c10e108 */
[----:B------:R-:W-:Y:S04]  /*69b0*/  BSSY.RECONVERGENT B0, `(.L_x_1783) ;  /* 0x000000e000007945 */ /* 0x000fe80003800200 */
[----:B-1----:R-:W-:Y:S05]  /*69c0*/  @P0 BRA `(.L_x_1784) ;  /* 0x0000000000300947 */ /* 0x002fea0003800000 */
[----:B------:R-:W1:Y:S02]  /*69d0*/  QSPC.E.S P0, RZ, [R4+0x4] ;  /* 0x0000040004ff73aa */ /* 0x000e640000000500 */
[----:B-1----:R-:W-:Y:S05]  /*69e0*/  @!P0 BRA `(.L_x_1785) ;  /* 0x00000000001c8947 */ /* 0x002fea0003800000 */
[----:B------:R-:W-:-:S04]  /*69f0*/  MOV R2, R4 ;  /* 0x0000000400027202 */ /* 0x000fc80000000f00 */
[----:B------:R-:W-:-:S07]  /*6a00*/  MOV R0, R2 ;  /* 0x0000000200007202 */ /* 0x000fce0000000f00 */
.L_x_1786:
[----:B------:R-:W0:Y:S02]  /*6a10*/  LDS R2, [R0+0x4] ;  /* 0x0000040000027984 */ /* 0x000e240000000800 */
[----:B0-----:R-:W-:-:S05]  /*6a20*/  HFMA2 R3, R2, 1, 1, R23 ;  /* 0x3c003c0002037831 */ /* 0x001fca0000000017 */
[----:B------:R-:W0:Y:S02]  /*6a30*/  ATOMS.CAST.SPIN P0, [R0+0x4], R2, R3 ;  /* 0x000004020000758d */ /* 0x000e240001800003 */
[----:B0-----:R-:W-:Y:S05]  /*6a40*/  @!P0 BRA `(.L_x_1786) ;  /* 0xfffffffc00f08947 */ /* 0x001fea000383ffff */
[----:B------:R-:W-:Y:S05]  /*6a50*/  BRA `(.L_x_1784) ;  /* 0x00000000000c7947 */ /* 0x000fea0003800000 */
.L_x_1785:
[----:B------:R-:W0:Y:S02]  /*6a60*/  LD.E R0, desc[UR8][R4.64+0x4] ;  /* 0x0000040804007980 */ /* 0x000e24000c101900 */
[----:B0-----:R-:W-:-:S05]  /*6a70*/  IADD3 R3, PT, PT, R23, R0, RZ ;  /* 0x0000000017037210 */ /* 0x001fca0007ffe0ff */
[----:B------:R1:W-:Y:S02]  /*6a80*/  ST.E desc[UR8][R4.64+0x4], R3 ;  /* 0x0000040304007985 */ /* 0x0003e4000c101908 */
.L_x_1784:
[----:B------:R-:W-:Y:S05]  /*6a90*/  BSYNC.RECONVERGENT B0 ;  /* 0x0000000000007941 */ /* 0x000fea0003800200 */
.L_x_1783:
        /* <DEDUP_REMOVED lines=10> */
.L_x_1790:
[----:B------:R-:W0:Y:S02]  /*6b40*/  LDS R2, [R0] ;  /* 0x0000000000027984 */ /* 0x000e240000000800 */
[----:B0-----:R-:W-:-:S05]  /*6b50*/  HADD2 R3, R2, R22 ;  /* 0x0000001602037230 */ /* 0x001fca0000000000 */
[----:B------:R-:W0:Y:S02]  /*6b60*/  ATOMS.CAST.SPIN P0, [R0], R2, R3 ;  /* 0x000000020000758d */ /* 0x000e240001800003 */
[----:B0-----:R-:W-:Y:S05]  /*6b70*/  @!P0 BRA `(.L_x_1790) ;  /* 0xfffffffc00f08947 */ /* 0x001fea000383ffff */
[----:B------:R-:W-:Y:S05]  /*6b80*/  BRA `(.L_x_1788) ;  /* 0x00000000000c7947 */ /* 0x000fea0003800000 */
.L_x_1789:
[----:B------:R-:W2:Y:S02]  /*6b90*/  LD.E R0, desc[UR8][R4.64] ;  /* 0x0000000804007980 */ /* 0x000ea4000c101900 */
[----:B--2---:R-:W-:-:S05]  /*6ba0*/  IADD3 R3, PT, PT, R22, R0, RZ ;  /* 0x0000000016037210 */ /* 0x004fca0007ffe0ff */
[----:B------:R0:W-:Y:S02]  /*6bb0*/  ST.E desc[UR8][R4.64], R3 ;  /* 0x0000000304007985 */ /* 0x0001e4000c101908 */
.L_x_1788:
[----:B------:R-:W-:Y:S05]  /*6bc0*/  BSYNC.RECONVERGENT B0 ;  /* 0x0000000000007941 */ /* 0x000fea0003800200 */
.L_x_1787:
[----:B------:R1:W-:Y:S02]  /*6bd0*/  ATOM.E.ADD.F16x2.RN.STRONG.GPU P0, RZ, desc[UR8][R4.64+0x4], R21 ;  /* 0x8000041504ff79a2 */ /* 0x0003e4000c10e108 */
[----:B-1----:R-:W-:Y:S05]  /*6be0*/  @P0 EXIT ;  /* 0x000000000000094d */ /* 0x002fea0003800000 */
[----:B------:R-:W1:Y:S02]  /*6bf0*/  QSPC.E.S P0, RZ, [R4+0x4] ;  /* 0x0000040004ff73aa */ /* 0x000e640000000500 */
[----:B-1----:R-:W-:Y:S05]  /*6c00*/  @!P0 BRA `(.L_x_1791) ;  /* 0x00000000001c8947 */ /* 0x002fea0003800000 */
[----:B------:R-:W-:-:S04]  /*6c10*/  MOV R2, R4 ;  /* 0x0000000400027202 */ /* 0x000fc80000000f00 */
[----:B------:R-:W-:-:S07]  /*6c20*/  MOV R0, R2 ;  /* 0x0000000200007202 */ /* 0x000fce0000000f00 */
.L_x_1792:
[----:B------:R-:W0:Y:S02]  /*6c30*/  LDS R2, [R0+0x4] ;  /* 0x0000040000027984 */ /* 0x000e240000000800 */
[----:B0-----:R-:W-:-:S05]  /*6c40*/  HFMA2 R3, R2, 1, 1, R21 ;  /* 0x3c003c0002037831 */ /* 0x001fca0000000015 */
[----:B------:R-:W0:Y:S02]  /*6c50*/  ATOMS.CAST.SPIN P0, [R0+0x4], R2, R3 ;  /* 0x000004020000758d */ /* 0x000e240001800003 */
[----:B0-----:R-:W-:Y:S05]  /*6c60*/  @!P0 BRA `(.L_x_1792) ;  /* 0xfffffffc00f08947 */ /* 0x001fea000383ffff */
[----:B------:R-:W-:Y:S05]  /*6c70*/  EXIT ;  /* 0x000000000000794d */ /* 0x000fea0003800000 */
.L_x_1791:
[----:B------:R-:W0:Y:S02]  /*6c80*/  LD.E R0, desc[UR8][R4.64+0x4] ;  /* 0x0000040804007980 */ /* 0x000e24000c101900 */
[----:B0-----:R-:W-:-:S05]  /*6c90*/  IADD3 R3, PT, PT, R21, R0, RZ ;  /* 0x0000000015037210 */ /* 0x001fca0007ffe0ff */
[----:B------:R-:W-:Y:S01]  /*6ca0*/  ST.E desc[UR8][R4.64+0x4], R3 ;  /* 0x0000040304007985 */ /* 0x000fe2000c101908 */
[----:B------:R-:W-:Y:S05]  /*6cb0*/  EXIT ;  /* 0x000000000000794d */ /* 0x000fea0003800000 */
.L_x_1793:
        /* <DEDUP_REMOVED lines=12> */
.L_x_5304:


//--------------------- .text._Z23gemm_half_q_half_kernelILi4ELi38ELb1ELb0ELi32EEvPK6__halfPKjS4_S2_PS0_iiiiPKtS7_iiiiiibS2_i --------------------------
	.section	.text._Z23gemm_half_q_half_kernelILi4ELi38ELb1ELb0ELi32EEvPK6__halfPKjS4_S2_PS0_iiiiPKtS7_iiiiiibS2_i,"ax",@progbits
	.align	128
        .global         _Z23gemm_half_q_half_kernelILi4ELi38ELb1ELb0ELi32EEvPK6__halfPKjS4_S2_PS0_iiiiPKtS7_iiiiiibS2_i
        .type           _Z23gemm_half_q_half_kernelILi4ELi38ELb1ELb0ELi32EEvPK6__halfPKjS4_S2_PS0_iiiiPKtS7_iiiiiibS2_i,@function
        .size           _Z23gemm_half_q_half_kernelILi4ELi38ELb1ELb0ELi32EEvPK6__halfPKjS4_S2_PS0_iiiiPKtS7_iiiiiibS2_i,(.L_x_5305 - _Z23gemm_half_q_half_kernelILi4ELi38ELb1ELb0ELi32EEvPK6__halfPKjS4_S2_PS0_iiiiPKtS7_iiiiiibS2_i)
        .other          _Z23gemm_half_q_half_kernelILi4ELi38ELb1ELb0ELi32EEvPK6__halfPKjS4_S2_PS0_iiiiPKtS7_iiiiiibS2_i,@"STO_CUDA_ENTRY STV_DEFAULT"
_Z23gemm_half_q_half_kernelILi4ELi38ELb1ELb0ELi32EEvPK6__halfPKjS4_S2_PS0_iiiiPKtS7_iiiiiibS2_i:
.text._Z23gemm_half_q_half_kernelILi4ELi38ELb1ELb0ELi32EEvPK6__halfPKjS4_S2_PS0_iiiiPKtS7_iiiiiibS2_i:
        /* <DEDUP_REMOVED lines=36> */
.L_x_1794:
        /* <DEDUP_REMOVED lines=42> */
.L_x_1800:
        /* <DEDUP_REMOVED lines=32> */
.L_x_1799:
        /* <DEDUP_REMOVED lines=20> */
.L_x_1801:
[----:B------:R-:W-:-:S13]  /*0820*/  ISETP.EQ.AND P3, PT, R15, RZ, PT ;  /* 0x000000ff0f00720c */ /* 0x000fda0003f62270 */
[----:B------:R-:W-:Y:S05]  /*0830*/  @!P1 BRA P3, `(.L_x_1796) ;  /* 0x0000000400789947 */ /* 0x000fea0001800000 */
.L_x_1798:
        /* <DEDUP_REMOVED lines=12> */
.L_x_1797:
        /* <DEDUP_REMOVED lines=16> */
.L_x_1804:
        /* <DEDUP_REMOVED lines=32> */
.L_x_1803:
        /* <DEDUP_REMOVED lines=21> */
.L_x_1805:
[----:B------:R-:W-:-:S13]  /*0d50*/  ISETP.NE.OR P1, PT, R15, RZ, P1 ;  /* 0x000000ff0f00720c */ /* 0x000fda0000f25670 */
[----:B------:R-:W-:Y:S05]  /*0d60*/  @!P1 BRA `(.L_x_1796) ;  /* 0x00000000002c9947 */ /* 0x000fea0003800000 */
.L_x_1802:
        /* <DEDUP_REMOVED lines=11> */
.L_x_1796:
[----:B------:R-:W-:Y:S05]  /*0e20*/  BSYNC.RECONVERGENT B0 ;  /* 0x0000000000007941 */ /* 0x000fea0003800200 */
.L_x_1795:
        /* <DEDUP_REMOVED lines=21> */
.L_x_1809:
        /* <DEDUP_REMOVED lines=15> */
.L_x_1808:
        /* <DEDUP_REMOVED lines=12> */
.L_x_1810:
[----:B------:R-:W-:-:S13]  /*1130*/  ISETP.NE.OR P1, PT, R16, RZ, P1 ;  /* 0x000000ff1000720c */ /* 0x000fda0000f25670 */
[----:B------:R-:W-:Y:S05]  /*1140*/  @!P1 BRA `(.L_x_1806) ;  /* 0x00000000001c9947 */ /* 0x000fea0003800000 */
.L_x_1807:
[----:B01----:R-:W0:Y:S02]  /*1150*/  LDC.64 R6, c[0x0][0x3a0] ;  /* 0x0000e800ff067b82 */ /* 0x003e240000000a00 */
.L_x_1811:
[C---:B0-----:R-:W-:Y:S01]  /*1160*/  IMAD.WIDE R8, R5.reuse, 0x2, R6 ;  /* 0x0000000205087825 */ /* 0x041fe200078e0206 */
[----:B------:R-:W-:Y:S02]  /*1170*/  IADD3 R16, PT, PT, R16, 0x1, RZ ;  /* 0x0000000110107810 */ /* 0x000fe40007ffe0ff */
[----:B------:R-:W-:Y:S02]  /*1180*/  IADD3 R5, PT, PT, R5, R89, RZ ;  /* 0x0000005905057210 */ /* 0x000fe40007ffe0ff */
[----:B------:R2:W-:Y:S01]  /*1190*/  STG.E.64 desc[UR8][R8.64], RZ ;  /* 0x000000ff08007986 */ /* 0x0005e2000c101b08 */
[----:B------:R-:W-:-:S13]  /*11a0*/  ISETP.NE.AND P1, PT, R16, RZ, PT ;  /* 0x000000ff1000720c */ /* 0x000fda0003f25270 */
[----:B--2---:R-:W-:Y:S05]  /*11b0*/  @P1 BRA `(.L_x_1811) ;  /* 0xfffffffc00e81947 */ /* 0x004fea000383ffff */
.L_x_1806:
        /* <DEDUP_REMOVED lines=20> */
.L_x_1813:
        /* <DEDUP_REMOVED lines=42> */
.L_x_1812:
[C---:B------:R-:W-:Y:S01]  /*15a0*/  ISETP.GT.AND P1, PT, R93.reuse, UR5, PT ;  /* 0x000000055d007c0c */ /* 0x040fe2000bf24270 */
[----:B------:R-:W-:Y:S01]  /*15b0*/  HFMA2 R5, -RZ, RZ, 0, 0 ;  /* 0x00000000ff057431 */ /* 0x000fe200000001ff */
[----:B------:R-:W-:Y:S02]  /*15c0*/  SHF.R.S32.HI R3, RZ, 0x1f, R18 ;  /* 0x0000001fff037819 */ /* 0x000fe40000011412 */
[----:B-1----:R-:W-:Y:S02]  /*15d0*/  CS2R R8, SRZ ;  /* 0x0000000000087805 */ /* 0x002fe4000001ff00 */
[----:B---3--:R-:W-:Y:S02]  /*15e0*/  ISETP.GT.AND P3, PT, R93, UR6, PT ;  /* 0x000000065d007c0c */ /* 0x008fe4000bf64270 */
[----:B------:R-:W-:Y:S02]  /*15f0*/  LEA.HI R3, R3, R18, RZ, 0x5 ;  /* 0x0000001203037211 */ /* 0x000fe400078f28ff */
[----:B----4-:R-:W-:-:S02]  /*1600*/  ISETP.GT.AND P4, PT, R93, UR10, PT ;  /* 0x0000000a5d007c0c */ /* 0x010fc4000bf84270 */
[C---:B0-----:R-:W-:Y:S02]  /*1610*/  ISETP.GT.AND P5, PT, R93.reuse, UR11, PT ;  /* 0x0000000b5d007c0c */ /* 0x041fe4000bfa4270 */
        /* <DEDUP_REMOVED lines=12> */
.L_x_1814:
        /* <DEDUP_REMOVED lines=8> */
.L_x_1815:
        /* <DEDUP_REMOVED lines=8> */
.L_x_1816:
        /* <DEDUP_REMOVED lines=8> */
.L_x_1817:
        /* <DEDUP_REMOVED lines=8> */
.L_x_1818:
        /* <DEDUP_REMOVED lines=25> */
[C---:B------:R-:W-:Y:S01]  /*1a70*/  IMAD.WIDE R4, R89.reuse, 0x4, R102 ;  /* 0x0000000459047825 */ /* 0x040fe200078e0266 */
[----:B------:R-:W2:Y:S03]  /*1a80*/  LDG.E.128.CONSTANT R12, desc[UR8][R102.64] ;  /* 0x00000008660c7981 */ /* 0x000ea6000c1e9d00 */
[----:B------:R-:W-:Y:S02]  /*1a90*/  IMAD.WIDE R2, R89, 0x4, R4 ;  /* 0x0000000459027825 */ /* 0x000fe400078e0204 */
[----:B------:R-:W3:Y:S04]  /*1aa0*/  LDG.E.128.CONSTANT R4, desc[UR8][R4.64] ;  /* 0x0000000804047981 */ /* 0x000ee8000c1e9d00 */
[----:B------:R-:W4:Y:S01]  /*1ab0*/  LDG.E.128.CONSTANT R8, desc[UR8][R2.64] ;  /* 0x0000000802087981 */ /* 0x000f22000c1e9d00 */
[----:B------:R-:W-:-:S02]  /*1ac0*/  ISETP.NE.AND P3, PT, R94, RZ, PT ;  /* 0x000000ff5e00720c */ /* 0x000fc40003f65270 */
[----:B------:R-:W-:Y:S02]  /*1ad0*/  PRMT R40, RZ, 0x7610, R40 ;  /* 0x00007610ff287816 */ /* 0x000fe40000000028 */
[----:B--2---:R-:W-:Y:S02]  /*1ae0*/  SHF.R.U32.HI R21, RZ, 0xc, R13 ;  /* 0x0000000cff157819 */ /* 0x004fe4000001160d */
[----:B------:R-:W-:Y:S02]  /*1af0*/  SHF.R.U32.HI R23, RZ, 0xc, R14 ;  /* 0x0000000cff177819 */ /* 0x000fe4000001160e */
[----:B------:R-:W-:Y:S02]  /*1b00*/  LOP3.LUT R16, R12, 0x3f003f, RZ, 0xc0, !PT ;  /* 0x003f003f0c107812 */ /* 0x000fe400078ec0ff */
[----:B------:R-:W-:Y:S02]  /*1b10*/  SHF.R.U32.HI R17, RZ, 0x6, R12 ;  /* 0x00000006ff117819 */ /* 0x000fe4000001160c */
[----:B-----5:R-:W-:-:S02]  /*1b20*/  LOP3.LUT R20, R13, 0x3f003f, RZ, 0xc0, !PT ;  /* 0x003f003f0d147812 */ /* 0x020fc400078ec0ff */
[----:B------:R-:W-:Y:S02]  /*1b30*/  SHF.R.U32.HI R28, RZ, 0x6, R13 ;  /* 0x00000006ff1c7819 */ /* 0x000fe4000001160d */
[----:B------:R-:W-:Y:S02]  /*1b40*/  LOP3.LUT R31, R14, 0x3f003f, RZ, 0xc0, !PT ;  /* 0x003f003f0e1f7812 */ /* 0x000fe400078ec0ff */
[----:B------:R-:W-:Y:S02]  /*1b50*/  SHF.R.U32.HI R32, RZ, 0x6, R14 ;  /* 0x00000006ff207819 */ /* 0x000fe4000001160e */
[----:B------:R-:W-:Y:S02]  /*1b60*/  SHF.R.U32.HI R12, RZ, 0xc, R12 ;  /* 0x0000000cff0c7819 */ /* 0x000fe4000001160c */
[----:B----4-:R-:W-:Y:S02]  /*1b70*/  SHF.R.U32.HI R13, RZ, 0x8, R8 ;  /* 0x00000008ff0d7819 */ /* 0x010fe40000011608 */
        /* <DEDUP_REMOVED lines=9> */
[----:B------:R-:W-:Y:S02]  /*1c10*/  SHF.R.U32.HI R15, RZ, 0xc, R15 ;  /* 0x0000000cff0f7819 */ /* 0x000fe4000001160f */
[----:B------:R-:W-:Y:S02]  /*1c20*/  SHF.R.U32.HI R9, RZ, 0x8, R10 ;  /* 0x00000008ff097819 */ /* 0x000fe4000001160a */
[----:B------:R-:W-:Y:S02]  /*1c30*/  LOP3.LUT R21, R21, 0xf000f, RZ, 0xc0, !PT ;  /* 0x000f000f15157812 */ /* 0x000fe400078ec0ff */
[----:B------:R-:W-:-:S02]  /*1c40*/  LOP3.LUT R24, R23, 0xf000f, RZ, 0xc0, !PT ;  /* 0x000f000f17187812 */ /* 0x000fc400078ec0ff */
[----:B------:R-:W-:Y:S02]  /*1c50*/  LOP3.LUT R12, R12, 0xf000f, RZ, 0xc0, !PT ;  /* 0x000f000f0c0c7812 */ /* 0x000fe400078ec0ff */
[----:B------:R-:W-:Y:S02]  /*1c60*/  SHF.R.U32.HI R26, RZ, 0x8, R11 ;  /* 0x00000008ff1a7819 */ /* 0x000fe4000001160b */
[----:B------:R-:W-:Y:S02]  /*1c70*/  LOP3.LUT R15, R15, 0xf000f, RZ, 0xc0, !PT ;  /* 0x000f000f0f0f7812 */ /* 0x000fe400078ec0ff */
[----:B------:R-:W-:Y:S02]  /*1c80*/  LOP3.LUT R33, R21, 0x300030, R8, 0xf8, !PT ;  /* 0x0030003015217812 */ /* 0x000fe400078ef808 */
[----:B------:R-:W-:Y:S02]  /*1c90*/  LOP3.LUT R45, R24, 0x300030, R9, 0xf8, !PT ;  /* 0x00300030182d7812 */ /* 0x000fe400078ef809 */
[----:B------:R-:W-:-:S02]  /*1ca0*/  LOP3.LUT R37, R10, 0x3f003f, RZ, 0xc0, !PT ;  /* 0x003f003f0a257812 */ /* 0x000fc400078ec0ff */
[--C-:B------:R-:W-:Y:S02]  /*1cb0*/  SHF.R.U32.HI R39, RZ, 0x6, R10.reuse ;  /* 0x00000006ff277819 */ /* 0x100fe4000001160a */
[----:B------:R-:W-:Y:S02]  /*1cc0*/  SHF.R.U32.HI R25, RZ, 0xa, R10 ;  /* 0x0000000aff197819 */ /* 0x000fe4000001160a */
[----:B---3--:R-:W-:Y:S02]  /*1cd0*/  LOP3.LUT R8, R4, 0x3f003f, RZ, 0xc0, !PT ;  /* 0x003f003f04087812 */ /* 0x008fe400078ec0ff */
[----:B------:R-:W-:Y:S02]  /*1ce0*/  SHF.R.U32.HI R9, RZ, 0x6, R4 ;  /* 0x00000006ff097819 */ /* 0x000fe40000011604 */
[----:B------:R-:W-:Y:S02]  /*1cf0*/  LOP3.LUT R35, R6, 0x3f003f, RZ, 0xc0, !PT ;  /* 0x003f003f06237812 */ /* 0x000fe400078ec0ff */
[----:B------:R-:W-:-:S02]  /*1d00*/  SHF.R.U32.HI R36, RZ, 0x6, R6 ;  /* 0x00000006ff247819 */ /* 0x000fc40000011606 */
[----:B------:R-:W-:Y:S02]  /*1d10*/  LOP3.LUT R10, R12, 0x300030, R13, 0xf8, !PT ;  /* 0x003000300c0a7812 */ /* 0x000fe400078ef80d */
[----:B------:R-:W-:Y:S02]  /*1d20*/  SHF.R.U32.HI R4, RZ, 0xc, R4 ;  /* 0x0000000cff047819 */ /* 0x000fe40000011604 */
[----:B------:R-:W-:Y:S02]  /*1d30*/  SHF.R.U32.HI R6, RZ, 0xc, R6 ;  /* 0x0000000cff067819 */ /* 0x000fe40000011606 */
[----:B------:R-:W-:Y:S02]  /*1d40*/  SHF.R.U32.HI R13, RZ, 0xc, R7 ;  /* 0x0000000cff0d7819 */ /* 0x000fe40000011607 */
[----:B------:R-:W-:Y:S02]  /*1d50*/  LOP3.LUT R50, R11, 0x3f003f, RZ, 0xc0, !PT ;  /* 0x003f003f0b327812 */ /* 0x000fe400078ec0ff */
[----:B------:R-:W-:-:S02]  /*1d60*/  SHF.R.U32.HI R52, RZ, 0x6, R11 ;  /* 0x00000006ff347819 */ /* 0x000fc4000001160b */
[----:B------:R-:W-:Y:S02]  /*1d70*/  SHF.R.U32.HI R51, RZ, 0xa, R11 ;  /* 0x0000000aff337819 */ /* 0x000fe4000001160b */
[----:B------:R-:W-:Y:S02]  /*1d80*/  LOP3.LUT R53, R15, 0x300030, R26, 0xf8, !PT ;  /* 0x003000300f357812 */ /* 0x000fe400078ef81a */
[--C-:B------:R-:W-:Y:S02]  /*1d90*/  SHF.R.U32.HI R12, RZ, 0xc, R5.reuse ;  /* 0x0000000cff0c7819 */ /* 0x100fe40000011605 */
[----:B------:R-:W-:Y:S02]  /*1da0*/  LOP3.LUT R11, R5, 0x3f003f, RZ, 0xc0, !PT ;  /* 0x003f003f050b7812 */ /* 0x000fe400078ec0ff */
[----:B------:R-:W-:Y:S02]  /*1db0*/  SHF.R.U32.HI R15, RZ, 0x6, R5 ;  /* 0x00000006ff0f7819 */ /* 0x000fe40000011605 */
[----:B------:R-:W-:-:S02]  /*1dc0*/  LOP3.LUT R32, R32, 0x3f003f, RZ, 0xc0, !PT ;  /* 0x003f003f20207812 */ /* 0x000fc400078ec0ff */
        /* <DEDUP_REMOVED lines=14> */
[----:B------:R-:W-:Y:S01]  /*1eb0*/  HADD2 R15, R31, -1056, -1056 ;  /* 0xe420e4201f0f7430 */ /* 0x000fe20000000000 */
[----:B------:R-:W-:Y:S02]  /*1ec0*/  LOP3.LUT R48, R48, 0x64006400, RZ, 0xfc, !PT ;  /* 0x6400640030307812 */ /* 0x000fe400078efcff */
[----:B------:R-:W-:Y:S02]  /*1ed0*/  LOP3.LUT R34, R7, 0x300030, R22, 0xf8, !PT ;  /* 0x0030003007227812 */ /* 0x000fe400078ef816 */
        /* <DEDUP_REMOVED lines=53> */
[----:B------:R-:W-:Y:S01]  /*2230*/  PRMT R21, RZ, 0x7610, R21 ;  /* 0x00007610ff157816 */ /* 0x000fe20000000015 */
        /* <DEDUP_REMOVED lines=65> */
.L_x_1820:
        /* <DEDUP_REMOVED lines=55> */
.L_x_1822:
        /* <DEDUP_REMOVED lines=52> */
.L_x_1823:
[----:B------:R-:W-:Y:S01]  /*2d00*/  PRMT R21, RZ, 0x5410, RZ ;  /* 0x00005410ff157816 */ /* 0x000fe200000000ff */
[----:B------:R-:W-:Y:S06]  /*2d10*/  @P1 BRA `(.L_x_1821) ;  /* 0x0000000000b41947 */ /* 0x000fec0003800000 */
        /* <DEDUP_REMOVED lines=43> */
[----:B------:R-:W-:-:S04]  /*2fd0*/  HFMA2 R22, R5, R44, RZ ;  /* 0x0000002c05167231 */ /* 0x000fc800000000ff */
[----:B------:R-:W-:-:S07]  /*2fe0*/  HFMA2 R21, R14, R42, RZ.H0_H0 ;  /* 0x0000002a0e157231 */ /* 0x000fce00000400ff */
.L_x_1821:
[C---:B------:R-:W-:Y:S01]  /*2ff0*/  IMAD.WIDE R4, R89.reuse, 0x4, R2 ;  /* 0x0000000459047825 */ /* 0x040fe200078e0202 */
[----:B------:R-:W2:Y:S03]  /*3000*/  LDG.E.128.CONSTANT R12, desc[UR8][R2.64] ;  /* 0x00000008020c7981 */ /* 0x000ea6000c1e9d00 */
[----:B------:R-:W-:Y:S02]  /*3010*/  IMAD.WIDE R102, R89, 0x4, R4 ;  /* 0x0000000459667825 */ /* 0x000fe400078e0204 */
[----:B------:R-:W3:Y:S04]  /*3020*/  LDG.E.128.CONSTANT R4, desc[UR8][R4.64] ;  /* 0x0000000804047981 */ /* 0x000ee8000c1e9d00 */
[----:B------:R-:W4:Y:S01]  /*3030*/  LDG.E.128.CONSTANT R8, desc[UR8][R102.64] ;  /* 0x0000000866087981 */ /* 0x000f22000c1e9d00 */
[----:B------:R-:W-:Y:S01]  /*3040*/  UIADD3 UR4, UPT, UPT, UR5, 0x40, URZ ;  /* 0x0000004005047890 */ /* 0x000fe2000fffe0ff */
[----:B--2---:R-:W-:-:S02]  /*3050*/  LOP3.LUT R16, R12, 0x3f003f, RZ, 0xc0, !PT ;  /* 0x003f003f0c107812 */ /* 0x004fc400078ec0ff */
[--C-:B------:R-:W-:Y:S02]  /*3060*/  SHF.R.U32.HI R17, RZ, 0x6, R12.reuse ;  /* 0x00000006ff117819 */ /* 0x100fe4000001160c */
[----:B------:R-:W-:Y:S02]  /*3070*/  SHF.R.U32.HI R12, RZ, 0xc, R12 ;  /* 0x0000000cff0c7819 */ /* 0x000fe4000001160c */
[--C-:B------:R-:W-:Y:S02]  /*3080*/  SHF.R.U32.HI R28, RZ, 0xc, R13.reuse ;  /* 0x0000000cff1c7819 */ /* 0x100fe4000001160d */
[----:B------:R-:W-:Y:S02]  /*3090*/  LOP3.LUT R18, R13, 0x3f003f, RZ, 0xc0, !PT ;  /* 0x003f003f0d127812 */ /* 0x000fe400078ec0ff */
[----:B------:R-:W-:Y:S02]  /*30a0*/  SHF.R.U32.HI R20, RZ, 0x6, R13 ;  /* 0x00000006ff147819 */ /* 0x000fe4000001160d */
[----:B------:R-:W-:-:S02]  /*30b0*/  LOP3.LUT R45, R15, 0x3f003f, RZ, 0xc0, !PT ;  /* 0x003f003f0f2d7812 */ /* 0x000fc400078ec0ff */
[--C-:B------:R-:W-:Y:S02]  /*30c0*/  SHF.R.U32.HI R46, RZ, 0x6, R15.reuse ;  /* 0x00000006ff2e7819 */ /* 0x100fe4000001160f */
[----:B------:R-:W-:Y:S02]  /*30d0*/  SHF.R.U32.HI R39, RZ, 0xc, R15 ;  /* 0x0000000cff277819 */ /* 0x000fe4000001160f */
[--C-:B----4-:R-:W-:Y:S02]  /*30e0*/  SHF.R.U32.HI R34, RZ, 0x8, R10.reuse ;  /* 0x00000008ff227819 */ /* 0x110fe4000001160a */
[----:B------:R-:W-:Y:S02]  /*30f0*/  LOP3.LUT R35, R10, 0x3f003f, RZ, 0xc0, !PT ;  /* 0x003f003f0a237812 */ /* 0x000fe400078ec0ff */
[--C-:B------:R-:W-:Y:S02]  /*3100*/  SHF.R.U32.HI R36, RZ, 0x6, R10.reuse ;  /* 0x00000006ff247819 */ /* 0x100fe4000001160a */
        /* <DEDUP_REMOVED lines=8> */
[--C-:B------:R-:W-:Y:S02]  /*3190*/  SHF.R.U32.HI R50, RZ, 0x6, R11.reuse ;  /* 0x00000006ff327819 */ /* 0x100fe4000001160b */
[----:B------:R-:W-:Y:S02]  /*31a0*/  SHF.R.U32.HI R52, RZ, 0xa, R11 ;  /* 0x0000000aff347819 */ /* 0x000fe4000001160b */
[----:B------:R-:W-:Y:S02]  /*31b0*/  SHF.R.U32.HI R8, RZ, 0x8, R9 ;  /* 0x00000008ff087819 */ /* 0x000fe40000011609 */
[----:B------:R-:W-:Y:S02]  /*31c0*/  LOP3.LUT R3, R12, 0xf000f, RZ, 0xc0, !PT ;  /* 0x000f000f0c037812 */ /* 0x000fe400078ec0ff */
[----:B------:R-:W-:-:S02]  /*31d0*/  LOP3.LUT R11, R28, 0xf000f, RZ, 0xc0, !PT ;  /* 0x000f000f1c0b7812 */ /* 0x000fc400078ec0ff */
[----:B------:R-:W-:Y:S02]  /*31e0*/  LOP3.LUT R29, R14, 0x3f003f, RZ, 0xc0, !PT ;  /* 0x003f003f0e1d7812 */ /* 0x000fe400078ec0ff */
[----:B------:R-:W-:Y:S02]  /*31f0*/  SHF.R.U32.HI R33, RZ, 0x6, R14 ;  /* 0x00000006ff217819 */ /* 0x000fe4000001160e */
        /* <DEDUP_REMOVED lines=10> */
[----:B------:R-:W-:Y:S02]  /*32a0*/  LOP3.LUT R51, R39, 0x300030, R10, 0xf8, !PT ;  /* 0x0030003027337812 */ /* 0x000fe400078ef80a */
[----:B------:R-:W-:Y:S02]  /*32b0*/  LOP3.LUT R10, R5, 0x3f003f, RZ, 0xc0, !PT ;  /* 0x003f003f050a7812 */ /* 0x000fe400078ec0ff */
[--C-:B------:R-:W-:Y:S02]  /*32c0*/  SHF.R.U32.HI R11, RZ, 0x6, R5.reuse ;  /* 0x00000006ff0b7819 */ /* 0x100fe40000011605 */
[----:B------:R-:W-:Y:S02]  /*32d0*/  SHF.R.U32.HI R5, RZ, 0xc, R5 ;  /* 0x0000000cff057819 */ /* 0x000fe40000011605 */
[----:B------:R-:W-:Y:S02]  /*32e0*/  LOP3.LUT R4, R4, 0xf000f, RZ, 0xc0, !PT ;  /* 0x000f000f04047812 */ /* 0x000fe400078ec0ff */
[----:B------:R-:W-:-:S02]  /*32f0*/  LOP3.LUT R37, R37, 0x300030, R34, 0xf8, !PT ;  /* 0x0030003025257812 */ /* 0x000fc400078ef822 */
[----:B------:R-:W-:Y:S02]  /*3300*/  LOP3.LUT R28, R6, 0x3f003f, RZ, 0xc0, !PT ;  /* 0x003f003f061c7812 */ /* 0x000fe400078ec0ff */
[--C-:B------:R-:W-:Y:S02]  /*3310*/  SHF.R.U32.HI R34, RZ, 0x6, R6.reuse ;  /* 0x00000006ff227819 */ /* 0x100fe40000011606 */
[----:B------:R-:W-:Y:S02]  /*3320*/  LOP3.LUT R47, R7, 0x3f003f, RZ, 0xc0, !PT ;  /* 0x003f003f072f7812 */ /* 0x000fe400078ec0ff */
[--C-:B------:R-:W-:Y:S02]  /*3330*/  SHF.R.U32.HI R48, RZ, 0x6, R7.reuse ;  /* 0x00000006ff307819 */ /* 0x100fe40000011607 */
[----:B------:R-:W-:Y:S02]  /*3340*/  SHF.R.U32.HI R2, RZ, 0xc, R7 ;  /* 0x0000000cff027819 */ /* 0x000fe40000011607 */
[----:B------:R-:W-:-:S02]  /*3350*/  SHF.R.U32.HI R6, RZ, 0xc, R6 ;  /* 0x0000000cff067819 */ /* 0x000fc40000011606 */
        /* <DEDUP_REMOVED lines=128> */
.L_x_1824:
        /* <DEDUP_REMOVED lines=51> */
.L_x_1825:
        /* <DEDUP_REMOVED lines=50> */
.L_x_1826:
[----:B------:R-:W-:Y:S01]  /*41b0*/  MOV R93, R0 ;  /* 0x00000000005d7202 */ /* 0x000fe20000000f00 */
[----:B------:R-:W-:Y:S06]  /*41c0*/  @P3 BRA `(.L_x_1819) ;  /* 0x0000000000bc3947 */ /* 0x000fec0003800000 */
[----:B------:R-:W0:Y:S01]  /*41d0*/  LDS.128 R4, [UR5+0xe0] ;  /* 0x0000e005ff047984 */ /* 0x000e220008000c00 */
[----:B------:R-:W-:Y:S02]  /*41e0*/  MOV R55, R12 ;  /* 0x0000000c00377202 */ /* 0x000fe40000000f00 */
[----:B------:R-:W-:Y:S01]  /*41f0*/  MOV R57, R13 ;  /* 0x0000000d00397202 */ /* 0x000fe20000000f00 */
[----:B------:R-:W1:Y:S01]  /*4200*/  LDS.128 R8, [UR5+0xf0] ;  /* 0x0000f005ff087984 */ /* 0x000e620008000c00 */
[----:B------:R-:W-:Y:S02]  /*4210*/  PRMT R44, R44, 0x5410, R43 ;  /* 0x000054102c2c7816 */ /* 0x000fe4000000002b */
[----:B------:R-:W-:Y:S02]  /*4220*/  PRMT R42, R42, 0x5410, R41 ;  /* 0x000054102a2a7816 */ /* 0x000fe40000000029 */
[----:B------:R-:W-:Y:S01]  /*4230*/  MOV R93, R0 ;  /* 0x00000000005d7202 */ /* 0x000fe20000000f00 */
[----:B0-----:R-:W-:-:S02]  /*4240*/  HFMA2 R2, R2, R4, RZ ;  /* 0x0000000402027231 */ /* 0x001fc400000000ff */
[-C--:B------:R-:W-:Y:S02]  /*4250*/  HFMA2 R12, R3, R4.reuse, RZ.H0_H0 ;  /* 0x00000004030c7231 */ /* 0x080fe400000400ff */
[-C--:B------:R-:W-:Y:S02]  /*4260*/  HFMA2 R13, R55, R4.reuse, RZ ;  /* 0x00000004370d7231 */ /* 0x080fe400000000ff */
[----:B------:R-:W-:Y:S02]  /*4270*/  HFMA2 R4, R57, R4, RZ.H0_H0 ;  /* 0x0000000439047231 */ /* 0x000fe400000400ff */
        /* <DEDUP_REMOVED lines=12> */
[-C--:B-1----:R-:W-:Y:S02]  /*4340*/  HFMA2 R4, R29, R8.reuse, R4 ;  /* 0x000000081d047231 */ /* 0x082fe40000000004 */
        /* <DEDUP_REMOVED lines=23> */
.L_x_1819:
[----:B------:R-:W-:-:S04]  /*44c0*/  VIMNMX R0, PT, PT, R95, UR12, PT ;  /* 0x0000000c5f007c48 */ /* 0x000fc8000bfe0100 */
[----:B------:R-:W-:-:S13]  /*44d0*/  ISETP.GT.AND P1, PT, R0, R93, PT ;  /* 0x0000005d0000720c */ /* 0x000fda0003f24270 */
[----:B------:R-:W-:Y:S05]  /*44e0*/  @!P1 BRA `(.L_x_1827) ;  /* 0x0000002000e09947 */ /* 0x000fea0003800000 */
[----:B------:R-:W-:Y:S02]  /*44f0*/  ISETP.EQ.OR P1, PT, R97, 0x3, P0 ;  /* 0x000000036100780c */ /* 0x000fe40000722670 */
[----:B------:R-:W-:-:S11]  /*4500*/  VIMNMX.U32 R90, PT, PT, R95, UR12, PT ;  /* 0x0000000c5f5a7c48 */ /* 0x000fd6000bfe0000 */
.L_x_1832:
[----:B------:R-:W0:Y:S01]  /*4510*/  LDC R89, c[0x0][0x3ac] ;  /* 0x0000eb00ff597b82 */ /* 0x000e220000000800 */
[----:B------:R-:W2:Y:S01]  /*4520*/  LDG.E.128.CONSTANT R12, desc[UR8][R102.64] ;  /* 0x00000008660c7981 */ /* 0x000ea2000c1e9d00 */
[----:B0-----:R-:W-:-:S05]  /*4530*/  IMAD.WIDE R2, R89, 0x4, R102 ;  /* 0x0000000459027825 */ /* 0x001fca00078e0266 */
[----:B------:R0:W3:Y:S01]  /*4540*/  LDG.E.128.CONSTANT R8, desc[UR8][R2.64] ;  /* 0x0000000802087981 */ /* 0x0000e2000c1e9d00 */
[----:B------:R-:W-:-:S05]  /*4550*/  IMAD.WIDE R98, R89, 0x4, R2 ;  /* 0x0000000459627825 */ /* 0x000fca00078e0202 */
[----:B------:R-:W4:Y:S01]  /*4560*/  LDG.E.128.CONSTANT R4, desc[UR8][R98.64] ;  /* 0x0000000862047981 */ /* 0x000f22000c1e9d00 */
[----:B------:R-:W-:Y:S01]  /*4570*/  HFMA2 R0, -RZ, RZ, 0, 0.125 ;  /* 0x00003000ff007431 */ /* 0x000fe200000001ff */
        /* <DEDUP_REMOVED lines=307> */
.L_x_1828:
        /* <DEDUP_REMOVED lines=85> */
.L_x_1830:
        /* <DEDUP_REMOVED lines=82> */
.L_x_1831:
        /* <DEDUP_REMOVED lines=79> */
.L_x_1829:
[----:B------:R-:W-:Y:S01]  /*6810*/  IADD3 R93, PT, PT, R93, 0x20, RZ ;  /* 0x000000205d5d7810 */ /* 0x000fe20007ffe0ff */
[----:B------:R-:W-:Y:S01]  /*6820*/  UIADD3 UR4, UPT, UPT, UR4, 0x40, URZ ;  /* 0x0000004004047890 */ /* 0x000fe2000fffe0ff */
[----:B------:R-:W-:Y:S02]  /*6830*/  IMAD.WIDE R102, R89, 0x4, R98 ;  /* 0x0000000459667825 */ /* 0x000fe400078e0262 */
[----:B------:R-:W-:-:S13]  /*6840*/  ISETP.GE.AND P3, PT, R93, R90, PT ;  /* 0x0000005a5d00720c */ /* 0x000fda0003f66270 */
[----:B------:R-:W-:Y:S05]  /*6850*/  @!P3 BRA `(.L_x_1832) ;  /* 0xffffffdc002cb947 */ /* 0x000fea000383ffff */
[----:B------:R-:W-:-:S07]  /*6860*/  IMAD.WIDE R102, R89, 0xc, R100 ;  /* 0x0000000c59667825 */ /* 0x000fce00078e0264 */
.L_x_1827:
[----:B------:R-:W0:Y:S02]  /*6870*/  LDCU UR5, c[0x0][0x3dc] ;  /* 0x00007b80ff0577ac */ /* 0x000e240008000800 */
[----:B0-----:R-:W-:-:S04]  /*6880*/  VIMNMX R0, PT, PT, R95, UR5, PT ;  /* 0x000000055f007c48 */ /* 0x001fc8000bfe0100 */
[----:B------:R-:W-:-:S13]  /*6890*/  ISETP.GT.AND P1, PT, R0, R93, PT ;  /* 0x0000005d0000720c */ /* 0x000fda0003f24270 */
[----:B------:R-:W-:Y:S05]  /*68a0*/  @!P1 BRA `(.L_x_1833) ;  /* 0x0000001000c09947 */ /* 0x000fea0003800000 */
[----:B------:R-:W-:Y:S01]  /*68b0*/  ISETP.EQ.OR P0, PT, R97, 0x3, P0 ;  /* 0x000000036100780c */ /* 0x000fe20000702670 */
[----:B------:R-:W-:-:S12]  /*68c0*/  UIADD3 UR4, UPT, UPT, UR4, 0x80, URZ ;  /* 0x0000008004047890 */ /* 0x000fd8000fffe0ff */
.L_x_1838:
[----:B------:R-:W2:Y:S01]  /*68d0*/  LDG.E.128.CONSTANT R4, desc[UR8][R102.64] ;  /* 0x0000000866047981 */ /* 0x000ea2000c1e9d00 */
[----:B------:R-:W-:Y:S01]  /*68e0*/  MOV R8, 0x3400 ;  /* 0x0000340000087802 */ /* 0x000fe20000000f00 */
[----:B------:R-:W-:Y:S01]  /*68f0*/  HFMA2 R35, -RZ, RZ, 0, 0.0625 ;  /* 0x00002c00ff237431 */ /* 0x000fe200000001ff */
[----:B------:R-:W-:Y:S02]  /*6900*/  MOV R2, 0x2400 ;  /* 0x0000240000027802 */ /* 0x000fe40000000f00 */
[----:B------:R-:W-:Y:S02]  /*6910*/  ISETP.NE.AND P1, PT, R94, RZ, PT ;  /* 0x000000ff5e00720c */ /* 0x000fe40003f25270 */
[----:B------:R-:W-:Y:S02]  /*6920*/  PRMT R8, R2, 0x5410, R8 ;  /* 0x0000541002087816 */ /* 0x000fe40000000008 */
[----:B------:R-:W-:Y:S02]  /*6930*/  PRMT R35, R35, 0x5410, R35 ;  /* 0x0000541023237816 */ /* 0x000fe40000000023 */
[----:B------:R-:W-:-:S02]  /*6940*/  ISETP.NE.AND P2, PT, R97, 0x1, PT ;  /* 0x000000016100780c */ /* 0x000fc40003f45270 */
[C---:B--2---:R-:W-:Y:S02]  /*6950*/  LOP3.LUT R49, R6.reuse, 0x30003, RZ, 0xc0, !PT ;  /* 0x0003000306317812 */ /* 0x044fe400078ec0ff */
[C---:B------:R-:W-:Y:S02]  /*6960*/  LOP3.LUT R12, R6.reuse, 0xc000c, RZ, 0xc0, !PT ;  /* 0x000c000c060c7812 */ /* 0x040fe400078ec0ff */
[C---:B-----5:R-:W-:Y:S02]  /*6970*/  LOP3.LUT R20, R6.reuse, 0x300030, RZ, 0xc0, !PT ;  /* 0x0030003006147812 */ /* 0x060fe400078ec0ff */
[----:B------:R-:W-:Y:S02]  /*6980*/  LOP3.LUT R34, R6, 0xc000c0, RZ, 0xc0, !PT ;  /* 0x00c000c006227812 */ /* 0x000fe400078ec0ff */
[----:B------:R-:W-:Y:S02]  /*6990*/  SHF.R.U32.HI R50, RZ, 0x8, R6 ;  /* 0x00000008ff327819 */ /* 0x000fe40000011606 */
[----:B------:R-:W-:-:S02]  /*69a0*/  LOP3.LUT R6, R7, 0xc000c, RZ, 0xc0, !PT ;  /* 0x000c000c07067812 */ /* 0x000fc400078ec0ff */
[----:B------:R-:W-:Y:S02]  /*69b0*/  SHF.R.U32.HI R48, RZ, 0x8, R5 ;  /* 0x00000008ff307819 */ /* 0x000fe40000011605 */
[----:B------:R-:W-:Y:S02]  /*69c0*/  LOP3.LUT R13, R6, 0x64006400, RZ, 0xfc, !PT ;  /* 0x64006400060d7812 */ /* 0x000fe400078efcff */
[C---:B------:R-:W-:Y:S02]  /*69d0*/  LOP3.LUT R9, R4.reuse, 0x30003, RZ, 0xc0, !PT ;  /* 0x0003000304097812 */ /* 0x040fe400078ec0ff */
[C---:B------:R-:W-:Y:S01]  /*69e0*/  LOP3.LUT R2, R4.reuse, 0xc000c, RZ, 0xc0, !PT ;  /* 0x000c000c04027812 */ /* 0x040fe200078ec0ff */
[----:B------:R-:W-:Y:S01]  /*69f0*/  HFMA2 R13, R13, R8.H1_H1, -258, -258 ;  /* 0xdc08dc080d0d7431 */ /* 0x000fe20000060008 */
[C---:B------:R-:W-:Y:S02]  /*6a00*/  LOP3.LUT R10, R4.reuse, 0x300030, RZ, 0xc0, !PT ;  /* 0x00300030040a7812 */ /* 0x040fe400078ec0ff */
[----:B------:R-:W-:-:S02]  /*6a10*/  LOP3.LUT R11, R4, 0xc000c0, RZ, 0xc0, !PT ;  /* 0x00c000c0040b7812 */ /* 0x000fc400078ec0ff */
[----:B------:R-:W-:Y:S02]  /*6a20*/  LOP3.LUT R3, R5, 0xc000c, RZ, 0xc0, !PT ;  /* 0x000c000c05037812 */ /* 0x000fe400078ec0ff */
[C---:B------:R-:W-:Y:S02]  /*6a30*/  LOP3.LUT R51, R7.reuse, 0x30003, RZ, 0xc0, !PT ;  /* 0x0003000307337812 */ /* 0x040fe400078ec0ff */
[C---:B------:R-:W-:Y:S02]  /*6a40*/  LOP3.LUT R28, R7.reuse, 0x300030, RZ, 0xc0, !PT ;  /* 0x00300030071c7812 */ /* 0x040fe400078ec0ff */
[----:B------:R-:W-:Y:S02]  /*6a50*/  LOP3.LUT R36, R7, 0xc000c0, RZ, 0xc0, !PT ;  /* 0x00c000c007247812 */ /* 0x000fe400078ec0ff */
[----:B------:R-:W-:Y:S02]  /*6a60*/  SHF.R.U32.HI R52, RZ, 0x8, R7 ;  /* 0x00000008ff347819 */ /* 0x000fe40000011607 */
[----:B------:R-:W-:-:S02]  /*6a70*/  LOP3.LUT R6, R48, 0xc000c, RZ, 0xc0, !PT ;  /* 0x000c000c30067812 */ /* 0x000fc400078ec0ff */
[----:B------:R-:W-:Y:S02]  /*6a80*/  SHF.R.U32.HI R4, RZ, 0x8, R4 ;  /* 0x00000008ff047819 */ /* 0x000fe40000011604 */
[----:B------:R-:W-:Y:S02]  /*6a90*/  LOP3.LUT R7, R50, 0xc000c, RZ, 0xc0, !PT ;  /* 0x000c000c32077812 */ /* 0x000fe400078ec0ff */
[C---:B------:R-:W-:Y:S02]  /*6aa0*/  LOP3.LUT R46, R5.reuse, 0x30003, RZ, 0xc0, !PT ;  /* 0x00030003052e7812 */ /* 0x040fe400078ec0ff */
[C---:B------:R-:W-:Y:S02]  /*6ab0*/  LOP3.LUT R18, R5.reuse, 0x300030, RZ, 0xc0, !PT ;  /* 0x0030003005127812 */ /* 0x040fe400078ec0ff */
[----:B------:R-:W-:Y:S02]  /*6ac0*/  LOP3.LUT R33, R5, 0xc000c0, RZ, 0xc0, !PT ;  /* 0x00c000c005217812 */ /* 0x000fe400078ec0ff */
        /* <DEDUP_REMOVED lines=19> */
[----:B------:R-:W-:Y:S01]  /*6c00*/  LOP3.LUT R18, R52, 0x300030, RZ, 0xc0, !PT ;  /* 0x0030003034127812 */ /* 0x000fe200078ec0ff */
[-C--:B------:R-:W-:Y:S01]  /*6c10*/  HFMA2 R30, R6, R35.reuse.H1_H1, -66, -66 ;  /* 0xd420d420061e7431 */ /* 0x080fe20000060023 */
        /* <DEDUP_REMOVED lines=23> */
[-C--:B------:R-:W-:Y:S01]  /*6d90*/  HFMA2 R20, R20, R35.reuse.H1_H1, -66, -66 ;  /* 0xd420d42014147431 */ /* 0x080fe20000060023 */
[----:B------:R-:W-:Y:S01]  /*6da0*/  LOP3.LUT R4, R4, 0x30003, RZ, 0xc0, !PT ;  /* 0x0003000304047812 */ /* 0x000fe200078ec0ff */
[----:B------:R-:W-:Y:S01]  /*6db0*/  HFMA2 R28, R28, R35.H1_H1, -66, -66 ;  /* 0xd420d4201c1c7431 */ /* 0x000fe20000060023 */
        /* <DEDUP_REMOVED lines=74> */
.L_x_1834:
        /* <DEDUP_REMOVED lines=49> */
.L_x_1836:
        /* <DEDUP_REMOVED lines=48> */
.L_x_1837:
        /* <DEDUP_REMOVED lines=46> */
.L_x_1835:
[----:B------:R-:W0:Y:S01]  /*7b50*/  LDC R89, c[0x0][0x3ac] ;  /* 0x0000eb00ff597b82 */ /* 0x000e220000000800 */
[----:B------:R-:W-:Y:S01]  /*7b60*/  IADD3 R93, PT, PT, R93, 0x10, RZ ;  /* 0x000000105d5d7810 */ /* 0x000fe20007ffe0ff */
[----:B------:R-:W-:-:S03]  /*7b70*/  UIADD3 UR4, UPT, UPT, UR4, 0x20, URZ ;  /* 0x0000002004047890 */ /* 0x000fc6000fffe0ff */
[----:B------:R-:W-:Y:S01]  /*7b80*/  ISETP.GE.AND P1, PT, R93, R0, PT ;  /* 0x000000005d00720c */ /* 0x000fe20003f26270 */
[----:B0-----:R-:W-:-:S12]  /*7b90*/  IMAD.WIDE R102, R89, 0x4, R102 ;  /* 0x0000000459667825 */ /* 0x001fd800078e0266 */
[----:B------:R-:W-:Y:S05]  /*7ba0*/  @!P1 BRA `(.L_x_1838) ;  /* 0xffffffec00489947 */ /* 0x000fea000383ffff */
.L_x_1833:
        /* <DEDUP_REMOVED lines=10> */
.L_x_1842:
[----:B------:R-:W0:Y:S02]  /*7c50*/  LDS R2, [R0] ;  /* 0x0000000000027984 */ /* 0x000e240000000800 */
[----:B0-----:R-:W-:-:S05]  /*7c60*/  HADD2 R3, R2, R40 ;  /* 0x0000002802037230 */ /* 0x001fca0000000000 */
[----:B------:R-:W0:Y:S02]  /*7c70*/  ATOMS.CAST.SPIN P0, [R0], R2, R3 ;  /* 0x000000020000758d */ /* 0x000e240001800003 */
[----:B0-----:R-:W-:Y:S05]  /*7c80*/  @!P0 BRA `(.L_x_1842) ;  /* 0xfffffffc00f08947 */ /* 0x001fea000383ffff */
[----:B------:R-:W-:Y:S05]  /*7c90*/  BRA `(.L_x_1840) ;  /* 0x00000000000c7947 */ /* 0x000fea0003800000 */
.L_x_1841:
[----:B------:R-:W2:Y:S02]  /*7ca0*/  LD.E R0, desc[UR8][R4.64] ;  /* 0x0000000804007980 */ /* 0x000ea4000c101900 */
[----:B--2---:R-:W-:-:S05]  /*7cb0*/  IADD3 R3, PT, PT, R40, R0, RZ ;  /* 0x0000000028037210 */ /* 0x004fca0007ffe0ff */
[----:B------:R0:W-:Y:S02]  /*7cc0*/  ST.E desc[UR8][R4.64], R3 ;  /* 0x0000000304007985 */ /* 0x0001e4000c101908 */
.L_x_1840:
[----:B------:R-:W-:Y:S05]  /*7cd0*/  BSYNC.RECONVERGENT B0 ;  /* 0x0000000000007941 */ /* 0x000fea0003800200 */
.L_x_1839:
[----:B------:R1:W-:Y:S01]  /*7ce0*/  ATOM.E.ADD.F16x2.RN.STRONG.GPU P0, RZ, desc[UR8][R4.64+0x4], R27 ;  /* 0x8000041b04ff79a2 */ /* 0x0003e2000c10e108 */
[----:B------:R-:W-:Y:S04]  /*7cf0*/  BSSY.RECONVERGENT B0, `(.L_x_1843) ;  /* 0x000000e000007945 */ /* 0x000fe80003800200 */
[----:B-1----:R-:W-:Y:S05]  /*7d00*/  @P0 BRA `(.L_x_1844) ;  /* 0x0000000000300947 */ /* 0x002fea0003800000 */
[----:B------:R-:W1:Y:S02]  /*7d10*/  QSPC.E.S P0, RZ, [R4+0x4] ;  /* 0x0000040004ff73aa */ /* 0x000e640000000500 */
[----:B-1----:R-:W-:Y:S05]  /*7d20*/  @!P0 BRA `(.L_x_1845) ;  /* 0x00000000001c8947 */ /* 0x002fea0003800000 */
[----:B------:R-:W-:-:S04]  /*7d30*/  MOV R2, R4 ;  /* 0x0000000400027202 */ /* 0x000fc80000000f00 */
[----:B------:R-:W-:-:S07]  /*7d40*/  MOV R0, R2 ;  /* 0x0000000200007202 */ /* 0x000fce0000000f00 */
.L_x_1846:
[----:B------:R-:W0:Y:S02]  /*7d50*/  LDS R2, [R0+0x4] ;  /* 0x0000040000027984 */ /* 0x000e240000000800 */
[----:B0-----:R-:W-:-:S05]  /*7d60*/  HFMA2 R3, R2, 1, 1, R27 ;  /* 0x3c003c0002037831 */ /* 0x001fca000000001b */
[----:B------:R-:W0:Y:S02]  /*7d70*/  ATOMS.CAST.SPIN P0, [R0+0x4], R2, R3 ;  /* 0x000004020000758d */ /* 0x000e240001800003 */
[----:B0-----:R-:W-:Y:S05]  /*7d80*/  @!P0 BRA `(.L_x_1846) ;  /* 0xfffffffc00f08947 */ /* 0x001fea000383ffff */
[----:B------:R-:W-:Y:S05]  /*7d90*/  BRA `(.L_x_1844) ;  /* 0x00000000000c7947 */ /* 0x000fea0003800000 */
.L_x_1845:
[----:B------:R-:W0:Y:S02]  /*7da0*/  LD.E R0, desc[UR8][R4.64+0x4] ;  /* 0x0000040804007980 */ /* 0x000e24000c101900 */
[----:B0-----:R-:W-:-:S05]  /*7db0*/  IADD3 R3, PT, PT, R27, R0, RZ ;  /* 0x000000001b037210 */ /* 0x001fca0007ffe0ff */
[----:B------:R1:W-:Y:S02]  /*7dc0*/  ST.E desc[UR8][R4.64+0x4], R3 ;  /* 0x0000040304007985 */ /* 0x0003e4000c101908 */
.L_x_1844:
[----:B------:R-:W-:Y:S05]  /*7dd0*/  BSYNC.RECONVERGENT B0 ;  /* 0x0000000000007941 */ /* 0x000fea0003800200 */
.L_x_1843:
        /* <DEDUP_REMOVED lines=9> */
.L_x_1850:
[----:B------:R-:W0:Y:S02]  /*7e70*/  LDS R2, [R0] ;  /* 0x0000000000027984 */ /* 0x000e240000000800 */
[----:B0-----:R-:W-:-:S05]  /*7e80*/  HADD2 R3, R2, R26 ;  /* 0x0000001a02037230 */ /* 0x001fca0000000000 */
[----:B------:R-:W0:Y:S02]  /*7e90*/  ATOMS.CAST.SPIN P0, [R0], R2, R3 ;  /* 0x000000020000758d */ /* 0x000e240001800003 */
[----:B0-----:R-:W-:Y:S05]  /*7ea0*/  @!P0 BRA `(.L_x_1850) ;  /* 0xfffffffc00f08947 */ /* 0x001fea000383ffff */
[----:B------:R-:W-:Y:S05]  /*7eb0*/  BRA `(.L_x_1848) ;  /* 0x00000000000c7947 */ /* 0x000fea0003800000 */
.L_x_1849:
[----:B------:R-:W2:Y:S02]  /*7ec0*/  LD.E R0, desc[UR8][R4.64] ;  /* 0x0000000804007980 */ /* 0x000ea4000c101900 */
[----:B--2---:R-:W-:-:S05]  /*7ed0*/  IADD3 R3, PT, PT, R26, R0, RZ ;  /* 0x000000001a037210 */ /* 0x004fca0007ffe0ff */
[----:B------:R0:W-:Y:S02]  /*7ee0*/  ST.E desc[UR8][R4.64], R3 ;  /* 0x0000000304007985 */ /* 0x0001e4000c101908 */
.L_x_1848:
[----:B------:R-:W-:Y:S05]  /*7ef0*/  BSYNC.RECONVERGENT B0 ;  /* 0x0000000000007941 */ /* 0x000fea0003800200 */
.L_x_1847:
[----:B------:R1:W-:Y:S01]  /*7f00*/  ATOM.E.ADD.F16x2.RN.STRONG.GPU P0, RZ, desc[UR8][R4.64+0x4], R25 ;  /* 0x8000041904ff79a2 */ /* 0x0003e2000c10e108 */
[----:B------:R-:W-:Y:S04]  /*7f10*/  BSSY.RECONVERGENT B0, `(.L_x_1851) ;  /* 0x000000e000007945 */ /* 0x000fe80003800200 */
[----:B-1----:R-:W-:Y:S05]  /*7f20*/  @P0 BRA `(.L_x_1852) ;  /* 0x0000000000300947 */ /* 0x002fea0003800000 */
[----:B------:R-:W1:Y:S02]  /*7f30*/  QSPC.E.S P0, RZ, [R4+0x4] ;  /* 0x0000040004ff73aa */ /* 0x000e640000000500 */
[----:B-1----:R-:W-:Y:S05]  /*7f40*/  @!P0 BRA `(.L_x_1853) ;  /* 0x00000000001c8947 */ /* 0x002fea0003800000 */
[----:B------:R-:W-:-:S04]  /*7f50*/  MOV R2, R4 ;  /* 0x0000000400027202 */ /* 0x000fc80000000f00 */
[----:B------:R-:W-:-:S07]  /*7f60*/  MOV R0, R2 ;  /* 0x0000000200007202 */ /* 0x000fce0000000f00 */
.L_x_1854:
[----:B------:R-:W0:Y:S02]  /*7f70*/  LDS R2, [R0+0x4] ;  /* 0x0000040000027984 */ /* 0x000e240000000800 */
[----:B0-----:R-:W-:-:S05]  /*7f80*/  HFMA2 R3, R2, 1, 1, R25 ;  /* 0x3c003c0002037831 */ /* 0x001fca0000000019 */
[----:B------:R-:W0:Y:S02]  /*7f90*/  ATOMS.CAST.SPIN P0, [R0+0x4], R2, R3 ;  /* 0x000004020000758d */ /* 0x000e240001800003 */
[----:B0-----:R-:W-:Y:S05]  /*7fa0*/  @!P0 BRA `(.L_x_1854) ;  /* 0xfffffffc00f08947 */ /* 0x001fea000383ffff */
[----:B------:R-:W-:Y:S05]  /*7fb0*/  BRA `(.L_x_1852) ;  /* 0x00000000000c7947 */ /* 0x000fea0003800000 */
.L_x_1853:
[----:B------:R-:W0:Y:S02]  /*7fc0*/  LD.E R0, desc[UR8][R4.64+0x4] ;  /* 0x0000040804007980 */ /* 0x000e24000c101900 */
[----:B0-----:R-:W-:-:S05]  /*7fd0*/  IADD3 R3, PT, PT, R25, R0, RZ ;  /* 0x0000000019037210 */ /* 0x001fca0007ffe0ff */
[----:B------:R1:W-:Y:S02]  /*7fe0*/  ST.E desc[UR8][R4.64+0x4], R3 ;  /* 0x0000040304007985 */ /* 0x0003e4000c101908 */
.L_x_1852:
[----:B------:R-:W-:Y:S05]  /*7ff0*/  BSYNC.RECONVERGENT B0 ;  /* 0x0000000000007941 */ /* 0x000fea0003800200 */
.L_x_1851:
        /* <DEDUP_REMOVED lines=10> */
.L_x_1858:
[----:B------:R-:W0:Y:S02]  /*80a0*/  LDS R2, [R0] ;  /* 0x0000000000027984 */ /* 0x000e240000000800 */
[----:B0-----:R-:W-:-:S05]  /*80b0*/  HADD2 R3, R2, R24 ;  /* 0x0000001802037230 */ /* 0x001fca0000000000 */
[----:B------:R-:W0:Y:S02]  /*80c0*/  ATOMS.CAST.SPIN P0, [R0], R2, R3 ;  /* 0x000000020000758d */ /* 0x000e240001800003 */
[----:B0-----:R-:W-:Y:S05]  /*80d0*/  @!P0 BRA `(.L_x_1858) ;  /* 0xfffffffc00f08947 */ /* 0x001fea000383ffff */
[----:B------:R-:W-:Y:S05]  /*80e0*/  BRA `(.L_x_1856) ;  /* 0x00000000000c7947 */ /* 0x000fea0003800000 */
.L_x_1857:
[----:B------:R-:W2:Y:S02]  /*80f0*/  LD.E R0, desc[UR8][R4.64] ;  /* 0x0000000804007980 */ /* 0x000ea4000c101900 */
[----:B--2---:R-:W-:-:S05]  /*8100*/  IADD3 R3, PT, PT, R24, R0, RZ ;  /* 0x0000000018037210 */ /* 0x004fca0007ffe0ff */
[----:B------:R0:W-:Y:S02]  /*8110*/  ST.E desc[UR8][R4.64], R3 ;  /* 0x0000000304007985 */ /* 0x0001e4000c101908 */
.L_x_1856:
[----:B------:R-:W-:Y:S05]  /*8120*/  BSYNC.RECONVERGENT B0 ;  /* 0x0000000000007941 */ /* 0x000fea0003800200 */
.L_x_1855:
[----:B------:R1:W-:Y:S01]  /*8130*/  ATOM.E.ADD.F16x2.RN.STRONG.GPU P0, RZ, desc[UR8][R4.64+0x4], R23 ;  /* 0x8000041704ff79a2 */ /* 0x0003e2000c10e108 */
[----:B------:R-:W-:Y:S04]  /*8140*/  BSSY.RECONVERGENT B0, `(.L_x_1859) ;  /* 0x000000e000007945 */ /* 0x000fe80003800200 */
[----:B-1----:R-:W-:Y:S05]  /*8150*/  @P0 BRA `(.L_x_1860) ;  /* 0x0000000000300947 */ /* 0x002fea0003800000 */
[----:B------:R-:W1:Y:S02]  /*8160*/  QSPC.E.S P0, RZ, [R4+0x4] ;  /* 0x0000040004ff73aa */ /* 0x000e640000000500 */
[----:B-1----:R-:W-:Y:S05]  /*8170*/  @!P0 BRA `(.L_x_1861) ;  /* 0x00000000001c8947 */ /* 0x002fea0003800000 */
[----:B------:R-:W-:-:S04]  /*8180*/  MOV R2, R4 ;  /* 0x0000000400027202 */ /* 0x000fc80000000f00 */
[----:B------:R-:W-:-:S07]  /*8190*/  MOV R0, R2 ;  /* 0x0000000200007202 */ /* 0x000fce0000000f00 */
.L_x_1862:
[----:B------:R-:W0:Y:S02]  /*81a0*/  LDS R2, [R0+0x4] ;  /* 0x0000040000027984 */ /* 0x000e240000000800 */
[----:B0-----:R-:W-:-:S05]  /*81b0*/  HFMA2 R3, R2, 1, 1, R23 ;  /* 0x3c003c0002037831 */ /* 0x001fca0000000017 */
[----:B------:R-:W0:Y:S02]  /*81c0*/  ATOMS.CAST.SPIN P0, [R0+0x4], R2, R3 ;  /* 0x000004020000758d */ /* 0x000e240001800003 */
[----:B0-----:R-:W-:Y:S05]  /*81d0*/  @!P0 BRA `(.L_x_1862) ;  /* 0xfffffffc00f08947 */ /* 0x001fea000383ffff */
[----:B------:R-:W-:Y:S05]  /*81e0*/  BRA `(.L_x_1860) ;  /* 0x00000000000c7947 */ /* 0x000fea0003800000 */
.L_x_1861:
[----:B------:R-:W0:Y:S02]  /*81f0*/  LD.E R0, desc[UR8][R4.64+0x4] ;  /* 0x0000040804007980 */ /* 0x000e24000c101900 */
[----:B0-----:R-:W-:-:S05]  /*8200*/  IADD3 R3, PT, PT, R23, R0, RZ ;  /* 0x0000000017037210 */ /* 0x001fca0007ffe0ff */
[----:B------:R1:W-:Y:S02]  /*8210*/  ST.E desc[UR8][R4.64+0x4], R3 ;  /* 0x0000040304007985 */ /* 0x0003e4000c101908 */
.L_x_1860:
[----:B------:R-:W-:Y:S05]  /*8220*/  BSYNC.RECONVERGENT B0 ;  /* 0x0000000000007941 */ /* 0x000fea0003800200 */
.L_x_1859:
        /* <DEDUP_REMOVED lines=10> */
.L_x_1866:
[----:B------:R-:W0:Y:S02]  /*82d0*/  LDS R2, [R0] ;  /* 0x0000000000027984 */ /* 0x000e240000000800 */
[----:B0-----:R-:W-:-:S05]  /*82e0*/  HADD2 R3, R2, R22 ;  /* 0x0000001602037230 */ /* 0x001fca0000000000 */
[----:B------:R-:W0:Y:S02]  /*82f0*/  ATOMS.CAST.SPIN P0, [R0], R2, R3 ;  /* 0x000000020000758d */ /* 0x000e240001800003 */
[----:B0-----:R-:W-:Y:S05]  /*8300*/  @!P0 BRA `(.L_x_1866) ;  /* 0xfffffffc00f08947 */ /* 0x001fea000383ffff */
[----:B------:R-:W-:Y:S05]  /*8310*/  BRA `(.L_x_1864) ;  /* 0x00000000000c7947 */ /* 0x000fea0003800000 */
.L_x_1865:
[----:B------:R-:W2:Y:S02]  /*8320*/  LD.E R0, desc[UR8][R4.64] ;  /* 0x0000000804007980 */ /* 0x000ea4000c101900 */
[----:B--2---:R-:W-:-:S05]  /*8330*/  IADD3 R3, PT, PT, R22, R0, RZ ;  /* 0x0000000016037210 */ /* 0x004fca0007ffe0ff */
[----:B------:R0:W-:Y:S02]  /*8340*/  ST.E desc[UR8][R4.64], R3 ;  /* 0x0000000304007985 */ /* 0x0001e4000c101908 */
.L_x_1864:
[----:B------:R-:W-:Y:S05]  /*8350*/  BSYNC.RECONVERGENT B0 ;  /* 0x0000000000007941 */ /* 0x000fea0003800200 */
.L_x_1863:
[----:B------:R1:W-:Y:S02]  /*8360*/  ATOM.E.ADD.F16x2.RN.STRONG.GPU P0, RZ, desc[UR8][R4.64+0x4], R21 ;  /* 0x8000041504ff79a2 */ /* 0x0003e4000c10e108 */
[----:B-1----:R-:W-:Y:S05]  /*8370*/  @P0 EXIT ;  /* 0x000000000000094d */ /* 0x002fea0003800000 */
[----:B------:R-:W1:Y:S02]  /*8380*/  QSPC.E.S P0, RZ, [R4+0x4] ;  /* 0x0000040004ff73aa */ /* 0x000e640000000500 */
[----:B-1----:R-:W-:Y:S05]  /*8390*/  @!P0 BRA `(.L_x_1867) ;  /* 0x00000000001c8947 */ /* 0x002fea0003800000 */
[----:B------:R-:W-:-:S04]  /*83a0*/  MOV R2, R4 ;  /* 0x0000000400027202 */ /* 0x000fc80000000f00 */
[----:B------:R-:W-:-:S07]  /*83b0*/  MOV R0, R2 ;  /* 0x0000000200007202 */ /* 0x000fce0000000f00 */
.L_x_1868:
[----:B------:R-:W0:Y:S02]  /*83c0*/  LDS R2, [R0+0x4] ;  /* 0x0000040000027984 */ /* 0x000e240000000800 */
[----:B0-----:R-:W-:-:S05]  /*83d0*/  HFMA2 R3, R2, 1, 1, R21 ;  /* 0x3c003c0002037831 */ /* 0x001fca0000000015 */
[----:B------:R-:W0:Y:S02]  /*83e0*/  ATOMS.CAST.SPIN P0, [R0+0x4], R2, R3 ;  /* 0x000004020000758d */ /* 0x000e240001800003 */
[----:B0-----:R-:W-:Y:S05]  /*83f0*/  @!P0 BRA `(.L_x_1868) ;  /* 0xfffffffc00f08947 */ /* 0x001fea000383ffff */
[----:B------:R-:W-:Y:S05]  /*8400*/  EXIT ;  /* 0x000000000000794d */ /* 0x000fea0003800000 */
.L_x_1867:
[----:B------:R-:W0:Y:S02]  /*8410*/  LD.E R0, desc[UR8][R4.64+0x4] ;  /* 0x0000040804007980 */ /* 0x000e24000c101900 */
[----:B0-----:R-:W-:-:S05]  /*8420*/  IADD3 R3, PT, PT, R21, R0, RZ ;  /* 0x0000000015037210 */ /* 0x001fca0007ffe0ff */
[----:B------:R-:W-:Y:S01]  /*8430*/  ST.E desc[UR8][R4.64+0x4], R3 ;  /* 0x0000040304007985 */ /* 0x000fe2000c101908 */
[----:B------:R-:W-:Y:S05]  /*8440*/  EXIT ;  /* 0x000000000000794d */ /* 0x000fea0003800000 */
.L_x_1869:
        /* <DEDUP_REMOVED lines=11> */
.L_x_5305:


//--------------------- .text._Z23gemm_half_q_half_kernelILi4ELi128ELb1ELb0ELi32EEvPK6__halfPKjS4_S2_PS0_iiiiPKtS7_iiiiiibS2_i --------------------------
	.section	.text._Z23gemm_half_q_half_kernelILi4ELi128ELb1ELb0ELi32EEvPK6__halfPKjS4_S2_PS0_iiiiPKtS7_iiiiiibS2_i,"ax",@progbits
	.align	128
        .global         _Z23gemm_half_q_half_kernelILi4ELi128ELb1ELb0ELi32EEvPK6__halfPKjS4_S2_PS0_iiiiPKtS7_iiiiiibS2_i
        .type           _Z23gemm_half_q_half_kernelILi4ELi128ELb1ELb0ELi32EEvPK6__halfPKjS4_S2_PS0_iiiiPKtS7_iiiiiibS2_i,@function
        .size           _Z23gemm_half_q_half_kernelILi4ELi128ELb1ELb0ELi32EEvPK6__halfPKjS4_S2_PS0_iiiiPKtS7_iiiiiibS2_i,(.L_x_5306 - _Z23gemm_half_q_half_kernelILi4ELi128ELb1ELb0ELi32EEvPK6__halfPKjS4_S2_PS0_iiiiPKtS7_iiiiiibS2_i)
        .other          _Z23gemm_half_q_half_kernelILi4ELi128ELb1ELb0ELi32EEvPK6__halfPKjS4_S2_PS0_iiiiPKtS7_iiiiiibS2_i,@"STO_CUDA_ENTRY STV_DEFAULT"
_Z23gemm_half_q_half_kernelILi4ELi128ELb1ELb0ELi32EEvPK6__halfPKjS4_S2_PS0_iiiiPKtS7_iiiiiibS2_i:
.text._Z23gemm_half_q_half_kernelILi4ELi128ELb1ELb0ELi32EEvPK6__halfPKjS4_S2_PS0_iiiiPKtS7_iiiiiibS2_i:
[----:B------:R-:W-:Y:S08]  /*0000*/  LDC R1, c[0x0][0x37c] ;  /* 0x0000df00ff017b82 */ /* 0x000ff00000000800 */
[----:B------:R-:W0:Y:S01]  /*0010*/  S2UR UR6, SR_CTAID.Y ;  /* 0x00000000000679c3 */ /* 0x000e220000002600 */
[----:B------:R-:W0:Y:S02]  /*0020*/  LDCU UR5, c[0x0][0x3a8] ;  /* 0x00007500ff0577ac */ /* 0x000e240008000800 */
[----:B0-----:R-:W-:-:S04]  /*0030*/  UIMAD UR13, UR6, -0x4, UR5 ;  /* 0xfffffffc060d78a4 */ /* 0x001fc8000f8e0205 */
[----:B------:R-:W-:-:S06]  /*0040*/  UISETP.GE.AND UP0, UPT, UR13, 0x1, UPT ;  /* 0x000000010d00788c */ /* 0x000fcc000bf06270 */
[----:B------:R-:W-:-:S13]  /*0050*/  PLOP3.LUT P0, PT, PT, PT, UP0, 0x80, 0x8 ;  /* 0x000000000008781c */ /* 0x000fda0003f0f008 */
[----:B------:R-:W-:Y:S05]  /*0060*/  @!P0 EXIT ;  /* 0x000000000000894d */ /* 0x000fea0003800000 */
[----:B------:R-:W0:Y:S01]  /*0070*/  LDC.64 R6, c[0x0][0x3e8] ;  /* 0x0000fa00ff067b82 */ /* 0x000e220000000a00 */
[----:B------:R-:W0:Y:S01]  /*0080*/  LDCU.64 UR10, c[0x0][0x358] ;  /* 0x00006b00ff0a77ac */ /* 0x000e220008000a00 */
[----:B------:R-:W1:Y:S06]  /*0090*/  S2R R3, SR_TID.X ;  /* 0x0000000000037919 */ /* 0x000e6c0000002100 */
[----:B------:R-:W2:Y:S01]  /*00a0*/  LDC R5, c[0x0][0x3b0] ;  /* 0x0000ec00ff057b82 */ /* 0x000ea20000000800 */
[----:B0-----:R-:W3:Y:S07]  /*00b0*/  LDG.E.U16 R47, desc[UR10][R6.64] ;  /* 0x0000000a062f7981 */ /* 0x001eee000c1e1500 */
[----:B------:R-:W0:Y:S01]  /*00c0*/  S2UR UR12, SR_CTAID.X ;  /* 0x00000000000c79c3 */ /* 0x000e220000002500 */
[----:B------:R-:W-:Y:S01]  /*00d0*/  UISETP.NE.AND UP2, UPT, UR13, 0x1, UPT ;  /* 0x000000010d00788c */ /* 0x000fe2000bf45270 */
[----:B------:R-:W-:Y:S01]  /*00e0*/  PRMT R13, RZ, 0x7610, R13 ;  /* 0x00007610ff0d7816 */ /* 0x000fe2000000000d */
[----:B------:R-:W4:Y:S01]  /*00f0*/  S2R R0, SR_CTAID.Z ;  /* 0x0000000000007919 */ /* 0x000f220000002700 */
[----:B------:R-:W-:Y:S01]  /*0100*/  PRMT R14, RZ, 0x7610, R14 ;  /* 0x00007610ff0e7816 */ /* 0x000fe2000000000e */
[----:B------:R-:W-:Y:S01]  /*0110*/  UPLOP3.LUT UP0, UPT, UPT, UPT, UPT, 0x80, 0x8 ;  /* 0x000000000008789c */ /* 0x000fe20003f0f070 */
[----:B---3--:R-:W-:-:S04]  /*0120*/  PRMT R2, R47, 0x7610, R2 ;  /* 0x000076102f027816 */ /* 0x008fc80000000002 */
[----:B012-4-:R-:W-:Y:S06]  /*0130*/  BRA.U !UP2, `(.L_x_1870) ;  /* 0x000000010a487547 */ /* 0x017fec000b800000 */
        /* <DEDUP_REMOVED lines=18> */
.L_x_1870:
[----:B------:R-:W-:Y:S01]  /*0260*/  PRMT R2, R2, 0x9910, RZ ;  /* 0x0000991002027816 */ /* 0x000fe200000000ff */
[----:B------:R-:W-:Y:S01]  /*0270*/  UISETP.LT.U32.AND UP1, UPT, UR13, 0x4, UPT ;  /* 0x000000040d00788c */ /* 0x000fe2000bf21070 */
[----:B------:R-:W-:Y:S02]  /*0280*/  SHF.L.U32 R6, R0, 0x5, RZ ;  /* 0x0000000500067819 */ /* 0x000fe400000006ff */
[----:B------:R-:W-:Y:S02]  /*0290*/  ISETP.NE.AND P0, PT, R2, RZ, PT ;  /* 0x000000ff0200720c */ /* 0x000fe40003f05270 */
[----:B------:R-:W-:-:S11]  /*02a0*/  VIADDMNMX R7, R6, 0x20, R5, PT ;  /* 0x0000002006077846 */ /* 0x000fd60003800105 */
[----:B------:R-:W-:Y:S05]  /*02b0*/  @!P0 EXIT ;  /* 0x000000000000894d */ /* 0x000fea0003800000 */
[----:B------:R-:W-:Y:S01]  /*02c0*/  IADD3 R4, PT, PT, R6, R3, RZ ;  /* 0x0000000306047210 */ /* 0x000fe20007ffe0ff */
[----:B------:R-:W-:Y:S01]  /*02d0*/  USHF.L.U32 UR4, UR12, 0x7, URZ ;  /* 0x000000070c047899 */ /* 0x000fe200080006ff */
[----:B------:R-:W-:Y:S01]  /*02e0*/  BSSY.RECONVERGENT B0, `(.L_x_1871) ;  /* 0x00000b5000007945 */ /* 0x000fe20003800200 */
[----:B------:R-:W-:Y:S01]  /*02f0*/  USEL UR7, UR13, 0x4, UP1 ;  /* 0x000000040d077887 */ /* 0x000fe20008800000 */
[----:B------:R-:W-:-:S03]  /*0300*/  ISETP.GE.AND P0, PT, R4, R7, PT ;  /* 0x000000070400720c */ /* 0x000fc60003f06270 */
        /* <DEDUP_REMOVED lines=23> */
[----:B0-----:R-:W-:Y:S02]  /*0480*/  IADD3 R2, PT, PT, R2, 0x40, RZ ;  /* 0x0000004002027810 */ /* 0x001fe40007ffe0ff */
[----:B------:R-:W-:-:S06]  /*0490*/  IADD3 R9, PT, PT, R9, R5, RZ ;  /* 0x0000000509097210 */ /* 0x000fcc0007ffe0ff */
[----:B------:R-:W-:Y:S05]  /*04a0*/  BRA.U UP1, `(.L_x_1874) ;  /* 0x0000000101ec7547 */ /* 0x000fea000b800000 */
[----:B------:R-:W-:Y:S01]  /*04b0*/  UIADD3 UR9, UPT, UPT, URZ, -UR8, URZ ;  /* 0x80000008ff097290 */ /* 0x000fe2000fffe0ff */
[----:B------:R-:W-:-:S03]  /*04c0*/  PLOP3.LUT P0, PT, PT, PT, PT, 0x80, 0x8 ;  /* 0x000000000008781c */ /* 0x000fc60003f0f070 */
[----:B------:R-:W-:-:S09]  /*04d0*/  UISETP.GT.AND UP1, UPT, UR9, 0x3, UPT ;  /* 0x000000030900788c */ /* 0x000fd2000bf24270 */
[----:B------:R-:W-:Y:S05]  /*04e0*/  BRA.U !UP1, `(.L_x_1875) ;  /* 0x0000000109847547 */ /* 0x000fea000b800000 */
[----:B------:R-:W-:-:S13]  /*04f0*/  PLOP3.LUT P0, PT, PT, PT, PT, 0x8, 0x80 ;  /* 0x000000000080781c */ /* 0x000fda0003f0e170 */
.L_x_1876:
        /* <DEDUP_REMOVED lines=32> */
.L_x_1875:
        /* <DEDUP_REMOVED lines=20> */
.L_x_1877:
[----:B------:R-:W-:-:S13]  /*0840*/  ISETP.EQ.AND P1, PT, RZ, UR8, PT ;  /* 0x00000008ff007c0c */ /* 0x000fda000bf22270 */
[----:B------:R-:W-:Y:S05]  /*0850*/  @!P0 BRA P1, `(.L_x_1872) ;  /* 0x0000000400748947 */ /* 0x000fea0000800000 */
.L_x_1874:
[----:B------:R-:W-:-:S04]  /*0860*/  IADD3 R11, P0, PT, R4, R9, RZ ;  /* 0x00000009040b7210 */ /* 0x000fc80007f1e0ff */
        /* <DEDUP_REMOVED lines=11> */
.L_x_1873:
        /* <DEDUP_REMOVED lines=15> */
.L_x_1880:
        /* <DEDUP_REMOVED lines=32> */
.L_x_1879:
        /* <DEDUP_REMOVED lines=21> */
.L_x_1881:
[----:B------:R-:W-:-:S09]  /*0d60*/  UISETP.NE.OR UP1, UPT, UR8, URZ, UP1 ;  /* 0x000000ff0800728c */ /* 0x000fd20008f25670 */
[----:B------:R-:W-:Y:S05]  /*0d70*/  BRA.U !UP1, `(.L_x_1872) ;  /* 0x00000001092c7547 */ /* 0x000fea000b800000 */
.L_x_1878:
        /* <DEDUP_REMOVED lines=11> */
.L_x_1872:
[----:B------:R-:W-:Y:S05]  /*0e30*/  BSYNC.RECONVERGENT B0 ;  /* 0x0000000000007941 */ /* 0x000fea0003800200 */
.L_x_1871:
[----:B------:R-:W1:Y:S02]  /*0e40*/  LDCU UR9, c[0x0][0x3ac] ;  /* 0x00007580ff0977ac */ /* 0x000e640008000800 */
[----:B-1----:R-:W-:-:S13]  /*0e50*/  ISETP.GE.AND P0, PT, R8, UR9, PT ;  /* 0x0000000908007c0c */ /* 0x002fda000bf06270 */
[----:B------:R-:W-:Y:S05]  /*0e60*/  @P0 EXIT ;  /* 0x000000000000094d */ /* 0x000fea0003800000 */
[----:B------:R-:W1:Y:S02]  /*0e70*/  LDCU.U8 UR8, c[0x0][0x3e0] ;  /* 0x00007c00ff0877ac */ /* 0x000e640008000000 */
[----:B-1----:R-:W-:-:S06]  /*0e80*/  UPRMT UR8, UR8, 0x8880, URZ ;  /* 0x0000888008087896 */ /* 0x002fcc00080000ff */
[----:B------:R-:W-:-:S04]  /*0e90*/  ISETP.NE.AND P0, PT, RZ, UR8, PT ;  /* 0x00000008ff007c0c */ /* 0x000fc8000bf05270 */
[----:B------:R-:W-:-:S13]  /*0ea0*/  ISETP.NE.OR P0, PT, R0, RZ, !P0 ;  /* 0x000000ff0000720c */ /* 0x000fda0004705670 */
[----:B------:R-:W-:Y:S05]  /*0eb0*/  @P0 BRA `(.L_x_1882) ;  /* 0x0000000000c00947 */ /* 0x000fea0003800000 */
        /* <DEDUP_REMOVED lines=10> */
[----:B------:R-:W1:Y:S01]  /*0f60*/  LDC.64 R22, c[0x0][0x3a0] ;  /* 0x0000e800ff167b82 */ /* 0x000e620000000a00 */
[----:B------:R-:W-:-:S11]  /*0f70*/  UPLOP3.LUT UP1, UPT, UPT, UPT, UPT, 0x40, 0x4 ;  /* 0x000000000004789c */ /* 0x000fd60003f2e870 */
.L_x_1885:
[C---:B--2---:R-:W-:Y:S01]  /*0f80*/  IADD3 R17, PT, PT, R9.reuse, UR9, RZ ;  /* 0x0000000909117c10 */ /* 0x044fe2000fffe0ff */
[--C-:B01----:R-:W-:Y:S01]  /*0f90*/  IMAD.WIDE R10, R9, 0x2, R22.reuse ;  /* 0x00000002090a7825 */ /* 0x103fe200078e0216 */
        /* <DEDUP_REMOVED lines=13> */
.L_x_1884:
[----:B------:R-:W-:-:S04]  /*1070*/  UIADD3 UR4, UPT, UPT, URZ, -UR7, URZ ;  /* 0x80000007ff047290 */ /* 0x000fc8000fffe0ff */
[----:B------:R-:W-:-:S09]  /*1080*/  UISETP.GT.AND UP3, UPT, UR4, 0x1, UPT ;  /* 0x000000010400788c */ /* 0x000fd2000bf64270 */
[----:B------:R-:W-:Y:S05]  /*1090*/  BRA.U !UP3, `(.L_x_1886) ;  /* 0x000000010b247547 */ /* 0x000fea000b800000 */
[----:B--2---:R-:W0:Y:S01]  /*10a0*/  LDC.64 R16, c[0x0][0x3a0] ;  /* 0x0000e800ff107b82 */ /* 0x004e220000000a00 */
        /* <DEDUP_REMOVED lines=8> */
.L_x_1886:
[----:B------:R-:W-:-:S09]  /*1130*/  UISETP.NE.OR UP1, UPT, UR7, URZ, UP1 ;  /* 0x000000ff0700728c */ /* 0x000fd20008f25670 */
[----:B------:R-:W-:Y:S05]  /*1140*/  BRA.U !UP1, `(.L_x_1882) ;  /* 0x00000001091c7547 */ /* 0x000fea000b800000 */
.L_x_1883:
[----:B012---:R-:W0:Y:S02]  /*1150*/  LDC.64 R10, c[0x0][0x3a0] ;  /* 0x0000e800ff0a7b82 */ /* 0x007e240000000a00 */
.L_x_1887:
[C---:B0-----:R-:W-:Y:S01]  /*1160*/  IMAD.WIDE R16, R9.reuse, 0x2, R10 ;  /* 0x0000000209107825 */ /* 0x041fe200078e020a */
[----:B------:R-:W-:Y:S01]  /*1170*/  UIADD3 UR7, UPT, UPT, UR7, 0x1, URZ ;  /* 0x0000000107077890 */ /* 0x000fe2000fffe0ff */
[----:B------:R-:W-:-:S03]  /*1180*/  IADD3 R9, PT, PT, R9, UR9, RZ ;  /* 0x0000000909097c10 */ /* 0x000fc6000fffe0ff */
[----:B------:R3:W-:Y:S01]  /*1190*/  STG.E.64 desc[UR10][R16.64], RZ ;  /* 0x000000ff10007986 */ /* 0x0007e2000c101b0a */
[----:B------:R-:W-:-:S09]  /*11a0*/  UISETP.NE.AND UP1, UPT, UR7, URZ, UPT ;  /* 0x000000ff0700728c */ /* 0x000fd2000bf25270 */
[----:B---3--:R-:W-:Y:S05]  /*11b0*/  BRA.U UP1, `(.L_x_1887) ;  /* 0xfffffffd01e87547 */ /* 0x008fea000b83ffff */
.L_x_1882:
[----:B------:R-:W3:Y:S01]  /*11c0*/  LDCU UR7, c[0x0][0x3c8] ;  /* 0x00007900ff0777ac */ /* 0x000ee20008000800 */
[----:B------:R-:W-:Y:S01]  /*11d0*/  BAR.SYNC.DEFER_BLOCKING 0x0 ;  /* 0x0000000000007b1d */ /* 0x000fe20000010000 */
[----:B------:R-:W-:-:S05]  /*11e0*/  ISETP.GE.AND P0, PT, R6, R5, PT ;  /* 0x000000050600720c */ /* 0x000fca0003f06270 */
[----:B------:R-:W4:Y:S01]  /*11f0*/  LDCU UR8, c[0x0][0x3cc] ;  /* 0x00007980ff0877ac */ /* 0x000f220008000800 */
[----:B------:R-:W0:Y:S01]  /*1200*/  LDCU UR14, c[0x0][0x3d0] ;  /* 0x00007a00ff0e77ac */ /* 0x000e220008000800 */
[----:B------:R-:W0:Y:S01]  /*1210*/  LDCU UR15, c[0x0][0x3d4] ;  /* 0x00007a80ff0f77ac */ /* 0x000e220008000800 */
[----:B---3--:R-:W-:Y:S01]  /*1220*/  VIMNMX R9, PT, PT, R6, UR7, PT ;  /* 0x0000000706097c48 */ /* 0x008fe2000bfe0100 */
[----:B------:R-:W3:Y:S04]  /*1230*/  LDCU UR16, c[0x0][0x3d8] ;  /* 0x00007b00ff1077ac */ /* 0x000ee80008000800 */
[----:B------:R-:W-:Y:S05]  /*1240*/  @P0 BRA `(.L_x_1888) ;  /* 0x0000000000d40947 */ /* 0x000fea0003800000 */
[----:B012---:R-:W0:Y:S01]  /*1250*/  LDC.64 R10, c[0x0][0x3b8] ;  /* 0x0000ee00ff0a7b82 */ /* 0x007e220000000a00 */
        /* <DEDUP_REMOVED lines=10> */
.L_x_1889:
[----:B------:R-:W0:Y:S01]  /*1300*/  LDC.64 R2, c[0x0][0x390] ;  /* 0x0000e400ff027b82 */ /* 0x000e220000000a00 */
[----:B-----5:R-:W-:-:S05]  /*1310*/  IADD3 R21, PT, PT, R12, UR4, RZ ;  /* 0x000000040c157c10 */ /* 0x020fca000fffe0ff */
[----:B------:R-:W-:-:S05]  /*1320*/  IMAD R0, R21, UR9, RZ ;  /* 0x0000000915007c24 */ /* 0x000fca000f8e02ff */
        /* <DEDUP_REMOVED lines=8> */
[----:B------:R1:W3:Y:S01]  /*13b0*/  LDG.E.U16.CONSTANT R25, desc[UR10][R18.64+0x2] ;  /* 0x0000020a12197981 */ /* 0x0002e2000c1e9500 */
[----:B0-----:R-:W-:-:S06]  /*13c0*/  IMAD.WIDE.U32 R16, R21, 0x2, R16 ;  /* 0x0000000215107825 */ /* 0x001fcc00078e0010 */
[----:B------:R0:W4:Y:S01]  /*13d0*/  LDG.E.U16.CONSTANT R16, desc[UR10][R16.64] ;  /* 0x0000000a10107981 */ /* 0x000122000c1e9500 */
        /* <DEDUP_REMOVED lines=12> */
[----:B------:R-:W-:Y:S01]  /*14a0*/  IMAD R4, R21, R21, R21 ;  /* 0x0000001515047224 */ /* 0x000fe200078e0215 */
[----:B-1----:R-:W-:Y:S01]  /*14b0*/  IADD3 R18, PT, PT, R2, 0x1, R3 ;  /* 0x0000000102127810 */ /* 0x002fe20007ffe003 */
[C---:B------:R-:W-:Y:S01]  /*14c0*/  IMAD R3, R0.reuse, R0, R0 ;  /* 0x0000000000037224 */ /* 0x040fe200078e0200 */
[----:B---3--:R-:W-:Y:S02]  /*14d0*/  IADD3 R22, PT, PT, R25, R22, RZ ;  /* 0x0000001619167210 */ /* 0x008fe40007ffe0ff */
[----:B------:R-:W-:Y:S01]  /*14e0*/  IADD3 R4, PT, PT, R21, 0x1, R4 ;  /* 0x0000000115047810 */ /* 0x000fe20007ffe004 */
[----:B------:R-:W4:Y:S01]  /*14f0*/  I2F.F16 R23, R23 ;  /* 0x0000001700177306 */ /* 0x000f220000200c00 */
[----:B------:R-:W-:-:S02]  /*1500*/  IADD3 R21, PT, PT, R0, 0x1, R3 ;  /* 0x0000000100157810 */ /* 0x000fc40007ffe003 */
[----:B------:R-:W-:-:S05]  /*1510*/  ISETP.GE.AND P0, PT, R22, R7, PT ;  /* 0x000000071600720c */ /* 0x000fca0003f06270 */
[----:B0-----:R-:W0:Y:S01]  /*1520*/  I2F.F16 R17, R4 ;  /* 0x0000000400117306 */ /* 0x001e220000200c00 */
[----:B----4-:R-:W-:-:S07]  /*1530*/  HMUL2 R0, R23.H0_H0, R16.H0_H0 ;  /* 0x2000001017007232 */ /* 0x010fce0000000800 */
[----:B------:R-:W1:Y:S01]  /*1540*/  I2F.F16 R19, R18 ;  /* 0x0000001200137306 */ /* 0x000e620000200c00 */
[----:B0-----:R-:W-:-:S07]  /*1550*/  HMUL2 R2, R17.H0_H0, R16.H0_H0 ;  /* 0x2000001011027232 */ /* 0x001fce0000000800 */
[----:B------:R-:W0:Y:S01]  /*1560*/  I2F.F16 R21, R21 ;  /* 0x0000001500157306 */ /* 0x000e220000200c00 */
[-C--:B-1----:R-:W-:Y:S02]  /*1570*/  HMUL2 R3, R19.H0_H0, R16.reuse.H0_H0 ;  /* 0x2000001013037232 */ /* 0x082fe40000000800 */
[----:B0-----:R-:W-:Y:S01]  /*1580*/  HMUL2 R4, R21.H0_H0, R16.H0_H0 ;  /* 0x2000001015047232 */ /* 0x001fe20000000800 */
[----:B------:R-:W-:Y:S06]  /*1590*/  @!P0 BRA `(.L_x_1889) ;  /* 0xfffffffc00588947 */ /* 0x000fec000383ffff */
.L_x_1888:
[C---:B------:R-:W-:Y:S01]  /*15a0*/  ISETP.GT.AND P0, PT, R6.reuse, UR7, PT ;  /* 0x0000000706007c0c */ /* 0x040fe2000bf04270 */
[----:B------:R-:W-:Y:S01]  /*15b0*/  HFMA2 R15, -RZ, RZ, 0, 0 ;  /* 0x00000000ff0f7431 */ /* 0x000fe200000001ff */
[----:B-12---:R-:W-:Y:S01]  /*15c0*/  SHF.R.S32.HI R10, RZ, 0x1f, R9 ;  /* 0x0000001fff0a7819 */ /* 0x006fe20000011409 */
[----:B------:R-:W-:Y:S01]  /*15d0*/  HFMA2 R7, -RZ, RZ, 0, 0 ;  /* 0x00000000ff077431 */ /* 0x000fe200000001ff */
[----:B----4-:R-:W-:Y:S02]  /*15e0*/  ISETP.GT.AND P1, PT, R6, UR8, PT ;  /* 0x0000000806007c0c */ /* 0x010fe4000bf24270 */
[----:B------:R-:W-:Y:S01]  /*15f0*/  LEA.HI R10, R10, R9, RZ, 0x5 ;  /* 0x000000090a0a7211 */ /* 0x000fe200078f28ff */
[----:B------:R-:W-:Y:S01]  /*1600*/  HFMA2 R9, -RZ, RZ, 0, 0 ;  /* 0x00000000ff097431 */ /* 0x000fe200000001ff */
[C---:B0-----:R-:W-:Y:S02]  /*1610*/  ISETP.GT.AND P2, PT, R6.reuse, UR14, PT ;  /* 0x0000000e06007c0c */ /* 0x041fe4000bf44270 */
[----:B------:R-:W-:-:S02]  /*1620*/  ISETP.GT.AND P3, PT, R6, UR15, PT ;  /* 0x0000000f06007c0c */ /* 0x000fc4000bf64270 */
[----:B---3--:R-:W-:Y:S02]  /*1630*/  ISETP.GT.AND P4, PT, R6, UR16, PT ;  /* 0x0000001006007c0c */ /* 0x008fe4000bf84270 */
[----:B------:R-:W-:Y:S02]  /*1640*/  MOV R12, RZ ;  /* 0x000000ff000c7202 */ /* 0x000fe40000000f00 */
[----:B------:R-:W-:Y:S02]  /*1650*/  MOV R16, RZ ;  /* 0x000000ff00107202 */ /* 0x000fe40000000f00 */
[----:B------:R-:W-:Y:S01]  /*1660*/  SHF.R.S32.HI R18, RZ, 0x5, R10 ;  /* 0x00000005ff127819 */ /* 0x000fe2000001140a */
        /* <DEDUP_REMOVED lines=8> */
.L_x_1890:
        /* <DEDUP_REMOVED lines=8> */
.L_x_1891:
        /* <DEDUP_REMOVED lines=8> */
.L_x_1892:
        /* <DEDUP_REMOVED lines=8> */
.L_x_1893:
        /* <DEDUP_REMOVED lines=8> */
.L_x_1894:
[----:B------:R-:W-:Y:S01]  /*18f0*/  LEA R7, R18, R7, 0x3 ;  /* 0x0000000712077211 */ /* 0x000fe200078e18ff */
[----:B------:R-:W0:Y:S01]  /*1900*/  LDCU.64 UR14, c[0x0][0x388] ;  /* 0x00007100ff0e77ac */ /* 0x000e220008000a00 */
[----:B------:R-:W-:Y:S02]  /*1910*/  SHF.R.S32.HI R10, RZ, 0x1f, R8 ;  /* 0x0000001fff0a7819 */ /* 0x000fe40000011408 */
[----:B------:R-:W-:Y:S02]  /*1920*/  IADD3 R7, PT, PT, R12, R7, R9 ;  /* 0x000000070c077210 */ /* 0x000fe40007ffe009 */
[----:B------:R-:W-:Y:S02]  /*1930*/  VIMNMX R5, PT, PT, R5, UR7, PT ;  /* 0x0000000705057c48 */ /* 0x000fe4000bfe0100 */
[----:B------:R-:W-:Y:S02]  /*1940*/  IADD3 R7, PT, PT, R16, R7, R15 ;  /* 0x0000000710077210 */ /* 0x000fe40007ffe00f */
[----:B------:R-:W-:-:S02]  /*1950*/  PRMT R12, RZ, 0x5410, RZ ;  /* 0x00005410ff0c7816 */ /* 0x000fc400000000ff */
[----:B------:R-:W-:Y:S01]  /*1960*/  PRMT R9, RZ, 0x5410, RZ ;  /* 0x00005410ff097816 */ /* 0x000fe200000000ff */
[----:B------:R-:W-:Y:S01]  /*1970*/  IMAD R7, R7, UR9, RZ ;  /* 0x0000000907077c24 */ /* 0x000fe2000f8e02ff */
[----:B------:R-:W-:-:S04]  /*1980*/  PRMT R11, RZ, 0x5410, RZ ;  /* 0x00005410ff0b7816 */ /* 0x000fc800000000ff */
[----:B------:R-:W-:-:S04]  /*1990*/  IADD3 R8, P0, PT, R8, R7, RZ ;  /* 0x0000000708087210 */ /* 0x000fc80007f1e0ff */
[----:B------:R-:W-:Y:S02]  /*19a0*/  LEA.HI.X.SX32 R7, R7, R10, 0x1, P0 ;  /* 0x0000000a07077211 */ /* 0x000fe400000f0eff */
[----:B------:R-:W-:Y:S02]  /*19b0*/  ISETP.GT.AND P0, PT, R5, R6, PT ;  /* 0x000000060500720c */ /* 0x000fe40003f04270 */
[C---:B0-----:R-:W-:Y:S02]  /*19c0*/  LEA R16, P1, R8.reuse, UR14, 0x2 ;  /* 0x0000000e08107c11 */ /* 0x041fe4000f8210ff */
[----:B------:R-:W-:Y:S02]  /*19d0*/  PRMT R5, RZ, 0x5410, RZ ;  /* 0x00005410ff057816 */ /* 0x000fe400000000ff */
[----:B------:R-:W-:Y:S02]  /*19e0*/  LEA.HI.X R17, R8, UR15, R7, 0x2, P1 ;  /* 0x0000000f08117c11 */ /* 0x000fe400088f1407 */
[----:B------:R-:W-:-:S02]  /*19f0*/  PRMT R6, RZ, 0x5410, RZ ;  /* 0x00005410ff067816 */ /* 0x000fc400000000ff */
[----:B------:R-:W-:Y:S02]  /*1a00*/  PRMT R7, RZ, 0x5410, RZ ;  /* 0x00005410ff077816 */ /* 0x000fe400000000ff */
[----:B------:R-:W-:Y:S02]  /*1a10*/  PRMT R8, RZ, 0x5410, RZ ;  /* 0x00005410ff087816 */ /* 0x000fe400000000ff */
[----:B------:R-:W-:Y:S01]  /*1a20*/  PRMT R10, RZ, 0x5410, RZ ;  /* 0x00005410ff0a7816 */ /* 0x000fe200000000ff */
[----:B------:R-:W-:Y:S06]  /*1a30*/  @!P0 BRA `(.L_x_1895) ;  /* 0x0000007c00448947 */ /* 0x000fec0003800000 */
[----:B------:R-:W2:Y:S01]  /*1a40*/  LDG.E.128.CONSTANT R8, desc[UR10][R16.64] ;  /* 0x0000000a10087981 */ /* 0x000ea2000c1e9d00 */
[----:B------:R-:W-:-:S05]  /*1a50*/  MOV R53, UR9 ;  /* 0x0000000900357c02 */ /* 0x000fca0008000f00 */
[----:B------:R-:W-:-:S05]  /*1a60*/  IMAD.WIDE R52, R53, 0x4, R16 ;  /* 0x0000000435347825 */ /* 0x000fca00078e0210 */
[----:B------:R-:W3:Y:S01]  /*1a70*/  LDG.E.128.CONSTANT R24, desc[UR10][R52.64] ;  /* 0x0000000a34187981 */ /* 0x000ee2000c1e9d00 */
[----:B------:R-:W-:Y:S02]  /*1a80*/  ISETP.NE.AND P0, PT, R47, RZ, PT ;  /* 0x000000ff2f00720c */ /* 0x000fe40003f05270 */
[----:B------:R-:W-:Y:S02]  /*1a90*/  PRMT R12, RZ, 0x5410, RZ ;  /* 0x00005410ff0c7816 */ /* 0x000fe400000000ff */
[----:B--2---:R-:W-:Y:S02]  /*1aa0*/  LOP3.LUT R6, R9, 0xff, RZ, 0xc0, !PT ;  /* 0x000000ff09067812 */ /* 0x004fe400078ec0ff */
[----:B------:R-:W-:Y:S02]  /*1ab0*/  LOP3.LUT R5, R8, 0xff, RZ, 0xc0, !PT ;  /* 0x000000ff08057812 */ /* 0x000fe400078ec0ff */
[----:B------:R-:W-:Y:S02]  /*1ac0*/  IADD3 R17, PT, PT, R6, -0x80, RZ ;  /* 0xffffff8006117810 */ /* 0x000fe40007ffe0ff */
[----:B------:R-:W-:-:S02]  /*1ad0*/  LOP3.LUT R6, R10, 0xff, RZ, 0xc0, !PT ;  /* 0x000000ff0a067812 */ /* 0x000fc400078ec0ff */
[----:B------:R-:W-:Y:S02]  /*1ae0*/  IADD3 R5, PT, PT, R5, -0x80, RZ ;  /* 0xffffff8005057810 */ /* 0x000fe40007ffe0ff */
[----:B------:R-:W-:Y:S01]  /*1af0*/  IADD3 R16, PT, PT, R6, -0x80, RZ ;  /* 0xffffff8006107810 */ /* 0x000fe20007ffe0ff */
[----:B------:R-:W0:Y:S01]  /*1b00*/  I2F.F16 R17, R17 ;  /* 0x0000001100117306 */ /* 0x000e220000200c00 */
[----:B------:R-:W-:Y:S02]  /*1b10*/  SHF.R.U32.HI R6, RZ, 0x8, R8 ;  /* 0x00000008ff067819 */ /* 0x000fe40000011608 */
[----:B------:R-:W-:Y:S02]  /*1b20*/  LOP3.LUT R7, R11, 0xff, RZ, 0xc0, !PT ;  /* 0x000000ff0b077812 */ /* 0x000fe400078ec0ff */
[----:B------:R-:W-:Y:S02]  /*1b30*/  LOP3.LUT R6, R6, 0xff, RZ, 0xc0, !PT ;  /* 0x000000ff06067812 */ /* 0x000fe400078ec0ff */
[----:B------:R-:W-:Y:S01]  /*1b40*/  IADD3 R7, PT, PT, R7, -0x80, RZ ;  /* 0xffffff8007077810 */ /* 0x000fe20007ffe0ff */
[----:B------:R1:W2:Y:S01]  /*1b50*/  I2F.F16 R18, R5 ;  /* 0x0000000500127306 */ /* 0x0002a20000200c00 */
[----:B------:R-:W-:-:S02]  /*1b60*/  IADD3 R6, PT, PT, R6, -0x80, RZ ;  /* 0xffffff8006067810 */ /* 0x000fc40007ffe0ff */
[----:B---3--:R-:W-:Y:S02]  /*1b70*/  LEA.HI R40, R24, 0xffffff80, RZ, 0x8 ;  /* 0xffffff8018287811 */ /* 0x008fe400078f40ff */
[----:B------:R-:W-:Y:S02]  /*1b80*/  LEA.HI R39, R25, 0xffffff80, RZ, 0x8 ;  /* 0xffffff8019277811 */ /* 0x000fe400078f40ff */
[----:B------:R-:W-:Y:S01]  /*1b90*/  LEA.HI R38, R26, 0xffffff80, RZ, 0x8 ;  /* 0xffffff801a267811 */ /* 0x000fe200078f40ff */
[----:B------:R3:W4:Y:S01]  /*1ba0*/  I2F.F16 R28, R6 ;  /* 0x00000006001c7306 */ /* 0x0007220000200c00 */
[----:B-1----:R-:W-:Y:S02]  /*1bb0*/  SHF.R.U32.HI R5, RZ, 0x8, R9 ;  /* 0x00000008ff057819 */ /* 0x002fe40000011609 */
[----:B------:R-:W-:Y:S02]  /*1bc0*/  LEA.HI R37, R27, 0xffffff80, RZ, 0x8 ;  /* 0xffffff801b257811 */ /* 0x000fe400078f40ff */
[----:B------:R-:W-:-:S02]  /*1bd0*/  LOP3.LUT R5, R5, 0xff, RZ, 0xc0, !PT ;  /* 0x000000ff05057812 */ /* 0x000fc400078ec0ff */
[----:B------:R-:W-:Y:S01]  /*1be0*/  LEA.HI R21, R9, 0xffffff80, RZ, 0x8 ;  /* 0xffffff8009157811 */ /* 0x000fe200078f40ff */
[----:B------:R1:W0:Y:S01]  /*1bf0*/  I2F.F16 R15, R7 ;  /* 0x00000007000f7306 */ /* 0x0002220000200c00 */
[----:B---3--:R-:W-:Y:S02]  /*1c00*/  SHF.R.U32.HI R6, RZ, 0x8, R11 ;  /* 0x00000008ff067819 */ /* 0x008fe4000001160b */
[----:B------:R-:W-:Y:S02]  /*1c10*/  IADD3 R5, PT, PT, R5, -0x80, RZ ;  /* 0xffffff8005057810 */ /* 0x000fe40007ffe0ff */
[----:B------:R-:W-:Y:S02]  /*1c20*/  LOP3.LUT R6, R6, 0xff, RZ, 0xc0, !PT ;  /* 0x000000ff06067812 */ /* 0x000fe400078ec0ff */
[----:B------:R-:W-:Y:S01]  /*1c30*/  LEA.HI R22, R8, 0xffffff80, RZ, 0x8 ;  /* 0xffffff8008167811 */ /* 0x000fe200078f40ff */
[----:B------:R3:W0:Y:S01]  /*1c40*/  I2F.F16 R30, R5 ;  /* 0x00000005001e7306 */ /* 0x0006220000200c00 */
[----:B------:R-:W-:-:S02]  /*1c50*/  IADD3 R6, PT, PT, R6, -0x80, RZ ;  /* 0xffffff8006067810 */ /* 0x000fc40007ffe0ff */
[----:B-1----:R-:W-:Y:S02]  /*1c60*/  SHF.R.U32.HI R7, RZ, 0x8, R10 ;  /* 0x00000008ff077819 */ /* 0x002fe4000001160a */
[----:B------:R-:W-:Y:S02]  /*1c70*/  LEA.HI R20, R10, 0xffffff80, RZ, 0x8 ;  /* 0xffffff800a147811 */ /* 0x000fe400078f40ff */
[----:B------:R-:W-:Y:S01]  /*1c80*/  LOP3.LUT R7, R7, 0xff, RZ, 0xc0, !PT ;  /* 0x000000ff07077812 */ /* 0x000fe200078ec0ff */
[----:B------:R1:W0:Y:S01]  /*1c90*/  I2F.F16 R42, R6 ;  /* 0x00000006002a7306 */ /* 0x0002220000200c00 */
[----:B---3--:R-:W-:Y:S02]  /*1ca0*/  LOP3.LUT R5, R24, 0xff, RZ, 0xc0, !PT ;  /* 0x000000ff18057812 */ /* 0x008fe400078ec0ff */
[----:B------:R-:W-:Y:S02]  /*1cb0*/  IADD3 R7, PT, PT, R7, -0x80, RZ ;  /* 0xffffff8007077810 */ /* 0x000fe40007ffe0ff */
[----:B------:R-:W-:-:S02]  /*1cc0*/  IADD3 R5, PT, PT, R5, -0x80, RZ ;  /* 0xffffff8005057810 */ /* 0x000fc40007ffe0ff */
[----:B------:R-:W-:Y:S01]  /*1cd0*/  LEA.HI R19, R11, 0xffffff80, RZ, 0x8 ;  /* 0xffffff800b137811 */ /* 0x000fe200078f40ff */
[----:B------:R3:W0:Y:S01]  /*1ce0*/  I2F.F16 R32, R7 ;  /* 0x0000000700207306 */ /* 0x0006220000200c00 */
[----:B-1----:R-:W-:Y:S02]  /*1cf0*/  LOP3.LUT R6, R25, 0xff, RZ, 0xc0, !PT ;  /* 0x000000ff19067812 */ /* 0x002fe400078ec0ff */
[----:B------:R-:W-:Y:S02]  /*1d00*/  SHF.R.U32.HI R9, RZ, 0x10, R9 ;  /* 0x00000010ff097819 */ /* 0x000fe40000011609 */
[----:B------:R-:W-:Y:S02]  /*1d10*/  IADD3 R35, PT, PT, R6, -0x80, RZ ;  /* 0xffffff8006237810 */ /* 0x000fe40007ffe0ff */
[----:B------:R-:W-:Y:S01]  /*1d20*/  LOP3.LUT R6, R26, 0xff, RZ, 0xc0, !PT ;  /* 0x000000ff1a067812 */ /* 0x000fe200078ec0ff */
[----:B------:R1:W0:Y:S01]  /*1d30*/  I2F.F16 R36, R5 ;  /* 0x0000000500247306 */ /* 0x0002220000200c00 */
[----:B---3--:R-:W-:-:S02]  /*1d40*/  LOP3.LUT R7, R27, 0xff, RZ, 0xc0, !PT ;  /* 0x000000ff1b077812 */ /* 0x008fc400078ec0ff */
[----:B------:R-:W-:Y:S02]  /*1d50*/  IADD3 R34, PT, PT, R6, -0x80, RZ ;  /* 0xffffff8006227810 */ /* 0x000fe40007ffe0ff */
[----:B------:R-:W-:Y:S02]  /*1d60*/  SHF.R.U32.HI R6, RZ, 0x8, R24 ;  /* 0x00000008ff067819 */ /* 0x000fe40000011618 */
[----:B------:R-:W-:Y:S01]  /*1d70*/  IADD3 R7, PT, PT, R7, -0x80, RZ ;  /* 0xffffff8007077810 */ /* 0x000fe20007ffe0ff */
[----:B------:R-:W3:Y:S01]  /*1d80*/  I2F.F16 R22, R22 ;  /* 0x0000001600167306 */ /* 0x000ee20000200c00 */
[----:B-1----:R-:W-:Y:S02]  /*1d90*/  SHF.R.U32.HI R5, RZ, 0x8, R25 ;  /* 0x00000008ff057819 */ /* 0x002fe40000011619 */
[----:B------:R-:W-:Y:S02]  /*1da0*/  LOP3.LUT R6, R6, 0xff, RZ, 0xc0, !PT ;  /* 0x000000ff06067812 */ /* 0x000fe400078ec0ff */
[----:B------:R-:W-:-:S02]  /*1db0*/  LOP3.LUT R5, R5, 0xff, RZ, 0xc0, !PT ;  /* 0x000000ff05057812 */ /* 0x000fc400078ec0ff */
[----:B------:R-:W-:Y:S01]  /*1dc0*/  IADD3 R6, PT, PT, R6, -0x80, RZ ;  /* 0xffffff8006067810 */ /* 0x000fe20007ffe0ff */
[----:B------:R1:W0:Y:S01]  /*1dd0*/  I2F.F16 R33, R7 ;  /* 0x0000000700217306 */ /* 0x0002220000200c00 */
[----:B------:R-:W-:Y:S02]  /*1de0*/  IADD3 R5, PT, PT, R5, -0x80, RZ ;  /* 0xffffff8005057810 */ /* 0x000fe40007ffe0ff */
[----:B------:R-:W-:Y:S02]  /*1df0*/  SHF.R.U32.HI R24, RZ, 0x10, R24 ;  /* 0x00000010ff187819 */ /* 0x000fe40000011618 */
[----:B------:R-:W-:Y:S02]  /*1e00*/  SHF.R.U32.HI R25, RZ, 0x10, R25 ;  /* 0x00000010ff197819 */ /* 0x000fe40000011619 */
[----:B------:R-:W-:Y:S01]  /*1e10*/  LOP3.LUT R24, R24, 0xff, RZ, 0xc0, !PT ;  /* 0x000000ff18187812 */ /* 0x000fe200078ec0ff */
[----:B------:R2:W0:Y:S01]  /*1e20*/  I2F.F16 R46, R5 ;  /* 0x00000005002e7306 */ /* 0x0004220000200c00 */
[----:B-1----:R-:W-:-:S02]  /*1e30*/  SHF.R.U32.HI R7, RZ, 0x8, R26 ;  /* 0x00000008ff077819 */ /* 0x002fc4000001161a */
[----:B------:R-:W-:Y:S02]  /*1e40*/  SHF.R.U32.HI R26, RZ, 0x10, R26 ;  /* 0x00000010ff1a7819 */ /* 0x000fe4000001161a */
[----:B------:R-:W-:Y:S02]  /*1e50*/  LOP3.LUT R25, R25, 0xff, RZ, 0xc0, !PT ;  /* 0x000000ff19197812 */ /* 0x000fe400078ec0ff */
[----:B------:R-:W-:Y:S01]  /*1e60*/  LOP3.LUT R26, R26, 0xff, RZ, 0xc0, !PT ;  /* 0x000000ff1a1a7812 */ /* 0x000fe200078ec0ff */
[----:B------:R1:W0:Y:S01]  /*1e70*/  I2F.F16 R44, R6 ;  /* 0x00000006002c7306 */ /* 0x0002220000200c00 */
[--C-:B--2---:R-:W-:Y:S02]  /*1e80*/  SHF.R.U32.HI R5, RZ, 0x8, R27.reuse ;  /* 0x00000008ff057819 */ /* 0x104fe4000001161b */
[----:B------:R-:W-:Y:S02]  /*1e90*/  SHF.R.U32.HI R27, RZ, 0x10, R27 ;  /* 0x00000010ff1b7819 */ /* 0x000fe4000001161b */
[----:B------:R-:W-:-:S02]  /*1ea0*/  IADD3 R24, PT, PT, R24, -0x80, RZ ;  /* 0xffffff8018187810 */ /* 0x000fc40007ffe0ff */
[----:B------:R-:W-:Y:S01]  /*1eb0*/  LOP3.LUT R27, R27, 0xff, RZ, 0xc0, !PT ;  /* 0x000000ff1b1b7812 */ /* 0x000fe200078ec0ff */
[----:B------:R-:W2:Y:S01]  /*1ec0*/  I2F.F16 R21, R21 ;  /* 0x0000001500157306 */ /* 0x000ea20000200c00 */
[----:B-1----:R-:W-:Y:S02]  /*1ed0*/  LOP3.LUT R6, R5, 0xff, RZ, 0xc0, !PT ;  /* 0x000000ff05067812 */ /* 0x002fe400078ec0ff */
[----:B------:R-:W-:Y:S02]  /*1ee0*/  IADD3 R25, PT, PT, R25, -0x80, RZ ;  /* 0xffffff8019197810 */ /* 0x000fe40007ffe0ff */
[----:B------:R-:W-:Y:S02]  /*1ef0*/  IADD3 R48, PT, PT, R6, -0x80, RZ ;  /* 0xffffff8006307810 */ /* 0x000fe40007ffe0ff */
[----:B------:R-:W-:Y:S01]  /*1f00*/  IADD3 R26, PT, PT, R26, -0x80, RZ ;  /* 0xffffff801a1a7810 */ /* 0x000fe20007ffe0ff */
[----:B------:R-:W1:Y:S01]  /*1f10*/  I2F.F16 R20, R20 ;  /* 0x0000001400147306 */ /* 0x000e620000200c00 */
[----:B------:R-:W-:-:S02]  /*1f20*/  IADD3 R27, PT, PT, R27, -0x80, RZ ;  /* 0xffffff801b1b7810 */ /* 0x000fc40007ffe0ff */
[----:B------:R-:W-:Y:S02]  /*1f30*/  LOP3.LUT R9, R9, 0xff, RZ, 0xc0, !PT ;  /* 0x000000ff09097812 */ /* 0x000fe400078ec0ff */
[----:B------:R-:W-:Y:S02]  /*1f40*/  SHF.R.U32.HI R8, RZ, 0x10, R8 ;  /* 0x00000010ff087819 */ /* 0x000fe40000011608 */
[----:B------:R-:W-:Y:S01]  /*1f50*/  SHF.R.U32.HI R10, RZ, 0x10, R10 ;  /* 0x00000010ff0a7819 */ /* 0x000fe2000001160a */
[----:B------:R-:W0:Y:S01]  /*1f60*/  I2F.F16 R19, R19 ;  /* 0x0000001300137306 */ /* 0x000e220000200c00 */
[----:B------:R-:W-:Y:S02]  /*1f70*/  SHF.R.U32.HI R11, RZ, 0x10, R11 ;  /* 0x00000010ff0b7819 */ /* 0x000fe4000001160b */
[----:B------:R-:W-:Y:S02]  /*1f80*/  IADD3 R9, PT, PT, R9, -0x80, RZ ;  /* 0xffffff8009097810 */ /* 0x000fe40007ffe0ff */
[----:B------:R-:W-:-:S02]  /*1f90*/  LOP3.LUT R8, R8, 0xff, RZ, 0xc0, !PT ;  /* 0x000000ff08087812 */ /* 0x000fc400078ec0ff */
[----:B------:R-:W-:Y:S01]  /*1fa0*/  LOP3.LUT R10, R10, 0xff, RZ, 0xc0, !PT ;  /* 0x000000ff0a0a7812 */ /* 0x000fe200078ec0ff */
[----:B------:R-:W0:Y:S01]  /*1fb0*/  I2F.F16 R16, R16 ;  /* 0x0000001000107306 */ /* 0x000e220000200c00 */
[----:B------:R-:W-:Y:S02]  /*1fc0*/  LOP3.LUT R11, R11, 0xff, RZ, 0xc0, !PT ;  /* 0x000000ff0b0b7812 */ /* 0x000fe400078ec0ff */
[----:B------:R-:W-:Y:S02]  /*1fd0*/  LOP3.LUT R7, R7, 0xff, RZ, 0xc0, !PT ;  /* 0x000000ff07077812 */ /* 0x000fe400078ec0ff */
[----:B------:R-:W-:Y:S02]  /*1fe0*/  IADD3 R8, PT, PT, R8, -0x80, RZ ;  /* 0xffffff8008087810 */ /* 0x000fe40007ffe0ff */
[----:B------:R-:W-:Y:S01]  /*1ff0*/  IADD3 R10, PT, PT, R10, -0x80, RZ ;  /* 0xffffff800a0a7810 */ /* 0x000fe20007ffe0ff */
[----:B------:R-:W0:Y:S01]  /*2000*/  I2F.F16 R40, R40 ;  /* 0x0000002800287306 */ /* 0x000e220000200c00 */
[----:B------:R-:W-:-:S02]  /*2010*/  IADD3 R11, PT, PT, R11, -0x80, RZ ;  /* 0xffffff800b0b7810 */ /* 0x000fc40007ffe0ff */
[----:B------:R-:W-:Y:S02]  /*2020*/  IADD3 R7, PT, PT, R7, -0x80, RZ ;  /* 0xffffff8007077810 */ /* 0x000fe40007ffe0ff */
[----:B------:R-:W-:Y:S02]  /*2030*/  PRMT R5, RZ, 0x5410, RZ ;  /* 0x00005410ff057816 */ /* 0x000fe400000000ff */
[----:B------:R-:W-:Y:S01]  /*2040*/  PRMT R6, RZ, 0x5410, RZ ;  /* 0x00005410ff067816 */ /* 0x000fe200000000ff */
        /* <DEDUP_REMOVED lines=12> */
[----:B----4-:R-:W-:-:S05]  /*2110*/  MOV R9, UR9 ;  /* 0x0000000900097c02 */ /* 0x010fca0008000f00 */
[----:B------:R-:W-:Y:S02]  /*2120*/  IMAD.WIDE R52, R9, 0x4, R52 ;  /* 0x0000000409347825 */ /* 0x000fe400078e0234 */
[----:B------:R4:W0:Y:S01]  /*2130*/  I2F.F16 R31, R10 ;  /* 0x0000000a001f7306 */ /* 0x0008220000200c00 */
[----:B---3--:R-:W-:-:S07]  /*2140*/  PRMT R8, R8, 0x5410, RZ ;  /* 0x0000541008087816 */ /* 0x008fce00000000ff */
[----:B------:R3:W0:Y:S01]  /*2150*/  I2F.F16 R41, R11 ;  /* 0x0000000b00297306 */ /* 0x0006220000200c00 */
[----:B----4-:R-:W-:-:S07]  /*2160*/  PRMT R10, RZ, 0x5410, RZ ;  /* 0x00005410ff0a7816 */ /* 0x010fce00000000ff */
[----:B------:R4:W0:Y:S01]  /*2170*/  I2F.F16 R47, R7 ;  /* 0x00000007002f7306 */ /* 0x0008220000200c00 */
[----:B---3--:R-:W-:Y:S02]  /*2180*/  PRMT R11, RZ, 0x5410, RZ ;  /* 0x00005410ff0b7816 */ /* 0x008fe400000000ff */
[----:B----4-:R-:W-:Y:S01]  /*2190*/  PRMT R7, RZ, 0x5410, RZ ;  /* 0x00005410ff077816 */ /* 0x010fe200000000ff */
[----:B-12---:R-:W-:Y:S06]  /*21a0*/  @!P0 BRA `(.L_x_1896) ;  /* 0x0000000400748947 */ /* 0x006fec0003800000 */
[----:B------:R-:W1:Y:S01]  /*21b0*/  S2UR UR7, SR_CgaCtaId ;  /* 0x00000000000779c3 */ /* 0x000e620000008800 */
[----:B------:R-:W-:Y:S01]  /*21c0*/  UMOV UR4, 0x400 ;  /* 0x0000040000047882 */ /* 0x000fe20000000000 */
[----:B------:R-:W-:Y:S02]  /*21d0*/  HADD2.F32 R9, -RZ, R18.H0_H0 ;  /* 0x20000012ff097230 */ /* 0x000fe40000004100 */
[----:B0-----:R-:W-:Y:S02]  /*21e0*/  HADD2.F32 R51, -RZ, R15.H0_H0 ;  /* 0x2000000fff337230 */ /* 0x001fe40000004100 */
[----:B------:R-:W-:Y:S02]  /*21f0*/  HADD2.F32 R59, -RZ, R17.H0_H0 ;  /* 0x20000011ff3b7230 */ /* 0x000fe40000004100 */
[----:B------:R-:W-:Y:S02]  /*2200*/  HADD2.F32 R57, -RZ, R28.H0_H0 ;  /* 0x2000001cff397230 */ /* 0x000fe40000004100 */
[----:B------:R-:W-:-:S02]  /*2210*/  HADD2.F32 R27, -RZ, R16.H0_H0 ;  /* 0x20000010ff1b7230 */ /* 0x000fc40000004100 */
[----:B------:R-:W-:Y:S02]  /*2220*/  HADD2.F32 R58, -RZ, R42.H0_H0 ;  /* 0x2000002aff3a7230 */ /* 0x000fe40000004100 */
[----:B------:R-:W-:Y:S01]  /*2230*/  HADD2.F32 R55, -RZ, R30.H0_H0 ;  /* 0x2000001eff377230 */ /* 0x000fe20000004100 */
[----:B-1----:R-:W-:-:S09]  /*2240*/  ULEA UR4, UR7, UR4, 0x18 ;  /* 0x0000000407047291 */ /* 0x002fd2000f8ec0ff */
[----:B------:R-:W0:Y:S04]  /*2250*/  LDS.64 R10, [UR4] ;  /* 0x00000004ff0a7984 */ /* 0x000e280008000a00 */
[----:B------:R-:W1:Y:S01]  /*2260*/  LDS.64 R24, [UR4+0x8] ;  /* 0x00000804ff187984 */ /* 0x000e620008000a00 */
[--C-:B0-----:R-:W-:Y:S02]  /*2270*/  HADD2.F32 R26, -RZ, R10.reuse.H0_H0 ;  /* 0x2000000aff1a7230 */ /* 0x101fe40000004100 */
[----:B------:R-:W-:-:S03]  /*2280*/  HADD2.F32 R10, -RZ, R10.H1_H1 ;  /* 0x3000000aff0a7230 */ /* 0x000fc60000004100 */
[----:B------:R-:W-:Y:S01]  /*2290*/  FFMA.FTZ R54, R9, R26, RZ ;  /* 0x0000001a09367223 */ /* 0x000fe200000100ff */
[C---:B------:R-:W-:Y:S01]  /*22a0*/  FFMA.FTZ R51, R26.reuse, R51, RZ ;  /* 0x000000331a337223 */ /* 0x040fe200000100ff */
[C---:B------:R-:W-:Y:S01]  /*22b0*/  FFMA.FTZ R59, R26.reuse, R59, RZ ;  /* 0x0000003b1a3b7223 */ /* 0x040fe200000100ff */
        /* <DEDUP_REMOVED lines=22> */
[----:B-1----:R-:W-:-:S02]  /*2420*/  HADD2.F32 R9, -RZ, R24.H0_H0 ;  /* 0x20000018ff097230 */ /* 0x002fc40000004100 */
        /* <DEDUP_REMOVED lines=9> */
[----:B------:R-:W-:Y:S02]  /*24c0*/  HADD2.F32 R24, -RZ, R24.H1_H1 ;  /* 0x30000018ff187230 */ /* 0x000fe40000004100 */
        /* <DEDUP_REMOVED lines=43> */
.L_x_1896:
[----:B------:R-:W-:Y:S02]  /*2780*/  PRMT R8, RZ, 0x7610, R8 ;  /* 0x00007610ff087816 */ /* 0x000fe40000000008 */
[----:B------:R-:W-:Y:S01]  /*2790*/  PRMT R9, RZ, 0x5410, RZ ;  /* 0x00005410ff097816 */ /* 0x000fe200000000ff */
[----:B------:R-:W-:Y:S06]  /*27a0*/  BRA.U !UP2, `(.L_x_1897) ;  /* 0x000000110ab47547 */ /* 0x000fec000b800000 */
[----:B------:R-:W-:Y:S01]  /*27b0*/  PRMT R5, R14, 0x9910, RZ ;  /* 0x000099100e057816 */ /* 0x000fe200000000ff */
[----:B------:R-:W-:Y:S01]  /*27c0*/  UISETP.NE.AND UP1, UPT, UR13, 0x2, UPT ;  /* 0x000000020d00788c */ /* 0x000fe2000bf25270 */
[----:B------:R-:W-:Y:S02]  /*27d0*/  PRMT R8, RZ, 0x5410, RZ ;  /* 0x00005410ff087816 */ /* 0x000fe400000000ff */
[----:B------:R-:W-:Y:S02]  /*27e0*/  ISETP.NE.AND P1, PT, R5, RZ, PT ;  /* 0x000000ff0500720c */ /* 0x000fe40003f25270 */
[----:B------:R-:W-:Y:S02]  /*27f0*/  PRMT R9, RZ, 0x5410, RZ ;  /* 0x00005410ff097816 */ /* 0x000fe400000000ff */
[----:B------:R-:W-:Y:S02]  /*2800*/  PRMT R5, RZ, 0x5410, RZ ;  /* 0x00005410ff057816 */ /* 0x000fe400000000ff */
[----:B------:R-:W-:-:S02]  /*2810*/  PRMT R6, RZ, 0x5410, RZ ;  /* 0x00005410ff067816 */ /* 0x000fc400000000ff */
[----:B------:R-:W-:-:S05]  /*2820*/  PRMT R7, R7, 0x5410, RZ ;  /* 0x0000541007077816 */ /* 0x000fca00000000ff */
[----:B------:R-:W-:Y:S05]  /*2830*/  @!P1 BRA `(.L_x_1898) ;  /* 0x0000000400749947 */ /* 0x000fea0003800000 */
        /* <DEDUP_REMOVED lines=8> */
[----:B------:R-:W-:Y:S02]  /*28c0*/  HADD2.F32 R56, -RZ, R32.H0_H0 ;  /* 0x20000020ff387230 */ /* 0x000fe40000004100 */
[----:B------:R-:W-:Y:S02]  /*28d0*/  HADD2.F32 R59, -RZ, R19.H0_H0 ;  /* 0x20000013ff3b7230 */ /* 0x000fe40000004100 */
[----:B------:R-:W-:Y:S01]  /*28e0*/  HADD2.F32 R58, -RZ, R33.H0_H0 ;  /* 0x20000021ff3a7230 */ /* 0x000fe20000004100 */
[----:B-1----:R-:W-:-:S09]  /*28f0*/  ULEA UR4, UR7, UR4, 0x18 ;  /* 0x0000000407047291 */ /* 0x002fd2000f8ec0ff */
[----:B------:R-:W0:Y:S04]  /*2900*/  LDS.64 R8, [UR4+0x40] ;  /* 0x00004004ff087984 */ /* 0x000e280008000a00 */
[----:B------:R-:W1:Y:S01]  /*2910*/  LDS.64 R24, [UR4+0x48] ;  /* 0x00004804ff187984 */ /* 0x000e620008000a00 */
        /* <DEDUP_REMOVED lines=8> */
[-C--:B------:R-:W-:Y:S01]  /*29a0*/  FFMA.FTZ R55, R55, R8.reuse, R26 ;  /* 0x0000000837377223 */ /* 0x080fe2000001001a */
[-C--:B------:R-:W-:Y:S01]  /*29b0*/  FFMA.FTZ R27, R56, R8.reuse, R27 ;  /* 0x00000008381b7223 */ /* 0x080fe2000001001b */
[----:B------:R-:W-:Y:S02]  /*29c0*/  HADD2.F32 R57, -RZ, R23.H0_H0 ;  /* 0x20000017ff397230 */ /* 0x000fe40000004100 */
[----:B------:R-:W-:Y:S01]  /*29d0*/  FFMA.FTZ R51, R54, R8, R51 ;  /* 0x0000000836337223 */ /* 0x000fe20000010033 */
        /* <DEDUP_REMOVED lines=13> */
[----:B-1----:R-:W-:Y:S02]  /*2ab0*/  HADD2.F32 R8, -RZ, R24.H0_H0 ;  /* 0x20000018ff087230 */ /* 0x002fe40000004100 */
        /* <DEDUP_REMOVED lines=53> */
.L_x_1898:
[----:B------:R-:W-:Y:S02]  /*2e10*/  PRMT R7, RZ, 0x7610, R7 ;  /* 0x00007610ff077816 */ /* 0x000fe40000000007 */
[----:B------:R-:W-:Y:S01]  /*2e20*/  PRMT R12, RZ, 0x5410, RZ ;  /* 0x00005410ff0c7816 */ /* 0x000fe200000000ff */
[----:B------:R-:W-:Y:S06]  /*2e30*/  BRA.U !UP1, `(.L_x_1897) ;  /* 0x0000000d09107547 */ /* 0x000fec000b800000 */
[----:B------:R-:W-:Y:S01]  /*2e40*/  PRMT R5, R13, 0x9910, RZ ;  /* 0x000099100d057816 */ /* 0x000fe200000000ff */
[----:B------:R-:W-:Y:S01]  /*2e50*/  UISETP.EQ.OR UP1, UPT, UR13, 0x3, UP0 ;  /* 0x000000030d00788c */ /* 0x000fe20008722670 */
[----:B------:R-:W-:Y:S02]  /*2e60*/  PRMT R7, RZ, 0x5410, RZ ;  /* 0x00005410ff077816 */ /* 0x000fe400000000ff */
[C---:B------:R-:W-:Y:S02]  /*2e70*/  ISETP.NE.AND P1, PT, R5.reuse, RZ, PT ;  /* 0x000000ff0500720c */ /* 0x040fe40003f25270 */
[----:B------:R-:W-:Y:S02]  /*2e80*/  PRMT R12, RZ, 0x5410, RZ ;  /* 0x00005410ff0c7816 */ /* 0x000fe400000000ff */
[----:B------:R-:W-:-:S09]  /*2e90*/  PRMT R5, R5, 0x5410, RZ ;  /* 0x0000541005057816 */ /* 0x000fd200000000ff */
        /* <DEDUP_REMOVED lines=94> */
.L_x_1899:
[----:B------:R-:W-:Y:S02]  /*3480*/  PRMT R5, RZ, 0x7610, R5 ;  /* 0x00007610ff057816 */ /* 0x000fe40000000005 */
[----:B------:R-:W-:Y:S01]  /*3490*/  PRMT R6, RZ, 0x5410, RZ ;  /* 0x00005410ff067816 */ /* 0x000fe200000000ff */
[----:B------:R-:W-:Y:S06]  /*34a0*/  BRA.U UP1, `(.L_x_1897) ;  /* 0x0000000501747547 */ /* 0x000fec000b800000 */
        /* <DEDUP_REMOVED lines=12> */
[----:B------:R-:W-:Y:S01]  /*3570*/  HADD2.F32 R31, -RZ, R31.H0_H0 ;  /* 0x2000001fff1f7230 */ /* 0x000fe20000004100 */
[----:B-1----:R-:W-:Y:S01]  /*3580*/  ULEA UR4, UR7, UR4, 0x18 ;  /* 0x0000000407047291 */ /* 0x002fe2000f8ec0ff */
[----:B------:R-:W-:-:S02]  /*3590*/  HADD2.F32 R21, -RZ, R21.H0_H0 ;  /* 0x20000015ff157230 */ /* 0x000fc40000004100 */
[----:B------:R-:W-:Y:S02]  /*35a0*/  HADD2.F32 R19, -RZ, R19.H0_H0 ;  /* 0x20000013ff137230 */ /* 0x000fe40000004100 */
[----:B------:R-:W-:Y:S02]  /*35b0*/  HADD2.F32 R33, -RZ, R33.H0_H0 ;  /* 0x20000021ff217230 */ /* 0x000fe40000004100 */
[----:B------:R-:W-:Y:S02]  /*35c0*/  HADD2.F32 R44, -RZ, R44.H0_H0 ;  /* 0x2000002cff2c7230 */ /* 0x000fe40000004100 */
[----:B------:R-:W0:Y:S01]  /*35d0*/  LDS.64 R24, [UR4+0xc0] ;  /* 0x0000c004ff187984 */ /* 0x000e220008000a00 */
[----:B------:R-:W-:Y:S02]  /*35e0*/  HADD2.F32 R48, -RZ, R48.H0_H0 ;  /* 0x20000030ff307230 */ /* 0x000fe40000004100 */
[----:B------:R-:W-:Y:S01]  /*35f0*/  HADD2.F32 R43, -RZ, R43.H0_H0 ;  /* 0x2000002bff2b7230 */ /* 0x000fe20000004100 */
[----:B------:R-:W1:Y:S01]  /*3600*/  LDS.64 R26, [UR4+0xc8] ;  /* 0x0000c804ff1a7984 */ /* 0x000e620008000a00 */
        /* <DEDUP_REMOVED lines=8> */
[----:B------:R-:W-:Y:S02]  /*3690*/  HADD2.F32 R18, -RZ, R32.H0_H0 ;  /* 0x20000020ff127230 */ /* 0x000fe40000004100 */
[-C--:B------:R-:W-:Y:S01]  /*36a0*/  FFMA.FTZ R17, R17, R6.reuse, RZ ;  /* 0x0000000611117223 */ /* 0x080fe200000100ff */
[-C--:B------:R-:W-:Y:S01]  /*36b0*/  FFMA.FTZ R55, R16, R6.reuse, RZ ;  /* 0x0000000610377223 */ /* 0x080fe200000100ff */
[----:B------:R-:W-:Y:S01]  /*36c0*/  FFMA.FTZ R15, R15, R6, RZ ;  /* 0x000000060f0f7223 */ /* 0x000fe200000100ff */
[-C--:B------:R-:W-:Y:S01]  /*36d0*/  FFMA.FTZ R6, R28, R24.reuse, R51 ;  /* 0x000000181c067223 */ /* 0x080fe20000010033 */
[-C--:B------:R-:W-:Y:S01]  /*36e0*/  FFMA.FTZ R16, R30, R24.reuse, R17 ;  /* 0x000000181e107223 */ /* 0x080fe20000010011 */
[-C--:B------:R-:W-:Y:S01]  /*36f0*/  FFMA.FTZ R18, R18, R24.reuse, R55 ;  /* 0x0000001812127223 */ /* 0x080fe20000010037 */
[----:B------:R-:W-:Y:S01]  /*3700*/  FFMA.FTZ R24, R42, R24, R15 ;  /* 0x000000182a187223 */ /* 0x000fe2000001000f */
[----:B------:R-:W-:-:S02]  /*3710*/  HADD2.F32 R25, -RZ, R25.H1_H1 ;  /* 0x30000019ff197230 */ /* 0x000fc40000004100 */
[-C--:B------:R-:W-:Y:S01]  /*3720*/  FFMA.FTZ R6, R23, R5.reuse, R6 ;  /* 0x0000000517067223 */ /* 0x080fe20000010006 */
[----:B------:R-:W-:Y:S02]  /*3730*/  HADD2.F32 R15, -RZ, R22.H0_H0 ;  /* 0x20000016ff0f7230 */ /* 0x000fe40000004100 */
[-C--:B------:R-:W-:Y:S01]  /*3740*/  FFMA.FTZ R16, R29, R5.reuse, R16 ;  /* 0x000000051d107223 */ /* 0x080fe20000010010 */
[----:B------:R-:W-:Y:S02]  /*3750*/  HADD2.F32 R17, -RZ, R20.H0_H0 ;  /* 0x20000014ff117230 */ /* 0x000fe40000004100 */
[-C--:B------:R-:W-:Y:S01]  /*3760*/  FFMA.FTZ R24, R41, R5.reuse, R24 ;  /* 0x0000000529187223 */ /* 0x080fe20000010018 */
[----:B------:R-:W-:Y:S01]  /*3770*/  FFMA.FTZ R18, R31, R5, R18 ;  /* 0x000000051f127223 */ /* 0x000fe20000010012 */
[-C--:B------:R-:W-:Y:S01]  /*3780*/  FFMA.FTZ R6, R15, R25.reuse, R6 ;  /* 0x000000190f067223 */ /* 0x080fe20000010006 */
[-C--:B------:R-:W-:Y:S01]  /*3790*/  FFMA.FTZ R16, R21, R25.reuse, R16 ;  /* 0x0000001915107223 */ /* 0x080fe20000010010 */
[-C--:B------:R-:W-:Y:S01]  /*37a0*/  FFMA.FTZ R24, R19, R25.reuse, R24 ;  /* 0x0000001913187223 */ /* 0x080fe20000010018 */
[----:B------:R-:W-:Y:S01]  /*37b0*/  FFMA.FTZ R18, R17, R25, R18 ;  /* 0x0000001911127223 */ /* 0x000fe20000010012 */
[----:B-1----:R-:W-:-:S02]  /*37c0*/  HADD2.F32 R15, -RZ, R26.H0_H0 ;  /* 0x2000001aff0f7230 */ /* 0x002fc40000004100 */
[----:B------:R-:W-:Y:S02]  /*37d0*/  HADD2.F32 R19, -RZ, R35.H0_H0 ;  /* 0x20000023ff137230 */ /* 0x000fe40000004100 */
        /* <DEDUP_REMOVED lines=9> */
[--C-:B------:R-:W-:Y:S02]  /*3870*/  HADD2.F32 R5, -RZ, R27.reuse.H0_H0 ;  /* 0x2000001bff057230 */ /* 0x100fe40000004100 */
[-C--:B------:R-:W-:Y:S01]  /*3880*/  FFMA.FTZ R6, R44, R26.reuse, R17 ;  /* 0x0000001a2c067223 */ /* 0x080fe20000010011 */
[-C--:B------:R-:W-:Y:S01]  /*3890*/  FFMA.FTZ R16, R16, R26.reuse, R19 ;  /* 0x0000001a10107223 */ /* 0x080fe20000010013 */
        /* <DEDUP_REMOVED lines=30> */
.L_x_1897:
[----:B0-----:R0:W2:Y:S01]  /*3a80*/  LDG.E.128.CONSTANT R16, desc[UR10][R52.64] ;  /* 0x0000000a34107981 */ /* 0x0010a2000c1e9d00 */
[----:B------:R-:W-:-:S05]  /*3a90*/  MOV R55, UR9 ;  /* 0x0000000900377c02 */ /* 0x000fca0008000f00 */
[----:B------:R-:W-:-:S05]  /*3aa0*/  IMAD.WIDE R54, R55, 0x4, R52 ;  /* 0x0000000437367825 */ /* 0x000fca00078e0234 */
[----:B------:R-:W3:Y:S01]  /*3ab0*/  LDG.E.128.CONSTANT R20, desc[UR10][R54.64] ;  /* 0x0000000a36147981 */ /* 0x000ee2000c1e9d00 */
[----:B0-----:R-:W-:Y:S02]  /*3ac0*/  MOV R53, UR9 ;  /* 0x0000000900357c02 */ /* 0x001fe40008000f00 */
[C---:B--2---:R-:W-:Y:S02]  /*3ad0*/  LEA.HI R27, R19.reuse, 0xffffff80, RZ, 0x8 ;  /* 0xffffff80131b7811 */ /* 0x044fe400078f40ff */
[----:B------:R-:W-:Y:S02]  /*3ae0*/  LOP3.LUT R31, R19, 0xff, RZ, 0xc0, !PT ;  /* 0x000000ff131f7812 */ /* 0x000fe400078ec0ff */
[--C-:B------:R-:W-:Y:S02]  /*3af0*/  SHF.R.U32.HI R34, RZ, 0x8, R19.reuse ;  /* 0x00000008ff227819 */ /* 0x100fe40000011613 */
[----:B------:R-:W-:Y:S01]  /*3b00*/  SHF.R.U32.HI R19, RZ, 0x10, R19 ;  /* 0x00000010ff137819 */ /* 0x000fe20000011613 */
[----:B------:R-:W0:Y:S01]  /*3b10*/  I2F.F16 R27, R27 ;  /* 0x0000001b001b7306 */ /* 0x000e220000200c00 */
[----:B------:R-:W-:-:S02]  /*3b20*/  LOP3.LUT R34, R34, 0xff, RZ, 0xc0, !PT ;  /* 0x000000ff22227812 */ /* 0x000fc400078ec0ff */
[----:B------:R-:W-:Y:S02]  /*3b30*/  LOP3.LUT R19, R19, 0xff, RZ, 0xc0, !PT ;  /* 0x000000ff13137812 */ /* 0x000fe400078ec0ff */
[----:B------:R-:W-:Y:S02]  /*3b40*/  IADD3 R34, PT, PT, R34, -0x80, RZ ;  /* 0xffffff8022227810 */ /* 0x000fe40007ffe0ff */
[----:B------:R-:W-:Y:S02]  /*3b50*/  IADD3 R41, PT, PT, R19, -0x80, RZ ;  /* 0xffffff8013297810 */ /* 0x000fe40007ffe0ff */
[----:B---3--:R-:W-:Y:S01]  /*3b60*/  LOP3.LUT R19, R20, 0xff, RZ, 0xc0, !PT ;  /* 0x000000ff14137812 */ /* 0x008fe200078ec0ff */
[----:B------:R1:W2:Y:S01]  /*3b70*/  I2F.F16 R42, R34 ;  /* 0x00000022002a7306 */ /* 0x0002a20000200c00 */
[----:B------:R-:W-:Y:S02]  /*3b80*/  LOP3.LUT R15, R16, 0xff, RZ, 0xc0, !PT ;  /* 0x000000ff100f7812 */ /* 0x000fe400078ec0ff */
[----:B------:R-:W-:-:S02]  /*3b90*/  IADD3 R36, PT, PT, R19, -0x80, RZ ;  /* 0xffffff8013247810 */ /* 0x000fc40007ffe0ff */
[----:B------:R-:W-:Y:S02]  /*3ba0*/  LOP3.LUT R19, R21, 0xff, RZ, 0xc0, !PT ;  /* 0x000000ff15137812 */ /* 0x000fe400078ec0ff */
[----:B------:R-:W-:Y:S01]  /*3bb0*/  IADD3 R26, PT, PT, R15, -0x80, RZ ;  /* 0xffffff800f1a7810 */ /* 0x000fe20007ffe0ff */
[----:B------:R-:W3:Y:S01]  /*3bc0*/  I2F.F16 R41, R41 ;  /* 0x0000002900297306 */ /* 0x000ee20000200c00 */
[----:B------:R-:W-:Y:S02]  /*3bd0*/  IADD3 R35, PT, PT, R19, -0x80, RZ ;  /* 0xffffff8013237810 */ /* 0x000fe40007ffe0ff */
[----:B------:R-:W-:Y:S02]  /*3be0*/  LOP3.LUT R19, R22, 0xff, RZ, 0xc0, !PT ;  /* 0x000000ff16137812 */ /* 0x000fe400078ec0ff */
[----:B------:R-:W-:Y:S02]  /*3bf0*/  LOP3.LUT R43, R23, 0xff, RZ, 0xc0, !PT ;  /* 0x000000ff172b7812 */ /* 0x000fe400078ec0ff */
[----:B-1----:R-:W-:Y:S01]  /*3c00*/  IADD3 R34, PT, PT, R19, -0x80, RZ ;  /* 0xffffff8013227810 */ /* 0x002fe20007ffe0ff */
[----:B------:R-:W1:Y:S01]  /*3c10*/  I2F.F16 R26, R26 ;  /* 0x0000001a001a7306 */ /* 0x000e620000200c00 */
[----:B------:R-:W-:-:S02]  /*3c20*/  LOP3.LUT R15, R17, 0xff, RZ, 0xc0, !PT ;  /* 0x000000ff110f7812 */ /* 0x000fc400078ec0ff */
[----:B------:R-:W-:Y:S02]  /*3c30*/  SHF.R.U32.HI R19, RZ, 0x8, R20 ;  /* 0x00000008ff137819 */ /* 0x000fe40000011614 */
[----:B------:R-:W-:Y:S02]  /*3c40*/  IADD3 R47, PT, PT, R43, -0x80, RZ ;  /* 0xffffff802b2f7810 */ /* 0x000fe40007ffe0ff */
[----:B------:R-:W-:Y:S01]  /*3c50*/  IADD3 R25, PT, PT, R15, -0x80, RZ ;  /* 0xffffff800f197810 */ /* 0x000fe20007ffe0ff */
[----:B------:R-:W4:Y:S01]  /*3c60*/  I2F.F16 R36, R36 ;  /* 0x0000002400247306 */ /* 0x000f220000200c00 */
[----:B------:R-:W-:Y:S02]  /*3c70*/  LOP3.LUT R43, R19, 0xff, RZ, 0xc0, !PT ;  /* 0x000000ff132b7812 */ /* 0x000fe400078ec0ff */
[----:B------:R-:W-:Y:S02]  /*3c80*/  LOP3.LUT R15, R18, 0xff, RZ, 0xc0, !PT ;  /* 0x000000ff120f7812 */ /* 0x000fe400078ec0ff */
[----:B------:R-:W-:-:S02]  /*3c90*/  LEA.HI R40, R20, 0xffffff80, RZ, 0x8 ;  /* 0xffffff8014287811 */ /* 0x000fc400078f40ff */
[----:B------:R-:W-:Y:S01]  /*3ca0*/  SHF.R.U32.HI R20, RZ, 0x10, R20 ;  /* 0x00000010ff147819 */ /* 0x000fe20000011614 */
[----:B------:R-:W0:Y:S01]  /*3cb0*/  I2F.F16 R19, R47 ;  /* 0x0000002f00137306 */ /* 0x000e220000200c00 */
[----:B------:R-:W-:Y:S02]  /*3cc0*/  IADD3 R44, PT, PT, R43, -0x80, RZ ;  /* 0xffffff802b2c7810 */ /* 0x000fe40007ffe0ff */
[----:B------:R-:W-:Y:S02]  /*3cd0*/  IADD3 R24, PT, PT, R15, -0x80, RZ ;  /* 0xffffff800f187810 */ /* 0x000fe40007ffe0ff */
[----:B------:R-:W-:Y:S02]  /*3ce0*/  SHF.R.U32.HI R43, RZ, 0x8, R21 ;  /* 0x00000008ff2b7819 */ /* 0x000fe40000011615 */
[----:B------:R-:W-:Y:S01]  /*3cf0*/  SHF.R.U32.HI R15, RZ, 0x8, R16 ;  /* 0x00000008ff0f7819 */ /* 0x000fe20000011610 */
[----:B------:R-:W0:Y:S01]  /*3d00*/  I2F.F16 R25, R25 ;  /* 0x0000001900197306 */ /* 0x000e220000200c00 */
[----:B------:R-:W-:-:S02]  /*3d10*/  LOP3.LUT R20, R20, 0xff, RZ, 0xc0, !PT ;  /* 0x000000ff14147812 */ /* 0x000fc400078ec0ff */
[----:B------:R-:W-:Y:S02]  /*3d20*/  IADD3 R33, PT, PT, R31, -0x80, RZ ;  /* 0xffffff801f217810 */ /* 0x000fe40007ffe0ff */
[----:B------:R-:W-:Y:S02]  /*3d30*/  LOP3.LUT R45, R43, 0xff, RZ, 0xc0, !PT ;  /* 0x000000ff2b2d7812 */ /* 0x000fe400078ec0ff */
[----:B------:R-:W-:Y:S01]  /*3d40*/  IADD3 R20, PT, PT, R20, -0x80, RZ ;  /* 0xffffff8014147810 */ /* 0x000fe20007ffe0ff */
[----:B------:R-:W0:Y:S01]  /*3d50*/  I2F.F16 R24, R24 ;  /* 0x0000001800187306 */ /* 0x000e220000200c00 */
[----:B------:R-:W-:Y:S02]  /*3d60*/  LOP3.LUT R31, R15, 0xff, RZ, 0xc0, !PT ;  /* 0x000000ff0f1f7812 */ /* 0x000fe400078ec0ff */
[----:B------:R-:W-:Y:S02]  /*3d70*/  LEA.HI R30, R16, 0xffffff80, RZ, 0x8 ;  /* 0xffffff80101e7811 */ /* 0x000fe400078f40ff */
[----:B------:R-:W-:-:S02]  /*3d80*/  LEA.HI R29, R17, 0xffffff80, RZ, 0x8 ;  /* 0xffffff80111d7811 */ /* 0x000fc400078f40ff */
[----:B------:R-:W-:Y:S01]  /*3d90*/  LEA.HI R28, R18, 0xffffff80, RZ, 0x8 ;  /* 0xffffff80121c7811 */ /* 0x000fe200078f40ff */
[----:B------:R2:W0:Y:S01]  /*3da0*/  I2F.F16 R15, R33 ;  /* 0x00000021000f7306 */ /* 0x0004220000200c00 */
[--C-:B------:R-:W-:Y:S02]  /*3db0*/  SHF.R.U32.HI R32, RZ, 0x8, R17.reuse ;  /* 0x00000008ff207819 */ /* 0x100fe40000011611 */
[----:B------:R-:W-:Y:S02]  /*3dc0*/  IADD3 R46, PT, PT, R45, -0x80, RZ ;  /* 0xffffff802d2e7810 */ /* 0x000fe40007ffe0ff */
[----:B------:R-:W-:Y:S02]  /*3dd0*/  SHF.R.U32.HI R16, RZ, 0x10, R16 ;  /* 0x00000010ff107819 */ /* 0x000fe40000011610 */
[----:B------:R-:W-:Y:S01]  /*3de0*/  SHF.R.U32.HI R17, RZ, 0x10, R17 ;  /* 0x00000010ff117819 */ /* 0x000fe20000011611 */
[----:B------:R3:W0:Y:S01]  /*3df0*/  I2F.F16 R43, R20 ;  /* 0x00000014002b7306 */ /* 0x0006220000200c00 */
[----:B--2---:R-:W-:-:S02]  /*3e00*/  SHF.R.U32.HI R33, RZ, 0x8, R18 ;  /* 0x00000008ff217819 */ /* 0x004fc40000011612 */
[----:B------:R-:W-:Y:S02]  /*3e10*/  SHF.R.U32.HI R18, RZ, 0x10, R18 ;  /* 0x00000010ff127819 */ /* 0x000fe40000011612 */
[----:B------:R-:W-:Y:S02]  /*3e20*/  SHF.R.U32.HI R45, RZ, 0x8, R22 ;  /* 0x00000008ff2d7819 */ /* 0x000fe40000011616 */
[----:B------:R-:W-:Y:S01]  /*3e30*/  LEA.HI R39, R21, 0xffffff80, RZ, 0x8 ;  /* 0xffffff8015277811 */ /* 0x000fe200078f40ff */
[----:B------:R-:W2:Y:S01]  /*3e40*/  I2F.F16 R30, R30 ;  /* 0x0000001e001e7306 */ /* 0x000ea20000200c00 */
[----:B------:R-:W-:Y:S02]  /*3e50*/  LEA.HI R38, R22, 0xffffff80, RZ, 0x8 ;  /* 0xffffff8016267811 */ /* 0x000fe400078f40ff */
[----:B------:R-:W-:Y:S02]  /*3e60*/  LEA.HI R37, R23, 0xffffff80, RZ, 0x8 ;  /* 0xffffff8017257811 */ /* 0x000fe400078f40ff */
[----:B---3--:R-:W-:-:S02]  /*3e70*/  SHF.R.U32.HI R20, RZ, 0x8, R23 ;  /* 0x00000008ff147819 */ /* 0x008fc40000011617 */
[----:B------:R-:W-:Y:S01]  /*3e80*/  SHF.R.U32.HI R21, RZ, 0x10, R21 ;  /* 0x00000010ff157819 */ /* 0x000fe20000011615 */
[----:B------:R-:W3:Y:S01]  /*3e90*/  I2F.F16 R29, R29 ;  /* 0x0000001d001d7306 */ /* 0x000ee20000200c00 */
[----:B------:R-:W-:Y:S02]  /*3ea0*/  SHF.R.U32.HI R22, RZ, 0x10, R22 ;  /* 0x00000010ff167819 */ /* 0x000fe40000011616 */
[----:B------:R-:W-:Y:S02]  /*3eb0*/  SHF.R.U32.HI R23, RZ, 0x10, R23 ;  /* 0x00000010ff177819 */ /* 0x000fe40000011617 */
[----:B------:R-:W-:Y:S02]  /*3ec0*/  LOP3.LUT R16, R16, 0xff, RZ, 0xc0, !PT ;  /* 0x000000ff10107812 */ /* 0x000fe400078ec0ff */
[----:B------:R-:W-:Y:S01]  /*3ed0*/  LOP3.LUT R32, R32, 0xff, RZ, 0xc0, !PT ;  /* 0x000000ff20207812 */ /* 0x000fe200078ec0ff */
[----:B------:R-:W0:Y:S01]  /*3ee0*/  I2F.F16 R28, R28 ;  /* 0x0000001c001c7306 */ /* 0x000e220000200c00 */
[----:B------:R-:W-:-:S02]  /*3ef0*/  LOP3.LUT R17, R17, 0xff, RZ, 0xc0, !PT ;  /* 0x000000ff11117812 */ /* 0x000fc400078ec0ff */
[----:B------:R-:W-:Y:S02]  /*3f00*/  LOP3.LUT R33, R33, 0xff, RZ, 0xc0, !PT ;  /* 0x000000ff21217812 */ /* 0x000fe400078ec0ff */
[----:B------:R-:W-:Y:S02]  /*3f10*/  LOP3.LUT R18, R18, 0xff, RZ, 0xc0, !PT ;  /* 0x000000ff12127812 */ /* 0x000fe400078ec0ff */
[----:B------:R-:W-:Y:S01]  /*3f20*/  LOP3.LUT R47, R45, 0xff, RZ, 0xc0, !PT ;  /* 0x000000ff2d2f7812 */ /* 0x000fe200078ec0ff */
[----:B------:R-:W0:Y:S01]  /*3f30*/  I2F.F16 R40, R40 ;  /* 0x0000002800287306 */ /* 0x000e220000200c00 */
[----:B------:R-:W-:Y:S02]  /*3f40*/  LOP3.LUT R21, R21, 0xff, RZ, 0xc0, !PT ;  /* 0x000000ff15157812 */ /* 0x000fe400078ec0ff */
[----:B------:R-:W-:Y:S02]  /*3f50*/  LOP3.LUT R22, R22, 0xff, RZ, 0xc0, !PT ;  /* 0x000000ff16167812 */ /* 0x000fe400078ec0ff */
[----:B------:R-:W-:-:S02]  /*3f60*/  LOP3.LUT R20, R20, 0xff, RZ, 0xc0, !PT ;  /* 0x000000ff14147812 */ /* 0x000fc400078ec0ff */
[----:B------:R-:W-:Y:S01]  /*3f70*/  LOP3.LUT R23, R23, 0xff, RZ, 0xc0, !PT ;  /* 0x000000ff17177812 */ /* 0x000fe200078ec0ff */
        /* <DEDUP_REMOVED lines=13> */
[----:B------:R-:W-:-:S03]  /*4050*/  IADD3 R23, PT, PT, R23, -0x80, RZ ;  /* 0xffffff8017177810 */ /* 0x000fc60007ffe0ff */
        /* <DEDUP_REMOVED lines=12> */
[----:B------:R0:W0:Y:S08]  /*4120*/  I2F.F16 R47, R22 ;  /* 0x00000016002f7306 */ /* 0x0000300000200c00 */
[----:B------:R0:W0:Y:S08]  /*4130*/  I2F.F16 R50, R20 ;  /* 0x0000001400327306 */ /* 0x0000300000200c00 */
[----:B------:R0:W0:Y:S01]  /*4140*/  I2F.F16 R49, R23 ;  /* 0x0000001700317306 */ /* 0x0000220000200c00 */
[----:B-1234-:R-:W-:Y:S05]  /*4150*/  @!P0 BRA `(.L_x_1900) ;  /* 0x0000000400748947 */ /* 0x01efea0003800000 */
[----:B------:R-:W1:Y:S01]  /*4160*/  S2UR UR7, SR_CgaCtaId ;  /* 0x00000000000779c3 */ /* 0x000e620000008800 */
[----:B------:R-:W-:Y:S01]  /*4170*/  UMOV UR4, 0x400 ;  /* 0x0000040000047882 */ /* 0x000fe20000000000 */
[----:B------:R-:W-:Y:S02]  /*4180*/  HADD2.F32 R52, -RZ, R26.H0_H0 ;  /* 0x2000001aff347230 */ /* 0x000fe40000004100 */
[----:B0-----:R-:W-:Y:S01]  /*4190*/  HADD2.F32 R57, -RZ, R31.H0_H0 ;  /* 0x2000001fff397230 */ /* 0x001fe20000004100 */
[----:B-1----:R-:W-:-:S09]  /*41a0*/  ULEA UR4, UR7, UR4, 0x18 ;  /* 0x0000000407047291 */ /* 0x002fd2000f8ec0ff */
[----:B------:R-:W0:Y:S04]  /*41b0*/  LDS.64 R20, [UR4+0x10] ;  /* 0x00001004ff147984 */ /* 0x000e280008000a00 */
[----:B------:R-:W1:Y:S01]  /*41c0*/  LDS.64 R22, [UR4+0x18] ;  /* 0x00001804ff167984 */ /* 0x000e620008000a00 */
[--C-:B0-----:R-:W-:Y:S02]  /*41d0*/  HADD2.F32 R51, -RZ, R20.reuse.H0_H0 ;  /* 0x20000014ff337230 */ /* 0x101fe40000004100 */
[----:B------:R-:W-:Y:S02]  /*41e0*/  HADD2.F32 R56, -RZ, R20.H1_H1 ;  /* 0x30000014ff387230 */ /* 0x000fe40000004100 */
[----:B------:R-:W-:Y:S02]  /*41f0*/  HADD2.F32 R20, -RZ, R16.H0_H0 ;  /* 0x20000010ff147230 */ /* 0x000fe40000004100 */
[----:B------:R-:W-:Y:S01]  /*4200*/  FFMA.FTZ R52, R52, R51, RZ ;  /* 0x0000003334347223 */ /* 0x000fe200000100ff */
[----:B-1----:R-:W-:-:S02]  /*4210*/  HADD2.F32 R58, -RZ, R22.H1_H1 ;  /* 0x30000016ff3a7230 */ /* 0x002fc40000004100 */
[----:B------:R-:W-:Y:S02]  /*4220*/  HADD2.F32 R60, -RZ, R23.H1_H1 ;  /* 0x30000017ff3c7230 */ /* 0x000fe40000004100 */
[----:B------:R-:W-:Y:S01]  /*4230*/  FFMA.FTZ R57, R57, R56, R52 ;  /* 0x0000003839397223 */ /* 0x000fe20000010034 */
[----:B------:R-:W-:-:S05]  /*4240*/  HADD2.F32 R52, -RZ, R21.H0_H0 ;  /* 0x20000015ff347230 */ /* 0x000fca0000004100 */
[----:B------:R-:W-:Y:S01]  /*4250*/  FFMA.FTZ R59, R20, R52, R57 ;  /* 0x00000034143b7223 */ /* 0x000fe20000010039 */
[----:B------:R-:W-:Y:S02]  /*4260*/  HADD2.F32 R57, -RZ, R21.H1_H1 ;  /* 0x30000015ff397230 */ /* 0x000fe40000004100 */
[----:B------:R-:W-:Y:S02]  /*4270*/  HADD2.F32 R20, -RZ, R30.H0_H0 ;  /* 0x2000001eff147230 */ /* 0x000fe40000004100 */
[----:B------:R-:W-:Y:S02]  /*4280*/  HADD2.F32 R21, -RZ, R22.H0_H0 ;  /* 0x20000016ff157230 */ /* 0x000fe40000004100 */
[----:B------:R-:W-:Y:S02]  /*4290*/  HADD2.F32 R22, -RZ, R23.H0_H0 ;  /* 0x20000017ff167230 */ /* 0x000fe40000004100 */
[----:B------:R-:W-:Y:S01]  /*42a0*/  FFMA.FTZ R20, R20, R57, R59 ;  /* 0x0000003914147223 */ /* 0x000fe2000001003b */
[----:B------:R-:W-:-:S02]  /*42b0*/  HADD2.F32 R59, -RZ, R36.H0_H0 ;  /* 0x20000024ff3b7230 */ /* 0x000fc40000004100 */
[----:B------:R-:W-:-:S03]  /*42c0*/  HADD2.F32 R23, -RZ, R40.H0_H0 ;  /* 0x20000028ff177230 */ /* 0x000fc60000004100 */
[----:B------:R-:W-:Y:S01]  /*42d0*/  FFMA.FTZ R20, R59, R21, R20 ;  /* 0x000000153b147223 */ /* 0x000fe20000010014 */
[----:B------:R-:W-:-:S05]  /*42e0*/  HADD2.F32 R59, -RZ, R44.H0_H0 ;  /* 0x2000002cff3b7230 */ /* 0x000fca0000004100 */
[----:B------:R-:W-:Y:S01]  /*42f0*/  FFMA.FTZ R59, R59, R58, R20 ;  /* 0x0000003a3b3b7223 */ /* 0x000fe20000010014 */
[----:B------:R-:W-:-:S05]  /*4300*/  HADD2.F32 R20, -RZ, R43.H0_H0 ;  /* 0x2000002bff147230 */ /* 0x000fca0000004100 */
[----:B------:R-:W-:Y:S01]  /*4310*/  FFMA.FTZ R20, R20, R22, R59 ;  /* 0x0000001614147223 */ /* 0x000fe2000001003b */
[----:B------:R-:W-:-:S03]  /*4320*/  HADD2.F32 R59, -RZ, R0.H0_H0 ;  /* 0x20000000ff3b7230 */ /* 0x000fc60000004100 */
[----:B------:R-:W-:Y:S01]  /*4330*/  FFMA.FTZ R23, R23, R60, R20 ;  /* 0x0000003c17177223 */ /* 0x000fe20000010014 */
[----:B------:R-:W-:-:S03]  /*4340*/  HADD2.F32 R20, -RZ, R25.H0_H0 ;  /* 0x20000019ff147230 */ /* 0x000fc60000004100 */
[----:B------:R-:W-:Y:S01]  /*4350*/  FMUL.FTZ R23, R59, R23 ;  /* 0x000000173b177220 */ /* 0x000fe20000410000 */
[----:B------:R-:W-:Y:S02]  /*4360*/  HADD2.F32 R59, -RZ, R32.H0_H0 ;  /* 0x20000020ff3b7230 */ /* 0x000fe40000004100 */
[----:B------:R-:W-:Y:S01]  /*4370*/  FFMA.FTZ R61, R51, R20, RZ ;  /* 0x00000014333d7223 */ /* 0x000fe200000100ff */
[----:B------:R-:W-:Y:S01]  /*4380*/  HADD2.F32 R20, -RZ, R17.H0_H0 ;  /* 0x20000011ff147230 */ /* 0x000fe20000004100 */
[----:B------:R-:W-:Y:S02]  /*4390*/  F2FP.F16.F32.PACK_AB R23, RZ, R23 ;  /* 0x00000017ff17723e */ /* 0x000fe400000000ff */
[----:B------:R-:W-:-:S04]  /*43a0*/  FFMA.FTZ R59, R56, R59, R61 ;  /* 0x0000003b383b7223 */ /* 0x000fc8000001003d */
[----:B------:R-:W-:Y:S01]  /*43b0*/  FFMA.FTZ R59, R52, R20, R59 ;  /* 0x00000014343b7223 */ /* 0x000fe2000001003b */
[----:B------:R-:W-:-:S05]  /*43c0*/  HADD2.F32 R20, -RZ, R29.H0_H0 ;  /* 0x2000001dff147230 */ /* 0x000fca0000004100 */
[----:B------:R-:W-:Y:S01]  /*43d0*/  FFMA.FTZ R20, R57, R20, R59 ;  /* 0x0000001439147223 */ /* 0x000fe2000001003b */
[----:B------:R-:W-:-:S05]  /*43e0*/  HADD2.F32 R59, -RZ, R35.H0_H0 ;  /* 0x20000023ff3b7230 */ /* 0x000fca0000004100 */
[----:B------:R-:W-:Y:S01]  /*43f0*/  FFMA.FTZ R61, R21, R59, R20 ;  /* 0x0000003b153d7223 */ /* 0x000fe20000010014 */
[----:B------:R-:W-:Y:S02]  /*4400*/  HADD2.F32 R59, -RZ, R46.H0_H0 ;  /* 0x2000002eff3b7230 */ /* 0x000fe40000004100 */
[----:B------:R-:W-:-:S03]  /*4410*/  HADD2.F32 R20, -RZ, R45.H0_H0 ;  /* 0x2000002dff147230 */ /* 0x000fc60000004100 */
[----:B------:R-:W-:-:S04]  /*4420*/  FFMA.FTZ R59, R58, R59, R61 ;  /* 0x0000003b3a3b7223 */ /* 0x000fc8000001003d */
[----:B------:R-:W-:Y:S01]  /*4430*/  FFMA.FTZ R61, R22, R20, R59 ;  /* 0x00000014163d7223 */ /* 0x000fe2000001003b */
[----:B------:R-:W-:Y:S02]  /*4440*/  HADD2.F32 R59, -RZ, R39.H0_H0 ;  /* 0x20000027ff3b7230 */ /* 0x000fe40000004100 */
[----:B------:R-:W-:-:S03]  /*4450*/  HADD2.F32 R20, -RZ, R2.H0_H0 ;  /* 0x20000002ff147230 */ /* 0x000fc60000004100 */
[----:B------:R-:W-:Y:S01]  /*4460*/  FFMA.FTZ R59, R60, R59, R61 ;  /* 0x0000003b3c3b7223 */ /* 0x000fe2000001003d */
[----:B------:R-:W-:-:S03]  /*4470*/  HADD2.F32 R61, -RZ, R24.H0_H0 ;  /* 0x20000018ff3d7230 */ /* 0x000fc60000004100 */
[----:B------:R-:W-:Y:S01]  /*4480*/  FMUL.FTZ R59, R20, R59 ;  /* 0x0000003b143b7220 */ /* 0x000fe20000410000 */
[----:B------:R-:W-:Y:S02]  /*4490*/  HADD2.F32 R20, -RZ, R15.H0_H0 ;  /* 0x2000000fff147230 */ /* 0x000fe40000004100 */
[C---:B------:R-:W-:Y:S02]  /*44a0*/  FFMA.FTZ R61, R51.reuse, R61, RZ ;  /* 0x0000003d333d7223 */ /* 0x040fe400000100ff */
        /* <DEDUP_REMOVED lines=10> */
[C---:B------:R-:W-:Y:S02]  /*4550*/  FFMA.FTZ R56, R52.reuse, R56, R61 ;  /* 0x0000003834387223 */ /* 0x040fe4000001003d */
[----:B------:R-:W-:Y:S01]  /*4560*/  FFMA.FTZ R51, R52, R20, R51 ;  /* 0x0000001434337223 */ /* 0x000fe20000010033 */
[----:B------:R-:W-:Y:S02]  /*4570*/  HADD2.F32 R20, -RZ, R28.H0_H0 ;  /* 0x2000001cff147230 */ /* 0x000fe40000004100 */
[----:B------:R-:W-:-:S03]  /*4580*/  HADD2.F32 R52, -RZ, R27.H0_H0 ;  /* 0x2000001bff347230 */ /* 0x000fc60000004100 */
        /* <DEDUP_REMOVED lines=8> */
[----:B------:R-:W-:-:S03]  /*4610*/  HADD2.F32 R21, -RZ, R48.H0_H0 ;  /* 0x20000030ff157230 */ /* 0x000fc60000004100 */
        /* <DEDUP_REMOVED lines=8> */
[----:B------:R-:W-:Y:S02]  /*46a0*/  HADD2.F32 R20, -RZ, R3.H0_H0 ;  /* 0x20000003ff147230 */ /* 0x000fe40000004100 */
[----:B-----5:R-:W-:Y:S02]  /*46b0*/  HADD2.F32 R51, -RZ, R4.H0_H0 ;  /* 0x20000004ff337230 */ /* 0x020fe40000004100 */
[----:B------:R-:W-:Y:S01]  /*46c0*/  FFMA.FTZ R52, R60, R57, R52 ;  /* 0x000000393c347223 */ /* 0x000fe20000010034 */
[----:B------:R-:W-:-:S03]  /*46d0*/  FMUL.FTZ R21, R20, R21 ;  /* 0x0000001514157220 */ /* 0x000fc60000410000 */
[----:B------:R-:W-:Y:S02]  /*46e0*/  FMUL.FTZ R52, R51, R52 ;  /* 0x0000003433347220 */ /* 0x000fe40000410000 */
[----:B------:R-:W-:-:S03]  /*46f0*/  F2FP.F16.F32.PACK_AB R21, RZ, R21 ;  /* 0x00000015ff15723e */ /* 0x000fc600000000ff */
[----:B------:R-:W-:-:S04]  /*4700*/  F2FP.F16.F32.PACK_AB R52, RZ, R52 ;  /* 0x00000034ff34723e */ /* 0x000fc800000000ff */
[----:B------:R-:W-:-:S05]  /*4710*/  PRMT R21, R21, 0x5410, R52 ;  /* 0x0000541015157816 */ /* 0x000fca0000000034 */
[----:B------:R-:W-:-:S07]  /*4720*/  HADD2 R10, R21, R10 ;  /* 0x0000000a150a7230 */ /* 0x000fce0000000000 */
.L_x_1900:
[----:B------:R-:W-:Y:S01]  /*4730*/  IMAD.WIDE R52, R53, 0x4, R54 ;  /* 0x0000000435347825 */ /* 0x000fe200078e0236 */
[----:B------:R-:W-:Y:S06]  /*4740*/  BRA.U !UP2, `(.L_x_1901) ;  /* 0x000000110a8c7547 */ /* 0x000fec000b800000 */
[----:B0-----:R-:W-:Y:S01]  /*4750*/  PRMT R20, R14, 0x9910, RZ ;  /* 0x000099100e147816 */ /* 0x001fe200000000ff */
[----:B------:R-:W-:-:S03]  /*4760*/  UIMAD UR4, UR6, -0x4, UR5 ;  /* 0xfffffffc060478a4 */ /* 0x000fc6000f8e0205 */
[----:B------:R-:W-:Y:S01]  /*4770*/  ISETP.NE.AND P1, PT, R20, RZ, PT ;  /* 0x000000ff1400720c */ /* 0x000fe20003f25270 */
[----:B------:R-:W-:-:S12]  /*4780*/  UISETP.NE.AND UP1, UPT, UR4, 0x2, UPT ;  /* 0x000000020400788c */ /* 0x000fd8000bf25270 */
[----:B------:R-:W-:Y:S05]  /*4790*/  @!P1 BRA `(.L_x_1902) ;  /* 0x0000000400749947 */ /* 0x000fea0003800000 */
[----:B------:R-:W0:Y:S01]  /*47a0*/  S2UR UR7, SR_CgaCtaId ;  /* 0x00000000000779c3 */ /* 0x000e220000008800 */
[----:B------:R-:W-:Y:S01]  /*47b0*/  UMOV UR4, 0x400 ;  /* 0x0000040000047882 */ /* 0x000fe20000000000 */
[----:B------:R-:W-:Y:S02]  /*47c0*/  HADD2.F32 R51, -RZ, R26.H0_H0 ;  /* 0x2000001aff337230 */ /* 0x000fe40000004100 */
[----:B------:R-:W-:Y:S02]  /*47d0*/  HADD2.F32 R54, -RZ, R25.H0_H0 ;  /* 0x20000019ff367230 */ /* 0x000fe40000004100 */
[----:B------:R-:W-:Y:S02]  /*47e0*/  HADD2.F32 R58, -RZ, R31.H0_H0 ;  /* 0x2000001fff3a7230 */ /* 0x000fe40000004100 */
[----:B------:R-:W-:Y:S02]  /*47f0*/  HADD2.F32 R60, -RZ, R32.H0_H0 ;  /* 0x20000020ff3c7230 */ /* 0x000fe40000004100 */
[----:B------:R-:W-:-:S02]  /*4800*/  HADD2.F32 R59, -RZ, R17.H0_H0 ;  /* 0x20000011ff3b7230 */ /* 0x000fc40000004100 */
[----:B------:R-:W-:Y:S01]  /*4810*/  HADD2.F32 R61, -RZ, R2.H0_H0 ;  /* 0x20000002ff3d7230 */ /* 0x000fe20000004100 */
[----:B0-----:R-:W-:-:S09]  /*4820*/  ULEA UR4, UR7, UR4, 0x18 ;  /* 0x0000000407047291 */ /* 0x001fd2000f8ec0ff */
[----:B------:R-:W0:Y:S04]  /*4830*/  LDS.64 R20, [UR4+0x50] ;  /* 0x00005004ff147984 */ /* 0x000e280008000a00 */
[----:B------:R-:W1:Y:S01]  /*4840*/  LDS.64 R22, [UR4+0x58] ;  /* 0x00005804ff167984 */ /* 0x000e620008000a00 */
[--C-:B0-----:R-:W-:Y:S02]  /*4850*/  HADD2.F32 R55, -RZ, R20.reuse.H0_H0 ;  /* 0x20000014ff377230 */ /* 0x101fe40000004100 */
[----:B------:R-:W-:-:S03]  /*4860*/  HADD2.F32 R56, -RZ, R20.H1_H1 ;  /* 0x30000014ff387230 */ /* 0x000fc60000004100 */
[-C--:B------:R-:W-:Y:S01]  /*4870*/  FFMA.FTZ R51, R51, R55.reuse, RZ ;  /* 0x0000003733337223 */ /* 0x080fe200000100ff */
[----:B------:R-:W-:-:S03]  /*4880*/  FFMA.FTZ R57, R54, R55, RZ ;  /* 0x0000003736397223 */ /* 0x000fc600000100ff */
[-C--:B------:R-:W-:Y:S01]  /*4890*/  FFMA.FTZ R20, R58, R56.reuse, R51 ;  /* 0x000000383a147223 */ /* 0x080fe20000010033 */
[----:B------:R-:W-:Y:S01]  /*48a0*/  FFMA.FTZ R54, R60, R56, R57 ;  /* 0x000000383c367223 */ /* 0x000fe20000010039 */
[----:B------:R-:W-:Y:S02]  /*48b0*/  HADD2.F32 R57, -RZ, R16.H0_H0 ;  /* 0x20000010ff397230 */ /* 0x000fe40000004100 */
[----:B------:R-:W-:Y:S02]  /*48c0*/  HADD2.F32 R51, -RZ, R21.H0_H0 ;  /* 0x20000015ff337230 */ /* 0x000fe40000004100 */
[----:B------:R-:W-:Y:S02]  /*48d0*/  HADD2.F32 R58, -RZ, R35.H0_H0 ;  /* 0x20000023ff3a7230 */ /* 0x000fe40000004100 */
[----:B------:R-:W-:Y:S02]  /*48e0*/  HADD2.F32 R60, -RZ, R45.H0_H0 ;  /* 0x2000002dff3c7230 */ /* 0x000fe40000004100 */
[-C--:B------:R-:W-:Y:S01]  /*48f0*/  FFMA.FTZ R20, R57, R51.reuse, R20 ;  /* 0x0000003339147223 */ /* 0x080fe20000010014 */
[----:B------:R-:W-:Y:S01]  /*4900*/  FFMA.FTZ R54, R59, R51, R54 ;  /* 0x000000333b367223 */ /* 0x000fe20000010036 */
[----:B------:R-:W-:-:S02]  /*4910*/  HADD2.F32 R57, -RZ, R21.H1_H1 ;  /* 0x30000015ff397230 */ /* 0x000fc40000004100 */
[----:B------:R-:W-:Y:S02]  /*4920*/  HADD2.F32 R21, -RZ, R30.H0_H0 ;  /* 0x2000001eff157230 */ /* 0x000fe40000004100 */
[----:B------:R-:W-:-:S03]  /*4930*/  HADD2.F32 R59, -RZ, R29.H0_H0 ;  /* 0x2000001dff3b7230 */ /* 0x000fc60000004100 */
[-C--:B------:R-:W-:Y:S01]  /*4940*/  FFMA.FTZ R21, R21, R57.reuse, R20 ;  /* 0x0000003915157223 */ /* 0x080fe20000010014 */
[----:B------:R-:W-:Y:S02]  /*4950*/  HADD2.F32 R20, -RZ, R36.H0_H0 ;  /* 0x20000024ff147230 */ /* 0x000fe40000004100 */
[----:B------:R-:W-:Y:S01]  /*4960*/  FFMA.FTZ R59, R59, R57, R54 ;  /* 0x000000393b3b7223 */ /* 0x000fe20000010036 */
[--C-:B-1----:R-:W-:Y:S02]  /*4970*/  HADD2.F32 R54, -RZ, R22.reuse.H0_H0 ;  /* 0x20000016ff367230 */ /* 0x102fe40000004100 */
[----:B------:R-:W-:-:S03]  /*4980*/  HADD2.F32 R22, -RZ, R22.H1_H1 ;  /* 0x30000016ff167230 */ /* 0x000fc60000004100 */
[-C--:B------:R-:W-:Y:S01]  /*4990*/  FFMA.FTZ R21, R20, R54.reuse, R21 ;  /* 0x0000003614157223 */ /* 0x080fe20000010015 */
[----:B------:R-:W-:Y:S01]  /*49a0*/  FFMA.FTZ R59, R58, R54, R59 ;  /* 0x000000363a3b7223 */ /* 0x000fe2000001003b */
[----:B------:R-:W-:Y:S02]  /*49b0*/  HADD2.F32 R20, -RZ, R44.H0_H0 ;  /* 0x2000002cff147230 */ /* 0x000fe40000004100 */
[----:B------:R-:W-:-:S03]  /*49c0*/  HADD2.F32 R58, -RZ, R46.H0_H0 ;  /* 0x2000002eff3a7230 */ /* 0x000fc60000004100 */
[-C--:B------:R-:W-:Y:S01]  /*49d0*/  FFMA.FTZ R21, R20, R22.reuse, R21 ;  /* 0x0000001614157223 */ /* 0x080fe20000010015 */
[----:B------:R-:W-:Y:S02]  /*49e0*/  HADD2.F32 R20, -RZ, R43.H0_H0 ;  /* 0x2000002bff147230 */ /* 0x000fe40000004100 */
[----:B------:R-:W-:Y:S01]  /*49f0*/  FFMA.FTZ R59, R58, R22, R59 ;  /* 0x000000163a3b7223 */ /* 0x000fe2000001003b */
[--C-:B------:R-:W-:Y:S02]  /*4a00*/  HADD2.F32 R58, -RZ, R23.reuse.H0_H0 ;  /* 0x20000017ff3a7230 */ /* 0x100fe40000004100 */
[----:B------:R-:W-:-:S03]  /*4a10*/  HADD2.F32 R23, -RZ, R23.H1_H1 ;  /* 0x30000017ff177230 */ /* 0x000fc60000004100 */
[-C--:B------:R-:W-:Y:S01]  /*4a20*/  FFMA.FTZ R20, R20, R58.reuse, R21 ;  /* 0x0000003a14147223 */ /* 0x080fe20000010015 */
[----:B------:R-:W-:Y:S02]  /*4a30*/  HADD2.F32 R21, -RZ, R40.H0_H0 ;  /* 0x20000028ff157230 */ /* 0x000fe40000004100 */
[----:B------:R-:W-:Y:S01]  /*4a40*/  FFMA.FTZ R60, R60, R58, R59 ;  /* 0x0000003a3c3c7223 */ /* 0x000fe2000001003b */
[----:B------:R-:W-:Y:S02]  /*4a50*/  HADD2.F32 R59, -RZ, R39.H0_H0 ;  /* 0x20000027ff3b7230 */ /* 0x000fe40000004100 */
[-C--:B------:R-:W-:Y:S01]  /*4a60*/  FFMA.FTZ R20, R21, R23.reuse, R20 ;  /* 0x0000001715147223 */ /* 0x080fe20000010014 */
[----:B------:R-:W-:Y:S02]  /*4a70*/  HADD2.F32 R21, -RZ, R0.H0_H0 ;  /* 0x20000000ff157230 */ /* 0x000fe40000004100 */
[----:B------:R-:W-:-:S03]  /*4a80*/  FFMA.FTZ R59, R59, R23, R60 ;  /* 0x000000173b3b7223 */ /* 0x000fc6000001003c */
[----:B------:R-:W-:Y:S01]  /*4a90*/  FMUL.FTZ R60, R21, R20 ;  /* 0x00000014153c7220 */ /* 0x000fe20000410000 */
[----:B------:R-:W-:Y:S02]  /*4aa0*/  HADD2.F32 R20, -RZ, R24.H0_H0 ;  /* 0x20000018ff147230 */ /* 0x000fe40000004100 */
[----:B------:R-:W-:Y:S01]  /*4ab0*/  FMUL.FTZ R59, R61, R59 ;  /* 0x0000003b3d3b7220 */ /* 0x000fe20000410000 */
[----:B------:R-:W-:Y:S01]  /*4ac0*/  HADD2.F32 R21, -RZ, R15.H0_H0 ;  /* 0x2000000fff157230 */ /* 0x000fe20000004100 */
[----:B------:R-:W-:Y:S01]  /*4ad0*/  F2FP.F16.F32.PACK_AB R60, RZ, R60 ;  /* 0x0000003cff3c723e */ /* 0x000fe200000000ff */
[-C--:B------:R-:W-:Y:S01]  /*4ae0*/  FFMA.FTZ R61, R20, R55.reuse, RZ ;  /* 0x00000037143d7223 */ /* 0x080fe200000100ff */
[----:B------:R-:W-:Y:S02]  /*4af0*/  HADD2.F32 R20, -RZ, R33.H0_H0 ;  /* 0x20000021ff147230 */ /* 0x000fe40000004100 */
[----:B------:R-:W-:Y:S01]  /*4b00*/  FFMA.FTZ R21, R21, R55, RZ ;  /* 0x0000003715157223 */ /* 0x000fe200000100ff */
[----:B------:R-:W-:Y:S01]  /*4b10*/  HADD2.F32 R55, -RZ, R42.H0_H0 ;  /* 0x2000002aff377230 */ /* 0x000fe20000004100 */
[----:B------:R-:W-:Y:S01]  /*4b20*/  F2FP.F16.F32.PACK_AB R59, RZ, R59 ;  /* 0x0000003bff3b723e */ /* 0x000fe200000000ff */
[----:B------:R-:W-:-:S03]  /*4b30*/  FFMA.FTZ R20, R20, R56, R61 ;  /* 0x0000003814147223 */ /* 0x000fc6000001003d */
[----:B------:R-:W-:Y:S01]  /*4b40*/  FFMA.FTZ R56, R55, R56, R21 ;  /* 0x0000003837387223 */ /* 0x000fe20000010015 */
[----:B------:R-:W-:Y:S01]  /*4b50*/  HADD2.F32 R21, -RZ, R18.H0_H0 ;  /* 0x20000012ff157230 */ /* 0x000fe20000004100 */
[----:B------:R-:W-:Y:S01]  /*4b60*/  PRMT R60, R60, 0x5410, R59 ;  /* 0x000054103c3c7816 */ /* 0x000fe2000000003b */
[----:B------:R-:W-:-:S03]  /*4b70*/  HADD2.F32 R55, -RZ, R41.H0_H0 ;  /* 0x20000029ff377230 */ /* 0x000fc60000004100 */
[-C--:B------:R-:W-:Y:S01]  /*4b80*/  FFMA.FTZ R20, R21, R51.reuse, R20 ;  /* 0x0000003315147223 */ /* 0x080fe20000010014 */
[----:B------:R-:W-:Y:S02]  /*4b90*/  HADD2.F32 R21, -RZ, R28.H0_H0 ;  /* 0x2000001cff157230 */ /* 0x000fe40000004100 */
[----:B------:R-:W-:Y:S01]  /*4ba0*/  FFMA.FTZ R56, R55, R51, R56 ;  /* 0x0000003337387223 */ /* 0x000fe20000010038 */
[----:B------:R-:W-:Y:S02]  /*4bb0*/  HADD2.F32 R51, -RZ, R27.H0_H0 ;  /* 0x2000001bff337230 */ /* 0x000fe40000004100 */
[----:B------:R-:W-:Y:S02]  /*4bc0*/  HFMA2 R9, R60, 1, 1, R9 ;  /* 0x3c003c003c097831 */ /* 0x000fe40000000009 */
        /* <DEDUP_REMOVED lines=17> */
[-C--:B------:R-:W-:Y:S01]  /*4ce0*/  FFMA.FTZ R20, R51, R23.reuse, R20 ;  /* 0x0000001733147223 */ /* 0x080fe20000010014 */
        /* <DEDUP_REMOVED lines=8> */
.L_x_1902:
[----:B------:R-:W-:Y:S05]  /*4d70*/  BRA.U !UP1, `(.L_x_1901) ;  /* 0x0000000d09007547 */ /* 0x000fea000b800000 */
[----:B------:R-:W-:Y:S01]  /*4d80*/  PRMT R20, R13, 0x9910, RZ ;  /* 0x000099100d147816 */ /* 0x000fe200000000ff */
[----:B------:R-:W-:-:S03]  /*4d90*/  UIMAD UR4, UR6, -0x4, UR5 ;  /* 0xfffffffc060478a4 */ /* 0x000fc6000f8e0205 */
[----:B------:R-:W-:Y:S01]  /*4da0*/  ISETP.NE.AND P1, PT, R20, RZ, PT ;  /* 0x000000ff1400720c */ /* 0x000fe20003f25270 */
[----:B------:R-:W-:-:S12]  /*4db0*/  UISETP.EQ.OR UP1, UPT, UR4, 0x3, UP0 ;  /* 0x000000030400788c */ /* 0x000fd80008722670 */
        /* <DEDUP_REMOVED lines=94> */
.L_x_1903:
[----:B------:R-:W-:Y:S05]  /*53a0*/  BRA.U UP1, `(.L_x_1901) ;  /* 0x0000000501747547 */ /* 0x000fea000b800000 */
[----:B------:R-:W0:Y:S01]  /*53b0*/  S2UR UR7, SR_CgaCtaId ;  /* 0x00000000000779c3 */ /* 0x000e220000008800 */
[----:B------:R-:W-:Y:S01]  /*53c0*/  UMOV UR4, 0x400 ;  /* 0x0000040000047882 */ /* 0x000fe20000000000 */
        /* <DEDUP_REMOVED lines=11> */
[----:B0-----:R-:W-:Y:S01]  /*5480*/  ULEA UR4, UR7, UR4, 0x18 ;  /* 0x0000000407047291 */ /* 0x001fe2000f8ec0ff */
        /* <DEDUP_REMOVED lines=28> */
[-C--:B------:R-:W-:Y:S01]  /*5650*/  FFMA.FTZ R16, R16, R20.reuse, R31 ;  /* 0x0000001410107223 */ /* 0x080fe2000001001f */
[----:B------:R-:W-:Y:S02]  /*5660*/  HADD2.F32 R17, -RZ, R30.H0_H0 ;  /* 0x2000001eff117230 */ /* 0x000fe40000004100 */
        /* <DEDUP_REMOVED lines=8> */
[----:B------:R-:W-:Y:S02]  /*56f0*/  HADD2.F32 R21, -RZ, R36.H0_H0 ;  /* 0x20000024ff157230 */ /* 0x000fe40000004100 */
[----:B------:R-:W-:Y:S02]  /*5700*/  HADD2.F32 R25, -RZ, R34.H0_H0 ;  /* 0x20000022ff197230 */ /* 0x000fe40000004100 */
[----:B------:R-:W-:Y:S02]  /*5710*/  HADD2.F32 R27, -RZ, R19.H0_H0 ;  /* 0x20000013ff1b7230 */ /* 0x000fe40000004100 */
[-C--:B------:R-:W-:Y:S01]  /*5720*/  FFMA.FTZ R19, R21, R17.reuse, R16 ;  /* 0x0000001115137223 */ /* 0x080fe20000010010 */
[-C--:B------:R-:W-:Y:S01]  /*5730*/  FFMA.FTZ R21, R35, R17.reuse, R18 ;  /* 0x0000001123157223 */ /* 0x080fe20000010012 */
[-C--:B------:R-:W-:Y:S01]  /*5740*/  FFMA.FTZ R25, R25, R17.reuse, R24 ;  /* 0x0000001119197223 */ /* 0x080fe20000010018 */
[----:B------:R-:W-:Y:S02]  /*5750*/  HADD2.F32 R22, -RZ, R22.H1_H1 ;  /* 0x30000016ff167230 */ /* 0x000fe40000004100 */
[----:B------:R-:W-:Y:S01]  /*5760*/  FFMA.FTZ R17, R27, R17, R20 ;  /* 0x000000111b117223 */ /* 0x000fe20000010014 */
[----:B------:R-:W-:-:S02]  /*5770*/  HADD2.F32 R18, -RZ, R46.H0_H0 ;  /* 0x2000002eff127230 */ /* 0x000fc40000004100 */
        /* <DEDUP_REMOVED lines=9> */
[-C--:B------:R-:W-:Y:S01]  /*5810*/  FFMA.FTZ R18, R45, R15.reuse, R18 ;  /* 0x0000000f2d127223 */ /* 0x080fe20000010012 */
[-C--:B------:R-:W-:Y:S01]  /*5820*/  FFMA.FTZ R20, R47, R15.reuse, R20 ;  /* 0x0000000f2f147223 */ /* 0x080fe20000010014 */
        /* <DEDUP_REMOVED lines=21> */
.L_x_1901:
        /* <DEDUP_REMOVED lines=203> */
.L_x_1904:
        /* <DEDUP_REMOVED lines=100> */
.L_x_1906:
        /* <DEDUP_REMOVED lines=99> */
.L_x_1907:
        /* <DEDUP_REMOVED lines=94> */
.L_x_1905:
[----:B0-----:R-:W-:Y:S01]  /*7880*/  MOV R21, UR9 ;  /* 0x0000000900157c02 */ /* 0x001fe20008000f00 */
[----:B------:R-:W2:Y:S04]  /*7890*/  LDG.E.128.CONSTANT R16, desc[UR10][R52.64] ;  /* 0x0000000a34107981 */ /* 0x000ea8000c1e9d00 */
[----:B------:R-:W-:-:S06]  /*78a0*/  IMAD.WIDE R20, R21, 0x4, R52 ;  /* 0x0000000415147825 */ /* 0x000fcc00078e0234 */
[----:B------:R-:W3:Y:S01]  /*78b0*/  LDG.E.128.CONSTANT R20, desc[UR10][R20.64] ;  /* 0x0000000a14147981 */ /* 0x000ee2000c1e9d00 */
[C---:B--2---:R-:W-:Y:S02]  /*78c0*/  LEA.HI R27, R19.reuse, 0xffffff80, RZ, 0x8 ;  /* 0xffffff80131b7811 */ /* 0x044fe400078f40ff */
[----:B------:R-:W-:Y:S02]  /*78d0*/  LOP3.LUT R31, R19, 0xff, RZ, 0xc0, !PT ;  /* 0x000000ff131f7812 */ /* 0x000fe400078ec0ff */
[--C-:B------:R-:W-:Y:S02]  /*78e0*/  SHF.R.U32.HI R34, RZ, 0x8, R19.reuse ;  /* 0x00000008ff227819 */ /* 0x100fe40000011613 */
[----:B------:R-:W-:Y:S01]  /*78f0*/  SHF.R.U32.HI R19, RZ, 0x10, R19 ;  /* 0x00000010ff137819 */ /* 0x000fe20000011613 */
[----:B------:R-:W0:Y:S01]  /*7900*/  I2F.F16 R27, R27 ;  /* 0x0000001b001b7306 */ /* 0x000e220000200c00 */
[----:B------:R-:W-:Y:S02]  /*7910*/  LOP3.LUT R34, R34, 0xff, RZ, 0xc0, !PT ;  /* 0x000000ff22227812 */ /* 0x000fe400078ec0ff */
[----:B------:R-:W-:-:S02]  /*7920*/  LOP3.LUT R19, R19, 0xff, RZ, 0xc0, !PT ;  /* 0x000000ff13137812 */ /* 0x000fc400078ec0ff */
[----:B------:R-:W-:Y:S02]  /*7930*/  IADD3 R34, PT, PT, R34, -0x80, RZ ;  /* 0xffffff8022227810 */ /* 0x000fe40007ffe0ff */
[----:B------:R-:W-:Y:S02]  /*7940*/  IADD3 R41, PT, PT, R19, -0x80, RZ ;  /* 0xffffff8013297810 */ /* 0x000fe40007ffe0ff */
[----:B---3--:R-:W-:Y:S01]  /*7950*/  LOP3.LUT R19, R20, 0xff, RZ, 0xc0, !PT ;  /* 0x000000ff14137812 */ /* 0x008fe200078ec0ff */
[----:B------:R1:W2:Y:S01]  /*7960*/  I2F.F16 R42, R34 ;  /* 0x00000022002a7306 */ /* 0x0002a20000200c00 */
[----:B------:R-:W-:Y:S02]  /*7970*/  LOP3.LUT R15, R16, 0xff, RZ, 0xc0, !PT ;  /* 0x000000ff100f7812 */ /* 0x000fe400078ec0ff */
[----:B------:R-:W-:Y:S02]  /*7980*/  IADD3 R36, PT, PT, R19, -0x80, RZ ;  /* 0xffffff8013247810 */ /* 0x000fe40007ffe0ff */
[----:B------:R-:W-:-:S02]  /*7990*/  LOP3.LUT R19, R21, 0xff, RZ, 0xc0, !PT ;  /* 0x000000ff15137812 */ /* 0x000fc400078ec0ff */
        /* <DEDUP_REMOVED lines=93> */
[----:B0-----:R-:W-:Y:S02]  /*7f70*/  HADD2.F32 R53, -RZ, R24.H0_H0 ;  /* 0x20000018ff357230 */ /* 0x001fe40000004100 */
[----:B------:R-:W-:Y:S02]  /*7f80*/  HADD2.F32 R51, -RZ, R26.H0_H0 ;  /* 0x2000001aff337230 */ /* 0x000fe40000004100 */
[----:B------:R-:W-:Y:S02]  /*7f90*/  HADD2.F32 R59, -RZ, R25.H0_H0 ;  /* 0x20000019ff3b7230 */ /* 0x000fe40000004100 */
[----:B------:R-:W-:Y:S02]  /*7fa0*/  HADD2.F32 R55, -RZ, R15.H0_H0 ;  /* 0x2000000fff377230 */ /* 0x000fe40000004100 */
[----:B------:R-:W-:-:S02]  /*7fb0*/  HADD2.F32 R56, -RZ, R33.H0_H0 ;  /* 0x20000021ff387230 */ /* 0x000fc40000004100 */
        /* <DEDUP_REMOVED lines=8> */
[C---:B------:R-:W-:Y:S01]  /*8040*/  FFMA.FTZ R53, R52.reuse, R53, RZ ;  /* 0x0000003534357223 */ /* 0x040fe200000100ff */
[----:B------:R-:W-:Y:S01]  /*8050*/  FFMA.FTZ R57, R51, R52, RZ ;  /* 0x0000003433397223 */ /* 0x000fe200000100ff */
[C---:B------:R-:W-:Y:S01]  /*8060*/  FFMA.FTZ R51, R52.reuse, R59, RZ ;  /* 0x0000003b34337223 */ /* 0x040fe200000100ff */
[----:B------:R-:W-:Y:S01]  /*8070*/  FFMA.FTZ R55, R52, R55, RZ ;  /* 0x0000003734377223 */ /* 0x000fe200000100ff */
        /* <DEDUP_REMOVED lines=8> */
[----:B------:R-:W-:Y:S02]  /*8100*/  HADD2.F32 R56, -RZ, R17.H0_H0 ;  /* 0x20000011ff387230 */ /* 0x000fe40000004100 */
[----:B------:R-:W-:Y:S02]  /*8110*/  HADD2.F32 R21, -RZ, R21.H1_H1 ;  /* 0x30000015ff157230 */ /* 0x000fe40000004100 */
[----:B------:R-:W-:Y:S01]  /*8120*/  FFMA.FTZ R20, R54, R52, R57 ;  /* 0x0000003436147223 */ /* 0x000fe20000010039 */
[C---:B------:R-:W-:Y:S01]  /*8130*/  FFMA.FTZ R57, R52.reuse, R58, R53 ;  /* 0x0000003a34397223 */ /* 0x040fe20000010035 */
[----:B------:R-:W-:Y:S01]  /*8140*/  FFMA.FTZ R54, R52, R56, R51 ;  /* 0x0000003834367223 */ /* 0x000fe20000010033 */
[----:B------:R-:W-:-:S02]  /*8150*/  HADD2.F32 R51, -RZ, R29.H0_H0 ;  /* 0x2000001dff337230 */ /* 0x000fc40000004100 */
[----:B------:R-:W-:Y:S01]  /*8160*/  FFMA.FTZ R52, R52, R60, R55 ;  /* 0x0000003c34347223 */ /* 0x000fe20000010037 */
[----:B------:R-:W-:Y:S02]  /*8170*/  HADD2.F32 R56, -RZ, R28.H0_H0 ;  /* 0x2000001cff387230 */ /* 0x000fe40000004100 */
[----:B------:R-:W-:Y:S02]  /*8180*/  HADD2.F32 R53, -RZ, R30.H0_H0 ;  /* 0x2000001eff357230 */ /* 0x000fe40000004100 */
[C---:B------:R-:W-:Y:S01]  /*8190*/  FFMA.FTZ R55, R21.reuse, R51, R54 ;  /* 0x0000003315377223 */ /* 0x040fe20000010036 */
[----:B------:R-:W-:Y:S02]  /*81a0*/  HADD2.F32 R54, -RZ, R36.H0_H0 ;  /* 0x20000024ff367230 */ /* 0x000fe40000004100 */
[----:B------:R-:W-:Y:S01]  /*81b0*/  FFMA.FTZ R51, R21, R56, R57 ;  /* 0x0000003815337223 */ /* 0x000fe20000010039 */
[----:B------:R-:W-:Y:S02]  /*81c0*/  HADD2.F32 R57, -RZ, R27.H0_H0 ;  /* 0x2000001bff397230 */ /* 0x000fe40000004100 */
[----:B------:R-:W-:Y:S01]  /*81d0*/  FFMA.FTZ R53, R53, R21, R20 ;  /* 0x0000001535357223 */ /* 0x000fe20000010014 */
[----:B-1----:R-:W-:-:S02]  /*81e0*/  HADD2.F32 R20, -RZ, R22.H0_H0 ;  /* 0x20000016ff147230 */ /* 0x002fc40000004100 */
[----:B------:R-:W-:Y:S02]  /*81f0*/  HADD2.F32 R56, -RZ, R35.H0_H0 ;  /* 0x20000023ff387230 */ /* 0x000fe40000004100 */
[----:B------:R-:W-:Y:S01]  /*8200*/  FFMA.FTZ R21, R21, R57, R52 ;  /* 0x0000003915157223 */ /* 0x000fe20000010034 */
[----:B------:R-:W-:Y:S02]  /*8210*/  HADD2.F32 R22, -RZ, R22.H1_H1 ;  /* 0x30000016ff167230 */ /* 0x000fe40000004100 */
[----:B------:R-:W-:Y:S01]  /*8220*/  FFMA.FTZ R53, R54, R20, R53 ;  /* 0x0000001436357223 */ /* 0x000fe20000010035 */
[----:B------:R-:W-:Y:S02]  /*8230*/  HADD2.F32 R54, -RZ, R34.H0_H0 ;  /* 0x20000022ff367230 */ /* 0x000fe40000004100 */
        /* <DEDUP_REMOVED lines=46> */
.L_x_1908:
[----:B------:R-:W-:Y:S05]  /*8520*/  BRA.U !UP2, `(.L_x_1895) ;  /* 0x000000110a887547 */ /* 0x000fea000b800000 */
[----:B------:R-:W-:Y:S01]  /*8530*/  PRMT R14, R14, 0x9910, RZ ;  /* 0x000099100e0e7816 */ /* 0x000fe200000000ff */
[----:B------:R-:W-:-:S03]  /*8540*/  UIMAD UR8, UR6, -0x4, UR5 ;  /* 0xfffffffc060878a4 */ /* 0x000fc6000f8e0205 */
[----:B------:R-:W-:Y:S01]  /*8550*/  ISETP.NE.AND P0, PT, R14, RZ, PT ;  /* 0x000000ff0e00720c */ /* 0x000fe20003f05270 */
[----:B------:R-:W-:-:S12]  /*8560*/  UISETP.NE.AND UP1, UPT, UR8, 0x2, UPT ;  /* 0x000000020800788c */ /* 0x000fd8000bf25270 */
        /* <DEDUP_REMOVED lines=43> */
[----:B-1----:R-:W-:Y:S02]  /*8820*/  HADD2.F32 R14, -RZ, R22.H0_H0 ;  /* 0x20000016ff0e7230 */ /* 0x002fe40000004100 */
        /* <DEDUP_REMOVED lines=50> */
.L_x_1909:
[----:B------:R-:W-:Y:S05]  /*8b50*/  BRA.U !UP1, `(.L_x_1895) ;  /* 0x0000000909fc7547 */ /* 0x000fea000b800000 */
[----:B------:R-:W-:Y:S01]  /*8b60*/  PRMT R13, R13, 0x9910, RZ ;  /* 0x000099100d0d7816 */ /* 0x000fe200000000ff */
[----:B------:R-:W-:-:S03]  /*8b70*/  UISETP.EQ.OR UP0, UPT, UR8, 0x3, UP0 ;  /* 0x000000030800788c */ /* 0x000fc60008702670 */
[----:B------:R-:W-:-:S13]  /*8b80*/  ISETP.NE.AND P0, PT, R13, RZ, PT ;  /* 0x000000ff0d00720c */ /* 0x000fda0003f05270 */
[----:B------:R-:W-:Y:S05]  /*8b90*/  @!P0 BRA `(.L_x_1910) ;  /* 0x0000000400748947 */ /* 0x000fea0003800000 */
        /* <DEDUP_REMOVED lines=21> */
[-C--:B------:R-:W-:Y:S01]  /*8cf0*/  FFMA.FTZ R13, R57, R20.reuse, R56 ;  /* 0x00000014390d7223 */ /* 0x080fe20000010038 */
[-C--:B------:R-:W-:Y:S01]  /*8d00*/  FFMA.FTZ R55, R55, R20.reuse, R14 ;  /* 0x0000001437377223 */ /* 0x080fe2000001000e */
[----:B------:R-:W-:Y:S01]  /*8d10*/  FFMA.FTZ R51, R60, R20, R51 ;  /* 0x000000143c337223 */ /* 0x000fe20000010033 */
        /* <DEDUP_REMOVED lines=16> */
[----:B-1----:R-:W-:Y:S02]  /*8e20*/  HADD2.F32 R13, -RZ, R22.H0_H0 ;  /* 0x20000016ff0d7230 */ /* 0x002fe40000004100 */
        /* <DEDUP_REMOVED lines=9> */
[----:B------:R-:W-:-:S02]  /*8ec0*/  HADD2.F32 R55, -RZ, R19.H0_H0 ;  /* 0x20000013ff377230 */ /* 0x000fc40000004100 */
[----:B------:R-:W-:Y:S02]  /*8ed0*/  HADD2.F32 R52, -RZ, R46.H0_H0 ;  /* 0x2000002eff347230 */ /* 0x000fe40000004100 */
[-C--:B------:R-:W-:Y:S01]  /*8ee0*/  FFMA.FTZ R53, R56, R22.reuse, R53 ;  /* 0x0000001638357223 */ /* 0x080fe20000010035 */
[----:B------:R-:W-:Y:S02]  /*8ef0*/  HADD2.F32 R14, -RZ, R23.H0_H0 ;  /* 0x20000017ff0e7230 */ /* 0x000fe40000004100 */
[----:B------:R-:W-:Y:S01]  /*8f00*/  FFMA.FTZ R13, R55, R13, R54 ;  /* 0x0000000d370d7223 */ /* 0x000fe20000010036 */
[----:B------:R-:W-:Y:S02]  /*8f10*/  HADD2.F32 R20, -RZ, R43.H0_H0 ;  /* 0x2000002bff147230 */ /* 0x000fe40000004100 */
[----:B------:R-:W-:Y:S01]  /*8f20*/  FFMA.FTZ R21, R52, R22, R21 ;  /* 0x0000001634157223 */ /* 0x000fe20000010015 */
[----:B------:R-:W-:Y:S02]  /*8f30*/  HADD2.F32 R56, -RZ, R48.H0_H0 ;  /* 0x20000030ff387230 */ /* 0x000fe40000004100 */
[----:B------:R-:W-:-:S02]  /*8f40*/  HADD2.F32 R58, -RZ, R50.H0_H0 ;  /* 0x20000032ff3a7230 */ /* 0x000fc40000004100 */
        /* <DEDUP_REMOVED lines=34> */
.L_x_1910:
[----:B------:R-:W-:Y:S05]  /*9170*/  BRA.U UP0, `(.L_x_1895) ;  /* 0x0000000500747547 */ /* 0x000fea000b800000 */
        /* <DEDUP_REMOVED lines=31> */
[----:B------:R-:W-:Y:S02]  /*9370*/  HADD2.F32 R26, -RZ, R33.H0_H0 ;  /* 0x20000021ff1a7230 */ /* 0x000fe40000004100 */
[-C--:B------:R-:W-:Y:S01]  /*9380*/  FFMA.FTZ R51, R24, R14.reuse, RZ ;  /* 0x0000000e18337223 */ /* 0x080fe200000100ff */
[----:B------:R-:W-:Y:S01]  /*9390*/  FFMA.FTZ R15, R15, R14, RZ ;  /* 0x0000000e0f0f7223 */ /* 0x000fe200000100ff */
[-C--:B------:R-:W-:Y:S01]  /*93a0*/  FFMA.FTZ R24, R32, R20.reuse, R25 ;  /* 0x0000001420187223 */ /* 0x080fe20000010019 */
[-C--:B------:R-:W-:Y:S01]  /*93b0*/  FFMA.FTZ R14, R52, R20.reuse, R31 ;  /* 0x00000014340e7223 */ /* 0x080fe2000001001f */
[----:B------:R-:W-:Y:S02]  /*93c0*/  HADD2.F32 R25, -RZ, R16.H0_H0 ;  /* 0x20000010ff197230 */ /* 0x000fe40000004100 */
[----:B------:R-:W-:Y:S01]  /*93d0*/  FFMA.FTZ R16, R26, R20, R51 ;  /* 0x000000141a107223 */ /* 0x000fe20000010033 */
[----:B------:R-:W-:-:S02]  /*93e0*/  HADD2.F32 R31, -RZ, R18.H0_H0 ;  /* 0x20000012ff1f7230 */ /* 0x000fc40000004100 */
[----:B------:R-:W-:Y:S01]  /*93f0*/  FFMA.FTZ R20, R42, R20, R15 ;  /* 0x000000142a147223 */ /* 0x000fe2000001000f */
[-C--:B------:R-:W-:Y:S01]  /*9400*/  FFMA.FTZ R24, R17, R13.reuse, R24 ;  /* 0x0000000d11187223 */ /* 0x080fe20000010018 */
[----:B------:R-:W-:Y:S02]  /*9410*/  HADD2.F32 R21, -RZ, R21.H1_H1 ;  /* 0x30000015ff157230 */ /* 0x000fe40000004100 */
        /* <DEDUP_REMOVED lines=9> */
[----:B------:R-:W-:Y:S01]  /*94b0*/  FFMA.FTZ R20, R27, R21, R20 ;  /* 0x000000151b147223 */ /* 0x000fe20000010014 */
        /* <DEDUP_REMOVED lines=27> */
[----:B-----5:R-:W-:Y:S02]  /*9670*/  HADD2.F32 R17, -RZ, R4.H0_H0 ;  /* 0x20000004ff117230 */ /* 0x020fe40000004100 */
[----:B------:R-:W-:Y:S01]  /*9680*/  FFMA.FTZ R22, R37, R23, R22 ;  /* 0x0000001725167223 */ /* 0x000fe20000010016 */
        /* <DEDUP_REMOVED lines=12> */
.L_x_1895:
[----:B------:R-:W1:Y:S01]  /*9750*/  S2R R0, SR_TID.X ;  /* 0x0000000000007919 */ /* 0x000e620000002100 */
[----:B------:R-:W2:Y:S01]  /*9760*/  LDC.64 R2, c[0x0][0x3a0] ;  /* 0x0000e800ff027b82 */ /* 0x000ea20000000a00 */
[----:B------:R-:W-:Y:S01]  /*9770*/  MOV R13, UR12 ;  /* 0x0000000c000d7c02 */ /* 0x000fe20008000f00 */
[----:B------:R-:W-:-:S03]  /*9780*/  USHF.L.U32 UR6, UR6, 0x2, URZ ;  /* 0x0000000206067899 */ /* 0x000fc600080006ff */
[----:B-1----:R-:W-:-:S03]  /*9790*/  LEA R0, R13, R0, 0x5 ;  /* 0x000000000d007211 */ /* 0x002fc600078e28ff */
[----:B------:R-:W-:Y:S02]  /*97a0*/  MOV R13, UR6 ;  /* 0x00000006000d7c02 */ /* 0x000fe40008000f00 */
[----:B------:R-:W-:-:S05]  /*97b0*/  SHF.L.U32 R0, R0, 0x2, RZ ;  /* 0x0000000200007819 */ /* 0x000fca00000006ff */
[----:B------:R-:W-:-:S04]  /*97c0*/  IMAD R13, R13, UR9, R0 ;  /* 0x000000090d0d7c24 */ /* 0x000fc8000f8e0200 */
[----:B--2---:R-:W-:-:S05]  /*97d0*/  IMAD.WIDE R2, R13, 0x2, R2 ;  /* 0x000000020d027825 */ /* 0x004fca00078e0202 */
[----:B------:R1:W-:Y:S01]  /*97e0*/  ATOM.E.ADD.F16x2.RN.STRONG.GPU P0, RZ, desc[UR10][R2.64], R11 ;  /* 0x8000000b02ff79a2 */ /* 0x0003e2000c10e10a */
[----:B------:R-:W-:Y:S01]  /*97f0*/  UIADD3 UR5, UPT, UPT, -UR6, UR5, URZ ;  /* 0x0000000506057290 */ /* 0x000fe2000fffe1ff */
[----:B------:R-:W-:Y:S03]  /*9800*/  BSSY.RECONVERGENT B0, `(.L_x_1911) ;  /* 0x000000f000007945 */ /* 0x000fe60003800200 */
[----:B------:R-:W-:Y:S01]  /*9810*/  UISETP.NE.AND UP0, UPT, UR5, 0x1, UPT ;  /* 0x000000010500788c */ /* 0x000fe2000bf05270 */
[----:B-1----:R-:W-:Y:S10]  /*9820*/  @P0 BRA `(.L_x_1912) ;  /* 0x0000000000300947 */ /* 0x002ff40003800000 */
[----:B------:R-:W1:Y:S02]  /*9830*/  QSPC.E.S P0, RZ, [R2] ;  /* 0x0000000002ff73aa */ /* 0x000e640000000500 */
[----:B-1----:R-:W-:Y:S05]  /*9840*/  @!P0 BRA `(.L_x_1913) ;  /* 0x00000000001c8947 */ /* 0x002fea0003800000 */
[----:B------:R-:W-:-:S04]  /*9850*/  MOV R14, R2 ;  /* 0x00000002000e7202 */ /* 0x000fc80000000f00 */
[----:B0-----:R-:W-:-:S07]  /*9860*/  MOV R14, R14 ;  /* 0x0000000e000e7202 */ /* 0x001fce0000000f00 */
.L_x_1914:
[----:B------:R-:W0:Y:S02]  /*9870*/  LDS R16, [R14] ;  /* 0x000000000e107984 */ /* 0x000e240000000800 */
[----:B0-----:R-:W-:-:S05]  /*9880*/  HFMA2 R17, R16, 1, 1, R11 ;  /* 0x3c003c0010117831 */ /* 0x001fca000000000b */
[----:B------:R-:W0:Y:S02]  /*9890*/  ATOMS.CAST.SPIN P0, [R14], R16, R17 ;  /* 0x000000100e00758d */ /* 0x000e240001800011 */
[----:B0-----:R-:W-:Y:S05]  /*98a0*/  @!P0 BRA `(.L_x_1914) ;  /* 0xfffffffc00f08947 */ /* 0x001fea000383ffff */
[----:B------:R-:W-:Y:S05]  /*98b0*/  BRA `(.L_x_1912) ;  /* 0x00000000000c7947 */ /* 0x000fea0003800000 */
.L_x_1913:
[----:B------:R-:W2:Y:S02]  /*98c0*/  LD.E R0, desc[UR10][R2.64] ;  /* 0x0000000a02007980 */ /* 0x000ea4000c101900 */
[----:B--2---:R-:W-:-:S05]  /*98d0*/  IADD3 R11, PT, PT, R11, R0, RZ ;  /* 0x000000000b0b7210 */ /* 0x004fca0007ffe0ff */
[----:B------:R1:W-:Y:S02]  /*98e0*/  ST.E desc[UR10][R2.64], R11 ;  /* 0x0000000b02007985 */ /* 0x0003e4000c10190a */
.L_x_1912:
[----:B------:R-:W-:Y:S05]  /*98f0*/  BSYNC.RECONVERGENT B0 ;  /* 0x0000000000007941 */ /* 0x000fea0003800200 */
.L_x_1911:
[----:B------:R2:W-:Y:S01]  /*9900*/  ATOM.E.ADD.F16x2.RN.STRONG.GPU P0, RZ, desc[UR10][R2.64+0x4], R10 ;  /* 0x8000040a02ff79a2 */ /* 0x0005e2000c10e10a */
[----:B------:R-:W-:Y:S04]  /*9910*/  BSSY.RECONVERGENT B0, `(.L_x_1915) ;  /* 0x000000f000007945 */ /* 0x000fe80003800200 */
[----:B--2---:R-:W-:Y:S05]  /*9920*/  @P0 BRA `(.L_x_1916) ;  /* 0x0000000000340947 */ /* 0x004fea0003800000 */
[----:B------:R-:W2:Y:S02]  /*9930*/  QSPC.E.S P0, RZ, [R2+0x4] ;  /* 0x0000040002ff73aa */ /* 0x000ea40000000500 */
[----:B--2---:R-:W-:Y:S05]  /*9940*/  @!P0 BRA `(.L_x_1917) ;  /* 0x0000000000208947 */ /* 0x004fea0003800000 */
[----:B------:R-:W-:Y:S02]  /*9950*/  MOV R14, R2 ;  /* 0x00000002000e7202 */ /* 0x000fe40000000f00 */
[----:B------:R-:W-:Y:S02]  /*9960*/  MOV R13, R10 ;  /* 0x0000000a000d7202 */ /* 0x000fe40000000f00 */
[----:B0-----:R-:W-:-:S07]  /*9970*/  MOV R14, R14 ;  /* 0x0000000e000e7202 */ /* 0x001fce0000000f00 */
.L_x_1918:
[----:B------:R-:W1:Y:S02]  /*9980*/  LDS R10, [R14+0x4] ;  /* 0x000004000e0a7984 */ /* 0x000e640000000800 */
[----:B-1----:R-:W-:-:S05]  /*9990*/  HADD2 R11, R10, R13 ;  /* 0x0000000d0a0b7230 */ /* 0x002fca0000000000 */
[----:B------:R-:W0:Y:S02]  /*99a0*/  ATOMS.CAST.SPIN P0, [R14+0x4], R10, R11 ;  /* 0x0000040a0e00758d */ /* 0x000e24000180000b */
[----:B0-----:R-:W-:Y:S05]  /*99b0*/  @!P0 BRA `(.L_x_1918) ;  /* 0xfffffffc00f08947 */ /* 0x001fea000383ffff */
[----:B------:R-:W-:Y:S05]  /*99c0*/  BRA `(.L_x_1916) ;  /* 0x00000000000c7947 */ /* 0x000fea0003800000 */
.L_x_1917:
[----:B------:R-:W1:Y:S02]  /*99d0*/  LD.E R0, desc[UR10][R2.64+0x4] ;  /* 0x0000040a02007980 */ /* 0x000e64000c101900 */
[----:B-1----:R-:W-:-:S05]  /*99e0*/  IADD3 R11, PT, PT, R10, R0, RZ ;  /* 0x000000000a0b7210 */ /* 0x002fca0007ffe0ff */
[----:B------:R2:W-:Y:S02]  /*99f0*/  ST.E desc[UR10][R2.64+0x4], R11 ;  /* 0x0000040b02007985 */ /* 0x0005e4000c10190a */
.L_x_1916:
[----:B------:R-:W-:Y:S05]  /*9a00*/  BSYNC.RECONVERGENT B0 ;  /* 0x0000000000007941 */ /* 0x000fea0003800200 */
.L_x_1915:
[----:B------:R-:W-:-:S13]  /*9a10*/  PLOP3.LUT P0, PT, PT, PT, UP0, 0x80, 0x8 ;  /* 0x000000000008781c */ /* 0x000fda0003f0f008 */
[----:B------:R-:W-:Y:S05]  /*9a20*/  @!P0 EXIT ;  /* 0x000000000000894d */ /* 0x000fea0003800000 */
[----:B-12---:R-:W-:-:S05]  /*9a30*/  MOV R11, UR9 ;  /* 0x00000009000b7c02 */ /* 0x006fca0008000f00 */
[----:B------:R-:W-:-:S05]  /*9a40*/  IMAD.WIDE R2, R11, 0x2, R2 ;  /* 0x000000020b027825 */ /* 0x000fca00078e0202 */
[----:B------:R1:W-:Y:S01]  /*9a50*/  ATOM.E.ADD.F16x2.RN.STRONG.GPU P0, RZ, desc[UR10][R2.64], R9 ;  /* 0x8000000902ff79a2 */ /* 0x0003e2000c10e10a */
[----:B------:R-:W-:Y:S04]  /*9a60*/  BSSY.RECONVERGENT B0, `(.L_x_1919) ;  /* 0x000000e000007945 */ /* 0x000fe80003800200 */
[----:B-1----:R-:W-:Y:S05]  /*9a70*/  @P0 BRA `(.L_x_1920) ;  /* 0x0000000000300947 */ /* 0x002fea0003800000 */
[----:B------:R-:W1:Y:S02]  /*9a80*/  QSPC.E.S P0, RZ, [R2] ;  /* 0x0000000002ff73aa */ /* 0x000e640000000500 */
[----:B-1----:R-:W-:Y:S05]  /*9a90*/  @!P0 BRA `(.L_x_1921) ;  /* 0x00000000001c8947 */ /* 0x002fea0003800000 */
[----:B------:R-:W-:-:S04]  /*9aa0*/  MOV R10, R2 ;  /* 0x00000002000a7202 */ /* 0x000fc80000000f00 */
[----:B------:R-:W-:-:S07]  /*9ab0*/  MOV R10, R10 ;  /* 0x0000000a000a7202 */ /* 0x000fce0000000f00 */
.L_x_1922:
[----:B------:R-:W0:Y:S02]  /*9ac0*/  LDS R14, [R10] ;  /* 0x000000000a0e7984 */ /* 0x000e240000000800 */
[----:B0-----:R-:W-:-:S05]  /*9ad0*/  HFMA2 R15, R14, 1, 1, R9 ;  /* 0x3c003c000e0f7831 */ /* 0x001fca0000000009 */
[----:B------:R-:W0:Y:S02]  /*9ae0*/  ATOMS.CAST.SPIN P0, [R10], R14, R15 ;  /* 0x0000000e0a00758d */ /* 0x000e24000180000f */
[----:B0-----:R-:W-:Y:S05]  /*9af0*/  @!P0 BRA `(.L_x_1922) ;  /* 0xfffffffc00f08947 */ /* 0x001fea000383ffff */
[----:B------:R-:W-:Y:S05]  /*9b00*/  BRA `(.L_x_1920) ;  /* 0x00000000000c7947 */ /* 0x000fea0003800000 */
.L_x_1921:
[----:B------:R-:W2:Y:S02]  /*9b10*/  LD.E R0, desc[UR10][R2.64] ;  /* 0x0000000a02007980 */ /* 0x000ea4000c101900 */
[----:B--2---:R-:W-:-:S05]  /*9b20*/  IADD3 R9, PT, PT, R9, R0, RZ ;  /* 0x0000000009097210 */ /* 0x004fca0007ffe0ff */
[----:B------:R1:W-:Y:S02]  /*9b30*/  ST.E desc[UR10][R2.64], R9 ;  /* 0x0000000902007985 */ /* 0x0003e4000c10190a */
.L_x_1920:
[----:B------:R-:W-:Y:S05]  /*9b40*/  BSYNC.RECONVERGENT B0 ;  /* 0x0000000000007941 */ /* 0x000fea0003800200 */
.L_x_1919:
[----:B------:R2:W-:Y:S01]  /*9b50*/  ATOM.E.ADD.F16x2.RN.STRONG.GPU P0, RZ, desc[UR10][R2.64+0x4], R8 ;  /* 0x8000040802ff79a2 */ /* 0x0005e2000c10e10a */
[----:B------:R-:W-:Y:S04]  /*9b60*/  BSSY.RECONVERGENT B0, `(.L_x_1923) ;  /* 0x000000f000007945 */ /* 0x000fe80003800200 */
[----:B--2---:R-:W-:Y:S05]  /*9b70*/  @P0 BRA `(.L_x_1924) ;  /* 0x0000000000340947 */ /* 0x004fea0003800000 */
[----:B------:R-:W2:Y:S02]  /*9b80*/  QSPC.E.S P0, RZ, [R2+0x4] ;  /* 0x0000040002ff73aa */ /* 0x000ea40000000500 */
[----:B--2---:R-:W-:Y:S05]  /*9b90*/  @!P0 BRA `(.L_x_1925) ;  /* 0x0000000000208947 */ /* 0x004fea0003800000 */
[----:B------:R-:W-:-:S04]  /*9ba0*/  MOV R10, R2 ;  /* 0x00000002000a7202 */ /* 0x000fc80000000f00 */
[----:B------:R-:W-:Y:S02]  /*9bb0*/  MOV R10, R10 ;  /* 0x0000000a000a7202 */ /* 0x000fe40000000f00 */
[----:B------:R-:W-:-:S07]  /*9bc0*/  MOV R11, R8 ;  /* 0x00000008000b7202 */ /* 0x000fce0000000f00 */
.L_x_1926:
[----:B------:R-:W1:Y:S02]  /*9bd0*/  LDS R8, [R10+0x4] ;  /* 0x000004000a087984 */ /* 0x000e640000000800 */
[----:B-1----:R-:W-:-:S05]  /*9be0*/  HADD2 R9, R8, R11 ;  /* 0x0000000b08097230 */ /* 0x002fca0000000000 */
[----:B------:R-:W1:Y:S02]  /*9bf0*/  ATOMS.CAST.SPIN P0, [R10+0x4], R8, R9 ;  /* 0x000004080a00758d */ /* 0x000e640001800009 */
[----:B-1----:R-:W-:Y:S05]  /*9c00*/  @!P0 BRA `(.L_x_1926) ;  /* 0xfffffffc00f08947 */ /* 0x002fea000383ffff */
[----:B------:R-:W-:Y:S05]  /*9c10*/  BRA `(.L_x_1924) ;  /* 0x00000000000c7947 */ /* 0x000fea0003800000 */
.L_x_1925:
[----:B------:R-:W1:Y:S02]  /*9c20*/  LD.E R0, desc[UR10][R2.64+0x4] ;  /* 0x0000040a02007980 */ /* 0x000e64000c101900 */
[----:B-1----:R-:W-:-:S05]  /*9c30*/  IADD3 R9, PT, PT, R8, R0, RZ ;  /* 0x0000000008097210 */ /* 0x002fca0007ffe0ff */
[----:B------:R2:W-:Y:S02]  /*9c40*/  ST.E desc[UR10][R2.64+0x4], R9 ;  /* 0x0000040902007985 */ /* 0x0005e4000c10190a */
.L_x_1924:
[----:B------:R-:W-:Y:S05]  /*9c50*/  BSYNC.RECONVERGENT B0 ;  /* 0x0000000000007941 */ /* 0x000fea0003800200 */
.L_x_1923:
[----:B------:R-:W-:-:S06]  /*9c60*/  UISETP.NE.AND UP0, UPT, UR5, 0x2, UPT ;  /* 0x000000020500788c */ /* 0x000fcc000bf05270 */
        /* <DEDUP_REMOVED lines=11> */
.L_x_1930:
[----:B------:R-:W1:Y:S02]  /*9d20*/  LDS R10, [R8] ;  /* 0x00000000080a7984 */ /* 0x000e640000000800 */
[----:B-1----:R-:W-:-:S05]  /*9d30*/  HFMA2 R11, R10, 1, 1, R12 ;  /* 0x3c003c000a0b7831 */ /* 0x002fca000000000c */
[----:B------:R-:W1:Y:S02]  /*9d40*/  ATOMS.CAST.SPIN P0, [R8], R10, R11 ;  /* 0x0000000a0800758d */ /* 0x000e64000180000b */
[----:B-1----:R-:W-:Y:S05]  /*9d50*/  @!P0 BRA `(.L_x_1930) ;  /* 0xfffffffc00f08947 */ /* 0x002fea000383ffff */
[----:B------:R-:W-:Y:S05]  /*9d60*/  BRA `(.L_x_1928) ;  /* 0x00000000000c7947 */ /* 0x000fea0003800000 */
.L_x_1929:
[----:B------:R-:W2:Y:S02]  /*9d70*/  LD.E R0, desc[UR10][R2.64] ;  /* 0x0000000a02007980 */ /* 0x000ea4000c101900 */
[----:B--2---:R-:W-:-:S05]  /*9d80*/  IADD3 R9, PT, PT, R12, R0, RZ ;  /* 0x000000000c097210 */ /* 0x004fca0007ffe0ff */
[----:B------:R1:W-:Y:S02]  /*9d90*/  ST.E desc[UR10][R2.64], R9 ;  /* 0x0000000902007985 */ /* 0x0003e4000c10190a */
.L_x_1928:
[----:B------:R-:W-:Y:S05]  /*9da0*/  BSYNC.RECONVERGENT B0 ;  /* 0x0000000000007941 */ /* 0x000fea0003800200 */
.L_x_1927:
[----:B------:R2:W-:Y:S01]  /*9db0*/  ATOM.E.ADD.F16x2.RN.STRONG.GPU P0, RZ, desc[UR10][R2.64+0x4], R7 ;  /* 0x8000040702ff79a2 */ /* 0x0005e2000c10e10a */
[----:B------:R-:W-:Y:S04]  /*9dc0*/  BSSY.RECONVERGENT B0, `(.L_x_1931) ;  /* 0x000000e000007945 */ /* 0x000fe80003800200 */
[----:B--2---:R-:W-:Y:S05]  /*9dd0*/  @P0 BRA `(.L_x_1932) ;  /* 0x0000000000300947 */ /* 0x004fea0003800000 */
[----:B------:R-:W2:Y:S02]  /*9de0*/  QSPC.E.S P0, RZ, [R2+0x4] ;  /* 0x0000040002ff73aa */ /* 0x000ea40000000500 */
[----:B--2---:R-:W-:Y:S05]  /*9df0*/  @!P0 BRA `(.L_x_1933) ;  /* 0x00000000001c8947 */ /* 0x004fea0003800000 */
[----:B------:R-:W-:-:S04]  /*9e00*/  MOV R8, R2 ;  /* 0x0000000200087202 */ /* 0x000fc80000000f00 */
[----:B------:R-:W-:-:S07]  /*9e10*/  MOV R8, R8 ;  /* 0x0000000800087202 */ /* 0x000fce0000000f00 */
.L_x_1934:
[----:B------:R-:W2:Y:S02]  /*9e20*/  LDS R10, [R8+0x4] ;  /* 0x00000400080a7984 */ /* 0x000ea40000000800 */
[----:B--2---:R-:W-:-:S05]  /*9e30*/  HADD2 R11, R10, R7 ;  /* 0x000000070a0b7230 */ /* 0x004fca0000000000 */
[----:B------:R-:W2:Y:S02]  /*9e40*/  ATOMS.CAST.SPIN P0, [R8+0x4], R10, R11 ;  /* 0x0000040a0800758d */ /* 0x000ea4000180000b */
[----:B--2---:R-:W-:Y:S05]  /*9e50*/  @!P0 BRA `(.L_x_1934) ;  /* 0xfffffffc00f08947 */ /* 0x004fea000383ffff */
[----:B------:R-:W-:Y:S05]  /*9e60*/  BRA `(.L_x_1932) ;  /* 0x00000000000c7947 */ /* 0x000fea0003800000 */
.L_x_1933:
[----:B------:R-:W2:Y:S02]  /*9e70*/  LD.E R0, desc[UR10][R2.64+0x4] ;  /* 0x0000040a02007980 */ /* 0x000ea4000c101900 */
[----:B--2---:R-:W-:-:S05]  /*9e80*/  IADD3 R7, PT, PT, R7, R0, RZ ;  /* 0x0000000007077210 */ /* 0x004fca0007ffe0ff */
[----:B------:R2:W-:Y:S02]  /*9e90*/  ST.E desc[UR10][R2.64+0x4], R7 ;  /* 0x0000040702007985 */ /* 0x0005e4000c10190a */
.L_x_1932:
[----:B------:R-:W-:Y:S05]  /*9ea0*/  BSYNC.RECONVERGENT B0 ;  /* 0x0000000000007941 */ /* 0x000fea0003800200 */
.L_x_1931:
[----:B------:R-:W-:-:S06]  /*9eb0*/  UISETP.NE.AND UP0, UPT, UR5, 0x3, UPT ;  /* 0x000000030500788c */ /* 0x000fcc000bf05270 */
[----:B------:R-:W-:-:S13]  /*9ec0*/  PLOP3.LUT P0, PT, PT, PT, UP0, 0x80, 0x8 ;  /* 0x000000000008781c */ /* 0x000fda0003f0f008 */
[----:B------:R-:W-:Y:S05]  /*9ed0*/  @!P0 EXIT ;  /* 0x000000000000894d */ /* 0x000fea0003800000 */
[----:B--2---:R-:W-:-:S05]  /*9ee0*/  MOV R7, UR9 ;  /* 0x0000000900077c02 */ /* 0x004fca0008000f00 */
[----:B-1----:R-:W-:-:S05]  /*9ef0*/  IMAD.WIDE R2, R7, 0x2, R2 ;  /* 0x0000000207027825 */ /* 0x002fca00078e0202 */
[----:B------:R1:W-:Y:S01]  /*9f00*/  ATOM.E.ADD.F16x2.RN.STRONG.GPU P0, RZ, desc[UR10][R2.64], R6 ;  /* 0x8000000602ff79a2 */ /* 0x0003e2000c10e10a */
[----:B------:R-:W-:Y:S04]  /*9f10*/  BSSY.RECONVERGENT B0, `(.L_x_1935) ;  /* 0x000000f000007945 */ /* 0x000fe80003800200 */
[----:B-1----:R-:W-:Y:S05]  /*9f20*/  @P0 BRA `(.L_x_1936) ;  /* 0x0000000000340947 */ /* 0x002fea0003800000 */
[----:B------:R-:W1:Y:S02]  /*9f30*/  QSPC.E.S P0, RZ, [R2] ;  /* 0x0000000002ff73aa */ /* 0x000e640000000500 */
[----:B-1----:R-:W-:Y:S05]  /*9f40*/  @!P0 BRA `(.L_x_1937) ;  /* 0x0000000000208947 */ /* 0x002fea0003800000 */
[----:B------:R-:W-:-:S04]  /*9f50*/  MOV R8, R2 ;  /* 0x0000000200087202 */ /* 0x000fc80000000f00 */
[----:B------:R-:W-:Y:S02]  /*9f60*/  MOV R8, R8 ;  /* 0x0000000800087202 */ /* 0x000fe40000000f00 */
[----:B------:R-:W-:-:S07]  /*9f70*/  MOV R9, R6 ;  /* 0x0000000600097202 */ /* 0x000fce0000000f00 */
.L_x_1938:
[----:B------:R-:W1:Y:S02]  /*9f80*/  LDS R6, [R8] ;  /* 0x0000000008067984 */ /* 0x000e640000000800 */
[----:B-1----:R-:W-:-:S05]  /*9f90*/  HFMA2 R7, R6, 1, 1, R9 ;  /* 0x3c003c0006077831 */ /* 0x002fca0000000009 */
[----:B------:R-:W1:Y:S02]  /*9fa0*/  ATOMS.CAST.SPIN P0, [R8], R6, R7 ;  /* 0x000000060800758d */ /* 0x000e640001800007 */
[----:B-1----:R-:W-:Y:S05]  /*9fb0*/  @!P0 BRA `(.L_x_1938) ;  /* 0xfffffffc00f08947 */ /* 0x002fea000383ffff */
[----:B------:R-:W-:Y:S05]  /*9fc0*/  BRA `(.L_x_1936) ;  /* 0x00000000000c7947 */ /* 0x000fea0003800000 */
.L_x_1937:
[----:B------:R-:W2:Y:S02]  /*9fd0*/  LD.E R0, desc[UR10][R2.64] ;  /* 0x0000000a02007980 */ /* 0x000ea4000c101900 */
[----:B--2---:R-:W-:-:S05]  /*9fe0*/  IADD3 R7, PT, PT, R6, R0, RZ ;  /* 0x0000000006077210 */ /* 0x004fca0007ffe0ff */
[----:B------:R1:W-:Y:S02]  /*9ff0*/  ST.E desc[UR10][R2.64], R7 ;  /* 0x0000000702007985 */ /* 0x0003e4000c10190a */
.L_x_1936:
[----:B------:R-:W-:Y:S05]  /*a000*/  BSYNC.RECONVERGENT B0 ;  /* 0x0000000000007941 */ /* 0x000fea0003800200 */
.L_x_1935:
[----:B------:R2:W-:Y:S02]  /*a010*/  ATOM.E.ADD.F16x2.RN.STRONG.GPU P0, RZ, desc[UR10][R2.64+0x4], R5 ;  /* 0x8000040502ff79a2 */ /* 0x0005e4000c10e10a */
[----:B--2---:R-:W-:Y:S05]  /*a020*/  @P0 EXIT ;  /* 0x000000000000094d */ /* 0x004fea0003800000 */
[----:B------:R-:W2:Y:S02]  /*a030*/  QSPC.E.S P0, RZ, [R2+0x4] ;  /* 0x0000040002ff73aa */ /* 0x000ea40000000500 */
[----:B--2---:R-:W-:Y:S05]  /*a040*/  @!P0 BRA `(.L_x_1939) ;  /* 0x00000000001c8947 */ /* 0x004fea0003800000 */
[----:B-1----:R-:W-:Y:S02]  /*a050*/  MOV R2, R2 ;  /* 0x0000000200027202 */ /* 0x002fe40000000f00 */
[----:B------:R-:W-:-:S07]  /*a060*/  MOV R3, R5 ;  /* 0x0000000500037202 */ /* 0x000fce0000000f00 */
.L_x_1940:
[----:B-----5:R-:W1:Y:S02]  /*a070*/  LDS R4, [R2+0x4] ;  /* 0x0000040002047984 */ /* 0x020e640000000800 */
[----:B-1----:R-:W-:-:S05]  /*a080*/  HADD2 R5, R4, R3 ;  /* 0x0000000304057230 */ /* 0x002fca0000000000 */
[----:B------:R-:W1:Y:S02]  /*a090*/  ATOMS.CAST.SPIN P0, [R2+0x4], R4, R5 ;  /* 0x000004040200758d */ /* 0x000e640001800005 */
[----:B-1----:R-:W-:Y:S05]  /*a0a0*/  @!P0 BRA `(.L_x_1940) ;  /* 0xfffffffc00f08947 */ /* 0x002fea000383ffff */
[----:B------:R-:W-:Y:S05]  /*a0b0*/  EXIT ;  /* 0x000000000000794d */ /* 0x000fea0003800000 */
.L_x_1939:
[----:B------:R-:W2:Y:S02]  /*a0c0*/  LD.E R0, desc[UR10][R2.64+0x4] ;  /* 0x0000040a02007980 */ /* 0x000ea4000c101900 */
[----:B--2---:R-:W-:-:S05]  /*a0d0*/  IADD3 R5, PT, PT, R5, R0, RZ ;  /* 0x0000000005057210 */ /* 0x004fca0007ffe0ff */
[----:B------:R-:W-:Y:S01]  /*a0e0*/  ST.E desc[UR10][R2.64+0x4], R5 ;  /* 0x0000040502007985 */ /* 0x000fe2000c10190a */
[----:B------:R-:W-:Y:S05]  /*a0f0*/  EXIT ;  /* 0x000000000000794d */ /* 0x000fea0003800000 */
.L_x_1941:
        /* <DEDUP_REMOVED lines=16> */
.L_x_5306:


//--------------------- .text._Z23gemm_half_q_half_kernelILi3ELi190ELb1ELb0ELi64EEvPK6__halfPKjS4_S2_PS0_iiiiPKtS7_iiiiiibS2_i --------------------------
	.section	.text._Z23gemm_half_q_half_kernelILi3ELi190ELb1ELb0ELi64EEvPK6__halfPKjS4_S2_PS0_iiiiPKtS7_iiiiiibS2_i,"ax",@progbits
	.align	128
        .global         _Z23gemm_half_q_half_kernelILi3ELi190ELb1ELb0ELi64EEvPK6__halfPKjS4_S2_PS0_iiiiPKtS7_iiiiiibS2_i
        .type           _Z23gemm_half_q_half_kernelILi3ELi190ELb1ELb0ELi64EEvPK6__halfPKjS4_S2_PS0_iiiiPKtS7_iiiiiibS2_i,@function
        .size           _Z23gemm_half_q_half_kernelILi3ELi190ELb1ELb0ELi64EEvPK6__halfPKjS4_S2_PS0_iiiiPKtS7_iiiiiibS2_i,(.L_x_5307 - _Z23gemm_half_q_half_kernelILi3ELi190ELb1ELb0ELi64EEvPK6__halfPKjS4_S2_PS0_iiiiPKtS7_iiiiiibS2_i)
        .other          _Z23gemm_half_q_half_kernelILi3ELi190ELb1ELb0ELi64EEvPK6__halfPKjS4_S2_PS0_iiiiPKtS7_iiiiiibS2_i,@"STO_CUDA_ENTRY STV_DEFAULT"
_Z23gemm_half_q_half_kernelILi3ELi190ELb1ELb0ELi64EEvPK6__halfPKjS4_S2_PS0_iiiiPKtS7_iiiiiibS2_i:
.text._Z23gemm_half_q_half_kernelILi3ELi190ELb1ELb0ELi64EEvPK6__halfPKjS4_S2_PS0_iiiiPKtS7_iiiiiibS2_i:
[----:B------:R-:W0:Y:S08]  /*0000*/  LDC R1, c[0x0][0x37c] ;  /* 0x0000df00ff017b82 */ /* 0x000e300000000800 */
[----:B------:R-:W1:Y:S01]  /*0010*/  S2UR UR7, SR_CTAID.Y ;  /* 0x00000000000779c3 */ /* 0x000e620000002600 */
[----:B0-----:R-:W-:-:S07]  /*0020*/  IADD3 R1, PT, PT, R1, -0x10, RZ ;  /* 0xfffffff001017810 */ /* 0x001fce0007ffe0ff */
[----:B------:R-:W0:Y:S01]  /*0030*/  LDC R51, c[0x0][0x3a8] ;  /* 0x0000ea00ff337b82 */ /* 0x000e220000000800 */
[----:B-1----:R-:W-:-:S06]  /*0040*/  UIMAD UR6, UR7, 0x3, URZ ;  /* 0x00000003070678a4 */ /* 0x002fcc000f8e02ff */
        /* <DEDUP_REMOVED lines=11> */
[----:B------:R-:W-:Y:S01]  /*0100*/  PRMT R49, RZ, 0x7610, R49 ;  /* 0x00007610ff317816 */ /* 0x000fe20000000031 */
[----:B------:R-:W4:Y:S01]  /*0110*/  S2R R10, SR_CTAID.X ;  /* 0x00000000000a7919 */ /* 0x000f220000002500 */
[----:B---3--:R-:W-:-:S07]  /*0120*/  PRMT R0, R50, 0x7610, R0 ;  /* 0x0000761032007816 */ /* 0x008fce0000000000 */
[----:B012-4-:R-:W-:Y:S05]  /*0130*/  @!P2 BRA `(.L_x_1942) ;  /* 0x00000000002ca947 */ /* 0x017fea0003800000 */
[----:B------:R-:W0:Y:S01]  /*0140*/  LDC R9, c[0x0][0x3f0] ;  /* 0x0000fc00ff097b82 */ /* 0x000e220000000800 */
[----:B------:R-:W-:-:S07]  /*0150*/  ISETP.NE.AND P1, PT, R51, 0x2, PT ;  /* 0x000000023300780c */ /* 0x000fce0003f25270 */
[----:B------:R-:W0:Y:S02]  /*0160*/  LDC.64 R6, c[0x0][0x3e8] ;  /* 0x0000fa00ff067b82 */ /* 0x000e240000000a00 */
[----:B0-----:R-:W-:-:S05]  /*0170*/  IMAD.WIDE R6, R9, 0x2, R6 ;  /* 0x0000000209067825 */ /* 0x001fca00078e0206 */
[----:B------:R-:W2:Y:S01]  /*0180*/  LDG.E.U16 R49, desc[UR8][R6.64] ;  /* 0x0000000806317981 */ /* 0x000ea2000c1e1500 */
[----:B------:R-:W-:-:S06]  /*0190*/  IMAD.WIDE R8, R9, 0x2, R6 ;  /* 0x0000000209087825 */ /* 0x000fcc00078e0206 */
[----:B------:R-:W3:Y:S01]  /*01a0*/  @P1 LDG.E.U16 R9, desc[UR8][R8.64] ;  /* 0x0000000808091981 */ /* 0x000ee2000c1e1500 */
[----:B--2---:R-:W-:-:S04]  /*01b0*/  LOP3.LUT R0, R49, R50, RZ, 0xfc, !PT ;  /* 0x0000003231007212 */ /* 0x004fc800078efcff */
[C---:B---3--:R-:W-:Y:S02]  /*01c0*/  @P1 LOP3.LUT R4, R9.reuse, R0, RZ, 0xfc, !PT ;  /* 0x0000000009041212 */ /* 0x048fe400078efcff */
[----:B------:R-:W-:Y:S02]  /*01d0*/  @P1 ISETP.EQ.AND P0, PT, R9, RZ, PT ;  /* 0x000000ff0900120c */ /* 0x000fe40003f02270 */
[----:B------:R-:W-:-:S11]  /*01e0*/  @P1 PRMT R0, R4, 0x7610, R0 ;  /* 0x0000761004001816 */ /* 0x000fd60000000000 */
.L_x_1942:
[----:B------:R-:W-:Y:S02]  /*01f0*/  PRMT R0, R0, 0x9910, RZ ;  /* 0x0000991000007816 */ /* 0x000fe400000000ff */
[----:B------:R-:W-:Y:S02]  /*0200*/  SHF.L.U32 R48, R2, 0x6, RZ ;  /* 0x0000000602307819 */ /* 0x000fe400000006ff */
[----:B------:R-:W-:Y:S02]  /*0210*/  ISETP.NE.AND P1, PT, R0, RZ, PT ;  /* 0x000000ff0000720c */ /* 0x000fe40003f25270 */
[----:B------:R-:W-:-:S11]  /*0220*/  VIADDMNMX R47, R48, 0x40, R5, PT ;  /* 0x00000040302f7846 */ /* 0x000fd60003800105 */
[----:B------:R-:W-:Y:S05]  /*0230*/  @!P1 EXIT ;  /* 0x000000000000994d */ /* 0x000fea0003800000 */
[----:B------:R-:W-:Y:S01]  /*0240*/  IADD3 R17, PT, PT, R48, R3, RZ ;  /* 0x0000000330117210 */ /* 0x000fe20007ffe0ff */
[----:B------:R-:W-:Y:S01]  /*0250*/  BSSY.RECONVERGENT B0, `(.L_x_1943) ;  /* 0x00000b7000007945 */ /* 0x000fe20003800200 */
[----:B------:R-:W-:Y:S02]  /*0260*/  SHF.L.U32 R0, R10, 0x8, RZ ;  /* 0x000000080a007819 */ /* 0x000fe400000006ff */
[----:B------:R-:W-:Y:S02]  /*0270*/  ISETP.GE.AND P1, PT, R17, R47, PT ;  /* 0x0000002f1100720c */ /* 0x000fe40003f26270 */
[----:B------:R-:W-:Y:S02]  /*0280*/  VIMNMX.U32 R4, PT, PT, R51, 0x3, PT ;  /* 0x0000000333047848 */ /* 0x000fe40003fe0000 */
[----:B------:R-:W-:-:S09]  /*0290*/  LEA R46, R3, R0, 0x2 ;  /* 0x00000000032e7211 */ /* 0x000fd200078e10ff */
        /* <DEDUP_REMOVED lines=11> */
[----:B------:R-:W-:-:S04]  /*0350*/  LEA R8, R6, R6, 0x1 ;  /* 0x0000000606087211 */ /* 0x000fc800078e08ff */
        /* <DEDUP_REMOVED lines=18> */
.L_x_1948:
        /* <DEDUP_REMOVED lines=32> */
.L_x_1947:
        /* <DEDUP_REMOVED lines=20> */
.L_x_1949:
[----:B------:R-:W-:-:S13]  /*07c0*/  ISETP.EQ.AND P3, PT, R15, RZ, PT ;  /* 0x000000ff0f00720c */ /* 0x000fda0003f62270 */
[----:B------:R-:W-:Y:S05]  /*07d0*/  @!P1 BRA P3, `(.L_x_1944) ;  /* 0x0000000400789947 */ /* 0x000fea0001800000 */
.L_x_1946:
        /* <DEDUP_REMOVED lines=12> */
.L_x_1945:
[----:B------:R-:W-:-:S04]  /*08a0*/  LEA R6, P1, R17, UR10, 0x1 ;  /* 0x0000000a11067c11 */ /* 0x000fc8000f8208ff */
[----:B------:R-:W-:Y:S02]  /*08b0*/  LEA.HI.X R7, R17, UR11, RZ, 0x1, P1 ;  /* 0x0000000b11077c11 */ /* 0x000fe400088f0cff */
[----:B------:R-:W-:Y:S01]  /*08c0*/  IADD3 R15, PT, PT, RZ, -R4, RZ ;  /* 0x80000004ff0f7210 */ /* 0x000fe20007ffe0ff */
[----:B------:R-:W-:Y:S01]  /*08d0*/  IMAD R16, R5, UR7, RZ ;  /* 0x0000000705107c24 */ /* 0x000fe2000f8e02ff */
[----:B------:R-:W0:Y:S01]  /*08e0*/  LDCU.64 UR10, c[0x0][0x380] ;  /* 0x00007000ff0a77ac */ /* 0x000e220008000a00 */
[----:B------:R1:W5:Y:S01]  /*08f0*/  LDG.E.U16.CONSTANT R17, desc[UR8][R6.64] ;  /* 0x0000000806117981 */ /* 0x000362000c1e9500 */
[----:B------:R-:W-:Y:S02]  /*0900*/  ISETP.GE.AND P1, PT, R15, RZ, PT ;  /* 0x000000ff0f00720c */ /* 0x000fe40003f26270 */
[----:B------:R-:W-:-:S11]  /*0910*/  LEA R16, R16, R16, 0x1 ;  /* 0x0000001010107211 */ /* 0x000fd600078e08ff */
        /* <DEDUP_REMOVED lines=8> */
.L_x_1952:
        /* <DEDUP_REMOVED lines=32> */
.L_x_1951:
        /* <DEDUP_REMOVED lines=21> */
.L_x_1953:
[----:B------:R-:W-:-:S13]  /*0cf0*/  ISETP.NE.OR P1, PT, R15, RZ, P1 ;  /* 0x000000ff0f00720c */ /* 0x000fda0000f25670 */
[----:B------:R-:W-:Y:S05]  /*0d00*/  @!P1 BRA `(.L_x_1944) ;  /* 0x00000000002c9947 */ /* 0x000fea0003800000 */
.L_x_1950:
        /* <DEDUP_REMOVED lines=11> */
.L_x_1944:
[----:B0-----:R-:W-:Y:S05]  /*0dc0*/  BSYNC.RECONVERGENT B0 ;  /* 0x0000000000007941 */ /* 0x001fea0003800200 */
.L_x_1943:
[----:B------:R-:W0:Y:S02]  /*0dd0*/  LDC R45, c[0x0][0x3ac] ;  /* 0x0000eb00ff2d7b82 */ /* 0x000e240000000800 */
[----:B0-----:R-:W-:-:S13]  /*0de0*/  ISETP.GE.AND P1, PT, R46, R45, PT ;  /* 0x0000002d2e00720c */ /* 0x001fda0003f26270 */
[----:B------:R-:W-:Y:S05]  /*0df0*/  @P1 EXIT ;  /* 0x000000000000194d */ /* 0x000fea0003800000 */
[----:B------:R-:W0:Y:S02]  /*0e00*/  LDCU.U8 UR4, c[0x0][0x3e0] ;  /* 0x00007c00ff0477ac */ /* 0x000e240008000000 */
[----:B0-----:R-:W-:-:S06]  /*0e10*/  UPRMT UR4, UR4, 0x8880, URZ ;  /* 0x0000888004047896 */ /* 0x001fcc00080000ff */
[----:B------:R-:W-:-:S04]  /*0e20*/  ISETP.NE.AND P1, PT, RZ, UR4, PT ;  /* 0x00000004ff007c0c */ /* 0x000fc8000bf25270 */
[----:B------:R-:W-:-:S13]  /*0e30*/  ISETP.NE.OR P1, PT, R2, RZ, !P1 ;  /* 0x000000ff0200720c */ /* 0x000fda0004f25670 */
[----:B------:R-:W-:Y:S05]  /*0e40*/  @P1 BRA `(.L_x_1954) ;  /* 0x0000000000c01947 */ /* 0x000fea0003800000 */
[----:B------:R-:W-:Y:S01]  /*0e50*/  IADD3 R4, PT, PT, RZ, -R4, RZ ;  /* 0x80000004ff047210 */ /* 0x000fe20007ffe0ff */
[----:B-1----:R-:W-:-:S03]  /*0e60*/  IMAD R7, R45, UR7, RZ ;  /* 0x000000072d077c24 */ /* 0x002fc6000f8e02ff */
[----:B------:R-:W-:Y:S01]  /*0e70*/  ISETP.GE.AND P1, PT, R4, RZ, PT ;  /* 0x000000ff0400720c */ /* 0x000fe20003f26270 */
[----:B------:R-:W-:-:S05]  /*0e80*/  IMAD R0, R7, 0x3, R0 ;  /* 0x0000000307007824 */ /* 0x000fca00078e0200 */
        /* <DEDUP_REMOVED lines=8> */
.L_x_1957:
        /* <DEDUP_REMOVED lines=15> */
.L_x_1956:
        /* <DEDUP_REMOVED lines=12> */
.L_x_1958:
[----:B------:R-:W-:-:S13]  /*10c0*/  ISETP.NE.OR P1, PT, R4, RZ, P1 ;  /* 0x000000ff0400720c */ /* 0x000fda0000f25670 */
[----:B------:R-:W-:Y:S05]  /*10d0*/  @!P1 BRA `(.L_x_1954) ;  /* 0x00000000001c9947 */ /* 0x000fea0003800000 */
.L_x_1955:
[----:B0-----:R-:W0:Y:S02]  /*10e0*/  LDC.64 R6, c[0x0][0x3a0] ;  /* 0x0000e800ff067b82 */ /* 0x001e240000000a00 */
.L_x_1959:
[----:B0-----:R-:W-:Y:S01]  /*10f0*/  IMAD.WIDE R8, R0, 0x2, R6 ;  /* 0x0000000200087825 */ /* 0x001fe200078e0206 */
[----:B------:R-:W-:Y:S02]  /*1100*/  IADD3 R4, PT, PT, R4, 0x1, RZ ;  /* 0x0000000104047810 */ /* 0x000fe40007ffe0ff */
[----:B------:R-:W-:Y:S02]  /*1110*/  IADD3 R0, PT, PT, R0, R45, RZ ;  /* 0x0000002d00007210 */ /* 0x000fe40007ffe0ff */
[----:B------:R2:W-:Y:S01]  /*1120*/  STG.E.64 desc[UR8][R8.64], RZ ;  /* 0x000000ff08007986 */ /* 0x0005e2000c101b08 */
[----:B------:R-:W-:-:S13]  /*1130*/  ISETP.NE.AND P1, PT, R4, RZ, PT ;  /* 0x000000ff0400720c */ /* 0x000fda0003f25270 */
[----:B--2---:R-:W-:Y:S05]  /*1140*/  @P1 BRA `(.L_x_1959) ;  /* 0xfffffffc00e81947 */ /* 0x004fea000383ffff */
.L_x_1954:
        /* <DEDUP_REMOVED lines=15> */
.L_x_1961:
        /* <DEDUP_REMOVED lines=44> */
.L_x_1960:
        /* <DEDUP_REMOVED lines=27> */
.L_x_1962:
        /* <DEDUP_REMOVED lines=8> */
.L_x_1963:
        /* <DEDUP_REMOVED lines=8> */
.L_x_1964:
        /* <DEDUP_REMOVED lines=8> */
.L_x_1965:
        /* <DEDUP_REMOVED lines=8> */
.L_x_1966:
        /* <DEDUP_REMOVED lines=23> */
[----:B------:R-:W-:Y:S02]  /*1a20*/  PRMT R40, RZ, 0x5410, RZ ;  /* 0x00005410ff287816 */ /* 0x000fe400000000ff */
[----:B------:R-:W-:Y:S02]  /*1a30*/  PRMT R39, RZ, 0x5410, RZ ;  /* 0x00005410ff277816 */ /* 0x000fe400000000ff */
[----:B------:R-:W-:Y:S02]  /*1a40*/  PRMT R38, RZ, 0x5410, RZ ;  /* 0x00005410ff267816 */ /* 0x000fe400000000ff */
[----:B------:R-:W-:Y:S02]  /*1a50*/  IADD3 R37, PT, PT, R48, R37, RZ ;  /* 0x0000002530257210 */ /* 0x000fe40007ffe0ff */
        /* <DEDUP_REMOVED lines=10> */
.L_x_1980:
        /* <DEDUP_REMOVED lines=133> */
[----:B------:R-:W-:Y:S01]  /*2350*/  FFMA.FTZ R71, R3, R68, RZ ;  /* 0x0000004403477223 */ /* 0x000fe200000100ff */
[--C-:B------:R-:W-:Y:S02]  /*2360*/  HADD2.F32 R65, -RZ, R5.reuse.H0_H0 ;  /* 0x20000005ff417230 */ /* 0x100fe40000004100 */
[----:B------:R-:W-:Y:S01]  /*2370*/  FFMA.FTZ R2, R2, R3, RZ ;  /* 0x0000000302027223 */ /* 0x000fe200000100ff */
[----:B------:R-:W-:-:S02]  /*2380*/  HADD2.F32 R67, -RZ, R5.H1_H1 ;  /* 0x30000005ff437230 */ /* 0x000fc40000004100 */
[C---:B------:R-:W-:Y:S01]  /*2390*/  FFMA.FTZ R73, R3.reuse, R4, RZ ;  /* 0x0000000403497223 */ /* 0x040fe200000100ff */
[----:B------:R-:W-:Y:S02]  /*23a0*/  HADD2.F32 R5, -RZ, R34.H0_H0 ;  /* 0x20000022ff057230 */ /* 0x000fe40000004100 */
[----:B------:R-:W-:Y:S01]  /*23b0*/  FFMA.FTZ R4, R66, R69, R71 ;  /* 0x0000004542047223 */ /* 0x000fe20000010047 */
[----:B------:R-:W-:Y:S02]  /*23c0*/  HADD2.F32 R69, -RZ, R14.H0_H0 ;  /* 0x2000000eff457230 */ /* 0x000fe40000004100 */
[----:B------:R-:W-:Y:S01]  /*23d0*/  FFMA.FTZ R6, R3, R6, RZ ;  /* 0x0000000603067223 */ /* 0x000fe200000100ff */
[----:B------:R-:W-:Y:S02]  /*23e0*/  HADD2.F32 R3, -RZ, R36.H0_H0 ;  /* 0x20000024ff037230 */ /* 0x000fe40000004100 */
[----:B------:R-:W-:Y:S01]  /*23f0*/  FFMA.FTZ R2, R5, R66, R2 ;  /* 0x0000004205027223 */ /* 0x000fe20000010002 */
[----:B------:R-:W-:-:S02]  /*2400*/  HADD2.F32 R5, -RZ, R53.H0_H0 ;  /* 0x20000035ff057230 */ /* 0x000fc40000004100 */
[C---:B------:R-:W-:Y:S01]  /*2410*/  FFMA.FTZ R68, R66.reuse, R69, R73 ;  /* 0x0000004542447223 */ /* 0x040fe20000010049 */
[----:B------:R-:W-:Y:S01]  /*2420*/  FFMA.FTZ R66, R66, R75, R6 ;  /* 0x0000004b42427223 */ /* 0x000fe20000010006 */
        /* <DEDUP_REMOVED lines=65> */
.L_x_1968:
[----:B------:R-:W-:Y:S02]  /*2840*/  @!P4 MOV R44, R64 ;  /* 0x00000040002cc202 */ /* 0x000fe40000000f00 */
[----:B-----5:R-:W-:Y:S01]  /*2850*/  @!P4 IADD3 R37, PT, PT, R35, R48, RZ ;  /* 0x000000302325c210 */ /* 0x020fe20007ffe0ff */
[----:B------:R-:W-:Y:S06]  /*2860*/  @!P2 BRA `(.L_x_1969) ;  /* 0x0000000800e0a947 */ /* 0x000fec0003800000 */
[----:B------:R-:W-:-:S04]  /*2870*/  PRMT R2, R49, 0x9910, RZ ;  /* 0x0000991031027816 */ /* 0x000fc800000000ff */
[----:B------:R-:W-:-:S13]  /*2880*/  ISETP.NE.AND P4, PT, R2, RZ, PT ;  /* 0x000000ff0200720c */ /* 0x000fda0003f85270 */
        /* <DEDUP_REMOVED lines=19> */
[----:B------:R-:W-:Y:S02]  /*29c0*/  HADD2.F32 R67, -RZ, R14.H0_H0 ;  /* 0x2000000eff437230 */ /* 0x000fe40000004100 */
[-C--:B------:R-:W-:Y:S01]  /*29d0*/  FFMA.FTZ R66, R3, R6.reuse, RZ ;  /* 0x0000000603427223 */ /* 0x080fe200000100ff */
[----:B------:R-:W-:Y:S02]  /*29e0*/  HADD2.F32 R3, -RZ, R36.H0_H0 ;  /* 0x20000024ff037230 */ /* 0x000fe40000004100 */
[----:B------:R-:W-:Y:S01]  /*29f0*/  FFMA.FTZ R6, R5, R6, RZ ;  /* 0x0000000605067223 */ /* 0x000fe200000100ff */
[----:B------:R-:W-:Y:S02]  /*2a00*/  HADD2.F32 R5, -RZ, R53.H0_H0 ;  /* 0x20000035ff057230 */ /* 0x000fe40000004100 */
[----:B------:R-:W-:Y:S01]  /*2a10*/  FFMA.FTZ R66, R69, R35, R66 ;  /* 0x0000002345427223 */ /* 0x000fe20000010042 */
[----:B------:R-:W-:-:S02]  /*2a20*/  HADD2.F32 R69, -RZ, R54.H0_H0 ;  /* 0x20000036ff457230 */ /* 0x000fc40000004100 */
[----:B------:R-:W-:Y:S01]  /*2a30*/  FFMA.FTZ R4, R67, R35, R4 ;  /* 0x0000002343047223 */ /* 0x000fe20000010004 */
        /* <DEDUP_REMOVED lines=9> */
[-C--:B------:R-:W-:Y:S01]  /*2ad0*/  FFMA.FTZ R3, R2, R64.reuse, R3 ;  /* 0x0000004002037223 */ /* 0x080fe20000010003 */
[----:B0-----:R-:W-:Y:S02]  /*2ae0*/  HADD2.F32 R2, -RZ, R12.H0_H0 ;  /* 0x2000000cff027230 */ /* 0x001fe40000004100 */
        /* <DEDUP_REMOVED lines=53> */
.L_x_1970:
[----:B------:R-:W-:Y:S05]  /*2e40*/  @P1 BRA `(.L_x_1969) ;  /* 0x0000000400681947 */ /* 0x000fea0003800000 */
        /* <DEDUP_REMOVED lines=21> */
[-C--:B------:R-:W-:Y:S01]  /*2fa0*/  FFMA.FTZ R2, R2, R6.reuse, RZ ;  /* 0x0000000602027223 */ /* 0x080fe200000100ff */
[----:B------:R-:W-:Y:S02]  /*2fb0*/  HADD2.F32 R3, -RZ, R27.H0_H0 ;  /* 0x2000001bff037230 */ /* 0x000fe40000004100 */
[----:B------:R-:W-:Y:S02]  /*2fc0*/  HADD2.F32 R27, -RZ, R52.H0_H0 ;  /* 0x20000034ff1b7230 */ /* 0x000fe40000004100 */
[----:B------:R-:W-:Y:S01]  /*2fd0*/  FFMA.FTZ R2, R67, R35, R2 ;  /* 0x0000002343027223 */ /* 0x000fe20000010002 */
[----:B------:R-:W-:Y:S02]  /*2fe0*/  HADD2.F32 R67, -RZ, R15.H0_H0 ;  /* 0x2000000fff437230 */ /* 0x000fe40000004100 */
[-C--:B------:R-:W-:Y:S01]  /*2ff0*/  FFMA.FTZ R26, R3, R6.reuse, RZ ;  /* 0x00000006031a7223 */ /* 0x080fe200000100ff */
        /* <DEDUP_REMOVED lines=9> */
[-C--:B------:R-:W-:Y:S01]  /*3090*/  FFMA.FTZ R4, R27, R35.reuse, R4 ;  /* 0x000000231b047223 */ /* 0x080fe20000010004 */
[----:B------:R-:W-:Y:S01]  /*30a0*/  FFMA.FTZ R6, R67, R35, R6 ;  /* 0x0000002343067223 */ /* 0x000fe20000010006 */
[----:B------:R-:W-:Y:S01]  /*30b0*/  FFMA.FTZ R5, R2, R64, R5 ;  /* 0x0000004002057223 */ /* 0x000fe20000010005 */
[----:B0-----:R-:W-:-:S02]  /*30c0*/  HADD2.F32 R2, -RZ, R12.H0_H0 ;  /* 0x2000000cff027230 */ /* 0x001fc40000004100 */
[-C--:B------:R-:W-:Y:S01]  /*30d0*/  FFMA.FTZ R15, R15, R65.reuse, R4 ;  /* 0x000000410f0f7223 */ /* 0x080fe20000010004 */
        /* <DEDUP_REMOVED lines=29> */
[--C-:B------:R-:W-:Y:S02]  /*32b0*/  HADD2.F32 R5, -RZ, R0.reuse.H1_H1 ;  /* 0x30000000ff057230 */ /* 0x100fe40000004100 */
[----:B------:R-:W-:Y:S01]  /*32c0*/  FFMA.FTZ R4, R14, R4, R65 ;  /* 0x000000040e047223 */ /* 0x000fe20000010041 */
[-C--:B------:R-:W-:Y:S01]  /*32d0*/  FFMA.FTZ R6, R31, R13.reuse, R6 ;  /* 0x0000000d1f067223 */ /* 0x080fe20000010006 */
[-C--:B------:R-:W-:Y:S01]  /*32e0*/  FFMA.FTZ R12, R3, R13.reuse, R12 ;  /* 0x0000000d030c7223 */ /* 0x080fe2000001000c */
[----:B------:R-:W-:Y:S02]  /*32f0*/  HADD2.F32 R3, -RZ, R0.H0_H0 ;  /* 0x20000000ff037230 */ /* 0x000fe40000004100 */
        /* <DEDUP_REMOVED lines=15> */
.L_x_1969:
        /* <DEDUP_REMOVED lines=8> */
[----:B------:R-:W-:Y:S01]  /*3470*/  LOP3.LUT R4, R12, 0xff, RZ, 0xc0, !PT ;  /* 0x000000ff0c047812 */ /* 0x000fe200078ec0ff */
[----:B------:R0:W1:Y:S01]  /*3480*/  I2F.F16 R27, R2 ;  /* 0x00000002001b7306 */ /* 0x0000620000200c00 */
[----:B------:R-:W-:-:S02]  /*3490*/  LOP3.LUT R5, R15, 0xff, RZ, 0xc0, !PT ;  /* 0x000000ff0f057812 */ /* 0x000fc400078ec0ff */
[----:B------:R-:W-:Y:S02]  /*34a0*/  IADD3 R4, PT, PT, R4, -0x80, RZ ;  /* 0xffffff8004047810 */ /* 0x000fe40007ffe0ff */
[----:B------:R-:W-:Y:S02]  /*34b0*/  LEA.HI R24, R14, 0xffffff80, RZ, 0x8 ;  /* 0xffffff800e187811 */ /* 0x000fe400078f40ff */
[----:B------:R-:W-:Y:S01]  /*34c0*/  IADD3 R5, PT, PT, R5, -0x80, RZ ;  /* 0xffffff8005057810 */ /* 0x000fe20007ffe0ff */
[----:B------:R2:W4:Y:S01]  /*34d0*/  I2F.F16 R30, R3 ;  /* 0x00000003001e7306 */ /* 0x0005220000200c00 */
[----:B0-----:R-:W-:Y:S02]  /*34e0*/  SHF.R.U32.HI R2, RZ, 0x8, R12 ;  /* 0x00000008ff027819 */ /* 0x001fe4000001160c */
[----:B------:R-:W-:Y:S02]  /*34f0*/  LEA.HI R25, R15, 0xffffff80, RZ, 0x8 ;  /* 0xffffff800f197811 */ /* 0x000fe400078f40ff */
[----:B------:R-:W-:-:S02]  /*3500*/  LOP3.LUT R2, R2, 0xff, RZ, 0xc0, !PT ;  /* 0x000000ff02027812 */ /* 0x000fc400078ec0ff */
[----:B---3--:R-:W-:Y:S01]  /*3510*/  LEA.HI R29, R16, 0xffffff80, RZ, 0x8 ;  /* 0xffffff80101d7811 */ /* 0x008fe200078f40ff */
[----:B------:R0:W3:Y:S01]  /*3520*/  I2F.F16 R26, R4 ;  /* 0x00000004001a7306 */ /* 0x0000e20000200c00 */
[----:B--2---:R-:W-:Y:S02]  /*3530*/  SHF.R.U32.HI R3, RZ, 0x8, R13 ;  /* 0x00000008ff037819 */ /* 0x004fe4000001160d */
[----:B------:R-:W-:Y:S02]  /*3540*/  IADD3 R2, PT, PT, R2, -0x80, RZ ;  /* 0xffffff8002027810 */ /* 0x000fe40007ffe0ff */
[----:B------:R-:W-:Y:S02]  /*3550*/  LOP3.LUT R3, R3, 0xff, RZ, 0xc0, !PT ;  /* 0x000000ff03037812 */ /* 0x000fe400078ec0ff */
[----:B------:R-:W-:Y:S01]  /*3560*/  LEA.HI R31, R17, 0xffffff80, RZ, 0x8 ;  /* 0xffffff80111f7811 */ /* 0x000fe200078f40ff */
[----:B------:R2:W1:Y:S01]  /*3570*/  I2F.F16 R28, R5 ;  /* 0x00000005001c7306 */ /* 0x0004620000200c00 */
        /* <DEDUP_REMOVED lines=11> */
[----:B------:R-:W-:Y:S02]  /*3630*/  IADD3 R5, PT, PT, R5, -0x80, RZ ;  /* 0xffffff8005057810 */ /* 0x000fe40007ffe0ff */
        /* <DEDUP_REMOVED lines=21> */
[----:B------:R-:W-:Y:S01]  /*3790*/  SHF.R.U32.HI R17, RZ, 0x10, R17 ;  /* 0x00000010ff117819 */ /* 0x000fe20000011611 */
[----:B------:R-:W0:Y:S01]  /*37a0*/  I2F.F16 R25, R25 ;  /* 0x0000001900197306 */ /* 0x000e220000200c00 */
[----:B-----5:R-:W-:Y:S02]  /*37b0*/  LOP3.LUT R2, R16, 0xff, RZ, 0xc0, !PT ;  /* 0x000000ff10027812 */ /* 0x020fe400078ec0ff */
[----:B------:R-:W-:Y:S02]  /*37c0*/  LEA.HI R22, R12, 0xffffff80, RZ, 0x8 ;  /* 0xffffff800c167811 */ /* 0x000fe400078f40ff */
[----:B------:R-:W-:-:S02]  /*37d0*/  LEA.HI R23, R13, 0xffffff80, RZ, 0x8 ;  /* 0xffffff800d177811 */ /* 0x000fc400078f40ff */
[----:B------:R-:W-:Y:S01]  /*37e0*/  LEA.HI R32, R18, 0xffffff80, RZ, 0x8 ;  /* 0xffffff8012207811 */ /* 0x000fe200078f40ff */
[----:B------:R5:W0:Y:S01]  /*37f0*/  I2F.F16 R16, R3 ;  /* 0x0000000300107306 */ /* 0x000a220000200c00 */
[----:B------:R-:W-:Y:S02]  /*3800*/  LEA.HI R33, R19, 0xffffff80, RZ, 0x8 ;  /* 0xffffff8013217811 */ /* 0x000fe400078f40ff */
[----:B------:R-:W-:Y:S02]  /*3810*/  IADD3 R2, PT, PT, R2, -0x80, RZ ;  /* 0xffffff8002027810 */ /* 0x000fe40007ffe0ff */
[----:B------:R-:W-:Y:S02]  /*3820*/  IADD3 R4, PT, PT, R4, -0x80, RZ ;  /* 0xffffff8004047810 */ /* 0x000fe40007ffe0ff */
[----:B------:R-:W-:Y:S01]  /*3830*/  SHF.R.U32.HI R6, RZ, 0x8, R18 ;  /* 0x00000008ff067819 */ /* 0x000fe20000011612 */
[----:B------:R4:W0:Y:S01]  /*3840*/  I2F.F16 R59, R2 ;  /* 0x00000002003b7306 */ /* 0x0008220000200c00 */
[----:B-----5:R-:W-:-:S02]  /*3850*/  SHF.R.U32.HI R3, RZ, 0x8, R19 ;  /* 0x00000008ff037819 */ /* 0x020fc40000011613 */
[----:B------:R-:W-:Y:S02]  /*3860*/  SHF.R.U32.HI R12, RZ, 0x10, R12 ;  /* 0x00000010ff0c7819 */ /* 0x000fe4000001160c */
[----:B------:R-:W-:Y:S02]  /*3870*/  SHF.R.U32.HI R13, RZ, 0x10, R13 ;  /* 0x00000010ff0d7819 */ /* 0x000fe4000001160d */
[----:B------:R-:W-:Y:S01]  /*3880*/  SHF.R.U32.HI R18, RZ, 0x10, R18 ;  /* 0x00000010ff127819 */ /* 0x000fe20000011612 */
[----:B------:R-:W0:Y:S01]  /*3890*/  I2F.F16 R22, R22 ;  /* 0x0000001600167306 */ /* 0x000e220000200c00 */
[----:B------:R-:W-:Y:S02]  /*38a0*/  SHF.R.U32.HI R19, RZ, 0x10, R19 ;  /* 0x00000010ff137819 */ /* 0x000fe40000011613 */
[----:B------:R-:W-:Y:S02]  /*38b0*/  LOP3.LUT R5, R17, 0xff, RZ, 0xc0, !PT ;  /* 0x000000ff11057812 */ /* 0x000fe400078ec0ff */
[----:B------:R-:W-:-:S02]  /*38c0*/  LOP3.LUT R12, R12, 0xff, RZ, 0xc0, !PT ;  /* 0x000000ff0c0c7812 */ /* 0x000fc400078ec0ff */
[----:B------:R-:W-:Y:S01]  /*38d0*/  LOP3.LUT R13, R13, 0xff, RZ, 0xc0, !PT ;  /* 0x000000ff0d0d7812 */ /* 0x000fe200078ec0ff */
[----:B------:R5:W0:Y:S01]  /*38e0*/  I2F.F16 R17, R4 ;  /* 0x0000000400117306 */ /* 0x000a220000200c00 */
[----:B------:R-:W-:Y:S02]  /*38f0*/  LOP3.LUT R6, R6, 0xff, RZ, 0xc0, !PT ;  /* 0x000000ff06067812 */ /* 0x000fe400078ec0ff */
[----:B----4-:R-:W-:Y:S02]  /*3900*/  LOP3.LUT R2, R18, 0xff, RZ, 0xc0, !PT ;  /* 0x000000ff12027812 */ /* 0x010fe400078ec0ff */
[----:B------:R-:W-:Y:S02]  /*3910*/  LOP3.LUT R3, R3, 0xff, RZ, 0xc0, !PT ;  /* 0x000000ff03037812 */ /* 0x000fe400078ec0ff */
[----:B------:R-:W-:Y:S01]  /*3920*/  IADD3 R12, PT, PT, R12, -0x80, RZ ;  /* 0xffffff800c0c7810 */ /* 0x000fe20007ffe0ff */
[----:B------:R-:W4:Y:S01]  /*3930*/  I2F.F16 R23, R23 ;  /* 0x0000001700177306 */ /* 0x000f220000200c00 */
[----:B-----5:R-:W-:-:S02]  /*3940*/  LOP3.LUT R4, R19, 0xff, RZ, 0xc0, !PT ;  /* 0x000000ff13047812 */ /* 0x020fc400078ec0ff */
        /* <DEDUP_REMOVED lines=113> */
.L_x_1971:
[----:B------:R-:W-:Y:S05]  /*4060*/  @!P2 BRA `(.L_x_1972) ;  /* 0x0000000800e0a947 */ /* 0x000fea0003800000 */
[----:B0-----:R-:W-:-:S04]  /*4070*/  PRMT R2, R49, 0x9910, RZ ;  /* 0x0000991031027816 */ /* 0x001fc800000000ff */
        /* <DEDUP_REMOVED lines=92> */
.L_x_1973:
        /* <DEDUP_REMOVED lines=20> */
[----:B------:R-:W-:-:S02]  /*4780*/  HADD2.F32 R3, -RZ, R27.H0_H0 ;  /* 0x2000001bff037230 */ /* 0x000fc40000004100 */
[----:B------:R-:W-:Y:S02]  /*4790*/  HADD2.F32 R63, -RZ, R2.H1_H1 ;  /* 0x30000002ff3f7230 */ /* 0x000fe40000004100 */
[-C--:B------:R-:W-:Y:S01]  /*47a0*/  FFMA.FTZ R4, R4, R6.reuse, RZ ;  /* 0x0000000604047223 */ /* 0x080fe200000100ff */
[----:B------:R-:W-:Y:S02]  /*47b0*/  HADD2.F32 R2, -RZ, R26.H0_H0 ;  /* 0x2000001aff027230 */ /* 0x000fe40000004100 */
[-C--:B------:R-:W-:Y:S01]  /*47c0*/  FFMA.FTZ R26, R3, R6.reuse, RZ ;  /* 0x00000006031a7223 */ /* 0x080fe200000100ff */
[----:B------:R-:W-:Y:S02]  /*47d0*/  HADD2.F32 R27, -RZ, R36.H0_H0 ;  /* 0x20000024ff1b7230 */ /* 0x000fe40000004100 */
[----:B------:R-:W-:Y:S02]  /*47e0*/  HADD2.F32 R3, -RZ, R35.H0_H0 ;  /* 0x20000023ff037230 */ /* 0x000fe40000004100 */
[-C--:B------:R-:W-:Y:S01]  /*47f0*/  FFMA.FTZ R2, R2, R6.reuse, RZ ;  /* 0x0000000602027223 */ /* 0x080fe200000100ff */
[----:B------:R-:W-:Y:S01]  /*4800*/  FFMA.FTZ R6, R5, R6, RZ ;  /* 0x0000000605067223 */ /* 0x000fe200000100ff */
[----:B------:R-:W-:Y:S01]  /*4810*/  FFMA.FTZ R26, R27, R63, R26 ;  /* 0x0000003f1b1a7223 */ /* 0x000fe2000001001a */
[----:B------:R-:W-:-:S02]  /*4820*/  HADD2.F32 R27, -RZ, R14.H0_H0 ;  /* 0x2000000eff1b7230 */ /* 0x000fc40000004100 */
[-C--:B------:R-:W-:Y:S01]  /*4830*/  FFMA.FTZ R2, R67, R63.reuse, R2 ;  /* 0x0000003f43027223 */ /* 0x080fe20000010002 */
        /* <DEDUP_REMOVED lines=34> */
[----:B------:R-:W-:Y:S02]  /*4a60*/  HADD2.F32 R13, -RZ, R13.H1_H1 ;  /* 0x3000000dff0d7230 */ /* 0x000fe40000004100 */
[----:B------:R-:W-:Y:S01]  /*4a70*/  FFMA.FTZ R6, R60, R4, R5 ;  /* 0x000000043c067223 */ /* 0x000fe20000010005 */
[----:B------:R-:W-:-:S02]  /*4a80*/  HADD2.F32 R3, -RZ, R32.H0_H0 ;  /* 0x20000020ff037230 */ /* 0x000fc40000004100 */
[-C--:B------:R-:W-:Y:S01]  /*4a90*/  FFMA.FTZ R12, R12, R4.reuse, R15 ;  /* 0x000000040c0c7223 */ /* 0x080fe2000001000f */
[----:B------:R-:W-:Y:S01]  /*4aa0*/  FFMA.FTZ R4, R62, R4, R65 ;  /* 0x000000043e047223 */ /* 0x000fe20000010041 */
[--C-:B------:R-:W-:Y:S02]  /*4ab0*/  HADD2.F32 R5, -RZ, R0.reuse.H1_H1 ;  /* 0x30000000ff057230 */ /* 0x100fe40000004100 */
[-C--:B------:R-:W-:Y:S01]  /*4ac0*/  FFMA.FTZ R2, R29, R13.reuse, R2 ;  /* 0x0000000d1d027223 */ /* 0x080fe20000010002 */
[-C--:B------:R-:W-:Y:S01]  /*4ad0*/  FFMA.FTZ R12, R3, R13.reuse, R12 ;  /* 0x0000000d030c7223 */ /* 0x080fe2000001000c */
[----:B------:R-:W-:Y:S02]  /*4ae0*/  HADD2.F32 R3, -RZ, R0.H0_H0 ;  /* 0x20000000ff037230 */ /* 0x000fe40000004100 */
[-C--:B------:R-:W-:Y:S01]  /*4af0*/  FFMA.FTZ R6, R31, R13.reuse, R6 ;  /* 0x0000000d1f067223 */ /* 0x080fe20000010006 */
[--C-:B------:R-:W-:Y:S02]  /*4b00*/  HADD2.F32 R15, -RZ, R96.reuse.H0_H0 ;  /* 0x20000060ff0f7230 */ /* 0x100fe40000004100 */
[----:B------:R-:W-:Y:S01]  /*4b10*/  FFMA.FTZ R4, R33, R13, R4 ;  /* 0x0000000d21047223 */ /* 0x000fe20000010004 */
[----:B------:R-:W-:-:S02]  /*4b20*/  HADD2.F32 R17, -RZ, R96.H1_H1 ;  /* 0x30000060ff117230 */ /* 0x000fc40000004100 */
[----:B------:R-:W-:Y:S01]  /*4b30*/  FMUL.FTZ R2, R3, R2 ;  /* 0x0000000203027220 */ /* 0x000fe20000410000 */
[----:B------:R-:W-:Y:S01]  /*4b40*/  FMUL.FTZ R6, R5, R6 ;  /* 0x0000000605067220 */ /* 0x000fe20000410000 */
[----:B------:R-:W-:Y:S01]  /*4b50*/  FMUL.FTZ R12, R15, R12 ;  /* 0x0000000c0f0c7220 */ /* 0x000fe20000410000 */
[----:B------:R-:W-:Y:S02]  /*4b60*/  FMUL.FTZ R4, R17, R4 ;  /* 0x0000000411047220 */ /* 0x000fe40000410000 */
[----:B------:R-:W-:Y:S02]  /*4b70*/  F2FP.F16.F32.PACK_AB R2, RZ, R2 ;  /* 0x00000002ff02723e */ /* 0x000fe400000000ff */
[----:B------:R-:W-:Y:S02]  /*4b80*/  F2FP.F16.F32.PACK_AB R6, RZ, R6 ;  /* 0x00000006ff06723e */ /* 0x000fe400000000ff */
[----:B------:R-:W-:Y:S02]  /*4b90*/  F2FP.F16.F32.PACK_AB R12, RZ, R12 ;  /* 0x0000000cff0c723e */ /* 0x000fe400000000ff */
[----:B------:R-:W-:-:S02]  /*4ba0*/  F2FP.F16.F32.PACK_AB R4, RZ, R4 ;  /* 0x00000004ff04723e */ /* 0x000fc400000000ff */
[----:B------:R-:W-:Y:S02]  /*4bb0*/  PRMT R2, R2, 0x5410, R6 ;  /* 0x0000541002027816 */ /* 0x000fe40000000006 */
[----:B------:R-:W-:-:S03]  /*4bc0*/  PRMT R12, R12, 0x5410, R4 ;  /* 0x000054100c0c7816 */ /* 0x000fc60000000004 */
[----:B------:R-:W-:Y:S02]  /*4bd0*/  HFMA2 R39, R2, 1, 1, R39 ;  /* 0x3c003c0002277831 */ /* 0x000fe40000000027 */
[----:B------:R-:W-:-:S07]  /*4be0*/  HADD2 R38, R12, R38 ;  /* 0x000000260c267230 */ /* 0x000fce0000000000 */
.L_x_1972:
        /* <DEDUP_REMOVED lines=199> */
.L_x_1974:
        /* <DEDUP_REMOVED lines=94> */
.L_x_1976:
        /* <DEDUP_REMOVED lines=91> */
.L_x_1975:
        /* <DEDUP_REMOVED lines=199> */
.L_x_1977:
        /* <DEDUP_REMOVED lines=94> */
.L_x_1979:
        /* <DEDUP_REMOVED lines=91> */
.L_x_1978:
        /* <DEDUP_REMOVED lines=8> */
.L_x_1967:
        /* <DEDUP_REMOVED lines=11> */
.L_x_1988:
        /* <DEDUP_REMOVED lines=9> */
[----:B------:R-:W-:Y:S02]  /*7db0*/  @!P3 IADD3 R12, PT, PT, R44, 0x1, RZ ;  /* 0x000000012c0cb810 */ /* 0x000fe40007ffe0ff */
[----:B------:R-:W-:Y:S02]  /*7dc0*/  @!P3 MOV R18, R16 ;  /* 0x000000100012b202 */ /* 0x000fe40000000f00 */
[----:B------:R-:W-:-:S03]  /*7dd0*/  @!P3 MOV R44, R12 ;  /* 0x0000000c002cb202 */ /* 0x000fc60000000f00 */
[----:B------:R4:W5:Y:S01]  /*7de0*/  @!P3 LDG.E.U16.CONSTANT R13, desc[UR8][R18.64] ;  /* 0x00000008120db981 */ /* 0x000962000c1e9500 */
[----:B------:R-:W-:Y:S02]  /*7df0*/  ISETP.NE.AND P4, PT, R50, RZ, PT ;  /* 0x000000ff3200720c */ /* 0x000fe40003f85270 */
[----:B------:R-:W-:Y:S02]  /*7e00*/  ISETP.NE.AND P2, PT, R51, 0x1, PT ;  /* 0x000000013300780c */ /* 0x000fe40003f45270 */
[----:B--2---:R-:W-:Y:S02]  /*7e10*/  LOP3.LUT R12, R20, 0x3f003f, RZ, 0xc0, !PT ;  /* 0x003f003f140c7812 */ /* 0x004fe400078ec0ff */
[----:B------:R-:W-:Y:S02]  /*7e20*/  LOP3.LUT R27, R21, 0x3f003f, RZ, 0xc0, !PT ;  /* 0x003f003f151b7812 */ /* 0x000fe400078ec0ff */
[----:B------:R-:W-:Y:S02]  /*7e30*/  SHF.R.U32.HI R30, RZ, 0x6, R21 ;  /* 0x00000006ff1e7819 */ /* 0x000fe40000011615 */
[----:B------:R-:W-:-:S02]  /*7e40*/  LOP3.LUT R36, R22, 0x3f003f, RZ, 0xc0, !PT ;  /* 0x003f003f16247812 */ /* 0x000fc400078ec0ff */
[--C-:B------:R-:W-:Y:S02]  /*7e50*/  SHF.R.U32.HI R52, RZ, 0x6, R22.reuse ;  /* 0x00000006ff347819 */ /* 0x100fe40000011616 */
[----:B------:R-:W-:Y:S02]  /*7e60*/  SHF.R.U32.HI R26, RZ, 0xc, R22 ;  /* 0x0000000cff1a7819 */ /* 0x000fe40000011616 */
[----:B---3--:R-:W-:Y:S02]  /*7e70*/  @!P3 PRMT R0, R24, 0x7610, R0 ;  /* 0x000076101800b816 */ /* 0x008fe40000000000 */
[----:B------:R-:W-:Y:S02]  /*7e80*/  @!P3 PRMT R96, R25, 0x7610, R96 ;  /* 0x000076101960b816 */ /* 0x000fe40000000060 */
[----:B------:R-:W-:Y:S02]  /*7e90*/  @!P3 PRMT R0, R0, 0x7610, R24 ;  /* 0x000076100000b816 */ /* 0x000fe40000000018 */
[----:B------:R-:W-:-:S02]  /*7ea0*/  SHF.R.U32.HI R24, RZ, 0x6, R20 ;  /* 0x00000006ff187819 */ /* 0x000fc40000011614 */
[----:B------:R-:W-:Y:S02]  /*7eb0*/  @!P3 PRMT R96, R96, 0x7610, R25 ;  /* 0x000076106060b816 */ /* 0x000fe40000000019 */
[----:B------:R-:W-:Y:S02]  /*7ec0*/  SHF.R.U32.HI R20, RZ, 0xc, R20 ;  /* 0x0000000cff147819 */ /* 0x000fe40000011614 */
[----:B------:R-:W-:Y:S02]  /*7ed0*/  SHF.R.U32.HI R25, RZ, 0xc, R21 ;  /* 0x0000000cff197819 */ /* 0x000fe40000011615 */
        /* <DEDUP_REMOVED lines=10> */
[----:B------:R-:W-:Y:S02]  /*7f80*/  LOP3.LUT R59, R23, 0x3f003f, RZ, 0xc0, !PT ;  /* 0x003f003f173b7812 */ /* 0x000fe400078ec0ff */
[----:B------:R-:W-:Y:S02]  /*7f90*/  SHF.R.U32.HI R60, RZ, 0x6, R23 ;  /* 0x00000006ff3c7819 */ /* 0x000fe40000011617 */
[----:B------:R-:W-:Y:S02]  /*7fa0*/  LOP3.LUT R25, R25, 0xf000f, RZ, 0xc0, !PT ;  /* 0x000f000f19197812 */ /* 0x000fe400078ec0ff */
[----:B------:R-:W-:Y:S02]  /*7fb0*/  SHF.R.U32.HI R23, RZ, 0x8, R10 ;  /* 0x00000008ff177819 */ /* 0x000fe4000001160a */
[----:B------:R-:W-:-:S02]  /*7fc0*/  SHF.R.U32.HI R32, RZ, 0x8, R11 ;  /* 0x00000008ff207819 */ /* 0x000fc4000001160b */
[----:B------:R-:W-:Y:S02]  /*7fd0*/  LOP3.LUT R26, R26, 0xf000f, RZ, 0xc0, !PT ;  /* 0x000f000f1a1a7812 */ /* 0x000fe400078ec0ff */
[----:B------:R-:W-:Y:S02]  /*7fe0*/  LOP3.LUT R31, R31, 0xf000f, RZ, 0xc0, !PT ;  /* 0x000f000f1f1f7812 */ /* 0x000fe400078ec0ff */
        /* <DEDUP_REMOVED lines=149> */
.L_x_1982:
[----:B-----5:R-:W-:Y:S02]  /*8940*/  @!P3 IADD3 R37, PT, PT, R13, R48, RZ ;  /* 0x000000300d25b210 */ /* 0x020fe40007ffe0ff */
[----:B------:R-:W-:Y:S02]  /*8950*/  MOV R12, R14 ;  /* 0x0000000e000c7202 */ /* 0x000fe40000000f00 */
[----:B------:R-:W-:Y:S01]  /*8960*/  MOV R13, R15 ;  /* 0x0000000f000d7202 */ /* 0x000fe20000000f00 */
[----:B------:R-:W-:Y:S06]  /*8970*/  @!P2 BRA `(.L_x_1983) ;  /* 0x000000040060a947 */ /* 0x000fec0003800000 */
        /* <DEDUP_REMOVED lines=45> */
.L_x_1984:
        /* <DEDUP_REMOVED lines=43> */
.L_x_1983:
        /* <DEDUP_REMOVED lines=28> */
[----:B------:R-:W-:Y:S02]  /*90c0*/  SHF.R.U32.HI R27, RZ, 0xc, R5 ;  /* 0x0000000cff1b7819 */ /* 0x000fe40000011605 */
[----:B------:R-:W-:Y:S02]  /*90d0*/  LOP3.LUT R11, R7, 0xf000f, RZ, 0xc0, !PT ;  /* 0x000f000f070b7812 */ /* 0x000fe400078ec0ff */
[----:B------:R-:W-:Y:S02]  /*90e0*/  LOP3.LUT R7, R3, 0x300030, R2, 0xf8, !PT ;  /* 0x0030003003077812 */ /* 0x000fe400078ef802 */
[----:B------:R-:W-:Y:S02]  /*90f0*/  LOP3.LUT R52, R4, 0x300030, R9, 0xf8, !PT ;  /* 0x0030003004347812 */ /* 0x000fe400078ef809 */
[----:B---3--:R-:W-:-:S02]  /*9100*/  LOP3.LUT R3, R20, 0x3f003f, RZ, 0xc0, !PT ;  /* 0x003f003f14037812 */ /* 0x008fc400078ec0ff */
[----:B------:R-:W-:Y:S02]  /*9110*/  SHF.R.U32.HI R4, RZ, 0x6, R20 ;  /* 0x00000006ff047819 */ /* 0x000fe40000011614 */
[----:B------:R-:W-:Y:S02]  /*9120*/  LOP3.LUT R27, R27, 0xf000f, RZ, 0xc0, !PT ;  /* 0x000f000f1b1b7812 */ /* 0x000fe400078ec0ff */
[----:B------:R-:W-:Y:S02]  /*9130*/  LOP3.LUT R60, R11, 0x300030, R10, 0xf8, !PT ;  /* 0x003000300b3c7812 */ /* 0x000fe400078ef80a */
[----:B------:R-:W-:Y:S02]  /*9140*/  SHF.R.U32.HI R20, RZ, 0xc, R20 ;  /* 0x0000000cff147819 */ /* 0x000fe40000011614 */
[----:B------:R-:W-:Y:S02]  /*9150*/  LOP3.LUT R10, R21, 0x3f003f, RZ, 0xc0, !PT ;  /* 0x003f003f150a7812 */ /* 0x000fe400078ec0ff */
[----:B------:R-:W-:-:S02]  /*9160*/  SHF.R.U32.HI R11, RZ, 0x6, R21 ;  /* 0x00000006ff0b7819 */ /* 0x000fc40000011615 */
[----:B------:R-:W-:Y:S02]  /*9170*/  LOP3.LUT R25, R5, 0x3f003f, RZ, 0xc0, !PT ;  /* 0x003f003f05197812 */ /* 0x000fe400078ec0ff */
[----:B------:R-:W-:Y:S02]  /*9180*/  SHF.R.U32.HI R26, RZ, 0x6, R5 ;  /* 0x00000006ff1a7819 */ /* 0x000fe40000011605 */
[----:B------:R-:W-:Y:S02]  /*9190*/  LOP3.LUT R33, R6, 0x3f003f, RZ, 0xc0, !PT ;  /* 0x003f003f06217812 */ /* 0x000fe400078ec0ff */
[----:B------:R-:W-:Y:S02]  /*91a0*/  SHF.R.U32.HI R34, RZ, 0x6, R6 ;  /* 0x00000006ff227819 */ /* 0x000fe40000011606 */
[----:B------:R-:W-:Y:S02]  /*91b0*/  SHF.R.U32.HI R21, RZ, 0xc, R21 ;  /* 0x0000000cff157819 */ /* 0x000fe40000011615 */
[----:B------:R-:W-:-:S02]  /*91c0*/  LOP3.LUT R5, R8, 0x3f003f, RZ, 0xc0, !PT ;  /* 0x003f003f08057812 */ /* 0x000fc400078ec0ff */
[--C-:B------:R-:W-:Y:S02]  /*91d0*/  SHF.R.U32.HI R6, RZ, 0x6, R8.reuse ;  /* 0x00000006ff067819 */ /* 0x100fe40000011608 */
[----:B------:R-:W-:Y:S02]  /*91e0*/  LOP3.LUT R56, R23, 0x3f003f, RZ, 0xc0, !PT ;  /* 0x003f003f17387812 */ /* 0x000fe400078ec0ff */
[--C-:B------:R-:W-:Y:S02]  /*91f0*/  SHF.R.U32.HI R57, RZ, 0x6, R23.reuse ;  /* 0x00000006ff397819 */ /* 0x100fe40000011617 */
[----:B------:R-:W-:Y:S02]  /*9200*/  SHF.R.U32.HI R8, RZ, 0xa, R8 ;  /* 0x0000000aff087819 */ /* 0x000fe40000011608 */
[----:B------:R-:W-:Y:S02]  /*9210*/  LOP3.LUT R31, R27, 0x300030, R30, 0xf8, !PT ;  /* 0x003000301b1f7812 */ /* 0x000fe400078ef81e */
[----:B------:R-:W-:-:S02]  /*9220*/  SHF.R.U32.HI R23, RZ, 0xc, R23 ;  /* 0x0000000cff177819 */ /* 0x000fc40000011617 */
[----:B------:R-:W-:Y:S02]  /*9230*/  LOP3.LUT R9, R20, 0xf000f, RZ, 0xc0, !PT ;  /* 0x000f000f14097812 */ /* 0x000fe400078ec0ff */
[----:B------:R-:W-:Y:S02]  /*9240*/  LOP3.LUT R27, R22, 0x3f003f, RZ, 0xc0, !PT ;  /* 0x003f003f161b7812 */ /* 0x000fe400078ec0ff */
[--C-:B------:R-:W-:Y:S02]  /*9250*/  SHF.R.U32.HI R30, RZ, 0x6, R22.reuse ;  /* 0x00000006ff1e7819 */ /* 0x100fe40000011616 */
[----:B------:R-:W-:Y:S02]  /*9260*/  SHF.R.U32.HI R22, RZ, 0xc, R22 ;  /* 0x0000000cff167819 */ /* 0x000fe40000011616 */
[----:B------:R-:W-:Y:S02]  /*9270*/  LOP3.LUT R21, R21, 0xf000f, RZ, 0xc0, !PT ;  /* 0x000f000f15157812 */ /* 0x000fe400078ec0ff */
[----:B------:R-:W-:-:S02]  /*9280*/  LOP3.LUT R24, R24, 0x3f003f, RZ, 0xc0, !PT ;  /* 0x003f003f18187812 */ /* 0x000fc400078ec0ff */
[----:B------:R-:W-:Y:S02]  /*9290*/  LOP3.LUT R2, R23, 0xf000f, RZ, 0xc0, !PT ;  /* 0x000f000f17027812 */ /* 0x000fe400078ec0ff */
[----:B------:R-:W-:Y:S02]  /*92a0*/  LOP3.LUT R8, R9, 0x300030, R8, 0xf8, !PT ;  /* 0x0030003009087812 */ /* 0x000fe400078ef808 */
[----:B------:R-:W-:Y:S02]  /*92b0*/  LOP3.LUT R55, R55, 0x3f003f, RZ, 0xc0, !PT ;  /* 0x003f003f37377812 */ /* 0x000fe400078ec0ff */
[----:B------:R-:W-:Y:S02]  /*92c0*/  LOP3.LUT R9, R25, 0x64006400, RZ, 0xfc, !PT ;  /* 0x6400640019097812 */ /* 0x000fe400078efcff */
[----:B------:R-:W-:Y:S02]  /*92d0*/  LOP3.LUT R22, R22, 0xf000f, RZ, 0xc0, !PT ;  /* 0x000f000f16167812 */ /* 0x000fe400078ec0ff */
[----:B------:R-:W-:-:S02]  /*92e0*/  LOP3.LUT R32, R21, 0x300030, R32, 0xf8, !PT ;  /* 0x0030003015207812 */ /* 0x000fc400078ef820 */
[----:B------:R-:W-:Y:S02]  /*92f0*/  LOP3.LUT R21, R24, 0x64006400, RZ, 0xfc, !PT ;  /* 0x6400640018157812 */ /* 0x000fe400078efcff */
[----:B------:R-:W-:Y:S02]  /*9300*/  LOP3.LUT R63, R2, 0x300030, R61, 0xf8, !PT ;  /* 0x00300030023f7812 */ /* 0x000fe400078ef83d */
[----:B------:R-:W-:Y:S02]  /*9310*/  LOP3.LUT R55, R55, 0x64006400, RZ, 0xfc, !PT ;  /* 0x6400640037377812 */ /* 0x000fe400078efcff */
[----:B------:R-:W-:Y:S02]  /*9320*/  LOP3.LUT R24, R30, 0x3f003f, RZ, 0xc0, !PT ;  /* 0x003f003f1e187812 */ /* 0x000fe400078ec0ff */
[----:B------:R-:W-:Y:S02]  /*9330*/  LOP3.LUT R56, R56, 0x64006400, RZ, 0xfc, !PT ;  /* 0x6400640038387812 */ /* 0x000fe400078efcff */
[----:B------:R-:W-:-:S02]  /*9340*/  LOP3.LUT R57, R57, 0x3f003f, RZ, 0xc0, !PT ;  /* 0x003f003f39397812 */ /* 0x000fc400078ec0ff */
[----:B------:R-:W-:Y:S02]  /*9350*/  LOP3.LUT R2, R18, 0x64006400, RZ, 0xfc, !PT ;  /* 0x6400640012027812 */ /* 0x000fe400078efcff */
[----:B------:R-:W-:Y:S01]  /*9360*/  LOP3.LUT R25, R3, 0x64006400, RZ, 0xfc, !PT ;  /* 0x6400640003197812 */ /* 0x000fe200078efcff */
[----:B------:R-:W-:Y:S01]  /*9370*/  HADD2 R3, R9, -1056, -1056 ;  /* 0xe420e42009037430 */ /* 0x000fe20000000000 */
        /* <DEDUP_REMOVED lines=109> */
.L_x_1985:
        /* <DEDUP_REMOVED lines=46> */
.L_x_1987:
        /* <DEDUP_REMOVED lines=45> */
.L_x_1986:
        /* <DEDUP_REMOVED lines=8> */
.L_x_1981:
        /* <DEDUP_REMOVED lines=9> */
.L_x_1993:
[----:B------:R-:W0:Y:S01]  /*a110*/  LDC R45, c[0x0][0x3ac] ;  /* 0x0000eb00ff2d7b82 */ /* 0x000e220000000800 */
[----:B------:R-:W-:Y:S01]  /*a120*/  ISETP.NE.AND P3, PT, R48, R37, PT ;  /* 0x000000253000720c */ /* 0x000fe20003f65270 */
[----:B------:R-:W2:-:S12]  /*a130*/  LDG.E.128.CONSTANT R4, desc[UR8][R102.64] ;  /* 0x0000000866047981 */ /* 0x000e98000c1e9d00 */
[----:B------:R-:W-:Y:S02]  /*a140*/  @!P3 LEA R30, R44, R1, 0x3 ;  /* 0x000000012c1eb211 */ /* 0x000fe400078e18ff */
[----:B------:R-:W-:-:S04]  /*a150*/  @!P3 MOV R24, R94 ;  /* 0x0000005e0018b202 */ /* 0x000fc80000000f00 */
[----:B------:R-:W3:Y:S01]  /*a160*/  @!P3 LDL.64 R30, [R30+0x8] ;  /* 0x000008001e1eb983 */ /* 0x000ee20000100a00 */
[----:B0-----:R-:W-:-:S03]  /*a170*/  IMAD.WIDE R26, R45, 0x4, R102 ;  /* 0x000000042d1a7825 */ /* 0x001fc600078e0266 */
[----:B------:R-:W4:Y:S04]  /*a180*/  @!P3 LDG.E.U16.CONSTANT R3, desc[UR8][R24.64] ;  /* 0x000000081803b981 */ /* 0x000f28000c1e9500 */
[----:B------:R2:W5:Y:S01]  /*a190*/  LDG.E.128.CONSTANT R20, desc[UR8][R26.64] ;  /* 0x000000081a147981 */ /* 0x000562000c1e9d00 */
[----:B------:R-:W-:-:S05]  /*a1a0*/  IMAD.WIDE R28, R45, 0x4, R26 ;  /* 0x000000042d1c7825 */ /* 0x000fca00078e021a */
[----:B------:R0:W5:Y:S01]  /*a1b0*/  LDG.E.128.CONSTANT R12, desc[UR8][R28.64] ;  /* 0x000000081c0c7981 */ /* 0x000162000c1e9d00 */
[----:B------:R-:W-:-:S05]  /*a1c0*/  IMAD.WIDE R32, R45, 0x4, R28 ;  /* 0x000000042d207825 */ /* 0x000fca00078e021c */
[----:B------:R1:W5:Y:S01]  /*a1d0*/  LDG.E.128.CONSTANT R8, desc[UR8][R32.64] ;  /* 0x0000000820087981 */ /* 0x000362000c1e9d00 */
[----:B------:R-:W-:-:S05]  /*a1e0*/  IMAD.WIDE R98, R45, 0x4, R32 ;  /* 0x000000042d627825 */ /* 0x000fca00078e0220 */
[----:B------:R-:W5:Y:S01]  /*a1f0*/  LDG.E.128.CONSTANT R16, desc[UR8][R98.64] ;  /* 0x0000000862107981 */ /* 0x000f62000c1e9d00 */
[----:B------:R-:W-:Y:S01]  /*a200*/  HFMA2 R2, -RZ, RZ, 0, 0.03125 ;  /* 0x00002800ff027431 */ /* 0x000fe200000001ff */
[----:B------:R-:W-:Y:S02]  /*a210*/  ISETP.NE.AND P4, PT, R50, RZ, PT ;  /* 0x000000ff3200720c */ /* 0x000fe40003f85270 */
[----:B------:R-:W-:Y:S02]  /*a220*/  ISETP.NE.AND P2, PT, R51, 0x1, PT ;  /* 0x000000013300780c */ /* 0x000fe40003f45270 */
[----:B------:R-:W-:Y:S02]  /*a230*/  @!P3 IADD3 R97, PT, PT, R44, 0x1, RZ ;  /* 0x000000012c61b810 */ /* 0x000fe40007ffe0ff */
[----:B--2---:R-:W-:Y:S02]  /*a240*/  SHF.R.U32.HI R26, RZ, 0xf, R4 ;  /* 0x0000000fff1a7819 */ /* 0x004fe40000011604 */
[----:B------:R-:W-:-:S02]  /*a250*/  SHF.R.U32.HI R27, RZ, 0xf, R5 ;  /* 0x0000000fff1b7819 */ /* 0x000fc40000011605 */
[----:B0-----:R-:W-:Y:S02]  /*a260*/  SHF.R.U32.HI R28, RZ, 0xf, R6 ;  /* 0x0000000fff1c7819 */ /* 0x001fe40000011606 */
[C---:B------:R-:W-:Y:S02]  /*a270*/  LOP3.LUT R78, R7.reuse, 0x1f001f, RZ, 0xc0, !PT ;  /* 0x001f001f074e7812 */ /* 0x040fe400078ec0ff */
[--C-:B------:R-:W-:Y:S02]  /*a280*/  SHF.R.U32.HI R77, RZ, 0xa, R7.reuse ;  /* 0x0000000aff4d7819 */ /* 0x100fe40000011607 */
[----:B------:R-:W-:Y:S02]  /*a290*/  LOP3.LUT R67, R7, 0x3e003e0, RZ, 0xc0, !PT ;  /* 0x03e003e007437812 */ /* 0x000fe400078ec0ff */
[----:B-1----:R-:W-:Y:S02]  /*a2a0*/  SHF.R.U32.HI R32, RZ, 0xf, R7 ;  /* 0x0000000fff207819 */ /* 0x002fe40000011607 */
[----:B---3--:R-:W-:-:S02]  /*a2b0*/  @!P3 PRMT R0, R30, 0x7610, R0 ;  /* 0x000076101e00b816 */ /* 0x008fc40000000000 */
[----:B------:R-:W-:Y:S02]  /*a2c0*/  @!P3 PRMT R96, R31, 0x7610, R96 ;  /* 0x000076101f60b816 */ /* 0x000fe40000000060 */
[----:B------:R-:W-:Y:S02]  /*a2d0*/  @!P3 PRMT R0, R0, 0x7610, R30 ;  /* 0x000076100000b816 */ /* 0x000fe4000000001e */
[----:B----4-:R-:W-:Y:S02]  /*a2e0*/  @!P3 IADD3 R37, PT, PT, R3, R48, RZ ;  /* 0x000000300325b210 */ /* 0x010fe40007ffe0ff */
[----:B------:R-:W-:Y:S02]  /*a2f0*/  LOP3.LUT R26, R26, 0x10001, RZ, 0xc0, !PT ;  /* 0x000100011a1a7812 */ /* 0x000fe400078ec0ff */
[----:B-----5:R-:W-:Y:S02]  /*a300*/  LOP3.LUT R33, R20, 0x1f001f, RZ, 0xc0, !PT ;  /* 0x001f001f14217812 */ /* 0x020fe400078ec0ff */
[----:B------:R-:W-:-:S02]  /*a310*/  SHF.R.U32.HI R30, RZ, 0xa, R20 ;  /* 0x0000000aff1e7819 */ /* 0x000fc40000011614 */
[----:B------:R-:W-:Y:S02]  /*a320*/  LOP3.LUT R3, R20, 0x3e003e0, RZ, 0xc0, !PT ;  /* 0x03e003e014037812 */ /* 0x000fe400078ec0ff */
[----:B------:R-:W-:Y:S02]  /*a330*/  SHF.R.U32.HI R7, RZ, 0xe, R20 ;  /* 0x0000000eff077819 */ /* 0x000fe40000011614 */
[----:B------:R-:W-:Y:S02]  /*a340*/  SHF.R.U32.HI R20, RZ, 0xe, R21 ;  /* 0x0000000eff147819 */ /* 0x000fe40000011615 */
[----:B------:R-:W-:Y:S02]  /*a350*/  SHF.R.U32.HI R35, RZ, 0xe, R22 ;  /* 0x0000000eff237819 */ /* 0x000fe40000011616 */
[----:B------:R-:W-:Y:S02]  /*a360*/  LOP3.LUT R27, R27, 0x10001, RZ, 0xc0, !PT ;  /* 0x000100011b1b7812 */ /* 0x000fe400078ec0ff */
[----:B------:R-:W-:-:S02]  /*a370*/  LOP3.LUT R28, R28, 0x10001, RZ, 0xc0, !PT ;  /* 0x000100011c1c7812 */ /* 0x000fc400078ec0ff */
[----:B------:R-:W-:Y:S02]  /*a380*/  @!P3 PRMT R96, R96, 0x7610, R31 ;  /* 0x000076106060b816 */ /* 0x000fe4000000001f */
        /* <DEDUP_REMOVED lines=9> */
[----:B------:R-:W-:Y:S02]  /*a420*/  LOP3.LUT R70, R23, 0x1f001f, RZ, 0xc0, !PT ;  /* 0x001f001f17467812 */ /* 0x000fe400078ec0ff */
[----:B------:R-:W-:-:S02]  /*a430*/  SHF.R.U32.HI R76, RZ, 0xa, R23 ;  /* 0x0000000aff4c7819 */ /* 0x000fc40000011617 */
[----:B------:R-:W-:Y:S02]  /*a440*/  LOP3.LUT R6, R23, 0x3e003e0, RZ, 0xc0, !PT ;  /* 0x03e003e017067812 */ /* 0x000fe400078ec0ff */
[----:B------:R-:W-:Y:S02]  /*a450*/  SHF.R.U32.HI R53, RZ, 0xe, R23 ;  /* 0x0000000eff357819 */ /* 0x000fe40000011617 */
[----:B------:R-:W-:Y:S02]  /*a460*/  LOP3.LUT R21, R26, 0x20002, R7, 0xf8, !PT ;  /* 0x000200021a157812 */ /* 0x000fe400078ef807 */
[----:B------:R-:W-:Y:S02]  /*a470*/  LOP3.LUT R20, R27, 0x20002, R20, 0xf8, !PT ;  /* 0x000200021b147812 */ /* 0x000fe400078ef814 */
[----:B------:R-:W-:Y:S02]  /*a480*/  LOP3.LUT R23, R28, 0x20002, R35, 0xf8, !PT ;  /* 0x000200021c177812 */ /* 0x000fe400078ef823 */
[----:B------:R-:W-:-:S02]  /*a490*/  LOP3.LUT R32, R32, 0x10001, RZ, 0xc0, !PT ;  /* 0x0001000120207812 */ /* 0x000fc400078ec0ff */
        /* <DEDUP_REMOVED lines=11> */
[----:B------:R-:W-:-:S02]  /*a550*/  LOP3.LUT R32, R32, 0x20002, R53, 0xf8, !PT ;  /* 0x0002000220207812 */ /* 0x000fc400078ef835 */
[----:B------:R-:W-:Y:S02]  /*a560*/  SHF.R.U32.HI R15, RZ, 0xd, R15 ;  /* 0x0000000dff0f7819 */ /* 0x000fe4000001160f */
[----:B------:R-:W-:Y:S02]  /*a570*/  LOP3.LUT R21, R21, 0x40004, R12, 0xf8, !PT ;  /* 0x0004000415157812 */ /* 0x000fe400078ef80c */
[C---:B------:R-:W-:Y:S02]  /*a580*/  LOP3.LUT R55, R5.reuse, 0x1f001f, RZ, 0xc0, !PT ;  /* 0x001f001f05377812 */ /* 0x040fe400078ec0ff */
[----:B------:R-:W-:Y:S02]  /*a590*/  SHF.R.U32.HI R54, RZ, 0xa, R5 ;  /* 0x0000000aff367819 */ /* 0x000fe40000011605 */
[----:B------:R-:W-:Y:S02]  /*a5a0*/  LOP3.LUT R66, R5, 0x3e003e0, RZ, 0xc0, !PT ;  /* 0x03e003e005427812 */ /* 0x000fe400078ec0ff */
[----:B------:R-:W-:-:S02]  /*a5b0*/  SHF.R.U32.HI R12, RZ, 0xc, R8 ;  /* 0x0000000cff0c7819 */ /* 0x000fc40000011608 */
[C---:B------:R-:W-:Y:S02]  /*a5c0*/  LOP3.LUT R60, R22.reuse, 0x1f001f, RZ, 0xc0, !PT ;  /* 0x001f001f163c7812 */ /* 0x040fe400078ec0ff */
[----:B------:R-:W-:Y:S02]  /*a5d0*/  SHF.R.U32.HI R58, RZ, 0xa, R22 ;  /* 0x0000000aff3a7819 */ /* 0x000fe40000011616 */
[----:B------:R-:W-:Y:S02]  /*a5e0*/  LOP3.LUT R5, R22, 0x3e003e0, RZ, 0xc0, !PT ;  /* 0x03e003e016057812 */ /* 0x000fe400078ec0ff */
        /* <DEDUP_REMOVED lines=11> */
[----:B------:R-:W-:Y:S02]  /*a6a0*/  SHF.R.U32.HI R61, RZ, 0xa, R14 ;  /* 0x0000000aff3d7819 */ /* 0x000fe4000001160e */
[----:B------:R-:W-:Y:S02]  /*a6b0*/  LOP3.LUT R68, R14, 0x3e003e0, RZ, 0xc0, !PT ;  /* 0x03e003e00e447812 */ /* 0x000fe400078ec0ff */
[----:B------:R-:W-:Y:S02]  /*a6c0*/  LOP3.LUT R11, R21, 0x80008, R12, 0xf8, !PT ;  /* 0x00080008150b7812 */ /* 0x000fe400078ef80c */
[----:B------:R-:W-:-:S02]  /*a6d0*/  SHF.R.U32.HI R14, RZ, 0xd, R14 ;  /* 0x0000000dff0e7819 */ /* 0x000fc4000001160e */
[----:B------:R-:W-:Y:S02]  /*a6e0*/  SHF.R.U32.HI R12, RZ, 0xb, R16 ;  /* 0x0000000bff0c7819 */ /* 0x000fe40000011610 */
[----:B------:R-:W-:Y:S02]  /*a6f0*/  LOP3.LUT R23, R23, 0x40004, R14, 0xf8, !PT ;  /* 0x0004000417177812 */ /* 0x000fe400078ef80e */
[C---:B------:R-:W-:Y:S02]  /*a700*/  LOP3.LUT R32, R8.reuse, 0x1f001f, RZ, 0xc0, !PT ;  /* 0x001f001f08207812 */ /* 0x040fe400078ec0ff */
[----:B------:R-:W-:Y:S02]  /*a710*/  SHF.R.U32.HI R34, RZ, 0xa, R8 ;  /* 0x0000000aff227819 */ /* 0x000fe40000011608 */
[----:B------:R-:W-:Y:S02]  /*a720*/  LOP3.LUT R84, R8, 0x3e003e0, RZ, 0xc0, !PT ;  /* 0x03e003e008547812 */ /* 0x000fe400078ec0ff */
[----:B------:R-:W-:-:S02]  /*a730*/  LOP3.LUT R12, R11, 0x100010, R12, 0xf8, !PT ;  /* 0x001000100b0c7812 */ /* 0x000fc400078ef80c */
[C---:B------:R-:W-:Y:S02]  /*a740*/  LOP3.LUT R64, R10.reuse, 0x1f001f, RZ, 0xc0, !PT ;  /* 0x001f001f0a407812 */ /* 0x040fe400078ec0ff */
[--C-:B------:R-:W-:Y:S02]  /*a750*/  SHF.R.U32.HI R72, RZ, 0xa, R10.reuse ;  /* 0x0000000aff487819 */ /* 0x100fe4000001160a */
[----:B------:R-:W-:Y:S02]  /*a760*/  LOP3.LUT R8, R10, 0x3e003e0, RZ, 0xc0, !PT ;  /* 0x03e003e00a087812 */ /* 0x000fe400078ec0ff */
[----:B------:R-:W-:Y:S02]  /*a770*/  SHF.R.U32.HI R14, RZ, 0xc, R10 ;  /* 0x0000000cff0e7819 */ /* 0x000fe4000001160a */
[----:B------:R-:W-:Y:S02]  /*a780*/  LOP3.LUT R11, R24, 0x64006400, RZ, 0xfc, !PT ;  /* 0x64006400180b7812 */ /* 0x000fe400078efcff */
[----:B------:R-:W-:-:S02]  /*a790*/  LOP3.LUT R10, R20, 0x80008, R13, 0xf8, !PT ;  /* 0x00080008140a7812 */ /* 0x000fc400078ef80d */
[----:B------:R-:W-:Y:S02]  /*a7a0*/  LOP3.LUT R83, R22, 0x80008, R15, 0xf8, !PT ;  /* 0x0008000816537812 */ /* 0x000fe400078ef80f */
[C---:B------:R-:W-:Y:S02]  /*a7b0*/  LOP3.LUT R15, R16.reuse, 0x1f001f, RZ, 0xc0, !PT ;  /* 0x001f001f100f7812 */ /* 0x040fe400078ec0ff */
[----:B------:R-:W-:Y:S02]  /*a7c0*/  SHF.R.U32.HI R20, RZ, 0xa, R16 ;  /* 0x0000000aff147819 */ /* 0x000fe40000011610 */
[----:B------:R-:W-:Y:S02]  /*a7d0*/  LOP3.LUT R86, R16, 0x3e003e0, RZ, 0xc0, !PT ;  /* 0x03e003e010567812 */ /* 0x000fe400078ec0ff */
[----:B------:R-:W-:Y:S02]  /*a7e0*/  SHF.R.U32.HI R16, RZ, 0xb, R19 ;  /* 0x0000000bff107819 */ /* 0x000fe40000011613 */
[----:B------:R-:W-:Y:S01]  /*a7f0*/  LOP3.LUT R67, R67, 0x64006400, RZ, 0xfc, !PT ;  /* 0x6400640043437812 */ /* 0x000fe200078efcff */
[----:B------:R-:W-:Y:S01]  /*a800*/  HFMA2 R82, R11, R2.H0_H0, -48, -48 ;  /* 0xd200d2000b527431 */ /* 0x000fe20000040002 */
[----:B------:R-:W-:-:S02]  /*a810*/  LOP3.LUT R81, R23, 0x80008, R14, 0xf8, !PT ;  /* 0x0008000817517812 */ /* 0x000fc400078ef80e */
        /* <DEDUP_REMOVED lines=13> */
[----:B------:R-:W-:Y:S01]  /*a8f0*/  LOP3.LUT R16, R83, 0x100010, R16, 0xf8, !PT ;  /* 0x0010001053107812 */ /* 0x000fe200078ef810 */
[-C--:B------:R-:W-:Y:S01]  /*a900*/  HFMA2 R83, R67, R2.reuse.H0_H0, -48, -48 ;  /* 0xd200d20043537431 */ /* 0x080fe20000040002 */
        /* <DEDUP_REMOVED lines=19> */
[----:B------:R-:W-:Y:S02]  /*aa40*/  LOP3.LUT R52, R52, 0x1f001f, RZ, 0xc0, !PT ;  /* 0x001f001f34347812 */ /* 0x000fe400078ec0ff */
[----:B------:R-:W-:Y:S02]  /*aa50*/  LOP3.LUT R19, R70, 0x64006400, RZ, 0xfc, !PT ;  /* 0x6400640046137812 */ /* 0x000fe400078efcff */
[----:B------:R-:W-:Y:S01]  /*aa60*/  LOP3.LUT R36, R36, 0x64006400, RZ, 0xfc, !PT ;  /* 0x6400640024247812 */ /* 0x000fe200078efcff */
[----:B------:R-:W-:Y:S01]  /*aa70*/  HADD2 R88, R29, -1040, -1040 ;  /* 0xe410e4101d587430 */ /* 0x000fe20000000000 */
[----:B------:R-:W-:Y:S01]  /*aa80*/  LOP3.LUT R13, R10, 0x100010, R13, 0xf8, !PT ;  /* 0x001000100a0d7812 */ /* 0x000fe200078ef80d */
[----:B------:R-:W-:Y:S01]  /*aa90*/  HFMA2 R10, R91, R2.H0_H0, -48, -48 ;  /* 0xd200d2005b0a7431 */ /* 0x000fe20000040002 */
[----:B------:R-:W-:-:S02]  /*aaa0*/  LOP3.LUT R65, R6, 0x64006400, RZ, 0xfc, !PT ;  /* 0x6400640006417812 */ /* 0x000fc400078efcff */
[----:B------:R-:W-:Y:S02]  /*aab0*/  LOP3.LUT R87, R87, 0x64006400, RZ, 0xfc, !PT ;  /* 0x6400640057577812 */ /* 0x000fe400078efcff */
        /* <DEDUP_REMOVED lines=78> */
[-C--:B------:R-:W-:Y:S02]  /*afa0*/  HFMA2 R67, R67, R2.reuse.H0_H0, -48, -48 ;  /* 0xd200d20043437431 */ /* 0x080fe40000040002 */
[----:B------:R-:W-:-:S02]  /*afb0*/  HFMA2 R8, R85, R2.H0_H0, -48, -48 ;  /* 0xd200d20055087431 */ /* 0x000fc40000040002 */
[-C--:B------:R-:W-:Y:S02]  /*afc0*/  HFMA2 R6, R93, R2.reuse.H0_H0, -48, -48 ;  /* 0xd200d2005d067431 */ /* 0x080fe40000040002 */
[-C--:B------:R-:W-:Y:S02]  /*afd0*/  HFMA2 R5, R5, R2.reuse.H0_H0, -48, -48 ;  /* 0xd200d20005057431 */ /* 0x080fe40000040002 */
[----:B------:R-:W-:Y:S02]  /*afe0*/  HADD2 R72, R30, -1040, -1040 ;  /* 0xe410e4101e487430 */ /* 0x000fe40000000000 */
[----:B------:R-:W-:Y:S02]  /*aff0*/  HADD2 R76, R27, -1040, -1040 ;  /* 0xe410e4101b4c7430 */ /* 0x000fe40000000000 */
[----:B------:R-:W-:Y:S02]  /*b000*/  HFMA2 R2, R89, R2.H0_H0, -48, -48 ;  /* 0xd200d20059027431 */ /* 0x000fe40000040002 */
        /* <DEDUP_REMOVED lines=109> */
.L_x_1990:
[----:B------:R-:W-:Y:S02]  /*b6e0*/  @!P3 MOV R44, R97 ;  /* 0x00000061002cb202 */ /* 0x000fe40000000f00 */
        /* <DEDUP_REMOVED lines=82> */
.L_x_1992:
        /* <DEDUP_REMOVED lines=77> */
.L_x_1991:
        /* <DEDUP_REMOVED lines=8> */
.L_x_1989:
        /* <DEDUP_REMOVED lines=9> */
.L_x_2007:
[----:B------:R-:W-:Y:S01]  /*c1f0*/  ISETP.NE.AND P4, PT, R48, R37, PT ;  /* 0x000000253000720c */ /* 0x000fe20003f85270 */
[----:B------:R-:W2:-:S12]  /*c200*/  LDG.E.128.CONSTANT R16, desc[UR8][R102.64] ;  /* 0x0000000866107981 */ /* 0x000e98000c1e9d00 */
[----:B------:R-:W-:-:S06]  /*c210*/  @!P4 LEA R2, R44, R1, 0x3 ;  /* 0x000000012c02c211 */ /* 0x000fcc00078e18ff */
[----:B------:R-:W3:Y:S01]  /*c220*/  @!P4 LDL.64 R2, [R2+0x8] ;  /* 0x000008000202c983 */ /* 0x000ee20000100a00 */
[----:B------:R-:W-:Y:S02]  /*c230*/  @!P4 IADD3 R4, PT, PT, R44, 0x1, RZ ;  /* 0x000000012c04c810 */ /* 0x000fe40007ffe0ff */
[----:B------:R-:W-:Y:S02]  /*c240*/  @!P4 MOV R12, R10 ;  /* 0x0000000a000cc202 */ /* 0x000fe40000000f00 */
[----:B------:R-:W-:Y:S02]  /*c250*/  @!P4 MOV R44, R4 ;  /* 0x00000004002cc202 */ /* 0x000fe40000000f00 */
[----:B------:R-:W-:Y:S01]  /*c260*/  ISETP.NE.AND P3, PT, R50, RZ, PT ;  /* 0x000000ff3200720c */ /* 0x000fe20003f65270 */
[----:B------:R0:W5:Y:S01]  /*c270*/  @!P4 LDG.E.U16.CONSTANT R5, desc[UR8][R12.64] ;  /* 0x000000080c05c981 */ /* 0x000162000c1e9500 */
[----:B------:R-:W-:Y:S01]  /*c280*/  HFMA2 R7, -RZ, RZ, 0, 0.0625 ;  /* 0x00002c00ff077431 */ /* 0x000fe200000001ff */
[----:B------:R-:W-:-:S02]  /*c290*/  ISETP.NE.AND P2, PT, R51, 0x1, PT ;  /* 0x000000013300780c */ /* 0x000fc40003f45270 */
[C---:B--2---:R-:W-:Y:S02]  /*c2a0*/  LOP3.LUT R4, R17.reuse, 0xf000f, RZ, 0xc0, !PT ;  /* 0x000f000f11047812 */ /* 0x044fe400078ec0ff */
[----:B------:R-:W-:Y:S02]  /*c2b0*/  LOP3.LUT R6, R17, 0xf000f0, RZ, 0xc0, !PT ;  /* 0x00f000f011067812 */ /* 0x000fe400078ec0ff */
[----:B------:R-:W-:Y:S02]  /*c2c0*/  LOP3.LUT R14, R18, 0xf000f0, RZ, 0xc0, !PT ;  /* 0x00f000f0120e7812 */ /* 0x000fe400078ec0ff */
[----:B------:R-:W-:Y:S02]  /*c2d0*/  LOP3.LUT R20, R19, 0xf000f, RZ, 0xc0, !PT ;  /* 0x000f000f13147812 */ /* 0x000fe400078ec0ff */
[----:B------:R-:W-:Y:S02]  /*c2e0*/  SHF.R.U32.HI R17, RZ, 0x8, R17 ;  /* 0x00000008ff117819 */ /* 0x000fe40000011611 */
[----:B------:R-:W-:-:S02]  /*c2f0*/  SHF.R.U32.HI R15, RZ, 0x8, R18 ;  /* 0x00000008ff0f7819 */ /* 0x000fc40000011612 */
[----:B------:R-:W-:Y:S02]  /*c300*/  LOP3.LUT R21, R19, 0xf000f0, RZ, 0xc0, !PT ;  /* 0x00f000f013157812 */ /* 0x000fe400078ec0ff */
[----:B---3--:R-:W-:Y:S02]  /*c310*/  @!P4 PRMT R0, R2, 0x7610, R0 ;  /* 0x000076100200c816 */ /* 0x008fe40000000000 */
[----:B------:R-:W-:Y:S02]  /*c320*/  @!P4 PRMT R96, R3, 0x7610, R96 ;  /* 0x000076100360c816 */ /* 0x000fe40000000060 */
[----:B------:R-:W-:Y:S02]  /*c330*/  @!P4 PRMT R0, R0, 0x7610, R2 ;  /* 0x000076100000c816 */ /* 0x000fe40000000002 */
[----:B------:R-:W-:Y:S02]  /*c340*/  @!P4 PRMT R96, R96, 0x7610, R3 ;  /* 0x000076106060c816 */ /* 0x000fe40000000003 */
[----:B------:R-:W-:-:S02]  /*c350*/  LOP3.LUT R2, R16, 0xf000f, RZ, 0xc0, !PT ;  /* 0x000f000f10027812 */ /* 0x000fc400078ec0ff */
[----:B------:R-:W-:Y:S02]  /*c360*/  LOP3.LUT R3, R16, 0xf000f0, RZ, 0xc0, !PT ;  /* 0x00f000f010037812 */ /* 0x000fe400078ec0ff */
[----:B------:R-:W-:Y:S02]  /*c370*/  SHF.R.U32.HI R16, RZ, 0x8, R16 ;  /* 0x00000008ff107819 */ /* 0x000fe40000011610 */
[----:B------:R-:W-:Y:S02]  /*c380*/  SHF.R.U32.HI R22, RZ, 0x8, R19 ;  /* 0x00000008ff167819 */ /* 0x000fe40000011613 */
[----:B------:R-:W-:Y:S02]  /*c390*/  LOP3.LUT R9, R18, 0xf000f, RZ, 0xc0, !PT ;  /* 0x000f000f12097812 */ /* 0x000fe400078ec0ff */
[----:B0-----:R-:W-:Y:S02]  /*c3a0*/  LOP3.LUT R12, R3, 0x64006400, RZ, 0xfc, !PT ;  /* 0x64006400030c7812 */ /* 0x001fe400078efcff */
[----:B------:R-:W-:-:S02]  /*c3b0*/  LOP3.LUT R18, R14, 0x64006400, RZ, 0xfc, !PT ;  /* 0x640064000e127812 */ /* 0x000fc400078efcff */
[----:B------:R-:W-:Y:S02]  /*c3c0*/  LOP3.LUT R19, R20, 0x64006400, RZ, 0xfc, !PT ;  /* 0x6400640014137812 */ /* 0x000fe400078efcff */
[C---:B------:R-:W-:Y:S02]  /*c3d0*/  LOP3.LUT R3, R16.reuse, 0xf000f, RZ, 0xc0, !PT ;  /* 0x000f000f10037812 */ /* 0x040fe400078ec0ff */
        /* <DEDUP_REMOVED lines=71> */
[----:B------:R-:W-:-:S02]  /*c850*/  HADD2.F32 R3, -RZ, R21.H0_H0 ;  /* 0x20000015ff037230 */ /* 0x000fc40000004100 */
[C---:B------:R-:W-:Y:S01]  /*c860*/  FFMA.FTZ R33, R31.reuse, R4, R6 ;  /* 0x000000041f217223 */ /* 0x040fe20000010006 */
[----:B-1----:R-:W-:Y:S02]  /*c870*/  HADD2.F32 R6, -RZ, R8.H0_H0 ;  /* 0x20000008ff067230 */ /* 0x002fe40000004100 */
[----:B------:R-:W-:Y:S01]  /*c880*/  FFMA.FTZ R35, R31, R30, R29 ;  /* 0x0000001e1f237223 */ /* 0x000fe2000001001d */
[----:B------:R-:W-:Y:S02]  /*c890*/  HADD2.F32 R34, -RZ, R20.H1_H1 ;  /* 0x30000014ff227230 */ /* 0x000fe40000004100 */
[----:B------:R-:W-:Y:S02]  /*c8a0*/  HADD2.F32 R29, -RZ, R8.H1_H1 ;  /* 0x30000008ff1d7230 */ /* 0x000fe40000004100 */
[----:B------:R-:W-:Y:S01]  /*c8b0*/  FFMA.FTZ R3, R3, R6, R2 ;  /* 0x0000000603037223 */ /* 0x000fe20000010002 */
[----:B------:R-:W-:Y:S02]  /*c8c0*/  HADD2.F32 R4, -RZ, R21.H1_H1 ;  /* 0x30000015ff047230 */ /* 0x000fe40000004100 */
        /* <DEDUP_REMOVED lines=12> */
[----:B------:R-:W-:Y:S02]  /*c990*/  HADD2.F32 R34, -RZ, R27.H1_H1 ;  /* 0x3000001bff227230 */ /* 0x000fe40000004100 */
[----:B------:R-:W-:Y:S02]  /*c9a0*/  HADD2.F32 R2, -RZ, R22.H0_H0 ;  /* 0x20000016ff027230 */ /* 0x000fe40000004100 */
[C---:B------:R-:W-:Y:S01]  /*c9b0*/  FFMA.FTZ R35, R29.reuse, R32, R35 ;  /* 0x000000201d237223 */ /* 0x040fe20000010023 */
[--C-:B------:R-:W-:Y:S02]  /*c9c0*/  HADD2.F32 R6, -RZ, R24.reuse.H0_H0 ;  /* 0x20000018ff067230 */ /* 0x100fe40000004100 */
[----:B------:R-:W-:Y:S01]  /*c9d0*/  FFMA.FTZ R45, R29, R34, R45 ;  /* 0x000000221d2d7223 */ /* 0x000fe2000001002d */
        /* <DEDUP_REMOVED lines=31> */
.L_x_1995:
[----:B-----5:R-:W-:Y:S02]  /*cbd0*/  @!P4 IADD3 R37, PT, PT, R5, R48, RZ ;  /* 0x000000300525c210 */ /* 0x020fe40007ffe0ff */
[----:B------:R-:W-:Y:S02]  /*cbe0*/  MOV R8, R102 ;  /* 0x0000006600087202 */ /* 0x000fe40000000f00 */
[----:B------:R-:W-:Y:S01]  /*cbf0*/  MOV R9, R103 ;  /* 0x0000006700097202 */ /* 0x000fe20000000f00 */
[----:B------:R-:W-:Y:S06]  /*cc00*/  @!P2 BRA `(.L_x_1996) ;  /* 0x0000000800e0a947 */ /* 0x000fec0003800000 */
        /* <DEDUP_REMOVED lines=93> */
.L_x_1997:
        /* <DEDUP_REMOVED lines=31> */
[-C--:B------:R-:W-:Y:S01]  /*d3d0*/  FFMA.FTZ R15, R15, R33.reuse, R4 ;  /* 0x000000210f0f7223 */ /* 0x080fe20000010004 */
[----:B------:R-:W-:Y:S01]  /*d3e0*/  FFMA.FTZ R33, R17, R33, R6 ;  /* 0x0000002111217223 */ /* 0x000fe20000010006 */
[----:B-1----:R-:W-:-:S02]  /*d3f0*/  HADD2.F32 R2, -RZ, R30.H0_H0 ;  /* 0x2000001eff027230 */ /* 0x002fc40000004100 */
        /* <DEDUP_REMOVED lines=8> */
[----:B------:R-:W-:-:S02]  /*d480*/  HADD2.F32 R12, -RZ, R21.H1_H1 ;  /* 0x30000015ff0c7230 */ /* 0x000fc40000004100 */
[----:B------:R-:W-:Y:S01]  /*d490*/  FFMA.FTZ R15, R18, R32, R15 ;  /* 0x00000020120f7223 */ /* 0x000fe2000001000f */
[----:B------:R-:W-:Y:S02]  /*d4a0*/  HADD2.F32 R20, -RZ, R20.H1_H1 ;  /* 0x30000014ff147230 */ /* 0x000fe40000004100 */
[----:B------:R-:W-:Y:S02]  /*d4b0*/  HADD2.F32 R6, -RZ, R23.H1_H1 ;  /* 0x30000017ff067230 */ /* 0x000fe40000004100 */
        /* <DEDUP_REMOVED lines=45> */
.L_x_1996:
        /* <DEDUP_REMOVED lines=72> */
[----:B------:R-:W-:Y:S02]  /*dc10*/  HADD2.F32 R5, -RZ, R19.H1_H1 ;  /* 0x30000013ff057230 */ /* 0x000fe40000004100 */
[----:B------:R-:W-:Y:S01]  /*dc20*/  FFMA.FTZ R4, R34, R53, R55 ;  /* 0x0000003522047223 */ /* 0x000fe20000010037 */
[----:B------:R-:W-:Y:S02]  /*dc30*/  HADD2.F32 R53, -RZ, R21.H1_H1 ;  /* 0x30000015ff357230 */ /* 0x000fe40000004100 */
[----:B------:R-:W-:Y:S01]  /*dc40*/  FFMA.FTZ R6, R3, R6, RZ ;  /* 0x0000000603067223 */ /* 0x000fe200000100ff */
[----:B------:R-:W-:Y:S02]  /*dc50*/  HADD2.F32 R3, -RZ, R12.H0_H0 ;  /* 0x2000000cff037230 */ /* 0x000fe40000004100 */
[----:B------:R-:W-:Y:S01]  /*dc60*/  FFMA.FTZ R2, R5, R34, R2 ;  /* 0x0000002205027223 */ /* 0x000fe20000010002 */
[----:B------:R-:W-:-:S02]  /*dc70*/  HADD2.F32 R5, -RZ, R20.H0_H0 ;  /* 0x20000014ff057230 */ /* 0x000fc40000004100 */
[C---:B------:R-:W-:Y:S01]  /*dc80*/  FFMA.FTZ R36, R34.reuse, R53, R57 ;  /* 0x0000003522247223 */ /* 0x040fe20000010039 */
[----:B------:R-:W-:Y:S01]  /*dc90*/  FFMA.FTZ R34, R34, R59, R6 ;  /* 0x0000003b22227223 */ /* 0x000fe20000010006 */
        /* <DEDUP_REMOVED lines=8> */
[----:B------:R-:W-:Y:S02]  /*dd20*/  HADD2.F32 R3, -RZ, R25.H0_H0 ;  /* 0x20000019ff037230 */ /* 0x000fe40000004100 */
[----:B------:R-:W-:Y:S01]  /*dd30*/  FFMA.FTZ R55, R33, R55, R36 ;  /* 0x0000003721377223 */ /* 0x000fe20000010024 */
[----:B------:R-:W-:Y:S02]  /*dd40*/  HADD2.F32 R36, -RZ, R22.H1_H1 ;  /* 0x30000016ff247230 */ /* 0x000fe40000004100 */
[C---:B------:R-:W-:Y:S01]  /*dd50*/  FFMA.FTZ R52, R35.reuse, R52, R5 ;  /* 0x0000003423347223 */ /* 0x040fe20000010005 */
[--C-:B-1----:R-:W-:Y:S02]  /*dd60*/  HADD2.F32 R5, -RZ, R16.reuse.H0_H0 ;  /* 0x20000010ff057230 */ /* 0x102fe40000004100 */
[----:B------:R-:W-:Y:S01]  /*dd70*/  FFMA.FTZ R34, R35, R4, R6 ;  /* 0x0000000423227223 */ /* 0x000fe20000010006 */
[----:B------:R-:W-:-:S02]  /*dd80*/  HADD2.F32 R33, -RZ, R16.H1_H1 ;  /* 0x30000010ff217230 */ /* 0x000fc40000004100 */
[----:B------:R-:W-:Y:S01]  /*dd90*/  FFMA.FTZ R36, R35, R36, R55 ;  /* 0x0000002423247223 */ /* 0x000fe20000010037 */
[----:B------:R-:W-:Y:S02]  /*dda0*/  HADD2.F32 R4, -RZ, R25.H1_H1 ;  /* 0x30000019ff047230 */ /* 0x000fe40000004100 */
        /* <DEDUP_REMOVED lines=12> */
[----:B------:R-:W-:Y:S02]  /*de70*/  HADD2.F32 R34, -RZ, R28.H0_H0 ;  /* 0x2000001cff227230 */ /* 0x000fe40000004100 */
        /* <DEDUP_REMOVED lines=13> */
[----:B------:R-:W-:Y:S02]  /*df50*/  HADD2.F32 R16, -RZ, R30.H1_H1 ;  /* 0x3000001eff107230 */ /* 0x000fe40000004100 */
[----:B------:R-:W-:Y:S01]  /*df60*/  FFMA.FTZ R2, R2, R17, R3 ;  /* 0x0000001102027223 */ /* 0x000fe20000010003 */
[----:B------:R-:W-:Y:S02]  /*df70*/  HADD2.F32 R6, -RZ, R32.H1_H1 ;  /* 0x30000020ff067230 */ /* 0x000fe40000004100 */
        /* <DEDUP_REMOVED lines=19> */
.L_x_1998:
        /* <DEDUP_REMOVED lines=94> */
.L_x_2000:
        /* <DEDUP_REMOVED lines=91> */
.L_x_1999:
        /* <DEDUP_REMOVED lines=145> */
.L_x_2001:
        /* <DEDUP_REMOVED lines=94> */
.L_x_2003:
        /* <DEDUP_REMOVED lines=91> */
.L_x_2002:
[----:B------:R-:W-:-:S05]  /*100e0*/  IMAD.WIDE R14, R45, 0x4, R14 ;  /* 0x000000042d0e7825 */ /* 0x000fca00078e020e */
[----:B------:R-:W2:Y:S02]  /*100f0*/  LDG.E.128.CONSTANT R16, desc[UR8][R14.64] ;  /* 0x000000080e107981 */ /* 0x000ea4000c1e9d00 */
[C---:B--2---:R-:W-:Y:S02]  /*10100*/  LOP3.LUT R2, R16.reuse, 0xf000f, RZ, 0xc0, !PT ;  /* 0x000f000f10027812 */ /* 0x044fe400078ec0ff */
[----:B------:R-:W-:Y:S02]  /*10110*/  LOP3.LUT R3, R16, 0xf000f0, RZ, 0xc0, !PT ;  /* 0x00f000f010037812 */ /* 0x000fe400078ec0ff */
[C---:B------:R-:W-:Y:S02]  /*10120*/  LOP3.LUT R5, R17.reuse, 0xf000f, RZ, 0xc0, !PT ;  /* 0x000f000f11057812 */ /* 0x040fe400078ec0ff */
[----:B------:R-:W-:Y:S02]  /*10130*/  LOP3.LUT R4, R17, 0xf000f0, RZ, 0xc0, !PT ;  /* 0x00f000f011047812 */ /* 0x000fe400078ec0ff */
[----:B------:R-:W-:-:S02]  /*10140*/  LOP3.LUT R6, R18, 0xf000f0, RZ, 0xc0, !PT ;  /* 0x00f000f012067812 */ /* 0x000fc400078ec0ff */
[----:B------:R-:W-:Y:S02]  /*10150*/  SHF.R.U32.HI R16, RZ, 0x8, R16 ;  /* 0x00000008ff107819 */ /* 0x000fe40000011610 */
[----:B------:R-:W-:Y:S02]  /*10160*/  SHF.R.U32.HI R17, RZ, 0x8, R17 ;  /* 0x00000008ff117819 */ /* 0x000fe40000011611 */
[----:B------:R-:W-:Y:S02]  /*10170*/  SHF.R.U32.HI R26, RZ, 0x8, R18 ;  /* 0x00000008ff1a7819 */ /* 0x000fe40000011612 */
[C---:B------:R-:W-:Y:S02]  /*10180*/  LOP3.LUT R21, R19.reuse, 0xf000f0, RZ, 0xc0, !PT ;  /* 0x00f000f013157812 */ /* 0x040fe400078ec0ff */
[----:B------:R-:W-:Y:S02]  /*10190*/  SHF.R.U32.HI R29, RZ, 0x8, R19 ;  /* 0x00000008ff1d7819 */ /* 0x000fe40000011613 */
        /* <DEDUP_REMOVED lines=133> */
.L_x_2004:
        /* <DEDUP_REMOVED lines=14> */
[----:B------:R-:W-:Y:S02]  /*10ad0*/  HADD2.F32 R3, -RZ, R24.H0_H0 ;  /* 0x20000018ff037230 */ /* 0x000fe40000004100 */
[----:B------:R-:W-:Y:S02]  /*10ae0*/  HADD2.F32 R32, -RZ, R2.H1_H1 ;  /* 0x30000002ff207230 */ /* 0x000fe40000004100 */
[-C--:B------:R-:W-:Y:S01]  /*10af0*/  FFMA.FTZ R53, R4, R6.reuse, RZ ;  /* 0x0000000604357223 */ /* 0x080fe200000100ff */
[----:B------:R-:W-:Y:S02]  /*10b00*/  HADD2.F32 R2, -RZ, R26.H0_H0 ;  /* 0x2000001aff027230 */ /* 0x000fe40000004100 */
[-C--:B------:R-:W-:Y:S01]  /*10b10*/  FFMA.FTZ R3, R3, R6.reuse, RZ ;  /* 0x0000000603037223 */ /* 0x080fe200000100ff */
[----:B------:R-:W-:Y:S01]  /*10b20*/  FFMA.FTZ R5, R5, R6, RZ ;  /* 0x0000000605057223 */ /* 0x000fe200000100ff */
[----:B------:R-:W-:-:S02]  /*10b30*/  HADD2.F32 R4, -RZ, R18.H0_H0 ;  /* 0x20000012ff047230 */ /* 0x000fc40000004100 */
[----:B------:R-:W-:Y:S01]  /*10b40*/  FFMA.FTZ R33, R2, R6, RZ ;  /* 0x0000000602217223 */ /* 0x000fe200000100ff */
        /* <DEDUP_REMOVED lines=11> */
[-C--:B------:R-:W-:Y:S01]  /*10c00*/  FFMA.FTZ R2, R2, R34.reuse, R33 ;  /* 0x0000002202027223 */ /* 0x080fe20000010021 */
        /* <DEDUP_REMOVED lines=9> */
[----:B------:R-:W-:Y:S01]  /*10ca0*/  FFMA.FTZ R34, R55, R35, R34 ;  /* 0x0000002337227223 */ /* 0x000fe20000010022 */
[----:B------:R-:W-:Y:S02]  /*10cb0*/  HADD2.F32 R33, -RZ, R29.H0_H0 ;  /* 0x2000001dff217230 */ /* 0x000fe40000004100 */
        /* <DEDUP_REMOVED lines=49> */
.L_x_2006:
[----:B------:R-:W-:Y:S05]  /*10fd0*/  @P1 BRA `(.L_x_2005) ;  /* 0x0000000400681947 */ /* 0x000fea0003800000 */
[----:B------:R-:W0:Y:S01]  /*10fe0*/  LDS.64 R2, [UR4+0x130] ;  /* 0x00013004ff027984 */ /* 0x000e220008000a00 */
[----:B------:R-:W-:Y:S02]  /*10ff0*/  HADD2.F32 R4, -RZ, R25.H0_H0 ;  /* 0x20000019ff047230 */ /* 0x000fe40000004100 */
[----:B------:R-:W-:Y:S01]  /*11000*/  HADD2.F32 R5, -RZ, R27.H0_H0 ;  /* 0x2000001bff057230 */ /* 0x000fe20000004100 */
[----:B------:R-:W1:Y:S01]  /*11010*/  LDS.64 R16, [UR4+0x138] ;  /* 0x00013804ff107984 */ /* 0x000e620008000a00 */
[--C-:B0-----:R-:W-:Y:S02]  /*11020*/  HADD2.F32 R6, -RZ, R2.reuse.H0_H0 ;  /* 0x20000002ff067230 */ /* 0x101fe40000004100 */
[----:B------:R-:W-:Y:S02]  /*11030*/  HADD2.F32 R32, -RZ, R2.H1_H1 ;  /* 0x30000002ff207230 */ /* 0x000fe40000004100 */
[--C-:B------:R-:W-:Y:S02]  /*11040*/  HADD2.F32 R34, -RZ, R3.reuse.H0_H0 ;  /* 0x20000003ff227230 */ /* 0x100fe40000004100 */
[----:B------:R-:W-:Y:S01]  /*11050*/  FFMA.FTZ R53, R4, R6, RZ ;  /* 0x0000000604357223 */ /* 0x000fe200000100ff */
[----:B------:R-:W-:-:S02]  /*11060*/  HADD2.F32 R35, -RZ, R3.H1_H1 ;  /* 0x30000003ff237230 */ /* 0x000fc40000004100 */
[-C--:B------:R-:W-:Y:S01]  /*11070*/  FFMA.FTZ R5, R5, R6.reuse, RZ ;  /* 0x0000000605057223 */ /* 0x080fe200000100ff */
[----:B------:R-:W-:Y:S02]  /*11080*/  HADD2.F32 R2, -RZ, R26.H0_H0 ;  /* 0x2000001aff027230 */ /* 0x000fe40000004100 */
[--C-:B------:R-:W-:Y:S02]  /*11090*/  HADD2.F32 R3, -RZ, R24.reuse.H0_H0 ;  /* 0x20000018ff037230 */ /* 0x100fe40000004100 */
[----:B------:R-:W-:Y:S02]  /*110a0*/  HADD2.F32 R24, -RZ, R24.H1_H1 ;  /* 0x30000018ff187230 */ /* 0x000fe40000004100 */
[-C--:B------:R-:W-:Y:S01]  /*110b0*/  FFMA.FTZ R33, R2, R6.reuse, RZ ;  /* 0x0000000602217223 */ /* 0x080fe200000100ff */
[----:B------:R-:W-:Y:S02]  /*110c0*/  HADD2.F32 R26, -RZ, R26.H1_H1 ;  /* 0x3000001aff1a7230 */ /* 0x000fe40000004100 */
[----:B------:R-:W-:Y:S01]  /*110d0*/  FFMA.FTZ R3, R3, R6, RZ ;  /* 0x0000000603037223 */ /* 0x000fe200000100ff */
[----:B------:R-:W-:-:S02]  /*110e0*/  HADD2.F32 R6, -RZ, R25.H1_H1 ;  /* 0x30000019ff067230 */ /* 0x000fc40000004100 */
[----:B------:R-:W-:Y:S02]  /*110f0*/  HADD2.F32 R4, -RZ, R18.H0_H0 ;  /* 0x20000012ff047230 */ /* 0x000fe40000004100 */
[-C--:B------:R-:W-:Y:S01]  /*11100*/  FFMA.FTZ R3, R24, R32.reuse, R3 ;  /* 0x0000002018037223 */ /* 0x080fe20000010003 */
        /* <DEDUP_REMOVED lines=12> */
[----:B------:R-:W-:Y:S01]  /*111d0*/  FFMA.FTZ R2, R3, R35, R2 ;  /* 0x0000002303027223 */ /* 0x000fe20000010002 */
[----:B------:R-:W-:-:S02]  /*111e0*/  HADD2.F32 R25, -RZ, R18.H1_H1 ;  /* 0x30000012ff197230 */ /* 0x000fc40000004100 */
[-C--:B------:R-:W-:Y:S01]  /*111f0*/  FFMA.FTZ R24, R19, R35.reuse, R24 ;  /* 0x0000002313187223 */ /* 0x080fe20000010018 */
[----:B-1----:R-:W-:Y:S02]  /*11200*/  HADD2.F32 R3, -RZ, R16.H0_H0 ;  /* 0x20000010ff037230 */ /* 0x002fe40000004100 */
[----:B------:R-:W-:Y:S01]  /*11210*/  FFMA.FTZ R34, R6, R34, R5 ;  /* 0x0000002206227223 */ /* 0x000fe20000010005 */
[----:B------:R-:W-:Y:S02]  /*11220*/  HADD2.F32 R19, -RZ, R29.H0_H0 ;  /* 0x2000001dff137230 */ /* 0x000fe40000004100 */
[----:B------:R-:W-:Y:S01]  /*11230*/  FFMA.FTZ R6, R25, R35, R4 ;  /* 0x0000002319067223 */ /* 0x000fe20000010004 */
[----:B------:R-:W-:Y:S02]  /*11240*/  HADD2.F32 R27, -RZ, R20.H1_H1 ;  /* 0x30000014ff1b7230 */ /* 0x000fe40000004100 */
[----:B------:R-:W-:Y:S02]  /*11250*/  HADD2.F32 R5, -RZ, R28.H0_H0 ;  /* 0x2000001cff057230 */ /* 0x000fe40000004100 */
[----:B------:R-:W-:Y:S01]  /*11260*/  FFMA.FTZ R19, R19, R3, R6 ;  /* 0x0000000313137223 */ /* 0x000fe20000010006 */
[----:B------:R-:W-:-:S02]  /*11270*/  HADD2.F32 R16, -RZ, R16.H1_H1 ;  /* 0x30000010ff107230 */ /* 0x000fc40000004100 */
[----:B------:R-:W-:Y:S01]  /*11280*/  FFMA.FTZ R34, R27, R35, R34 ;  /* 0x000000231b227223 */ /* 0x000fe20000010022 */
[----:B------:R-:W-:Y:S02]  /*11290*/  HADD2.F32 R25, -RZ, R30.H0_H0 ;  /* 0x2000001eff197230 */ /* 0x000fe40000004100 */
[-C--:B------:R-:W-:Y:S01]  /*112a0*/  FFMA.FTZ R5, R5, R3.reuse, R2 ;  /* 0x0000000305057223 */ /* 0x080fe20000010002 */
[----:B------:R-:W-:Y:S02]  /*112b0*/  HADD2.F32 R6, -RZ, R29.H1_H1 ;  /* 0x3000001dff067230 */ /* 0x000fe40000004100 */
[----:B------:R-:W-:Y:S02]  /*112c0*/  HADD2.F32 R27, -RZ, R31.H0_H0 ;  /* 0x2000001fff1b7230 */ /* 0x000fe40000004100 */
[----:B------:R-:W-:Y:S01]  /*112d0*/  FFMA.FTZ R25, R25, R3, R24 ;  /* 0x0000000319197223 */ /* 0x000fe20000010018 */
[----:B------:R-:W-:Y:S02]  /*112e0*/  HADD2.F32 R28, -RZ, R28.H1_H1 ;  /* 0x3000001cff1c7230 */ /* 0x000fe40000004100 */
[----:B------:R-:W-:Y:S01]  /*112f0*/  FFMA.FTZ R19, R6, R16, R19 ;  /* 0x0000001006137223 */ /* 0x000fe20000010013 */
[----:B------:R-:W-:-:S02]  /*11300*/  HADD2.F32 R4, -RZ, R17.H0_H0 ;  /* 0x20000011ff047230 */ /* 0x000fc40000004100 */
[----:B------:R-:W-:Y:S01]  /*11310*/  FFMA.FTZ R3, R27, R3, R34 ;  /* 0x000000031b037223 */ /* 0x000fe20000010022 */
[----:B------:R-:W-:Y:S02]  /*11320*/  HADD2.F32 R12, -RZ, R22.H0_H0 ;  /* 0x20000016ff0c7230 */ /* 0x000fe40000004100 */
[----:B------:R-:W-:Y:S01]  /*11330*/  FFMA.FTZ R5, R28, R16, R5 ;  /* 0x000000101c057223 */ /* 0x000fe20000010005 */
[----:B------:R-:W-:Y:S02]  /*11340*/  HADD2.F32 R30, -RZ, R30.H1_H1 ;  /* 0x3000001eff1e7230 */ /* 0x000fe40000004100 */
        /* <DEDUP_REMOVED lines=35> */
.L_x_2005:
        /* <DEDUP_REMOVED lines=8> */
.L_x_1994:
        /* <DEDUP_REMOVED lines=9> */
.L_x_2012:
        /* <DEDUP_REMOVED lines=15> */
[----:B--2---:R-:W-:Y:S02]  /*11780*/  SHF.R.U32.HI R16, RZ, 0xf, R12 ;  /* 0x0000000fff107819 */ /* 0x004fe4000001160c */
[----:B------:R-:W-:-:S02]  /*11790*/  SHF.R.U32.HI R27, RZ, 0xf, R15 ;  /* 0x0000000fff1b7819 */ /* 0x000fc4000001160f */
[----:B------:R-:W-:Y:S02]  /*117a0*/  LOP3.LUT R63, R12, 0x70007, RZ, 0xc0, !PT ;  /* 0x000700070c3f7812 */ /* 0x000fe400078ec0ff */
[----:B------:R-:W-:Y:S02]  /*117b0*/  SHF.R.U32.HI R58, RZ, 0x6, R12 ;  /* 0x00000006ff3a7819 */ /* 0x000fe4000001160c */
[C---:B------:R-:W-:Y:S02]  /*117c0*/  LOP3.LUT R77, R15.reuse, 0x70007, RZ, 0xc0, !PT ;  /* 0x000700070f4d7812 */ /* 0x040fe400078ec0ff */
[----:B------:R-:W-:Y:S02]  /*117d0*/  LOP3.LUT R29, R15, 0x380038, RZ, 0xc0, !PT ;  /* 0x003800380f1d7812 */ /* 0x000fe400078ec0ff */
[----:B------:R-:W-:Y:S02]  /*117e0*/  SHF.R.U32.HI R66, RZ, 0x6, R15 ;  /* 0x00000006ff427819 */ /* 0x000fe4000001160f */
[----:B---3--:R-:W-:-:S02]  /*117f0*/  @!P3 IADD3 R37, PT, PT, R3, R48, RZ ;  /* 0x000000300325b210 */ /* 0x008fc40007ffe0ff */
[----:B----4-:R-:W-:Y:S02]  /*11800*/  @!P3 PRMT R0, R18, 0x7610, R0 ;  /* 0x000076101200b816 */ /* 0x010fe40000000000 */
[----:B------:R-:W-:Y:S02]  /*11810*/  @!P3 PRMT R96, R19, 0x7610, R96 ;  /* 0x000076101360b816 */ /* 0x000fe40000000060 */
[----:B------:R-:W-:Y:S02]  /*11820*/  @!P3 PRMT R0, R0, 0x7610, R18 ;  /* 0x000076100000b816 */ /* 0x000fe40000000012 */
[----:B------:R-:W-:Y:S02]  /*11830*/  @!P3 PRMT R96, R96, 0x7610, R19 ;  /* 0x000076106060b816 */ /* 0x000fe40000000013 */
[----:B------:R-:W-:Y:S02]  /*11840*/  LOP3.LUT R3, R12, 0x380038, RZ, 0xc0, !PT ;  /* 0x003800380c037812 */ /* 0x000fe400078ec0ff */
[----:B------:R-:W-:-:S02]  /*11850*/  SHF.R.U32.HI R19, RZ, 0xf, R13 ;  /* 0x0000000fff137819 */ /* 0x000fc4000001160d */
[C---:B------:R-:W-:Y:S02]  /*11860*/  LOP3.LUT R65, R14.reuse, 0x70007, RZ, 0xc0, !PT ;  /* 0x000700070e417812 */ /* 0x040fe400078ec0ff */
[----:B------:R-:W-:Y:S02]  /*11870*/  LOP3.LUT R25, R14, 0x380038, RZ, 0xc0, !PT ;  /* 0x003800380e197812 */ /* 0x000fe400078ec0ff */
[--C-:B------:R-:W-:Y:S02]  /*11880*/  SHF.R.U32.HI R62, RZ, 0x6, R14.reuse ;  /* 0x00000006ff3e7819 */ /* 0x100fe4000001160e */
[----:B------:R-:W-:Y:S02]  /*11890*/  SHF.R.U32.HI R23, RZ, 0xf, R14 ;  /* 0x0000000fff177819 */ /* 0x000fe4000001160e */
[C---:B-----5:R-:W-:Y:S02]  /*118a0*/  LOP3.LUT R15, R8.reuse, 0x70007, RZ, 0xc0, !PT ;  /* 0x00070007080f7812 */ /* 0x060fe400078ec0ff */
        /* <DEDUP_REMOVED lines=8> */
[----:B------:R-:W-:Y:S02]  /*11930*/  SHF.R.U32.HI R28, RZ, 0xe, R11 ;  /* 0x0000000eff1c7819 */ /* 0x000fe4000001160b */
[----:B------:R-:W-:Y:S02]  /*11940*/  LOP3.LUT R9, R27, 0x10001, RZ, 0xc0, !PT ;  /* 0x000100011b097812 */ /* 0x000fe400078ec0ff */
[C---:B------:R-:W-:Y:S02]  /*11950*/  LOP3.LUT R64, R13.reuse, 0x70007, RZ, 0xc0, !PT ;  /* 0x000700070d407812 */ /* 0x040fe400078ec0ff */
[----:B------:R-:W-:Y:S02]  /*11960*/  LOP3.LUT R20, R13, 0x380038, RZ, 0xc0, !PT ;  /* 0x003800380d147812 */ /* 0x000fe400078ec0ff */
[----:B------:R-:W-:-:S02]  /*11970*/  SHF.R.U32.HI R59, RZ, 0x6, R13 ;  /* 0x00000006ff3b7819 */ /* 0x000fc4000001160d */
[C---:B------:R-:W-:Y:S02]  /*11980*/  LOP3.LUT R54, R10.reuse, 0x70007, RZ, 0xc0, !PT ;  /* 0x000700070a367812 */ /* 0x040fe400078ec0ff */
[----:B------:R-:W-:Y:S02]  /*11990*/  LOP3.LUT R26, R10, 0x380038, RZ, 0xc0, !PT ;  /* 0x003800380a1a7812 */ /* 0x000fe400078ec0ff */
[--C-:B------:R-:W-:Y:S02]  /*119a0*/  SHF.R.U32.HI R13, RZ, 0x6, R10.reuse ;  /* 0x00000006ff0d7819 */ /* 0x100fe4000001160a */
[----:B------:R-:W-:Y:S02]  /*119b0*/  LOP3.LUT R19, R19, 0x10001, RZ, 0xc0, !PT ;  /* 0x0001000113137812 */ /* 0x000fe400078ec0ff */
[----:B------:R-:W-:Y:S02]  /*119c0*/  SHF.R.U32.HI R10, RZ, 0xe, R10 ;  /* 0x0000000eff0a7819 */ /* 0x000fe4000001160a */
[----:B------:R-:W-:-:S02]  /*119d0*/  LOP3.LUT R23, R23, 0x10001, RZ, 0xc0, !PT ;  /* 0x0001000117177812 */ /* 0x000fc400078ec0ff */
[----:B------:R-:W-:Y:S02]  /*119e0*/  LOP3.LUT R17, R16, 0x20002, R17, 0xf8, !PT ;  /* 0x0002000210117812 */ /* 0x000fe400078ef811 */
[C---:B------:R-:W-:Y:S02]  /*119f0*/  LOP3.LUT R60, R7.reuse, 0x70007, RZ, 0xc0, !PT ;  /* 0x00070007073c7812 */ /* 0x040fe400078ec0ff */
[----:B------:R-:W-:Y:S02]  /*11a00*/  LOP3.LUT R32, R7, 0x380038, RZ, 0xc0, !PT ;  /* 0x0038003807207812 */ /* 0x000fe400078ec0ff */
[--C-:B------:R-:W-:Y:S02]  /*11a10*/  SHF.R.U32.HI R57, RZ, 0x6, R7.reuse ;  /* 0x00000006ff397819 */ /* 0x100fe40000011607 */
[----:B------:R-:W-:Y:S02]  /*11a20*/  LOP3.LUT R16, R9, 0x20002, R28, 0xf8, !PT ;  /* 0x0002000209107812 */ /* 0x000fe400078ef81c */
[----:B------:R-:W-:-:S02]  /*11a30*/  SHF.R.U32.HI R7, RZ, 0xd, R7 ;  /* 0x0000000dff077819 */ /* 0x000fc40000011607 */
[C---:B------:R-:W-:Y:S02]  /*11a40*/  LOP3.LUT R61, R11.reuse, 0x70007, RZ, 0xc0, !PT ;  /* 0x000700070b3d7812 */ /* 0x040fe400078ec0ff */
[----:B------:R-:W-:Y:S02]  /*11a50*/  LOP3.LUT R31, R11, 0x380038, RZ, 0xc0, !PT ;  /* 0x003800380b1f7812 */ /* 0x000fe400078ec0ff */
[----:B------:R-:W-:Y:S02]  /*11a60*/  SHF.R.U32.HI R55, RZ, 0x6, R11 ;  /* 0x00000006ff377819 */ /* 0x000fe4000001160b */
[----:B------:R-:W-:Y:S02]  /*11a70*/  LOP3.LUT R24, R19, 0x20002, R24, 0xf8, !PT ;  /* 0x0002000213187812 */ /* 0x000fe400078ef818 */
[----:B------:R-:W-:Y:S02]  /*11a80*/  LOP3.LUT R27, R23, 0x20002, R10, 0xf8, !PT ;  /* 0x00020002171b7812 */ /* 0x000fe400078ef80a */
[----:B------:R-:W-:-:S02]  /*11a90*/  LOP3.LUT R11, R4, 0x70007, RZ, 0xc0, !PT ;  /* 0x00070007040b7812 */ /* 0x000fc400078ec0ff */
[----:B------:R-:W-:Y:S02]  /*11aa0*/  LOP3.LUT R19, R4, 0x380038, RZ, 0xc0, !PT ;  /* 0x0038003804137812 */ /* 0x000fe400078ec0ff */
[--C-:B------:R-:W-:Y:S02]  /*11ab0*/  SHF.R.U32.HI R9, RZ, 0x6, R4.reuse ;  /* 0x00000006ff097819 */ /* 0x100fe40000011604 */
[----:B------:R-:W-:Y:S02]  /*11ac0*/  SHF.R.U32.HI R4, RZ, 0xd, R4 ;  /* 0x0000000dff047819 */ /* 0x000fe40000011604 */
[C---:B------:R-:W-:Y:S02]  /*11ad0*/  LOP3.LUT R52, R5.reuse, 0x70007, RZ, 0xc0, !PT ;  /* 0x0007000705347812 */ /* 0x040fe400078ec0ff */
[----:B------:R-:W-:Y:S02]  /*11ae0*/  LOP3.LUT R23, R5, 0x380038, RZ, 0xc0, !PT ;  /* 0x0038003805177812 */ /* 0x000fe400078ec0ff */
[----:B------:R-:W-:-:S02]  /*11af0*/  SHF.R.U32.HI R10, RZ, 0x6, R5 ;  /* 0x00000006ff0a7819 */ /* 0x000fc40000011605 */
[----:B------:R-:W-:Y:S02]  /*11b00*/  LOP3.LUT R7, R16, 0x40004, R7, 0xf8, !PT ;  /* 0x0004000410077812 */ /* 0x000fe400078ef807 */
[----:B------:R-:W-:Y:S02]  /*11b10*/  LOP3.LUT R3, R3, 0x64006400, RZ, 0xfc, !PT ;  /* 0x6400640003037812 */ /* 0x000fe400078efcff */
[----:B------:R-:W-:Y:S02]  /*11b20*/  SHF.R.U32.HI R5, RZ, 0xd, R5 ;  /* 0x0000000dff057819 */ /* 0x000fe40000011605 */
[----:B------:R-:W-:Y:S01]  /*11b30*/  LOP3.LUT R16, R58, 0x380038, RZ, 0xc0, !PT ;  /* 0x003800383a107812 */ /* 0x000fe200078ec0ff */
[----:B------:R-:W-:Y:S01]  /*11b40*/  HFMA2 R82, R3, R22.H0_H0, -132, -132 ;  /* 0xd820d82003527431 */ /* 0x000fe20000040016 */
[C---:B------:R-:W-:Y:S02]  /*11b50*/  LOP3.LUT R56, R6.reuse, 0x70007, RZ, 0xc0, !PT ;  /* 0x0007000706387812 */ /* 0x040fe400078ec0ff */
[----:B------:R-:W-:-:S02]  /*11b60*/  LOP3.LUT R28, R6, 0x380038, RZ, 0xc0, !PT ;  /* 0x00380038061c7812 */ /* 0x000fc400078ec0ff */
[----:B------:R-:W-:Y:S02]  /*11b70*/  SHF.R.U32.HI R53, RZ, 0x6, R6 ;  /* 0x00000006ff357819 */ /* 0x000fe40000011606 */
[----:B------:R-:W-:Y:S02]  /*11b80*/  LOP3.LUT R4, R17, 0x40004, R4, 0xf8, !PT ;  /* 0x0004000411047812 */ /* 0x000fe400078ef804 */
[----:B------:R-:W-:Y:S02]  /*11b90*/  SHF.R.U32.HI R6, RZ, 0xd, R6 ;  /* 0x0000000dff067819 */ /* 0x000fe40000011606 */
        /* <DEDUP_REMOVED lines=58> */
[-C--:B------:R-:W-:Y:S01]  /*11f40*/  HFMA2 R29, R19, R22.reuse.H0_H0, -132, -132 ;  /* 0xd820d820131d7431 */ /* 0x080fe20000040016 */
[----:B------:R-:W-:Y:S01]  /*11f50*/  LOP3.LUT R19, R17, 0x64006400, RZ, 0xfc, !PT ;  /* 0x6400640011137812 */ /* 0x000fe200078efcff */
[----:B------:R-:W-:-:S02]  /*11f60*/  HFMA2 R27, R27, R22.H0_H0, -132, -132 ;  /* 0xd820d8201b1b7431 */ /* 0x000fc40000040016 */
[-C--:B------:R-:W-:Y:S02]  /*11f70*/  HFMA2 R26, R67, R22.reuse.H0_H0, -132, -132 ;  /* 0xd820d820431a7431 */ /* 0x080fe40000040016 */
[-C--:B------:R-:W-:Y:S02]  /*11f80*/  HFMA2 R25, R25, R22.reuse.H0_H0, -132, -132 ;  /* 0xd820d82019197431 */ /* 0x080fe40000040016 */
        /* <DEDUP_REMOVED lines=177> */
.L_x_2009:
        /* <DEDUP_REMOVED lines=83> */
.L_x_2011:
        /* <DEDUP_REMOVED lines=77> */
.L_x_2010:
        /* <DEDUP_REMOVED lines=8> */
.L_x_2008:
        /* <DEDUP_REMOVED lines=10> */
.L_x_2017:
[----:B------:R-:W-:Y:S01]  /*135c0*/  ISETP.NE.AND P1, PT, R48, R37, PT ;  /* 0x000000253000720c */ /* 0x000fe20003f25270 */
[----:B------:R-:W2:-:S12]  /*135d0*/  LDG.E.128.CONSTANT R4, desc[UR8][R102.64] ;  /* 0x0000000866047981 */ /* 0x000e98000c1e9d00 */
[----:B------:R-:W-:Y:S01]  /*135e0*/  @!P1 LEA R10, R44, R1, 0x3 ;  /* 0x000000012c0a9211 */ /* 0x000fe200078e18ff */
[----:B------:R0:W5:Y:S05]  /*135f0*/  @!P1 LDG.E.U16.CONSTANT R17, desc[UR8][R2.64] ;  /* 0x0000000802119981 */ /* 0x00016a000c1e9500 */
[----:B------:R-:W3:Y:S01]  /*13600*/  @!P1 LDL.64 R10, [R10+0x8] ;  /* 0x000008000a0a9983 */ /* 0x000ee20000100a00 */
[----:B------:R-:W-:Y:S02]  /*13610*/  MOV R8, 0x3400 ;  /* 0x0000340000087802 */ /* 0x000fe40000000f00 */
[----:B------:R-:W-:-:S04]  /*13620*/  MOV R9, 0x2400 ;  /* 0x0000240000097802 */ /* 0x000fc80000000f00 */
[----:B------:R-:W-:Y:S01]  /*13630*/  PRMT R8, R9, 0x5410, R8 ;  /* 0x0000541009087816 */ /* 0x000fe20000000008 */
[----:B------:R-:W-:Y:S01]  /*13640*/  HFMA2 R28, -RZ, RZ, 0, 0.0625 ;  /* 0x00002c00ff1c7431 */ /* 0x000fe200000001ff */
[----:B------:R-:W-:Y:S02]  /*13650*/  ISETP.NE.AND P3, PT, R50, RZ, PT ;  /* 0x000000ff3200720c */ /* 0x000fe40003f65270 */
[----:B------:R-:W-:Y:S02]  /*13660*/  ISETP.NE.AND P2, PT, R51, 0x1, PT ;  /* 0x000000013300780c */ /* 0x000fe40003f45270 */
[----:B------:R-:W-:Y:S02]  /*13670*/  @!P1 IADD3 R62, PT, PT, R44, 0x1, RZ ;  /* 0x000000012c3e9810 */ /* 0x000fe40007ffe0ff */
[C---:B--2---:R-:W-:Y:S02]  /*13680*/  LOP3.LUT R45, R5.reuse, 0x30003, RZ, 0xc0, !PT ;  /* 0x00030003052d7812 */ /* 0x044fe400078ec0ff */
[----:B------:R-:W-:-:S02]  /*13690*/  LOP3.LUT R12, R5, 0xc000c, RZ, 0xc0, !PT ;  /* 0x000c000c050c7812 */ /* 0x000fc400078ec0ff */
[C---:B------:R-:W-:Y:S02]  /*136a0*/  LOP3.LUT R21, R5.reuse, 0x300030, RZ, 0xc0, !PT ;  /* 0x0030003005157812 */ /* 0x040fe400078ec0ff */
[----:B------:R-:W-:Y:S02]  /*136b0*/  LOP3.LUT R30, R5, 0xc000c0, RZ, 0xc0, !PT ;  /* 0x00c000c0051e7812 */ /* 0x000fe400078ec0ff */
[----:B------:R-:W-:Y:S02]  /*136c0*/  SHF.R.U32.HI R53, RZ, 0x8, R5 ;  /* 0x00000008ff357819 */ /* 0x000fe40000011605 */
[C---:B------:R-:W-:Y:S02]  /*136d0*/  LOP3.LUT R9, R4.reuse, 0x30003, RZ, 0xc0, !PT ;  /* 0x0003000304097812 */ /* 0x040fe400078ec0ff */
[----:B------:R-:W-:Y:S02]  /*136e0*/  LOP3.LUT R29, R4, 0xc000c0, RZ, 0xc0, !PT ;  /* 0x00c000c0041d7812 */ /* 0x000fe400078ec0ff */
[----:B---3--:R-:W-:-:S02]  /*136f0*/  @!P1 PRMT R0, R10, 0x7610, R0 ;  /* 0x000076100a009816 */ /* 0x008fc40000000000 */
[----:B------:R-:W-:Y:S02]  /*13700*/  @!P1 PRMT R96, R11, 0x7610, R96 ;  /* 0x000076100b609816 */ /* 0x000fe40000000060 */
[----:B------:R-:W-:Y:S02]  /*13710*/  @!P1 PRMT R0, R0, 0x7610, R10 ;  /* 0x0000761000009816 */ /* 0x000fe4000000000a */
[----:B------:R-:W-:Y:S02]  /*13720*/  @!P1 PRMT R96, R96, 0x7610, R11 ;  /* 0x0000761060609816 */ /* 0x000fe4000000000b */
[C---:B------:R-:W-:Y:S02]  /*13730*/  LOP3.LUT R10, R4.reuse, 0xc000c, RZ, 0xc0, !PT ;  /* 0x000c000c040a7812 */ /* 0x040fe400078ec0ff */
[----:B------:R-:W-:Y:S02]  /*13740*/  LOP3.LUT R11, R4, 0x300030, RZ, 0xc0, !PT ;  /* 0x00300030040b7812 */ /* 0x000fe400078ec0ff */
[----:B------:R-:W-:-:S02]  /*13750*/  LOP3.LUT R5, R6, 0xc000c, RZ, 0xc0, !PT ;  /* 0x000c000c06057812 */ /* 0x000fc400078ec0ff */
[----:B------:R-:W-:Y:S02]  /*13760*/  SHF.R.U32.HI R4, RZ, 0x8, R4 ;  /* 0x00000008ff047819 */ /* 0x000fe40000011604 */
[C---:B------:R-:W-:Y:S02]  /*13770*/  LOP3.LUT R54, R6.reuse, 0x30003, RZ, 0xc0, !PT ;  /* 0x0003000306367812 */ /* 0x040fe400078ec0ff */
[C---:B------:R-:W-:Y:S02]  /*13780*/  LOP3.LUT R23, R6.reuse, 0x300030, RZ, 0xc0, !PT ;  /* 0x0030003006177812 */ /* 0x040fe400078ec0ff */
[----:B------:R-:W-:Y:S02]  /*13790*/  LOP3.LUT R31, R6, 0xc000c0, RZ, 0xc0, !PT ;  /* 0x00c000c0061f7812 */ /* 0x000fe400078ec0ff */
[----:B------:R-:W-:Y:S02]  /*137a0*/  SHF.R.U32.HI R55, RZ, 0x8, R6 ;  /* 0x00000008ff377819 */ /* 0x000fe40000011606 */
        /* <DEDUP_REMOVED lines=41> */
[----:B------:R-:W-:-:S02]  /*13a40*/  HFMA2 R23, R23, R28.H0_H0, -66, -66 ;  /* 0xd420d42017177431 */ /* 0x000fc4000004001c */
[-C--:B------:R-:W-:Y:S02]  /*13a50*/  HFMA2 R24, R24, R28.reuse.H0_H0, -66, -66 ;  /* 0xd420d42018187431 */ /* 0x080fe4000004001c */
[-C--:B------:R-:W-:Y:S01]  /*13a60*/  HFMA2 R27, R7, R28.reuse.H0_H0, -66, -66 ;  /* 0xd420d420071b7431 */ /* 0x080fe2000004001c */
[----:B------:R-:W-:Y:S01]  /*13a70*/  LOP3.LUT R7, R30, 0x64006400, RZ, 0xfc, !PT ;  /* 0x640064001e077812 */ /* 0x000fe200078efcff */
[----:B------:R-:W-:Y:S01]  /*13a80*/  HFMA2 R28, R10, R28.H0_H0, -66, -66 ;  /* 0xd420d4200a1c7431 */ /* 0x000fe2000004001c */
[----:B------:R-:W-:Y:S02]  /*13a90*/  LOP3.LUT R10, R55, 0xc000c0, RZ, 0xc0, !PT ;  /* 0x00c000c0370a7812 */ /* 0x000fe400078ec0ff */
[----:B------:R-:W-:Y:S01]  /*13aa0*/  LOP3.LUT R11, R6, 0x64006400, RZ, 0xfc, !PT ;  /* 0x64006400060b7812 */ /* 0x000fe200078efcff */
[----:B------:R-:W-:Y:S01]  /*13ab0*/  HFMA2 R32, R33, R8.H0_H0, -18, -18 ;  /* 0xcc80cc8021207431 */ /* 0x000fe20000040008 */
        /* <DEDUP_REMOVED lines=19> */
[-C--:B------:R-:W-:Y:S02]  /*13bf0*/  HFMA2 R13, R13, R8.reuse.H1_H1, -258, -258 ;  /* 0xdc08dc080d0d7431 */ /* 0x080fe40000060008 */
[-C--:B------:R-:W-:Y:S02]  /*13c00*/  HFMA2 R14, R14, R8.reuse.H1_H1, -258, -258 ;  /* 0xdc08dc080e0e7431 */ /* 0x080fe40000060008 */
[----:B------:R-:W-:-:S02]  /*13c10*/  HFMA2 R15, R15, R8.H1_H1, -258, -258 ;  /* 0xdc08dc080f0f7431 */ /* 0x000fc40000060008 */
[-C--:B------:R-:W-:Y:S02]  /*13c20*/  HFMA2 R20, R20, R8.reuse.H1_H1, -258, -258 ;  /* 0xdc08dc0814147431 */ /* 0x080fe40000060008 */
        /* <DEDUP_REMOVED lines=56> */
.L_x_2014:
[----:B------:R-:W-:Y:S02]  /*13fb0*/  @!P1 MOV R44, R62 ;  /* 0x0000003e002c9202 */ /* 0x000fe40000000f00 */
[----:B-----5:R-:W-:Y:S01]  /*13fc0*/  @!P1 IADD3 R37, PT, PT, R17, R48, RZ ;  /* 0x0000003011259210 */ /* 0x020fe20007ffe0ff */
[----:B------:R-:W-:Y:S06]  /*13fd0*/  @!P2 BRA `(.L_x_2015) ;  /* 0x000000040064a947 */ /* 0x000fec0003800000 */
[----:B------:R-:W-:-:S04]  /*13fe0*/  PRMT R4, R49, 0x9910, RZ ;  /* 0x0000991031047816 */ /* 0x000fc800000000ff */
[----:B------:R-:W-:-:S13]  /*13ff0*/  ISETP.NE.AND P1, PT, R4, RZ, PT ;  /* 0x000000ff0400720c */ /* 0x000fda0003f25270 */
[----:B------:R-:W-:Y:S05]  /*14000*/  @!P1 BRA `(.L_x_2016) ;  /* 0x0000000000a89947 */ /* 0x000fea0003800000 */
[----:B------:R-:W0:Y:S04]  /*14010*/  LDS.128 R4, [UR4+-0x10] ;  /* 0xfffff004ff047984 */ /* 0x000e280008000c00 */
[----:B------:R-:W1:Y:S01]  /*14020*/  LDS.128 R8, [UR4] ;  /* 0x00000004ff087984 */ /* 0x000e620008000c00 */
        /* <DEDUP_REMOVED lines=40> */
.L_x_2016:
        /* <DEDUP_REMOVED lines=44> */
.L_x_2015:
        /* <DEDUP_REMOVED lines=8> */
.L_x_2013:
        /* <DEDUP_REMOVED lines=10> */
.L_x_2021:
[----:B------:R-:W0:Y:S02]  /*14690*/  LDS R2, [R0] ;  /* 0x0000000000027984 */ /* 0x000e240000000800 */
[----:B0-----:R-:W-:-:S05]  /*146a0*/  HADD2 R3, R2, R43 ;  /* 0x0000002b02037230 */ /* 0x001fca0000000000 */
[----:B------:R-:W0:Y:S02]  /*146b0*/  ATOMS.CAST.SPIN P0, [R0], R2, R3 ;  /* 0x000000020000758d */ /* 0x000e240001800003 */
[----:B0-----:R-:W-:Y:S05]  /*146c0*/  @!P0 BRA `(.L_x_2021) ;  /* 0xfffffffc00f08947 */ /* 0x001fea000383ffff */
[----:B------:R-:W-:Y:S05]  /*146d0*/  BRA `(.L_x_2019) ;  /* 0x00000000000c7947 */ /* 0x000fea0003800000 */
.L_x_2020:
[----:B------:R-:W2:Y:S02]  /*146e0*/  LD.E R0, desc[UR8][R4.64] ;  /* 0x0000000804007980 */ /* 0x000ea4000c101900 */
[----:B--2---:R-:W-:-:S05]  /*146f0*/  IADD3 R3, PT, PT, R43, R0, RZ ;  /* 0x000000002b037210 */ /* 0x004fca0007ffe0ff */
[----:B------:R0:W-:Y:S02]  /*14700*/  ST.E desc[UR8][R4.64], R3 ;  /* 0x0000000304007985 */ /* 0x0001e4000c101908 */
.L_x_2019:
[----:B------:R-:W-:Y:S05]  /*14710*/  BSYNC.RECONVERGENT B0 ;  /* 0x0000000000007941 */ /* 0x000fea0003800200 */
.L_x_2018:
[----:B------:R1:W-:Y:S01]  /*14720*/  ATOM.E.ADD.F16x2.RN.STRONG.GPU P0, RZ, desc[UR8][R4.64+0x4], R42 ;  /* 0x8000042a04ff79a2 */ /* 0x0003e2000c10e108 */
[----:B------:R-:W-:Y:S04]  /*14730*/  BSSY.RECONVERGENT B0, `(.L_x_2022) ;  /* 0x000000e000007945 */ /* 0x000fe80003800200 */
[----:B-1----:R-:W-:Y:S05]  /*14740*/  @P0 BRA `(.L_x_2023) ;  /* 0x0000000000300947 */ /* 0x002fea0003800000 */
[----:B------:R-:W1:Y:S02]  /*14750*/  QSPC.E.S P0, RZ, [R4+0x4] ;  /* 0x0000040004ff73aa */ /* 0x000e640000000500 */
[----:B-1----:R-:W-:Y:S05]  /*14760*/  @!P0 BRA `(.L_x_2024) ;  /* 0x00000000001c8947 */ /* 0x002fea0003800000 */
[----:B------:R-:W-:-:S04]  /*14770*/  MOV R2, R4 ;  /* 0x0000000400027202 */ /* 0x000fc80000000f00 */
[----:B------:R-:W-:-:S07]  /*14780*/  MOV R0, R2 ;  /* 0x0000000200007202 */ /* 0x000fce0000000f00 */
.L_x_2025:
[----:B------:R-:W0:Y:S02]  /*14790*/  LDS R2, [R0+0x4] ;  /* 0x0000040000027984 */ /* 0x000e240000000800 */
[----:B0-----:R-:W-:-:S05]  /*147a0*/  HFMA2 R3, R2, 1, 1, R42 ;  /* 0x3c003c0002037831 */ /* 0x001fca000000002a */
[----:B------:R-:W0:Y:S02]  /*147b0*/  ATOMS.CAST.SPIN P0, [R0+0x4], R2, R3 ;  /* 0x000004020000758d */ /* 0x000e240001800003 */
[----:B0-----:R-:W-:Y:S05]  /*147c0*/  @!P0 BRA `(.L_x_2025) ;  /* 0xfffffffc00f08947 */ /* 0x001fea000383ffff */
[----:B------:R-:W-:Y:S05]  /*147d0*/  BRA `(.L_x_2023) ;  /* 0x00000000000c7947 */ /* 0x000fea0003800000 */
.L_x_2024:
[----:B------:R-:W0:Y:S02]  /*147e0*/  LD.E R0, desc[UR8][R4.64+0x4] ;  /* 0x0000040804007980 */ /* 0x000e24000c101900 */
[----:B0-----:R-:W-:-:S05]  /*147f0*/  IADD3 R3, PT, PT, R42, R0, RZ ;  /* 0x000000002a037210 */ /* 0x001fca0007ffe0ff */
[----:B------:R1:W-:Y:S02]  /*14800*/  ST.E desc[UR8][R4.64+0x4], R3 ;  /* 0x0000040304007985 */ /* 0x0003e4000c101908 */
.L_x_2023:
[----:B------:R-:W-:Y:S05]  /*14810*/  BSYNC.RECONVERGENT B0 ;  /* 0x0000000000007941 */ /* 0x000fea0003800200 */
.L_x_2022:
        /* <DEDUP_REMOVED lines=9> */
.L_x_2029:
[----:B------:R-:W0:Y:S02]  /*148b0*/  LDS R2, [R0] ;  /* 0x0000000000027984 */ /* 0x000e240000000800 */
[----:B0-----:R-:W-:-:S05]  /*148c0*/  HADD2 R3, R2, R41 ;  /* 0x0000002902037230 */ /* 0x001fca0000000000 */
[----:B------:R-:W0:Y:S02]  /*148d0*/  ATOMS.CAST.SPIN P0, [R0], R2, R3 ;  /* 0x000000020000758d */ /* 0x000e240001800003 */
[----:B0-----:R-:W-:Y:S05]  /*148e0*/  @!P0 BRA `(.L_x_2029) ;  /* 0xfffffffc00f08947 */ /* 0x001fea000383ffff */
[----:B------:R-:W-:Y:S05]  /*148f0*/  BRA `(.L_x_2027) ;  /* 0x00000000000c7947 */ /* 0x000fea0003800000 */
.L_x_2028:
[----:B------:R-:W2:Y:S02]  /*14900*/  LD.E R0, desc[UR8][R4.64] ;  /* 0x0000000804007980 */ /* 0x000ea4000c101900 */
[----:B--2---:R-:W-:-:S05]  /*14910*/  IADD3 R3, PT, PT, R41, R0, RZ ;  /* 0x0000000029037210 */ /* 0x004fca0007ffe0ff */
[----:B------:R0:W-:Y:S02]  /*14920*/  ST.E desc[UR8][R4.64], R3 ;  /* 0x0000000304007985 */ /* 0x0001e4000c101908 */
.L_x_2027:
[----:B------:R-:W-:Y:S05]  /*14930*/  BSYNC.RECONVERGENT B0 ;  /* 0x0000000000007941 */ /* 0x000fea0003800200 */
.L_x_2026:
[----:B------:R1:W-:Y:S01]  /*14940*/  ATOM.E.ADD.F16x2.RN.STRONG.GPU P0, RZ, desc[UR8][R4.64+0x4], R40 ;  /* 0x8000042804ff79a2 */ /* 0x0003e2000c10e108 */
[----:B------:R-:W-:Y:S04]  /*14950*/  BSSY.RECONVERGENT B0, `(.L_x_2030) ;  /* 0x000000e000007945 */ /* 0x000fe80003800200 */
[----:B-1----:R-:W-:Y:S05]  /*14960*/  @P0 BRA `(.L_x_2031) ;  /* 0x0000000000300947 */ /* 0x002fea0003800000 */
[----:B------:R-:W1:Y:S02]  /*14970*/  QSPC.E.S P0, RZ, [R4+0x4] ;  /* 0x0000040004ff73aa */ /* 0x000e640000000500 */
[----:B-1----:R-:W-:Y:S05]  /*14980*/  @!P0 BRA `(.L_x_2032) ;  /* 0x00000000001c8947 */ /* 0x002fea0003800000 */
[----:B------:R-:W-:-:S04]  /*14990*/  MOV R2, R4 ;  /* 0x0000000400027202 */ /* 0x000fc80000000f00 */
[----:B------:R-:W-:-:S07]  /*149a0*/  MOV R0, R2 ;  /* 0x0000000200007202 */ /* 0x000fce0000000f00 */
.L_x_2033:
[----:B------:R-:W0:Y:S02]  /*149b0*/  LDS R2, [R0+0x4] ;  /* 0x0000040000027984 */ /* 0x000e240000000800 */
[----:B0-----:R-:W-:-:S05]  /*149c0*/  HFMA2 R3, R2, 1, 1, R40 ;  /* 0x3c003c0002037831 */ /* 0x001fca0000000028 */
[----:B------:R-:W0:Y:S02]  /*149d0*/  ATOMS.CAST.SPIN P0, [R0+0x4], R2, R3 ;  /* 0x000004020000758d */ /* 0x000e240001800003 */
[----:B0-----:R-:W-:Y:S05]  /*149e0*/  @!P0 BRA `(.L_x_2033) ;  /* 0xfffffffc00f08947 */ /* 0x001fea000383ffff */
[----:B------:R-:W-:Y:S05]  /*149f0*/  BRA `(.L_x_2031) ;  /* 0x00000000000c7947 */ /* 0x000fea0003800000 */
.L_x_2032:
[----:B------:R-:W0:Y:S02]  /*14a00*/  LD.E R0, desc[UR8][R4.64+0x4] ;  /* 0x0000040804007980 */ /* 0x000e24000c101900 */
[----:B0-----:R-:W-:-:S05]  /*14a10*/  IADD3 R3, PT, PT, R40, R0, RZ ;  /* 0x0000000028037210 */ /* 0x001fca0007ffe0ff */
[----:B------:R1:W-:Y:S02]  /*14a20*/  ST.E desc[UR8][R4.64+0x4], R3 ;  /* 0x0000040304007985 */ /* 0x0003e4000c101908 */
.L_x_2031:
[----:B------:R-:W-:Y:S05]  /*14a30*/  BSYNC.RECONVERGENT B0 ;  /* 0x0000000000007941 */ /* 0x000fea0003800200 */
.L_x_2030:
        /* <DEDUP_REMOVED lines=10> */
.L_x_2037:
[----:B------:R-:W0:Y:S02]  /*14ae0*/  LDS R2, [R0] ;  /* 0x0000000000027984 */ /* 0x000e240000000800 */
[----:B0-----:R-:W-:-:S05]  /*14af0*/  HADD2 R3, R2, R39 ;  /* 0x0000002702037230 */ /* 0x001fca0000000000 */
[----:B------:R-:W0:Y:S02]  /*14b00*/  ATOMS.CAST.SPIN P0, [R0], R2, R3 ;  /* 0x000000020000758d */ /* 0x000e240001800003 */
[----:B0-----:R-:W-:Y:S05]  /*14b10*/  @!P0 BRA `(.L_x_2037) ;  /* 0xfffffffc00f08947 */ /* 0x001fea000383ffff */
[----:B------:R-:W-:Y:S05]  /*14b20*/  BRA `(.L_x_2035) ;  /* 0x00000000000c7947 */ /* 0x000fea0003800000 */
.L_x_2036:
[----:B------:R-:W2:Y:S02]  /*14b30*/  LD.E R0, desc[UR8][R4.64] ;  /* 0x0000000804007980 */ /* 0x000ea4000c101900 */
[----:B--2---:R-:W-:-:S05]  /*14b40*/  IADD3 R3, PT, PT, R39, R0, RZ ;  /* 0x0000000027037210 */ /* 0x004fca0007ffe0ff */
[----:B------:R0:W-:Y:S02]  /*14b50*/  ST.E desc[UR8][R4.64], R3 ;  /* 0x0000000304007985 */ /* 0x0001e4000c101908 */
.L_x_2035:
[----:B------:R-:W-:Y:S05]  /*14b60*/  BSYNC.RECONVERGENT B0 ;  /* 0x0000000000007941 */ /* 0x000fea0003800200 */
.L_x_2034:
[----:B------:R1:W-:Y:S02]  /*14b70*/  ATOM.E.ADD.F16x2.RN.STRONG.GPU P0, RZ, desc[UR8][R4.64+0x4], R38 ;  /* 0x8000042604ff79a2 */ /* 0x0003e4000c10e108 */
[----:B-1----:R-:W-:Y:S05]  /*14b80*/  @P0 EXIT ;  /* 0x000000000000094d */ /* 0x002fea0003800000 */
[----:B------:R-:W1:Y:S02]  /*14b90*/  QSPC.E.S P0, RZ, [R4+0x4] ;  /* 0x0000040004ff73aa */ /* 0x000e640000000500 */
[----:B-1----:R-:W-:Y:S05]  /*14ba0*/  @!P0 BRA `(.L_x_2038) ;  /* 0x00000000001c8947 */ /* 0x002fea0003800000 */
[----:B------:R-:W-:-:S04]  /*14bb0*/  MOV R2, R4 ;  /* 0x0000000400027202 */ /* 0x000fc80000000f00 */
[----:B------:R-:W-:-:S07]  /*14bc0*/  MOV R0, R2 ;  /* 0x0000000200007202 */ /* 0x000fce0000000f00 */
.L_x_2039:
[----:B------:R-:W0:Y:S02]  /*14bd0*/  LDS R2, [R0+0x4] ;  /* 0x0000040000027984 */ /* 0x000e240000000800 */
[----:B0-----:R-:W-:-:S05]  /*14be0*/  HFMA2 R3, R2, 1, 1, R38 ;  /* 0x3c003c0002037831 */ /* 0x001fca0000000026 */
[----:B------:R-:W0:Y:S02]  /*14bf0*/  ATOMS.CAST.SPIN P0, [R0+0x4], R2, R3 ;  /* 0x000004020000758d */ /* 0x000e240001800003 */
[----:B0-----:R-:W-:Y:S05]  /*14c00*/  @!P0 BRA `(.L_x_2039) ;  /* 0xfffffffc00f08947 */ /* 0x001fea000383ffff */
[----:B------:R-:W-:Y:S05]  /*14c10*/  EXIT ;  /* 0x000000000000794d */ /* 0x000fea0003800000 */
.L_x_2038:
[----:B------:R-:W0:Y:S02]  /*14c20*/  LD.E R0, desc[UR8][R4.64+0x4] ;  /* 0x0000040804007980 */ /* 0x000e24000c101900 */
[----:B0-----:R-:W-:-:S05]  /*14c30*/  IADD3 R3, PT, PT, R38, R0, RZ ;  /* 0x0000000026037210 */ /* 0x001fca0007ffe0ff */
[----:B------:R-:W-:Y:S01]  /*14c40*/  ST.E desc[UR8][R4.64+0x4], R3 ;  /* 0x0000040304007985 */ /* 0x000fe2000c101908 */
[----:B------:R-:W-:Y:S05]  /*14c50*/  EXIT ;  /* 0x000000000000794d */ /* 0x000fea0003800000 */
.L_x_2040:
        /* <DEDUP_REMOVED lines=10> */
.L_x_5307:


//--------------------- .text._Z23gemm_half_q_half_kernelILi3ELi160ELb1ELb0ELi64EEvPK6__halfPKjS4_S2_PS0_iiiiPKtS7_iiiiiibS2_i --------------------------
	.section	.text._Z23gemm_half_q_half_kernelILi3ELi160ELb1ELb0ELi64EEvPK6__halfPKjS4_S2_PS0_iiiiPKtS7_iiiiiibS2_i,"ax",@progbits
	.align	128
        .global         _Z23gemm_half_q_half_kernelILi3ELi160ELb1ELb0ELi64EEvPK6__halfPKjS4_S2_PS0_iiiiPKtS7_iiiiiibS2_i
        .type           _Z23gemm_half_q_half_kernelILi3ELi160ELb1ELb0ELi64EEvPK6__halfPKjS4_S2_PS0_iiiiPKtS7_iiiiiibS2_i,@function
        .size           _Z23gemm_half_q_half_kernelILi3ELi160ELb1ELb0ELi64EEvPK6__halfPKjS4_S2_PS0_iiiiPKtS7_iiiiiibS2_i,(.L_x_5308 - _Z23gemm_half_q_half_kernelILi3ELi160ELb1ELb0ELi64EEvPK6__halfPKjS4_S2_PS0_iiiiPKtS7_iiiiiibS2_i)
        .other          _Z23gemm_half_q_half_kernelILi3ELi160ELb1ELb0ELi64EEvPK6__halfPKjS4_S2_PS0_iiiiPKtS7_iiiiiibS2_i,@"STO_CUDA_ENTRY STV_DEFAULT"
_Z23gemm_half_q_half_kernelILi3ELi160ELb1ELb0ELi64EEvPK6__halfPKjS4_S2_PS0_iiiiPKtS7_iiiiiibS2_i:
.text._Z23gemm_half_q_half_kernelILi3ELi160ELb1ELb0ELi64EEvPK6__halfPKjS4_S2_PS0_iiiiPKtS7_iiiiiibS2_i:
[----:B------:R-:W0:Y:S08]  /*0000*/  LDC R1, c[0x0][0x37c] ;  /* 0x0000df00ff017b82 */ /* 0x000e300000000800 */
[----:B------:R-:W1:Y:S01]  /*0010*/  S2UR UR4, SR_CTAID.Y ;  /* 0x00000000000479c3 */ /* 0x000e620000002600 */
[----:B0-----:R-:W-:-:S07]  /*0020*/  IADD3 R1, PT, PT, R1, -0x10, RZ ;  /* 0xfffffff001017810 */ /* 0x001fce0007ffe0ff */
[----:B------:R-:W0:Y:S01]  /*0030*/  LDC R55, c[0x0][0x3a8] ;  /* 0x0000ea00ff377b82 */ /* 0x000e220000000800 */
[----:B-1----:R-:W-:-:S05]  /*0040*/  MOV R56, UR4 ;  /* 0x0000000400387c02 */ /* 0x002fca0008000f00 */
[----:B0-----:R-:W-:-:S05]  /*0050*/  IMAD R24, R56, -0x3, R55 ;  /* 0xfffffffd38187824 */ /* 0x001fca00078e0237 */
[----:B------:R-:W-:-:S13]  /*0060*/  ISETP.GE.AND P0, PT, R24, 0x1, PT ;  /* 0x000000011800780c */ /* 0x000fda0003f06270 */
[----:B------:R-:W-:Y:S05]  /*0070*/  @!P0 EXIT ;  /* 0x000000000000894d */ /* 0x000fea0003800000 */
[----:B------:R-:W0:Y:S01]  /*0080*/  LDC.64 R6, c[0x0][0x3e8] ;  /* 0x0000fa00ff067b82 */ /* 0x000e220000000a00 */
[----:B------:R-:W0:Y:S01]  /*0090*/  LDCU.64 UR6, c[0x0][0x358] ;  /* 0x00006b00ff0677ac */ /* 0x000e220008000a00 */
[----:B------:R-:W1:Y:S01]  /*00a0*/  S2R R4, SR_CTAID.X ;  /* 0x0000000000047919 */ /* 0x000e620000002500 */
[----:B------:R-:W2:Y:S05]  /*00b0*/  S2R R3, SR_TID.X ;  /* 0x0000000000037919 */ /* 0x000eaa0000002100 */
[----:B------:R-:W3:Y:S01]  /*00c0*/  LDC R5, c[0x0][0x3b0] ;  /* 0x0000ec00ff057b82 */ /* 0x000ee20000000800 */
[----:B0-----:R-:W4:Y:S01]  /*00d0*/  LDG.E.U16 R53, desc[UR6][R6.64] ;  /* 0x0000000606357981 */ /* 0x001f22000c1e1500 */
[----:B------:R-:W-:-:S02]  /*00e0*/  ISETP.NE.AND P1, PT, R24, 0x1, PT ;  /* 0x000000011800780c */ /* 0x000fc40003f25270 */
[----:B------:R-:W-:Y:S01]  /*00f0*/  PLOP3.LUT P0, PT, PT, PT, PT, 0x80, 0x8 ;  /* 0x000000000008781c */ /* 0x000fe20003f0f070 */
[----:B------:R-:W0:Y:S01]  /*0100*/  S2R R15, SR_CTAID.Z ;  /* 0x00000000000f7919 */ /* 0x000e220000002700 */
[----:B------:R-:W-:Y:S02]  /*0110*/  PRMT R52, RZ, 0x7610, R52 ;  /* 0x00007610ff347816 */ /* 0x000fe40000000034 */
[----:B----4-:R-:W-:-:S07]  /*0120*/  PRMT R0, R53, 0x7610, R0 ;  /* 0x0000761035007816 */ /* 0x010fce0000000000 */
[----:B0123--:R-:W-:Y:S05]  /*0130*/  @!P1 BRA `(.L_x_2041) ;  /* 0x00000000002c9947 */ /* 0x00ffea0003800000 */
        /* <DEDUP_REMOVED lines=11> */
.L_x_2041:
        /* <DEDUP_REMOVED lines=41> */
.L_x_2047:
        /* <DEDUP_REMOVED lines=32> */
.L_x_2046:
[----:B------:R-:W-:-:S04]  /*0680*/  IADD3 R6, PT, PT, RZ, -R9, RZ ;  /* 0x80000009ff067210 */ /* 0x000fc80007ffe0ff */
[----:B------:R-:W-:-:S13]  /*0690*/  ISETP.GT.AND P2, PT, R6, 0x1, PT ;  /* 0x000000010600780c */ /* 0x000fda0003f44270 */
[----:B------:R-:W-:Y:S05]  /*06a0*/  @!P2 BRA `(.L_x_2048) ;  /* 0x000000000044a947 */ /* 0x000fea0003800000 */
[----:B------:R-:W-:Y:S02]  /*06b0*/  IADD3 R12, PT, PT, R14, R5, RZ ;  /* 0x000000050e0c7210 */ /* 0x000fe40007ffe0ff */
        /* <DEDUP_REMOVED lines=16> */
.L_x_2048:
[----:B------:R-:W-:-:S13]  /*07c0*/  ISETP.EQ.AND P2, PT, R9, RZ, PT ;  /* 0x000000ff0900720c */ /* 0x000fda0003f42270 */
[----:B------:R-:W-:Y:S05]  /*07d0*/  @!P1 BRA P2, `(.L_x_2043) ;  /* 0x0000000400789947 */ /* 0x000fea0001000000 */
.L_x_2045:
        /* <DEDUP_REMOVED lines=12> */
.L_x_2044:
[----:B------:R-:W-:-:S04]  /*08a0*/  LEA R10, P1, R8, UR8, 0x1 ;  /* 0x00000008080a7c11 */ /* 0x000fc8000f8208ff */
[----:B------:R-:W-:Y:S02]  /*08b0*/  LEA.HI.X R11, R8, UR9, RZ, 0x1, P1 ;  /* 0x00000009080b7c11 */ /* 0x000fe400088f0cff */
[----:B------:R-:W-:Y:S01]  /*08c0*/  IADD3 R7, PT, PT, RZ, -R4, RZ ;  /* 0x80000004ff077210 */ /* 0x000fe20007ffe0ff */
[----:B------:R-:W-:Y:S01]  /*08d0*/  IMAD R14, R56, R5, RZ ;  /* 0x00000005380e7224 */ /* 0x000fe200078e02ff */
        /* <DEDUP_REMOVED lines=12> */
.L_x_2051:
        /* <DEDUP_REMOVED lines=32> */
.L_x_2050:
        /* <DEDUP_REMOVED lines=21> */
.L_x_2052:
[----:B------:R-:W-:-:S13]  /*0cf0*/  ISETP.NE.OR P1, PT, R7, RZ, P1 ;  /* 0x000000ff0700720c */ /* 0x000fda0000f25670 */
[----:B------:R-:W-:Y:S05]  /*0d00*/  @!P1 BRA `(.L_x_2043) ;  /* 0x00000000002c9947 */ /* 0x000fea0003800000 */
.L_x_2049:
        /* <DEDUP_REMOVED lines=11> */
.L_x_2043:
[----:B0-----:R-:W-:Y:S05]  /*0dc0*/  BSYNC.RECONVERGENT B0 ;  /* 0x0000000000007941 */ /* 0x001fea0003800200 */
.L_x_2042:
[----:B-1----:R-:W0:Y:S02]  /*0dd0*/  LDC R11, c[0x0][0x3ac] ;  /* 0x0000eb00ff0b7b82 */ /* 0x002e240000000800 */
        /* <DEDUP_REMOVED lines=19> */
.L_x_2056:
        /* <DEDUP_REMOVED lines=15> */
.L_x_2055:
        /* <DEDUP_REMOVED lines=12> */
.L_x_2057:
[----:B------:R-:W-:-:S13]  /*10c0*/  ISETP.NE.OR P1, PT, R4, RZ, P1 ;  /* 0x000000ff0400720c */ /* 0x000fda0000f25670 */
[----:B------:R-:W-:Y:S05]  /*10d0*/  @!P1 BRA `(.L_x_2053) ;  /* 0x00000000001c9947 */ /* 0x000fea0003800000 */
.L_x_2054:
[----:B0-----:R-:W0:Y:S02]  /*10e0*/  LDC.64 R6, c[0x0][0x3a0] ;  /* 0x0000e800ff067b82 */ /* 0x001e240000000a00 */
.L_x_2058:
[----:B0-----:R-:W-:Y:S01]  /*10f0*/  IMAD.WIDE R8, R0, 0x2, R6 ;  /* 0x0000000200087825 */ /* 0x001fe200078e0206 */
[----:B------:R-:W-:Y:S02]  /*1100*/  IADD3 R4, PT, PT, R4, 0x1, RZ ;  /* 0x0000000104047810 */ /* 0x000fe40007ffe0ff */
[----:B------:R-:W-:Y:S02]  /*1110*/  IADD3 R0, PT, PT, R0, R11, RZ ;  /* 0x0000000b00007210 */ /* 0x000fe40007ffe0ff */
[----:B------:R1:W-:Y:S01]  /*1120*/  STG.E.64 desc[UR6][R8.64], RZ ;  /* 0x000000ff08007986 */ /* 0x0003e2000c101b06 */
[----:B------:R-:W-:-:S13]  /*1130*/  ISETP.NE.AND P1, PT, R4, RZ, PT ;  /* 0x000000ff0400720c */ /* 0x000fda0003f25270 */
[----:B-1----:R-:W-:Y:S05]  /*1140*/  @P1 BRA `(.L_x_2058) ;  /* 0xfffffffc00e81947 */ /* 0x002fea000383ffff */
.L_x_2053:
        /* <DEDUP_REMOVED lines=15> */
.L_x_2060:
        /* <DEDUP_REMOVED lines=44> */
.L_x_2059:
[----:B------:R0:W5:Y:S01]  /*1500*/  LDL.64 R6, [R1] ;  /* 0x0000000001067983 */ /* 0x0001620000100a00 */
[----:B------:R-:W1:Y:S01]  /*1510*/  LDCU UR8, c[0x0][0x3c8] ;  /* 0x00007900ff0877ac */ /* 0x000e620008000800 */
[----:B------:R-:W-:Y:S01]  /*1520*/  HFMA2 R4, -RZ, RZ, 0, 0 ;  /* 0x00000000ff047431 */ /* 0x000fe200000001ff */
[----:B------:R-:W-:Y:S01]  /*1530*/  MOV R9, RZ ;  /* 0x000000ff00097202 */ /* 0x000fe20000000f00 */
[----:B------:R-:W-:Y:S01]  /*1540*/  HFMA2 R10, -RZ, RZ, 0, 0 ;  /* 0x00000000ff0a7431 */ /* 0x000fe200000001ff */
[----:B------:R-:W2:Y:S01]  /*1550*/  LDCU UR4, c[0x0][0x3cc] ;  /* 0x00007980ff0477ac */ /* 0x000ea20008000800 */
[----:B-----5:R-:W-:Y:S01]  /*1560*/  MOV R19, RZ ;  /* 0x000000ff00137202 */ /* 0x020fe20000000f00 */
        /* <DEDUP_REMOVED lines=21> */
.L_x_2061:
        /* <DEDUP_REMOVED lines=8> */
.L_x_2062:
        /* <DEDUP_REMOVED lines=8> */
.L_x_2063:
        /* <DEDUP_REMOVED lines=8> */
.L_x_2064:
        /* <DEDUP_REMOVED lines=8> */
.L_x_2065:
[----:B------:R-:W-:Y:S01]  /*18c0*/  LEA R0, R21, R0, 0x3 ;  /* 0x0000000015007211 */ /* 0x000fe200078e18ff */
[----:B------:R-:W0:Y:S01]  /*18d0*/  S2UR UR5, SR_CgaCtaId ;  /* 0x00000000000579c3 */ /* 0x000e220000008800 */
[----:B------:R-:W1:Y:S01]  /*18e0*/  LDCU.64 UR10, c[0x0][0x388] ;  /* 0x00007100ff0a77ac */ /* 0x000e620008000a00 */
[----:B------:R-:W-:Y:S02]  /*18f0*/  VIMNMX R5, PT, PT, R5, UR8, PT ;  /* 0x0000000805057c48 */ /* 0x000fe4000bfe0100 */
[----:B------:R-:W-:Y:S01]  /*1900*/  IADD3 R0, PT, PT, R9, R0, R4 ;  /* 0x0000000009007210 */ /* 0x000fe20007ffe004 */
[----:B------:R-:W-:Y:S01]  /*1910*/  UMOV UR4, 0x400 ;  /* 0x0000040000047882 */ /* 0x000fe20000000000 */
[----:B------:R-:W-:Y:S02]  /*1920*/  PRMT R9, RZ, 0x5410, RZ ;  /* 0x00005410ff097816 */ /* 0x000fe400000000ff */
[----:B------:R-:W-:Y:S02]  /*1930*/  IADD3 R0, PT, PT, R19, R0, R10 ;  /* 0x0000000013007210 */ /* 0x000fe40007ffe00a */
[----:B------:R-:W-:-:S02]  /*1940*/  MOV R10, RZ ;  /* 0x000000ff000a7202 */ /* 0x000fc40000000f00 */
[----:B------:R-:W-:Y:S01]  /*1950*/  PRMT R8, RZ, 0x5410, RZ ;  /* 0x00005410ff087816 */ /* 0x000fe200000000ff */
[----:B------:R-:W-:Y:S01]  /*1960*/  IMAD R3, R0, R11, RZ ;  /* 0x0000000b00037224 */ /* 0x000fe200078e02ff */
[----:B------:R-:W-:Y:S02]  /*1970*/  SHF.R.S32.HI R0, RZ, 0x1f, R2 ;  /* 0x0000001fff007819 */ /* 0x000fe40000011402 */
[----:B------:R-:W-:Y:S02]  /*1980*/  PRMT R4, RZ, 0x5410, RZ ;  /* 0x00005410ff047816 */ /* 0x000fe400000000ff */
[----:B------:R-:W-:-:S04]  /*1990*/  IADD3 R2, P1, PT, R2, R3, RZ ;  /* 0x0000000302027210 */ /* 0x000fc80007f3e0ff */
[----:B------:R-:W-:Y:S02]  /*19a0*/  LEA.HI.X.SX32 R3, R3, R0, 0x1, P1 ;  /* 0x0000000003037211 */ /* 0x000fe400008f0eff */
[----:B------:R-:W-:Y:S01]  /*19b0*/  ISETP.GT.AND P1, PT, R5, R54, PT ;  /* 0x000000360500720c */ /* 0x000fe20003f24270 */
[----:B0-----:R-:W-:Y:S01]  /*19c0*/  ULEA UR4, UR5, UR4, 0x18 ;  /* 0x0000000405047291 */ /* 0x001fe2000f8ec0ff */
[C---:B------:R-:W-:Y:S02]  /*19d0*/  SHF.L.U32 R0, R2.reuse, 0x2, RZ ;  /* 0x0000000202007819 */ /* 0x040fe400000006ff */
[----:B------:R-:W-:Y:S02]  /*19e0*/  SHF.L.U64.HI R3, R2, 0x2, R3 ;  /* 0x0000000202037819 */ /* 0x000fe40000010203 */
[----:B-1----:R-:W-:Y:S02]  /*19f0*/  IADD3 R60, P2, PT, R0, UR10, RZ ;  /* 0x0000000a003c7c10 */ /* 0x002fe4000ff5e0ff */
[----:B------:R-:W-:-:S02]  /*1a00*/  PRMT R2, R6, 0x7610, R6 ;  /* 0x0000761006027816 */ /* 0x000fc40000000006 */
[----:B------:R-:W-:Y:S02]  /*1a10*/  IADD3.X R61, PT, PT, R3, UR11, RZ, P2, !PT ;  /* 0x0000000b033d7c10 */ /* 0x000fe400097fe4ff */
[----:B------:R-:W-:Y:S02]  /*1a20*/  PRMT R0, R7, 0x7610, R7 ;  /* 0x0000761007007816 */ /* 0x000fe40000000007 */
        /* <DEDUP_REMOVED lines=14> */
.L_x_2079:
[----:B------:R-:W-:Y:S01]  /*1b10*/  MOV R20, R60 ;  /* 0x0000003c00147202 */ /* 0x000fe20000000f00 */
[----:B0-----:R-:W0:Y:S01]  /*1b20*/  LDC R11, c[0x0][0x3ac] ;  /* 0x0000eb00ff0b7b82 */ /* 0x001e220000000800 */
[----:B------:R-:W-:-:S05]  /*1b30*/  MOV R21, R61 ;  /* 0x0000003d00157202 */ /* 0x000fca0000000f00 */
[----:B------:R-:W2:Y:S01]  /*1b40*/  LDG.E.128.CONSTANT R12, desc[UR6][R20.64] ;  /* 0x00000006140c7981 */ /* 0x000ea2000c1e9d00 */
[----:B------:R-:W-:Y:S01]  /*1b50*/  ISETP.NE.AND P3, PT, R54, R3, PT ;  /* 0x000000033600720c */ /* 0x000fe20003f65270 */
[----:B0-----:R-:W-:-:S12]  /*1b60*/  IMAD.WIDE R62, R11, 0x4, R20 ;  /* 0x000000040b3e7825 */ /* 0x001fd800078e0214 */
[----:B------:R-:W3:Y:S04]  /*1b70*/  @!P3 LDG.E.U16.CONSTANT R55, desc[UR6][R22.64] ;  /* 0x000000061637b981 */ /* 0x000ee8000c1e9500 */
[----:B------:R-:W4:Y:S01]  /*1b80*/  LDG.E.128.CONSTANT R16, desc[UR6][R62.64] ;  /* 0x000000063e107981 */ /* 0x000f22000c1e9d00 */
[----:B------:R-:W-:-:S06]  /*1b90*/  @!P3 LEA R34, R10, R1, 0x3 ;  /* 0x000000010a22b211 */ /* 0x000fcc00078e18ff */
[----:B------:R-:W5:Y:S01]  /*1ba0*/  @!P3 LDL.64 R34, [R34+0x8] ;  /* 0x000008002222b983 */ /* 0x000f620000100a00 */
[----:B------:R-:W-:Y:S02]  /*1bb0*/  ISETP.NE.AND P2, PT, R53, RZ, PT ;  /* 0x000000ff3500720c */ /* 0x000fe40003f45270 */
[----:B--2---:R-:W-:-:S04]  /*1bc0*/  LOP3.LUT R24, R12, 0xff, RZ, 0xc0, !PT ;  /* 0x000000ff0c187812 */ /* 0x004fc800078ec0ff */
[----:B------:R-:W-:Y:S02]  /*1bd0*/  IADD3 R24, PT, PT, R24, -0x80, RZ ;  /* 0xffffff8018187810 */ /* 0x000fe40007ffe0ff */
[--C-:B------:R-:W-:Y:S02]  /*1be0*/  SHF.R.U32.HI R38, RZ, 0x8, R13.reuse ;  /* 0x00000008ff267819 */ /* 0x100fe4000001160d */
[----:B------:R0:W1:Y:S01]  /*1bf0*/  I2F.F16 R43, R24 ;  /* 0x00000018002b7306 */ /* 0x0000620000200c00 */
[C---:B------:R-:W-:Y:S02]  /*1c00*/  LEA.HI R36, R13.reuse, 0xffffff80, RZ, 0x8 ;  /* 0xffffff800d247811 */ /* 0x040fe400078f40ff */
[----:B------:R-:W-:Y:S02]  /*1c10*/  LOP3.LUT R26, R13, 0xff, RZ, 0xc0, !PT ;  /* 0x000000ff0d1a7812 */ /* 0x000fe400078ec0ff */
[----:B------:R-:W-:Y:S02]  /*1c20*/  SHF.R.U32.HI R13, RZ, 0x10, R13 ;  /* 0x00000010ff0d7819 */ /* 0x000fe4000001160d */
[----:B0-----:R-:W-:-:S02]  /*1c30*/  SHF.R.U32.HI R24, RZ, 0x8, R12 ;  /* 0x00000008ff187819 */ /* 0x001fc4000001160c */
[----:B------:R-:W-:Y:S02]  /*1c40*/  LOP3.LUT R40, R38, 0xff, RZ, 0xc0, !PT ;  /* 0x000000ff26287812 */ /* 0x000fe400078ec0ff */
[----:B------:R-:W-:Y:S02]  /*1c50*/  LEA.HI R37, R12, 0xffffff80, RZ, 0x8 ;  /* 0xffffff800c257811 */ /* 0x000fe400078f40ff */
[----:B------:R-:W-:Y:S02]  /*1c60*/  LOP3.LUT R24, R24, 0xff, RZ, 0xc0, !PT ;  /* 0x000000ff18187812 */ /* 0x000fe400078ec0ff */
[----:B------:R-:W-:Y:S02]  /*1c70*/  SHF.R.U32.HI R12, RZ, 0x10, R12 ;  /* 0x00000010ff0c7819 */ /* 0x000fe4000001160c */
[----:B------:R-:W-:Y:S02]  /*1c80*/  LOP3.LUT R13, R13, 0xff, RZ, 0xc0, !PT ;  /* 0x000000ff0d0d7812 */ /* 0x000fe400078ec0ff */
[----:B------:R-:W-:-:S02]  /*1c90*/  IADD3 R41, PT, PT, R40, -0x80, RZ ;  /* 0xffffff8028297810 */ /* 0x000fc40007ffe0ff */
[----:B------:R-:W-:Y:S02]  /*1ca0*/  IADD3 R24, PT, PT, R24, -0x80, RZ ;  /* 0xffffff8018187810 */ /* 0x000fe40007ffe0ff */
[----:B------:R-:W-:Y:S02]  /*1cb0*/  SHF.R.U32.HI R40, RZ, 0x8, R14 ;  /* 0x00000008ff287819 */ /* 0x000fe4000001160e */
[----:B------:R-:W-:Y:S02]  /*1cc0*/  LOP3.LUT R12, R12, 0xff, RZ, 0xc0, !PT ;  /* 0x000000ff0c0c7812 */ /* 0x000fe400078ec0ff */
[----:B------:R-:W-:Y:S01]  /*1cd0*/  IADD3 R13, PT, PT, R13, -0x80, RZ ;  /* 0xffffff800d0d7810 */ /* 0x000fe20007ffe0ff */
[----:B------:R0:W2:Y:S01]  /*1ce0*/  I2F.F16 R39, R24 ;  /* 0x0000001800277306 */ /* 0x0000a20000200c00 */
[C---:B------:R-:W-:Y:S02]  /*1cf0*/  LEA.HI R33, R14.reuse, 0xffffff80, RZ, 0x8 ;  /* 0xffffff800e217811 */ /* 0x040fe400078f40ff */
[----:B------:R-:W-:-:S02]  /*1d00*/  LOP3.LUT R27, R14, 0xff, RZ, 0xc0, !PT ;  /* 0x000000ff0e1b7812 */ /* 0x000fc400078ec0ff */
[----:B------:R-:W-:Y:S02]  /*1d10*/  IADD3 R12, PT, PT, R12, -0x80, RZ ;  /* 0xffffff800c0c7810 */ /* 0x000fe40007ffe0ff */
[----:B------:R-:W-:Y:S02]  /*1d20*/  SHF.R.U32.HI R14, RZ, 0x10, R14 ;  /* 0x00000010ff0e7819 */ /* 0x000fe4000001160e */
[----:B0-----:R-:W-:Y:S02]  /*1d30*/  LOP3.LUT R24, R40, 0xff, RZ, 0xc0, !PT ;  /* 0x000000ff28187812 */ /* 0x001fe400078ec0ff */
[----:B------:R4:W0:Y:S01]  /*1d40*/  I2F.F16 R40, R13 ;  /* 0x0000000d00287306 */ /* 0x0008220000200c00 */
[----:B------:R-:W-:Y:S02]  /*1d50*/  LOP3.LUT R14, R14, 0xff, RZ, 0xc0, !PT ;  /* 0x000000ff0e0e7812 */ /* 0x000fe400078ec0ff */
[----:B----4-:R-:W-:-:S05]  /*1d60*/  LOP3.LUT R13, R17, 0xff, RZ, 0xc0, !PT ;  /* 0x000000ff110d7812 */ /* 0x010fca00078ec0ff */
[----:B------:R4:W0:Y:S01]  /*1d70*/  I2F.F16 R38, R12 ;  /* 0x0000000c00267306 */ /* 0x0008220000200c00 */
[----:B------:R-:W-:Y:S02]  /*1d80*/  IADD3 R48, PT, PT, R13, -0x80, RZ ;  /* 0xffffff800d307810 */ /* 0x000fe40007ffe0ff */
[----:B------:R-:W-:Y:S02]  /*1d90*/  LOP3.LUT R13, R18, 0xff, RZ, 0xc0, !PT ;  /* 0x000000ff120d7812 */ /* 0x000fe400078ec0ff */
[----:B----4-:R-:W-:Y:S02]  /*1da0*/  SHF.R.U32.HI R12, RZ, 0x8, R15 ;  /* 0x00000008ff0c7819 */ /* 0x010fe4000001160f */
[----:B------:R-:W-:Y:S02]  /*1db0*/  IADD3 R14, PT, PT, R14, -0x80, RZ ;  /* 0xffffff800e0e7810 */ /* 0x000fe40007ffe0ff */
[----:B------:R-:W-:Y:S02]  /*1dc0*/  LOP3.LUT R12, R12, 0xff, RZ, 0xc0, !PT ;  /* 0x000000ff0c0c7812 */ /* 0x000fe400078ec0ff */
[----:B------:R-:W-:Y:S01]  /*1dd0*/  IADD3 R47, PT, PT, R13, -0x80, RZ ;  /* 0xffffff800d2f7810 */ /* 0x000fe20007ffe0ff */
[----:B------:R4:W0:Y:S01]  /*1de0*/  I2F.F16 R44, R14 ;  /* 0x0000000e002c7306 */ /* 0x0008220000200c00 */
[----:B------:R-:W-:-:S02]  /*1df0*/  SHF.R.U32.HI R13, RZ, 0x8, R16 ;  /* 0x00000008ff0d7819 */ /* 0x000fc40000011610 */
[----:B------:R-:W-:Y:S02]  /*1e00*/  IADD3 R51, PT, PT, R12, -0x80, RZ ;  /* 0xffffff800c337810 */ /* 0x000fe40007ffe0ff */
[----:B------:R-:W-:Y:S02]  /*1e10*/  LOP3.LUT R12, R16, 0xff, RZ, 0xc0, !PT ;  /* 0x000000ff100c7812 */ /* 0x000fe400078ec0ff */
[----:B------:R-:W-:Y:S02]  /*1e20*/  IADD3 R31, PT, PT, R27, -0x80, RZ ;  /* 0xffffff801b1f7810 */ /* 0x000fe40007ffe0ff */
[----:B----4-:R-:W-:Y:S02]  /*1e30*/  LOP3.LUT R14, R19, 0xff, RZ, 0xc0, !PT ;  /* 0x000000ff130e7812 */ /* 0x010fe400078ec0ff */
[C---:B------:R-:W-:Y:S02]  /*1e40*/  LEA.HI R32, R15.reuse, 0xffffff80, RZ, 0x8 ;  /* 0xffffff800f207811 */ /* 0x040fe400078f40ff */
[----:B------:R-:W-:-:S02]  /*1e50*/  LOP3.LUT R27, R15, 0xff, RZ, 0xc0, !PT ;  /* 0x000000ff0f1b7812 */ /* 0x000fc400078ec0ff */
[----:B------:R-:W-:Y:S02]  /*1e60*/  LOP3.LUT R13, R13, 0xff, RZ, 0xc0, !PT ;  /* 0x000000ff0d0d7812 */ /* 0x000fe400078ec0ff */
[----:B------:R-:W-:Y:S02]  /*1e70*/  SHF.R.U32.HI R15, RZ, 0x10, R15 ;  /* 0x00000010ff0f7819 */ /* 0x000fe4000001160f */
[----:B------:R-:W-:Y:S02]  /*1e80*/  IADD3 R12, PT, PT, R12, -0x80, RZ ;  /* 0xffffff800c0c7810 */ /* 0x000fe40007ffe0ff */
[----:B------:R-:W-:Y:S02]  /*1e90*/  IADD3 R14, PT, PT, R14, -0x80, RZ ;  /* 0xffffff800e0e7810 */ /* 0x000fe40007ffe0ff */
[----:B------:R-:W-:Y:S02]  /*1ea0*/  IADD3 R26, PT, PT, R26, -0x80, RZ ;  /* 0xffffff801a1a7810 */ /* 0x000fe40007ffe0ff */
[----:B------:R-:W-:Y:S01]  /*1eb0*/  IADD3 R13, PT, PT, R13, -0x80, RZ ;  /* 0xffffff800d0d7810 */ /* 0x000fe20007ffe0ff */
[----:B------:R4:W0:Y:S01]  /*1ec0*/  I2F.F16 R49, R12 ;  /* 0x0000000c00317306 */ /* 0x0008220000200c00 */
[----:B------:R-:W-:-:S02]  /*1ed0*/  LOP3.LUT R15, R15, 0xff, RZ, 0xc0, !PT ;  /* 0x000000ff0f0f7812 */ /* 0x000fc400078ec0ff */
[----:B------:R-:W-:Y:S02]  /*1ee0*/  IADD3 R30, PT, PT, R27, -0x80, RZ ;  /* 0xffffff801b1e7810 */ /* 0x000fe40007ffe0ff */
[----:B------:R-:W-:Y:S02]  /*1ef0*/  LEA.HI R29, R16, 0xffffff80, RZ, 0x8 ;  /* 0xffffff80101d7811 */ /* 0x000fe400078f40ff */
[----:B------:R-:W-:Y:S01]  /*1f00*/  LEA.HI R28, R17, 0xffffff80, RZ, 0x8 ;  /* 0xffffff80111c7811 */ /* 0x000fe200078f40ff */
[----:B------:R1:W0:Y:S01]  /*1f10*/  I2F.F16 R46, R14 ;  /* 0x0000000e002e7306 */ /* 0x0002220000200c00 */
[----:B------:R-:W-:Y:S02]  /*1f20*/  LEA.HI R27, R18, 0xffffff80, RZ, 0x8 ;  /* 0xffffff80121b7811 */ /* 0x000fe400078f40ff */
[----:B----4-:R-:W-:Y:S02]  /*1f30*/  SHF.R.U32.HI R12, RZ, 0x8, R17 ;  /* 0x00000008ff0c7819 */ /* 0x010fe40000011611 */
[----:B------:R-:W-:-:S02]  /*1f40*/  SHF.R.U32.HI R16, RZ, 0x10, R16 ;  /* 0x00000010ff107819 */ /* 0x000fc40000011610 */
[----:B------:R-:W-:Y:S01]  /*1f50*/  SHF.R.U32.HI R17, RZ, 0x10, R17 ;  /* 0x00000010ff117819 */ /* 0x000fe20000011611 */
[----:B------:R4:W0:Y:S01]  /*1f60*/  I2F.F16 R42, R26 ;  /* 0x0000001a002a7306 */ /* 0x0008220000200c00 */
[--C-:B-1----:R-:W-:Y:S02]  /*1f70*/  SHF.R.U32.HI R14, RZ, 0x8, R18.reuse ;  /* 0x00000008ff0e7819 */ /* 0x102fe40000011612 */
[----:B------:R-:W-:Y:S02]  /*1f80*/  SHF.R.U32.HI R18, RZ, 0x10, R18 ;  /* 0x00000010ff127819 */ /* 0x000fe40000011612 */
[----:B------:R-:W-:-:S03]  /*1f90*/  IADD3 R15, PT, PT, R15, -0x80, RZ ;  /* 0xffffff800f0f7810 */ /* 0x000fc60007ffe0ff */
[----:B------:R1:W0:Y:S01]  /*1fa0*/  I2F.F16 R57, R13 ;  /* 0x0000000d00397306 */ /* 0x0002220000200c00 */
[----:B----4-:R-:W-:Y:S02]  /*1fb0*/  LEA.HI R26, R19, 0xffffff80, RZ, 0x8 ;  /* 0xffffff80131a7811 */ /* 0x010fe400078f40ff */
[----:B------:R-:W-:Y:S02]  /*1fc0*/  LOP3.LUT R16, R16, 0xff, RZ, 0xc0, !PT ;  /* 0x000000ff10107812 */ /* 0x000fe400078ec0ff */
[----:B------:R-:W-:Y:S02]  /*1fd0*/  LOP3.LUT R17, R17, 0xff, RZ, 0xc0, !PT ;  /* 0x000000ff11117812 */ /* 0x000fe400078ec0ff */
[--C-:B-1----:R-:W-:Y:S02]  /*1fe0*/  SHF.R.U32.HI R13, RZ, 0x8, R19.reuse ;  /* 0x00000008ff0d7819 */ /* 0x102fe40000011613 */
[----:B------:R-:W-:Y:S01]  /*1ff0*/  SHF.R.U32.HI R19, RZ, 0x10, R19 ;  /* 0x00000010ff137819 */ /* 0x000fe20000011613 */
[----:B------:R1:W4:Y:S01]  /*2000*/  I2F.F16 R50, R15 ;  /* 0x0000000f00327306 */ /* 0x0003220000200c00 */
[----:B------:R-:W-:-:S02]  /*2010*/  LOP3.LUT R18, R18, 0xff, RZ, 0xc0, !PT ;  /* 0x000000ff12127812 */ /* 0x000fc400078ec0ff */
[----:B------:R-:W-:Y:S02]  /*2020*/  LOP3.LUT R14, R14, 0xff, RZ, 0xc0, !PT ;  /* 0x000000ff0e0e7812 */ /* 0x000fe400078ec0ff */
[----:B------:R-:W-:Y:S02]  /*2030*/  LOP3.LUT R13, R13, 0xff, RZ, 0xc0, !PT ;  /* 0x000000ff0d0d7812 */ /* 0x000fe400078ec0ff */
[----:B------:R-:W-:Y:S02]  /*2040*/  IADD3 R16, PT, PT, R16, -0x80, RZ ;  /* 0xffffff8010107810 */ /* 0x000fe40007ffe0ff */
[----:B-1----:R-:W-:Y:S02]  /*2050*/  LOP3.LUT R15, R19, 0xff, RZ, 0xc0, !PT ;  /* 0x000000ff130f7812 */ /* 0x002fe400078ec0ff */
[----:B------:R-:W-:Y:S02]  /*2060*/  IADD3 R17, PT, PT, R17, -0x80, RZ ;  /* 0xffffff8011117810 */ /* 0x000fe40007ffe0ff */
[----:B------:R-:W-:-:S02]  /*2070*/  IADD3 R18, PT, PT, R18, -0x80, RZ ;  /* 0xffffff8012127810 */ /* 0x000fc40007ffe0ff */
[----:B-----5:R-:W-:Y:S02]  /*2080*/  @!P3 PRMT R2, R34, 0x7610, R2 ;  /* 0x000076102202b816 */ /* 0x020fe40000000002 */
[----:B------:R-:W-:Y:S02]  /*2090*/  IADD3 R24, PT, PT, R24, -0x80, RZ ;  /* 0xffffff8018187810 */ /* 0x000fe40007ffe0ff */
[----:B------:R-:W-:Y:S02]  /*20a0*/  IADD3 R14, PT, PT, R14, -0x80, RZ ;  /* 0xffffff800e0e7810 */ /* 0x000fe40007ffe0ff */
[----:B------:R-:W-:Y:S02]  /*20b0*/  IADD3 R13, PT, PT, R13, -0x80, RZ ;  /* 0xffffff800d0d7810 */ /* 0x000fe40007ffe0ff */
[----:B------:R-:W-:Y:S01]  /*20c0*/  IADD3 R15, PT, PT, R15, -0x80, RZ ;  /* 0xffffff800f0f7810 */ /* 0x000fe20007ffe0ff */
[----:B------:R-:W1:Y:S01]  /*20d0*/  I2F.F16 R37, R37 ;  /* 0x0000002500257306 */ /* 0x000e620000200c00 */
[----:B------:R-:W-:-:S02]  /*20e0*/  LOP3.LUT R12, R12, 0xff, RZ, 0xc0, !PT ;  /* 0x000000ff0c0c7812 */ /* 0x000fc400078ec0ff */
[----:B------:R-:W-:Y:S02]  /*20f0*/  @!P3 PRMT R2, R2, 0x7610, R34 ;  /* 0x000076100202b816 */ /* 0x000fe40000000022 */
        /* <DEDUP_REMOVED lines=20> */
[----:B------:R-:W0:Y:S01]  /*2240*/  I2F.F16 R34, R15 ;  /* 0x0000000f00227306 */ /* 0x000e220000200c00 */
[----:B------:R-:W-:-:S02]  /*2250*/  @!P3 PRMT R0, R35, 0x7610, R0 ;  /* 0x000076102300b816 */ /* 0x000fc40000000000 */
[----:B---3--:R-:W-:-:S05]  /*2260*/  @!P3 IADD3 R3, PT, PT, R55, R54, RZ ;  /* 0x000000363703b210 */ /* 0x008fca0007ffe0ff */
[----:B------:R3:W0:Y:S01]  /*2270*/  I2F.F16 R58, R12 ;  /* 0x0000000c003a7306 */ /* 0x0006220000200c00 */
[----:B------:R-:W-:Y:S02]  /*2280*/  @!P3 PRMT R0, R0, 0x7610, R35 ;  /* 0x000076100000b816 */ /* 0x000fe40000000023 */
[----:B---3--:R-:W-:-:S04]  /*2290*/  @!P3 IADD3 R12, PT, PT, R10, 0x1, RZ ;  /* 0x000000010a0cb810 */ /* 0x008fc80007ffe0ff */
[----:B------:R-:W-:Y:S01]  /*22a0*/  @!P3 MOV R10, R12 ;  /* 0x0000000c000ab202 */ /* 0x000fe20000000f00 */
[----:B-12-4-:R-:W-:Y:S06]  /*22b0*/  @!P2 BRA `(.L_x_2067) ;  /* 0x000000040068a947 */ /* 0x016fec0003800000 */
[----:B------:R-:W1:Y:S01]  /*22c0*/  LDS.64 R12, [UR4] ;  /* 0x00000004ff0c7984 */ /* 0x000e620008000a00 */
[----:B------:R-:W-:Y:S02]  /*22d0*/  HADD2.F32 R35, -RZ, R43.H0_H0 ;  /* 0x2000002bff237230 */ /* 0x000fe40000004100 */
[----:B0-----:R-:W-:Y:S01]  /*22e0*/  HADD2.F32 R55, -RZ, R38.H0_H0 ;  /* 0x20000026ff377230 */ /* 0x001fe20000004100 */
[----:B------:R-:W0:Y:S01]  /*22f0*/  LDS.64 R14, [UR4+0x8] ;  /* 0x00000804ff0e7984 */ /* 0x000e220008000a00 */
[----:B------:R-:W-:Y:S02]  /*2300*/  HADD2.F32 R65, -RZ, R42.H0_H0 ;  /* 0x2000002aff417230 */ /* 0x000fe40000004100 */
[--C-:B-1----:R-:W-:Y:S02]  /*2310*/  HADD2.F32 R24, -RZ, R12.reuse.H0_H0 ;  /* 0x2000000cff187230 */ /* 0x102fe40000004100 */
[----:B------:R-:W-:Y:S02]  /*2320*/  HADD2.F32 R12, -RZ, R12.H1_H1 ;  /* 0x3000000cff0c7230 */ /* 0x000fe40000004100 */
[----:B0-----:R-:W-:-:S02]  /*2330*/  HADD2.F32 R61, -RZ, R15.H0_H0 ;  /* 0x2000000fff3d7230 */ /* 0x001fc40000004100 */
[----:B------:R-:W-:Y:S01]  /*2340*/  FFMA.FTZ R56, R35, R24, RZ ;  /* 0x0000001823387223 */ /* 0x000fe200000100ff */
[----:B------:R-:W-:Y:S02]  /*2350*/  HADD2.F32 R35, -RZ, R39.H0_H0 ;  /* 0x20000027ff237230 */ /* 0x000fe40000004100 */
[----:B------:R-:W-:Y:S01]  /*2360*/  FFMA.FTZ R67, R24, R65, RZ ;  /* 0x0000004118437223 */ /* 0x000fe200000100ff */
[----:B------:R-:W-:Y:S02]  /*2370*/  HADD2.F32 R15, -RZ, R15.H1_H1 ;  /* 0x3000000fff0f7230 */ /* 0x000fe40000004100 */
[----:B------:R-:W-:Y:S02]  /*2380*/  HADD2.F32 R65, -RZ, R41.H0_H0 ;  /* 0x20000029ff417230 */ /* 0x000fe40000004100 */
[----:B------:R-:W-:Y:S01]  /*2390*/  FFMA.FTZ R56, R35, R12, R56 ;  /* 0x0000000c23387223 */ /* 0x000fe20000010038 */
[----:B------:R-:W-:-:S05]  /*23a0*/  HADD2.F32 R35, -RZ, R13.H0_H0 ;  /* 0x2000000dff237230 */ /* 0x000fca0000004100 */
[----:B------:R-:W-:Y:S01]  /*23b0*/  FFMA.FTZ R64, R55, R35, R56 ;  /* 0x0000002337407223 */ /* 0x000fe20000010038 */
[----:B------:R-:W-:Y:S02]  /*23c0*/  HADD2.F32 R56, -RZ, R13.H1_H1 ;  /* 0x3000000dff387230 */ /* 0x000fe40000004100 */
        /* <DEDUP_REMOVED lines=13> */
[----:B------:R-:W-:Y:S01]  /*24a0*/  FMUL.FTZ R13, R13, R64 ;  /* 0x000000400d0d7220 */ /* 0x000fe20000410000 */
[----:B------:R-:W-:Y:S01]  /*24b0*/  FFMA.FTZ R64, R12, R65, R67 ;  /* 0x000000410c407223 */ /* 0x000fe20000010043 */
[----:B------:R-:W-:-:S03]  /*24c0*/  HADD2.F32 R65, -RZ, R40.H0_H0 ;  /* 0x20000028ff417230 */ /* 0x000fc60000004100 */
[----:B------:R-:W-:Y:S02]  /*24d0*/  F2FP.F16.F32.PACK_AB R13, RZ, R13 ;  /* 0x0000000dff0d723e */ /* 0x000fe400000000ff */
        /* <DEDUP_REMOVED lines=9> */
[----:B------:R-:W-:Y:S02]  /*2570*/  HADD2.F32 R64, -RZ, R28.H0_H0 ;  /* 0x2000001cff407230 */ /* 0x000fe40000004100 */
[----:B------:R-:W-:-:S03]  /*2580*/  HADD2.F32 R65, -RZ, R2.H1_H1 ;  /* 0x30000002ff417230 */ /* 0x000fc60000004100 */
[----:B------:R-:W-:-:S04]  /*2590*/  FFMA.FTZ R64, R15, R64, R66 ;  /* 0x000000400f407223 */ /* 0x000fc80000010042 */
[----:B------:R-:W-:Y:S01]  /*25a0*/  FMUL.FTZ R64, R64, R65 ;  /* 0x0000004140407220 */ /* 0x000fe20000410000 */
[----:B------:R-:W-:-:S04]  /*25b0*/  HADD2.F32 R65, -RZ, R31.H0_H0 ;  /* 0x2000001fff417230 */ /* 0x000fc80000004100 */
[----:B------:R-:W-:Y:S01]  /*25c0*/  F2FP.F16.F32.PACK_AB R64, RZ, R64 ;  /* 0x00000040ff40723e */ /* 0x000fe200000000ff */
[----:B------:R-:W-:-:S03]  /*25d0*/  FFMA.FTZ R65, R24, R65, RZ ;  /* 0x0000004118417223 */ /* 0x000fc600000100ff */
[----:B------:R-:W-:-:S05]  /*25e0*/  PRMT R13, R13, 0x5410, R64 ;  /* 0x000054100d0d7816 */ /* 0x000fca0000000040 */
[----:B------:R-:W-:Y:S02]  /*25f0*/  HFMA2 R4, R13, 1, 1, R4 ;  /* 0x3c003c000d047831 */ /* 0x000fe40000000004 */
[----:B------:R-:W-:-:S05]  /*2600*/  HADD2.F32 R13, -RZ, R30.H0_H0 ;  /* 0x2000001eff0d7230 */ /* 0x000fca0000004100 */
[----:B------:R-:W-:Y:S01]  /*2610*/  FFMA.FTZ R64, R24, R13, RZ ;  /* 0x0000000d18407223 */ /* 0x000fe200000100ff */
[----:B------:R-:W-:-:S05]  /*2620*/  HADD2.F32 R13, -RZ, R45.H0_H0 ;  /* 0x2000002dff0d7230 */ /* 0x000fca0000004100 */
[----:B------:R-:W-:Y:S01]  /*2630*/  FFMA.FTZ R24, R12, R13, R65 ;  /* 0x0000000d0c187223 */ /* 0x000fe20000010041 */
[----:B------:R-:W-:-:S05]  /*2640*/  HADD2.F32 R13, -RZ, R51.H0_H0 ;  /* 0x20000033ff0d7230 */ /* 0x000fca0000004100 */
[----:B------:R-:W-:Y:S01]  /*2650*/  FFMA.FTZ R64, R12, R13, R64 ;  /* 0x0000000d0c407223 */ /* 0x000fe20000010040 */
[----:B------:R-:W-:Y:S02]  /*2660*/  HADD2.F32 R13, -RZ, R50.H0_H0 ;  /* 0x20000032ff0d7230 */ /* 0x000fe40000004100 */
        /* <DEDUP_REMOVED lines=21> */
[--C-:B------:R-:W-:Y:S02]  /*27c0*/  HADD2.F32 R13, -RZ, R0.reuse.H0_H0 ;  /* 0x20000000ff0d7230 */ /* 0x100fe40000004100 */
[C---:B------:R-:W-:Y:S01]  /*27d0*/  FFMA.FTZ R12, R15.reuse, R12, R14 ;  /* 0x0000000c0f0c7223 */ /* 0x040fe2000001000e */
[----:B------:R-:W-:Y:S01]  /*27e0*/  FFMA.FTZ R24, R15, R24, R35 ;  /* 0x000000180f187223 */ /* 0x000fe20000010023 */
[----:B------:R-:W-:Y:S02]  /*27f0*/  HADD2.F32 R15, -RZ, R0.H1_H1 ;  /* 0x30000000ff0f7230 */ /* 0x000fe40000004100 */
[----:B------:R-:W-:-:S03]  /*2800*/  FMUL.FTZ R12, R12, R13 ;  /* 0x0000000d0c0c7220 */ /* 0x000fc60000410000 */
[----:B------:R-:W-:Y:S02]  /*2810*/  FMUL.FTZ R15, R24, R15 ;  /* 0x0000000f180f7220 */ /* 0x000fe40000410000 */
[----:B------:R-:W-:-:S03]  /*2820*/  F2FP.F16.F32.PACK_AB R12, RZ, R12 ;  /* 0x0000000cff0c723e */ /* 0x000fc600000000ff */
[----:B------:R-:W-:-:S04]  /*2830*/  F2FP.F16.F32.PACK_AB R15, RZ, R15 ;  /* 0x0000000fff0f723e */ /* 0x000fc800000000ff */
[----:B------:R-:W-:-:S05]  /*2840*/  PRMT R12, R12, 0x5410, R15 ;  /* 0x000054100c0c7816 */ /* 0x000fca000000000f */
[----:B------:R-:W-:-:S07]  /*2850*/  HFMA2 R5, R12, 1, 1, R5 ;  /* 0x3c003c000c057831 */ /* 0x000fce0000000005 */
.L_x_2067:
[----:B------:R-:W1:Y:S01]  /*2860*/  S2R R56, SR_CTAID.Y ;  /* 0x0000000000387919 */ /* 0x000e620000002600 */
[----:B------:R-:W1:Y:S02]  /*2870*/  LDC R55, c[0x0][0x3a8] ;  /* 0x0000ea00ff377b82 */ /* 0x000e640000000800 */
[----:B-1----:R-:W-:-:S05]  /*2880*/  IMAD R24, R56, -0x3, R55 ;  /* 0xfffffffd38187824 */ /* 0x002fca00078e0237 */
[----:B------:R-:W-:-:S13]  /*2890*/  ISETP.NE.AND P3, PT, R24, 0x1, PT ;  /* 0x000000011800780c */ /* 0x000fda0003f65270 */
[----:B------:R-:W-:Y:S05]  /*28a0*/  @!P3 BRA `(.L_x_2068) ;  /* 0x0000000800e0b947 */ /* 0x000fea0003800000 */
[----:B------:R-:W-:-:S04]  /*28b0*/  PRMT R12, R52, 0x9910, RZ ;  /* 0x00009910340c7816 */ /* 0x000fc800000000ff */
[----:B------:R-:W-:-:S13]  /*28c0*/  ISETP.NE.AND P4, PT, R12, RZ, PT ;  /* 0x000000ff0c00720c */ /* 0x000fda0003f85270 */
[----:B------:R-:W-:Y:S05]  /*28d0*/  @!P4 BRA `(.L_x_2069) ;  /* 0x000000040068c947 */ /* 0x000fea0003800000 */
[----:B------:R-:W1:Y:S01]  /*28e0*/  LDS.64 R12, [UR4+0x80] ;  /* 0x00008004ff0c7984 */ /* 0x000e620008000a00 */
[----:B------:R-:W-:Y:S02]  /*28f0*/  HADD2.F32 R35, -RZ, R43.H0_H0 ;  /* 0x2000002bff237230 */ /* 0x000fe40000004100 */
[----:B0-----:R-:W-:Y:S02]  /*2900*/  HADD2.F32 R61, -RZ, R38.H0_H0 ;  /* 0x20000026ff3d7230 */ /* 0x001fe40000004100 */
[----:B------:R-:W-:Y:S02]  /*2910*/  HADD2.F32 R66, -RZ, R37.H0_H0 ;  /* 0x20000025ff427230 */ /* 0x000fe40000004100 */
[----:B------:R-:W-:Y:S02]  /*2920*/  HADD2.F32 R65, -RZ, R49.H0_H0 ;  /* 0x20000031ff417230 */ /* 0x000fe40000004100 */
[----:B------:R-:W-:Y:S02]  /*2930*/  HADD2.F32 R67, -RZ, R57.H0_H0 ;  /* 0x20000039ff437230 */ /* 0x000fe40000004100 */
[----:B------:R-:W-:-:S02]  /*2940*/  HADD2.F32 R68, -RZ, R41.H0_H0 ;  /* 0x20000029ff447230 */ /* 0x000fc40000004100 */
[----:B------:R-:W-:Y:S02]  /*2950*/  HADD2.F32 R69, -RZ, R31.H0_H0 ;  /* 0x2000001fff457230 */ /* 0x000fe40000004100 */
[--C-:B-1----:R-:W-:Y:S02]  /*2960*/  HADD2.F32 R14, -RZ, R12.reuse.H0_H0 ;  /* 0x2000000cff0e7230 */ /* 0x102fe40000004100 */
[----:B------:R-:W-:Y:S02]  /*2970*/  HADD2.F32 R15, -RZ, R12.H1_H1 ;  /* 0x3000000cff0f7230 */ /* 0x000fe40000004100 */
[----:B------:R-:W-:Y:S02]  /*2980*/  HADD2.F32 R64, -RZ, R13.H1_H1 ;  /* 0x3000000dff407230 */ /* 0x000fe40000004100 */
[----:B------:R-:W-:Y:S01]  /*2990*/  FFMA.FTZ R12, R35, R14, RZ ;  /* 0x0000000e230c7223 */ /* 0x000fe200000100ff */
[----:B------:R-:W-:-:S05]  /*29a0*/  HADD2.F32 R35, -RZ, R39.H0_H0 ;  /* 0x20000027ff237230 */ /* 0x000fca0000004100 */
[----:B------:R-:W-:Y:S01]  /*29b0*/  FFMA.FTZ R12, R35, R15, R12 ;  /* 0x0000000f230c7223 */ /* 0x000fe2000001000c */
[----:B------:R-:W-:-:S05]  /*29c0*/  HADD2.F32 R35, -RZ, R13.H0_H0 ;  /* 0x2000000dff237230 */ /* 0x000fca0000004100 */
[----:B------:R-:W-:Y:S02]  /*29d0*/  FFMA.FTZ R61, R61, R35, R12 ;  /* 0x000000233d3d7223 */ /* 0x000fe4000001000c */
[----:B------:R-:W0:Y:S02]  /*29e0*/  LDS.64 R12, [UR4+0x88] ;  /* 0x00008804ff0c7984 */ /* 0x000e240008000a00 */
[----:B------:R-:W-:Y:S01]  /*29f0*/  FFMA.FTZ R66, R66, R64, R61 ;  /* 0x0000004042427223 */ /* 0x000fe2000001003d */
[----:B0-----:R-:W-:-:S05]  /*2a00*/  HADD2.F32 R61, -RZ, R12.H0_H0 ;  /* 0x2000000cff3d7230 */ /* 0x001fca0000004100 */
[----:B------:R-:W-:Y:S01]  /*2a10*/  FFMA.FTZ R66, R65, R61, R66 ;  /* 0x0000003d41427223 */ /* 0x000fe20000010042 */
[----:B------:R-:W-:Y:S02]  /*2a20*/  HADD2.F32 R65, -RZ, R12.H1_H1 ;  /* 0x3000000cff417230 */ /* 0x000fe40000004100 */
[----:B------:R-:W-:-:S03]  /*2a30*/  HADD2.F32 R12, -RZ, R13.H0_H0 ;  /* 0x2000000dff0c7230 */ /* 0x000fc60000004100 */
[----:B------:R-:W-:Y:S01]  /*2a40*/  FFMA.FTZ R66, R67, R65, R66 ;  /* 0x0000004143427223 */ /* 0x000fe20000010042 */
[----:B------:R-:W-:-:S05]  /*2a50*/  HADD2.F32 R67, -RZ, R16.H0_H0 ;  /* 0x20000010ff437230 */ /* 0x000fca0000004100 */
[----:B------:R-:W-:Y:S01]  /*2a60*/  FFMA.FTZ R66, R67, R12, R66 ;  /* 0x0000000c43427223 */ /* 0x000fe20000010042 */
[----:B------:R-:W-:Y:S02]  /*2a70*/  HADD2.F32 R67, -RZ, R13.H1_H1 ;  /* 0x3000000dff437230 */ /* 0x000fe40000004100 */
[----:B------:R-:W-:-:S05]  /*2a80*/  HADD2.F32 R13, -RZ, R29.H0_H0 ;  /* 0x2000001dff0d7230 */ /* 0x000fca0000004100 */
[----:B------:R-:W-:Y:S01]  /*2a90*/  FFMA.FTZ R66, R13, R67, R66 ;  /* 0x000000430d427223 */ /* 0x000fe20000010042 */
[----:B------:R-:W-:-:S05]  /*2aa0*/  HADD2.F32 R13, -RZ, R2.H0_H0 ;  /* 0x20000002ff0d7230 */ /* 0x000fca0000004100 */
[----:B------:R-:W-:Y:S01]  /*2ab0*/  FMUL.FTZ R66, R13, R66 ;  /* 0x000000420d427220 */ /* 0x000fe20000410000 */
[----:B------:R-:W-:-:S04]  /*2ac0*/  HADD2.F32 R13, -RZ, R42.H0_H0 ;  /* 0x2000002aff0d7230 */ /* 0x000fc80000004100 */
[----:B------:R-:W-:Y:S01]  /*2ad0*/  F2FP.F16.F32.PACK_AB R66, RZ, R66 ;  /* 0x00000042ff42723e */ /* 0x000fe200000000ff */
[----:B------:R-:W-:-:S04]  /*2ae0*/  FFMA.FTZ R13, R13, R14, RZ ;  /* 0x0000000e0d0d7223 */ /* 0x000fc800000100ff */
        /* <DEDUP_REMOVED lines=13> */
[----:B------:R-:W-:-:S05]  /*2bc0*/  HADD2.F32 R13, -RZ, R2.H1_H1 ;  /* 0x30000002ff0d7230 */ /* 0x000fca0000004100 */
[----:B------:R-:W-:-:S05]  /*2bd0*/  FMUL.FTZ R13, R13, R68 ;  /* 0x000000440d0d7220 */ /* 0x000fca0000410000 */
[----:B------:R-:W-:-:S04]  /*2be0*/  F2FP.F16.F32.PACK_AB R13, RZ, R13 ;  /* 0x0000000dff0d723e */ /* 0x000fc800000000ff */
[----:B------:R-:W-:Y:S01]  /*2bf0*/  PRMT R66, R66, 0x5410, R13 ;  /* 0x0000541042427816 */ /* 0x000fe2000000000d */
[----:B------:R-:W-:-:S04]  /*2c00*/  HADD2.F32 R13, -RZ, R30.H0_H0 ;  /* 0x2000001eff0d7230 */ /* 0x000fc80000004100 */
[----:B------:R-:W-:Y:S02]  /*2c10*/  HFMA2 R6, R66, 1, 1, R6 ;  /* 0x3c003c0042067831 */ /* 0x000fe40000000006 */
[-C--:B------:R-:W-:Y:S01]  /*2c20*/  FFMA.FTZ R66, R69, R14.reuse, RZ ;  /* 0x0000000e45427223 */ /* 0x080fe200000100ff */
[----:B------:R-:W-:Y:S01]  /*2c30*/  FFMA.FTZ R14, R13, R14, RZ ;  /* 0x0000000e0d0e7223 */ /* 0x000fe200000100ff */
[----:B------:R-:W-:-:S05]  /*2c40*/  HADD2.F32 R13, -RZ, R45.H0_H0 ;  /* 0x2000002dff0d7230 */ /* 0x000fca0000004100 */
[----:B------:R-:W-:Y:S01]  /*2c50*/  FFMA.FTZ R66, R13, R15, R66 ;  /* 0x0000000f0d427223 */ /* 0x000fe20000010042 */
[----:B------:R-:W-:-:S05]  /*2c60*/  HADD2.F32 R13, -RZ, R51.H0_H0 ;  /* 0x20000033ff0d7230 */ /* 0x000fca0000004100 */
[----:B------:R-:W-:Y:S01]  /*2c70*/  FFMA.FTZ R14, R13, R15, R14 ;  /* 0x0000000f0d0e7223 */ /* 0x000fe2000001000e */
[----:B------:R-:W-:Y:S02]  /*2c80*/  HADD2.F32 R13, -RZ, R44.H0_H0 ;  /* 0x2000002cff0d7230 */ /* 0x000fe40000004100 */
[----:B------:R-:W-:-:S03]  /*2c90*/  HADD2.F32 R15, -RZ, R50.H0_H0 ;  /* 0x20000032ff0f7230 */ /* 0x000fc60000004100 */
[-C--:B------:R-:W-:Y:S01]  /*2ca0*/  FFMA.FTZ R13, R13, R35.reuse, R66 ;  /* 0x000000230d0d7223 */ /* 0x080fe20000010042 */
[----:B------:R-:W-:Y:S02]  /*2cb0*/  HADD2.F32 R66, -RZ, R32.H0_H0 ;  /* 0x20000020ff427230 */ /* 0x000fe40000004100 */
[----:B------:R-:W-:Y:S01]  /*2cc0*/  FFMA.FTZ R35, R15, R35, R14 ;  /* 0x000000230f237223 */ /* 0x000fe2000001000e */
[----:B------:R-:W-:Y:S02]  /*2cd0*/  HADD2.F32 R14, -RZ, R33.H0_H0 ;  /* 0x20000021ff0e7230 */ /* 0x000fe40000004100 */
[----:B------:R-:W-:-:S03]  /*2ce0*/  HADD2.F32 R15, -RZ, R19.H0_H0 ;  /* 0x20000013ff0f7230 */ /* 0x000fc60000004100 */
[-C--:B------:R-:W-:Y:S01]  /*2cf0*/  FFMA.FTZ R14, R14, R64.reuse, R13 ;  /* 0x000000400e0e7223 */ /* 0x080fe2000001000d */
[----:B------:R-:W-:Y:S02]  /*2d00*/  HADD2.F32 R13, -RZ, R47.H0_H0 ;  /* 0x2000002fff0d7230 */ /* 0x000fe40000004100 */
[----:B------:R-:W-:-:S03]  /*2d10*/  FFMA.FTZ R64, R66, R64, R35 ;  /* 0x0000004042407223 */ /* 0x000fc60000010023 */
[----:B------:R-:W-:Y:S01]  /*2d20*/  FFMA.FTZ R14, R13, R61, R14 ;  /* 0x0000003d0d0e7223 */ /* 0x000fe2000001000e */
[----:B------:R-:W-:-:S05]  /*2d30*/  HADD2.F32 R13, -RZ, R46.H0_H0 ;  /* 0x2000002eff0d7230 */ /* 0x000fca0000004100 */
[----:B------:R-:W-:Y:S01]  /*2d40*/  FFMA.FTZ R64, R13, R61, R64 ;  /* 0x0000003d0d407223 */ /* 0x000fe20000010040 */
[----:B------:R-:W-:-:S05]  /*2d50*/  HADD2.F32 R13, -RZ, R60.H0_H0 ;  /* 0x2000003cff0d7230 */ /* 0x000fca0000004100 */
[-C--:B------:R-:W-:Y:S01]  /*2d60*/  FFMA.FTZ R13, R13, R65.reuse, R14 ;  /* 0x000000410d0d7223 */ /* 0x080fe2000001000e */
[----:B------:R-:W-:Y:S02]  /*2d70*/  HADD2.F32 R14, -RZ, R18.H0_H0 ;  /* 0x20000012ff0e7230 */ /* 0x000fe40000004100 */
[----:B------:R-:W-:Y:S01]  /*2d80*/  FFMA.FTZ R65, R15, R65, R64 ;  /* 0x000000410f417223 */ /* 0x000fe20000010040 */
[----:B------:R-:W-:Y:S02]  /*2d90*/  HADD2.F32 R64, -RZ, R34.H0_H0 ;  /* 0x20000022ff407230 */ /* 0x000fe40000004100 */
[----:B------:R-:W-:Y:S02]  /*2da0*/  HADD2.F32 R15, -RZ, R26.H0_H0 ;  /* 0x2000001aff0f7230 */ /* 0x000fe40000004100 */
[-C--:B------:R-:W-:Y:S01]  /*2db0*/  FFMA.FTZ R14, R14, R12.reuse, R13 ;  /* 0x0000000c0e0e7223 */ /* 0x080fe2000001000d */
[----:B------:R-:W-:Y:S02]  /*2dc0*/  HADD2.F32 R13, -RZ, R27.H0_H0 ;  /* 0x2000001bff0d7230 */ /* 0x000fe40000004100 */
[----:B------:R-:W-:-:S03]  /*2dd0*/  FFMA.FTZ R12, R64, R12, R65 ;  /* 0x0000000c400c7223 */ /* 0x000fc60000010041 */
[-C--:B------:R-:W-:Y:S01]  /*2de0*/  FFMA.FTZ R14, R13, R67.reuse, R14 ;  /* 0x000000430d0e7223 */ /* 0x080fe2000001000e */
[----:B------:R-:W-:Y:S01]  /*2df0*/  FFMA.FTZ R12, R15, R67, R12 ;  /* 0x000000430f0c7223 */ /* 0x000fe2000001000c */
[--C-:B------:R-:W-:Y:S02]  /*2e00*/  HADD2.F32 R13, -RZ, R0.reuse.H0_H0 ;  /* 0x20000000ff0d7230 */ /* 0x100fe40000004100 */
[----:B------:R-:W-:-:S03]  /*2e10*/  HADD2.F32 R15, -RZ, R0.H1_H1 ;  /* 0x30000000ff0f7230 */ /* 0x000fc60000004100 */
[----:B------:R-:W-:Y:S02]  /*2e20*/  FMUL.FTZ R14, R13, R14 ;  /* 0x0000000e0d0e7220 */ /* 0x000fe40000410000 */
[----:B------:R-:W-:-:S03]  /*2e30*/  FMUL.FTZ R12, R15, R12 ;  /* 0x0000000c0f0c7220 */ /* 0x000fc60000410000 */
[----:B------:R-:W-:Y:S02]  /*2e40*/  F2FP.F16.F32.PACK_AB R14, RZ, R14 ;  /* 0x0000000eff0e723e */ /* 0x000fe400000000ff */
[----:B------:R-:W-:-:S04]  /*2e50*/  F2FP.F16.F32.PACK_AB R12, RZ, R12 ;  /* 0x0000000cff0c723e */ /* 0x000fc800000000ff */
[----:B------:R-:W-:-:S05]  /*2e60*/  PRMT R14, R14, 0x5410, R12 ;  /* 0x000054100e0e7816 */ /* 0x000fca000000000c */
[----:B------:R-:W-:-:S07]  /*2e70*/  HFMA2 R7, R14, 1, 1, R7 ;  /* 0x3c003c000e077831 */ /* 0x000fce0000000007 */
.L_x_2069:
[----:B------:R-:W-:Y:S05]  /*2e80*/  @P1 BRA `(.L_x_2068) ;  /* 0x0000000400681947 */ /* 0x000fea0003800000 */
        /* <DEDUP_REMOVED lines=28> */
[-C--:B------:R-:W-:Y:S01]  /*3050*/  FFMA.FTZ R64, R66, R12.reuse, R31 ;  /* 0x0000000c42407223 */ /* 0x080fe2000001001f */
[--C-:B------:R-:W-:Y:S02]  /*3060*/  HADD2.F32 R31, -RZ, R13.reuse.H0_H0 ;  /* 0x2000000dff1f7230 */ /* 0x100fe40000004100 */
        /* <DEDUP_REMOVED lines=12> */
[-C--:B------:R-:W-:Y:S01]  /*3130*/  FFMA.FTZ R30, R37, R13.reuse, R12 ;  /* 0x0000000d251e7223 */ /* 0x080fe2000001000c */
[-C--:B------:R-:W-:Y:S01]  /*3140*/  FFMA.FTZ R42, R35, R13.reuse, R42 ;  /* 0x0000000d232a7223 */ /* 0x080fe2000001002a */
[----:B------:R-:W-:Y:S01]  /*3150*/  FFMA.FTZ R32, R41, R13, R32 ;  /* 0x0000000d29207223 */ /* 0x000fe20000010020 */
[----:B0-----:R-:W-:-:S02]  /*3160*/  HADD2.F32 R13, -RZ, R14.H0_H0 ;  /* 0x2000000eff0d7230 */ /* 0x001fc40000004100 */
        /* <DEDUP_REMOVED lines=18> */
[-C--:B------:R-:W-:Y:S01]  /*3290*/  FFMA.FTZ R18, R18, R12.reuse, R35 ;  /* 0x0000000c12127223 */ /* 0x080fe20000010023 */
[-C--:B------:R-:W-:Y:S01]  /*32a0*/  FFMA.FTZ R14, R16, R12.reuse, R31 ;  /* 0x0000000c100e7223 */ /* 0x080fe2000001001f */
[----:B------:R-:W-:Y:S02]  /*32b0*/  HADD2.F32 R17, -RZ, R28.H0_H0 ;  /* 0x2000001cff117230 */ /* 0x000fe40000004100 */
[----:B------:R-:W-:Y:S01]  /*32c0*/  FFMA.FTZ R16, R30, R12, R33 ;  /* 0x0000000c1e107223 */ /* 0x000fe20000010021 */
[----:B------:R-:W-:Y:S01]  /*32d0*/  FFMA.FTZ R18, R27, R15, R18 ;  /* 0x0000000f1b127223 */ /* 0x000fe20000010012 */
[----:B------:R-:W-:-:S02]  /*32e0*/  HADD2.F32 R27, -RZ, R26.H0_H0 ;  /* 0x2000001aff1b7230 */ /* 0x000fc40000004100 */
[----:B------:R-:W-:Y:S01]  /*32f0*/  FFMA.FTZ R12, R34, R12, R13 ;  /* 0x0000000c220c7223 */ /* 0x000fe2000001000d */
        /* <DEDUP_REMOVED lines=19> */
.L_x_2068:
[----:B------:R-:W-:-:S05]  /*3430*/  IMAD.WIDE R62, R11, 0x4, R62 ;  /* 0x000000040b3e7825 */ /* 0x000fca00078e023e */
[----:B------:R-:W2:Y:S01]  /*3440*/  LDG.E.128.CONSTANT R12, desc[UR6][R62.64] ;  /* 0x000000063e0c7981 */ /* 0x000ea2000c1e9d00 */
[----:B0-----:R-:W-:-:S05]  /*3450*/  IMAD.WIDE R60, R11, 0x4, R62 ;  /* 0x000000040b3c7825 */ /* 0x001fca00078e023e */
        /* <DEDUP_REMOVED lines=115> */
[----:B------:R-:W-:Y:S02]  /*3b90*/  HADD2.F32 R64, -RZ, R13.H1_H1 ;  /* 0x3000000dff407230 */ /* 0x000fe40000004100 */
[----:B------:R-:W-:Y:S01]  /*3ba0*/  FFMA.FTZ R12, R15, R14, RZ ;  /* 0x0000000e0f0c7223 */ /* 0x000fe200000100ff */
[----:B------:R-:W-:-:S05]  /*3bb0*/  HADD2.F32 R15, -RZ, R37.H0_H0 ;  /* 0x20000025ff0f7230 */ /* 0x000fca0000004100 */
[----:B------:R-:W-:Y:S01]  /*3bc0*/  FFMA.FTZ R12, R15, R62, R12 ;  /* 0x0000003e0f0c7223 */ /* 0x000fe2000001000c */
[----:B------:R-:W-:Y:S02]  /*3bd0*/  HADD2.F32 R15, -RZ, R13.H0_H0 ;  /* 0x2000000dff0f7230 */ /* 0x000fe40000004100 */
[----:B------:R-:W-:-:S03]  /*3be0*/  HADD2.F32 R13, -RZ, R35.H0_H0 ;  /* 0x20000023ff0d7230 */ /* 0x000fc60000004100 */
[----:B------:R-:W-:-:S04]  /*3bf0*/  FFMA.FTZ R12, R63, R15, R12 ;  /* 0x0000000f3f0c7223 */ /* 0x000fc8000001000c */
[----:B------:R-:W-:Y:S02]  /*3c00*/  FFMA.FTZ R66, R13, R64, R12 ;  /* 0x000000400d427223 */ /* 0x000fe4000001000c */
[----:B------:R-:W0:Y:S02]  /*3c10*/  LDS.64 R12, [UR4+0x18] ;  /* 0x00001804ff0c7984 */ /* 0x000e240008000a00 */
        /* <DEDUP_REMOVED lines=23> */
[----:B------:R-:W-:-:S04]  /*3d90*/  FFMA.FTZ R69, R65, R69, R68 ;  /* 0x0000004541457223 */ /* 0x000fc80000010044 */
[----:B------:R-:W-:Y:S01]  /*3da0*/  FFMA.FTZ R68, R12, R13, R69 ;  /* 0x0000000d0c447223 */ /* 0x000fe20000010045 */
[----:B------:R-:W-:Y:S02]  /*3db0*/  HADD2.F32 R13, -RZ, R28.H0_H0 ;  /* 0x2000001cff0d7230 */ /* 0x000fe40000004100 */
[----:B------:R-:W-:-:S03]  /*3dc0*/  HADD2.F32 R69, -RZ, R31.H0_H0 ;  /* 0x2000001fff457230 */ /* 0x000fc60000004100 */
[----:B------:R-:W-:Y:S01]  /*3dd0*/  FFMA.FTZ R68, R67, R13, R68 ;  /* 0x0000000d43447223 */ /* 0x000fe20000010044 */
[----:B------:R-:W-:Y:S02]  /*3de0*/  HADD2.F32 R13, -RZ, R2.H1_H1 ;  /* 0x30000002ff0d7230 */ /* 0x000fe40000004100 */
[----:B------:R-:W-:-:S03]  /*3df0*/  FFMA.FTZ R69, R14, R69, RZ ;  /* 0x000000450e457223 */ /* 0x000fc600000100ff */
[----:B------:R-:W-:-:S05]  /*3e00*/  FMUL.FTZ R13, R13, R68 ;  /* 0x000000440d0d7220 */ /* 0x000fca0000410000 */
[----:B------:R-:W-:-:S04]  /*3e10*/  F2FP.F16.F32.PACK_AB R13, RZ, R13 ;  /* 0x0000000dff0d723e */ /* 0x000fc800000000ff */
[----:B------:R-:W-:Y:S01]  /*3e20*/  PRMT R66, R66, 0x5410, R13 ;  /* 0x0000541042427816 */ /* 0x000fe2000000000d */
[----:B------:R-:W-:-:S04]  /*3e30*/  HADD2.F32 R13, -RZ, R30.H0_H0 ;  /* 0x2000001eff0d7230 */ /* 0x000fc80000004100 */
[----:B------:R-:W-:Y:S02]  /*3e40*/  HFMA2 R4, R66, 1, 1, R4 ;  /* 0x3c003c0042047831 */ /* 0x000fe40000000004 */
[----:B------:R-:W-:Y:S01]  /*3e50*/  FFMA.FTZ R13, R14, R13, RZ ;  /* 0x0000000d0e0d7223 */ /* 0x000fe200000100ff */
        /* <DEDUP_REMOVED lines=8> */
[----:B------:R-:W-:Y:S01]  /*3ee0*/  FFMA.FTZ R15, R15, R69, R14 ;  /* 0x000000450f0f7223 */ /* 0x000fe2000001000e */
[----:B------:R-:W-:-:S03]  /*3ef0*/  HADD2.F32 R14, -RZ, R33.H0_H0 ;  /* 0x20000021ff0e7230 */ /* 0x000fc60000004100 */
[C---:B------:R-:W-:Y:S01]  /*3f00*/  FFMA.FTZ R62, R64.reuse, R62, R15 ;  /* 0x0000003e403e7223 */ /* 0x040fe2000001000f */
[----:B------:R-:W-:Y:S02]  /*3f10*/  HADD2.F32 R15, -RZ, R0.H1_H1 ;  /* 0x30000000ff0f7230 */ /* 0x000fe40000004100 */
[----:B------:R-:W-:Y:S01]  /*3f20*/  FFMA.FTZ R14, R64, R14, R13 ;  /* 0x0000000e400e7223 */ /* 0x000fe2000001000d */
        /* <DEDUP_REMOVED lines=15> */
[C---:B------:R-:W-:Y:S02]  /*4020*/  FFMA.FTZ R12, R67.reuse, R12, R14 ;  /* 0x0000000c430c7223 */ /* 0x040fe4000001000e */
[----:B------:R-:W-:Y:S02]  /*4030*/  FFMA.FTZ R62, R67, R62, R63 ;  /* 0x0000003e433e7223 */ /* 0x000fe4000001003f */
[----:B------:R-:W-:Y:S02]  /*4040*/  FMUL.FTZ R12, R13, R12 ;  /* 0x0000000c0d0c7220 */ /* 0x000fe40000410000 */
[----:B------:R-:W-:-:S03]  /*4050*/  FMUL.FTZ R62, R15, R62 ;  /* 0x0000003e0f3e7220 */ /* 0x000fc60000410000 */
[----:B------:R-:W-:Y:S02]  /*4060*/  F2FP.F16.F32.PACK_AB R12, RZ, R12 ;  /* 0x0000000cff0c723e */ /* 0x000fe400000000ff */
[----:B------:R-:W-:-:S04]  /*4070*/  F2FP.F16.F32.PACK_AB R62, RZ, R62 ;  /* 0x0000003eff3e723e */ /* 0x000fc800000000ff */
[----:B------:R-:W-:-:S05]  /*4080*/  PRMT R12, R12, 0x5410, R62 ;  /* 0x000054100c0c7816 */ /* 0x000fca000000003e */
[----:B------:R-:W-:-:S07]  /*4090*/  HFMA2 R5, R12, 1, 1, R5 ;  /* 0x3c003c000c057831 */ /* 0x000fce0000000005 */
.L_x_2070:
[----:B------:R-:W-:Y:S05]  /*40a0*/  @!P3 BRA `(.L_x_2071) ;  /* 0x0000000800e0b947 */ /* 0x000fea0003800000 */
[----:B0-----:R-:W-:-:S04]  /*40b0*/  PRMT R12, R52, 0x9910, RZ ;  /* 0x00009910340c7816 */ /* 0x001fc800000000ff */
[----:B------:R-:W-:-:S13]  /*40c0*/  ISETP.NE.AND P4, PT, R12, RZ, PT ;  /* 0x000000ff0c00720c */ /* 0x000fda0003f85270 */
[----:B------:R-:W-:Y:S05]  /*40d0*/  @!P4 BRA `(.L_x_2072) ;  /* 0x000000040068c947 */ /* 0x000fea0003800000 */
[----:B------:R-:W0:Y:S01]  /*40e0*/  LDS.64 R12, [UR4+0x90] ;  /* 0x00009004ff0c7984 */ /* 0x000e220008000a00 */
        /* <DEDUP_REMOVED lines=10> */
[----:B------:R-:W-:Y:S02]  /*4190*/  HADD2.F32 R63, -RZ, R37.H0_H0 ;  /* 0x20000025ff3f7230 */ /* 0x000fe40000004100 */
[----:B------:R-:W-:-:S03]  /*41a0*/  HADD2.F32 R64, -RZ, R13.H1_H1 ;  /* 0x3000000dff407230 */ /* 0x000fc60000004100 */
        /* <DEDUP_REMOVED lines=47> */
[----:B------:R-:W-:Y:S01]  /*44a0*/  FFMA.FTZ R69, R14, R62, R69 ;  /* 0x0000003e0e457223 */ /* 0x000fe20000010045 */
[----:B------:R-:W-:-:S05]  /*44b0*/  HADD2.F32 R14, -RZ, R48.H0_H0 ;  /* 0x20000030ff0e7230 */ /* 0x000fca0000004100 */
[----:B------:R-:W-:Y:S01]  /*44c0*/  FFMA.FTZ R13, R14, R62, R13 ;  /* 0x0000003e0e0d7223 */ /* 0x000fe2000001000d */
[----:B------:R-:W-:Y:S02]  /*44d0*/  HADD2.F32 R14, -RZ, R33.H0_H0 ;  /* 0x20000021ff0e7230 */ /* 0x000fe40000004100 */
[----:B------:R-:W-:-:S03]  /*44e0*/  HADD2.F32 R62, -RZ, R32.H0_H0 ;  /* 0x20000020ff3e7230 */ /* 0x000fc60000004100 */
[-C--:B------:R-:W-:Y:S02]  /*44f0*/  FFMA.FTZ R14, R14, R64.reuse, R69 ;  /* 0x000000400e0e7223 */ /* 0x080fe40000010045 */
[----:B------:R-:W-:Y:S01]  /*4500*/  FFMA.FTZ R64, R62, R64, R13 ;  /* 0x000000403e407223 */ /* 0x000fe2000001000d */
[----:B------:R-:W-:Y:S02]  /*4510*/  HADD2.F32 R13, -RZ, R45.H0_H0 ;  /* 0x2000002dff0d7230 */ /* 0x000fe40000004100 */
[----:B------:R-:W-:-:S03]  /*4520*/  HADD2.F32 R62, -RZ, R19.H0_H0 ;  /* 0x20000013ff3e7230 */ /* 0x000fc60000004100 */
        /* <DEDUP_REMOVED lines=21> */
.L_x_2072:
        /* <DEDUP_REMOVED lines=32> */
[--C-:B------:R-:W-:Y:S02]  /*4880*/  HADD2.F32 R31, -RZ, R13.reuse.H0_H0 ;  /* 0x2000000dff1f7230 */ /* 0x100fe40000004100 */
[----:B------:R-:W-:-:S03]  /*4890*/  HADD2.F32 R13, -RZ, R13.H1_H1 ;  /* 0x3000000dff0d7230 */ /* 0x000fc60000004100 */
[-C--:B------:R-:W-:Y:S01]  /*48a0*/  FFMA.FTZ R62, R39, R31.reuse, R62 ;  /* 0x0000001f273e7223 */ /* 0x080fe2000001003e */
[----:B------:R-:W-:Y:S02]  /*48b0*/  HADD2.F32 R39, -RZ, R48.H0_H0 ;  /* 0x20000030ff277230 */ /* 0x000fe40000004100 */
[-C--:B------:R-:W-:Y:S01]  /*48c0*/  FFMA.FTZ R12, R36, R31.reuse, R41 ;  /* 0x0000001f240c7223 */ /* 0x080fe20000010029 */
[----:B------:R-:W-:Y:S01]  /*48d0*/  FFMA.FTZ R40, R37, R31, R40 ;  /* 0x0000001f25287223 */ /* 0x000fe20000010028 */
[----:B------:R-:W-:Y:S02]  /*48e0*/  HADD2.F32 R37, -RZ, R34.H0_H0 ;  /* 0x20000022ff257230 */ /* 0x000fe40000004100 */
[----:B------:R-:W-:Y:S01]  /*48f0*/  FFMA.FTZ R62, R33, R13, R62 ;  /* 0x0000000d213e7223 */ /* 0x000fe2000001003e */
[----:B------:R-:W-:Y:S02]  /*4900*/  HADD2.F32 R41, -RZ, R32.H0_H0 ;  /* 0x20000020ff297230 */ /* 0x000fe40000004100 */
[----:B------:R-:W-:Y:S01]  /*4910*/  FFMA.FTZ R32, R39, R31, R30 ;  /* 0x0000001f27207223 */ /* 0x000fe2000001001e */
[-C--:B------:R-:W-:Y:S01]  /*4920*/  FFMA.FTZ R30, R35, R13.reuse, R12 ;  /* 0x0000000d231e7223 */ /* 0x080fe2000001000c */
[----:B------:R-:W-:Y:S01]  /*4930*/  FFMA.FTZ R40, R37, R13, R40 ;  /* 0x0000000d25287223 */ /* 0x000fe20000010028 */
[----:B------:R-:W-:-:S02]  /*4940*/  HADD2.F32 R31, -RZ, R47.H0_H0 ;  /* 0x2000002fff1f7230 */ /* 0x000fc40000004100 */
[----:B------:R-:W-:Y:S01]  /*4950*/  FFMA.FTZ R32, R41, R13, R32 ;  /* 0x0000000d29207223 */ /* 0x000fe20000010020 */
[----:B-1----:R-:W-:Y:S02]  /*4960*/  HADD2.F32 R13, -RZ, R14.H0_H0 ;  /* 0x2000000eff0d7230 */ /* 0x002fe40000004100 */
        /* <DEDUP_REMOVED lines=21> */
[----:B------:R-:W-:Y:S02]  /*4ac0*/  HADD2.F32 R17, -RZ, R28.H0_H0 ;  /* 0x2000001cff117230 */ /* 0x000fe40000004100 */
[----:B------:R-:W-:Y:S01]  /*4ad0*/  FFMA.FTZ R18, R27, R15, R18 ;  /* 0x0000000f1b127223 */ /* 0x000fe20000010012 */
[----:B------:R-:W-:-:S02]  /*4ae0*/  HADD2.F32 R27, -RZ, R26.H0_H0 ;  /* 0x2000001aff1b7230 */ /* 0x000fc40000004100 */
[----:B------:R-:W-:Y:S01]  /*4af0*/  FFMA.FTZ R12, R30, R12, R13 ;  /* 0x0000000c1e0c7223 */ /* 0x000fe2000001000d */
[--C-:B------:R-:W-:Y:S02]  /*4b00*/  HADD2.F32 R13, -RZ, R2.reuse.H0_H0 ;  /* 0x20000002ff0d7230 */ /* 0x100fe40000004100 */
[-C--:B------:R-:W-:Y:S01]  /*4b10*/  FFMA.FTZ R16, R17, R15.reuse, R16 ;  /* 0x0000000f11107223 */ /* 0x080fe20000010010 */
[----:B------:R-:W-:Y:S02]  /*4b20*/  HADD2.F32 R17, -RZ, R2.H1_H1 ;  /* 0x30000002ff117230 */ /* 0x000fe40000004100 */
        /* <DEDUP_REMOVED lines=16> */
.L_x_2071:
[----:B------:R-:W-:-:S05]  /*4c30*/  IMAD.WIDE R26, R11, 0x4, R60 ;  /* 0x000000040b1a7825 */ /* 0x000fca00078e023c */
[----:B0-----:R-:W2:Y:S01]  /*4c40*/  LDG.E.128.CONSTANT R12, desc[UR6][R26.64] ;  /* 0x000000061a0c7981 */ /* 0x001ea2000c1e9d00 */
[----:B------:R-:W-:-:S05]  /*4c50*/  IMAD.WIDE R60, R11, 0x4, R26 ;  /* 0x000000040b3c7825 */ /* 0x000fca00078e021a */
[----:B------:R-:W3:Y:S01]  /*4c60*/  LDG.E.128.CONSTANT R16, desc[UR6][R60.64] ;  /* 0x000000063c107981 */ /* 0x000ee2000c1e9d00 */
[C---:B--2---:R-:W-:Y:S02]  /*4c70*/  LOP3.LUT R26, R13.reuse, 0xff, RZ, 0xc0, !PT ;  /* 0x000000ff0d1a7812 */ /* 0x044fe400078ec0ff */
[----:B------:R-:W-:Y:S02]  /*4c80*/  LEA.HI R34, R13, 0xffffff80, RZ, 0x8 ;  /* 0xffffff800d227811 */ /* 0x000fe400078f40ff */
[----:B------:R-:W-:Y:S02]  /*4c90*/  IADD3 R26, PT, PT, R26, -0x80, RZ ;  /* 0xffffff801a1a7810 */ /* 0x000fe40007ffe0ff */
[C---:B------:R-:W-:Y:S02]  /*4ca0*/  LEA.HI R35, R12.reuse, 0xffffff80, RZ, 0x8 ;  /* 0xffffff800c237811 */ /* 0x040fe400078f40ff */
[----:B------:R0:W1:Y:S01]  /*4cb0*/  I2F.F16 R40, R26 ;  /* 0x0000001a00287306 */ /* 0x0000620000200c00 */
[----:B------:R-:W-:-:S02]  /*4cc0*/  LOP3.LUT R28, R12, 0xff, RZ, 0xc0, !PT ;  /* 0x000000ff0c1c7812 */ /* 0x000fc400078ec0ff */
[----:B---3--:R-:W-:Y:S02]  /*4cd0*/  LEA.HI R42, R19, 0xffffff80, RZ, 0x8 ;  /* 0xffffff80132a7811 */ /* 0x008fe400078f40ff */
[C---:B------:R-:W-:Y:S02]  /*4ce0*/  LEA.HI R33, R14.reuse, 0xffffff80, RZ, 0x8 ;  /* 0xffffff800e217811 */ /* 0x040fe400078f40ff */
[----:B------:R-:W-:Y:S01]  /*4cf0*/  LOP3.LUT R27, R14, 0xff, RZ, 0xc0, !PT ;  /* 0x000000ff0e1b7812 */ /* 0x000fe200078ec0ff */
        /* <DEDUP_REMOVED lines=9> */
[----:B------:R-:W-:Y:S01]  /*4d90*/  LOP3.LUT R38, R36, 0xff, RZ, 0xc0, !PT ;  /* 0x000000ff24267812 */ /* 0x000fe200078ec0ff */
[----:B------:R-:W4:Y:S01]  /*4da0*/  I2F.F16 R34, R34 ;  /* 0x0000002200227306 */ /* 0x000f220000200c00 */
[----:B------:R-:W-:-:S02]  /*4db0*/  LOP3.LUT R13, R13, 0xff, RZ, 0xc0, !PT ;  /* 0x000000ff0d0d7812 */ /* 0x000fc400078ec0ff */
[----:B------:R-:W-:Y:S02]  /*4dc0*/  IADD3 R39, PT, PT, R38, -0x80, RZ ;  /* 0xffffff8026277810 */ /* 0x000fe40007ffe0ff */
[--C-:B------:R-:W-:Y:S02]  /*4dd0*/  SHF.R.U32.HI R38, RZ, 0x8, R14.reuse ;  /* 0x00000008ff267819 */ /* 0x100fe4000001160e */
[----:B------:R-:W-:Y:S01]  /*4de0*/  IADD3 R13, PT, PT, R13, -0x80, RZ ;  /* 0xffffff800d0d7810 */ /* 0x000fe20007ffe0ff */
[----:B------:R-:W1:Y:S01]  /*4df0*/  I2F.F16 R33, R33 ;  /* 0x0000002100217306 */ /* 0x000e620000200c00 */
[----:B0-----:R-:W-:Y:S02]  /*4e00*/  LOP3.LUT R42, R38, 0xff, RZ, 0xc0, !PT ;  /* 0x000000ff262a7812 */ /* 0x001fe400078ec0ff */
[----:B------:R-:W-:Y:S02]  /*4e10*/  IADD3 R12, PT, PT, R12, -0x80, RZ ;  /* 0xffffff800c0c7810 */ /* 0x000fe40007ffe0ff */
[----:B------:R-:W-:-:S02]  /*4e20*/  SHF.R.U32.HI R14, RZ, 0x10, R14 ;  /* 0x00000010ff0e7819 */ /* 0x000fc4000001160e */
[----:B------:R-:W-:Y:S01]  /*4e30*/  IADD3 R43, PT, PT, R42, -0x80, RZ ;  /* 0xffffff802a2b7810 */ /* 0x000fe20007ffe0ff */
[----:B------:R0:W1:Y:S01]  /*4e40*/  I2F.F16 R38, R13 ;  /* 0x0000000d00267306 */ /* 0x0000620000200c00 */
[----:B------:R-:W-:Y:S02]  /*4e50*/  LOP3.LUT R14, R14, 0xff, RZ, 0xc0, !PT ;  /* 0x000000ff0e0e7812 */ /* 0x000fe400078ec0ff */
[----:B------:R-:W-:Y:S02]  /*4e60*/  IADD3 R31, PT, PT, R27, -0x80, RZ ;  /* 0xffffff801b1f7810 */ /* 0x000fe40007ffe0ff */
[----:B------:R-:W-:Y:S02]  /*4e70*/  IADD3 R14, PT, PT, R14, -0x80, RZ ;  /* 0xffffff800e0e7810 */ /* 0x000fe40007ffe0ff */
[----:B------:R-:W-:Y:S01]  /*4e80*/  IADD3 R28, PT, PT, R28, -0x80, RZ ;  /* 0xffffff801c1c7810 */ /* 0x000fe20007ffe0ff */
[----:B------:R5:W1:Y:S01]  /*4e90*/  I2F.F16 R36, R12 ;  /* 0x0000000c00247306 */ /* 0x000a620000200c00 */
[----:B0-----:R-:W-:-:S02]  /*4ea0*/  LOP3.LUT R13, R17, 0xff, RZ, 0xc0, !PT ;  /* 0x000000ff110d7812 */ /* 0x001fc400078ec0ff */
[----:B------:R-:W-:Y:S02]  /*4eb0*/  LOP3.LUT R27, R15, 0xff, RZ, 0xc0, !PT ;  /* 0x000000ff0f1b7812 */ /* 0x000fe400078ec0ff */
[----:B------:R-:W-:Y:S02]  /*4ec0*/  IADD3 R46, PT, PT, R13, -0x80, RZ ;  /* 0xffffff800d2e7810 */ /* 0x000fe40007ffe0ff */
[----:B------:R-:W-:Y:S01]  /*4ed0*/  LOP3.LUT R13, R18, 0xff, RZ, 0xc0, !PT ;  /* 0x000000ff120d7812 */ /* 0x000fe200078ec0ff */
[----:B------:R0:W1:Y:S01]  /*4ee0*/  I2F.F16 R42, R14 ;  /* 0x0000000e002a7306 */ /* 0x0000620000200c00 */
[----:B-----5:R-:W-:Y:S02]  /*4ef0*/  SHF.R.U32.HI R12, RZ, 0x8, R15 ;  /* 0x00000008ff0c7819 */ /* 0x020fe4000001160f */
[----:B------:R-:W-:Y:S02]  /*4f00*/  IADD3 R45, PT, PT, R13, -0x80, RZ ;  /* 0xffffff800d2d7810 */ /* 0x000fe40007ffe0ff */
[----:B------:R-:W-:-:S02]  /*4f10*/  LOP3.LUT R12, R12, 0xff, RZ, 0xc0, !PT ;  /* 0x000000ff0c0c7812 */ /* 0x000fc400078ec0ff */
[----:B------:R-:W-:Y:S01]  /*4f20*/  SHF.R.U32.HI R13, RZ, 0x8, R16 ;  /* 0x00000008ff0d7819 */ /* 0x000fe20000011610 */
[----:B------:R5:W1:Y:S01]  /*4f30*/  I2F.F16 R41, R28 ;  /* 0x0000001c00297306 */ /* 0x000a620000200c00 */
[----:B------:R-:W-:Y:S02]  /*4f40*/  IADD3 R49, PT, PT, R12, -0x80, RZ ;  /* 0xffffff800c317810 */ /* 0x000fe40007ffe0ff */
[----:B------:R-:W-:Y:S02]  /*4f50*/  LOP3.LUT R12, R16, 0xff, RZ, 0xc0, !PT ;  /* 0x000000ff100c7812 */ /* 0x000fe400078ec0ff */
[----:B0-----:R-:W-:Y:S02]  /*4f60*/  LOP3.LUT R14, R19, 0xff, RZ, 0xc0, !PT ;  /* 0x000000ff130e7812 */ /* 0x001fe400078ec0ff */
[----:B------:R-:W-:Y:S01]  /*4f70*/  LOP3.LUT R13, R13, 0xff, RZ, 0xc0, !PT ;  /* 0x000000ff0d0d7812 */ /* 0x000fe200078ec0ff */
[----:B------:R-:W0:Y:S01]  /*4f80*/  I2F.F16 R31, R31 ;  /* 0x0000001f001f7306 */ /* 0x000e220000200c00 */
[----:B------:R-:W-:-:S02]  /*4f90*/  IADD3 R12, PT, PT, R12, -0x80, RZ ;  /* 0xffffff800c0c7810 */ /* 0x000fc40007ffe0ff */
[----:B------:R-:W-:Y:S02]  /*4fa0*/  IADD3 R14, PT, PT, R14, -0x80, RZ ;  /* 0xffffff800e0e7810 */ /* 0x000fe40007ffe0ff */
[----:B------:R-:W-:Y:S02]  /*4fb0*/  IADD3 R13, PT, PT, R13, -0x80, RZ ;  /* 0xffffff800d0d7810 */ /* 0x000fe40007ffe0ff */
[----:B------:R-:W-:Y:S01]  /*4fc0*/  IADD3 R30, PT, PT, R27, -0x80, RZ ;  /* 0xffffff801b1e7810 */ /* 0x000fe20007ffe0ff */
[----:B------:R2:W0:Y:S01]  /*4fd0*/  I2F.F16 R47, R12 ;  /* 0x0000000c002f7306 */ /* 0x0004220000200c00 */
[----:B------:R-:W-:Y:S02]  /*4fe0*/  LEA.HI R29, R16, 0xffffff80, RZ, 0x8 ;  /* 0xffffff80101d7811 */ /* 0x000fe400078f40ff */
[----:B-----5:R-:W-:Y:S02]  /*4ff0*/  LEA.HI R28, R17, 0xffffff80, RZ, 0x8 ;  /* 0xffffff80111c7811 */ /* 0x020fe400078f40ff */
[----:B------:R-:W-:-:S02]  /*5000*/  LEA.HI R27, R18, 0xffffff80, RZ, 0x8 ;  /* 0xffffff80121b7811 */ /* 0x000fc400078f40ff */
[----:B------:R-:W-:Y:S01]  /*5010*/  SHF.R.U32.HI R16, RZ, 0x10, R16 ;  /* 0x00000010ff107819 */ /* 0x000fe20000011610 */
[----:B------:R5:W0:Y:S01]  /*5020*/  I2F.F16 R44, R14 ;  /* 0x0000000e002c7306 */ /* 0x000a220000200c00 */
[--C-:B--2---:R-:W-:Y:S02]  /*5030*/  SHF.R.U32.HI R12, RZ, 0x8, R17.reuse ;  /* 0x00000008ff0c7819 */ /* 0x104fe40000011611 */
[----:B------:R-:W-:Y:S02]  /*5040*/  SHF.R.U32.HI R17, RZ, 0x10, R17 ;  /* 0x00000010ff117819 */ /* 0x000fe40000011611 */
[----:B------:R-:W-:Y:S02]  /*5050*/  LEA.HI R32, R15, 0xffffff80, RZ, 0x8 ;  /* 0xffffff800f207811 */ /* 0x000fe400078f40ff */
[----:B------:R-:W-:Y:S01]  /*5060*/  SHF.R.U32.HI R15, RZ, 0x10, R15 ;  /* 0x00000010ff0f7819 */ /* 0x000fe2000001160f */
[----:B------:R2:W0:Y:S01]  /*5070*/  I2F.F16 R50, R13 ;  /* 0x0000000d00327306 */ /* 0x0004220000200c00 */
[----:B-----5:R-:W-:-:S02]  /*5080*/  SHF.R.U32.HI R14, RZ, 0x8, R18 ;  /* 0x00000008ff0e7819 */ /* 0x020fc40000011612 */
[----:B------:R-:W-:Y:S02]  /*5090*/  SHF.R.U32.HI R18, RZ, 0x10, R18 ;  /* 0x00000010ff127819 */ /* 0x000fe40000011612 */
[----:B------:R-:W-:Y:S02]  /*50a0*/  LOP3.LUT R16, R16, 0xff, RZ, 0xc0, !PT ;  /* 0x000000ff10107812 */ /* 0x000fe400078ec0ff */
[----:B------:R-:W-:Y:S01]  /*50b0*/  LOP3.LUT R17, R17, 0xff, RZ, 0xc0, !PT ;  /* 0x000000ff11117812 */ /* 0x000fe200078ec0ff */
[----:B------:R-:W0:Y:S01]  /*50c0*/  I2F.F16 R32, R32 ;  /* 0x0000002000207306 */ /* 0x000e220000200c00 */
[--C-:B--2---:R-:W-:Y:S02]  /*50d0*/  SHF.R.U32.HI R13, RZ, 0x8, R19.reuse ;  /* 0x00000008ff0d7819 */ /* 0x104fe40000011613 */
[----:B------:R-:W-:Y:S02]  /*50e0*/  SHF.R.U32.HI R19, RZ, 0x10, R19 ;  /* 0x00000010ff137819 */ /* 0x000fe40000011613 */
[----:B------:R-:W-:-:S02]  /*50f0*/  LOP3.LUT R18, R18, 0xff, RZ, 0xc0, !PT ;  /* 0x000000ff12127812 */ /* 0x000fc400078ec0ff */
[----:B------:R-:W-:Y:S01]  /*5100*/  LOP3.LUT R19, R19, 0xff, RZ, 0xc0, !PT ;  /* 0x000000ff13137812 */ /* 0x000fe200078ec0ff */
[----:B------:R-:W2:Y:S01]  /*5110*/  I2F.F16 R30, R30 ;  /* 0x0000001e001e7306 */ /* 0x000ea20000200c00 */
        /* <DEDUP_REMOVED lines=120> */
.L_x_2073:
        /* <DEDUP_REMOVED lines=94> */
.L_x_2075:
        /* <DEDUP_REMOVED lines=91> */
.L_x_2074:
[----:B0-----:R-:W-:-:S05]  /*6430*/  IMAD.WIDE R26, R11, 0x4, R60 ;  /* 0x000000040b1a7825 */ /* 0x001fca00078e023c */
[----:B------:R-:W2:Y:S01]  /*6440*/  LDG.E.128.CONSTANT R12, desc[UR6][R26.64] ;  /* 0x000000061a0c7981 */ /* 0x000ea2000c1e9d00 */
        /* <DEDUP_REMOVED lines=197> */
.L_x_2076:
        /* <DEDUP_REMOVED lines=94> */
.L_x_2078:
        /* <DEDUP_REMOVED lines=91> */
.L_x_2077:
        /* <DEDUP_REMOVED lines=8> */
.L_x_2066:
        /* <DEDUP_REMOVED lines=10> */
.L_x_2087:
[----:B------:R-:W0:Y:S01]  /*7d50*/  LDC R11, c[0x0][0x3ac] ;  /* 0x0000eb00ff0b7b82 */ /* 0x000e220000000800 */
[----:B------:R-:W-:Y:S01]  /*7d60*/  ISETP.NE.AND P1, PT, R54, R3, PT ;  /* 0x000000033600720c */ /* 0x000fe20003f25270 */
[----:B------:R-:W2:-:S12]  /*7d70*/  LDG.E.128.CONSTANT R12, desc[UR6][R26.64] ;  /* 0x000000061a0c7981 */ /* 0x000e98000c1e9d00 */
[----:B------:R-:W-:Y:S02]  /*7d80*/  @!P1 LEA R28, R10, R1, 0x3 ;  /* 0x000000010a1c9211 */ /* 0x000fe400078e18ff */
[----:B------:R-:W-:-:S04]  /*7d90*/  @!P1 MOV R56, R58 ;  /* 0x0000003a00389202 */ /* 0x000fc80000000f00 */
[----:B------:R-:W3:Y:S01]  /*7da0*/  @!P1 LDL.64 R28, [R28+0x8] ;  /* 0x000008001c1c9983 */ /* 0x000ee20000100a00 */
[----:B0-----:R-:W-:-:S03]  /*7db0*/  IMAD.WIDE R20, R11, 0x4, R26 ;  /* 0x000000040b147825 */ /* 0x001fc600078e021a */
[----:B------:R-:W4:Y:S01]  /*7dc0*/  @!P1 LDG.E.U16.CONSTANT R25, desc[UR6][R56.64] ;  /* 0x0000000638199981 */ /* 0x000f22000c1e9500 */
[----:B------:R-:W-:-:S03]  /*7dd0*/  IMAD.WIDE R60, R11, 0x4, R20 ;  /* 0x000000040b3c7825 */ /* 0x000fc600078e0214 */
[----:B------:R-:W5:Y:S04]  /*7de0*/  LDG.E.128.CONSTANT R20, desc[UR6][R20.64] ;  /* 0x0000000614147981 */ /* 0x000f68000c1e9d00 */
[----:B------:R-:W5:Y:S01]  /*7df0*/  LDG.E.128.CONSTANT R16, desc[UR6][R60.64] ;  /* 0x000000063c107981 */ /* 0x000f62000c1e9d00 */
[----:B------:R-:W-:Y:S02]  /*7e00*/  ISETP.NE.AND P3, PT, R53, RZ, PT ;  /* 0x000000ff3500720c */ /* 0x000fe40003f65270 */
[--C-:B--2---:R-:W-:Y:S02]  /*7e10*/  SHF.R.U32.HI R24, RZ, 0x6, R12.reuse ;  /* 0x00000006ff187819 */ /* 0x104fe4000001160c */
[----:B------:R-:W-:Y:S02]  /*7e20*/  SHF.R.U32.HI R35, RZ, 0xc, R12 ;  /* 0x0000000cff237819 */ /* 0x000fe4000001160c */
[----:B------:R-:W-:-:S02]  /*7e30*/  LOP3.LUT R26, R13, 0x3f003f, RZ, 0xc0, !PT ;  /* 0x003f003f0d1a7812 */ /* 0x000fc400078ec0ff */
[----:B------:R-:W-:Y:S02]  /*7e40*/  SHF.R.U32.HI R36, RZ, 0xc, R13 ;  /* 0x0000000cff247819 */ /* 0x000fe4000001160d */
[----:B------:R-:W-:Y:S02]  /*7e50*/  LOP3.LUT R27, R14, 0x3f003f, RZ, 0xc0, !PT ;  /* 0x003f003f0e1b7812 */ /* 0x000fe400078ec0ff */
[----:B------:R-:W-:Y:S02]  /*7e60*/  SHF.R.U32.HI R38, RZ, 0xc, R14 ;  /* 0x0000000cff267819 */ /* 0x000fe4000001160e */
[--C-:B------:R-:W-:Y:S02]  /*7e70*/  SHF.R.U32.HI R40, RZ, 0xc, R15.reuse ;  /* 0x0000000cff287819 */ /* 0x100fe4000001160f */
[----:B------:R-:W-:Y:S02]  /*7e80*/  SHF.R.U32.HI R39, RZ, 0x6, R15 ;  /* 0x00000006ff277819 */ /* 0x000fe4000001160f */
[----:B---3--:R-:W-:-:S02]  /*7e90*/  @!P1 PRMT R2, R28, 0x7610, R2 ;  /* 0x000076101c029816 */ /* 0x008fc40000000002 */
[----:B----4-:R-:W-:Y:S02]  /*7ea0*/  @!P1 IADD3 R3, PT, PT, R25, R54, RZ ;  /* 0x0000003619039210 */ /* 0x010fe40007ffe0ff */
[----:B------:R-:W-:Y:S02]  /*7eb0*/  LOP3.LUT R25, R12, 0x3f003f, RZ, 0xc0, !PT ;  /* 0x003f003f0c197812 */ /* 0x000fe400078ec0ff */
[----:B------:R-:W-:Y:S02]  /*7ec0*/  SHF.R.U32.HI R12, RZ, 0x6, R13 ;  /* 0x00000006ff0c7819 */ /* 0x000fe4000001160d */
[----:B------:R-:W-:Y:S02]  /*7ed0*/  SHF.R.U32.HI R13, RZ, 0x6, R14 ;  /* 0x00000006ff0d7819 */ /* 0x000fe4000001160e */
[----:B------:R-:W-:Y:S02]  /*7ee0*/  @!P1 PRMT R2, R2, 0x7610, R28 ;  /* 0x0000761002029816 */ /* 0x000fe4000000001c */
[----:B------:R-:W-:-:S02]  /*7ef0*/  LOP3.LUT R14, R15, 0x3f003f, RZ, 0xc0, !PT ;  /* 0x003f003f0f0e7812 */ /* 0x000fc400078ec0ff */
[----:B------:R-:W-:Y:S02]  /*7f00*/  @!P1 PRMT R0, R29, 0x7610, R0 ;  /* 0x000076101d009816 */ /* 0x000fe40000000000 */
[--C-:B-----5:R-:W-:Y:S02]  /*7f10*/  SHF.R.U32.HI R15, RZ, 0x8, R16.reuse ;  /* 0x00000008ff0f7819 */ /* 0x120fe40000011610 */
[----:B------:R-:W-:Y:S02]  /*7f20*/  LOP3.LUT R32, R16, 0x3f003f, RZ, 0xc0, !PT ;  /* 0x003f003f10207812 */ /* 0x000fe400078ec0ff */
[--C-:B------:R-:W-:Y:S02]  /*7f30*/  SHF.R.U32.HI R28, RZ, 0x6, R16.reuse ;  /* 0x00000006ff1c7819 */ /* 0x100fe40000011610 */
[----:B------:R-:W-:Y:S02]  /*7f40*/  SHF.R.U32.HI R48, RZ, 0xa, R16 ;  /* 0x0000000aff307819 */ /* 0x000fe40000011610 */
[----:B------:R-:W-:-:S02]  /*7f50*/  LOP3.LUT R16, R35, 0xf000f, RZ, 0xc0, !PT ;  /* 0x000f000f23107812 */ /* 0x000fc400078ec0ff */
[----:B------:R-:W-:Y:S02]  /*7f60*/  SHF.R.U32.HI R46, RZ, 0x8, R19 ;  /* 0x00000008ff2e7819 */ /* 0x000fe40000011613 */
[----:B------:R-:W-:Y:S02]  /*7f70*/  LOP3.LUT R35, R40, 0xf000f, RZ, 0xc0, !PT ;  /* 0x000f000f28237812 */ /* 0x000fe400078ec0ff */
[----:B------:R-:W-:Y:S02]  /*7f80*/  SHF.R.U32.HI R37, RZ, 0x8, R17 ;  /* 0x00000008ff257819 */ /* 0x000fe40000011611 */
[----:B------:R-:W-:Y:S02]  /*7f90*/  LOP3.LUT R36, R36, 0xf000f, RZ, 0xc0, !PT ;  /* 0x000f000f24247812 */ /* 0x000fe400078ec0ff */
[----:B------:R-:W-:Y:S02]  /*7fa0*/  @!P1 PRMT R0, R0, 0x7610, R29 ;  /* 0x0000761000009816 */ /* 0x000fe4000000001d */
        /* <DEDUP_REMOVED lines=10> */
[----:B------:R-:W-:Y:S02]  /*8050*/  SHF.R.U32.HI R41, RZ, 0xc, R21 ;  /* 0x0000000cff297819 */ /* 0x000fe40000011615 */
[----:B------:R-:W-:Y:S02]  /*8060*/  LOP3.LUT R19, R38, 0xf000f, RZ, 0xc0, !PT ;  /* 0x000f000f26137812 */ /* 0x000fe400078ec0ff */
[----:B------:R-:W-:-:S02]  /*8070*/  LOP3.LUT R17, R16, 0x300030, R15, 0xf8, !PT ;  /* 0x0030003010117812 */ /* 0x000fc400078ef80f */
[----:B------:R-:W-:Y:S02]  /*8080*/  LOP3.LUT R46, R35, 0x300030, R46, 0xf8, !PT ;  /* 0x00300030232e7812 */ /* 0x000fe400078ef82e */
[----:B------:R-:W-:Y:S02]  /*8090*/  LOP3.LUT R16, R36, 0x300030, R37, 0xf8, !PT ;  /* 0x0030003024107812 */ /* 0x000fe400078ef825 */
[----:B------:R-:W-:Y:S02]  /*80a0*/  SHF.R.U32.HI R15, RZ, 0xc, R20 ;  /* 0x0000000cff0f7819 */ /* 0x000fe40000011614 */
[----:B------:R-:W-:Y:S02]  /*80b0*/  LOP3.LUT R38, R21, 0x3f003f, RZ, 0xc0, !PT ;  /* 0x003f003f15267812 */ /* 0x000fe400078ec0ff */
[----:B------:R-:W-:Y:S02]  /*80c0*/  SHF.R.U32.HI R35, RZ, 0x6, R21 ;  /* 0x00000006ff237819 */ /* 0x000fe40000011615 */
        /* <DEDUP_REMOVED lines=8> */
[----:B------:R-:W-:Y:S02]  /*8150*/  LOP3.LUT R48, R15, 0x300030, R48, 0xf8, !PT ;  /* 0x003000300f307812 */ /* 0x000fe400078ef830 */
[----:B------:R-:W-:Y:S02]  /*8160*/  LOP3.LUT R14, R39, 0x3f003f, RZ, 0xc0, !PT ;  /* 0x003f003f270e7812 */ /* 0x000fe400078ec0ff */
[----:B------:R-:W-:Y:S02]  /*8170*/  LOP3.LUT R15, R27, 0x64006400, RZ, 0xfc, !PT ;  /* 0x640064001b0f7812 */ /* 0x000fe400078efcff */
[----:B------:R-:W-:Y:S02]  /*8180*/  SHF.R.U32.HI R43, RZ, 0xc, R23 ;  /* 0x0000000cff2b7819 */ /* 0x000fe40000011617 */
[----:B------:R-:W-:-:S02]  /*8190*/  LOP3.LUT R25, R25, 0x64006400, RZ, 0xfc, !PT ;  /* 0x6400640019197812 */ /* 0x000fc400078efcff */
[----:B------:R-:W-:Y:S02]  /*81a0*/  LOP3.LUT R44, R19, 0x300030, R44, 0xf8, !PT ;  /* 0x00300030132c7812 */ /* 0x000fe400078ef82c */
[----:B------:R-:W-:Y:S02]  /*81b0*/  LOP3.LUT R40, R20, 0x3f003f, RZ, 0xc0, !PT ;  /* 0x003f003f14287812 */ /* 0x000fe400078ec0ff */
[----:B------:R-:W-:Y:S02]  /*81c0*/  SHF.R.U32.HI R37, RZ, 0x6, R20 ;  /* 0x00000006ff257819 */ /* 0x000fe40000011614 */
[----:B------:R-:W-:Y:S02]  /*81d0*/  LOP3.LUT R27, R12, 0x64006400, RZ, 0xfc, !PT ;  /* 0x640064000c1b7812 */ /* 0x000fe400078efcff */
[----:B------:R-:W-:Y:S02]  /*81e0*/  LOP3.LUT R20, R23, 0x3f003f, RZ, 0xc0, !PT ;  /* 0x003f003f17147812 */ /* 0x000fe400078ec0ff */
[----:B------:R-:W-:-:S02]  /*81f0*/  SHF.R.U32.HI R19, RZ, 0x6, R23 ;  /* 0x00000006ff137819 */ /* 0x000fc40000011617 */
        /* <DEDUP_REMOVED lines=117> */
.L_x_2081:
[----:B------:R-:W0:Y:S01]  /*8950*/  S2R R56, SR_CTAID.Y ;  /* 0x0000000000387919 */ /* 0x000e220000002600 */
[----:B------:R-:W0:Y:S02]  /*8960*/  LDC R55, c[0x0][0x3a8] ;  /* 0x0000ea00ff377b82 */ /* 0x000e240000000800 */
[----:B0-----:R-:W-:-:S05]  /*8970*/  IMAD R16, R56, -0x3, R55 ;  /* 0xfffffffd38107824 */ /* 0x001fca00078e0237 */
[----:B------:R-:W-:Y:S02]  /*8980*/  ISETP.NE.AND P2, PT, R16, 0x1, PT ;  /* 0x000000011000780c */ /* 0x000fe40003f45270 */
[----:B------:R-:W-:-:S04]  /*8990*/  @!P1 IADD3 R16, PT, PT, R10, 0x1, RZ ;  /* 0x000000010a109810 */ /* 0x000fc80007ffe0ff */
[----:B------:R-:W-:-:S07]  /*89a0*/  @!P1 MOV R10, R16 ;  /* 0x00000010000a9202 */ /* 0x000fce0000000f00 */
[----:B------:R-:W-:Y:S05]  /*89b0*/  @!P2 BRA `(.L_x_2082) ;  /* 0x000000040068a947 */ /* 0x000fea0003800000 */
[----:B------:R-:W-:-:S04]  /*89c0*/  PRMT R16, R52, 0x9910, RZ ;  /* 0x0000991034107816 */ /* 0x000fc800000000ff */
        /* <DEDUP_REMOVED lines=44> */
.L_x_2083:
        /* <DEDUP_REMOVED lines=45> */
.L_x_2082:
        /* <DEDUP_REMOVED lines=8> */
[----:B------:R-:W-:-:S02]  /*8fe0*/  LOP3.LUT R29, R29, 0xf000f, RZ, 0xc0, !PT ;  /* 0x000f000f1d1d7812 */ /* 0x000fc400078ec0ff */
[----:B------:R-:W-:Y:S02]  /*8ff0*/  LOP3.LUT R63, R12, 0x3f003f, RZ, 0xc0, !PT ;  /* 0x003f003f0c3f7812 */ /* 0x000fe400078ec0ff */
[----:B------:R-:W-:Y:S02]  /*9000*/  SHF.R.U32.HI R27, RZ, 0x6, R12 ;  /* 0x00000006ff1b7819 */ /* 0x000fe4000001160c */
[----:B------:R-:W-:Y:S02]  /*9010*/  LOP3.LUT R62, R14, 0x3f003f, RZ, 0xc0, !PT ;  /* 0x003f003f0e3e7812 */ /* 0x000fe400078ec0ff */
[----:B------:R-:W-:Y:S02]  /*9020*/  SHF.R.U32.HI R25, RZ, 0x6, R14 ;  /* 0x00000006ff197819 */ /* 0x000fe4000001160e */
[----:B----4-:R-:W-:Y:S02]  /*9030*/  SHF.R.U32.HI R46, RZ, 0x8, R19 ;  /* 0x00000008ff2e7819 */ /* 0x010fe40000011613 */
[----:B------:R-:W-:-:S02]  /*9040*/  LOP3.LUT R28, R15, 0x3f003f, RZ, 0xc0, !PT ;  /* 0x003f003f0f1c7812 */ /* 0x000fc400078ec0ff */
[----:B------:R-:W-:Y:S02]  /*9050*/  SHF.R.U32.HI R26, RZ, 0x6, R15 ;  /* 0x00000006ff1a7819 */ /* 0x000fe4000001160f */
[----:B------:R-:W-:Y:S02]  /*9060*/  SHF.R.U32.HI R12, RZ, 0xc, R12 ;  /* 0x0000000cff0c7819 */ /* 0x000fe4000001160c */
[----:B------:R-:W-:Y:S02]  /*9070*/  SHF.R.U32.HI R14, RZ, 0xc, R14 ;  /* 0x0000000cff0e7819 */ /* 0x000fe4000001160e */
[----:B------:R-:W-:Y:S02]  /*9080*/  SHF.R.U32.HI R42, RZ, 0x8, R17 ;  /* 0x00000008ff2a7819 */ /* 0x000fe40000011611 */
[----:B------:R-:W-:Y:S02]  /*9090*/  LOP3.LUT R15, R30, 0xf000f, RZ, 0xc0, !PT ;  /* 0x000f000f1e0f7812 */ /* 0x000fe400078ec0ff */
[----:B------:R-:W-:-:S02]  /*90a0*/  LOP3.LUT R46, R29, 0x300030, R46, 0xf8, !PT ;  /* 0x003000301d2e7812 */ /* 0x000fc400078ef82e */
[----:B------:R-:W-:Y:S02]  /*90b0*/  LOP3.LUT R39, R13, 0x3f003f, RZ, 0xc0, !PT ;  /* 0x003f003f0d277812 */ /* 0x000fe400078ec0ff */
[----:B------:R-:W-:Y:S02]  /*90c0*/  SHF.R.U32.HI R24, RZ, 0x6, R13 ;  /* 0x00000006ff187819 */ /* 0x000fe4000001160d */
[----:B------:R-:W-:Y:S02]  /*90d0*/  LOP3.LUT R33, R17, 0x3f003f, RZ, 0xc0, !PT ;  /* 0x003f003f11217812 */ /* 0x000fe400078ec0ff */
[--C-:B------:R-:W-:Y:S02]  /*90e0*/  SHF.R.U32.HI R43, RZ, 0x6, R17.reuse ;  /* 0x00000006ff2b7819 */ /* 0x100fe40000011611 */
[----:B------:R-:W-:Y:S02]  /*90f0*/  SHF.R.U32.HI R49, RZ, 0xa, R17 ;  /* 0x0000000aff317819 */ /* 0x000fe40000011611 */
[----:B---3--:R-:W-:-:S02]  /*9100*/  LOP3.LUT R29, R21, 0x3f003f, RZ, 0xc0, !PT ;  /* 0x003f003f151d7812 */ /* 0x008fc400078ec0ff */
[--C-:B------:R-:W-:Y:S02]  /*9110*/  SHF.R.U32.HI R37, RZ, 0x6, R21.reuse ;  /* 0x00000006ff257819 */ /* 0x100fe40000011615 */
[----:B------:R-:W-:Y:S02]  /*9120*/  SHF.R.U32.HI R44, RZ, 0x8, R18 ;  /* 0x00000008ff2c7819 */ /* 0x000fe40000011612 */
[----:B------:R-:W-:Y:S02]  /*9130*/  LOP3.LUT R13, R12, 0xf000f, RZ, 0xc0, !PT ;  /* 0x000f000f0c0d7812 */ /* 0x000fe400078ec0ff */
[----:B------:R-:W-:Y:S02]  /*9140*/  LOP3.LUT R17, R14, 0xf000f, RZ, 0xc0, !PT ;  /* 0x000f000f0e117812 */ /* 0x000fe400078ec0ff */
[----:B------:R-:W-:Y:S02]  /*9150*/  LOP3.LUT R42, R15, 0x300030, R42, 0xf8, !PT ;  /* 0x003000300f2a7812 */ /* 0x000fe400078ef82a */
[----:B------:R-:W-:-:S02]  /*9160*/  SHF.R.U32.HI R21, RZ, 0xc, R21 ;  /* 0x0000000cff157819 */ /* 0x000fc40000011615 */
[----:B------:R-:W-:Y:S02]  /*9170*/  LOP3.LUT R30, R22, 0x3f003f, RZ, 0xc0, !PT ;  /* 0x003f003f161e7812 */ /* 0x000fe400078ec0ff */
[----:B------:R-:W-:Y:S02]  /*9180*/  SHF.R.U32.HI R38, RZ, 0x6, R22 ;  /* 0x00000006ff267819 */ /* 0x000fe40000011616 */
[----:B------:R-:W-:Y:S02]  /*9190*/  SHF.R.U32.HI R40, RZ, 0x8, R16 ;  /* 0x00000008ff287819 */ /* 0x000fe40000011610 */
[----:B------:R-:W-:Y:S02]  /*91a0*/  LOP3.LUT R15, R20, 0x3f003f, RZ, 0xc0, !PT ;  /* 0x003f003f140f7812 */ /* 0x000fe400078ec0ff */
[----:B------:R-:W-:Y:S02]  /*91b0*/  SHF.R.U32.HI R36, RZ, 0x6, R20 ;  /* 0x00000006ff247819 */ /* 0x000fe40000011614 */
[----:B------:R-:W-:-:S02]  /*91c0*/  SHF.R.U32.HI R22, RZ, 0xc, R22 ;  /* 0x0000000cff167819 */ /* 0x000fc40000011616 */
[----:B------:R-:W-:Y:S02]  /*91d0*/  LOP3.LUT R31, R23, 0x3f003f, RZ, 0xc0, !PT ;  /* 0x003f003f171f7812 */ /* 0x000fe400078ec0ff */
[--C-:B------:R-:W-:Y:S02]  /*91e0*/  SHF.R.U32.HI R12, RZ, 0x6, R23.reuse ;  /* 0x00000006ff0c7819 */ /* 0x100fe40000011617 */
[----:B------:R-:W-:Y:S02]  /*91f0*/  SHF.R.U32.HI R20, RZ, 0xc, R20 ;  /* 0x0000000cff147819 */ /* 0x000fe40000011614 */
[----:B------:R-:W-:Y:S02]  /*9200*/  SHF.R.U32.HI R23, RZ, 0xc, R23 ;  /* 0x0000000cff177819 */ /* 0x000fe40000011617 */
[----:B------:R-:W-:Y:S02]  /*9210*/  LOP3.LUT R44, R17, 0x300030, R44, 0xf8, !PT ;  /* 0x00300030112c7812 */ /* 0x000fe400078ef82c */
[----:B------:R-:W-:-:S02]  /*9220*/  LOP3.LUT R14, R21, 0xf000f, RZ, 0xc0, !PT ;  /* 0x000f000f150e7812 */ /* 0x000fc400078ec0ff */
[----:B------:R-:W-:Y:S02]  /*9230*/  LOP3.LUT R32, R16, 0x3f003f, RZ, 0xc0, !PT ;  /* 0x003f003f10207812 */ /* 0x000fe400078ec0ff */
[--C-:B------:R-:W-:Y:S02]  /*9240*/  SHF.R.U32.HI R41, RZ, 0x6, R16.reuse ;  /* 0x00000006ff297819 */ /* 0x100fe40000011610 */
[----:B------:R-:W-:Y:S02]  /*9250*/  SHF.R.U32.HI R48, RZ, 0xa, R16 ;  /* 0x0000000aff307819 */ /* 0x000fe40000011610 */
[----:B------:R-:W-:Y:S02]  /*9260*/  SHF.R.U32.HI R50, RZ, 0xa, R18 ;  /* 0x0000000aff327819 */ /* 0x000fe40000011612 */
[----:B------:R-:W-:Y:S02]  /*9270*/  LOP3.LUT R40, R13, 0x300030, R40, 0xf8, !PT ;  /* 0x003000300d287812 */ /* 0x000fe400078ef828 */
[----:B------:R-:W-:-:S02]  /*9280*/  LOP3.LUT R17, R22, 0xf000f, RZ, 0xc0, !PT ;  /* 0x000f000f16117812 */ /* 0x000fc400078ec0ff */
[----:B------:R-:W-:Y:S02]  /*9290*/  SHF.R.U32.HI R45, RZ, 0x6, R18 ;  /* 0x00000006ff2d7819 */ /* 0x000fe40000011612 */
[--C-:B------:R-:W-:Y:S02]  /*92a0*/  SHF.R.U32.HI R47, RZ, 0x6, R19.reuse ;  /* 0x00000006ff2f7819 */ /* 0x100fe40000011613 */
[----:B------:R-:W-:Y:S02]  /*92b0*/  SHF.R.U32.HI R51, RZ, 0xa, R19 ;  /* 0x0000000aff337819 */ /* 0x000fe40000011613 */
[----:B------:R-:W-:Y:S02]  /*92c0*/  LOP3.LUT R13, R20, 0xf000f, RZ, 0xc0, !PT ;  /* 0x000f000f140d7812 */ /* 0x000fe400078ec0ff */
[----:B------:R-:W-:Y:S02]  /*92d0*/  LOP3.LUT R16, R23, 0xf000f, RZ, 0xc0, !PT ;  /* 0x000f000f17107812 */ /* 0x000fe400078ec0ff */
[----:B------:R-:W-:-:S02]  /*92e0*/  LOP3.LUT R49, R14, 0x300030, R49, 0xf8, !PT ;  /* 0x003000300e317812 */ /* 0x000fc400078ef831 */
[----:B------:R-:W-:Y:S02]  /*92f0*/  LOP3.LUT R34, R18, 0x3f003f, RZ, 0xc0, !PT ;  /* 0x003f003f12227812 */ /* 0x000fe400078ec0ff */
[----:B------:R-:W-:Y:S02]  /*9300*/  LOP3.LUT R35, R19, 0x3f003f, RZ, 0xc0, !PT ;  /* 0x003f003f13237812 */ /* 0x000fe400078ec0ff */
[----:B------:R-:W-:Y:S02]  /*9310*/  LOP3.LUT R50, R17, 0x300030, R50, 0xf8, !PT ;  /* 0x0030003011327812 */ /* 0x000fe400078ef832 */
        /* <DEDUP_REMOVED lines=121> */
.L_x_2084:
[----:B------:R-:W-:Y:S05]  /*9ab0*/  @!P2 BRA `(.L_x_2085) ;  /* 0x000000040068a947 */ /* 0x000fea0003800000 */
        /* <DEDUP_REMOVED lines=45> */
.L_x_2086:
        /* <DEDUP_REMOVED lines=45> */
.L_x_2085:
[----:B------:R-:W-:Y:S01]  /*a060*/  IADD3 R54, PT, PT, R54, 0x20, RZ ;  /* 0x0000002036367810 */ /* 0x000fe20007ffe0ff */
[----:B------:R-:W-:Y:S01]  /*a070*/  UIADD3 UR4, UPT, UPT, UR4, 0x40, URZ ;  /* 0x0000004004047890 */ /* 0x000fe2000fffe0ff */
[----:B------:R-:W-:Y:S01]  /*a080*/  IADD3 R58, P2, PT, R58, 0x80, RZ ;  /* 0x000000803a3a7810 */ /* 0x000fe20007f5e0ff */
[----:B------:R-:W-:Y:S01]  /*a090*/  IMAD.WIDE R26, R11, 0x4, R60 ;  /* 0x000000040b1a7825 */ /* 0x000fe200078e023c */
[----:B------:R-:W-:Y:S02]  /*a0a0*/  ISETP.GE.AND P1, PT, R54, R59, PT ;  /* 0x0000003b3600720c */ /* 0x000fe40003f26270 */
[----:B------:R-:W-:-:S11]  /*a0b0*/  IADD3.X R57, PT, PT, RZ, R57, RZ, P2, !PT ;  /* 0x00000039ff397210 */ /* 0x000fd600017fe4ff */
[----:B------:R-:W-:Y:S05]  /*a0c0*/  @!P1 BRA `(.L_x_2087) ;  /* 0xffffffdc00209947 */ /* 0x000fea000383ffff */
.L_x_2080:
[----:B------:R-:W0:Y:S01]  /*a0d0*/  S2R R0, SR_CTAID.X ;  /* 0x0000000000007919 */ /* 0x000e220000002500 */
[----:B------:R-:W1:Y:S01]  /*a0e0*/  LDC.64 R12, c[0x0][0x3a0] ;  /* 0x0000e800ff0c7b82 */ /* 0x000e620000000a00 */
[----:B------:R-:W-:Y:S01]  /*a0f0*/  LEA R56, R56, R56, 0x1 ;  /* 0x0000003838387211 */ /* 0x000fe200078e08ff */
        /* <DEDUP_REMOVED lines=14> */
.L_x_2091:
[----:B------:R-:W0:Y:S02]  /*a1e0*/  LDS R2, [R0] ;  /* 0x0000000000027984 */ /* 0x000e240000000800 */
[----:B0-----:R-:W-:-:S05]  /*a1f0*/  HADD2 R3, R2, R4 ;  /* 0x0000000402037230 */ /* 0x001fca0000000000 */
[----:B------:R-:W0:Y:S02]  /*a200*/  ATOMS.CAST.SPIN P1, [R0], R2, R3 ;  /* 0x000000020000758d */ /* 0x000e240001820003 */
[----:B0-----:R-:W-:Y:S05]  /*a210*/  @!P1 BRA `(.L_x_2091) ;  /* 0xfffffffc00f09947 */ /* 0x001fea000383ffff */
[----:B------:R-:W-:Y:S05]  /*a220*/  BRA `(.L_x_2089) ;  /* 0x00000000000c7947 */ /* 0x000fea0003800000 */
.L_x_2090:
[----:B------:R-:W2:Y:S02]  /*a230*/  LD.E R0, desc[UR6][R12.64] ;  /* 0x000000060c007980 */ /* 0x000ea4000c101900 */
[----:B--2---:R-:W-:-:S05]  /*a240*/  IADD3 R3, PT, PT, R4, R0, RZ ;  /* 0x0000000004037210 */ /* 0x004fca0007ffe0ff */
[----:B------:R0:W-:Y:S02]  /*a250*/  ST.E desc[UR6][R12.64], R3 ;  /* 0x000000030c007985 */ /* 0x0001e4000c101906 */
.L_x_2089:
[----:B------:R-:W-:Y:S05]  /*a260*/  BSYNC.RECONVERGENT B0 ;  /* 0x0000000000007941 */ /* 0x000fea0003800200 */
.L_x_2088:
[----:B------:R1:W-:Y:S01]  /*a270*/  ATOM.E.ADD.F16x2.RN.STRONG.GPU P1, RZ, desc[UR6][R12.64+0x4], R5 ;  /* 0x800004050cff79a2 */ /* 0x0003e2000c12e106 */
[----:B------:R-:W-:Y:S04]  /*a280*/  BSSY.RECONVERGENT B0, `(.L_x_2092) ;  /* 0x000000e000007945 */ /* 0x000fe80003800200 */
[----:B-1----:R-:W-:Y:S05]  /*a290*/  @P1 BRA `(.L_x_2093) ;  /* 0x0000000000301947 */ /* 0x002fea0003800000 */
[----:B------:R-:W1:Y:S02]  /*a2a0*/  QSPC.E.S P1, RZ, [R12+0x4] ;  /* 0x000004000cff73aa */ /* 0x000e640000020500 */
[----:B-1----:R-:W-:Y:S05]  /*a2b0*/  @!P1 BRA `(.L_x_2094) ;  /* 0x00000000001c9947 */ /* 0x002fea0003800000 */
[----:B------:R-:W-:-:S04]  /*a2c0*/  MOV R2, R12 ;  /* 0x0000000c00027202 */ /* 0x000fc80000000f00 */
[----:B------:R-:W-:-:S07]  /*a2d0*/  MOV R0, R2 ;  /* 0x0000000200007202 */ /* 0x000fce0000000f00 */
.L_x_2095:
[----:B------:R-:W0:Y:S02]  /*a2e0*/  LDS R2, [R0+0x4] ;  /* 0x0000040000027984 */ /* 0x000e240000000800 */
[----:B0-----:R-:W-:-:S05]  /*a2f0*/  HFMA2 R3, R2, 1, 1, R5 ;  /* 0x3c003c0002037831 */ /* 0x001fca0000000005 */
[----:B------:R-:W0:Y:S02]  /*a300*/  ATOMS.CAST.SPIN P1, [R0+0x4], R2, R3 ;  /* 0x000004020000758d */ /* 0x000e240001820003 */
[----:B0-----:R-:W-:Y:S05]  /*a310*/  @!P1 BRA `(.L_x_2095) ;  /* 0xfffffffc00f09947 */ /* 0x001fea000383ffff */
[----:B------:R-:W-:Y:S05]  /*a320*/  BRA `(.L_x_2093) ;  /* 0x00000000000c7947 */ /* 0x000fea0003800000 */
.L_x_2094:
[----:B------:R-:W0:Y:S02]  /*a330*/  LD.E R0, desc[UR6][R12.64+0x4] ;  /* 0x000004060c007980 */ /* 0x000e24000c101900 */
[----:B0-----:R-:W-:-:S05]  /*a340*/  IADD3 R3, PT, PT, R5, R0, RZ ;  /* 0x0000000005037210 */ /* 0x001fca0007ffe0ff */
[----:B------:R1:W-:Y:S02]  /*a350*/  ST.E desc[UR6][R12.64+0x4], R3 ;  /* 0x000004030c007985 */ /* 0x0003e4000c101906 */
.L_x_2093:
[----:B------:R-:W-:Y:S05]  /*a360*/  BSYNC.RECONVERGENT B0 ;  /* 0x0000000000007941 */ /* 0x000fea0003800200 */
.L_x_2092:
        /* <DEDUP_REMOVED lines=9> */
.L_x_2099:
[----:B------:R-:W0:Y:S02]  /*a400*/  LDS R2, [R0] ;  /* 0x0000000000027984 */ /* 0x000e240000000800 */
[----:B0-----:R-:W-:-:S05]  /*a410*/  HADD2 R3, R2, R6 ;  /* 0x0000000602037230 */ /* 0x001fca0000000000 */
[----:B------:R-:W0:Y:S02]  /*a420*/  ATOMS.CAST.SPIN P0, [R0], R2, R3 ;  /* 0x000000020000758d */ /* 0x000e240001800003 */
[----:B0-----:R-:W-:Y:S05]  /*a430*/  @!P0 BRA `(.L_x_2099) ;  /* 0xfffffffc00f08947 */ /* 0x001fea000383ffff */
[----:B------:R-:W-:Y:S05]  /*a440*/  BRA `(.L_x_2097) ;  /* 0x00000000000c7947 */ /* 0x000fea0003800000 */
.L_x_2098:
[----:B------:R-:W2:Y:S02]  /*a450*/  LD.E R0, desc[UR6][R12.64] ;  /* 0x000000060c007980 */ /* 0x000ea4000c101900 */
[----:B--2---:R-:W-:-:S05]  /*a460*/  IADD3 R3, PT, PT, R6, R0, RZ ;  /* 0x0000000006037210 */ /* 0x004fca0007ffe0ff */
[----:B------:R0:W-:Y:S02]  /*a470*/  ST.E desc[UR6][R12.64], R3 ;  /* 0x000000030c007985 */ /* 0x0001e4000c101906 */
.L_x_2097:
[----:B------:R-:W-:Y:S05]  /*a480*/  BSYNC.RECONVERGENT B0 ;  /* 0x0000000000007941 */ /* 0x000fea0003800200 */
.L_x_2096:
[----:B------:R1:W-:Y:S01]  /*a490*/  ATOM.E.ADD.F16x2.RN.STRONG.GPU P0, RZ, desc[UR6][R12.64+0x4], R7 ;  /* 0x800004070cff79a2 */ /* 0x0003e2000c10e106 */
[----:B------:R-:W-:Y:S04]  /*a4a0*/  BSSY.RECONVERGENT B0, `(.L_x_2100) ;  /* 0x000000e000007945 */ /* 0x000fe80003800200 */
[----:B-1----:R-:W-:Y:S05]  /*a4b0*/  @P0 BRA `(.L_x_2101) ;  /* 0x0000000000300947 */ /* 0x002fea0003800000 */
[----:B------:R-:W1:Y:S02]  /*a4c0*/  QSPC.E.S P0, RZ, [R12+0x4] ;  /* 0x000004000cff73aa */ /* 0x000e640000000500 */
[----:B-1----:R-:W-:Y:S05]  /*a4d0*/  @!P0 BRA `(.L_x_2102) ;  /* 0x00000000001c8947 */ /* 0x002fea0003800000 */
[----:B------:R-:W-:-:S04]  /*a4e0*/  MOV R2, R12 ;  /* 0x0000000c00027202 */ /* 0x000fc80000000f00 */
[----:B------:R-:W-:-:S07]  /*a4f0*/  MOV R0, R2 ;  /* 0x0000000200007202 */ /* 0x000fce0000000f00 */
.L_x_2103:
[----:B------:R-:W0:Y:S02]  /*a500*/  LDS R2, [R0+0x4] ;  /* 0x0000040000027984 */ /* 0x000e240000000800 */
[----:B0-----:R-:W-:-:S05]  /*a510*/  HFMA2 R3, R2, 1, 1, R7 ;  /* 0x3c003c0002037831 */ /* 0x001fca0000000007 */
[----:B------:R-:W0:Y:S02]  /*a520*/  ATOMS.CAST.SPIN P0, [R0+0x4], R2, R3 ;  /* 0x000004020000758d */ /* 0x000e240001800003 */
[----:B0-----:R-:W-:Y:S05]  /*a530*/  @!P0 BRA `(.L_x_2103) ;  /* 0xfffffffc00f08947 */ /* 0x001fea000383ffff */
[----:B------:R-:W-:Y:S05]  /*a540*/  BRA `(.L_x_2101) ;  /* 0x00000000000c7947 */ /* 0x000fea0003800000 */
.L_x_2102:
[----:B------:R-:W0:Y:S02]  /*a550*/  LD.E R0, desc[UR6][R12.64+0x4] ;  /* 0x000004060c007980 */ /* 0x000e24000c101900 */
[----:B0-----:R-:W-:-:S05]  /*a560*/  IADD3 R3, PT, PT, R7, R0, RZ ;  /* 0x0000000007037210 */ /* 0x001fca0007ffe0ff */
[----:B------:R1:W-:Y:S02]  /*a570*/  ST.E desc[UR6][R12.64+0x4], R3 ;  /* 0x000004030c007985 */ /* 0x0003e4000c101906 */
.L_x_2101:
[----:B------:R-:W-:Y:S05]  /*a580*/  BSYNC.RECONVERGENT B0 ;  /* 0x0000000000007941 */ /* 0x000fea0003800200 */
.L_x_2100:
        /* <DEDUP_REMOVED lines=10> */
.L_x_2107:
[----:B------:R-:W0:Y:S02]  /*a630*/  LDS R2, [R0] ;  /* 0x0000000000027984 */ /* 0x000e240000000800 */
[----:B0-----:R-:W-:-:S05]  /*a640*/  HADD2 R3, R2, R8 ;  /* 0x0000000802037230 */ /* 0x001fca0000000000 */
[----:B------:R-:W0:Y:S02]  /*a650*/  ATOMS.CAST.SPIN P0, [R0], R2, R3 ;  /* 0x000000020000758d */ /* 0x000e240001800003 */
[----:B0-----:R-:W-:Y:S05]  /*a660*/  @!P0 BRA `(.L_x_2107) ;  /* 0xfffffffc00f08947 */ /* 0x001fea000383ffff */
[----:B------:R-:W-:Y:S05]  /*a670*/  BRA `(.L_x_2105) ;  /* 0x00000000000c7947 */ /* 0x000fea0003800000 */
.L_x_2106:
[----:B------:R-:W2:Y:S02]  /*a680*/  LD.E R0, desc[UR6][R12.64] ;  /* 0x000000060c007980 */ /* 0x000ea4000c101900 */
[----:B--2---:R-:W-:-:S05]  /*a690*/  IADD3 R3, PT, PT, R8, R0, RZ ;  /* 0x0000000008037210 */ /* 0x004fca0007ffe0ff */
[----:B------:R0:W-:Y:S02]  /*a6a0*/  ST.E desc[UR6][R12.64], R3 ;  /* 0x000000030c007985 */ /* 0x0001e4000c101906 */
.L_x_2105:
[----:B------:R-:W-:Y:S05]  /*a6b0*/  BSYNC.RECONVERGENT B0 ;  /* 0x0000000000007941 */ /* 0x000fea0003800200 */
.L_x_2104:
[----:B------:R1:W-:Y:S02]  /*a6c0*/  ATOM.E.ADD.F16x2.RN.STRONG.GPU P0, RZ, desc[UR6][R12.64+0x4], R9 ;  /* 0x800004090cff79a2 */ /* 0x0003e4000c10e106 */
[----:B-1----:R-:W-:Y:S05]  /*a6d0*/  @P0 EXIT ;  /* 0x000000000000094d */ /* 0x002fea0003800000 */
[----:B------:R-:W1:Y:S02]  /*a6e0*/  QSPC.E.S P0, RZ, [R12+0x4] ;  /* 0x000004000cff73aa */ /* 0x000e640000000500 */
[----:B-1----:R-:W-:Y:S05]  /*a6f0*/  @!P0 BRA `(.L_x_2108) ;  /* 0x00000000001c8947 */ /* 0x002fea0003800000 */
[----:B------:R-:W-:-:S04]  /*a700*/  MOV R2, R12 ;  /* 0x0000000c00027202 */ /* 0x000fc80000000f00 */
[----:B------:R-:W-:-:S07]  /*a710*/  MOV R0, R2 ;  /* 0x0000000200007202 */ /* 0x000fce0000000f00 */
.L_x_2109:
[----:B------:R-:W0:Y:S02]  /*a720*/  LDS R2, [R0+0x4] ;  /* 0x0000040000027984 */ /* 0x000e240000000800 */
[----:B0-----:R-:W-:-:S05]  /*a730*/  HFMA2 R3, R2, 1, 1, R9 ;  /* 0x3c003c0002037831 */ /* 0x001fca0000000009 */
[----:B------:R-:W0:Y:S02]  /*a740*/  ATOMS.CAST.SPIN P0, [R0+0x4], R2, R3 ;  /* 0x000004020000758d */ /* 0x000e240001800003 */
[----:B0-----:R-:W-:Y:S05]  /*a750*/  @!P0 BRA `(.L_x_2109) ;  /* 0xfffffffc00f08947 */ /* 0x001fea000383ffff */
[----:B------:R-:W-:Y:S05]  /*a760*/  EXIT ;  /* 0x000000000000794d */ /* 0x000fea0003800000 */
.L_x_2108:
[----:B------:R-:W0:Y:S02]  /*a770*/  LD.E R0, desc[UR6][R12.64+0x4] ;  /* 0x000004060c007980 */ /* 0x000e24000c101900 */
[----:B0-----:R-:W-:-:S05]  /*a780*/  IADD3 R3, PT, PT, R9, R0, RZ ;  /* 0x0000000009037210 */ /* 0x001fca0007ffe0ff */
[----:B------:R-:W-:Y:S01]  /*a790*/  ST.E desc[UR6][R12.64+0x4], R3 ;  /* 0x000004030c007985 */ /* 0x000fe2000c101906 */
[----:B------:R-:W-:Y:S05]  /*a7a0*/  EXIT ;  /* 0x000000000000794d */ /* 0x000fea0003800000 */
.L_x_2110:
        /* <DEDUP_REMOVED lines=13> */
.L_x_5308:


//--------------------- .text._Z23gemm_half_q_half_kernelILi3ELi40ELb1ELb0ELi64EEvPK6__halfPKjS4_S2_PS0_iiiiPKtS7_iiiiiibS2_i --------------------------
	.section	.text._Z23gemm_half_q_half_kernelILi3ELi40ELb1ELb0ELi64EEvPK6__halfPKjS4_S2_PS0_iiiiPKtS7_iiiiiibS2_i,"ax",@progbits
	.align	128
        .global         _Z23gemm_half_q_half_kernelILi3ELi40ELb1ELb0ELi64EEvPK6__halfPKjS4_S2_PS0_iiiiPKtS7_iiiiiibS2_i
        .type           _Z23gemm_half_q_half_kernelILi3ELi40ELb1ELb0ELi64EEvPK6__halfPKjS4_S2_PS0_iiiiPKtS7_iiiiiibS2_i,@function
        .size           _Z23gemm_half_q_half_kernelILi3ELi40ELb1ELb0ELi64EEvPK6__halfPKjS4_S2_PS0_iiiiPKtS7_iiiiiibS2_i,(.L_x_5309 - _Z23gemm_half_q_half_kernelILi3ELi40ELb1ELb0ELi64EEvPK6__halfPKjS4_S2_PS0_iiiiPKtS7_iiiiiibS2_i)
        .other          _Z23gemm_half_q_half_kernelILi3ELi40ELb1ELb0ELi64EEvPK6__halfPKjS4_S2_PS0_iiiiPKtS7_iiiiiibS2_i,@"STO_CUDA_ENTRY STV_DEFAULT"
_Z23gemm_half_q_half_kernelILi3ELi40ELb1ELb0ELi64EEvPK6__halfPKjS4_S2_PS0_iiiiPKtS7_iiiiiibS2_i:
.text._Z23gemm_half_q_half_kernelILi3ELi40ELb1ELb0ELi64EEvPK6__halfPKjS4_S2_PS0_iiiiPKtS7_iiiiiibS2_i:
        /* <DEDUP_REMOVED lines=31> */
.L_x_2111:
        /* <DEDUP_REMOVED lines=41> */
.L_x_2117:
        /* <DEDUP_REMOVED lines=32> */
.L_x_2116:
        /* <DEDUP_REMOVED lines=20> */
.L_x_2118:
[----:B------:R-:W-:-:S13]  /*07c0*/  ISETP.EQ.AND P3, PT, R10, RZ, PT ;  /* 0x000000ff0a00720c */ /* 0x000fda0003f62270 */
[----:B------:R-:W-:Y:S05]  /*07d0*/  @!P1 BRA P3, `(.L_x_2113) ;  /* 0x0000000400789947 */ /* 0x000fea0001800000 */
.L_x_2115:
        /* <DEDUP_REMOVED lines=12> */
.L_x_2114:
        /* <DEDUP_REMOVED lines=16> */
.L_x_2121:
        /* <DEDUP_REMOVED lines=32> */
.L_x_2120:
        /* <DEDUP_REMOVED lines=21> */
.L_x_2122:
[----:B------:R-:W-:-:S13]  /*0cf0*/  ISETP.NE.OR P1, PT, R10, RZ, P1 ;  /* 0x000000ff0a00720c */ /* 0x000fda0000f25670 */
[----:B------:R-:W-:Y:S05]  /*0d00*/  @!P1 BRA `(.L_x_2113) ;  /* 0x00000000002c9947 */ /* 0x000fea0003800000 */
.L_x_2119:
        /* <DEDUP_REMOVED lines=11> */
.L_x_2113:
[----:B0-----:R-:W-:Y:S05]  /*0dc0*/  BSYNC.RECONVERGENT B0 ;  /* 0x0000000000007941 */ /* 0x001fea0003800200 */
.L_x_2112:
        /* <DEDUP_REMOVED lines=20> */
.L_x_2126:
        /* <DEDUP_REMOVED lines=15> */
.L_x_2125:
        /* <DEDUP_REMOVED lines=12> */
.L_x_2127:
[----:B------:R-:W-:-:S13]  /*10c0*/  ISETP.NE.OR P1, PT, R2, RZ, P1 ;  /* 0x000000ff0200720c */ /* 0x000fda0000f25670 */
[----:B------:R-:W-:Y:S05]  /*10d0*/  @!P1 BRA `(.L_x_2123) ;  /* 0x00000000001c9947 */ /* 0x000fea0003800000 */
.L_x_2124:
[----:B01----:R-:W0:Y:S02]  /*10e0*/  LDC.64 R6, c[0x0][0x3a0] ;  /* 0x0000e800ff067b82 */ /* 0x003e240000000a00 */
.L_x_2128:
[C---:B0-----:R-:W-:Y:S01]  /*10f0*/  IMAD.WIDE R8, R13.reuse, 0x2, R6 ;  /* 0x000000020d087825 */ /* 0x041fe200078e0206 */
[----:B------:R-:W-:Y:S02]  /*1100*/  IADD3 R2, PT, PT, R2, 0x1, RZ ;  /* 0x0000000102027810 */ /* 0x000fe40007ffe0ff */
[----:B------:R-:W-:Y:S02]  /*1110*/  IADD3 R13, PT, PT, R13, R56, RZ ;  /* 0x000000380d0d7210 */ /* 0x000fe40007ffe0ff */
[----:B------:R2:W-:Y:S01]  /*1120*/  STG.E.64 desc[UR8][R8.64], RZ ;  /* 0x000000ff08007986 */ /* 0x0005e2000c101b08 */
[----:B------:R-:W-:-:S13]  /*1130*/  ISETP.NE.AND P1, PT, R2, RZ, PT ;  /* 0x000000ff0200720c */ /* 0x000fda0003f25270 */
[----:B--2---:R-:W-:Y:S05]  /*1140*/  @P1 BRA `(.L_x_2128) ;  /* 0xfffffffc00e81947 */ /* 0x004fea000383ffff */
.L_x_2123:
[----:B-1----:R-:W1:Y:S01]  /*1150*/  LDC.64 R14, c[0x0][0x3b8] ;  /* 0x0000ee00ff0e7b82 */ /* 0x002e620000000a00 */
        /* <DEDUP_REMOVED lines=14> */
.L_x_2130:
        /* <DEDUP_REMOVED lines=44> */
.L_x_2129:
        /* <DEDUP_REMOVED lines=17> */
[----:B-----5:R-:W-:Y:S02]  /*1610*/  SHF.R.S32.HI R19, RZ, 0x5, R3 ;  /* 0x00000005ff137819 */ /* 0x020fe40000011403 */
        /* <DEDUP_REMOVED lines=9> */
.L_x_2131:
        /* <DEDUP_REMOVED lines=8> */
.L_x_2132:
        /* <DEDUP_REMOVED lines=8> */
.L_x_2133:
        /* <DEDUP_REMOVED lines=8> */
.L_x_2134:
        /* <DEDUP_REMOVED lines=8> */
.L_x_2135:
        /* <DEDUP_REMOVED lines=8> */
[----:B------:R-:W-:-:S02]  /*1930*/  MOV R10, RZ ;  /* 0x000000ff000a7202 */ /* 0x000fc40000000f00 */
[----:B------:R-:W-:Y:S01]  /*1940*/  PRMT R9, RZ, 0x5410, RZ ;  /* 0x00005410ff097816 */ /* 0x000fe200000000ff */
[----:B------:R-:W-:Y:S01]  /*1950*/  IMAD R0, R17, R56, RZ ;  /* 0x0000003811007224 */ /* 0x000fe200078e02ff */
[----:B------:R-:W-:Y:S02]  /*1960*/  PRMT R8, RZ, 0x5410, RZ ;  /* 0x00005410ff087816 */ /* 0x000fe400000000ff */
        /* <DEDUP_REMOVED lines=25> */
.L_x_2143:
[----:B------:R-:W0:Y:S01]  /*1b00*/  LDC R56, c[0x0][0x3ac] ;  /* 0x0000eb00ff387b82 */ /* 0x000e220000000800 */
[----:B------:R-:W-:Y:S02]  /*1b10*/  ISETP.NE.AND P2, PT, R52, R3, PT ;  /* 0x000000033400720c */ /* 0x000fe40003f45270 */
[----:B------:R-:W-:Y:S02]  /*1b20*/  MOV R62, R64 ;  /* 0x00000040003e7202 */ /* 0x000fe40000000f00 */
[----:B------:R-:W-:-:S05]  /*1b30*/  MOV R63, R65 ;  /* 0x00000041003f7202 */ /* 0x000fca0000000f00 */
[----:B------:R-:W2:Y:S04]  /*1b40*/  LDG.E.128.CONSTANT R12, desc[UR8][R62.64] ;  /* 0x000000083e0c7981 */ /* 0x000ea8000c1e9d00 */
[----:B------:R-:W-:Y:S02]  /*1b50*/  @!P2 MOV R29, R57 ;  /* 0x00000039001da202 */ /* 0x000fe40000000f00 */
[----:B------:R-:W-:Y:S02]  /*1b60*/  @!P2 MOV R28, R58 ;  /* 0x0000003a001ca202 */ /* 0x000fe40000000f00 */
[----:B------:R-:W-:-:S03]  /*1b70*/  @!P2 LEA R26, R10, R1, 0x3 ;  /* 0x000000010a1aa211 */ /* 0x000fc600078e18ff */
[----:B------:R-:W3:Y:S01]  /*1b80*/  @!P2 LDG.E.U16.CONSTANT R29, desc[UR8][R28.64] ;  /* 0x000000081c1da981 */ /* 0x000ee2000c1e9500 */
[----:B0-----:R-:W-:-:S03]  /*1b90*/  IMAD.WIDE R20, R56, 0x4, R62 ;  /* 0x0000000438147825 */ /* 0x001fc600078e023e */
[----:B------:R-:W4:Y:S01]  /*1ba0*/  @!P2 LDL.64 R26, [R26+0x8] ;  /* 0x000008001a1aa983 */ /* 0x000f220000100a00 */
[----:B------:R-:W-:-:S03]  /*1bb0*/  IMAD.WIDE R64, R56, 0x4, R20 ;  /* 0x0000000438407825 */ /* 0x000fc600078e0214 */
[----:B------:R-:W5:Y:S04]  /*1bc0*/  LDG.E.128.CONSTANT R20, desc[UR8][R20.64] ;  /* 0x0000000814147981 */ /* 0x000f68000c1e9d00 */
[----:B------:R-:W5:Y:S01]  /*1bd0*/  LDG.E.128.CONSTANT R16, desc[UR8][R64.64] ;  /* 0x0000000840107981 */ /* 0x000f62000c1e9d00 */
[----:B------:R-:W-:-:S04]  /*1be0*/  @!P2 IADD3 R25, PT, PT, R10, 0x1, RZ ;  /* 0x000000010a19a810 */ /* 0x000fc80007ffe0ff */
[----:B------:R-:W-:Y:S02]  /*1bf0*/  @!P2 MOV R10, R25 ;  /* 0x00000019000aa202 */ /* 0x000fe40000000f00 */
[----:B------:R-:W-:Y:S02]  /*1c00*/  ISETP.NE.AND P4, PT, R24, RZ, PT ;  /* 0x000000ff1800720c */ /* 0x000fe40003f85270 */
[----:B--2---:R-:W-:Y:S02]  /*1c10*/  SHF.R.U32.HI R30, RZ, 0xc, R13 ;  /* 0x0000000cff1e7819 */ /* 0x004fe4000001160d */
[----:B------:R-:W-:Y:S02]  /*1c20*/  LOP3.LUT R55, R12, 0x3f003f, RZ, 0xc0, !PT ;  /* 0x003f003f0c377812 */ /* 0x000fe400078ec0ff */
[----:B------:R-:W-:Y:S02]  /*1c30*/  SHF.R.U32.HI R25, RZ, 0x6, R12 ;  /* 0x00000006ff197819 */ /* 0x000fe4000001160c */
[----:B---3--:R-:W-:-:S02]  /*1c40*/  @!P2 IADD3 R3, PT, PT, R29, R52, RZ ;  /* 0x000000341d03a210 */ /* 0x008fc40007ffe0ff */
[----:B------:R-:W-:Y:S02]  /*1c50*/  SHF.R.U32.HI R29, RZ, 0xc, R12 ;  /* 0x0000000cff1d7819 */ /* 0x000fe4000001160c */
[----:B----4-:R-:W-:Y:S02]  /*1c60*/  @!P2 PRMT R0, R27, 0x7610, R0 ;  /* 0x000076101b00a816 */ /* 0x010fe40000000000 */
[----:B------:R-:W-:Y:S02]  /*1c70*/  @!P2 PRMT R2, R26, 0x7610, R2 ;  /* 0x000076101a02a816 */ /* 0x000fe40000000002 */
[----:B------:R-:W-:Y:S02]  /*1c80*/  LOP3.LUT R29, R29, 0xf000f, RZ, 0xc0, !PT ;  /* 0x000f000f1d1d7812 */ /* 0x000fe400078ec0ff */
[----:B------:R-:W-:Y:S02]  /*1c90*/  @!P2 PRMT R0, R0, 0x7610, R27 ;  /* 0x000076100000a816 */ /* 0x000fe4000000001b */
[----:B------:R-:W-:-:S02]  /*1ca0*/  LOP3.LUT R27, R13, 0x3f003f, RZ, 0xc0, !PT ;  /* 0x003f003f0d1b7812 */ /* 0x000fc400078ec0ff */
[----:B-----5:R-:W-:Y:S02]  /*1cb0*/  SHF.R.U32.HI R40, RZ, 0x8, R16 ;  /* 0x00000008ff287819 */ /* 0x020fe40000011610 */
[----:B------:R-:W-:Y:S02]  /*1cc0*/  SHF.R.U32.HI R12, RZ, 0x6, R13 ;  /* 0x00000006ff0c7819 */ /* 0x000fe4000001160d */
[----:B------:R-:W-:Y:S02]  /*1cd0*/  @!P2 PRMT R2, R2, 0x7610, R26 ;  /* 0x000076100202a816 */ /* 0x000fe4000000001a */
[----:B------:R-:W-:Y:S02]  /*1ce0*/  LOP3.LUT R28, R14, 0x3f003f, RZ, 0xc0, !PT ;  /* 0x003f003f0e1c7812 */ /* 0x000fe400078ec0ff */
[--C-:B------:R-:W-:Y:S02]  /*1cf0*/  SHF.R.U32.HI R13, RZ, 0x6, R14.reuse ;  /* 0x00000006ff0d7819 */ /* 0x100fe4000001160e */
[----:B------:R-:W-:-:S02]  /*1d00*/  SHF.R.U32.HI R31, RZ, 0xc, R14 ;  /* 0x0000000cff1f7819 */ /* 0x000fc4000001160e */
[--C-:B------:R-:W-:Y:S02]  /*1d10*/  SHF.R.U32.HI R42, RZ, 0x8, R17.reuse ;  /* 0x00000008ff2a7819 */ /* 0x100fe40000011611 */
[----:B------:R-:W-:Y:S02]  /*1d20*/  LOP3.LUT R33, R17, 0x3f003f, RZ, 0xc0, !PT ;  /* 0x003f003f11217812 */ /* 0x000fe400078ec0ff */
[--C-:B------:R-:W-:Y:S02]  /*1d30*/  SHF.R.U32.HI R43, RZ, 0x6, R17.reuse ;  /* 0x00000006ff2b7819 */ /* 0x100fe40000011611 */
[----:B------:R-:W-:Y:S02]  /*1d40*/  SHF.R.U32.HI R49, RZ, 0xa, R17 ;  /* 0x0000000aff317819 */ /* 0x000fe40000011611 */
[----:B------:R-:W-:Y:S02]  /*1d50*/  LOP3.LUT R26, R15, 0x3f003f, RZ, 0xc0, !PT ;  /* 0x003f003f0f1a7812 */ /* 0x000fe400078ec0ff */
[----:B------:R-:W-:-:S02]  /*1d60*/  SHF.R.U32.HI R14, RZ, 0x6, R15 ;  /* 0x00000006ff0e7819 */ /* 0x000fc4000001160f */
[----:B------:R-:W-:Y:S02]  /*1d70*/  SHF.R.U32.HI R36, RZ, 0xc, R15 ;  /* 0x0000000cff247819 */ /* 0x000fe4000001160f */
[----:B------:R-:W-:Y:S02]  /*1d80*/  LOP3.LUT R40, R29, 0x300030, R40, 0xf8, !PT ;  /* 0x003000301d287812 */ /* 0x000fe400078ef828 */
[----:B------:R-:W-:Y:S02]  /*1d90*/  LOP3.LUT R17, R30, 0xf000f, RZ, 0xc0, !PT ;  /* 0x000f000f1e117812 */ /* 0x000fe400078ec0ff */
[--C-:B------:R-:W-:Y:S02]  /*1da0*/  SHF.R.U32.HI R44, RZ, 0x8, R18.reuse ;  /* 0x00000008ff2c7819 */ /* 0x100fe40000011612 */
        /* <DEDUP_REMOVED lines=8> */
[----:B------:R-:W-:Y:S02]  /*1e30*/  SHF.R.U32.HI R21, RZ, 0xc, R21 ;  /* 0x0000000cff157819 */ /* 0x000fe40000011615 */
[----:B------:R-:W-:Y:S02]  /*1e40*/  SHF.R.U32.HI R22, RZ, 0xc, R22 ;  /* 0x0000000cff167819 */ /* 0x000fe40000011616 */
        /* <DEDUP_REMOVED lines=8> */
[----:B------:R-:W-:Y:S02]  /*1ed0*/  SHF.R.U32.HI R48, RZ, 0xa, R16 ;  /* 0x0000000aff307819 */ /* 0x000fe40000011610 */
[----:B------:R-:W-:-:S02]  /*1ee0*/  LOP3.LUT R19, R36, 0xf000f, RZ, 0xc0, !PT ;  /* 0x000f000f24137812 */ /* 0x000fc400078ec0ff */
[----:B------:R-:W-:Y:S02]  /*1ef0*/  LOP3.LUT R15, R15, 0xf000f, RZ, 0xc0, !PT ;  /* 0x000f000f0f0f7812 */ /* 0x000fe400078ec0ff */
[----:B------:R-:W-:Y:S02]  /*1f00*/  LOP3.LUT R42, R17, 0x300030, R42, 0xf8, !PT ;  /* 0x00300030112a7812 */ /* 0x000fe400078ef82a */
[----:B------:R-:W-:Y:S02]  /*1f10*/  SHF.R.U32.HI R36, RZ, 0x6, R20 ;  /* 0x00000006ff247819 */ /* 0x000fe40000011614 */
[----:B------:R-:W-:Y:S02]  /*1f20*/  LOP3.LUT R16, R21, 0xf000f, RZ, 0xc0, !PT ;  /* 0x000f000f15107812 */ /* 0x000fe400078ec0ff */
[----:B------:R-:W-:Y:S02]  /*1f30*/  LOP3.LUT R17, R22, 0xf000f, RZ, 0xc0, !PT ;  /* 0x000f000f16117812 */ /* 0x000fe400078ec0ff */
[----:B------:R-:W-:-:S02]  /*1f40*/  LOP3.LUT R18, R18, 0xf000f, RZ, 0xc0, !PT ;  /* 0x000f000f12127812 */ /* 0x000fc400078ec0ff */
[----:B------:R-:W-:Y:S02]  /*1f50*/  SHF.R.U32.HI R39, RZ, 0x6, R23 ;  /* 0x00000006ff277819 */ /* 0x000fe40000011617 */
[----:B------:R-:W-:Y:S02]  /*1f60*/  LOP3.LUT R44, R31, 0x300030, R44, 0xf8, !PT ;  /* 0x003000301f2c7812 */ /* 0x000fe400078ef82c */
[----:B------:R-:W-:Y:S02]  /*1f70*/  LOP3.LUT R48, R15, 0x300030, R48, 0xf8, !PT ;  /* 0x003000300f307812 */ /* 0x000fe400078ef830 */
        /* <DEDUP_REMOVED lines=84> */
[----:B------:R-:W0:Y:S02]  /*24c0*/  LDS.128 R12, [UR4] ;  /* 0x00000004ff0c7984 */ /* 0x000e240008000c00 */
[-C--:B0-----:R-:W-:Y:S02]  /*24d0*/  HFMA2 R16, R55, R12.reuse, RZ ;  /* 0x0000000c37107231 */ /* 0x081fe400000000ff */
[----:B------:R-:W-:Y:S02]  /*24e0*/  HFMA2 R66, R20, R12, RZ ;  /* 0x0000000c14427231 */ /* 0x000fe400000000ff */
[-C--:B------:R-:W-:Y:S02]  /*24f0*/  HFMA2 R16, R23, R13.reuse, R16 ;  /* 0x0000000d17107231 */ /* 0x080fe40000000010 */
[----:B------:R-:W-:Y:S02]  /*2500*/  HFMA2 R66, R25, R13, R66 ;  /* 0x0000000d19427231 */ /* 0x000fe40000000042 */
[----:B------:R-:W-:-:S02]  /*2510*/  HFMA2 R16, R28, R14, R16 ;  /* 0x0000000e1c107231 */ /* 0x000fc40000000010 */
[----:B------:R-:W-:Y:S02]  /*2520*/  HFMA2 R66, R29, R14, R66 ;  /* 0x0000000e1d427231 */ /* 0x000fe40000000042 */
[-C--:B------:R-:W-:Y:S02]  /*2530*/  HFMA2 R61, R36, R15.reuse, R16 ;  /* 0x0000000f243d7231 */ /* 0x080fe40000000010 */
[----:B------:R-:W0:Y:S01]  /*2540*/  LDS.128 R16, [UR4+0x10] ;  /* 0x00001004ff107984 */ /* 0x000e220008000c00 */
[----:B------:R-:W-:Y:S02]  /*2550*/  HFMA2 R66, R37, R15, R66 ;  /* 0x0000000f25427231 */ /* 0x000fe40000000042 */
[-C--:B0-----:R-:W-:Y:S02]  /*2560*/  HFMA2 R61, R32, R16.reuse, R61 ;  /* 0x00000010203d7231 */ /* 0x081fe4000000003d */
        /* <DEDUP_REMOVED lines=31> */
.L_x_2137:
[----:B------:R-:W-:Y:S05]  /*2760*/  @!P2 BRA `(.L_x_2138) ;  /* 0x000000040060a947 */ /* 0x000fea0003800000 */
[----:B------:R-:W-:-:S04]  /*2770*/  PRMT R12, R11, 0x9910, RZ ;  /* 0x000099100b0c7816 */ /* 0x000fc800000000ff */
[----:B------:R-:W-:-:S13]  /*2780*/  ISETP.NE.AND P3, PT, R12, RZ, PT ;  /* 0x000000ff0c00720c */ /* 0x000fda0003f65270 */
[----:B------:R-:W-:Y:S05]  /*2790*/  @!P3 BRA `(.L_x_2139) ;  /* 0x0000000000a8b947 */ /* 0x000fea0003800000 */
[----:B------:R-:W0:Y:S02]  /*27a0*/  LDS.128 R12, [UR4+0x80] ;  /* 0x00008004ff0c7984 */ /* 0x000e240008000c00 */
        /* <DEDUP_REMOVED lines=41> */
.L_x_2139:
        /* <DEDUP_REMOVED lines=43> */
.L_x_2138:
        /* <DEDUP_REMOVED lines=19> */
[----:B----4-:R-:W-:Y:S02]  /*2e20*/  SHF.R.U32.HI R40, RZ, 0x8, R16 ;  /* 0x00000008ff287819 */ /* 0x010fe40000011610 */
[----:B------:R-:W-:-:S02]  /*2e30*/  SHF.R.U32.HI R44, RZ, 0x8, R18 ;  /* 0x00000008ff2c7819 */ /* 0x000fc40000011612 */
[----:B------:R-:W-:Y:S02]  /*2e40*/  LOP3.LUT R29, R29, 0xf000f, RZ, 0xc0, !PT ;  /* 0x000f000f1d1d7812 */ /* 0x000fe400078ec0ff */
[--C-:B------:R-:W-:Y:S02]  /*2e50*/  SHF.R.U32.HI R42, RZ, 0x8, R17.reuse ;  /* 0x00000008ff2a7819 */ /* 0x100fe40000011611 */
[----:B------:R-:W-:Y:S02]  /*2e60*/  LOP3.LUT R33, R17, 0x3f003f, RZ, 0xc0, !PT ;  /* 0x003f003f11217812 */ /* 0x000fe400078ec0ff */
[--C-:B------:R-:W-:Y:S02]  /*2e70*/  SHF.R.U32.HI R43, RZ, 0x6, R17.reuse ;  /* 0x00000006ff2b7819 */ /* 0x100fe40000011611 */
[----:B------:R-:W-:Y:S02]  /*2e80*/  SHF.R.U32.HI R49, RZ, 0xa, R17 ;  /* 0x0000000aff317819 */ /* 0x000fe40000011611 */
[----:B------:R-:W-:-:S02]  /*2e90*/  LOP3.LUT R40, R15, 0x300030, R40, 0xf8, !PT ;  /* 0x003000300f287812 */ /* 0x000fc400078ef828 */
[----:B------:R-:W-:Y:S02]  /*2ea0*/  LOP3.LUT R44, R29, 0x300030, R44, 0xf8, !PT ;  /* 0x003000301d2c7812 */ /* 0x000fe400078ef82c */
[----:B------:R-:W-:Y:S02]  /*2eb0*/  LOP3.LUT R34, R18, 0x3f003f, RZ, 0xc0, !PT ;  /* 0x003f003f12227812 */ /* 0x000fe400078ec0ff */
[--C-:B------:R-:W-:Y:S02]  /*2ec0*/  SHF.R.U32.HI R45, RZ, 0x6, R18.reuse ;  /* 0x00000006ff2d7819 */ /* 0x100fe40000011612 */
[----:B------:R-:W-:Y:S02]  /*2ed0*/  SHF.R.U32.HI R50, RZ, 0xa, R18 ;  /* 0x0000000aff327819 */ /* 0x000fe40000011612 */
[----:B------:R-:W-:Y:S02]  /*2ee0*/  SHF.R.U32.HI R46, RZ, 0x8, R19 ;  /* 0x00000008ff2e7819 */ /* 0x000fe40000011613 */
[----:B---3--:R-:W-:-:S02]  /*2ef0*/  SHF.R.U32.HI R15, RZ, 0xc, R20 ;  /* 0x0000000cff0f7819 */ /* 0x008fc40000011614 */
[----:B------:R-:W-:Y:S02]  /*2f00*/  LOP3.LUT R17, R36, 0xf000f, RZ, 0xc0, !PT ;  /* 0x000f000f24117812 */ /* 0x000fe400078ec0ff */
[----:B------:R-:W-:Y:S02]  /*2f10*/  LOP3.LUT R29, R21, 0x3f003f, RZ, 0xc0, !PT ;  /* 0x003f003f151d7812 */ /* 0x000fe400078ec0ff */
[--C-:B------:R-:W-:Y:S02]  /*2f20*/  SHF.R.U32.HI R37, RZ, 0x6, R21.reuse ;  /* 0x00000006ff257819 */ /* 0x100fe40000011615 */
[----:B------:R-:W-:Y:S02]  /*2f30*/  LOP3.LUT R30, R22, 0x3f003f, RZ, 0xc0, !PT ;  /* 0x003f003f161e7812 */ /* 0x000fe400078ec0ff */
[----:B------:R-:W-:Y:S02]  /*2f40*/  SHF.R.U32.HI R38, RZ, 0x6, R22 ;  /* 0x00000006ff267819 */ /* 0x000fe40000011616 */
[----:B------:R-:W-:-:S02]  /*2f50*/  SHF.R.U32.HI R21, RZ, 0xc, R21 ;  /* 0x0000000cff157819 */ /* 0x000fc40000011615 */
[----:B------:R-:W-:Y:S02]  /*2f60*/  SHF.R.U32.HI R22, RZ, 0xc, R22 ;  /* 0x0000000cff167819 */ /* 0x000fe40000011616 */
[----:B------:R-:W-:Y:S02]  /*2f70*/  SHF.R.U32.HI R18, RZ, 0xc, R23 ;  /* 0x0000000cff127819 */ /* 0x000fe40000011617 */
[----:B------:R-:W-:Y:S02]  /*2f80*/  LOP3.LUT R31, R31, 0xf000f, RZ, 0xc0, !PT ;  /* 0x000f000f1f1f7812 */ /* 0x000fe400078ec0ff */
[----:B------:R-:W-:Y:S02]  /*2f90*/  LOP3.LUT R32, R16, 0x3f003f, RZ, 0xc0, !PT ;  /* 0x003f003f10207812 */ /* 0x000fe400078ec0ff */
[--C-:B------:R-:W-:Y:S02]  /*2fa0*/  SHF.R.U32.HI R41, RZ, 0x6, R16.reuse ;  /* 0x00000006ff297819 */ /* 0x100fe40000011610 */
[----:B------:R-:W-:-:S02]  /*2fb0*/  SHF.R.U32.HI R48, RZ, 0xa, R16 ;  /* 0x0000000aff307819 */ /* 0x000fc40000011610 */
[----:B------:R-:W-:Y:S02]  /*2fc0*/  LOP3.LUT R15, R15, 0xf000f, RZ, 0xc0, !PT ;  /* 0x000f000f0f0f7812 */ /* 0x000fe400078ec0ff */
[----:B------:R-:W-:Y:S02]  /*2fd0*/  LOP3.LUT R46, R17, 0x300030, R46, 0xf8, !PT ;  /* 0x00300030112e7812 */ /* 0x000fe400078ef82e */
[--C-:B------:R-:W-:Y:S02]  /*2fe0*/  SHF.R.U32.HI R47, RZ, 0x6, R19.reuse ;  /* 0x00000006ff2f7819 */ /* 0x100fe40000011613 */
[----:B------:R-:W-:Y:S02]  /*2ff0*/  SHF.R.U32.HI R51, RZ, 0xa, R19 ;  /* 0x0000000aff337819 */ /* 0x000fe40000011613 */
[----:B------:R-:W-:Y:S02]  /*3000*/  SHF.R.U32.HI R36, RZ, 0x6, R20 ;  /* 0x00000006ff247819 */ /* 0x000fe40000011614 */
[----:B------:R-:W-:-:S02]  /*3010*/  LOP3.LUT R16, R21, 0xf000f, RZ, 0xc0, !PT ;  /* 0x000f000f15107812 */ /* 0x000fc400078ec0ff */
[----:B------:R-:W-:Y:S02]  /*3020*/  LOP3.LUT R17, R22, 0xf000f, RZ, 0xc0, !PT ;  /* 0x000f000f16117812 */ /* 0x000fe400078ec0ff */
[----:B------:R-:W-:Y:S02]  /*3030*/  LOP3.LUT R18, R18, 0xf000f, RZ, 0xc0, !PT ;  /* 0x000f000f12127812 */ /* 0x000fe400078ec0ff */
[----:B------:R-:W-:Y:S02]  /*3040*/  SHF.R.U32.HI R39, RZ, 0x6, R23 ;  /* 0x00000006ff277819 */ /* 0x000fe40000011617 */
[----:B------:R-:W-:Y:S02]  /*3050*/  LOP3.LUT R42, R31, 0x300030, R42, 0xf8, !PT ;  /* 0x003000301f2a7812 */ /* 0x000fe400078ef82a */
[----:B------:R-:W-:Y:S02]  /*3060*/  LOP3.LUT R48, R15, 0x300030, R48, 0xf8, !PT ;  /* 0x003000300f307812 */ /* 0x000fe400078ef830 */
[----:B------:R-:W-:-:S02]  /*3070*/  LOP3.LUT R31, R23, 0x3f003f, RZ, 0xc0, !PT ;  /* 0x003f003f171f7812 */ /* 0x000fc400078ec0ff */
[----:B------:R-:W-:Y:S02]  /*3080*/  LOP3.LUT R35, R19, 0x3f003f, RZ, 0xc0, !PT ;  /* 0x003f003f13237812 */ /* 0x000fe400078ec0ff */
[----:B------:R-:W-:Y:S02]  /*3090*/  LOP3.LUT R15, R20, 0x3f003f, RZ, 0xc0, !PT ;  /* 0x003f003f140f7812 */ /* 0x000fe400078ec0ff */
        /* <DEDUP_REMOVED lines=122> */
.L_x_2140:
        /* <DEDUP_REMOVED lines=46> */
.L_x_2142:
        /* <DEDUP_REMOVED lines=43> */
.L_x_2141:
        /* <DEDUP_REMOVED lines=8> */
.L_x_2136:
        /* <DEDUP_REMOVED lines=10> */
.L_x_2157:
        /* <DEDUP_REMOVED lines=12> */
[----:B------:R-:W-:Y:S02]  /*3fb0*/  LOP3.LUT R26, R14, 0xf000f, RZ, 0xc0, !PT ;  /* 0x000f000f0e1a7812 */ /* 0x000fe400078ec0ff */
[----:B------:R-:W-:-:S02]  /*3fc0*/  SHF.R.U32.HI R29, RZ, 0x8, R14 ;  /* 0x00000008ff1d7819 */ /* 0x000fc4000001160e */
[----:B------:R-:W-:Y:S02]  /*3fd0*/  SHF.R.U32.HI R12, RZ, 0x8, R12 ;  /* 0x00000008ff0c7819 */ /* 0x000fe4000001160c */
[----:B---3--:R-:W-:Y:S02]  /*3fe0*/  @!P1 PRMT R0, R23, 0x7610, R0 ;  /* 0x0000761017009816 */ /* 0x008fe40000000000 */
[----:B------:R-:W-:Y:S02]  /*3ff0*/  @!P1 PRMT R2, R22, 0x7610, R2 ;  /* 0x0000761016029816 */ /* 0x000fe40000000002 */
[----:B------:R-:W-:Y:S02]  /*4000*/  @!P1 PRMT R0, R0, 0x7610, R23 ;  /* 0x0000761000009816 */ /* 0x000fe40000000017 */
[----:B------:R-:W-:Y:S02]  /*4010*/  LOP3.LUT R23, R13, 0xf000f0, RZ, 0xc0, !PT ;  /* 0x00f000f00d177812 */ /* 0x000fe400078ec0ff */
[----:B------:R-:W-:-:S02]  /*4020*/  SHF.R.U32.HI R33, RZ, 0x8, R15 ;  /* 0x00000008ff217819 */ /* 0x000fc4000001160f */
[----:B------:R-:W-:Y:S02]  /*4030*/  LOP3.LUT R27, R14, 0xf000f0, RZ, 0xc0, !PT ;  /* 0x00f000f00e1b7812 */ /* 0x000fe400078ec0ff */
[----:B------:R-:W-:Y:S02]  /*4040*/  @!P1 PRMT R2, R2, 0x7610, R22 ;  /* 0x0000761002029816 */ /* 0x000fe40000000016 */
        /* <DEDUP_REMOVED lines=27> */
[----:B------:R-:W-:Y:S02]  /*4200*/  HFMA2 R29, R30, R17.H0_H0, -72, -72 ;  /* 0xd480d4801e1d7431 */ /* 0x000fe40000040011 */
[----:B------:R-:W-:-:S02]  /*4210*/  HADD2 R30, R31, -1032, -1032 ;  /* 0xe408e4081f1e7430 */ /* 0x000fc40000000000 */
[-C--:B------:R-:W-:Y:S02]  /*4220*/  HFMA2 R25, R20, R17.reuse.H0_H0, -72, -72 ;  /* 0xd480d48014197431 */ /* 0x080fe40000040011 */
[-C--:B------:R-:W-:Y:S02]  /*4230*/  HFMA2 R31, R32, R17.reuse.H0_H0, -72, -72 ;  /* 0xd480d480201f7431 */ /* 0x080fe40000040011 */
[-C--:B------:R-:W-:Y:S02]  /*4240*/  HFMA2 R35, R36, R17.reuse.H0_H0, -72, -72 ;  /* 0xd480d48024237431 */ /* 0x080fe40000040011 */
[----:B------:R-:W-:Y:S02]  /*4250*/  HFMA2 R37, R38, R17.H0_H0, -72, -72 ;  /* 0xd480d48026257431 */ /* 0x000fe40000040011 */
[----:B------:R-:W-:Y:S02]  /*4260*/  HADD2 R39, R16, -1032, -1032 ;  /* 0xe408e40810277430 */ /* 0x000fe40000000000 */
[----:B------:R-:W-:-:S02]  /*4270*/  HADD2 R26, R22, -1032, -1032 ;  /* 0xe408e408161a7430 */ /* 0x000fc40000000000 */
[-C--:B------:R-:W-:Y:S02]  /*4280*/  HFMA2 R27, R14, R17.reuse.H0_H0, -72, -72 ;  /* 0xd480d4800e1b7431 */ /* 0x080fe40000040011 */
[----:B------:R-:W-:Y:S02]  /*4290*/  HADD2 R28, R28, -1032, -1032 ;  /* 0xe408e4081c1c7430 */ /* 0x000fe40000000000 */
[----:B------:R-:W-:Y:S02]  /*42a0*/  HADD2 R32, R13, -1032, -1032 ;  /* 0xe408e4080d207430 */ /* 0x000fe40000000000 */
[----:B------:R-:W-:Y:S02]  /*42b0*/  HFMA2 R33, R12, R17.H0_H0, -72, -72 ;  /* 0xd480d4800c217431 */ /* 0x000fe40000040011 */
[----:B------:R-:W-:Y:S02]  /*42c0*/  HADD2 R34, R15, -1032, -1032 ;  /* 0xe408e4080f227430 */ /* 0x000fe40000000000 */
[----:B------:R-:W-:-:S02]  /*42d0*/  HADD2 R36, R23, -1032, -1032 ;  /* 0xe408e40817247430 */ /* 0x000fc40000000000 */
[----:B------:R-:W-:Y:S02]  /*42e0*/  HADD2 R38, R40, -1032, -1032 ;  /* 0xe408e40828267430 */ /* 0x000fe40000000000 */
[----:B------:R-:W-:Y:S01]  /*42f0*/  HFMA2 R20, R44, R17.H0_H0, -72, -72 ;  /* 0xd480d4802c147431 */ /* 0x000fe20000040011 */
[----:B0-----:R-:W-:Y:S06]  /*4300*/  @!P3 BRA `(.L_x_2145) ;  /* 0x000000040068b947 */ /* 0x001fec0003800000 */
[----:B------:R-:W0:Y:S01]  /*4310*/  LDS.64 R14, [UR4+-0xa0] ;  /* 0xffff6004ff0e7984 */ /* 0x000e220008000a00 */
[----:B------:R-:W-:Y:S02]  /*4320*/  HADD2.F32 R46, -RZ, R26.H0_H0 ;  /* 0x2000001aff2e7230 */ /* 0x000fe40000004100 */
[--C-:B------:R-:W-:Y:S01]  /*4330*/  HADD2.F32 R12, -RZ, R39.reuse.H0_H0 ;  /* 0x20000027ff0c7230 */ /* 0x100fe20000004100 */
        /* <DEDUP_REMOVED lines=8> */
[C---:B------:R-:W-:Y:S01]  /*43c0*/  FFMA.FTZ R47, R13.reuse, R46, RZ ;  /* 0x0000002e0d2f7223 */ /* 0x040fe200000100ff */
[----:B------:R-:W-:Y:S01]  /*43d0*/  FFMA.FTZ R12, R12, R13, RZ ;  /* 0x0000000d0c0c7223 */ /* 0x000fe200000100ff */
[C---:B------:R-:W-:Y:S01]  /*43e0*/  FFMA.FTZ R16, R13.reuse, R16, RZ ;  /* 0x000000100d107223 */ /* 0x040fe200000100ff */
[----:B------:R-:W-:Y:S02]  /*43f0*/  HADD2.F32 R40, -RZ, R15.H0_H0 ;  /* 0x2000000fff287230 */ /* 0x000fe40000004100 */
[----:B------:R-:W-:Y:S01]  /*4400*/  FFMA.FTZ R49, R13, R14, RZ ;  /* 0x0000000e0d317223 */ /* 0x000fe200000100ff */
        /* <DEDUP_REMOVED lines=24> */
[----:B-1----:R-:W-:Y:S02]  /*4590*/  HADD2.F32 R15, -RZ, R22.H0_H0 ;  /* 0x20000016ff0f7230 */ /* 0x002fe40000004100 */
[----:B------:R-:W-:Y:S02]  /*45a0*/  HADD2.F32 R45, -RZ, R36.H0_H0 ;  /* 0x20000024ff2d7230 */ /* 0x000fe40000004100 */
[----:B------:R-:W-:-:S02]  /*45b0*/  HADD2.F32 R47, -RZ, R38.H0_H0 ;  /* 0x20000026ff2f7230 */ /* 0x000fc40000004100 */
[----:B------:R-:W-:Y:S01]  /*45c0*/  FFMA.FTZ R14, R14, R15, R43 ;  /* 0x0000000f0e0e7223 */ /* 0x000fe2000001002b */
[C---:B------:R-:W-:Y:S01]  /*45d0*/  FFMA.FTZ R43, R15.reuse, R40, R16 ;  /* 0x000000280f2b7223 */ /* 0x040fe20000010010 */
[C---:B------:R-:W-:Y:S01]  /*45e0*/  FFMA.FTZ R44, R15.reuse, R45, R44 ;  /* 0x0000002d0f2c7223 */ /* 0x040fe2000001002c */
[----:B------:R-:W-:Y:S02]  /*45f0*/  HADD2.F32 R22, -RZ, R22.H1_H1 ;  /* 0x30000016ff167230 */ /* 0x000fe40000004100 */
[----:B------:R-:W-:Y:S01]  /*4600*/  FFMA.FTZ R46, R15, R47, R46 ;  /* 0x0000002f0f2e7223 */ /* 0x000fe2000001002e */
[----:B------:R-:W-:Y:S02]  /*4610*/  HADD2.F32 R13, -RZ, R32.H1_H1 ;  /* 0x30000020ff0d7230 */ /* 0x000fe40000004100 */
[----:B------:R-:W-:Y:S02]  /*4620*/  HADD2.F32 R15, -RZ, R34.H1_H1 ;  /* 0x30000022ff0f7230 */ /* 0x000fe40000004100 */
        /* <DEDUP_REMOVED lines=9> */
[----:B------:R-:W-:Y:S02]  /*46c0*/  HADD2.F32 R23, -RZ, R23.H1_H1 ;  /* 0x30000017ff177230 */ /* 0x000fe40000004100 */
        /* <DEDUP_REMOVED lines=30> */
.L_x_2145:
[----:B------:R-:W-:Y:S02]  /*48b0*/  @!P1 MOV R10, R42 ;  /* 0x0000002a000a9202 */ /* 0x000fe40000000f00 */
[----:B-----5:R-:W-:Y:S01]  /*48c0*/  @!P1 IADD3 R3, PT, PT, R41, R52, RZ ;  /* 0x0000003429039210 */ /* 0x020fe20007ffe0ff */
[----:B------:R-:W-:Y:S06]  /*48d0*/  @!P2 BRA `(.L_x_2146) ;  /* 0x0000000800e0a947 */ /* 0x000fec0003800000 */
[----:B------:R-:W-:-:S04]  /*48e0*/  PRMT R12, R11, 0x9910, RZ ;  /* 0x000099100b0c7816 */ /* 0x000fc800000000ff */
        /* <DEDUP_REMOVED lines=92> */
.L_x_2147:
        /* <DEDUP_REMOVED lines=15> */
[----:B------:R-:W-:Y:S01]  /*4fa0*/  FFMA.FTZ R13, R13, R41, RZ ;  /* 0x000000290d0d7223 */ /* 0x000fe200000100ff */
[----:B------:R-:W-:-:S02]  /*4fb0*/  HADD2.F32 R26, -RZ, R26.H1_H1 ;  /* 0x3000001aff1a7230 */ /* 0x000fc40000004100 */
[-C--:B------:R-:W-:Y:S01]  /*4fc0*/  FFMA.FTZ R15, R15, R41.reuse, RZ ;  /* 0x000000290f0f7223 */ /* 0x080fe200000100ff */
[----:B------:R-:W-:Y:S02]  /*4fd0*/  HADD2.F32 R14, -RZ, R27.H0_H0 ;  /* 0x2000001bff0e7230 */ /* 0x000fe40000004100 */
[----:B------:R-:W-:Y:S01]  /*4fe0*/  FFMA.FTZ R39, R12, R41, RZ ;  /* 0x000000290c277223 */ /* 0x000fe200000100ff */
[----:B------:R-:W-:Y:S02]  /*4ff0*/  HADD2.F32 R12, -RZ, R25.H0_H0 ;  /* 0x20000019ff0c7230 */ /* 0x000fe40000004100 */
[-C--:B------:R-:W-:Y:S01]  /*5000*/  FFMA.FTZ R13, R26, R42.reuse, R13 ;  /* 0x0000002a1a0d7223 */ /* 0x080fe2000001000d */
[----:B------:R-:W-:Y:S02]  /*5010*/  HADD2.F32 R26, -RZ, R29.H0_H0 ;  /* 0x2000001dff1a7230 */ /* 0x000fe40000004100 */
[-C--:B------:R-:W-:Y:S01]  /*5020*/  FFMA.FTZ R39, R44, R42.reuse, R39 ;  /* 0x0000002a2c277223 */ /* 0x080fe20000010027 */
        /* <DEDUP_REMOVED lines=67> */
.L_x_2146:
[----:B------:R-:W0:Y:S02]  /*5460*/  LDC R56, c[0x0][0x3ac] ;  /* 0x0000eb00ff387b82 */ /* 0x000e240000000800 */
[----:B0-----:R-:W-:-:S05]  /*5470*/  IMAD.WIDE R62, R56, 0x4, R62 ;  /* 0x00000004383e7825 */ /* 0x001fca00078e023e */
[----:B------:R-:W2:Y:S02]  /*5480*/  LDG.E.128.CONSTANT R12, desc[UR8][R62.64] ;  /* 0x000000083e0c7981 */ /* 0x000ea4000c1e9d00 */
[----:B--2---:R-:W-:Y:S02]  /*5490*/  LOP3.LUT R23, R13, 0xf000f0, RZ, 0xc0, !PT ;  /* 0x00f000f00d177812 */ /* 0x004fe400078ec0ff */
[C---:B------:R-:W-:Y:S02]  /*54a0*/  LOP3.LUT R16, R12.reuse, 0xf000f, RZ, 0xc0, !PT ;  /* 0x000f000f0c107812 */ /* 0x040fe400078ec0ff */
[----:B------:R-:W-:Y:S02]  /*54b0*/  LOP3.LUT R20, R12, 0xf000f0, RZ, 0xc0, !PT ;  /* 0x00f000f00c147812 */ /* 0x000fe400078ec0ff */
[----:B------:R-:W-:Y:S02]  /*54c0*/  SHF.R.U32.HI R25, RZ, 0x8, R13 ;  /* 0x00000008ff197819 */ /* 0x000fe4000001160d */
[----:B------:R-:W-:-:S02]  /*54d0*/  LOP3.LUT R26, R14, 0xf000f, RZ, 0xc0, !PT ;  /* 0x000f000f0e1a7812 */ /* 0x000fc400078ec0ff */
[----:B------:R-:W-:Y:S02]  /*54e0*/  SHF.R.U32.HI R29, RZ, 0x8, R14 ;  /* 0x00000008ff1d7819 */ /* 0x000fe4000001160e */
[----:B------:R-:W-:Y:S02]  /*54f0*/  SHF.R.U32.HI R12, RZ, 0x8, R12 ;  /* 0x00000008ff0c7819 */ /* 0x000fe4000001160c */
[----:B------:R-:W-:Y:S02]  /*5500*/  SHF.R.U32.HI R33, RZ, 0x8, R15 ;  /* 0x00000008ff217819 */ /* 0x000fe4000001160f */
        /* <DEDUP_REMOVED lines=12> */
[C---:B------:R-:W-:Y:S02]  /*55d0*/  LOP3.LUT R26, R33.reuse, 0xf000f, RZ, 0xc0, !PT ;  /* 0x000f000f211a7812 */ /* 0x040fe400078ec0ff */
        /* <DEDUP_REMOVED lines=26> */
[----:B------:R-:W-:-:S02]  /*5780*/  HFMA2 R33, R12, R17.H0_H0, -72, -72 ;  /* 0xd480d4800c217431 */ /* 0x000fc40000040011 */
[----:B------:R-:W-:Y:S02]  /*5790*/  HADD2 R34, R15, -1032, -1032 ;  /* 0xe408e4080f227430 */ /* 0x000fe40000000000 */
[----:B------:R-:W-:Y:S02]  /*57a0*/  HADD2 R36, R23, -1032, -1032 ;  /* 0xe408e40817247430 */ /* 0x000fe40000000000 */
[----:B------:R-:W-:Y:S02]  /*57b0*/  HADD2 R38, R40, -1032, -1032 ;  /* 0xe408e40828267430 */ /* 0x000fe40000000000 */
[----:B------:R-:W-:Y:S01]  /*57c0*/  HFMA2 R20, R42, R17.H0_H0, -72, -72 ;  /* 0xd480d4802a147431 */ /* 0x000fe20000040011 */
        /* <DEDUP_REMOVED lines=91> */
.L_x_2148:
[----:B------:R-:W-:Y:S05]  /*5d80*/  @!P2 BRA `(.L_x_2149) ;  /* 0x0000000800e0a947 */ /* 0x000fea0003800000 */
        /* <DEDUP_REMOVED lines=93> */
.L_x_2150:
        /* <DEDUP_REMOVED lines=91> */
.L_x_2149:
[----:B------:R-:W-:-:S05]  /*6910*/  IMAD.WIDE R62, R56, 0x4, R62 ;  /* 0x00000004383e7825 */ /* 0x000fca00078e023e */
        /* <DEDUP_REMOVED lines=144> */
.L_x_2151:
        /* <DEDUP_REMOVED lines=94> */
.L_x_2153:
        /* <DEDUP_REMOVED lines=91> */
.L_x_2152:
[----:B------:R-:W-:-:S05]  /*7db0*/  IMAD.WIDE R62, R56, 0x4, R62 ;  /* 0x00000004383e7825 */ /* 0x000fca00078e023e */
[----:B------:R-:W2:Y:S02]  /*7dc0*/  LDG.E.128.CONSTANT R12, desc[UR8][R62.64] ;  /* 0x000000083e0c7981 */ /* 0x000ea4000c1e9d00 */
[----:B--2---:R-:W-:Y:S02]  /*7dd0*/  LOP3.LUT R23, R13, 0xf000f0, RZ, 0xc0, !PT ;  /* 0x00f000f00d177812 */ /* 0x004fe400078ec0ff */
[----:B------:R-:W-:Y:S02]  /*7de0*/  SHF.R.U32.HI R31, RZ, 0x8, R13 ;  /* 0x00000008ff1f7819 */ /* 0x000fe4000001160d */
[----:B------:R-:W-:Y:S02]  /*7df0*/  SHF.R.U32.HI R35, RZ, 0x8, R14 ;  /* 0x00000008ff237819 */ /* 0x000fe4000001160e */
[----:B------:R-:W-:Y:S02]  /*7e00*/  LOP3.LUT R25, R15, 0xf000f0, RZ, 0xc0, !PT ;  /* 0x00f000f00f197812 */ /* 0x000fe400078ec0ff */
[----:B------:R-:W-:-:S02]  /*7e10*/  LOP3.LUT R22, R13, 0xf000f, RZ, 0xc0, !PT ;  /* 0x000f000f0d167812 */ /* 0x000fc400078ec0ff */
[----:B------:R-:W-:Y:S02]  /*7e20*/  SHF.R.U32.HI R37, RZ, 0x8, R15 ;  /* 0x00000008ff257819 */ /* 0x000fe4000001160f */
[C---:B------:R-:W-:Y:S02]  /*7e30*/  LOP3.LUT R33, R14.reuse, 0xf000f, RZ, 0xc0, !PT ;  /* 0x000f000f0e217812 */ /* 0x040fe400078ec0ff */
[----:B------:R-:W-:Y:S02]  /*7e40*/  LOP3.LUT R13, R14, 0xf000f0, RZ, 0xc0, !PT ;  /* 0x00f000f00e0d7812 */ /* 0x000fe400078ec0ff */
[----:B------:R-:W-:Y:S02]  /*7e50*/  LOP3.LUT R36, R15, 0xf000f, RZ, 0xc0, !PT ;  /* 0x000f000f0f247812 */ /* 0x000fe400078ec0ff */
[----:B------:R-:W-:Y:S02]  /*7e60*/  LOP3.LUT R14, R23, 0x64006400, RZ, 0xfc, !PT ;  /* 0x64006400170e7812 */ /* 0x000fe400078efcff */
[----:B------:R-:W-:-:S02]  /*7e70*/  LOP3.LUT R15, R31, 0xf000f0, RZ, 0xc0, !PT ;  /* 0x00f000f01f0f7812 */ /* 0x000fc400078ec0ff */
[----:B------:R-:W-:Y:S02]  /*7e80*/  LOP3.LUT R34, R25, 0x64006400, RZ, 0xfc, !PT ;  /* 0x6400640019227812 */ /* 0x000fe400078efcff */
[----:B------:R-:W-:Y:S02]  /*7e90*/  LOP3.LUT R23, R35, 0xf000f0, RZ, 0xc0, !PT ;  /* 0x00f000f023177812 */ /* 0x000fe400078ec0ff */
[C---:B------:R-:W-:Y:S01]  /*7ea0*/  LOP3.LUT R16, R12.reuse, 0xf000f, RZ, 0xc0, !PT ;  /* 0x000f000f0c107812 */ /* 0x040fe200078ec0ff */
[----:B------:R-:W-:Y:S01]  /*7eb0*/  HFMA2 R27, R34, R17.H0_H0, -72, -72 ;  /* 0xd480d480221b7431 */ /* 0x000fe20000040011 */
[----:B------:R-:W-:Y:S02]  /*7ec0*/  LOP3.LUT R20, R12, 0xf000f0, RZ, 0xc0, !PT ;  /* 0x00f000f00c147812 */ /* 0x000fe400078ec0ff */
[----:B------:R-:W-:Y:S02]  /*7ed0*/  LOP3.LUT R25, R37, 0xf000f0, RZ, 0xc0, !PT ;  /* 0x00f000f025197812 */ /* 0x000fe400078ec0ff */
[----:B------:R-:W-:-:S02]  /*7ee0*/  SHF.R.U32.HI R12, RZ, 0x8, R12 ;  /* 0x00000008ff0c7819 */ /* 0x000fc4000001160c */
[----:B------:R-:W-:Y:S02]  /*7ef0*/  LOP3.LUT R30, R15, 0x64006400, RZ, 0xfc, !PT ;  /* 0x640064000f1e7812 */ /* 0x000fe400078efcff */
[----:B------:R-:W-:Y:S02]  /*7f00*/  LOP3.LUT R32, R23, 0x64006400, RZ, 0xfc, !PT ;  /* 0x6400640017207812 */ /* 0x000fe400078efcff */
[----:B------:R-:W-:Y:S01]  /*7f10*/  LOP3.LUT R26, R13, 0x64006400, RZ, 0xfc, !PT ;  /* 0x640064000d1a7812 */ /* 0x000fe200078efcff */
[-C--:B------:R-:W-:Y:S01]  /*7f20*/  HFMA2 R29, R30, R17.reuse.H0_H0, -72, -72 ;  /* 0xd480d4801e1d7431 */ /* 0x080fe20000040011 */
[----:B------:R-:W-:Y:S01]  /*7f30*/  LOP3.LUT R38, R25, 0x64006400, RZ, 0xfc, !PT ;  /* 0x6400640019267812 */ /* 0x000fe200078efcff */
        /* <DEDUP_REMOVED lines=120> */
.L_x_2154:
        /* <DEDUP_REMOVED lines=94> */
.L_x_2156:
[----:B------:R-:W-:Y:S05]  /*8ca0*/  @P0 BRA `(.L_x_2155) ;  /* 0x0000000400680947 */ /* 0x000fea0003800000 */
[----:B------:R-:W0:Y:S01]  /*8cb0*/  LDS.64 R12, [UR4+0x90] ;  /* 0x00009004ff0c7984 */ /* 0x000e220008000a00 */
[----:B------:R-:W-:Y:S02]  /*8cc0*/  HADD2.F32 R14, -RZ, R34.H0_H0 ;  /* 0x20000022ff0e7230 */ /* 0x000fe40000004100 */
[----:B------:R-:W-:Y:S01]  /*8cd0*/  HADD2.F32 R15, -RZ, R35.H0_H0 ;  /* 0x20000023ff0f7230 */ /* 0x000fe20000004100 */
[----:B------:R-:W1:Y:S01]  /*8ce0*/  LDS.64 R16, [UR4+0x98] ;  /* 0x00009804ff107984 */ /* 0x000e620008000a00 */
        /* <DEDUP_REMOVED lines=8> */
[----:B------:R-:W-:Y:S02]  /*8d70*/  HADD2.F32 R33, -RZ, R33.H1_H1 ;  /* 0x30000021ff217230 */ /* 0x000fe40000004100 */
[----:B------:R-:W-:Y:S02]  /*8d80*/  HADD2.F32 R39, -RZ, R39.H1_H1 ;  /* 0x30000027ff277230 */ /* 0x000fe40000004100 */
[----:B------:R-:W-:Y:S01]  /*8d90*/  FFMA.FTZ R12, R12, R40, RZ ;  /* 0x000000280c0c7223 */ /* 0x000fe200000100ff */
[----:B------:R-:W-:-:S02]  /*8da0*/  HADD2.F32 R13, -RZ, R20.H0_H0 ;  /* 0x20000014ff0d7230 */ /* 0x000fc40000004100 */
[-C--:B------:R-:W-:Y:S01]  /*8db0*/  FFMA.FTZ R42, R33, R41.reuse, R42 ;  /* 0x00000029212a7223 */ /* 0x080fe2000001002a */
[----:B------:R-:W-:Y:S02]  /*8dc0*/  HADD2.F32 R33, -RZ, R34.H1_H1 ;  /* 0x30000022ff217230 */ /* 0x000fe40000004100 */
[-C--:B------:R-:W-:Y:S01]  /*8dd0*/  FFMA.FTZ R12, R39, R41.reuse, R12 ;  /* 0x00000029270c7223 */ /* 0x080fe2000001000c */
[----:B------:R-:W-:Y:S02]  /*8de0*/  HADD2.F32 R39, -RZ, R35.H1_H1 ;  /* 0x30000023ff277230 */ /* 0x000fe40000004100 */
        /* <DEDUP_REMOVED lines=70> */
.L_x_2155:
[----:B------:R-:W-:Y:S01]  /*9250*/  IADD3 R52, PT, PT, R52, 0x20, RZ ;  /* 0x0000002034347810 */ /* 0x000fe20007ffe0ff */
[----:B------:R-:W-:Y:S01]  /*9260*/  UIADD3 UR4, UPT, UPT, UR4, 0x40, URZ ;  /* 0x0000004004047890 */ /* 0x000fe2000fffe0ff */
[----:B------:R-:W-:Y:S01]  /*9270*/  IADD3 R18, P3, PT, R18, 0x80, RZ ;  /* 0x0000008012127810 */ /* 0x000fe20007f7e0ff */
[----:B------:R-:W-:Y:S01]  /*9280*/  IMAD.WIDE R62, R56, 0x4, R62 ;  /* 0x00000004383e7825 */ /* 0x000fe200078e023e */
[----:B------:R-:W-:Y:S02]  /*9290*/  ISETP.GE.AND P1, PT, R52, R21, PT ;  /* 0x000000153400720c */ /* 0x000fe40003f26270 */
[----:B------:R-:W-:-:S11]  /*92a0*/  IADD3.X R19, PT, PT, RZ, R19, RZ, P3, !PT ;  /* 0x00000013ff137210 */ /* 0x000fd60001ffe4ff */
[----:B------:R-:W-:Y:S05]  /*92b0*/  @!P1 BRA `(.L_x_2157) ;  /* 0xffffffac000c9947 */ /* 0x000fea000383ffff */
.L_x_2144:
        /* <DEDUP_REMOVED lines=10> */
.L_x_2161:
[----:B------:R-:W0:Y:S02]  /*9360*/  LDS R2, [R0] ;  /* 0x0000000000027984 */ /* 0x000e240000000800 */
[----:B0-----:R-:W-:-:S05]  /*9370*/  HFMA2 R3, R2, 1, 1, R4 ;  /* 0x3c003c0002037831 */ /* 0x001fca0000000004 */
[----:B------:R-:W0:Y:S02]  /*9380*/  ATOMS.CAST.SPIN P0, [R0], R2, R3 ;  /* 0x000000020000758d */ /* 0x000e240001800003 */
[----:B0-----:R-:W-:Y:S05]  /*9390*/  @!P0 BRA `(.L_x_2161) ;  /* 0xfffffffc00f08947 */ /* 0x001fea000383ffff */
[----:B------:R-:W-:Y:S05]  /*93a0*/  BRA `(.L_x_2159) ;  /* 0x00000000000c7947 */ /* 0x000fea0003800000 */
.L_x_2160:
[----:B------:R-:W2:Y:S02]  /*93b0*/  LD.E R0, desc[UR8][R10.64] ;  /* 0x000000080a007980 */ /* 0x000ea4000c101900 */
[----:B--2---:R-:W-:-:S05]  /*93c0*/  IADD3 R3, PT, PT, R4, R0, RZ ;  /* 0x0000000004037210 */ /* 0x004fca0007ffe0ff */
[----:B------:R0:W-:Y:S02]  /*93d0*/  ST.E desc[UR8][R10.64], R3 ;  /* 0x000000030a007985 */ /* 0x0001e4000c101908 */
.L_x_2159:
[----:B------:R-:W-:Y:S05]  /*93e0*/  BSYNC.RECONVERGENT B0 ;  /* 0x0000000000007941 */ /* 0x000fea0003800200 */
.L_x_2158:
[----:B------:R1:W-:Y:S01]  /*93f0*/  ATOM.E.ADD.F16x2.RN.STRONG.GPU P0, RZ, desc[UR8][R10.64+0x4], R5 ;  /* 0x800004050aff79a2 */ /* 0x0003e2000c10e108 */
[----:B------:R-:W-:Y:S04]  /*9400*/  BSSY.RECONVERGENT B0, `(.L_x_2162) ;  /* 0x000000e000007945 */ /* 0x000fe80003800200 */
[----:B-1----:R-:W-:Y:S05]  /*9410*/  @P0 BRA `(.L_x_2163) ;  /* 0x0000000000300947 */ /* 0x002fea0003800000 */
[----:B------:R-:W1:Y:S02]  /*9420*/  QSPC.E.S P0, RZ, [R10+0x4] ;  /* 0x000004000aff73aa */ /* 0x000e640000000500 */
[----:B-1----:R-:W-:Y:S05]  /*9430*/  @!P0 BRA `(.L_x_2164) ;  /* 0x00000000001c8947 */ /* 0x002fea0003800000 */
[----:B------:R-:W-:-:S04]  /*9440*/  MOV R2, R10 ;  /* 0x0000000a00027202 */ /* 0x000fc80000000f00 */
[----:B------:R-:W-:-:S07]  /*9450*/  MOV R0, R2 ;  /* 0x0000000200007202 */ /* 0x000fce0000000f00 */
.L_x_2165:
[----:B------:R-:W0:Y:S02]  /*9460*/  LDS R2, [R0+0x4] ;  /* 0x0000040000027984 */ /* 0x000e240000000800 */
[----:B0-----:R-:W-:-:S05]  /*9470*/  HADD2 R3, R2, R5 ;  /* 0x0000000502037230 */ /* 0x001fca0000000000 */
[----:B------:R-:W0:Y:S02]  /*9480*/  ATOMS.CAST.SPIN P0, [R0+0x4], R2, R3 ;  /* 0x000004020000758d */ /* 0x000e240001800003 */
[----:B0-----:R-:W-:Y:S05]  /*9490*/  @!P0 BRA `(.L_x_2165) ;  /* 0xfffffffc00f08947 */ /* 0x001fea000383ffff */
[----:B------:R-:W-:Y:S05]  /*94a0*/  BRA `(.L_x_2163) ;  /* 0x00000000000c7947 */ /* 0x000fea0003800000 */
.L_x_2164:
[----:B------:R-:W0:Y:S02]  /*94b0*/  LD.E R0, desc[UR8][R10.64+0x4] ;  /* 0x000004080a007980 */ /* 0x000e24000c101900 */
[----:B0-----:R-:W-:-:S05]  /*94c0*/  IADD3 R3, PT, PT, R5, R0, RZ ;  /* 0x0000000005037210 */ /* 0x001fca0007ffe0ff */
[----:B------:R1:W-:Y:S02]  /*94d0*/  ST.E desc[UR8][R10.64+0x4], R3 ;  /* 0x000004030a007985 */ /* 0x0003e4000c101908 */
.L_x_2163:
[----:B------:R-:W-:Y:S05]  /*94e0*/  BSYNC.RECONVERGENT B0 ;  /* 0x0000000000007941 */ /* 0x000fea0003800200 */
.L_x_2162:
        /* <DEDUP_REMOVED lines=9> */
.L_x_2169:
[----:B------:R-:W0:Y:S02]  /*9580*/  LDS R2, [R0] ;  /* 0x0000000000027984 */ /* 0x000e240000000800 */
[----:B0-----:R-:W-:-:S05]  /*9590*/  HFMA2 R3, R2, 1, 1, R6 ;  /* 0x3c003c0002037831 */ /* 0x001fca0000000006 */
[----:B------:R-:W0:Y:S02]  /*95a0*/  ATOMS.CAST.SPIN P0, [R0], R2, R3 ;  /* 0x000000020000758d */ /* 0x000e240001800003 */
[----:B0-----:R-:W-:Y:S05]  /*95b0*/  @!P0 BRA `(.L_x_2169) ;  /* 0xfffffffc00f08947 */ /* 0x001fea000383ffff */
[----:B------:R-:W-:Y:S05]  /*95c0*/  BRA `(.L_x_2167) ;  /* 0x00000000000c7947 */ /* 0x000fea0003800000 */
.L_x_2168:
[----:B------:R-:W2:Y:S02]  /*95d0*/  LD.E R0, desc[UR8][R10.64] ;  /* 0x000000080a007980 */ /* 0x000ea4000c101900 */
[----:B--2---:R-:W-:-:S05]  /*95e0*/  IADD3 R3, PT, PT, R6, R0, RZ ;  /* 0x0000000006037210 */ /* 0x004fca0007ffe0ff */
[----:B------:R0:W-:Y:S02]  /*95f0*/  ST.E desc[UR8][R10.64], R3 ;  /* 0x000000030a007985 */ /* 0x0001e4000c101908 */
.L_x_2167:
[----:B------:R-:W-:Y:S05]  /*9600*/  BSYNC.RECONVERGENT B0 ;  /* 0x0000000000007941 */ /* 0x000fea0003800200 */
.L_x_2166:
[----:B------:R1:W-:Y:S01]  /*9610*/  ATOM.E.ADD.F16x2.RN.STRONG.GPU P0, RZ, desc[UR8][R10.64+0x4], R7 ;  /* 0x800004070aff79a2 */ /* 0x0003e2000c10e108 */
[----:B------:R-:W-:Y:S04]  /*9620*/  BSSY.RECONVERGENT B0, `(.L_x_2170) ;  /* 0x000000e000007945 */ /* 0x000fe80003800200 */
[----:B-1----:R-:W-:Y:S05]  /*9630*/  @P0 BRA `(.L_x_2171) ;  /* 0x0000000000300947 */ /* 0x002fea0003800000 */
[----:B------:R-:W1:Y:S02]  /*9640*/  QSPC.E.S P0, RZ, [R10+0x4] ;  /* 0x000004000aff73aa */ /* 0x000e640000000500 */
[----:B-1----:R-:W-:Y:S05]  /*9650*/  @!P0 BRA `(.L_x_2172) ;  /* 0x00000000001c8947 */ /* 0x002fea0003800000 */
[----:B------:R-:W-:-:S04]  /*9660*/  MOV R2, R10 ;  /* 0x0000000a00027202 */ /* 0x000fc80000000f00 */
[----:B------:R-:W-:-:S07]  /*9670*/  MOV R0, R2 ;  /* 0x0000000200007202 */ /* 0x000fce0000000f00 */
.L_x_2173:
[----:B------:R-:W0:Y:S02]  /*9680*/  LDS R2, [R0+0x4] ;  /* 0x0000040000027984 */ /* 0x000e240000000800 */
[----:B0-----:R-:W-:-:S05]  /*9690*/  HADD2 R3, R2, R7 ;  /* 0x0000000702037230 */ /* 0x001fca0000000000 */
[----:B------:R-:W0:Y:S02]  /*96a0*/  ATOMS.CAST.SPIN P0, [R0+0x4], R2, R3 ;  /* 0x000004020000758d */ /* 0x000e240001800003 */
[----:B0-----:R-:W-:Y:S05]  /*96b0*/  @!P0 BRA `(.L_x_2173) ;  /* 0xfffffffc00f08947 */ /* 0x001fea000383ffff */
[----:B------:R-:W-:Y:S05]  /*96c0*/  BRA `(.L_x_2171) ;  /* 0x00000000000c7947 */ /* 0x000fea0003800000 */
.L_x_2172:
[----:B------:R-:W0:Y:S02]  /*96d0*/  LD.E R0, desc[UR8][R10.64+0x4] ;  /* 0x000004080a007980 */ /* 0x000e24000c101900 */
[----:B0-----:R-:W-:-:S05]  /*96e0*/  IADD3 R3, PT, PT, R7, R0, RZ ;  /* 0x0000000007037210 */ /* 0x001fca0007ffe0ff */
[----:B------:R1:W-:Y:S02]  /*96f0*/  ST.E desc[UR8][R10.64+0x4], R3 ;  /* 0x000004030a007985 */ /* 0x0003e4000c101908 */
.L_x_2171:
[----:B------:R-:W-:Y:S05]  /*9700*/  BSYNC.RECONVERGENT B0 ;  /* 0x0000000000007941 */ /* 0x000fea0003800200 */
.L_x_2170:
        /* <DEDUP_REMOVED lines=10> */
.L_x_2177:
[----:B------:R-:W0:Y:S02]  /*97b0*/  LDS R2, [R0] ;  /* 0x0000000000027984 */ /* 0x000e240000000800 */
[----:B0-----:R-:W-:-:S05]  /*97c0*/  HFMA2 R3, R2, 1, 1, R8 ;  /* 0x3c003c0002037831 */ /* 0x001fca0000000008 */
[----:B------:R-:W0:Y:S02]  /*97d0*/  ATOMS.CAST.SPIN P0, [R0], R2, R3 ;  /* 0x000000020000758d */ /* 0x000e240001800003 */
[----:B0-----:R-:W-:Y:S05]  /*97e0*/  @!P0 BRA `(.L_x_2177) ;  /* 0xfffffffc00f08947 */ /* 0x001fea000383ffff */
[----:B------:R-:W-:Y:S05]  /*97f0*/  BRA `(.L_x_2175) ;  /* 0x00000000000c7947 */ /* 0x000fea0003800000 */
.L_x_2176:
[----:B------:R-:W2:Y:S02]  /*9800*/  LD.E R0, desc[UR8][R10.64] ;  /* 0x000000080a007980 */ /* 0x000ea4000c101900 */
[----:B--2---:R-:W-:-:S05]  /*9810*/  IADD3 R3, PT, PT, R8, R0, RZ ;  /* 0x0000000008037210 */ /* 0x004fca0007ffe0ff */
[----:B------:R0:W-:Y:S02]  /*9820*/  ST.E desc[UR8][R10.64], R3 ;  /* 0x000000030a007985 */ /* 0x0001e4000c101908 */
.L_x_2175:
[----:B------:R-:W-:Y:S05]  /*9830*/  BSYNC.RECONVERGENT B0 ;  /* 0x0000000000007941 */ /* 0x000fea0003800200 */
.L_x_2174:
[----:B------:R1:W-:Y:S02]  /*9840*/  ATOM.E.ADD.F16x2.RN.STRONG.GPU P0, RZ, desc[UR8][R10.64+0x4], R9 ;  /* 0x800004090aff79a2 */ /* 0x0003e4000c10e108 */
[----:B-1----:R-:W-:Y:S05]  /*9850*/  @P0 EXIT ;  /* 0x000000000000094d */ /* 0x002fea0003800000 */
[----:B------:R-:W1:Y:S02]  /*9860*/  QSPC.E.S P0, RZ, [R10+0x4] ;  /* 0x000004000aff73aa */ /* 0x000e640000000500 */
[----:B-1----:R-:W-:Y:S05]  /*9870*/  @!P0 BRA `(.L_x_2178) ;  /* 0x00000000001c8947 */ /* 0x002fea0003800000 */
[----:B------:R-:W-:-:S04]  /*9880*/  MOV R2, R10 ;  /* 0x0000000a00027202 */ /* 0x000fc80000000f00 */
[----:B------:R-:W-:-:S07]  /*9890*/  MOV R0, R2 ;  /* 0x0000000200007202 */ /* 0x000fce0000000f00 */
.L_x_2179:
[----:B------:R-:W0:Y:S02]  /*98a0*/  LDS R2, [R0+0x4] ;  /* 0x0000040000027984 */ /* 0x000e240000000800 */
[----:B0-----:R-:W-:-:S05]  /*98b0*/  HADD2 R3, R2, R9 ;  /* 0x0000000902037230 */ /* 0x001fca0000000000 */
[----:B------:R-:W0:Y:S02]  /*98c0*/  ATOMS.CAST.SPIN P0, [R0+0x4], R2, R3 ;  /* 0x000004020000758d */ /* 0x000e240001800003 */
[----:B0-----:R-:W-:Y:S05]  /*98d0*/  @!P0 BRA `(.L_x_2179) ;  /* 0xfffffffc00f08947 */ /* 0x001fea000383ffff */
[----:B------:R-:W-:Y:S05]  /*98e0*/  EXIT ;  /* 0x000000000000794d */ /* 0x000fea0003800000 */
.L_x_2178:
[----:B------:R-:W0:Y:S02]  /*98f0*/  LD.E R0, desc[UR8][R10.64+0x4] ;  /* 0x000004080a007980 */ /* 0x000e24000c101900 */
[----:B0-----:R-:W-:-:S05]  /*9900*/  IADD3 R3, PT, PT, R9, R0, RZ ;  /* 0x0000000009037210 */ /* 0x001fca0007ffe0ff */
[----:B------:R-:W-:Y:S01]  /*9910*/  ST.E desc[UR8][R10.64+0x4], R3 ;  /* 0x000004030a007985 */ /* 0x000fe2000c101908 */
[----:B------:R-:W-:Y:S05]  /*9920*/  EXIT ;  /* 0x000000000000794d */ /* 0x000fea0003800000 */
.L_x_2180:
        /* <DEDUP_REMOVED lines=13> */
.L_x_5309:


//--------------------- .text._Z23gemm_half_q_half_kernelILi3ELi10ELb1ELb0ELi64EEvPK6__halfPKjS4_S2_PS0_iiiiPKtS7_iiiiiibS2_i --------------------------
	.section	.text._Z23gemm_half_q_half_kernelILi3ELi10ELb1ELb0ELi64EEvPK6__halfPKjS4_S2_PS0_iiiiPKtS7_iiiiiibS2_i,"ax",@progbits
	.align	128
        .global         _Z23gemm_half_q_half_kernelILi3ELi10ELb1ELb0ELi64EEvPK6__halfPKjS4_S2_PS0_iiiiPKtS7_iiiiiibS2_i
        .type           _Z23gemm_half_q_half_kernelILi3ELi10ELb1ELb0ELi64EEvPK6__halfPKjS4_S2_PS0_iiiiPKtS7_iiiiiibS2_i,@function
        .size           _Z23gemm_half_q_half_kernelILi3ELi10ELb1ELb0ELi64EEvPK6__halfPKjS4_S2_PS0_iiiiPKtS7_iiiiiibS2_i,(.L_x_5310 - _Z23gemm_half_q_half_kernelILi3ELi10ELb1ELb0ELi64EEvPK6__halfPKjS4_S2_PS0_iiiiPKtS7_iiiiiibS2_i)
        .other          _Z23gemm_half_q_half_kernelILi3ELi10ELb1ELb0ELi64EEvPK6__halfPKjS4_S2_PS0_iiiiPKtS7_iiiiiibS2_i,@"STO_CUDA_ENTRY STV_DEFAULT"
_Z23gemm_half_q_half_kernelILi3ELi10ELb1ELb0ELi64EEvPK6__halfPKjS4_S2_PS0_iiiiPKtS7_iiiiiibS2_i:
.text._Z23gemm_half_q_half_kernelILi3ELi10ELb1ELb0ELi64EEvPK6__halfPKjS4_S2_PS0_iiiiPKtS7_iiiiiibS2_i:
        /* <DEDUP_REMOVED lines=30> */
.L_x_2181:
        /* <DEDUP_REMOVED lines=41> */
.L_x_2187:
        /* <DEDUP_REMOVED lines=32> */
.L_x_2186:
        /* <DEDUP_REMOVED lines=20> */
.L_x_2188:
[----:B------:R-:W-:-:S13]  /*07b0*/  ISETP.EQ.AND P3, PT, R17, RZ, PT ;  /* 0x000000ff1100720c */ /* 0x000fda0003f62270 */
[----:B------:R-:W-:Y:S05]  /*07c0*/  @!P1 BRA P3, `(.L_x_2183) ;  /* 0x0000000400789947 */ /* 0x000fea0001800000 */
.L_x_2185:
        /* <DEDUP_REMOVED lines=12> */
.L_x_2184:
        /* <DEDUP_REMOVED lines=16> */
.L_x_2191:
        /* <DEDUP_REMOVED lines=32> */
.L_x_2190:
        /* <DEDUP_REMOVED lines=21> */
.L_x_2192:
[----:B------:R-:W-:-:S13]  /*0ce0*/  ISETP.NE.OR P1, PT, R10, RZ, P1 ;  /* 0x000000ff0a00720c */ /* 0x000fda0000f25670 */
[----:B------:R-:W-:Y:S05]  /*0cf0*/  @!P1 BRA `(.L_x_2183) ;  /* 0x00000000002c9947 */ /* 0x000fea0003800000 */
.L_x_2189:
        /* <DEDUP_REMOVED lines=11> */
.L_x_2183:
[----:B0-----:R-:W-:Y:S05]  /*0db0*/  BSYNC.RECONVERGENT B0 ;  /* 0x0000000000007941 */ /* 0x001fea0003800200 */
.L_x_2182:
        /* <DEDUP_REMOVED lines=9> */
[----:B-1----:R-:W-:-:S03]  /*0e50*/  IMAD R9, R2, R25, RZ ;  /* 0x0000001902097224 */ /* 0x002fc600078e02ff */
        /* <DEDUP_REMOVED lines=10> */
.L_x_2196:
        /* <DEDUP_REMOVED lines=15> */
.L_x_2195:
        /* <DEDUP_REMOVED lines=12> */
.L_x_2197:
[----:B------:R-:W-:-:S13]  /*10b0*/  ISETP.NE.OR P1, PT, R10, RZ, P1 ;  /* 0x000000ff0a00720c */ /* 0x000fda0000f25670 */
[----:B------:R-:W-:Y:S05]  /*10c0*/  @!P1 BRA `(.L_x_2193) ;  /* 0x00000000001c9947 */ /* 0x000fea0003800000 */
.L_x_2194:
[----:B01----:R-:W0:Y:S02]  /*10d0*/  LDC.64 R8, c[0x0][0x3a0] ;  /* 0x0000e800ff087b82 */ /* 0x003e240000000a00 */
.L_x_2198:
[----:B0-----:R-:W-:Y:S01]  /*10e0*/  IMAD.WIDE R12, R6, 0x2, R8 ;  /* 0x00000002060c7825 */ /* 0x001fe200078e0208 */
[----:B------:R-:W-:Y:S02]  /*10f0*/  IADD3 R10, PT, PT, R10, 0x1, RZ ;  /* 0x000000010a0a7810 */ /* 0x000fe40007ffe0ff */
[----:B------:R-:W-:Y:S02]  /*1100*/  IADD3 R6, PT, PT, R6, R25, RZ ;  /* 0x0000001906067210 */ /* 0x000fe40007ffe0ff */
[----:B------:R2:W-:Y:S01]  /*1110*/  STG.E.64 desc[UR6][R12.64], RZ ;  /* 0x000000ff0c007986 */ /* 0x0005e2000c101b06 */
[----:B------:R-:W-:-:S13]  /*1120*/  ISETP.NE.AND P1, PT, R10, RZ, PT ;  /* 0x000000ff0a00720c */ /* 0x000fda0003f25270 */
[----:B--2---:R-:W-:Y:S05]  /*1130*/  @P1 BRA `(.L_x_2198) ;  /* 0xfffffffc00e81947 */ /* 0x004fea000383ffff */
.L_x_2193:
        /* <DEDUP_REMOVED lines=15> */
.L_x_2200:
[----:B------:R-:W0:Y:S01]  /*1230*/  LDC.64 R8, c[0x0][0x390] ;  /* 0x0000e400ff087b82 */ /* 0x000e220000000a00 */
        /* <DEDUP_REMOVED lines=12> */
[----:B------:R-:W4:Y:S01]  /*1300*/  LDG.E.U16.CONSTANT R18, desc[UR6][R18.64] ;  /* 0x0000000612127981 */ /* 0x000f22000c1e9500 */
[----:B--2---:R-:W-:-:S04]  /*1310*/  SHF.R.U32.HI R10, RZ, R5, R8 ;  /* 0x00000005ff0a7219 */ /* 0x004fc80000011608 */
[--C-:B------:R-:W-:Y:S02]  /*1320*/  SHF.R.U32.HI R22, RZ, 0x4, R10.reuse ;  /* 0x00000004ff167819 */ /* 0x100fe4000001160a */
[----:B------:R-:W-:Y:S02]  /*1330*/  SHF.R.U32.HI R8, RZ, 0x8, R10 ;  /* 0x00000008ff087819 */ /* 0x000fe4000001160a */
[----:B------:R-:W-:Y:S02]  /*1340*/  LOP3.LUT R22, R22, 0xf, RZ, 0xc0, !PT ;  /* 0x0000000f16167812 */ /* 0x000fe400078ec0ff */
[----:B------:R-:W-:Y:S02]  /*1350*/  LOP3.LUT R14, R10, 0xf, RZ, 0xc0, !PT ;  /* 0x0000000f0a0e7812 */ /* 0x000fe400078ec0ff */
[----:B------:R-:W-:Y:S01]  /*1360*/  LOP3.LUT R8, R8, 0xf, RZ, 0xc0, !PT ;  /* 0x0000000f08087812 */ /* 0x000fe200078ec0ff */
[----:B------:R-:W-:Y:S01]  /*1370*/  IMAD R9, R22, R22, R22 ;  /* 0x0000001616097224 */ /* 0x000fe200078e0216 */
[----:B------:R-:W-:Y:S01]  /*1380*/  SHF.R.U32.HI R10, RZ, 0xc, R10 ;  /* 0x0000000cff0a7819 */ /* 0x000fe2000001160a */
[----:B------:R-:W-:-:S03]  /*1390*/  IMAD R27, R14, R14, R14 ;  /* 0x0000000e0e1b7224 */ /* 0x000fc600078e020e */
[----:B------:R-:W-:Y:S01]  /*13a0*/  IADD3 R22, PT, PT, R22, 0x1, R9 ;  /* 0x0000000116167810 */ /* 0x000fe20007ffe009 */
[----:B------:R-:W-:Y:S01]  /*13b0*/  IMAD R9, R8, R8, R8 ;  /* 0x0000000808097224 */ /* 0x000fe200078e0208 */
[----:B------:R-:W-:Y:S02]  /*13c0*/  LOP3.LUT R10, R10, 0xf, RZ, 0xc0, !PT ;  /* 0x0000000f0a0a7812 */ /* 0x000fe400078ec0ff */
[----:B------:R-:W-:Y:S02]  /*13d0*/  IADD3 R27, PT, PT, R14, 0x1, R27 ;  /* 0x000000010e1b7810 */ /* 0x000fe40007ffe01b */
[----:B------:R-:W-:Y:S01]  /*13e0*/  IADD3 R14, PT, PT, R8, 0x1, R9 ;  /* 0x00000001080e7810 */ /* 0x000fe20007ffe009 */
[----:B------:R-:W-:-:S05]  /*13f0*/  IMAD R9, R10, R10, R10 ;  /* 0x0000000a0a097224 */ /* 0x000fca00078e020a */
[----:B------:R-:W-:Y:S01]  /*1400*/  IADD3 R9, PT, PT, R10, 0x1, R9 ;  /* 0x000000010a097810 */ /* 0x000fe20007ffe009 */
[----:B------:R-:W-:Y:S08]  /*1410*/  I2F.F16 R27, R27 ;  /* 0x0000001b001b7306 */ /* 0x000ff00000200c00 */
[----:B------:R-:W0:Y:S08]  /*1420*/  I2F.F16 R22, R22 ;  /* 0x0000001600167306 */ /* 0x000e300000200c00 */
[----:B------:R-:W-:Y:S08]  /*1430*/  I2F.F16 R14, R14 ;  /* 0x0000000e000e7306 */ /* 0x000ff00000200c00 */
[----:B------:R-:W1:Y:S01]  /*1440*/  I2F.F16 R9, R9 ;  /* 0x0000000900097306 */ /* 0x000e620000200c00 */
[----:B0-----:R-:W-:-:S02]  /*1450*/  PRMT R27, R27, 0x5410, R22 ;  /* 0x000054101b1b7816 */ /* 0x001fc40000000016 */
[----:B------:R-:W-:-:S03]  /*1460*/  LEA R8, R6, R1, 0x3 ;  /* 0x0000000106087211 */ /* 0x000fc600078e18ff */
[----:B----4-:R-:W-:Y:S01]  /*1470*/  HMUL2 R26, R27, R18.H0_H0 ;  /* 0x200000121b1a7232 */ /* 0x010fe20000000000 */
[----:B-1----:R-:W-:-:S05]  /*1480*/  PRMT R9, R14, 0x5410, R9 ;  /* 0x000054100e097816 */ /* 0x002fca0000000009 */
[----:B------:R-:W-:Y:S01]  /*1490*/  HMUL2 R27, R9, R18.H0_H0 ;  /* 0x20000012091b7232 */ /* 0x000fe20000000000 */
[----:B---3--:R-:W-:-:S04]  /*14a0*/  IADD3 R23, PT, PT, R20, R23, RZ ;  /* 0x0000001714177210 */ /* 0x008fc80007ffe0ff */
[----:B------:R0:W-:Y:S01]  /*14b0*/  STL.64 [R8], R26 ;  /* 0x0000001a08007387 */ /* 0x0001e20000100a00 */
[----:B------:R-:W-:Y:S02]  /*14c0*/  ISETP.GE.AND P1, PT, R23, R16, PT ;  /* 0x000000101700720c */ /* 0x000fe40003f26270 */
[----:B------:R-:W-:-:S11]  /*14d0*/  IADD3 R6, PT, PT, R6, 0x1, RZ ;  /* 0x0000000106067810 */ /* 0x000fd60007ffe0ff */
[----:B0-----:R-:W-:Y:S05]  /*14e0*/  @!P1 BRA `(.L_x_2200) ;  /* 0xfffffffc00509947 */ /* 0x001fea000383ffff */
.L_x_2199:
        /* <DEDUP_REMOVED lines=28> */
.L_x_2201:
        /* <DEDUP_REMOVED lines=8> */
.L_x_2202:
        /* <DEDUP_REMOVED lines=8> */
.L_x_2203:
        /* <DEDUP_REMOVED lines=8> */
.L_x_2204:
        /* <DEDUP_REMOVED lines=8> */
.L_x_2205:
        /* <DEDUP_REMOVED lines=12> */
[----:B-----5:R-:W-:Y:S02]  /*1970*/  IADD3 R10, PT, PT, R54, R15, RZ ;  /* 0x0000000f360a7210 */ /* 0x020fe40007ffe0ff */
[----:B------:R-:W-:-:S04]  /*1980*/  IADD3 R4, P1, PT, R4, R5, RZ ;  /* 0x0000000504047210 */ /* 0x000fc80007f3e0ff */
[----:B------:R-:W-:Y:S02]  /*1990*/  LEA.HI.X.SX32 R5, R5, R2, 0x1, P1 ;  /* 0x0000000205057211 */ /* 0x000fe400008f0eff */
[----:B------:R-:W-:Y:S01]  /*19a0*/  ISETP.GT.AND P1, PT, R7, R54, PT ;  /* 0x000000360700720c */ /* 0x000fe20003f24270 */
[----:B0-----:R-:W-:Y:S01]  /*19b0*/  ULEA UR4, UR5, UR4, 0x18 ;  /* 0x0000000405047291 */ /* 0x001fe2000f8ec0ff */
[C---:B------:R-:W-:Y:S02]  /*19c0*/  SHF.L.U32 R2, R4.reuse, 0x2, RZ ;  /* 0x0000000204027819 */ /* 0x040fe400000006ff */
[----:B------:R-:W-:Y:S02]  /*19d0*/  SHF.L.U64.HI R5, R4, 0x2, R5 ;  /* 0x0000000204057819 */ /* 0x000fe40000010205 */
[----:B-1----:R-:W-:Y:S02]  /*19e0*/  IADD3 R56, P3, PT, R2, UR8, RZ ;  /* 0x0000000802387c10 */ /* 0x002fe4000ff7e0ff */
[----:B------:R-:W-:-:S02]  /*19f0*/  MOV R2, RZ ;  /* 0x000000ff00027202 */ /* 0x000fc40000000f00 */
[----:B------:R-:W-:Y:S02]  /*1a00*/  IADD3.X R57, PT, PT, R5, UR9, RZ, P3, !PT ;  /* 0x0000000905397c10 */ /* 0x000fe40009ffe4ff */
[----:B------:R-:W-:Y:S02]  /*1a10*/  PRMT R4, RZ, 0x5410, RZ ;  /* 0x00005410ff047816 */ /* 0x000fe400000000ff */
[----:B------:R-:W-:Y:S02]  /*1a20*/  PRMT R5, RZ, 0x5410, RZ ;  /* 0x00005410ff057816 */ /* 0x000fe400000000ff */
[----:B------:R-:W-:Y:S01]  /*1a30*/  PRMT R7, RZ, 0x5410, RZ ;  /* 0x00005410ff077816 */ /* 0x000fe200000000ff */
[----:B------:R-:W-:Y:S06]  /*1a40*/  @!P1 BRA `(.L_x_2206) ;  /* 0x00000054002c9947 */ /* 0x000fec0003800000 */
[----:B------:R-:W-:-:S04]  /*1a50*/  IMAD.WIDE.U32 R12, R11, 0x100, R12 ;  /* 0x000001000b0c7825 */ /* 0x000fc800078e000c */
[----:B------:R-:W-:Y:S01]  /*1a60*/  HFMA2 R2, -RZ, RZ, 0, 0 ;  /* 0x00000000ff027431 */ /* 0x000fe200000001ff */
[----:B------:R-:W-:Y:S02]  /*1a70*/  ISETP.EQ.OR P1, PT, R55, 0x2, P0 ;  /* 0x000000023700780c */ /* 0x000fe40000722670 */
[----:B------:R-:W-:Y:S02]  /*1a80*/  VIMNMX R19, PT, PT, R16, UR10, PT ;  /* 0x0000000a10137c48 */ /* 0x000fe4000bfe0100 */
[----:B------:R-:W-:Y:S02]  /*1a90*/  IADD3 R20, P2, PT, R12, 0x2, RZ ;  /* 0x000000020c147810 */ /* 0x000fe40007f5e0ff */
[----:B------:R-:W-:Y:S02]  /*1aa0*/  MOV R12, R56 ;  /* 0x00000038000c7202 */ /* 0x000fe40000000f00 */
[----:B------:R-:W-:Y:S02]  /*1ab0*/  IADD3.X R21, PT, PT, RZ, R13, RZ, P2, !PT ;  /* 0x0000000dff157210 */ /* 0x000fe400017fe4ff */
[----:B------:R-:W-:-:S02]  /*1ac0*/  MOV R13, R57 ;  /* 0x00000039000d7202 */ /* 0x000fc40000000f00 */
[----:B------:R-:W-:-:S07]  /*1ad0*/  PRMT R4, RZ, 0x7610, R4 ;  /* 0x00007610ff047816 */ /* 0x000fce0000000004 */
.L_x_2219:
[----:B------:R-:W-:Y:S02]  /*1ae0*/  ISETP.NE.AND P4, PT, R54, R10, PT ;  /* 0x0000000a3600720c */ /* 0x000fe40003f85270 */
[----:B------:R-:W-:Y:S02]  /*1af0*/  MOV R56, R12 ;  /* 0x0000000c00387202 */ /* 0x000fe40000000f00 */
[----:B------:R-:W-:-:S05]  /*1b00*/  MOV R57, R13 ;  /* 0x0000000d00397202 */ /* 0x000fca0000000f00 */
[----:B------:R-:W2:Y:S04]  /*1b10*/  LDG.E.128.CONSTANT R12, desc[UR6][R56.64] ;  /* 0x00000006380c7981 */ /* 0x000ea8000c1e9d00 */
[----:B------:R-:W-:Y:S01]  /*1b20*/  @!P4 LEA R11, R2, R1, 0x3 ;  /* 0x00000001020bc211 */ /* 0x000fe200078e18ff */
[----:B------:R-:W5:Y:S04]  /*1b30*/  @!P4 LDG.E.U16.CONSTANT R39, desc[UR6][R20.64] ;  /* 0x000000061427c981 */ /* 0x000f68000c1e9500 */
[----:B------:R2:W3:Y:S01]  /*1b40*/  @!P4 LDL.64 R22, [R11+0x8] ;  /* 0x000008000b16c983 */ /* 0x0004e20000100a00 */
[----:B------:R-:W-:-:S02]  /*1b50*/  ISETP.NE.AND P3, PT, R3, RZ, PT ;  /* 0x000000ff0300720c */ /* 0x000fc40003f65270 */
[----:B------:R-:W-:Y:S02]  /*1b60*/  MOV R17, 0x2c00 ;  /* 0x00002c0000117802 */ /* 0x000fe40000000f00 */
[----:B------:R-:W-:Y:S02]  /*1b70*/  ISETP.NE.AND P2, PT, R55, 0x1, PT ;  /* 0x000000013700780c */ /* 0x000fe40003f45270 */
[----:B------:R-:W-:Y:S02]  /*1b80*/  @!P4 IADD3 R41, PT, PT, R2, 0x1, RZ ;  /* 0x000000010229c810 */ /* 0x000fe40007ffe0ff */
[C---:B--2---:R-:W-:Y:S02]  /*1b90*/  LOP3.LUT R11, R12.reuse, 0xf000f, RZ, 0xc0, !PT ;  /* 0x000f000f0c0b7812 */ /* 0x044fe400078ec0ff */
[----:B------:R-:W-:Y:S02]  /*1ba0*/  LOP3.LUT R18, R12, 0xf000f0, RZ, 0xc0, !PT ;  /* 0x00f000f00c127812 */ /* 0x000fe400078ec0ff */
[----:B---3--:R-:W-:-:S02]  /*1bb0*/  @!P4 PRMT R59, R23, 0x7610, R59 ;  /* 0x00007610173bc816 */ /* 0x008fc4000000003b */
[----:B------:R-:W-:Y:S02]  /*1bc0*/  @!P4 PRMT R58, R22, 0x7610, R58 ;  /* 0x00007610163ac816 */ /* 0x000fe4000000003a */
[----:B------:R-:W-:Y:S02]  /*1bd0*/  @!P4 PRMT R59, R59, 0x7610, R23 ;  /* 0x000076103b3bc816 */ /* 0x000fe40000000017 */
[----:B------:R-:W-:Y:S02]  /*1be0*/  LOP3.LUT R23, R13, 0xf000f0, RZ, 0xc0, !PT ;  /* 0x00f000f00d177812 */ /* 0x000fe400078ec0ff */
[----:B------:R-:W-:Y:S02]  /*1bf0*/  SHF.R.U32.HI R12, RZ, 0x8, R12 ;  /* 0x00000008ff0c7819 */ /* 0x000fe4000001160c */
[----:B------:R-:W-:Y:S02]  /*1c00*/  SHF.R.U32.HI R24, RZ, 0x8, R13 ;  /* 0x00000008ff187819 */ /* 0x000fe4000001160d */
[----:B------:R-:W-:-:S02]  /*1c10*/  SHF.R.U32.HI R29, RZ, 0x8, R14 ;  /* 0x00000008ff1d7819 */ /* 0x000fc4000001160e */
[----:B------:R-:W-:Y:S02]  /*1c20*/  SHF.R.U32.HI R33, RZ, 0x8, R15 ;  /* 0x00000008ff217819 */ /* 0x000fe4000001160f */
[----:B------:R-:W-:Y:S02]  /*1c30*/  @!P4 PRMT R58, R58, 0x7610, R22 ;  /* 0x000076103a3ac816 */ /* 0x000fe40000000016 */
[----:B------:R-:W-:Y:S02]  /*1c40*/  LOP3.LUT R22, R13, 0xf000f, RZ, 0xc0, !PT ;  /* 0x000f000f0d167812 */ /* 0x000fe400078ec0ff */
[C---:B------:R-:W-:Y:S02]  /*1c50*/  LOP3.LUT R25, R14.reuse, 0xf000f, RZ, 0xc0, !PT ;  /* 0x000f000f0e197812 */ /* 0x040fe400078ec0ff */
        /* <DEDUP_REMOVED lines=29> */
[-C--:B------:R-:W-:Y:S02]  /*1e30*/  HFMA2 R30, R32, R17.reuse.H0_H0, -72, -72 ;  /* 0xd480d480201e7431 */ /* 0x080fe40000040011 */
[----:B------:R-:W-:Y:S02]  /*1e40*/  HADD2 R38, R11, -1032, -1032 ;  /* 0xe408e4080b267430 */ /* 0x000fe40000000000 */
        /* <DEDUP_REMOVED lines=103> */
.L_x_2207:
[----:B------:R-:W-:Y:S02]  /*24c0*/  @!P4 MOV R2, R41 ;  /* 0x000000290002c202 */ /* 0x000fe40000000f00 */
[----:B-----5:R-:W-:Y:S01]  /*24d0*/  @!P4 IADD3 R10, PT, PT, R39, R54, RZ ;  /* 0x00000036270ac210 */ /* 0x020fe20007ffe0ff */
[----:B------:R-:W-:Y:S06]  /*24e0*/  @!P2 BRA `(.L_x_2208) ;  /* 0x0000000800e0a947 */ /* 0x000fec0003800000 */
[----:B------:R-:W-:-:S04]  /*24f0*/  PRMT R11, R0, 0x9910, RZ ;  /* 0x00009910000b7816 */ /* 0x000fc800000000ff */
[----:B------:R-:W-:-:S13]  /*2500*/  ISETP.NE.AND P4, PT, R11, RZ, PT ;  /* 0x000000ff0b00720c */ /* 0x000fda0003f85270 */
        /* <DEDUP_REMOVED lines=91> */
.L_x_2209:
        /* <DEDUP_REMOVED lines=9> */
[----:B------:R-:W-:Y:S02]  /*2b50*/  HADD2.F32 R12, -RZ, R25.H0_H0 ;  /* 0x20000019ff0c7230 */ /* 0x000fe40000004100 */
[-C--:B------:R-:W-:Y:S01]  /*2b60*/  FFMA.FTZ R38, R11, R40.reuse, RZ ;  /* 0x000000280b267223 */ /* 0x080fe200000100ff */
[--C-:B------:R-:W-:Y:S02]  /*2b70*/  HADD2.F32 R39, -RZ, R13.reuse.H0_H0 ;  /* 0x2000000dff277230 */ /* 0x100fe40000004100 */
[-C--:B------:R-:W-:Y:S01]  /*2b80*/  FFMA.FTZ R14, R14, R40.reuse, RZ ;  /* 0x000000280e0e7223 */ /* 0x080fe200000100ff */
[----:B------:R-:W-:Y:S02]  /*2b90*/  HADD2.F32 R15, -RZ, R13.H1_H1 ;  /* 0x3000000dff0f7230 */ /* 0x000fe40000004100 */
[----:B------:R-:W-:Y:S01]  /*2ba0*/  FFMA.FTZ R12, R12, R40, RZ ;  /* 0x000000280c0c7223 */ /* 0x000fe200000100ff */
[----:B------:R-:W-:Y:S02]  /*2bb0*/  HADD2.F32 R13, -RZ, R27.H0_H0 ;  /* 0x2000001bff0d7230 */ /* 0x000fe40000004100 */
[----:B------:R-:W-:Y:S01]  /*2bc0*/  FFMA.FTZ R38, R43, R41, R38 ;  /* 0x000000292b267223 */ /* 0x000fe20000010026 */
[----:B------:R-:W-:-:S02]  /*2bd0*/  HADD2.F32 R25, -RZ, R25.H1_H1 ;  /* 0x30000019ff197230 */ /* 0x000fc40000004100 */
[-C--:B------:R-:W-:Y:S01]  /*2be0*/  FFMA.FTZ R14, R29, R41.reuse, R14 ;  /* 0x000000291d0e7223 */ /* 0x080fe2000001000e */
[----:B------:R-:W-:Y:S02]  /*2bf0*/  HADD2.F32 R27, -RZ, R27.H1_H1 ;  /* 0x3000001bff1b7230 */ /* 0x000fe40000004100 */
        /* <DEDUP_REMOVED lines=71> */
.L_x_2208:
        /* <DEDUP_REMOVED lines=8> */
[----:B------:R-:W-:Y:S02]  /*30f0*/  SHF.R.U32.HI R12, RZ, 0x8, R12 ;  /* 0x00000008ff0c7819 */ /* 0x000fe4000001160c */
[----:B------:R-:W-:Y:S02]  /*3100*/  SHF.R.U32.HI R37, RZ, 0x8, R15 ;  /* 0x00000008ff257819 */ /* 0x000fe4000001160f */
[C---:B------:R-:W-:Y:S02]  /*3110*/  LOP3.LUT R29, R14.reuse, 0xf000f, RZ, 0xc0, !PT ;  /* 0x000f000f0e1d7812 */ /* 0x040fe400078ec0ff */
[----:B------:R-:W-:Y:S02]  /*3120*/  LOP3.LUT R31, R14, 0xf000f0, RZ, 0xc0, !PT ;  /* 0x00f000f00e1f7812 */ /* 0x000fe400078ec0ff */
[C---:B------:R-:W-:Y:S02]  /*3130*/  LOP3.LUT R34, R15.reuse, 0xf000f, RZ, 0xc0, !PT ;  /* 0x000f000f0f227812 */ /* 0x040fe400078ec0ff */
        /* <DEDUP_REMOVED lines=9> */
[C---:B------:R-:W-:Y:S02]  /*31d0*/  LOP3.LUT R24, R37.reuse, 0xf000f, RZ, 0xc0, !PT ;  /* 0x000f000f25187812 */ /* 0x040fe400078ec0ff */
[----:B------:R-:W-:Y:S02]  /*31e0*/  LOP3.LUT R12, R12, 0xf000f0, RZ, 0xc0, !PT ;  /* 0x00f000f00c0c7812 */ /* 0x000fe400078ec0ff */
[----:B------:R-:W-:Y:S02]  /*31f0*/  LOP3.LUT R37, R37, 0xf000f0, RZ, 0xc0, !PT ;  /* 0x00f000f025257812 */ /* 0x000fe400078ec0ff */
[----:B------:R-:W-:Y:S02]  /*3200*/  LOP3.LUT R32, R31, 0x64006400, RZ, 0xfc, !PT ;  /* 0x640064001f207812 */ /* 0x000fe400078efcff */
[----:B------:R-:W-:-:S02]  /*3210*/  LOP3.LUT R18, R18, 0x64006400, RZ, 0xfc, !PT ;  /* 0x6400640012127812 */ /* 0x000fc400078efcff */
[----:B------:R-:W-:Y:S01]  /*3220*/  LOP3.LUT R34, R34, 0x64006400, RZ, 0xfc, !PT ;  /* 0x6400640022227812 */ /* 0x000fe200078efcff */
[-C--:B------:R-:W-:Y:S01]  /*3230*/  HFMA2 R31, R32, R17.reuse.H0_H0, -72, -72 ;  /* 0xd480d480201f7431 */ /* 0x080fe20000040011 */
        /* <DEDUP_REMOVED lines=21> */
[----:B------:R-:W-:-:S02]  /*3390*/  HFMA2 R37, R38, R17.H0_H0, -72, -72 ;  /* 0xd480d48026257431 */ /* 0x000fc40000040011 */
[----:B------:R-:W-:Y:S02]  /*33a0*/  HADD2 R36, R14, -1032, -1032 ;  /* 0xe408e4080e247430 */ /* 0x000fe40000000000 */
[----:B------:R-:W-:Y:S02]  /*33b0*/  HADD2 R38, R15, -1032, -1032 ;  /* 0xe408e4080f267430 */ /* 0x000fe40000000000 */
[----:B------:R-:W-:Y:S02]  /*33c0*/  HADD2 R40, R27, -1032, -1032 ;  /* 0xe408e4081b287430 */ /* 0x000fe40000000000 */
[----:B------:R-:W-:Y:S01]  /*33d0*/  HFMA2 R18, R42, R17.H0_H0, -72, -72 ;  /* 0xd480d4802a127431 */ /* 0x000fe20000040011 */
        /* <DEDUP_REMOVED lines=12> */
[----:B------:R-:W-:Y:S02]  /*34a0*/  HADD2.F32 R14, -RZ, R15.H1_H1 ;  /* 0x3000000fff0e7230 */ /* 0x000fe40000004100 */
[C---:B------:R-:W-:Y:S01]  /*34b0*/  FFMA.FTZ R49, R12.reuse, R13, RZ ;  /* 0x0000000d0c317223 */ /* 0x040fe200000100ff */
[----:B------:R-:W-:Y:S02]  /*34c0*/  HADD2.F32 R15, -RZ, R32.H0_H0 ;  /* 0x20000020ff0f7230 */ /* 0x000fe40000004100 */
[----:B------:R-:W-:Y:S01]  /*34d0*/  FFMA.FTZ R45, R12, R45, RZ ;  /* 0x0000002d0c2d7223 */ /* 0x000fe200000100ff */
[----:B------:R-:W-:-:S02]  /*34e0*/  HADD2.F32 R13, -RZ, R30.H1_H1 ;  /* 0x3000001eff0d7230 */ /* 0x000fc40000004100 */
[----:B------:R-:W-:Y:S01]  /*34f0*/  FFMA.FTZ R43, R43, R44, R46 ;  /* 0x0000002c2b2b7223 */ /* 0x000fe2000001002e */
[----:B------:R-:W-:Y:S02]  /*3500*/  HADD2.F32 R46, -RZ, R31.H0_H0 ;  /* 0x2000001fff2e7230 */ /* 0x000fe40000004100 */
[----:B------:R-:W-:Y:S01]  /*3510*/  FFMA.FTZ R48, R12, R15, RZ ;  /* 0x0000000f0c307223 */ /* 0x000fe200000100ff */
[----:B------:R-:W-:Y:S02]  /*3520*/  HADD2.F32 R12, -RZ, R24.H0_H0 ;  /* 0x20000018ff0c7230 */ /* 0x000fe40000004100 */
[C---:B------:R-:W-:Y:S01]  /*3530*/  FFMA.FTZ R13, R44.reuse, R13, R49 ;  /* 0x0000000d2c0d7223 */ /* 0x040fe20000010031 */
[----:B------:R-:W-:Y:S02]  /*3540*/  HADD2.F32 R15, -RZ, R32.H1_H1 ;  /* 0x30000020ff0f7230 */ /* 0x000fe40000004100 */
[----:B------:R-:W-:Y:S01]  /*3550*/  FFMA.FTZ R45, R44, R47, R45 ;  /* 0x0000002f2c2d7223 */ /* 0x000fe2000001002d */
[----:B------:R-:W-:-:S02]  /*3560*/  HADD2.F32 R11, -RZ, R29.H0_H0 ;  /* 0x2000001dff0b7230 */ /* 0x000fc40000004100 */
[----:B------:R-:W-:Y:S01]  /*3570*/  FFMA.FTZ R12, R12, R42, R43 ;  /* 0x0000002a0c0c7223 */ /* 0x000fe2000001002b */
[----:B------:R-:W-:Y:S01]  /*3580*/  FFMA.FTZ R46, R42, R46, R13 ;  /* 0x0000002e2a2e7223 */ /* 0x000fe2000001000d */
[----:B------:R-:W-:Y:S01]  /*3590*/  FFMA.FTZ R47, R44, R15, R48 ;  /* 0x0000000f2c2f7223 */ /* 0x000fe20000010030 */
[----:B------:R-:W-:Y:S02]  /*35a0*/  HADD2.F32 R43, -RZ, R33.H0_H0 ;  /* 0x20000021ff2b7230 */ /* 0x000fe40000004100 */
[C---:B------:R-:W-:Y:S01]  /*35b0*/  FFMA.FTZ R45, R42.reuse, R11, R45 ;  /* 0x0000000b2a2d7223 */ /* 0x040fe2000001002d */
[----:B------:R-:W-:Y:S02]  /*35c0*/  HADD2.F32 R13, -RZ, R29.H1_H1 ;  /* 0x3000001dff0d7230 */ /* 0x000fe40000004100 */
[----:B------:R-:W-:Y:S02]  /*35d0*/  HADD2.F32 R15, -RZ, R31.H1_H1 ;  /* 0x3000001fff0f7230 */ /* 0x000fe40000004100 */
[----:B------:R-:W-:Y:S01]  /*35e0*/  FFMA.FTZ R44, R42, R43, R47 ;  /* 0x0000002b2a2c7223 */ /* 0x000fe2000001002f */
[----:B------:R-:W-:-:S02]  /*35f0*/  HADD2.F32 R11, -RZ, R24.H1_H1 ;  /* 0x30000018ff0b7230 */ /* 0x000fc40000004100 */
[C---:B------:R-:W-:Y:S01]  /*3600*/  FFMA.FTZ R42, R14.reuse, R13, R45 ;  /* 0x0000000d0e2a7223 */ /* 0x040fe2000001002d */
[----:B------:R-:W-:Y:S02]  /*3610*/  HADD2.F32 R49, -RZ, R33.H1_H1 ;  /* 0x30000021ff317230 */ /* 0x000fe40000004100 */
[C---:B------:R-:W-:Y:S01]  /*3620*/  FFMA.FTZ R46, R14.reuse, R15, R46 ;  /* 0x0000000f0e2e7223 */ /* 0x040fe2000001002e */
[----:B-1----:R-:W-:Y:S02]  /*3630*/  HADD2.F32 R15, -RZ, R26.H0_H0 ;  /* 0x2000001aff0f7230 */ /* 0x002fe40000004100 */
[----:B------:R-:W-:Y:S01]  /*3640*/  FFMA.FTZ R12, R11, R14, R12 ;  /* 0x0000000e0b0c7223 */ /* 0x000fe2000001000c */
        /* <DEDUP_REMOVED lines=52> */
.L_x_2210:
        /* <DEDUP_REMOVED lines=58> */
[----:B------:R-:W-:Y:S02]  /*3d30*/  HADD2.F32 R44, -RZ, R40.H1_H1 ;  /* 0x30000028ff2c7230 */ /* 0x000fe40000004100 */
[----:B------:R-:W-:Y:S01]  /*3d40*/  FFMA.FTZ R42, R42, R26, R45 ;  /* 0x0000001a2a2a7223 */ /* 0x000fe2000001002d */
[----:B------:R-:W-:Y:S02]  /*3d50*/  HADD2.F32 R47, -RZ, R37.H0_H0 ;  /* 0x20000025ff2f7230 */ /* 0x000fe40000004100 */
        /* <DEDUP_REMOVED lines=33> */
.L_x_2212:
        /* <DEDUP_REMOVED lines=15> */
[----:B------:R-:W-:-:S02]  /*4060*/  HADD2.F32 R28, -RZ, R28.H1_H1 ;  /* 0x3000001cff1c7230 */ /* 0x000fc40000004100 */
[-C--:B------:R-:W-:Y:S01]  /*4070*/  FFMA.FTZ R41, R12, R43.reuse, RZ ;  /* 0x0000002b0c297223 */ /* 0x080fe200000100ff */
        /* <DEDUP_REMOVED lines=37> */
[-C--:B------:R-:W-:Y:S01]  /*42d0*/  FFMA.FTZ R14, R14, R26.reuse, R29 ;  /* 0x0000001a0e0e7223 */ /* 0x080fe2000001001d */
[----:B------:R-:W-:Y:S02]  /*42e0*/  HADD2.F32 R40, -RZ, R40.H1_H1 ;  /* 0x30000028ff287230 */ /* 0x000fe40000004100 */
        /* <DEDUP_REMOVED lines=35> */
.L_x_2211:
[----:B------:R-:W-:-:S05]  /*4520*/  IMAD.WIDE R22, R25, 0x4, R22 ;  /* 0x0000000419167825 */ /* 0x000fca00078e0216 */
        /* <DEDUP_REMOVED lines=144> */
.L_x_2213:
        /* <DEDUP_REMOVED lines=94> */
.L_x_2215:
        /* <DEDUP_REMOVED lines=91> */
.L_x_2214:
        /* <DEDUP_REMOVED lines=8> */
[----:B------:R-:W-:Y:S02]  /*5a40*/  SHF.R.U32.HI R12, RZ, 0x8, R12 ;  /* 0x00000008ff0c7819 */ /* 0x000fe4000001160c */
[----:B------:R-:W-:Y:S02]  /*5a50*/  LOP3.LUT R34, R14, 0xf000f, RZ, 0xc0, !PT ;  /* 0x000f000f0e227812 */ /* 0x000fe400078ec0ff */
[----:B------:R-:W-:Y:S02]  /*5a60*/  SHF.R.U32.HI R36, RZ, 0x8, R14 ;  /* 0x00000008ff247819 */ /* 0x000fe4000001160e */
[----:B------:R-:W-:Y:S02]  /*5a70*/  LOP3.LUT R14, R15, 0xf000f0, RZ, 0xc0, !PT ;  /* 0x00f000f00f0e7812 */ /* 0x000fe400078ec0ff */
[----:B------:R-:W-:-:S02]  /*5a80*/  LOP3.LUT R28, R13, 0x64006400, RZ, 0xfc, !PT ;  /* 0x640064000d1c7812 */ /* 0x000fc400078efcff */
[----:B------:R-:W-:Y:S02]  /*5a90*/  SHF.R.U32.HI R39, RZ, 0x8, R15 ;  /* 0x00000008ff277819 */ /* 0x000fe4000001160f */
[----:B------:R-:W-:Y:S01]  /*5aa0*/  LOP3.LUT R13, R12, 0xf000f0, RZ, 0xc0, !PT ;  /* 0x00f000f00c0d7812 */ /* 0x000fe200078ec0ff */
        /* <DEDUP_REMOVED lines=56> */
[C---:B------:R-:W-:Y:S01]  /*5e30*/  FFMA.FTZ R44, R43.reuse, R44, R46 ;  /* 0x0000002c2b2c7223 */ /* 0x040fe2000001002e */
[----:B------:R-:W-:Y:S02]  /*5e40*/  HADD2.F32 R46, -RZ, R35.H1_H1 ;  /* 0x30000023ff2e7230 */ /* 0x000fe40000004100 */
[----:B------:R-:W-:Y:S01]  /*5e50*/  FFMA.FTZ R42, R42, R43, R11 ;  /* 0x0000002b2a2a7223 */ /* 0x000fe2000001000b */
[----:B------:R-:W-:Y:S01]  /*5e60*/  FFMA.FTZ R15, R12, R15, RZ ;  /* 0x0000000f0c0f7223 */ /* 0x000fe200000100ff */
[----:B------:R-:W-:Y:S02]  /*5e70*/  HADD2.F32 R12, -RZ, R24.H0_H0 ;  /* 0x20000018ff0c7230 */ /* 0x000fe40000004100 */
[----:B------:R-:W-:Y:S02]  /*5e80*/  HADD2.F32 R11, -RZ, R18.H0_H0 ;  /* 0x20000012ff0b7230 */ /* 0x000fe40000004100 */
[----:B------:R-:W-:Y:S01]  /*5e90*/  FFMA.FTZ R50, R43, R50, R15 ;  /* 0x000000322b327223 */ /* 0x000fe2000001000f */
[----:B------:R-:W-:-:S02]  /*5ea0*/  HADD2.F32 R13, -RZ, R28.H0_H0 ;  /* 0x2000001cff0d7230 */ /* 0x000fc40000004100 */
[----:B------:R-:W-:Y:S01]  /*5eb0*/  FFMA.FTZ R46, R43, R46, R48 ;  /* 0x0000002e2b2e7223 */ /* 0x000fe20000010030 */
[----:B------:R-:W-:Y:S01]  /*5ec0*/  FFMA.FTZ R15, R41, R12, R44 ;  /* 0x0000000c290f7223 */ /* 0x000fe2000001002c */
[----:B------:R-:W-:Y:S02]  /*5ed0*/  HADD2.F32 R12, -RZ, R29.H0_H0 ;  /* 0x2000001dff0c7230 */ /* 0x000fe40000004100 */
[----:B------:R-:W-:Y:S01]  /*5ee0*/  FFMA.FTZ R42, R11, R41, R42 ;  /* 0x000000290b2a7223 */ /* 0x000fe2000001002a */
[C---:B------:R-:W-:Y:S01]  /*5ef0*/  FFMA.FTZ R46, R41.reuse, R13, R46 ;  /* 0x0000000d292e7223 */ /* 0x040fe2000001002e */
[----:B------:R-:W-:Y:S02]  /*5f00*/  HADD2.F32 R11, -RZ, R18.H1_H1 ;  /* 0x30000012ff0b7230 */ /* 0x000fe40000004100 */
[----:B------:R-:W-:Y:S02]  /*5f10*/  HADD2.F32 R13, -RZ, R24.H1_H1 ;  /* 0x30000018ff0d7230 */ /* 0x000fe40000004100 */
[----:B------:R-:W-:Y:S01]  /*5f20*/  FFMA.FTZ R12, R41, R12, R50 ;  /* 0x0000000c290c7223 */ /* 0x000fe20000010032 */
[----:B------:R-:W-:-:S02]  /*5f30*/  HADD2.F32 R43, -RZ, R28.H1_H1 ;  /* 0x3000001cff2b7230 */ /* 0x000fc40000004100 */
[----:B------:R-:W-:Y:S01]  /*5f40*/  FFMA.FTZ R42, R11, R14, R42 ;  /* 0x0000000e0b2a7223 */ /* 0x000fe2000001002a */
[----:B------:R-:W-:Y:S02]  /*5f50*/  HADD2.F32 R45, -RZ, R29.H1_H1 ;  /* 0x3000001dff2d7230 */ /* 0x000fe40000004100 */
[C---:B------:R-:W-:Y:S01]  /*5f60*/  FFMA.FTZ R41, R14.reuse, R13, R15 ;  /* 0x0000000d0e297223 */ /* 0x040fe2000001000f */
[--C-:B-1----:R-:W-:Y:S02]  /*5f70*/  HADD2.F32 R15, -RZ, R26.reuse.H1_H1 ;  /* 0x3000001aff0f7230 */ /* 0x102fe40000004100 */
[C---:B------:R-:W-:Y:S01]  /*5f80*/  FFMA.FTZ R43, R14.reuse, R43, R46 ;  /* 0x0000002b0e2b7223 */ /* 0x040fe2000001002e */
[----:B------:R-:W-:Y:S02]  /*5f90*/  HADD2.F32 R13, -RZ, R37.H0_H0 ;  /* 0x20000025ff0d7230 */ /* 0x000fe40000004100 */
[----:B------:R-:W-:Y:S01]  /*5fa0*/  FFMA.FTZ R45, R14, R45, R12 ;  /* 0x0000002d0e2d7223 */ /* 0x000fe2000001000c */
[----:B------:R-:W-:-:S02]  /*5fb0*/  HADD2.F32 R14, -RZ, R26.H0_H0 ;  /* 0x2000001aff0e7230 */ /* 0x000fc40000004100 */
        /* <DEDUP_REMOVED lines=8> */
[----:B------:R-:W-:Y:S01]  /*6040*/  FFMA.FTZ R45, R14, R46, R45 ;  /* 0x0000002e0e2d7223 */ /* 0x000fe2000001002d */
[----:B------:R-:W-:Y:S02]  /*6050*/  HADD2.F32 R14, -RZ, R38.H1_H1 ;  /* 0x30000026ff0e7230 */ /* 0x000fe40000004100 */
[----:B------:R-:W-:Y:S01]  /*6060*/  FFMA.FTZ R12, R12, R15, R13 ;  /* 0x0000000f0c0c7223 */ /* 0x000fe2000001000d */
[----:B------:R-:W-:Y:S02]  /*6070*/  HADD2.F32 R41, -RZ, R31.H0_H0 ;  /* 0x2000001fff297230 */ /* 0x000fe40000004100 */
[----:B------:R-:W-:Y:S02]  /*6080*/  HADD2.F32 R42, -RZ, R39.H1_H1 ;  /* 0x30000027ff2a7230 */ /* 0x000fe40000004100 */
[----:B------:R-:W-:Y:S01]  /*6090*/  FFMA.FTZ R14, R15, R14, R26 ;  /* 0x0000000e0f0e7223 */ /* 0x000fe2000001001a */
[----:B------:R-:W-:Y:S02]  /*60a0*/  HADD2.F32 R44, -RZ, R17.H1_H1 ;  /* 0x30000011ff2c7230 */ /* 0x000fe40000004100 */
[----:B------:R-:W-:-:S02]  /*60b0*/  HADD2.F32 R13, -RZ, R30.H0_H0 ;  /* 0x2000001eff0d7230 */ /* 0x000fc40000004100 */
[----:B------:R-:W-:Y:S01]  /*60c0*/  FFMA.FTZ R26, R11, R41, R14 ;  /* 0x000000290b1a7223 */ /* 0x000fe2000001000e */
[----:B------:R-:W-:Y:S02]  /*60d0*/  HADD2.F32 R27, -RZ, R27.H1_H1 ;  /* 0x3000001bff1b7230 */ /* 0x000fe40000004100 */
[C---:B------:R-:W-:Y:S01]  /*60e0*/  FFMA.FTZ R42, R15.reuse, R42, R43 ;  /* 0x0000002a0f2a7223 */ /* 0x040fe2000001002b */
[----:B------:R-:W-:Y:S02]  /*60f0*/  HADD2.F32 R14, -RZ, R31.H1_H1 ;  /* 0x3000001fff0e7230 */ /* 0x000fe40000004100 */
[----:B------:R-:W-:Y:S01]  /*6100*/  FFMA.FTZ R46, R15, R44, R45 ;  /* 0x0000002c0f2e7223 */ /* 0x000fe2000001002d */
[----:B------:R-:W-:Y:S01]  /*6110*/  FFMA.FTZ R13, R13, R11, R12 ;  /* 0x0000000b0d0d7223 */ /* 0x000fe2000001000c */
[----:B------:R-:W-:Y:S02]  /*6120*/  HADD2.F32 R15, -RZ, R32.H0_H0 ;  /* 0x20000020ff0f7230 */ /* 0x000fe40000004100 */
[----:B------:R-:W-:-:S02]  /*6130*/  HADD2.F32 R41, -RZ, R33.H0_H0 ;  /* 0x20000021ff297230 */ /* 0x000fc40000004100 */
[----:B------:R-:W-:Y:S01]  /*6140*/  FFMA.FTZ R14, R27, R14, R26 ;  /* 0x0000000e1b0e7223 */ /* 0x000fe2000001001a */
        /* <DEDUP_REMOVED lines=24> */
.L_x_2216:
        /* <DEDUP_REMOVED lines=94> */
.L_x_2218:
[----:B------:R-:W-:Y:S05]  /*68b0*/  @P1 BRA `(.L_x_2217) ;  /* 0x0000000400681947 */ /* 0x000fea0003800000 */
[----:B------:R-:W0:Y:S01]  /*68c0*/  LDS.64 R12, [UR4+0x130] ;  /* 0x00013004ff0c7984 */ /* 0x000e220008000a00 */
[----:B------:R-:W-:Y:S02]  /*68d0*/  HADD2.F32 R11, -RZ, R40.H0_H0 ;  /* 0x20000028ff0b7230 */ /* 0x000fe40000004100 */
[----:B------:R-:W-:Y:S01]  /*68e0*/  HADD2.F32 R47, -RZ, R34.H1_H1 ;  /* 0x30000022ff2f7230 */ /* 0x000fe20000004100 */
[----:B------:R-:W1:Y:S01]  /*68f0*/  LDS.64 R26, [UR4+0x138] ;  /* 0x00013804ff1a7984 */ /* 0x000e620008000a00 */
[----:B------:R-:W-:Y:S02]  /*6900*/  HADD2.F32 R14, -RZ, R36.H0_H0 ;  /* 0x20000024ff0e7230 */ /* 0x000fe40000004100 */
        /* <DEDUP_REMOVED lines=9> */
[--C-:B------:R-:W-:Y:S02]  /*69a0*/  HADD2.F32 R13, -RZ, R35.reuse.H0_H0 ;  /* 0x20000023ff0d7230 */ /* 0x100fe40000004100 */
[----:B------:R-:W-:Y:S01]  /*69b0*/  FFMA.FTZ R34, R45, R43, R34 ;  /* 0x0000002b2d227223 */ /* 0x000fe20000010022 */
[----:B------:R-:W-:-:S02]  /*69c0*/  HADD2.F32 R35, -RZ, R35.H1_H1 ;  /* 0x30000023ff237230 */ /* 0x000fc40000004100 */
[-C--:B------:R-:W-:Y:S01]  /*69d0*/  FFMA.FTZ R12, R47, R43.reuse, R12 ;  /* 0x0000002b2f0c7223 */ /* 0x080fe2000001000c */
[----:B------:R-:W-:Y:S02]  /*69e0*/  HADD2.F32 R47, -RZ, R36.H1_H1 ;  /* 0x30000024ff2f7230 */ /* 0x000fe40000004100 */
[----:B------:R-:W-:Y:S01]  /*69f0*/  FFMA.FTZ R40, R13, R42, RZ ;  /* 0x0000002a0d287223 */ /* 0x000fe200000100ff */
[----:B------:R-:W-:Y:S02]  /*6a00*/  HADD2.F32 R11, -RZ, R18.H0_H0 ;  /* 0x20000012ff0b7230 */ /* 0x000fe40000004100 */
[----:B------:R-:W-:Y:S02]  /*6a10*/  HADD2.F32 R13, -RZ, R24.H0_H0 ;  /* 0x20000018ff0d7230 */ /* 0x000fe40000004100 */
[-C--:B------:R-:W-:Y:S01]  /*6a20*/  FFMA.FTZ R40, R35, R43.reuse, R40 ;  /* 0x0000002b23287223 */ /* 0x080fe20000010028 */
[----:B------:R-:W-:Y:S01]  /*6a30*/  FFMA.FTZ R14, R47, R43, R14 ;  /* 0x0000002b2f0e7223 */ /* 0x000fe2000001000e */
[----:B------:R-:W-:Y:S01]  /*6a40*/  FFMA.FTZ R34, R11, R41, R34 ;  /* 0x000000290b227223 */ /* 0x000fe20000010022 */
[----:B------:R-:W-:-:S02]  /*6a50*/  HADD2.F32 R43, -RZ, R29.H0_H0 ;  /* 0x2000001dff2b7230 */ /* 0x000fc40000004100 */
[-C--:B------:R-:W-:Y:S01]  /*6a60*/  FFMA.FTZ R12, R13, R41.reuse, R12 ;  /* 0x000000290d0c7223 */ /* 0x080fe2000001000c */
[----:B------:R-:W-:Y:S02]  /*6a70*/  HADD2.F32 R11, -RZ, R18.H1_H1 ;  /* 0x30000012ff0b7230 */ /* 0x000fe40000004100 */
[----:B------:R-:W-:Y:S02]  /*6a80*/  HADD2.F32 R13, -RZ, R24.H1_H1 ;  /* 0x30000018ff0d7230 */ /* 0x000fe40000004100 */
[----:B------:R-:W-:Y:S01]  /*6a90*/  FFMA.FTZ R18, R43, R41, R14 ;  /* 0x000000292b127223 */ /* 0x000fe2000001000e */
[--C-:B------:R-:W-:Y:S02]  /*6aa0*/  HADD2.F32 R45, -RZ, R28.reuse.H0_H0 ;  /* 0x2000001cff2d7230 */ /* 0x100fe40000004100 */
[-C--:B------:R-:W-:Y:S01]  /*6ab0*/  FFMA.FTZ R34, R11, R15.reuse, R34 ;  /* 0x0000000f0b227223 */ /* 0x080fe20000010022 */
[----:B------:R-:W-:Y:S02]  /*6ac0*/  HADD2.F32 R35, -RZ, R28.H1_H1 ;  /* 0x3000001cff237230 */ /* 0x000fe40000004100 */
[----:B------:R-:W-:Y:S01]  /*6ad0*/  FFMA.FTZ R14, R13, R15, R12 ;  /* 0x0000000f0d0e7223 */ /* 0x000fe2000001000c */
[----:B------:R-:W-:-:S02]  /*6ae0*/  HADD2.F32 R29, -RZ, R29.H1_H1 ;  /* 0x3000001dff1d7230 */ /* 0x000fc40000004100 */
[----:B------:R-:W-:Y:S01]  /*6af0*/  FFMA.FTZ R40, R45, R41, R40 ;  /* 0x000000292d287223 */ /* 0x000fe20000010028 */
[--C-:B-1----:R-:W-:Y:S02]  /*6b00*/  HADD2.F32 R11, -RZ, R26.reuse.H0_H0 ;  /* 0x2000001aff0b7230 */ /* 0x102fe40000004100 */
[--C-:B------:R-:W-:Y:S02]  /*6b10*/  HADD2.F32 R13, -RZ, R37.reuse.H0_H0 ;  /* 0x20000025ff0d7230 */ /* 0x100fe40000004100 */
[-C--:B------:R-:W-:Y:S01]  /*6b20*/  FFMA.FTZ R40, R35, R15.reuse, R40 ;  /* 0x0000000f23287223 */ /* 0x080fe20000010028 */
        /* <DEDUP_REMOVED lines=8> */
[-C--:B------:R-:W-:Y:S01]  /*6bb0*/  FFMA.FTZ R15, R15, R11.reuse, R14 ;  /* 0x0000000b0f0f7223 */ /* 0x080fe2000001000e */
[----:B------:R-:W-:Y:S02]  /*6bc0*/  HADD2.F32 R38, -RZ, R38.H1_H1 ;  /* 0x30000026ff267230 */ /* 0x000fe40000004100 */
[-C--:B------:R-:W-:Y:S01]  /*6bd0*/  FFMA.FTZ R29, R29, R11.reuse, R40 ;  /* 0x0000000b1d1d7223 */ /* 0x080fe20000010028 */
[----:B------:R-:W-:Y:S02]  /*6be0*/  HADD2.F32 R24, -RZ, R39.H1_H1 ;  /* 0x30000027ff187230 */ /* 0x000fe40000004100 */
[----:B------:R-:W-:Y:S01]  /*6bf0*/  FFMA.FTZ R11, R35, R11, R18 ;  /* 0x0000000b230b7223 */ /* 0x000fe20000010012 */
[----:B------:R-:W-:-:S02]  /*6c00*/  HADD2.F32 R12, -RZ, R27.H0_H0 ;  /* 0x2000001bff0c7230 */ /* 0x000fc40000004100 */
[-C--:B------:R-:W-:Y:S01]  /*6c10*/  FFMA.FTZ R15, R38, R26.reuse, R15 ;  /* 0x0000001a260f7223 */ /* 0x080fe2000001000f */
[----:B------:R-:W-:Y:S02]  /*6c20*/  HADD2.F32 R28, -RZ, R17.H1_H1 ;  /* 0x30000011ff1c7230 */ /* 0x000fe40000004100 */
[-C--:B------:R-:W-:Y:S01]  /*6c30*/  FFMA.FTZ R29, R24, R26.reuse, R29 ;  /* 0x0000001a181d7223 */ /* 0x080fe2000001001d */
[----:B------:R-:W-:Y:S02]  /*6c40*/  HADD2.F32 R14, -RZ, R30.H0_H0 ;  /* 0x2000001eff0e7230 */ /* 0x000fe40000004100 */
        /* <DEDUP_REMOVED lines=33> */
.L_x_2217:
[----:B------:R-:W-:Y:S01]  /*6e60*/  IADD3 R54, PT, PT, R54, 0x20, RZ ;  /* 0x0000002036367810 */ /* 0x000fe20007ffe0ff */
[----:B------:R-:W-:Y:S01]  /*6e70*/  IMAD.WIDE R22, R25, 0x4, R22 ;  /* 0x0000000419167825 */ /* 0x000fe200078e0216 */
[----:B------:R-:W-:Y:S01]  /*6e80*/  IADD3 R20, P4, PT, R20, 0x80, RZ ;  /* 0x0000008014147810 */ /* 0x000fe20007f9e0ff */
[----:B------:R-:W-:Y:S01]  /*6e90*/  UIADD3 UR4, UPT, UPT, UR4, 0x40, URZ ;  /* 0x0000004004047890 */ /* 0x000fe2000fffe0ff */
[----:B------:R-:W-:Y:S02]  /*6ea0*/  ISETP.GE.AND P3, PT, R54, R19, PT ;  /* 0x000000133600720c */ /* 0x000fe40003f66270 */
[----:B------:R-:W-:Y:S02]  /*6eb0*/  MOV R12, R22 ;  /* 0x00000016000c7202 */ /* 0x000fe40000000f00 */
[----:B------:R-:W-:Y:S02]  /*6ec0*/  MOV R13, R23 ;  /* 0x00000017000d7202 */ /* 0x000fe40000000f00 */
[----:B------:R-:W-:-:S07]  /*6ed0*/  IADD3.X R21, PT, PT, RZ, R21, RZ, P4, !PT ;  /* 0x00000015ff157210 */ /* 0x000fce00027fe4ff */
[----:B------:R-:W-:Y:S05]  /*6ee0*/  @!P3 BRA `(.L_x_2219) ;  /* 0xffffffa800fcb947 */ /* 0x000fea000383ffff */
[----:B------:R-:W-:-:S07]  /*6ef0*/  IMAD.WIDE R56, R25, 0x10, R56 ;  /* 0x0000001019387825 */ /* 0x000fce00078e0238 */
.L_x_2206:
        /* <DEDUP_REMOVED lines=10> */
.L_x_2224:
[----:B------:R-:W-:Y:S01]  /*6fa0*/  ISETP.NE.AND P1, PT, R54, R10, PT ;  /* 0x0000000a3600720c */ /* 0x000fe20003f25270 */
[----:B------:R-:W2:-:S12]  /*6fb0*/  LDG.E.128.CONSTANT R16, desc[UR6][R56.64] ;  /* 0x0000000638107981 */ /* 0x000e98000c1e9d00 */
[----:B------:R-:W-:Y:S01]  /*6fc0*/  @!P1 LEA R20, R2, R1, 0x3 ;  /* 0x0000000102149211 */ /* 0x000fe200078e18ff */
[----:B------:R-:W3:Y:S05]  /*6fd0*/  @!P1 LDG.E.U16.CONSTANT R15, desc[UR6][R12.64] ;  /* 0x000000060c0f9981 */ /* 0x000eea000c1e9500 */
[----:B------:R-:W4:Y:S01]  /*6fe0*/  @!P1 LDL.64 R20, [R20+0x8] ;  /* 0x0000080014149983 */ /* 0x000f220000100a00 */
[----:B------:R-:W-:Y:S01]  /*6ff0*/  MOV R29, 0x3400 ;  /* 0x00003400001d7802 */ /* 0x000fe20000000f00 */
[----:B------:R-:W-:Y:S01]  /*7000*/  HFMA2 R37, -RZ, RZ, 0, 0.0625 ;  /* 0x00002c00ff257431 */ /* 0x000fe200000001ff */
[----:B------:R-:W-:Y:S02]  /*7010*/  ISETP.NE.AND P3, PT, R3, RZ, PT ;  /* 0x000000ff0300720c */ /* 0x000fe40003f65270 */
[----:B------:R-:W-:-:S02]  /*7020*/  MOV R45, 0x2400 ;  /* 0x00002400002d7802 */ /* 0x000fc40000000f00 */
[----:B------:R-:W-:Y:S02]  /*7030*/  ISETP.NE.AND P2, PT, R55, 0x1, PT ;  /* 0x000000013700780c */ /* 0x000fe40003f45270 */
[C---:B--2---:R-:W-:Y:S02]  /*7040*/  LOP3.LUT R14, R16.reuse, 0xc000c, RZ, 0xc0, !PT ;  /* 0x000c000c100e7812 */ /* 0x044fe400078ec0ff */
[C---:B------:R-:W-:Y:S02]  /*7050*/  LOP3.LUT R30, R16.reuse, 0x300030, RZ, 0xc0, !PT ;  /* 0x00300030101e7812 */ /* 0x040fe400078ec0ff */
[----:B------:R-:W-:Y:S02]  /*7060*/  LOP3.LUT R39, R16, 0xc000c0, RZ, 0xc0, !PT ;  /* 0x00c000c010277812 */ /* 0x000fe400078ec0ff */
[C---:B------:R-:W-:Y:S02]  /*7070*/  LOP3.LUT R31, R17.reuse, 0x300030, RZ, 0xc0, !PT ;  /* 0x00300030111f7812 */ /* 0x040fe400078ec0ff */
[----:B------:R-:W-:-:S02]  /*7080*/  LOP3.LUT R38, R17, 0xc000c0, RZ, 0xc0, !PT ;  /* 0x00c000c011267812 */ /* 0x000fc400078ec0ff */
[----:B------:R-:W-:Y:S02]  /*7090*/  SHF.R.U32.HI R22, RZ, 0x8, R17 ;  /* 0x00000008ff167819 */ /* 0x000fe40000011611 */
[----:B------:R-:W-:Y:S02]  /*70a0*/  LOP3.LUT R25, R18, 0xc000c, RZ, 0xc0, !PT ;  /* 0x000c000c12197812 */ /* 0x000fe400078ec0ff */
[----:B----4-:R-:W-:Y:S02]  /*70b0*/  @!P1 PRMT R58, R20, 0x7610, R58 ;  /* 0x00007610143a9816 */ /* 0x010fe4000000003a */
[----:B------:R-:W-:Y:S02]  /*70c0*/  @!P1 PRMT R59, R21, 0x7610, R59 ;  /* 0x00007610153b9816 */ /* 0x000fe4000000003b */
[----:B------:R-:W-:Y:S02]  /*70d0*/  @!P1 PRMT R58, R58, 0x7610, R20 ;  /* 0x000076103a3a9816 */ /* 0x000fe40000000014 */
[----:B------:R-:W-:-:S02]  /*70e0*/  @!P1 PRMT R59, R59, 0x7610, R21 ;  /* 0x000076103b3b9816 */ /* 0x000fc40000000015 */
[----:B---3--:R-:W-:Y:S02]  /*70f0*/  @!P1 IADD3 R10, PT, PT, R15, R54, RZ ;  /* 0x000000360f0a9210 */ /* 0x008fe40007ffe0ff */
[----:B------:R-:W-:Y:S02]  /*7100*/  LOP3.LUT R20, R16, 0x30003, RZ, 0xc0, !PT ;  /* 0x0003000310147812 */ /* 0x000fe400078ec0ff */
[----:B------:R-:W-:Y:S02]  /*7110*/  SHF.R.U32.HI R21, RZ, 0x8, R16 ;  /* 0x00000008ff157819 */ /* 0x000fe40000011610 */
[C---:B------:R-:W-:Y:S02]  /*7120*/  LOP3.LUT R16, R17.reuse, 0x30003, RZ, 0xc0, !PT ;  /* 0x0003000311107812 */ /* 0x040fe400078ec0ff */
[----:B------:R-:W-:Y:S02]  /*7130*/  LOP3.LUT R15, R17, 0xc000c, RZ, 0xc0, !PT ;  /* 0x000c000c110f7812 */ /* 0x000fe400078ec0ff */
[----:B------:R-:W-:-:S02]  /*7140*/  LOP3.LUT R17, R18, 0x30003, RZ, 0xc0, !PT ;  /* 0x0003000312117812 */ /* 0x000fc400078ec0ff */
[C---:B------:R-:W-:Y:S02]  /*7150*/  LOP3.LUT R33, R18.reuse, 0x300030, RZ, 0xc0, !PT ;  /* 0x0030003012217812 */ /* 0x040fe400078ec0ff */
[----:B------:R-:W-:Y:S02]  /*7160*/  LOP3.LUT R40, R18, 0xc000c0, RZ, 0xc0, !PT ;  /* 0x00c000c012287812 */ /* 0x000fe400078ec0ff */
[----:B------:R-:W-:Y:S02]  /*7170*/  SHF.R.U32.HI R18, RZ, 0x8, R18 ;  /* 0x00000008ff127819 */ /* 0x000fe40000011612 */
[C---:B------:R-:W-:Y:S02]  /*7180*/  LOP3.LUT R23, R19.reuse, 0x30003, RZ, 0xc0, !PT ;  /* 0x0003000313177812 */ /* 0x040fe400078ec0ff */
[C---:B------:R-:W-:Y:S02]  /*7190*/  LOP3.LUT R26, R19.reuse, 0xc000c, RZ, 0xc0, !PT ;  /* 0x000c000c131a7812 */ /* 0x040fe400078ec0ff */
        /* <DEDUP_REMOVED lines=74> */
[----:B------:R-:W-:Y:S01]  /*7640*/  HFMA2 R45, R60, R45.H0_H0, -18, -18 ;  /* 0xcc80cc803c2d7431 */ /* 0x000fe2000004002d */
[----:B------:R-:W-:Y:S01]  /*7650*/  @!P1 IADD3 R60, PT, PT, R2, 0x1, RZ ;  /* 0x00000001023c9810 */ /* 0x000fe20007ffe0ff */
        /* <DEDUP_REMOVED lines=51> */
.L_x_2221:
[----:B------:R-:W-:Y:S01]  /*7990*/  @!P1 MOV R2, R60 ;  /* 0x0000003c00029202 */ /* 0x000fe20000000f00 */
        /* <DEDUP_REMOVED lines=46> */
.L_x_2223:
        /* <DEDUP_REMOVED lines=44> */
.L_x_2222:
        /* <DEDUP_REMOVED lines=8> */
.L_x_2220:
[----:B------:R-:W0:Y:S01]  /*7fc0*/  S2R R0, SR_CTAID.X ;  /* 0x0000000000007919 */ /* 0x000e220000002500 */
[----:B------:R-:W1:Y:S01]  /*7fd0*/  S2UR UR4, SR_CTAID.Y ;  /* 0x00000000000479c3 */ /* 0x000e620000002600 */
[----:B------:R-:W0:Y:S07]  /*7fe0*/  S2R R3, SR_TID.X ;  /* 0x0000000000037919 */ /* 0x000e2e0000002100 */
[----:B------:R-:W2:Y:S01]  /*7ff0*/  LDC.64 R10, c[0x0][0x3a0] ;  /* 0x0000e800ff0a7b82 */ /* 0x000ea20000000a00 */
[----:B0-----:R-:W-:Y:S01]  /*8000*/  LEA R0, R0, R3, 0x6 ;  /* 0x0000000300007211 */ /* 0x001fe200078e30ff */
[----:B-1----:R-:W-:-:S03]  /*8010*/  IMAD R3, R25, UR4, RZ ;  /* 0x0000000419037c24 */ /* 0x002fc6000f8e02ff */
[----:B------:R-:W-:-:S05]  /*8020*/  SHF.L.U32 R0, R0, 0x2, RZ ;  /* 0x0000000200007819 */ /* 0x000fca00000006ff */
[----:B------:R-:W-:-:S04]  /*8030*/  IMAD R3, R3, 0x3, R0 ;  /* 0x0000000303037824 */ /* 0x000fc800078e0200 */
        /* <DEDUP_REMOVED lines=8> */
.L_x_2228:
[----:B------:R-:W0:Y:S02]  /*80c0*/  LDS R2, [R0] ;  /* 0x0000000000027984 */ /* 0x000e240000000800 */
[----:B0-----:R-:W-:-:S05]  /*80d0*/  HADD2 R3, R2, R4 ;  /* 0x0000000402037230 */ /* 0x001fca0000000000 */
[----:B------:R-:W0:Y:S02]  /*80e0*/  ATOMS.CAST.SPIN P0, [R0], R2, R3 ;  /* 0x000000020000758d */ /* 0x000e240001800003 */
[----:B0-----:R-:W-:Y:S05]  /*80f0*/  @!P0 BRA `(.L_x_2228) ;  /* 0xfffffffc00f08947 */ /* 0x001fea000383ffff */
[----:B------:R-:W-:Y:S05]  /*8100*/  BRA `(.L_x_2226) ;  /* 0x00000000000c7947 */ /* 0x000fea0003800000 */
.L_x_2227:
[----:B------:R-:W2:Y:S02]  /*8110*/  LD.E R0, desc[UR6][R10.64] ;  /* 0x000000060a007980 */ /* 0x000ea4000c101900 */
[----:B--2---:R-:W-:-:S05]  /*8120*/  IADD3 R3, PT, PT, R4, R0, RZ ;  /* 0x0000000004037210 */ /* 0x004fca0007ffe0ff */
[----:B------:R0:W-:Y:S02]  /*8130*/  ST.E desc[UR6][R10.64], R3 ;  /* 0x000000030a007985 */ /* 0x0001e4000c101906 */
.L_x_2226:
[----:B------:R-:W-:Y:S05]  /*8140*/  BSYNC.RECONVERGENT B0 ;  /* 0x0000000000007941 */ /* 0x000fea0003800200 */
.L_x_2225:
[----:B------:R1:W-:Y:S01]  /*8150*/  ATOM.E.ADD.F16x2.RN.STRONG.GPU P0, RZ, desc[UR6][R10.64+0x4], R5 ;  /* 0x800004050aff79a2 */ /* 0x0003e2000c10e106 */
[----:B------:R-:W-:Y:S04]  /*8160*/  BSSY.RECONVERGENT B0, `(.L_x_2229) ;  /* 0x000000e000007945 */ /* 0x000fe80003800200 */
[----:B-1----:R-:W-:Y:S05]  /*8170*/  @P0 BRA `(.L_x_2230) ;  /* 0x0000000000300947 */ /* 0x002fea0003800000 */
[----:B------:R-:W1:Y:S02]  /*8180*/  QSPC.E.S P0, RZ, [R10+0x4] ;  /* 0x000004000aff73aa */ /* 0x000e640000000500 */
[----:B-1----:R-:W-:Y:S05]  /*8190*/  @!P0 BRA `(.L_x_2231) ;  /* 0x00000000001c8947 */ /* 0x002fea0003800000 */
[----:B------:R-:W-:-:S04]  /*81a0*/  MOV R2, R10 ;  /* 0x0000000a00027202 */ /* 0x000fc80000000f00 */
[----:B------:R-:W-:-:S07]  /*81b0*/  MOV R0, R2 ;  /* 0x0000000200007202 */ /* 0x000fce0000000f00 */
.L_x_2232:
[----:B------:R-:W0:Y:S02]  /*81c0*/  LDS R2, [R0+0x4] ;  /* 0x0000040000027984 */ /* 0x000e240000000800 */
[----:B0-----:R-:W-:-:S05]  /*81d0*/  HFMA2 R3, R2, 1, 1, R5 ;  /* 0x3c003c0002037831 */ /* 0x001fca0000000005 */
[----:B------:R-:W0:Y:S02]  /*81e0*/  ATOMS.CAST.SPIN P0, [R0+0x4], R2, R3 ;  /* 0x000004020000758d */ /* 0x000e240001800003 */
[----:B0-----:R-:W-:Y:S05]  /*81f0*/  @!P0 BRA `(.L_x_2232) ;  /* 0xfffffffc00f08947 */ /* 0x001fea000383ffff */
[----:B------:R-:W-:Y:S05]  /*8200*/  BRA `(.L_x_2230) ;  /* 0x00000000000c7947 */ /* 0x000fea0003800000 */
.L_x_2231:
[----:B------:R-:W0:Y:S02]  /*8210*/  LD.E R0, desc[UR6][R10.64+0x4] ;  /* 0x000004060a007980 */ /* 0x000e24000c101900 */
[----:B0-----:R-:W-:-:S05]  /*8220*/  IADD3 R3, PT, PT, R5, R0, RZ ;  /* 0x0000000005037210 */ /* 0x001fca0007ffe0ff */
[----:B------:R1:W-:Y:S02]  /*8230*/  ST.E desc[UR6][R10.64+0x4], R3 ;  /* 0x000004030a007985 */ /* 0x0003e4000c101906 */
.L_x_2230:
[----:B------:R-:W-:Y:S05]  /*8240*/  BSYNC.RECONVERGENT B0 ;  /* 0x0000000000007941 */ /* 0x000fea0003800200 */
.L_x_2229:
        /* <DEDUP_REMOVED lines=9> */
.L_x_2236:
[----:B------:R-:W0:Y:S02]  /*82e0*/  LDS R2, [R0] ;  /* 0x0000000000027984 */ /* 0x000e240000000800 */
[----:B0-----:R-:W-:-:S05]  /*82f0*/  HADD2 R3, R2, R6 ;  /* 0x0000000602037230 */ /* 0x001fca0000000000 */
[----:B------:R-:W0:Y:S02]  /*8300*/  ATOMS.CAST.SPIN P0, [R0], R2, R3 ;  /* 0x000000020000758d */ /* 0x000e240001800003 */
[----:B0-----:R-:W-:Y:S05]  /*8310*/  @!P0 BRA `(.L_x_2236) ;  /* 0xfffffffc00f08947 */ /* 0x001fea000383ffff */
[----:B------:R-:W-:Y:S05]  /*8320*/  BRA `(.L_x_2234) ;  /* 0x00000000000c7947 */ /* 0x000fea0003800000 */
.L_x_2235:
[----:B------:R-:W2:Y:S02]  /*8330*/  LD.E R0, desc[UR6][R10.64] ;  /* 0x000000060a007980 */ /* 0x000ea4000c101900 */
[----:B--2---:R-:W-:-:S05]  /*8340*/  IADD3 R3, PT, PT, R6, R0, RZ ;  /* 0x0000000006037210 */ /* 0x004fca0007ffe0ff */
[----:B------:R0:W-:Y:S02]  /*8350*/  ST.E desc[UR6][R10.64], R3 ;  /* 0x000000030a007985 */ /* 0x0001e4000c101906 */
.L_x_2234:
[----:B------:R-:W-:Y:S05]  /*8360*/  BSYNC.RECONVERGENT B0 ;  /* 0x0000000000007941 */ /* 0x000fea0003800200 */
.L_x_2233:
[----:B------:R1:W-:Y:S01]  /*8370*/  ATOM.E.ADD.F16x2.RN.STRONG.GPU P0, RZ, desc[UR6][R10.64+0x4], R7 ;  /* 0x800004070aff79a2 */ /* 0x0003e2000c10e106 */
[----:B------:R-:W-:Y:S04]  /*8380*/  BSSY.RECONVERGENT B0, `(.L_x_2237) ;  /* 0x000000e000007945 */ /* 0x000fe80003800200 */
[----:B-1----:R-:W-:Y:S05]  /*8390*/  @P0 BRA `(.L_x_2238) ;  /* 0x0000000000300947 */ /* 0x002fea0003800000 */
[----:B------:R-:W1:Y:S02]  /*83a0*/  QSPC.E.S P0, RZ, [R10+0x4] ;  /* 0x000004000aff73aa */ /* 0x000e640000000500 */
[----:B-1----:R-:W-:Y:S05]  /*83b0*/  @!P0 BRA `(.L_x_2239) ;  /* 0x00000000001c8947 */ /* 0x002fea0003800000 */
[----:B------:R-:W-:-:S04]  /*83c0*/  MOV R2, R10 ;  /* 0x0000000a00027202 */ /* 0x000fc80000000f00 */
[----:B------:R-:W-:-:S07]  /*83d0*/  MOV R0, R2 ;  /* 0x0000000200007202 */ /* 0x000fce0000000f00 */
.L_x_2240:
[----:B------:R-:W0:Y:S02]  /*83e0*/  LDS R2, [R0+0x4] ;  /* 0x0000040000027984 */ /* 0x000e240000000800 */
[----:B0-----:R-:W-:-:S05]  /*83f0*/  HFMA2 R3, R2, 1, 1, R7 ;  /* 0x3c003c0002037831 */ /* 0x001fca0000000007 */
[----:B------:R-:W0:Y:S02]  /*8400*/  ATOMS.CAST.SPIN P0, [R0+0x4], R2, R3 ;  /* 0x000004020000758d */ /* 0x000e240001800003 */
[----:B0-----:R-:W-:Y:S05]  /*8410*/  @!P0 BRA `(.L_x_2240) ;  /* 0xfffffffc00f08947 */ /* 0x001fea000383ffff */
[----:B------:R-:W-:Y:S05]  /*8420*/  BRA `(.L_x_2238) ;  /* 0x00000000000c7947 */ /* 0x000fea0003800000 */
.L_x_2239:
[----:B------:R-:W0:Y:S02]  /*8430*/  LD.E R0, desc[UR6][R10.64+0x4] ;  /* 0x000004060a007980 */ /* 0x000e24000c101900 */
[----:B0-----:R-:W-:-:S05]  /*8440*/  IADD3 R3, PT, PT, R7, R0, RZ ;  /* 0x0000000007037210 */ /* 0x001fca0007ffe0ff */
[----:B------:R1:W-:Y:S02]  /*8450*/  ST.E desc[UR6][R10.64+0x4], R3 ;  /* 0x000004030a007985 */ /* 0x0003e4000c101906 */
.L_x_2238:
[----:B------:R-:W-:Y:S05]  /*8460*/  BSYNC.RECONVERGENT B0 ;  /* 0x0000000000007941 */ /* 0x000fea0003800200 */
.L_x_2237:
        /* <DEDUP_REMOVED lines=10> */
.L_x_2244:
[----:B------:R-:W0:Y:S02]  /*8510*/  LDS R2, [R0] ;  /* 0x0000000000027984 */ /* 0x000e240000000800 */
[----:B0-----:R-:W-:-:S05]  /*8520*/  HADD2 R3, R2, R8 ;  /* 0x0000000802037230 */ /* 0x001fca0000000000 */
[----:B------:R-:W0:Y:S02]  /*8530*/  ATOMS.CAST.SPIN P0, [R0], R2, R3 ;  /* 0x000000020000758d */ /* 0x000e240001800003 */
[----:B0-----:R-:W-:Y:S05]  /*8540*/  @!P0 BRA `(.L_x_2244) ;  /* 0xfffffffc00f08947 */ /* 0x001fea000383ffff */
[----:B------:R-:W-:Y:S05]  /*8550*/  BRA `(.L_x_2242) ;  /* 0x00000000000c7947 */ /* 0x000fea0003800000 */
.L_x_2243:
[----:B------:R-:W2:Y:S02]  /*8560*/  LD.E R0, desc[UR6][R10.64] ;  /* 0x000000060a007980 */ /* 0x000ea4000c101900 */
[----:B--2---:R-:W-:-:S05]  /*8570*/  IADD3 R3, PT, PT, R8, R0, RZ ;  /* 0x0000000008037210 */ /* 0x004fca0007ffe0ff */
[----:B------:R0:W-:Y:S02]  /*8580*/  ST.E desc[UR6][R10.64], R3 ;  /* 0x000000030a007985 */ /* 0x0001e4000c101906 */
.L_x_2242:
[----:B------:R-:W-:Y:S05]  /*8590*/  BSYNC.RECONVERGENT B0 ;  /* 0x0000000000007941 */ /* 0x000fea0003800200 */
.L_x_2241:
[----:B------:R1:W-:Y:S02]  /*85a0*/  ATOM.E.ADD.F16x2.RN.STRONG.GPU P0, RZ, desc[UR6][R10.64+0x4], R9 ;  /* 0x800004090aff79a2 */ /* 0x0003e4000c10e106 */
[----:B-1----:R-:W-:Y:S05]  /*85b0*/  @P0 EXIT ;  /* 0x000000000000094d */ /* 0x002fea0003800000 */
[----:B------:R-:W1:Y:S02]  /*85c0*/  QSPC.E.S P0, RZ, [R10+0x4] ;  /* 0x000004000aff73aa */ /* 0x000e640000000500 */
[----:B-1----:R-:W-:Y:S05]  /*85d0*/  @!P0 BRA `(.L_x_2245) ;  /* 0x00000000001c8947 */ /* 0x002fea0003800000 */
[----:B------:R-:W-:-:S04]  /*85e0*/  MOV R2, R10 ;  /* 0x0000000a00027202 */ /* 0x000fc80000000f00 */
[----:B------:R-:W-:-:S07]  /*85f0*/  MOV R0, R2 ;  /* 0x0000000200007202 */ /* 0x000fce0000000f00 */
.L_x_2246:
[----:B------:R-:W0:Y:S02]  /*8600*/  LDS R2, [R0+0x4] ;  /* 0x0000040000027984 */ /* 0x000e240000000800 */
[----:B0-----:R-:W-:-:S05]  /*8610*/  HFMA2 R3, R2, 1, 1, R9 ;  /* 0x3c003c0002037831 */ /* 0x001fca0000000009 */
[----:B------:R-:W0:Y:S02]  /*8620*/  ATOMS.CAST.SPIN P0, [R0+0x4], R2, R3 ;  /* 0x000004020000758d */ /* 0x000e240001800003 */
[----:B0-----:R-:W-:Y:S05]  /*8630*/  @!P0 BRA `(.L_x_2246) ;  /* 0xfffffffc00f08947 */ /* 0x001fea000383ffff */
[----:B------:R-:W-:Y:S05]  /*8640*/  EXIT ;  /* 0x000000000000794d */ /* 0x000fea0003800000 */
.L_x_2245:
[----:B------:R-:W0:Y:S02]  /*8650*/  LD.E R0, desc[UR6][R10.64+0x4] ;  /* 0x000004060a007980 */ /* 0x000e24000c101900 */
[----:B0-----:R-:W-:-:S05]  /*8660*/  IADD3 R3, PT, PT, R9, R0, RZ ;  /* 0x0000000009037210 */ /* 0x001fca0007ffe0ff */
[----:B------:R-:W-:Y:S01]  /*8670*/  ST.E desc[UR6][R10.64+0x4], R3 ;  /* 0x000004030a007985 */ /* 0x000fe2000c101906 */
[----:B------:R-:W-:Y:S05]  /*8680*/  EXIT ;  /* 0x000000000000794d */ /* 0x000fea0003800000 */
.L_x_2247:
        /* <DEDUP_REMOVED lines=15> */
.L_x_5310:


//--------------------- .text._Z23gemm_half_q_half_kernelILi3ELi172ELb1ELb0ELi64EEvPK6__halfPKjS4_S2_PS0_iiiiPKtS7_iiiiiibS2_i --------------------------
	.section	.text._Z23gemm_half_q_half_kernelILi3ELi172ELb1ELb0ELi64EEvPK6__halfPKjS4_S2_PS0_iiiiPKtS7_iiiiiibS2_i,"ax",@progbits
	.align	128
        .global         _Z23gemm_half_q_half_kernelILi3ELi172ELb1ELb0ELi64EEvPK6__halfPKjS4_S2_PS0_iiiiPKtS7_iiiiiibS2_i
        .type           _Z23gemm_half_q_half_kernelILi3ELi172ELb1ELb0ELi64EEvPK6__halfPKjS4_S2_PS0_iiiiPKtS7_iiiiiibS2_i,@function
        .size           _Z23gemm_half_q_half_kernelILi3ELi172ELb1ELb0ELi64EEvPK6__halfPKjS4_S2_PS0_iiiiPKtS7_iiiiiibS2_i,(.L_x_5311 - _Z23gemm_half_q_half_kernelILi3ELi172ELb1ELb0ELi64EEvPK6__halfPKjS4_S2_PS0_iiiiPKtS7_iiiiiibS2_i)
        .other          _Z23gemm_half_q_half_kernelILi3ELi172ELb1ELb0ELi64EEvPK6__halfPKjS4_S2_PS0_iiiiPKtS7_iiiiiibS2_i,@"STO_CUDA_ENTRY STV_DEFAULT"
_Z23gemm_half_q_half_kernelILi3ELi172ELb1ELb0ELi64EEvPK6__halfPKjS4_S2_PS0_iiiiPKtS7_iiiiiibS2_i:
.text._Z23gemm_half_q_half_kernelILi3ELi172ELb1ELb0ELi64EEvPK6__halfPKjS4_S2_PS0_iiiiPKtS7_iiiiiibS2_i:
        /* <DEDUP_REMOVED lines=30> */
.L_x_2248:
        /* <DEDUP_REMOVED lines=41> */
.L_x_2254:
        /* <DEDUP_REMOVED lines=32> */
.L_x_2253:
        /* <DEDUP_REMOVED lines=20> */
.L_x_2255:
[----:B------:R-:W-:-:S13]  /*07b0*/  ISETP.EQ.AND P2, PT, R18, RZ, PT ;  /* 0x000000ff1200720c */ /* 0x000fda0003f42270 */
[----:B------:R-:W-:Y:S05]  /*07c0*/  @!P1 BRA P2, `(.L_x_2250) ;  /* 0x0000000400789947 */ /* 0x000fea0001000000 */
.L_x_2252:
        /* <DEDUP_REMOVED lines=12> */
.L_x_2251:
        /* <DEDUP_REMOVED lines=16> */
.L_x_2258:
        /* <DEDUP_REMOVED lines=32> */
.L_x_2257:
        /* <DEDUP_REMOVED lines=21> */
.L_x_2259:
[----:B------:R-:W-:-:S13]  /*0ce0*/  ISETP.NE.OR P1, PT, R18, RZ, P1 ;  /* 0x000000ff1200720c */ /* 0x000fda0000f25670 */
[----:B------:R-:W-:Y:S05]  /*0cf0*/  @!P1 BRA `(.L_x_2250) ;  /* 0x00000000002c9947 */ /* 0x000fea0003800000 */
.L_x_2256:
        /* <DEDUP_REMOVED lines=11> */
.L_x_2250:
[----:B0-----:R-:W-:Y:S05]  /*0db0*/  BSYNC.RECONVERGENT B0 ;  /* 0x0000000000007941 */ /* 0x001fea0003800200 */
.L_x_2249:
        /* <DEDUP_REMOVED lines=20> */
.L_x_2263:
        /* <DEDUP_REMOVED lines=15> */
.L_x_2262:
        /* <DEDUP_REMOVED lines=12> */
.L_x_2264:
[----:B------:R-:W-:-:S13]  /*10b0*/  ISETP.NE.OR P1, PT, R5, RZ, P1 ;  /* 0x000000ff0500720c */ /* 0x000fda0000f25670 */
[----:B------:R-:W-:Y:S05]  /*10c0*/  @!P1 BRA `(.L_x_2260) ;  /* 0x00000000001c9947 */ /* 0x000fea0003800000 */
.L_x_2261:
[----:B0-----:R-:W0:Y:S02]  /*10d0*/  LDC.64 R8, c[0x0][0x3a0] ;  /* 0x0000e800ff087b82 */ /* 0x001e240000000a00 */
.L_x_2265:
[----:B0-----:R-:W-:Y:S01]  /*10e0*/  IMAD.WIDE R12, R3, 0x2, R8 ;  /* 0x00000002030c7825 */ /* 0x001fe200078e0208 */
[----:B------:R-:W-:Y:S02]  /*10f0*/  IADD3 R5, PT, PT, R5, 0x1, RZ ;  /* 0x0000000105057810 */ /* 0x000fe40007ffe0ff */
[----:B------:R-:W-:Y:S02]  /*1100*/  IADD3 R3, PT, PT, R3, R47, RZ ;  /* 0x0000002f03037210 */ /* 0x000fe40007ffe0ff */
[----:B------:R2:W-:Y:S01]  /*1110*/  STG.E.64 desc[UR6][R12.64], RZ ;  /* 0x000000ff0c007986 */ /* 0x0005e2000c101b06 */
[----:B------:R-:W-:-:S13]  /*1120*/  ISETP.NE.AND P1, PT, R5, RZ, PT ;  /* 0x000000ff0500720c */ /* 0x000fda0003f25270 */
[----:B--2---:R-:W-:Y:S05]  /*1130*/  @P1 BRA `(.L_x_2265) ;  /* 0xfffffffc00e81947 */ /* 0x004fea000383ffff */
.L_x_2260:
        /* <DEDUP_REMOVED lines=15> */
.L_x_2267:
        /* <DEDUP_REMOVED lines=11> */
[----:B------:R-:W3:Y:S01]  /*12e0*/  LDG.E.U16.CONSTANT R23, desc[UR6][R16.64+0x2] ;  /* 0x0000020610177981 */ /* 0x000ee2000c1e9500 */
        /* <DEDUP_REMOVED lines=12> */
[----:B------:R-:W-:Y:S01]  /*13b0*/  IADD3 R13, PT, PT, R12, 0x1, R13 ;  /* 0x000000010c0d7810 */ /* 0x000fe20007ffe00d */
[----:B0-----:R-:W-:Y:S02]  /*13c0*/  IMAD R14, R21, R21, R21 ;  /* 0x00000015150e7224 */ /* 0x001fe400078e0215 */
        /* <DEDUP_REMOVED lines=18> */
.L_x_2266:
        /* <DEDUP_REMOVED lines=28> */
.L_x_2268:
        /* <DEDUP_REMOVED lines=8> */
.L_x_2269:
        /* <DEDUP_REMOVED lines=8> */
.L_x_2270:
        /* <DEDUP_REMOVED lines=8> */
.L_x_2271:
        /* <DEDUP_REMOVED lines=8> */
.L_x_2272:
        /* <DEDUP_REMOVED lines=26> */
[----:B------:R-:W-:Y:S01]  /*1a50*/  IADD3 R40, PT, PT, R49, R40, RZ ;  /* 0x0000002831287210 */ /* 0x000fe20007ffe0ff */
        /* <DEDUP_REMOVED lines=8> */
.L_x_2286:
        /* <DEDUP_REMOVED lines=194> */
[----:B------:R-:W-:Y:S02]  /*2700*/  HADD2.F32 R3, -RZ, R16.H0_H0 ;  /* 0x20000010ff037230 */ /* 0x000fe40000004100 */
[----:B------:R-:W-:Y:S01]  /*2710*/  FFMA.FTZ R4, R21, R4, R66 ;  /* 0x0000000415047223 */ /* 0x000fe20000010042 */
[----:B------:R-:W-:-:S02]  /*2720*/  HADD2.F32 R5, -RZ, R0.H1_H1 ;  /* 0x30000000ff057230 */ /* 0x000fc40000004100 */
[----:B------:R-:W-:Y:S01]  /*2730*/  FFMA.FTZ R6, R21, R6, R68 ;  /* 0x0000000615067223 */ /* 0x000fe20000010044 */
[----:B------:R-:W-:Y:S02]  /*2740*/  HADD2.F32 R67, -RZ, R0.H0_H0 ;  /* 0x20000000ff437230 */ /* 0x000fe40000004100 */
        /* <DEDUP_REMOVED lines=13> */
.L_x_2274:
[----:B------:R-:W-:Y:S02]  /*2820*/  @!P4 MOV R48, R65 ;  /* 0x000000410030c202 */ /* 0x000fe40000000f00 */
[----:B-----5:R-:W-:Y:S01]  /*2830*/  @!P4 IADD3 R40, PT, PT, R38, R49, RZ ;  /* 0x000000312628c210 */ /* 0x020fe20007ffe0ff */
[----:B------:R-:W-:Y:S06]  /*2840*/  @!P3 BRA `(.L_x_2275) ;  /* 0x0000000800e0b947 */ /* 0x000fec0003800000 */
[----:B------:R-:W-:-:S04]  /*2850*/  PRMT R2, R50, 0x9910, RZ ;  /* 0x0000991032027816 */ /* 0x000fc800000000ff */
[----:B------:R-:W-:-:S13]  /*2860*/  ISETP.NE.AND P4, PT, R2, RZ, PT ;  /* 0x000000ff0200720c */ /* 0x000fda0003f85270 */
[----:B------:R-:W-:Y:S05]  /*2870*/  @!P4 BRA `(.L_x_2276) ;  /* 0x000000040068c947 */ /* 0x000fea0003800000 */
        /* <DEDUP_REMOVED lines=35> */
[----:B0-----:R-:W-:Y:S02]  /*2ab0*/  HADD2.F32 R3, -RZ, R20.H0_H0 ;  /* 0x20000014ff037230 */ /* 0x001fe40000004100 */
        /* <DEDUP_REMOVED lines=54> */
.L_x_2276:
        /* <DEDUP_REMOVED lines=19> */
[----:B------:R-:W-:Y:S02]  /*2f50*/  HADD2.F32 R3, -RZ, R30.H0_H0 ;  /* 0x2000001eff037230 */ /* 0x000fe40000004100 */
[----:B------:R-:W-:-:S02]  /*2f60*/  HADD2.F32 R38, -RZ, R2.H1_H1 ;  /* 0x30000002ff267230 */ /* 0x000fc40000004100 */
        /* <DEDUP_REMOVED lines=8> */
[----:B------:R-:W-:Y:S01]  /*2ff0*/  FFMA.FTZ R29, R2, R6, RZ ;  /* 0x00000006021d7223 */ /* 0x000fe200000100ff */
[----:B------:R-:W-:Y:S02]  /*3000*/  HADD2.F32 R2, -RZ, R52.H0_H0 ;  /* 0x20000034ff027230 */ /* 0x000fe40000004100 */
[-C--:B------:R-:W-:Y:S01]  /*3010*/  FFMA.FTZ R31, R22, R38.reuse, R31 ;  /* 0x00000026161f7223 */ /* 0x080fe2000001001f */
[----:B------:R-:W-:Y:S02]  /*3020*/  HADD2.F32 R6, -RZ, R55.H0_H0 ;  /* 0x20000037ff067230 */ /* 0x000fe40000004100 */
[-C--:B------:R-:W-:Y:S01]  /*3030*/  FFMA.FTZ R29, R68, R38.reuse, R29 ;  /* 0x00000026441d7223 */ /* 0x080fe2000001001d */
[----:B------:R-:W-:Y:S01]  /*3040*/  FFMA.FTZ R5, R30, R38, R5 ;  /* 0x000000261e057223 */ /* 0x000fe20000010005 */
[-C--:B------:R-:W-:Y:S01]  /*3050*/  FFMA.FTZ R4, R4, R66.reuse, R3 ;  /* 0x0000004204047223 */ /* 0x080fe20000010003 */
[----:B------:R-:W-:Y:S02]  /*3060*/  HADD2.F32 R3, -RZ, R28.H0_H0 ;  /* 0x2000001cff037230 */ /* 0x000fe40000004100 */
[-C--:B------:R-:W-:Y:S01]  /*3070*/  FFMA.FTZ R2, R2, R66.reuse, R29 ;  /* 0x0000004202027223 */ /* 0x080fe2000001001d */
[-C--:B------:R-:W-:Y:S01]  /*3080*/  FFMA.FTZ R22, R6, R66.reuse, R31 ;  /* 0x0000004206167223 */ /* 0x080fe2000001001f */
[----:B------:R-:W-:Y:S01]  /*3090*/  FFMA.FTZ R66, R56, R66, R5 ;  /* 0x0000004238427223 */ /* 0x000fe20000010005 */
[-C--:B------:R-:W-:Y:S01]  /*30a0*/  FFMA.FTZ R6, R15, R65.reuse, R4 ;  /* 0x000000410f067223 */ /* 0x080fe20000010004 */
[----:B------:R-:W-:Y:S01]  /*30b0*/  FFMA.FTZ R2, R11, R65, R2 ;  /* 0x000000410b027223 */ /* 0x000fe20000010002 */
[----:B------:R-:W-:-:S02]  /*30c0*/  HADD2.F32 R5, -RZ, R57.H0_H0 ;  /* 0x20000039ff057230 */ /* 0x000fc40000004100 */
[-C--:B------:R-:W-:Y:S01]  /*30d0*/  FFMA.FTZ R66, R3, R65.reuse, R66 ;  /* 0x0000004103427223 */ /* 0x080fe20000010042 */
[----:B0-----:R-:W-:Y:S02]  /*30e0*/  HADD2.F32 R3, -RZ, R20.H0_H0 ;  /* 0x20000014ff037230 */ /* 0x001fe40000004100 */
        /* <DEDUP_REMOVED lines=16> */
[----:B------:R-:W-:Y:S01]  /*31f0*/  FFMA.FTZ R3, R22, R20, R3 ;  /* 0x0000001416037223 */ /* 0x000fe20000010003 */
[----:B------:R-:W-:Y:S02]  /*3200*/  HADD2.F32 R20, -RZ, R63.H0_H0 ;  /* 0x2000003fff147230 */ /* 0x000fe40000004100 */
[-C--:B------:R-:W-:Y:S01]  /*3210*/  FFMA.FTZ R6, R62, R4.reuse, R11 ;  /* 0x000000043e067223 */ /* 0x080fe2000001000b */
        /* <DEDUP_REMOVED lines=10> */
[--C-:B------:R-:W-:Y:S02]  /*32c0*/  HADD2.F32 R5, -RZ, R0.reuse.H1_H1 ;  /* 0x30000000ff057230 */ /* 0x100fe40000004100 */
[----:B------:R-:W-:Y:S01]  /*32d0*/  FFMA.FTZ R20, R35, R21, R20 ;  /* 0x0000001523147223 */ /* 0x000fe20000010014 */
[----:B------:R-:W-:-:S02]  /*32e0*/  HADD2.F32 R11, -RZ, R0.H0_H0 ;  /* 0x20000000ff0b7230 */ /* 0x000fc40000004100 */
[----:B------:R-:W-:Y:S01]  /*32f0*/  FFMA.FTZ R4, R15, R21, R4 ;  /* 0x000000150f047223 */ /* 0x000fe20000010004 */
[----:B------:R-:W-:Y:S02]  /*3300*/  HADD2.F32 R17, -RZ, R16.H1_H1 ;  /* 0x30000010ff117230 */ /* 0x000fe40000004100 */
        /* <DEDUP_REMOVED lines=12> */
.L_x_2275:
        /* <DEDUP_REMOVED lines=199> */
.L_x_2277:
        /* <DEDUP_REMOVED lines=94> */
.L_x_2279:
        /* <DEDUP_REMOVED lines=19> */
[-C--:B------:R-:W-:Y:S01]  /*4750*/  FFMA.FTZ R31, R4, R6.reuse, RZ ;  /* 0x00000006041f7223 */ /* 0x080fe200000100ff */
[----:B------:R-:W-:Y:S02]  /*4760*/  HADD2.F32 R65, -RZ, R3.H1_H1 ;  /* 0x30000003ff417230 */ /* 0x000fe40000004100 */
[----:B------:R-:W-:Y:S01]  /*4770*/  FFMA.FTZ R5, R5, R6, RZ ;  /* 0x0000000605057223 */ /* 0x000fe200000100ff */
[----:B------:R-:W-:-:S02]  /*4780*/  HADD2.F32 R2, -RZ, R29.H0_H0 ;  /* 0x2000001dff027230 */ /* 0x000fc40000004100 */
[----:B------:R-:W-:Y:S01]  /*4790*/  FFMA.FTZ R31, R22, R64, R31 ;  /* 0x00000040161f7223 */ /* 0x000fe2000001001f */
[----:B------:R-:W-:Y:S02]  /*47a0*/  HADD2.F32 R3, -RZ, R30.H0_H0 ;  /* 0x2000001eff037230 */ /* 0x000fe40000004100 */
[----:B------:R-:W-:Y:S02]  /*47b0*/  HADD2.F32 R4, -RZ, R53.H0_H0 ;  /* 0x20000035ff047230 */ /* 0x000fe40000004100 */
[-C--:B------:R-:W-:Y:S01]  /*47c0*/  FFMA.FTZ R29, R2, R6.reuse, RZ ;  /* 0x00000006021d7223 */ /* 0x080fe200000100ff */
[----:B------:R-:W-:Y:S02]  /*47d0*/  HADD2.F32 R2, -RZ, R38.H0_H0 ;  /* 0x20000026ff027230 */ /* 0x000fe40000004100 */
[----:B------:R-:W-:Y:S01]  /*47e0*/  FFMA.FTZ R3, R3, R6, RZ ;  /* 0x0000000603037223 */ /* 0x000fe200000100ff */
[----:B------:R-:W-:Y:S02]  /*47f0*/  HADD2.F32 R6, -RZ, R23.H0_H0 ;  /* 0x20000017ff067230 */ /* 0x000fe40000004100 */
[----:B------:R-:W-:Y:S01]  /*4800*/  FFMA.FTZ R29, R68, R64, R29 ;  /* 0x00000040441d7223 */ /* 0x000fe2000001001d */
[----:B------:R-:W-:Y:S01]  /*4810*/  FFMA.FTZ R22, R54, R66, R31 ;  /* 0x0000004236167223 */ /* 0x000fe2000001001f */
[-C--:B------:R-:W-:Y:S01]  /*4820*/  FFMA.FTZ R3, R52, R64.reuse, R3 ;  /* 0x0000004034037223 */ /* 0x080fe20000010003 */
[----:B------:R-:W-:Y:S01]  /*4830*/  FFMA.FTZ R5, R6, R64, R5 ;  /* 0x0000004006057223 */ /* 0x000fe20000010005 */
[----:B------:R-:W-:-:S02]  /*4840*/  HADD2.F32 R6, -RZ, R55.H0_H0 ;  /* 0x20000037ff067230 */ /* 0x000fc40000004100 */
[-C--:B------:R-:W-:Y:S01]  /*4850*/  FFMA.FTZ R4, R4, R66.reuse, R3 ;  /* 0x0000004204047223 */ /* 0x080fe20000010003 */
[-C--:B------:R-:W-:Y:S01]  /*4860*/  FFMA.FTZ R2, R2, R66.reuse, R29 ;  /* 0x0000004202027223 */ /* 0x080fe2000001001d */
[----:B------:R-:W-:Y:S02]  /*4870*/  HADD2.F32 R3, -RZ, R28.H0_H0 ;  /* 0x2000001cff037230 */ /* 0x000fe40000004100 */
[-C--:B------:R-:W-:Y:S01]  /*4880*/  FFMA.FTZ R22, R17, R65.reuse, R22 ;  /* 0x0000004111167223 */ /* 0x080fe20000010016 */
[----:B------:R-:W-:Y:S01]  /*4890*/  FFMA.FTZ R66, R6, R66, R5 ;  /* 0x0000004206427223 */ /* 0x000fe20000010005 */
[----:B------:R-:W-:Y:S02]  /*48a0*/  HADD2.F32 R5, -RZ, R56.H0_H0 ;  /* 0x20000038ff057230 */ /* 0x000fe40000004100 */
[-C--:B------:R-:W-:Y:S01]  /*48b0*/  FFMA.FTZ R2, R11, R65.reuse, R2 ;  /* 0x000000410b027223 */ /* 0x080fe20000010002 */
[----:B------:R-:W-:Y:S02]  /*48c0*/  HADD2.F32 R11, -RZ, R57.H0_H0 ;  /* 0x20000039ff0b7230 */ /* 0x000fe40000004100 */
[----:B------:R-:W-:Y:S01]  /*48d0*/  FFMA.FTZ R66, R3, R65, R66 ;  /* 0x0000004103427223 */ /* 0x000fe20000010042 */
[----:B-1----:R-:W-:-:S02]  /*48e0*/  HADD2.F32 R3, -RZ, R20.H0_H0 ;  /* 0x20000014ff037230 */ /* 0x002fc40000004100 */
[----:B------:R-:W-:Y:S01]  /*48f0*/  FFMA.FTZ R6, R15, R65, R4 ;  /* 0x000000410f067223 */ /* 0x000fe20000010004 */
[----:B------:R-:W-:Y:S02]  /*4900*/  HADD2.F32 R20, -RZ, R20.H1_H1 ;  /* 0x30000014ff147230 */ /* 0x000fe40000004100 */
[----:B------:R-:W-:Y:S02]  /*4910*/  HADD2.F32 R15, -RZ, R58.H0_H0 ;  /* 0x2000003aff0f7230 */ /* 0x000fe40000004100 */
[-C--:B------:R-:W-:Y:S01]  /*4920*/  FFMA.FTZ R5, R5, R3.reuse, R2 ;  /* 0x0000000305057223 */ /* 0x080fe20000010002 */
[-C--:B------:R-:W-:Y:S01]  /*4930*/  FFMA.FTZ R11, R11, R3.reuse, R6 ;  /* 0x000000030b0b7223 */ /* 0x080fe20000010006 */
[----:B------:R-:W-:Y:S02]  /*4940*/  HADD2.F32 R6, -RZ, R25.H0_H0 ;  /* 0x20000019ff067230 */ /* 0x000fe40000004100 */
[----:B------:R-:W-:Y:S01]  /*4950*/  FFMA.FTZ R5, R24, R20, R5 ;  /* 0x0000001418057223 */ /* 0x000fe20000010005 */
        /* <DEDUP_REMOVED lines=22> */
[--C-:B------:R-:W-:Y:S02]  /*4ac0*/  HADD2.F32 R5, -RZ, R0.reuse.H1_H1 ;  /* 0x30000000ff057230 */ /* 0x100fe40000004100 */
[-C--:B------:R-:W-:Y:S01]  /*4ad0*/  FFMA.FTZ R20, R35, R21.reuse, R20 ;  /* 0x0000001523147223 */ /* 0x080fe20000010014 */
[----:B------:R-:W-:Y:S02]  /*4ae0*/  HADD2.F32 R11, -RZ, R0.H0_H0 ;  /* 0x20000000ff0b7230 */ /* 0x000fe40000004100 */
        /* <DEDUP_REMOVED lines=14> */
.L_x_2278:
        /* <DEDUP_REMOVED lines=199> */
.L_x_2280:
        /* <DEDUP_REMOVED lines=94> */
.L_x_2282:
        /* <DEDUP_REMOVED lines=91> */
.L_x_2281:
        /* <DEDUP_REMOVED lines=199> */
.L_x_2283:
        /* <DEDUP_REMOVED lines=94> */
.L_x_2285:
        /* <DEDUP_REMOVED lines=91> */
.L_x_2284:
        /* <DEDUP_REMOVED lines=8> */
.L_x_2273:
        /* <DEDUP_REMOVED lines=9> */
.L_x_2294:
[----:B------:R-:W0:Y:S01]  /*7ce0*/  LDC R47, c[0x0][0x3ac] ;  /* 0x0000eb00ff2f7b82 */ /* 0x000e220000000800 */
[----:B------:R-:W-:Y:S01]  /*7cf0*/  ISETP.NE.AND P2, PT, R49, R40, PT ;  /* 0x000000283100720c */ /* 0x000fe20003f45270 */
[----:B------:R-:W2:Y:S06]  /*7d00*/  LDG.E.128.CONSTANT R24, desc[UR6][R18.64] ;  /* 0x0000000612187981 */ /* 0x000eac000c1e9d00 */
[----:B------:R-:W1:Y:S06]  /*7d10*/  LDC R65, c[0x0][0x3a8] ;  /* 0x0000ea00ff417b82 */ /* 0x000e6c0000000800 */
[----:B------:R-:W-:Y:S01]  /*7d20*/  @!P2 LEA R28, R48, R1, 0x3 ;  /* 0x00000001301ca211 */ /* 0x000fe200078e18ff */
[----:B------:R3:W5:Y:S05]  /*7d30*/  @!P2 LDG.E.U16.CONSTANT R2, desc[UR6][R22.64] ;  /* 0x000000061602a981 */ /* 0x00076a000c1e9500 */
[----:B------:R-:W4:Y:S01]  /*7d40*/  @!P2 LDL.64 R28, [R28+0x8] ;  /* 0x000008001c1ca983 */ /* 0x000f220000100a00 */
[----:B0-----:R-:W-:-:S04]  /*7d50*/  IMAD.WIDE R4, R47, 0x4, R18 ;  /* 0x000000042f047825 */ /* 0x001fc800078e0212 */
[----:B------:R-:W-:Y:S02]  /*7d60*/  IMAD.WIDE R8, R47, 0x4, R4 ;  /* 0x000000042f087825 */ /* 0x000fe400078e0204 */
[----:B------:R-:W3:Y:S04]  /*7d70*/  LDG.E.128.CONSTANT R4, desc[UR6][R4.64] ;  /* 0x0000000604047981 */ /* 0x000ee8000c1e9d00 */
[----:B------:R-:W3:Y:S01]  /*7d80*/  LDG.E.128.CONSTANT R12, desc[UR6][R8.64] ;  /* 0x00000006080c7981 */ /* 0x000ee2000c1e9d00 */
[----:B------:R-:W-:-:S04]  /*7d90*/  @!P2 IADD3 R3, PT, PT, R48, 0x1, RZ ;  /* 0x000000013003a810 */ /* 0x000fc80007ffe0ff */
[----:B------:R-:W-:Y:S02]  /*7da0*/  @!P2 MOV R48, R3 ;  /* 0x000000030030a202 */ /* 0x000fe40000000f00 */
[----:B------:R-:W-:Y:S02]  /*7db0*/  ISETP.NE.AND P3, PT, R51, RZ, PT ;  /* 0x000000ff3300720c */ /* 0x000fe40003f65270 */
[----:B--2---:R-:W-:Y:S02]  /*7dc0*/  LOP3.LUT R57, R27, 0x3f003f, RZ, 0xc0, !PT ;  /* 0x003f003f1b397812 */ /* 0x004fe400078ec0ff */
[----:B------:R-:W-:Y:S02]  /*7dd0*/  SHF.R.U32.HI R58, RZ, 0x6, R27 ;  /* 0x00000006ff3a7819 */ /* 0x000fe4000001161b */
[----:B------:R-:W-:Y:S02]  /*7de0*/  LOP3.LUT R37, R26, 0x3f003f, RZ, 0xc0, !PT ;  /* 0x003f003f1a257812 */ /* 0x000fe400078ec0ff */
[----:B------:R-:W-:-:S02]  /*7df0*/  SHF.R.U32.HI R38, RZ, 0x6, R26 ;  /* 0x00000006ff267819 */ /* 0x000fc4000001161a */
[----:B------:R-:W-:Y:S02]  /*7e00*/  SHF.R.U32.HI R27, RZ, 0xc, R27 ;  /* 0x0000000cff1b7819 */ /* 0x000fe4000001161b */
[----:B------:R-:W-:Y:S02]  /*7e10*/  SHF.R.U32.HI R26, RZ, 0xc, R26 ;  /* 0x0000000cff1a7819 */ /* 0x000fe4000001161a */
[----:B----4-:R-:W-:Y:S02]  /*7e20*/  @!P2 PRMT R16, R28, 0x7610, R16 ;  /* 0x000076101c10a816 */ /* 0x010fe40000000010 */
[----:B------:R-:W-:Y:S02]  /*7e30*/  @!P2 PRMT R0, R0, 0x7610, R28 ;  /* 0x000076100000a816 */ /* 0x000fe4000000001c */
[----:B------:R-:W-:Y:S02]  /*7e40*/  @!P2 PRMT R16, R16, 0x7610, R29 ;  /* 0x000076101010a816 */ /* 0x000fe4000000001d */
[----:B------:R-:W-:-:S02]  /*7e50*/  @!P2 PRMT R0, R29, 0x7610, R0 ;  /* 0x000076101d00a816 */ /* 0x000fc40000000000 */
[----:B------:R-:W-:Y:S02]  /*7e60*/  LOP3.LUT R11, R24, 0x3f003f, RZ, 0xc0, !PT ;  /* 0x003f003f180b7812 */ /* 0x000fe400078ec0ff */
[----:B------:R-:W-:Y:S02]  /*7e70*/  SHF.R.U32.HI R17, RZ, 0x6, R24 ;  /* 0x00000006ff117819 */ /* 0x000fe40000011618 */
[----:B------:R-:W-:Y:S02]  /*7e80*/  LOP3.LUT R27, R27, 0xf000f, RZ, 0xc0, !PT ;  /* 0x000f000f1b1b7812 */ /* 0x000fe400078ec0ff */
[--C-:B---3--:R-:W-:Y:S02]  /*7e90*/  SHF.R.U32.HI R3, RZ, 0x8, R12.reuse ;  /* 0x00000008ff037819 */ /* 0x108fe4000001160c */
        /* <DEDUP_REMOVED lines=12> */
[----:B------:R-:W-:Y:S02]  /*7f60*/  SHF.R.U32.HI R24, RZ, 0xc, R24 ;  /* 0x0000000cff187819 */ /* 0x000fe40000011618 */
[----:B------:R-:W-:-:S02]  /*7f70*/  LOP3.LUT R26, R26, 0xf000f, RZ, 0xc0, !PT ;  /* 0x000f000f1a1a7812 */ /* 0x000fc400078ec0ff */
[----:B------:R-:W-:Y:S02]  /*7f80*/  LOP3.LUT R28, R25, 0x3f003f, RZ, 0xc0, !PT ;  /* 0x003f003f191c7812 */ /* 0x000fe400078ec0ff */
[--C-:B------:R-:W-:Y:S02]  /*7f90*/  SHF.R.U32.HI R31, RZ, 0x6, R25.reuse ;  /* 0x00000006ff1f7819 */ /* 0x100fe40000011619 */
[----:B------:R-:W-:Y:S02]  /*7fa0*/  LOP3.LUT R14, R27, 0x300030, R14, 0xf8, !PT ;  /* 0x003000301b0e7812 */ /* 0x000fe400078ef80e */
[----:B------:R-:W-:Y:S02]  /*7fb0*/  SHF.R.U32.HI R25, RZ, 0xc, R25 ;  /* 0x0000000cff197819 */ /* 0x000fe40000011619 */
[----:B------:R-:W-:Y:S02]  /*7fc0*/  LOP3.LUT R61, R15, 0x3f003f, RZ, 0xc0, !PT ;  /* 0x003f003f0f3d7812 */ /* 0x000fe400078ec0ff */
[----:B------:R-:W-:-:S02]  /*7fd0*/  SHF.R.U32.HI R62, RZ, 0x6, R15 ;  /* 0x00000006ff3e7819 */ /* 0x000fc4000001160f */
[----:B------:R-:W-:Y:S02]  /*7fe0*/  SHF.R.U32.HI R63, RZ, 0xa, R15 ;  /* 0x0000000aff3f7819 */ /* 0x000fe4000001160f */
[----:B------:R-:W-:Y:S02]  /*7ff0*/  LOP3.LUT R24, R24, 0xf000f, RZ, 0xc0, !PT ;  /* 0x000f000f18187812 */ /* 0x000fe400078ec0ff */
[----:B------:R-:W-:Y:S02]  /*8000*/  LOP3.LUT R13, R26, 0x300030, R13, 0xf8, !PT ;  /* 0x003000301a0d7812 */ /* 0x000fe400078ef80d */
[----:B------:R-:W-:Y:S02]  /*8010*/  LOP3.LUT R27, R5, 0x3f003f, RZ, 0xc0, !PT ;  /* 0x003f003f051b7812 */ /* 0x000fe400078ec0ff */
[----:B------:R-:W-:Y:S02]  /*8020*/  SHF.R.U32.HI R32, RZ, 0x6, R5 ;  /* 0x00000006ff207819 */ /* 0x000fe40000011605 */
[----:B------:R-:W-:-:S02]  /*8030*/  LOP3.LUT R15, R4, 0x3f003f, RZ, 0xc0, !PT ;  /* 0x003f003f040f7812 */ /* 0x000fc400078ec0ff */
[----:B------:R-:W-:Y:S02]  /*8040*/  SHF.R.U32.HI R26, RZ, 0x6, R4 ;  /* 0x00000006ff1a7819 */ /* 0x000fe40000011604 */
[----:B------:R-:W-:Y:S02]  /*8050*/  SHF.R.U32.HI R5, RZ, 0xc, R5 ;  /* 0x0000000cff057819 */ /* 0x000fe40000011605 */
[----:B------:R-:W-:Y:S02]  /*8060*/  LOP3.LUT R52, R6, 0x3f003f, RZ, 0xc0, !PT ;  /* 0x003f003f06347812 */ /* 0x000fe400078ec0ff */
[----:B------:R-:W-:Y:S02]  /*8070*/  SHF.R.U32.HI R53, RZ, 0x6, R6 ;  /* 0x00000006ff357819 */ /* 0x000fe40000011606 */
[----:B------:R-:W-:Y:S02]  /*8080*/  SHF.R.U32.HI R4, RZ, 0xc, R4 ;  /* 0x0000000cff047819 */ /* 0x000fe40000011604 */
[----:B------:R-:W-:-:S02]  /*8090*/  SHF.R.U32.HI R6, RZ, 0xc, R6 ;  /* 0x0000000cff067819 */ /* 0x000fc40000011606 */
[----:B------:R-:W-:Y:S02]  /*80a0*/  LOP3.LUT R59, R7, 0x3f003f, RZ, 0xc0, !PT ;  /* 0x003f003f073b7812 */ /* 0x000fe400078ec0ff */
[--C-:B------:R-:W-:Y:S02]  /*80b0*/  SHF.R.U32.HI R60, RZ, 0x6, R7.reuse ;  /* 0x00000006ff3c7819 */ /* 0x100fe40000011607 */
        /* <DEDUP_REMOVED lines=10> */
[----:B------:R-:W-:Y:S01]  /*8160*/  LOP3.LUT R12, R25, 0x300030, R12, 0xf8, !PT ;  /* 0x00300030190c7812 */ /* 0x000fe200078ef80c */
[----:B-1----:R-:W-:Y:S01]  /*8170*/  IMAD R25, R10, -0x3, R65 ;  /* 0xfffffffd0a197824 */ /* 0x002fe200078e0241 */
[----:B------:R-:W-:Y:S02]  /*8180*/  LOP3.LUT R32, R32, 0x3f003f, RZ, 0xc0, !PT ;  /* 0x003f003f20207812 */ /* 0x000fe400078ec0ff */
[----:B------:R-:W-:Y:S02]  /*8190*/  LOP3.LUT R53, R53, 0x3f003f, RZ, 0xc0, !PT ;  /* 0x003f003f35357812 */ /* 0x000fe400078ec0ff */
[----:B------:R-:W-:Y:S02]  /*81a0*/  LOP3.LUT R59, R59, 0x64006400, RZ, 0xfc, !PT ;  /* 0x640064003b3b7812 */ /* 0x000fe400078efcff */
[----:B------:R-:W-:Y:S02]  /*81b0*/  LOP3.LUT R6, R4, 0x300030, R21, 0xf8, !PT ;  /* 0x0030003004067812 */ /* 0x000fe400078ef815 */
[----:B------:R-:W-:-:S02]  /*81c0*/  LOP3.LUT R56, R5, 0x300030, R56, 0xf8, !PT ;  /* 0x0030003005387812 */ /* 0x000fc400078ef838 */
        /* <DEDUP_REMOVED lines=19> */
[----:B------:R-:W-:-:S02]  /*8300*/  ISETP.NE.AND P4, PT, R25, 0x1, PT ;  /* 0x000000011900780c */ /* 0x000fc40003f85270 */
        /* <DEDUP_REMOVED lines=91> */
[----:B------:R-:W-:-:S03]  /*88c0*/  HADD2 R66, R66.H0_H0, R66.H1_H1 ;  /* 0x3000004242427230 */ /* 0x000fc60000000800 */
[----:B------:R-:W-:Y:S02]  /*88d0*/  PRMT R67, R67, 0x5410, R4 ;  /* 0x0000541043437816 */ /* 0x000fe40000000004 */
[----:B------:R-:W-:Y:S02]  /*88e0*/  PRMT R7, R7, 0x5410, R66 ;  /* 0x0000541007077816 */ /* 0x000fe40000000042 */
[----:B------:R-:W-:-:S05]  /*88f0*/  PRMT R4, R16, 0x7610, R0 ;  /* 0x0000761010047816 */ /* 0x000fca0000000000 */
[----:B------:R-:W-:Y:S01]  /*8900*/  HFMA2 R46, R7, R4, R46 ;  /* 0x00000004072e7231 */ /* 0x000fe2000000002e */
[----:B------:R-:W-:-:S05]  /*8910*/  PRMT R4, R0, 0x7610, R16 ;  /* 0x0000761000047816 */ /* 0x000fca0000000010 */
[----:B------:R-:W-:-:S07]  /*8920*/  HFMA2 R45, R67, R4, R45 ;  /* 0x00000004432d7231 */ /* 0x000fce000000002d */
.L_x_2288:
        /* <DEDUP_REMOVED lines=40> */
[----:B------:R-:W-:Y:S01]  /*8bb0*/  HFMA2 R4, R65, R15, R4 ;  /* 0x0000000f41047231 */ /* 0x000fe20000000004 */
[----:B------:R-:W-:Y:S01]  /*8bc0*/  PRMT R5, R0, 0x7610, R16 ;  /* 0x0000761000057816 */ /* 0x000fe20000000010 */
[----:B------:R-:W-:Y:S02]  /*8bd0*/  HADD2 R7, R7.H0_H0, R7.H1_H1 ;  /* 0x3000000707077230 */ /* 0x000fe40000000800 */
[----:B------:R-:W-:-:S02]  /*8be0*/  HADD2 R66, R66.H0_H0, R66.H1_H1 ;  /* 0x3000004242427230 */ /* 0x000fc40000000800 */
[----:B------:R-:W-:Y:S02]  /*8bf0*/  HADD2 R4, R4.H0_H0, R4.H1_H1 ;  /* 0x3000000404047230 */ /* 0x000fe40000000800 */
[----:B------:R-:W-:-:S03]  /*8c00*/  HADD2 R19, R19.H0_H0, R19.H1_H1 ;  /* 0x3000001313137230 */ /* 0x000fc60000000800 */
[----:B------:R-:W-:Y:S02]  /*8c10*/  PRMT R66, R66, 0x5410, R4 ;  /* 0x0000541042427816 */ /* 0x000fe40000000004 */
[----:B------:R-:W-:Y:S02]  /*8c20*/  PRMT R7, R7, 0x5410, R19 ;  /* 0x0000541007077816 */ /* 0x000fe40000000013 */
[----:B------:R-:W-:Y:S01]  /*8c30*/  PRMT R4, R16, 0x7610, R0 ;  /* 0x0000761010047816 */ /* 0x000fe20000000000 */
[----:B------:R-:W-:-:S04]  /*8c40*/  HFMA2 R43, R66, R5, R43 ;  /* 0x00000005422b7231 */ /* 0x000fc8000000002b */
[----:B------:R-:W-:-:S07]  /*8c50*/  HFMA2 R44, R7, R4, R44 ;  /* 0x00000004072c7231 */ /* 0x000fce000000002c */
.L_x_2290:
        /* <DEDUP_REMOVED lines=45> */
.L_x_2289:
        /* <DEDUP_REMOVED lines=17> */
[----:B------:R-:W-:Y:S02]  /*9040*/  SHF.R.U32.HI R37, RZ, 0xc, R7 ;  /* 0x0000000cff257819 */ /* 0x000fe40000011607 */
        /* <DEDUP_REMOVED lines=9> */
[----:B------:R-:W-:Y:S02]  /*90e0*/  LOP3.LUT R55, R7, 0x3f003f, RZ, 0xc0, !PT ;  /* 0x003f003f07377812 */ /* 0x000fe400078ec0ff */
[----:B------:R-:W-:Y:S02]  /*90f0*/  SHF.R.U32.HI R56, RZ, 0x6, R7 ;  /* 0x00000006ff387819 */ /* 0x000fe40000011607 */
[----:B------:R-:W-:Y:S02]  /*9100*/  LOP3.LUT R34, R33, 0xf000f, RZ, 0xc0, !PT ;  /* 0x000f000f21227812 */ /* 0x000fe400078ec0ff */
[----:B------:R-:W-:Y:S02]  /*9110*/  LOP3.LUT R6, R12, 0x3f003f, RZ, 0xc0, !PT ;  /* 0x003f003f0c067812 */ /* 0x000fe400078ec0ff */
[--C-:B------:R-:W-:Y:S02]  /*9120*/  SHF.R.U32.HI R7, RZ, 0x6, R12.reuse ;  /* 0x00000006ff077819 */ /* 0x100fe4000001160c */
[----:B------:R-:W-:-:S02]  /*9130*/  SHF.R.U32.HI R8, RZ, 0xa, R12 ;  /* 0x0000000aff087819 */ /* 0x000fc4000001160c */
[----:B------:R-:W-:Y:S02]  /*9140*/  SHF.R.U32.HI R57, RZ, 0x8, R15 ;  /* 0x00000008ff397819 */ /* 0x000fe4000001160f */
[----:B------:R-:W-:Y:S02]  /*9150*/  LOP3.LUT R58, R37, 0xf000f, RZ, 0xc0, !PT ;  /* 0x000f000f253a7812 */ /* 0x000fe400078ec0ff */
        /* <DEDUP_REMOVED lines=16> */
[----:B------:R-:W-:Y:S02]  /*9260*/  LOP3.LUT R62, R58, 0x300030, R57, 0xf8, !PT ;  /* 0x003000303a3e7812 */ /* 0x000fe400078ef839 */
        /* <DEDUP_REMOVED lines=131> */
.L_x_2291:
        /* <DEDUP_REMOVED lines=48> */
.L_x_2293:
        /* <DEDUP_REMOVED lines=45> */
.L_x_2292:
        /* <DEDUP_REMOVED lines=8> */
.L_x_2287:
[----:B------:R-:W0:Y:S01]  /*a0f0*/  LDCU UR5, c[0x0][0x3d4] ;  /* 0x00007a80ff0577ac */ /* 0x000e220008000800 */
[----:B------:R-:W1:Y:S01]  /*a100*/  LDC R3, c[0x0][0x3a8] ;  /* 0x0000ea00ff037b82 */ /* 0x000e620000000800 */
[----:B0-----:R-:W-:-:S04]  /*a110*/  VIMNMX R12, PT, PT, R39, UR5, PT ;  /* 0x00000005270c7c48 */ /* 0x001fc8000bfe0100 */
[----:B------:R-:W-:Y:S01]  /*a120*/  ISETP.GT.AND P1, PT, R12, R49, PT ;  /* 0x000000310c00720c */ /* 0x000fe20003f24270 */
[----:B-1----:R-:W-:-:S12]  /*a130*/  IMAD R10, R10, -0x3, R3 ;  /* 0xfffffffd0a0a7824 */ /* 0x002fd800078e0203 */
[----:B------:R-:W-:Y:S05]  /*a140*/  @!P1 BRA `(.L_x_2295) ;  /* 0x0000005400189947 */ /* 0x000fea0003800000 */
[----:B------:R-:W0:Y:S01]  /*a150*/  LDC.64 R2, c[0x0][0x3b8] ;  /* 0x0000ee00ff027b82 */ /* 0x000e220000000a00 */
[----:B------:R-:W-:Y:S01]  /*a160*/  ISETP.EQ.OR P1, PT, R10, 0x2, P0 ;  /* 0x000000020a00780c */ /* 0x000fe20000722670 */
[----:B0-----:R-:W-:-:S03]  /*a170*/  IMAD.WIDE.U32 R2, R49, 0x4, R2 ;  /* 0x0000000431027825 */ /* 0x001fc600078e0002 */
[----:B------:R-:W-:-:S04]  /*a180*/  IADD3 R14, P2, PT, R2, 0x2, RZ ;  /* 0x00000002020e7810 */ /* 0x000fc80007f5e0ff */
[----:B------:R-:W-:-:S09]  /*a190*/  IADD3.X R11, PT, PT, RZ, R3, RZ, P2, !PT ;  /* 0x00000003ff0b7210 */ /* 0x000fd200017fe4ff */
.L_x_2308:
[----:B------:R-:W-:Y:S01]  /*a1a0*/  ISETP.NE.AND P4, PT, R49, R40, PT ;  /* 0x000000283100720c */ /* 0x000fe20003f85270 */
[----:B------:R-:W2:-:S12]  /*a1b0*/  LDG.E.128.CONSTANT R20, desc[UR6][R18.64] ;  /* 0x0000000612147981 */ /* 0x000e98000c1e9d00 */
[----:B------:R-:W-:-:S06]  /*a1c0*/  @!P4 LEA R2, R48, R1, 0x3 ;  /* 0x000000013002c211 */ /* 0x000fcc00078e18ff */
[----:B------:R-:W3:Y:S01]  /*a1d0*/  @!P4 LDL.64 R2, [R2+0x8] ;  /* 0x000008000202c983 */ /* 0x000ee20000100a00 */
[----:B------:R-:W-:Y:S02]  /*a1e0*/  @!P4 MOV R15, R11 ;  /* 0x0000000b000fc202 */ /* 0x000fe40000000f00 */
[----:B------:R-:W-:Y:S02]  /*a1f0*/  @!P4 IADD3 R4, PT, PT, R48, 0x1, RZ ;  /* 0x000000013004c810 */ /* 0x000fe40007ffe0ff */
[----:B------:R-:W-:Y:S01]  /*a200*/  ISETP.NE.AND P2, PT, R51, RZ, PT ;  /* 0x000000ff3300720c */ /* 0x000fe20003f45270 */
[----:B------:R0:W5:Y:S01]  /*a210*/  @!P4 LDG.E.U16.CONSTANT R24, desc[UR6][R14.64] ;  /* 0x000000060e18c981 */ /* 0x000162000c1e9500 */
[----:B------:R-:W-:Y:S01]  /*a220*/  @!P4 MOV R48, R4 ;  /* 0x000000040030c202 */ /* 0x000fe20000000f00 */
[----:B------:R-:W-:Y:S01]  /*a230*/  HFMA2 R7, -RZ, RZ, 0, 0.0625 ;  /* 0x00002c00ff077431 */ /* 0x000fe200000001ff */
[----:B------:R-:W-:Y:S02]  /*a240*/  ISETP.NE.AND P3, PT, R10, 0x1, PT ;  /* 0x000000010a00780c */ /* 0x000fe40003f65270 */
[----:B--2---:R-:W-:-:S02]  /*a250*/  LOP3.LUT R5, R21, 0xf000f, RZ, 0xc0, !PT ;  /* 0x000f000f15057812 */ /* 0x004fc400078ec0ff */
[----:B------:R-:W-:Y:S02]  /*a260*/  LOP3.LUT R6, R21, 0xf000f0, RZ, 0xc0, !PT ;  /* 0x00f000f015067812 */ /* 0x000fe400078ec0ff */
[----:B------:R-:W-:Y:S02]  /*a270*/  SHF.R.U32.HI R21, RZ, 0x8, R21 ;  /* 0x00000008ff157819 */ /* 0x000fe40000011615 */
[C---:B------:R-:W-:Y:S02]  /*a280*/  LOP3.LUT R13, R22.reuse, 0xf000f, RZ, 0xc0, !PT ;  /* 0x000f000f160d7812 */ /* 0x040fe400078ec0ff */
[----:B------:R-:W-:Y:S02]  /*a290*/  SHF.R.U32.HI R17, RZ, 0x8, R22 ;  /* 0x00000008ff117819 */ /* 0x000fe40000011616 */
[----:B0-----:R-:W-:Y:S02]  /*a2a0*/  LOP3.LUT R15, R22, 0xf000f0, RZ, 0xc0, !PT ;  /* 0x00f000f0160f7812 */ /* 0x001fe400078ec0ff */
[----:B------:R-:W-:-:S02]  /*a2b0*/  SHF.R.U32.HI R29, RZ, 0x8, R23 ;  /* 0x00000008ff1d7819 */ /* 0x000fc40000011617 */
[----:B---3--:R-:W-:Y:S02]  /*a2c0*/  @!P4 PRMT R16, R2, 0x7610, R16 ;  /* 0x000076100210c816 */ /* 0x008fe40000000010 */
[----:B------:R-:W-:Y:S02]  /*a2d0*/  @!P4 PRMT R0, R0, 0x7610, R2 ;  /* 0x000076100000c816 */ /* 0x000fe40000000002 */
[----:B------:R-:W-:Y:S02]  /*a2e0*/  @!P4 PRMT R16, R16, 0x7610, R3 ;  /* 0x000076101010c816 */ /* 0x000fe40000000003 */
[----:B------:R-:W-:Y:S02]  /*a2f0*/  @!P4 PRMT R0, R3, 0x7610, R0 ;  /* 0x000076100300c816 */ /* 0x000fe40000000000 */
[C---:B------:R-:W-:Y:S02]  /*a300*/  LOP3.LUT R2, R20.reuse, 0xf000f, RZ, 0xc0, !PT ;  /* 0x000f000f14027812 */ /* 0x040fe400078ec0ff */
        /* <DEDUP_REMOVED lines=29> */
[----:B------:R-:W-:Y:S02]  /*a4e0*/  HADD2 R30, R31, -1032, -1032 ;  /* 0xe408e4081f1e7430 */ /* 0x000fe40000000000 */
[----:B------:R-:W-:Y:S02]  /*a4f0*/  HADD2 R21, R22, -1032, -1032 ;  /* 0xe408e40816157430 */ /* 0x000fe40000000000 */
[----:B------:R-:W-:-:S02]  /*a500*/  HFMA2 R31, R32, R7.H0_H0, -72, -72 ;  /* 0xd480d480201f7431 */ /* 0x000fc40000040007 */
        /* <DEDUP_REMOVED lines=9> */
[-C--:B------:R-:W-:Y:S02]  /*a5a0*/  HFMA2 R27, R6, R7.reuse.H0_H0, -72, -72 ;  /* 0xd480d480061b7431 */ /* 0x080fe40000040007 */
[----:B------:R-:W-:Y:S02]  /*a5b0*/  HADD2 R28, R9, -1032, -1032 ;  /* 0xe408e408091c7430 */ /* 0x000fe40000000000 */
[----:B------:R-:W-:Y:S01]  /*a5c0*/  HFMA2 R33, R34, R7.H0_H0, -72, -72 ;  /* 0xd480d48022217431 */ /* 0x000fe20000040007 */
[----:B------:R-:W-:Y:S06]  /*a5d0*/  @!P2 BRA `(.L_x_2296) ;  /* 0x000000040068a947 */ /* 0x000fec0003800000 */
[----:B------:R-:W0:Y:S01]  /*a5e0*/  LDS.64 R4, [UR4] ;  /* 0x00000004ff047984 */ /* 0x000e220008000a00 */
        /* <DEDUP_REMOVED lines=89> */
.L_x_2296:
        /* <DEDUP_REMOVED lines=17> */
[-C--:B------:R-:W-:Y:S01]  /*ac90*/  FFMA.FTZ R47, R4, R6.reuse, RZ ;  /* 0x00000006042f7223 */ /* 0x080fe200000100ff */
[----:B------:R-:W-:Y:S02]  /*aca0*/  HADD2.F32 R38, -RZ, R3.H1_H1 ;  /* 0x30000003ff267230 */ /* 0x000fe40000004100 */
[----:B------:R-:W-:Y:S01]  /*acb0*/  FFMA.FTZ R5, R5, R6, RZ ;  /* 0x0000000605057223 */ /* 0x000fe200000100ff */
[----:B------:R-:W-:Y:S02]  /*acc0*/  HADD2.F32 R2, -RZ, R17.H0_H0 ;  /* 0x20000011ff027230 */ /* 0x000fe40000004100 */
[----:B------:R-:W-:-:S02]  /*acd0*/  HADD2.F32 R3, -RZ, R15.H0_H0 ;  /* 0x2000000fff037230 */ /* 0x000fc40000004100 */
[----:B------:R-:W-:Y:S02]  /*ace0*/  HADD2.F32 R4, -RZ, R20.H0_H0 ;  /* 0x20000014ff047230 */ /* 0x000fe40000004100 */
[-C--:B------:R-:W-:Y:S01]  /*acf0*/  FFMA.FTZ R37, R2, R6.reuse, RZ ;  /* 0x0000000602257223 */ /* 0x080fe200000100ff */
[----:B------:R-:W-:Y:S02]  /*ad00*/  HADD2.F32 R2, -RZ, R13.H0_H0 ;  /* 0x2000000dff027230 */ /* 0x000fe40000004100 */
[----:B------:R-:W-:Y:S01]  /*ad10*/  FFMA.FTZ R3, R3, R6, RZ ;  /* 0x0000000603037223 */ /* 0x000fe200000100ff */
[----:B------:R-:W-:Y:S02]  /*ad20*/  HADD2.F32 R6, -RZ, R21.H1_H1 ;  /* 0x30000015ff067230 */ /* 0x000fe40000004100 */
[-C--:B------:R-:W-:Y:S01]  /*ad30*/  FFMA.FTZ R37, R52, R24.reuse, R37 ;  /* 0x0000001834257223 */ /* 0x080fe20000010025 */
[----:B------:R-:W-:Y:S02]  /*ad40*/  HADD2.F32 R52, -RZ, R22.H0_H0 ;  /* 0x20000016ff347230 */ /* 0x000fe40000004100 */
[----:B------:R-:W-:Y:S01]  /*ad50*/  FFMA.FTZ R3, R54, R24, R3 ;  /* 0x0000001836037223 */ /* 0x000fe20000010003 */
[----:B------:R-:W-:-:S02]  /*ad60*/  HADD2.F32 R54, -RZ, R23.H1_H1 ;  /* 0x30000017ff367230 */ /* 0x000fc40000004100 */
[----:B------:R-:W-:Y:S01]  /*ad70*/  FFMA.FTZ R47, R6, R24, R47 ;  /* 0x00000018062f7223 */ /* 0x000fe2000001002f */
[-C--:B------:R-:W-:Y:S01]  /*ad80*/  FFMA.FTZ R37, R2, R36.reuse, R37 ;  /* 0x0000002402257223 */ /* 0x080fe20000010025 */
[----:B------:R-:W-:Y:S02]  /*ad90*/  HADD2.F32 R2, -RZ, R13.H1_H1 ;  /* 0x3000000dff027230 */ /* 0x000fe40000004100 */
[----:B------:R-:W-:Y:S01]  /*ada0*/  FFMA.FTZ R3, R4, R36, R3 ;  /* 0x0000002404037223 */ /* 0x000fe20000010003 */
[----:B------:R-:W-:Y:S02]  /*adb0*/  HADD2.F32 R6, -RZ, R22.H1_H1 ;  /* 0x30000016ff067230 */ /* 0x000fe40000004100 */
[----:B------:R-:W-:Y:S01]  /*adc0*/  FFMA.FTZ R5, R54, R24, R5 ;  /* 0x0000001836057223 */ /* 0x000fe20000010005 */
[----:B------:R-:W-:Y:S01]  /*add0*/  FFMA.FTZ R47, R52, R36, R47 ;  /* 0x00000024342f7223 */ /* 0x000fe2000001002f */
[----:B------:R-:W-:Y:S02]  /*ade0*/  HADD2.F32 R24, -RZ, R25.H0_H0 ;  /* 0x20000019ff187230 */ /* 0x000fe40000004100 */
[----:B------:R-:W-:Y:S01]  /*adf0*/  FFMA.FTZ R37, R2, R38, R37 ;  /* 0x0000002602257223 */ /* 0x000fe20000010025 */
[----:B------:R-:W-:-:S02]  /*ae00*/  HADD2.F32 R4, -RZ, R20.H1_H1 ;  /* 0x30000014ff047230 */ /* 0x000fc40000004100 */
[----:B------:R-:W-:Y:S01]  /*ae10*/  FFMA.FTZ R47, R6, R38, R47 ;  /* 0x00000026062f7223 */ /* 0x000fe2000001002f */
[----:B------:R-:W-:Y:S02]  /*ae20*/  HADD2.F32 R52, -RZ, R25.H1_H1 ;  /* 0x30000019ff347230 */ /* 0x000fe40000004100 */
[----:B------:R-:W-:Y:S01]  /*ae30*/  FFMA.FTZ R5, R24, R36, R5 ;  /* 0x0000002418057223 */ /* 0x000fe20000010005 */
        /* <DEDUP_REMOVED lines=53> */
.L_x_2298:
        /* <DEDUP_REMOVED lines=75> */
[--C-:B------:R-:W-:Y:S02]  /*b640*/  HADD2.F32 R5, -RZ, R0.reuse.H1_H1 ;  /* 0x30000000ff057230 */ /* 0x100fe40000004100 */
        /* <DEDUP_REMOVED lines=15> */
.L_x_2297:
        /* <DEDUP_REMOVED lines=48> */
[----:B------:R-:W-:-:S02]  /*ba40*/  HADD2 R27, R3, -1032, -1032 ;  /* 0xe408e408031b7430 */ /* 0x000fc40000000000 */
[----:B------:R-:W-:Y:S02]  /*ba50*/  HADD2 R29, R29, -1032, -1032 ;  /* 0xe408e4081d1d7430 */ /* 0x000fe40000000000 */
[-C--:B------:R-:W-:Y:S02]  /*ba60*/  HFMA2 R30, R30, R7.reuse.H0_H0, -72, -72 ;  /* 0xd480d4801e1e7431 */ /* 0x080fe40000040007 */
[----:B------:R-:W-:Y:S02]  /*ba70*/  HADD2 R31, R31, -1032, -1032 ;  /* 0xe408e4081f1f7430 */ /* 0x000fe40000000000 */
        /* <DEDUP_REMOVED lines=94> */
.L_x_2299:
        /* <DEDUP_REMOVED lines=94> */
.L_x_2301:
        /* <DEDUP_REMOVED lines=19> */
[----:B------:R-:W-:Y:S02]  /*c770*/  HADD2.F32 R3, -RZ, R13.H0_H0 ;  /* 0x2000000dff037230 */ /* 0x000fe40000004100 */
[----:B------:R-:W-:Y:S01]  /*c780*/  FFMA.FTZ R6, R5, R6, RZ ;  /* 0x0000000605067223 */ /* 0x000fe200000100ff */
        /* <DEDUP_REMOVED lines=70> */
.L_x_2300:
        /* <DEDUP_REMOVED lines=145> */
.L_x_2302:
        /* <DEDUP_REMOVED lines=94> */
.L_x_2304:
        /* <DEDUP_REMOVED lines=91> */
.L_x_2303:
[----:B------:R-:W-:-:S05]  /*e090*/  IMAD.WIDE R18, R47, 0x4, R18 ;  /* 0x000000042f127825 */ /* 0x000fca00078e0212 */
[----:B------:R-:W2:Y:S02]  /*e0a0*/  LDG.E.128.CONSTANT R20, desc[UR6][R18.64] ;  /* 0x0000000612147981 */ /* 0x000ea4000c1e9d00 */
[----:B--2---:R-:W-:Y:S02]  /*e0b0*/  LOP3.LUT R15, R23, 0xf000f0, RZ, 0xc0, !PT ;  /* 0x00f000f0170f7812 */ /* 0x004fe400078ec0ff */
[----:B------:R-:W-:Y:S02]  /*e0c0*/  LOP3.LUT R6, R21, 0xf000f0, RZ, 0xc0, !PT ;  /* 0x00f000f015067812 */ /* 0x000fe400078ec0ff */
[----:B------:R-:W-:Y:S02]  /*e0d0*/  SHF.R.U32.HI R29, RZ, 0x8, R22 ;  /* 0x00000008ff1d7819 */ /* 0x000fe40000011616 */
[C---:B------:R-:W-:Y:S02]  /*e0e0*/  LOP3.LUT R2, R20.reuse, 0xf000f, RZ, 0xc0, !PT ;  /* 0x000f000f14027812 */ /* 0x040fe400078ec0ff */
        /* <DEDUP_REMOVED lines=139> */
.L_x_2305:
        /* <DEDUP_REMOVED lines=94> */
.L_x_2307:
        /* <DEDUP_REMOVED lines=8> */
[----:B------:R-:W-:Y:S01]  /*f000*/  FFMA.FTZ R53, R4, R6, RZ ;  /* 0x0000000604357223 */ /* 0x000fe200000100ff */
[----:B------:R-:W-:-:S02]  /*f010*/  HADD2.F32 R36, -RZ, R3.H0_H0 ;  /* 0x20000003ff247230 */ /* 0x000fc40000004100 */
[-C--:B------:R-:W-:Y:S01]  /*f020*/  FFMA.FTZ R5, R5, R6.reuse, RZ ;  /* 0x0000000605057223 */ /* 0x080fe200000100ff */
[----:B------:R-:W-:Y:S02]  /*f030*/  HADD2.F32 R37, -RZ, R3.H1_H1 ;  /* 0x30000003ff257230 */ /* 0x000fe40000004100 */
[-C--:B------:R-:W-:Y:S01]  /*f040*/  FFMA.FTZ R35, R2, R6.reuse, RZ ;  /* 0x0000000602237223 */ /* 0x080fe200000100ff */
[----:B------:R-:W-:Y:S02]  /*f050*/  HADD2.F32 R3, -RZ, R26.H0_H0 ;  /* 0x2000001aff037230 */ /* 0x000fe40000004100 */
[----:B------:R-:W-:Y:S02]  /*f060*/  HADD2.F32 R28, -RZ, R28.H1_H1 ;  /* 0x3000001cff1c7230 */ /* 0x000fe40000004100 */
[----:B------:R-:W-:Y:S02]  /*f070*/  HADD2.F32 R26, -RZ, R26.H1_H1 ;  /* 0x3000001aff1a7230 */ /* 0x000fe40000004100 */
[----:B------:R-:W-:Y:S01]  /*f080*/  FFMA.FTZ R3, R3, R6, RZ ;  /* 0x0000000603037223 */ /* 0x000fe200000100ff */
        /* <DEDUP_REMOVED lines=10> */
[--C-:B------:R-:W-:Y:S02]  /*f130*/  HADD2.F32 R6, -RZ, R22.reuse.H0_H0 ;  /* 0x20000016ff067230 */ /* 0x100fe40000004100 */
        /* <DEDUP_REMOVED lines=63> */
.L_x_2306:
        /* <DEDUP_REMOVED lines=8> */
.L_x_2295:
        /* <DEDUP_REMOVED lines=11> */
.L_x_2313:
[----:B------:R-:W0:Y:S01]  /*f660*/  LDC R47, c[0x0][0x3ac] ;  /* 0x0000eb00ff2f7b82 */ /* 0x000e220000000800 */
[----:B------:R-:W-:Y:S01]  /*f670*/  ISETP.NE.AND P1, PT, R49, R40, PT ;  /* 0x000000283100720c */ /* 0x000fe20003f25270 */
[----:B------:R-:W2:-:S12]  /*f680*/  LDG.E.128.CONSTANT R12, desc[UR6][R18.64] ;  /* 0x00000006120c7981 */ /* 0x000e98000c1e9d00 */
[----:B------:R-:W-:-:S06]  /*f690*/  @!P1 LEA R22, R48, R1, 0x3 ;  /* 0x0000000130169211 */ /* 0x000fcc00078e18ff */
[----:B------:R-:W3:Y:S01]  /*f6a0*/  @!P1 LDL.64 R22, [R22+0x8] ;  /* 0x0000080016169983 */ /* 0x000ee20000100a00 */
[----:B0-----:R-:W-:-:S05]  /*f6b0*/  IMAD.WIDE R20, R47, 0x4, R18 ;  /* 0x000000042f147825 */ /* 0x001fca00078e0212 */
[----:B------:R0:W4:Y:S01]  /*f6c0*/  LDG.E.128.CONSTANT R8, desc[UR6][R20.64] ;  /* 0x0000000614087981 */ /* 0x000122000c1e9d00 */
[----:B------:R-:W-:-:S05]  /*f6d0*/  IMAD.WIDE R2, R47, 0x4, R20 ;  /* 0x000000042f027825 */ /* 0x000fca00078e0214 */
[----:B------:R-:W4:Y:S01]  /*f6e0*/  LDG.E.128.CONSTANT R4, desc[UR6][R2.64] ;  /* 0x0000000602047981 */ /* 0x000f22000c1e9d00 */
[----:B------:R-:W-:Y:S01]  /*f6f0*/  HFMA2 R25, -RZ, RZ, 0, 0.125 ;  /* 0x00003000ff197431 */ /* 0x000fe200000001ff */
[----:B------:R-:W-:Y:S01]  /*f700*/  @!P1 MOV R36, R38 ;  /* 0x0000002600249202 */ /* 0x000fe20000000f00 */
[----:B------:R-:W1:Y:S04]  /*f710*/  S2UR UR5, SR_CTAID.Y ;  /* 0x00000000000579c3 */ /* 0x000e680000002600 */
[----:B------:R4:W5:Y:S01]  /*f720*/  @!P1 LDG.E.U16.CONSTANT R96, desc[UR6][R36.64] ;  /* 0x0000000624609981 */ /* 0x000962000c1e9500 */
[----:B------:R-:W-:Y:S02]  /*f730*/  MOV R17, 0x2400 ;  /* 0x0000240000117802 */ /* 0x000fe40000000f00 */
[----:B------:R-:W-:-:S02]  /*f740*/  ISETP.NE.AND P2, PT, R51, RZ, PT ;  /* 0x000000ff3300720c */ /* 0x000fc40003f45270 */
[----:B------:R-:W-:Y:S01]  /*f750*/  @!P1 IADD3 R97, PT, PT, R48, 0x1, RZ ;  /* 0x0000000130619810 */ /* 0x000fe20007ffe0ff */
[----:B-1----:R-:W-:-:S04]  /*f760*/  UIMAD UR5, UR5, -0x3, UR8 ;  /* 0xfffffffd050578a4 */ /* 0x002fc8000f8e0208 */
[----:B------:R-:W-:Y:S01]  /*f770*/  UISETP.NE.AND UP0, UPT, UR5, 0x1, UPT ;  /* 0x000000010500788c */ /* 0x000fe2000bf05270 */
[----:B--2---:R-:W-:Y:S02]  /*f780*/  SHF.R.U32.HI R19, RZ, 0xf, R12 ;  /* 0x0000000fff137819 */ /* 0x004fe4000001160c */
[----:B0-----:R-:W-:Y:S02]  /*f790*/  SHF.R.U32.HI R21, RZ, 0xf, R13 ;  /* 0x0000000fff157819 */ /* 0x001fe4000001160d */
[----:B------:R-:W-:Y:S02]  /*f7a0*/  SHF.R.U32.HI R30, RZ, 0xf, R15 ;  /* 0x0000000fff1e7819 */ /* 0x000fe4000001160f */
[----:B------:R-:W-:Y:S02]  /*f7b0*/  SHF.R.U32.HI R27, RZ, 0xf, R14 ;  /* 0x0000000fff1b7819 */ /* 0x000fe4000001160e */
[C---:B------:R-:W-:Y:S02]  /*f7c0*/  LOP3.LUT R63, R12.reuse, 0x70007, RZ, 0xc0, !PT ;  /* 0x000700070c3f7812 */ /* 0x040fe400078ec0ff */
[----:B------:R-:W-:-:S02]  /*f7d0*/  LOP3.LUT R18, R12, 0x380038, RZ, 0xc0, !PT ;  /* 0x003800380c127812 */ /* 0x000fc400078ec0ff */
[----:B------:R-:W-:Y:S02]  /*f7e0*/  SHF.R.U32.HI R58, RZ, 0x6, R12 ;  /* 0x00000006ff3a7819 */ /* 0x000fe4000001160c */
[----:B---3--:R-:W-:Y:S02]  /*f7f0*/  @!P1 PRMT R16, R22, 0x7610, R16 ;  /* 0x0000761016109816 */ /* 0x008fe40000000010 */
[----:B------:R-:W-:Y:S02]  /*f800*/  @!P1 PRMT R0, R0, 0x7610, R22 ;  /* 0x0000761000009816 */ /* 0x000fe40000000016 */
[----:B------:R-:W-:Y:S02]  /*f810*/  @!P1 PRMT R16, R16, 0x7610, R23 ;  /* 0x0000761010109816 */ /* 0x000fe40000000017 */
[----:B------:R-:W-:Y:S02]  /*f820*/  @!P1 PRMT R0, R23, 0x7610, R0 ;  /* 0x0000761017009816 */ /* 0x000fe40000000000 */
[----:B------:R-:W-:-:S02]  /*f830*/  LOP3.LUT R65, R14, 0x70007, RZ, 0xc0, !PT ;  /* 0x000700070e417812 */ /* 0x000fc400078ec0ff */
[----:B------:R-:W-:Y:S02]  /*f840*/  LOP3.LUT R23, R14, 0x380038, RZ, 0xc0, !PT ;  /* 0x003800380e177812 */ /* 0x000fe400078ec0ff */
[----:B------:R-:W-:Y:S02]  /*f850*/  SHF.R.U32.HI R62, RZ, 0x6, R14 ;  /* 0x00000006ff3e7819 */ /* 0x000fe4000001160e */
[C---:B----4-:R-:W-:Y:S02]  /*f860*/  LOP3.LUT R52, R8.reuse, 0x70007, RZ, 0xc0, !PT ;  /* 0x0007000708347812 */ /* 0x050fe400078ec0ff */
[----:B------:R-:W-:Y:S02]  /*f870*/  LOP3.LUT R20, R8, 0x380038, RZ, 0xc0, !PT ;  /* 0x0038003808147812 */ /* 0x000fe400078ec0ff */
[----:B------:R-:W-:Y:S02]  /*f880*/  SHF.R.U32.HI R12, RZ, 0x6, R8 ;  /* 0x00000006ff0c7819 */ /* 0x000fe40000011608 */
[----:B------:R-:W-:-:S02]  /*f890*/  LOP3.LUT R60, R11, 0x70007, RZ, 0xc0, !PT ;  /* 0x000700070b3c7812 */ /* 0x000fc400078ec0ff */
[----:B------:R-:W-:Y:S02]  /*f8a0*/  LOP3.LUT R33, R11, 0x380038, RZ, 0xc0, !PT ;  /* 0x003800380b217812 */ /* 0x000fe400078ec0ff */
[----:B------:R-:W-:Y:S02]  /*f8b0*/  SHF.R.U32.HI R55, RZ, 0x6, R11 ;  /* 0x00000006ff377819 */ /* 0x000fe4000001160b */
[----:B------:R-:W-:Y:S02]  /*f8c0*/  SHF.R.U32.HI R8, RZ, 0xe, R8 ;  /* 0x0000000eff087819 */ /* 0x000fe40000011608 */
[----:B------:R-:W-:Y:S02]  /*f8d0*/  SHF.R.U32.HI R24, RZ, 0xe, R9 ;  /* 0x0000000eff187819 */ /* 0x000fe40000011609 */
[C---:B------:R-:W-:Y:S02]  /*f8e0*/  LOP3.LUT R54, R10.reuse, 0x70007, RZ, 0xc0, !PT ;  /* 0x000700070a367812 */ /* 0x040fe400078ec0ff */
        /* <DEDUP_REMOVED lines=15> */
[----:B------:R-:W-:Y:S02]  /*f9e0*/  LOP3.LUT R24, R21, 0x20002, R24, 0xf8, !PT ;  /* 0x0002000215187812 */ /* 0x000fe400078ef818 */
[----:B------:R-:W-:Y:S02]  /*f9f0*/  LOP3.LUT R67, R30, 0x20002, R11, 0xf8, !PT ;  /* 0x000200021e437812 */ /* 0x000fe400078ef80b */
[C---:B------:R-:W-:Y:S02]  /*fa00*/  LOP3.LUT R15, R9.reuse, 0x70007, RZ, 0xc0, !PT ;  /* 0x00070007090f7812 */ /* 0x040fe400078ec0ff */
[----:B------:R-:W-:-:S02]  /*fa10*/  LOP3.LUT R26, R9, 0x380038, RZ, 0xc0, !PT ;  /* 0x00380038091a7812 */ /* 0x000fc400078ec0ff */
[----:B------:R-:W-:Y:S02]  /*fa20*/  SHF.R.U32.HI R13, RZ, 0x6, R9 ;  /* 0x00000006ff0d7819 */ /* 0x000fe40000011609 */
[----:B------:R-:W-:Y:S02]  /*fa30*/  LOP3.LUT R31, R27, 0x20002, R10, 0xf8, !PT ;  /* 0x000200021b1f7812 */ /* 0x000fe400078ef80a */
        /* <DEDUP_REMOVED lines=11> */
[----:B------:R-:W-:Y:S02]  /*faf0*/  SHF.R.U32.HI R57, RZ, 0x6, R7 ;  /* 0x00000006ff397819 */ /* 0x000fe40000011607 */
[----:B------:R-:W-:Y:S02]  /*fb00*/  LOP3.LUT R7, R19, 0x40004, R4, 0xf8, !PT ;  /* 0x0004000413077812 */ /* 0x000fe400078ef804 */
[C---:B------:R-:W-:Y:S02]  /*fb10*/  LOP3.LUT R56, R6.reuse, 0x70007, RZ, 0xc0, !PT ;  /* 0x0007000706387812 */ /* 0x040fe400078ec0ff */
[----:B------:R-:W-:Y:S02]  /*fb20*/  LOP3.LUT R30, R6, 0x380038, RZ, 0xc0, !PT ;  /* 0x00380038061e7812 */ /* 0x000fe400078ec0ff */
[----:B------:R-:W-:-:S02]  /*fb30*/  SHF.R.U32.HI R10, RZ, 0x6, R6 ;  /* 0x00000006ff0a7819 */ /* 0x000fc40000011606 */
[----:B------:R-:W-:Y:S02]  /*fb40*/  LOP3.LUT R4, R24, 0x40004, R5, 0xf8, !PT ;  /* 0x0004000418047812 */ /* 0x000fe400078ef805 */
[----:B------:R-:W-:Y:S02]  /*fb50*/  LOP3.LUT R19, R58, 0x380038, RZ, 0xc0, !PT ;  /* 0x003800383a137812 */ /* 0x000fe400078ec0ff */
        /* <DEDUP_REMOVED lines=10> */
[----:B------:R-:W-:Y:S01]  /*fc00*/  LOP3.LUT R19, R13, 0x380038, RZ, 0xc0, !PT ;  /* 0x003800380d137812 */ /* 0x000fe200078ec0ff */
[-C--:B------:R-:W-:Y:S01]  /*fc10*/  HFMA2 R85, R32, R25.reuse.H0_H0, -132, -132 ;  /* 0xd820d82020557431 */ /* 0x080fe20000040019 */
        /* <DEDUP_REMOVED lines=45> */
[----:B------:R-:W-:Y:S01]  /*fef0*/  HFMA2 R31, R24, R25.H0_H0, -132, -132 ;  /* 0xd820d820181f7431 */ /* 0x000fe20000040019 */
        /* <DEDUP_REMOVED lines=18> */
[----:B------:R-:W-:Y:S01]  /*10020*/  HFMA2 R21, R88, R17.H0_H0, -20, -20 ;  /* 0xcd00cd0058157431 */ /* 0x000fe20000040011 */
[----:B------:R-:W-:Y:S01]  /*10030*/  LOP3.LUT R58, R58, 0x64006400, RZ, 0xfc, !PT ;  /* 0x640064003a3a7812 */ /* 0x000fe200078efcff */
[----:B------:R-:W-:Y:S01]  /*10040*/  HADD2 R88, R63, -1028, -1028 ;  /* 0xe404e4043f587430 */ /* 0x000fe20000000000 */
        /* <DEDUP_REMOVED lines=140> */
[----:B------:R-:W-:Y:S01]  /*10910*/  PRMT R5, R0, 0x7610, R16 ;  /* 0x0000761000057816 */ /* 0x000fe20000000010 */
        /* <DEDUP_REMOVED lines=20> */
[----:B------:R-:W-:Y:S02]  /*10a60*/  PRMT R7, R7, 0x5410, R4 ;  /* 0x0000541007077816 */ /* 0x000fe40000000004 */
[----:B------:R-:W-:Y:S02]  /*10a70*/  PRMT R4, R16, 0x7610, R0 ;  /* 0x0000761010047816 */ /* 0x000fe40000000000 */
[----:B------:R-:W-:-:S03]  /*10a80*/  PRMT R98, R98, 0x5410, R12 ;  /* 0x0000541062627816 */ /* 0x000fc6000000000c */
[----:B------:R-:W-:Y:S02]  /*10a90*/  HFMA2 R46, R7, R4, R46 ;  /* 0x00000004072e7231 */ /* 0x000fe4000000002e */
[----:B------:R-:W-:-:S07]  /*10aa0*/  HFMA2 R45, R98, R5, R45 ;  /* 0x00000005622d7231 */ /* 0x000fce000000002d */
.L_x_2310:
[----:B------:R-:W-:Y:S02]  /*10ab0*/  @!P1 MOV R48, R97 ;  /* 0x0000006100309202 */ /* 0x000fe40000000f00 */
[----:B-----5:R-:W-:Y:S01]  /*10ac0*/  @!P1 IADD3 R40, PT, PT, R96, R49, RZ ;  /* 0x0000003160289210 */ /* 0x020fe20007ffe0ff */
[----:B------:R-:W-:Y:S06]  /*10ad0*/  BRA.U !UP0, `(.L_x_2311) ;  /* 0x0000000908807547 */ /* 0x000fec000b800000 */
[----:B------:R-:W-:-:S04]  /*10ae0*/  PRMT R4, R50, 0x9910, RZ ;  /* 0x0000991032047816 */ /* 0x000fc800000000ff */
        /* <DEDUP_REMOVED lines=18> */
[----:B------:R-:W0:Y:S01]  /*10c10*/  LDS.128 R8, [UR4] ;  /* 0x00000004ff087984 */ /* 0x000e220008000c00 */
        /* <DEDUP_REMOVED lines=61> */
.L_x_2312:
        /* <DEDUP_REMOVED lines=79> */
.L_x_2311:
[----:B------:R-:W-:Y:S01]  /*114e0*/  IADD3 R49, PT, PT, R49, 0x20, RZ ;  /* 0x0000002031317810 */ /* 0x000fe20007ffe0ff */
[----:B------:R-:W-:Y:S01]  /*114f0*/  UIADD3 UR4, UPT, UPT, UR4, 0x40, URZ ;  /* 0x0000004004047890 */ /* 0x000fe2000fffe0ff */
[----:B------:R-:W-:Y:S01]  /*11500*/  IADD3 R38, P2, PT, R38, 0x80, RZ ;  /* 0x0000008026267810 */ /* 0x000fe20007f5e0ff */
[----:B------:R-:W-:Y:S01]  /*11510*/  IMAD.WIDE R18, R47, 0x4, R2 ;  /* 0x000000042f127825 */ /* 0x000fe200078e0202 */
[----:B------:R-:W-:Y:S02]  /*11520*/  ISETP.GE.AND P1, PT, R49, R39, PT ;  /* 0x000000273100720c */ /* 0x000fe40003f26270 */
[----:B------:R-:W-:-:S11]  /*11530*/  IADD3.X R37, PT, PT, RZ, R37, RZ, P2, !PT ;  /* 0x00000025ff257210 */ /* 0x000fd600017fe4ff */
[----:B------:R-:W-:Y:S05]  /*11540*/  @!P1 BRA `(.L_x_2313) ;  /* 0xffffffe000449947 */ /* 0x000fea000383ffff */
.L_x_2309:
[----:B------:R-:W0:Y:S01]  /*11550*/  S2R R0, SR_CTAID.X ;  /* 0x0000000000007919 */ /* 0x000e220000002500 */
[----:B------:R-:W1:Y:S01]  /*11560*/  S2UR UR4, SR_CTAID.Y ;  /* 0x00000000000479c3 */ /* 0x000e620000002600 */
[----:B------:R-:W0:Y:S07]  /*11570*/  S2R R3, SR_TID.X ;  /* 0x0000000000037919 */ /* 0x000e2e0000002100 */
[----:B------:R-:W2:Y:S01]  /*11580*/  LDC.64 R4, c[0x0][0x3a0] ;  /* 0x0000e800ff047b82 */ /* 0x000ea20000000a00 */
[----:B-1----:R-:W-:Y:S01]  /*11590*/  UIMAD UR4, UR4, 0x3, URZ ;  /* 0x00000003040478a4 */ /* 0x002fe2000f8e02ff */
        /* <DEDUP_REMOVED lines=14> */
.L_x_2317:
[----:B------:R-:W0:Y:S02]  /*11680*/  LDS R2, [R6] ;  /* 0x0000000006027984 */ /* 0x000e240000000800 */
[----:B0-----:R-:W-:-:S05]  /*11690*/  HADD2 R3, R2, R46 ;  /* 0x0000002e02037230 */ /* 0x001fca0000000000 */
[----:B------:R-:W0:Y:S02]  /*116a0*/  ATOMS.CAST.SPIN P1, [R6], R2, R3 ;  /* 0x000000020600758d */ /* 0x000e240001820003 */
[----:B0-----:R-:W-:Y:S05]  /*116b0*/  @!P1 BRA `(.L_x_2317) ;  /* 0xfffffffc00f09947 */ /* 0x001fea000383ffff */
[----:B------:R-:W-:Y:S05]  /*116c0*/  BRA `(.L_x_2315) ;  /* 0x00000000000c7947 */ /* 0x000fea0003800000 */
.L_x_2316:
[----:B------:R-:W2:Y:S02]  /*116d0*/  LD.E R2, desc[UR6][R4.64] ;  /* 0x0000000604027980 */ /* 0x000ea4000c101900 */
[----:B--2---:R-:W-:-:S05]  /*116e0*/  IADD3 R3, PT, PT, R46, R2, RZ ;  /* 0x000000022e037210 */ /* 0x004fca0007ffe0ff */
[----:B------:R0:W-:Y:S02]  /*116f0*/  ST.E desc[UR6][R4.64], R3 ;  /* 0x0000000304007985 */ /* 0x0001e4000c101906 */
.L_x_2315:
[----:B------:R-:W-:Y:S05]  /*11700*/  BSYNC.RECONVERGENT B0 ;  /* 0x0000000000007941 */ /* 0x000fea0003800200 */
.L_x_2314:
[----:B------:R1:W-:Y:S01]  /*11710*/  ATOM.E.ADD.F16x2.RN.STRONG.GPU P1, RZ, desc[UR6][R4.64+0x4], R45 ;  /* 0x8000042d04ff79a2 */ /* 0x0003e2000c12e106 */
[----:B------:R-:W-:Y:S04]  /*11720*/  BSSY.RECONVERGENT B0, `(.L_x_2318) ;  /* 0x000000e000007945 */ /* 0x000fe80003800200 */
[----:B-1----:R-:W-:Y:S05]  /*11730*/  @P1 BRA `(.L_x_2319) ;  /* 0x0000000000301947 */ /* 0x002fea0003800000 */
[----:B------:R-:W1:Y:S02]  /*11740*/  QSPC.E.S P1, RZ, [R4+0x4] ;  /* 0x0000040004ff73aa */ /* 0x000e640000020500 */
[----:B-1----:R-:W-:Y:S05]  /*11750*/  @!P1 BRA `(.L_x_2320) ;  /* 0x00000000001c9947 */ /* 0x002fea0003800000 */
[----:B------:R-:W-:-:S04]  /*11760*/  MOV R2, R4 ;  /* 0x0000000400027202 */ /* 0x000fc80000000f00 */
[----:B------:R-:W-:-:S07]  /*11770*/  MOV R6, R2 ;  /* 0x0000000200067202 */ /* 0x000fce0000000f00 */
.L_x_2321:
[----:B------:R-:W0:Y:S02]  /*11780*/  LDS R2, [R6+0x4] ;  /* 0x0000040006027984 */ /* 0x000e240000000800 */
[----:B0-----:R-:W-:-:S05]  /*11790*/  HFMA2 R3, R2, 1, 1, R45 ;  /* 0x3c003c0002037831 */ /* 0x001fca000000002d */
[----:B------:R-:W0:Y:S02]  /*117a0*/  ATOMS.CAST.SPIN P1, [R6+0x4], R2, R3 ;  /* 0x000004020600758d */ /* 0x000e240001820003 */
[----:B0-----:R-:W-:Y:S05]  /*117b0*/  @!P1 BRA `(.L_x_2321) ;  /* 0xfffffffc00f09947 */ /* 0x001fea000383ffff */
[----:B------:R-:W-:Y:S05]  /*117c0*/  BRA `(.L_x_2319) ;  /* 0x00000000000c7947 */ /* 0x000fea0003800000 */
.L_x_2320:
[----:B------:R-:W0:Y:S02]  /*117d0*/  LD.E R2, desc[UR6][R4.64+0x4] ;  /* 0x0000040604027980 */ /* 0x000e24000c101900 */
[----:B0-----:R-:W-:-:S05]  /*117e0*/  IADD3 R3, PT, PT, R45, R2, RZ ;  /* 0x000000022d037210 */ /* 0x001fca0007ffe0ff */
[----:B------:R1:W-:Y:S02]  /*117f0*/  ST.E desc[UR6][R4.64+0x4], R3 ;  /* 0x0000040304007985 */ /* 0x0003e4000c101906 */
.L_x_2319:
[----:B------:R-:W-:Y:S05]  /*11800*/  BSYNC.RECONVERGENT B0 ;  /* 0x0000000000007941 */ /* 0x000fea0003800200 */
.L_x_2318:
        /* <DEDUP_REMOVED lines=9> */
.L_x_2325:
[----:B------:R-:W0:Y:S02]  /*118a0*/  LDS R2, [R6] ;  /* 0x0000000006027984 */ /* 0x000e240000000800 */
[----:B0-----:R-:W-:-:S05]  /*118b0*/  HADD2 R3, R2, R44 ;  /* 0x0000002c02037230 */ /* 0x001fca0000000000 */
[----:B------:R-:W0:Y:S02]  /*118c0*/  ATOMS.CAST.SPIN P0, [R6], R2, R3 ;  /* 0x000000020600758d */ /* 0x000e240001800003 */
[----:B0-----:R-:W-:Y:S05]  /*118d0*/  @!P0 BRA `(.L_x_2325) ;  /* 0xfffffffc00f08947 */ /* 0x001fea000383ffff */
[----:B------:R-:W-:Y:S05]  /*118e0*/  BRA `(.L_x_2323) ;  /* 0x00000000000c7947 */ /* 0x000fea0003800000 */
.L_x_2324:
[----:B------:R-:W2:Y:S02]  /*118f0*/  LD.E R2, desc[UR6][R4.64] ;  /* 0x0000000604027980 */ /* 0x000ea4000c101900 */
[----:B--2---:R-:W-:-:S05]  /*11900*/  IADD3 R3, PT, PT, R44, R2, RZ ;  /* 0x000000022c037210 */ /* 0x004fca0007ffe0ff */
[----:B------:R0:W-:Y:S02]  /*11910*/  ST.E desc[UR6][R4.64], R3 ;  /* 0x0000000304007985 */ /* 0x0001e4000c101906 */
.L_x_2323:
[----:B------:R-:W-:Y:S05]  /*11920*/  BSYNC.RECONVERGENT B0 ;  /* 0x0000000000007941 */ /* 0x000fea0003800200 */
.L_x_2322:
[----:B------:R1:W-:Y:S01]  /*11930*/  ATOM.E.ADD.F16x2.RN.STRONG.GPU P0, RZ, desc[UR6][R4.64+0x4], R43 ;  /* 0x8000042b04ff79a2 */ /* 0x0003e2000c10e106 */
[----:B------:R-:W-:Y:S04]  /*11940*/  BSSY.RECONVERGENT B0, `(.L_x_2326) ;  /* 0x000000e000007945 */ /* 0x000fe80003800200 */
[----:B-1----:R-:W-:Y:S05]  /*11950*/  @P0 BRA `(.L_x_2327) ;  /* 0x0000000000300947 */ /* 0x002fea0003800000 */
[----:B------:R-:W1:Y:S02]  /*11960*/  QSPC.E.S P0, RZ, [R4+0x4] ;  /* 0x0000040004ff73aa */ /* 0x000e640000000500 */
[----:B-1----:R-:W-:Y:S05]  /*11970*/  @!P0 BRA `(.L_x_2328) ;  /* 0x00000000001c8947 */ /* 0x002fea0003800000 */
[----:B------:R-:W-:-:S04]  /*11980*/  MOV R2, R4 ;  /* 0x0000000400027202 */ /* 0x000fc80000000f00 */
[----:B------:R-:W-:-:S07]  /*11990*/  MOV R6, R2 ;  /* 0x0000000200067202 */ /* 0x000fce0000000f00 */
.L_x_2329:
[----:B------:R-:W0:Y:S02]  /*119a0*/  LDS R2, [R6+0x4] ;  /* 0x0000040006027984 */ /* 0x000e240000000800 */
[----:B0-----:R-:W-:-:S05]  /*119b0*/  HFMA2 R3, R2, 1, 1, R43 ;  /* 0x3c003c0002037831 */ /* 0x001fca000000002b */
[----:B------:R-:W0:Y:S02]  /*119c0*/  ATOMS.CAST.SPIN P0, [R6+0x4], R2, R3 ;  /* 0x000004020600758d */ /* 0x000e240001800003 */
[----:B0-----:R-:W-:Y:S05]  /*119d0*/  @!P0 BRA `(.L_x_2329) ;  /* 0xfffffffc00f08947 */ /* 0x001fea000383ffff */
[----:B------:R-:W-:Y:S05]  /*119e0*/  BRA `(.L_x_2327) ;  /* 0x00000000000c7947 */ /* 0x000fea0003800000 */
.L_x_2328:
[----:B------:R-:W0:Y:S02]  /*119f0*/  LD.E R2, desc[UR6][R4.64+0x4] ;  /* 0x0000040604027980 */ /* 0x000e24000c101900 */
[----:B0-----:R-:W-:-:S05]  /*11a00*/  IADD3 R3, PT, PT, R43, R2, RZ ;  /* 0x000000022b037210 */ /* 0x001fca0007ffe0ff */
[----:B------:R1:W-:Y:S02]  /*11a10*/  ST.E desc[UR6][R4.64+0x4], R3 ;  /* 0x0000040304007985 */ /* 0x0003e4000c101906 */
.L_x_2327:
[----:B------:R-:W-:Y:S05]  /*11a20*/  BSYNC.RECONVERGENT B0 ;  /* 0x0000000000007941 */ /* 0x000fea0003800200 */
.L_x_2326:
        /* <DEDUP_REMOVED lines=10> */
.L_x_2333:
[----:B------:R-:W0:Y:S02]  /*11ad0*/  LDS R2, [R0] ;  /* 0x0000000000027984 */ /* 0x000e240000000800 */
[----:B0-----:R-:W-:-:S05]  /*11ae0*/  HADD2 R3, R2, R42 ;  /* 0x0000002a02037230 */ /* 0x001fca0000000000 */
[----:B------:R-:W0:Y:S02]  /*11af0*/  ATOMS.CAST.SPIN P0, [R0], R2, R3 ;  /* 0x000000020000758d */ /* 0x000e240001800003 */
[----:B0-----:R-:W-:Y:S05]  /*11b00*/  @!P0 BRA `(.L_x_2333) ;  /* 0xfffffffc00f08947 */ /* 0x001fea000383ffff */
[----:B------:R-:W-:Y:S05]  /*11b10*/  BRA `(.L_x_2331) ;  /* 0x00000000000c7947 */ /* 0x000fea0003800000 */
.L_x_2332:
[----:B------:R-:W2:Y:S02]  /*11b20*/  LD.E R0, desc[UR6][R4.64] ;  /* 0x0000000604007980 */ /* 0x000ea4000c101900 */
[----:B--2---:R-:W-:-:S05]  /*11b30*/  IADD3 R3, PT, PT, R42, R0, RZ ;  /* 0x000000002a037210 */ /* 0x004fca0007ffe0ff */
[----:B------:R0:W-:Y:S02]  /*11b40*/  ST.E desc[UR6][R4.64], R3 ;  /* 0x0000000304007985 */ /* 0x0001e4000c101906 */
.L_x_2331:
[----:B------:R-:W-:Y:S05]  /*11b50*/  BSYNC.RECONVERGENT B0 ;  /* 0x0000000000007941 */ /* 0x000fea0003800200 */
.L_x_2330:
[----:B------:R1:W-:Y:S02]  /*11b60*/  ATOM.E.ADD.F16x2.RN.STRONG.GPU P0, RZ, desc[UR6][R4.64+0x4], R41 ;  /* 0x8000042904ff79a2 */ /* 0x0003e4000c10e106 */
[----:B-1----:R-:W-:Y:S05]  /*11b70*/  @P0 EXIT ;  /* 0x000000000000094d */ /* 0x002fea0003800000 */
[----:B------:R-:W1:Y:S02]  /*11b80*/  QSPC.E.S P0, RZ, [R4+0x4] ;  /* 0x0000040004ff73aa */ /* 0x000e640000000500 */
[----:B-1----:R-:W-:Y:S05]  /*11b90*/  @!P0 BRA `(.L_x_2334) ;  /* 0x00000000001c8947 */ /* 0x002fea0003800000 */
[----:B------:R-:W-:-:S04]  /*11ba0*/  MOV R2, R4 ;  /* 0x0000000400027202 */ /* 0x000fc80000000f00 */
[----:B------:R-:W-:-:S07]  /*11bb0*/  MOV R0, R2 ;  /* 0x0000000200007202 */ /* 0x000fce0000000f00 */
.L_x_2335:
[----:B------:R-:W0:Y:S02]  /*11bc0*/  LDS R2, [R0+0x4] ;  /* 0x0000040000027984 */ /* 0x000e240000000800 */
[----:B0-----:R-:W-:-:S05]  /*11bd0*/  HFMA2 R3, R2, 1, 1, R41 ;  /* 0x3c003c0002037831 */ /* 0x001fca0000000029 */
[----:B------:R-:W0:Y:S02]  /*11be0*/  ATOMS.CAST.SPIN P0, [R0+0x4], R2, R3 ;  /* 0x000004020000758d */ /* 0x000e240001800003 */
[----:B0-----:R-:W-:Y:S05]  /*11bf0*/  @!P0 BRA `(.L_x_2335) ;  /* 0xfffffffc00f08947 */ /* 0x001fea000383ffff */
[----:B------:R-:W-:Y:S05]  /*11c00*/  EXIT ;  /* 0x000000000000794d */ /* 0x000fea0003800000 */
.L_x_2334:
[----:B------:R-:W0:Y:S02]  /*11c10*/  LD.E R0, desc[UR6][R4.64+0x4] ;  /* 0x0000040604007980 */ /* 0x000e24000c101900 */
[----:B0-----:R-:W-:-:S05]  /*11c20*/  IADD3 R3, PT, PT, R41, R0, RZ ;  /* 0x0000000029037210 */ /* 0x001fca0007ffe0ff */
[----:B------:R-:W-:Y:S01]  /*11c30*/  ST.E desc[UR6][R4.64+0x4], R3 ;  /* 0x0000040304007985 */ /* 0x000fe2000c101906 */
[----:B------:R-:W-:Y:S05]  /*11c40*/  EXIT ;  /* 0x000000000000794d */ /* 0x000fea0003800000 */
.L_x_2336:
        /* <DEDUP_REMOVED lines=11> */
.L_x_5311:


//--------------------- .text._Z23gemm_half_q_half_kernelILi3ELi176ELb1ELb0ELi64EEvPK6__halfPKjS4_S2_PS0_iiiiPKtS7_iiiiiibS2_i --------------------------
	.section	.text._Z23gemm_half_q_half_kernelILi3ELi176ELb1ELb0ELi64EEvPK6__halfPKjS4_S2_PS0_iiiiPKtS7_iiiiiibS2_i,"ax",@progbits
	.align	128
        .global         _Z23gemm_half_q_half_kernelILi3ELi176ELb1ELb0ELi64EEvPK6__halfPKjS4_S2_PS0_iiiiPKtS7_iiiiiibS2_i
        .type           _Z23gemm_half_q_half_kernelILi3ELi176ELb1ELb0ELi64EEvPK6__halfPKjS4_S2_PS0_iiiiPKtS7_iiiiiibS2_i,@function
        .size           _Z23gemm_half_q_half_kernelILi3ELi176ELb1ELb0ELi64EEvPK6__halfPKjS4_S2_PS0_iiiiPKtS7_iiiiiibS2_i,(.L_x_5312 - _Z23gemm_half_q_half_kernelILi3ELi176ELb1ELb0ELi64EEvPK6__halfPKjS4_S2_PS0_iiiiPKtS7_iiiiiibS2_i)
        .other          _Z23gemm_half_q_half_kernelILi3ELi176ELb1ELb0ELi64EEvPK6__halfPKjS4_S2_PS0_iiiiPKtS7_iiiiiibS2_i,@"STO_CUDA_ENTRY STV_DEFAULT"
_Z23gemm_half_q_half_kernelILi3ELi176ELb1ELb0ELi64EEvPK6__halfPKjS4_S2_PS0_iiiiPKtS7_iiiiiibS2_i:
.text._Z23gemm_half_q_half_kernelILi3ELi176ELb1ELb0ELi64EEvPK6__halfPKjS4_S2_PS0_iiiiPKtS7_iiiiiibS2_i:
        /* <DEDUP_REMOVED lines=30> */
.L_x_2337:
        /* <DEDUP_REMOVED lines=41> */
.L_x_2343:
        /* <DEDUP_REMOVED lines=32> */
.L_x_2342:
        /* <DEDUP_REMOVED lines=20> */
.L_x_2344:
[----:B------:R-:W-:-:S13]  /*07b0*/  ISETP.EQ.AND P2, PT, R18, RZ, PT ;  /* 0x000000ff1200720c */ /* 0x000fda0003f42270 */
[----:B------:R-:W-:Y:S05]  /*07c0*/  @!P1 BRA P2, `(.L_x_2339) ;  /* 0x0000000400789947 */ /* 0x000fea0001000000 */
.L_x_2341:
        /* <DEDUP_REMOVED lines=12> */
.L_x_2340:
        /* <DEDUP_REMOVED lines=16> */
.L_x_2347:
        /* <DEDUP_REMOVED lines=32> */
.L_x_2346:
        /* <DEDUP_REMOVED lines=21> */
.L_x_2348:
[----:B------:R-:W-:-:S13]  /*0ce0*/  ISETP.NE.OR P1, PT, R18, RZ, P1 ;  /* 0x000000ff1200720c */ /* 0x000fda0000f25670 */
[----:B------:R-:W-:Y:S05]  /*0cf0*/  @!P1 BRA `(.L_x_2339) ;  /* 0x00000000002c9947 */ /* 0x000fea0003800000 */
.L_x_2345:
        /* <DEDUP_REMOVED lines=11> */
.L_x_2339:
[----:B0-----:R-:W-:Y:S05]  /*0db0*/  BSYNC.RECONVERGENT B0 ;  /* 0x0000000000007941 */ /* 0x001fea0003800200 */
.L_x_2338:
        /* <DEDUP_REMOVED lines=14> */
[----:B-1----:R-:W-:Y:S02]  /*0ea0*/  IADD3 R8, PT, PT, RZ, -R6, RZ ;  /* 0x80000006ff087210 */ /* 0x002fe40007ffe0ff */
[----:B------:R-:W-:Y:S02]  /*0eb0*/  PLOP3.LUT P1, PT, PT, PT, PT, 0x80, 0x8 ;  /* 0x000000000008781c */ /* 0x000fe40003f2f070 */
[----:B------:R-:W-:-:S13]  /*0ec0*/  ISETP.GT.AND P2, PT, R8, 0x3, PT ;  /* 0x000000030800780c */ /* 0x000fda0003f44270 */
[----:B------:R-:W-:Y:S05]  /*0ed0*/  @!P2 BRA `(.L_x_2351) ;  /* 0x000000000044a947 */ /* 0x000fea0003800000 */
[----:B-----5:R-:W0:Y:S01]  /*0ee0*/  LDC.64 R18, c[0x0][0x3a0] ;  /* 0x0000e800ff127b82 */ /* 0x020e220000000a00 */
[----:B------:R-:W-:-:S13]  /*0ef0*/  PLOP3.LUT P1, PT, PT, PT, PT, 0x8, 0x80 ;  /* 0x000000000080781c */ /* 0x000fda0003f2e170 */
.L_x_2352:
        /* <DEDUP_REMOVED lines=15> */
.L_x_2351:
        /* <DEDUP_REMOVED lines=12> */
.L_x_2353:
[----:B------:R-:W-:-:S13]  /*10b0*/  ISETP.NE.OR P1, PT, R6, RZ, P1 ;  /* 0x000000ff0600720c */ /* 0x000fda0000f25670 */
[----:B------:R-:W-:Y:S05]  /*10c0*/  @!P1 BRA `(.L_x_2349) ;  /* 0x00000000001c9947 */ /* 0x000fea0003800000 */
.L_x_2350:
[----:B01----:R-:W0:Y:S02]  /*10d0*/  LDC.64 R8, c[0x0][0x3a0] ;  /* 0x0000e800ff087b82 */ /* 0x003e240000000a00 */
.L_x_2354:
[----:B0-----:R-:W-:Y:S01]  /*10e0*/  IMAD.WIDE R12, R0, 0x2, R8 ;  /* 0x00000002000c7825 */ /* 0x001fe200078e0208 */
[----:B------:R-:W-:Y:S02]  /*10f0*/  IADD3 R6, PT, PT, R6, 0x1, RZ ;  /* 0x0000000106067810 */ /* 0x000fe40007ffe0ff */
[----:B------:R-:W-:Y:S02]  /*1100*/  IADD3 R0, PT, PT, R0, R39, RZ ;  /* 0x0000002700007210 */ /* 0x000fe40007ffe0ff */
[----:B------:R2:W-:Y:S01]  /*1110*/  STG.E.64 desc[UR6][R12.64], RZ ;  /* 0x000000ff0c007986 */ /* 0x0005e2000c101b06 */
[----:B------:R-:W-:-:S13]  /*1120*/  ISETP.NE.AND P1, PT, R6, RZ, PT ;  /* 0x000000ff0600720c */ /* 0x000fda0003f25270 */
[----:B--2---:R-:W-:Y:S05]  /*1130*/  @P1 BRA `(.L_x_2354) ;  /* 0xfffffffc00e81947 */ /* 0x004fea000383ffff */
.L_x_2349:
        /* <DEDUP_REMOVED lines=15> */
.L_x_2356:
        /* <DEDUP_REMOVED lines=44> */
.L_x_2355:
[----:B0-----:R0:W5:Y:S01]  /*14f0*/  LDL.64 R12, [R1] ;  /* 0x00000000010c7983 */ /* 0x0011620000100a00 */
        /* <DEDUP_REMOVED lines=27> */
.L_x_2357:
        /* <DEDUP_REMOVED lines=8> */
.L_x_2358:
        /* <DEDUP_REMOVED lines=8> */
.L_x_2359:
        /* <DEDUP_REMOVED lines=8> */
.L_x_2360:
        /* <DEDUP_REMOVED lines=8> */
.L_x_2361:
        /* <DEDUP_REMOVED lines=8> */
[----:B-----5:R-:W-:-:S02]  /*1930*/  PRMT R16, R12, 0x7610, R13 ;  /* 0x000076100c107816 */ /* 0x020fc4000000000d */
        /* <DEDUP_REMOVED lines=28> */
.L_x_2375:
[----:B------:R-:W-:Y:S01]  /*1b00*/  MOV R8, R14 ;  /* 0x0000000e00087202 */ /* 0x000fe20000000f00 */
[----:B0-----:R-:W0:Y:S01]  /*1b10*/  LDC R39, c[0x0][0x3ac] ;  /* 0x0000eb00ff277b82 */ /* 0x001e220000000800 */
        /* <DEDUP_REMOVED lines=14> */
[----:B------:R-:W-:Y:S02]  /*1c00*/  LEA.HI R17, R20, 0xffffff80, RZ, 0x8 ;  /* 0xffffff8014117811 */ /* 0x000fe400078f40ff */
[----:B------:R1:W2:Y:S01]  /*1c10*/  I2F.F16 R44, R4 ;  /* 0x00000004002c7306 */ /* 0x0002a20000200c00 */
[----:B------:R-:W-:Y:S02]  /*1c20*/  IADD3 R5, PT, PT, R5, -0x80, RZ ;  /* 0xffffff8005057810 */ /* 0x000fe40007ffe0ff */
[----:B-1----:R-:W-:-:S02]  /*1c30*/  SHF.R.U32.HI R4, RZ, 0x8, R20 ;  /* 0x00000008ff047819 */ /* 0x002fc40000011614 */
[----:B------:R-:W-:-:S03]  /*1c40*/  SHF.R.U32.HI R20, RZ, 0x10, R20 ;  /* 0x00000010ff147819 */ /* 0x000fc60000011614 */
[----:B------:R1:W0:Y:S01]  /*1c50*/  I2F.F16 R45, R5 ;  /* 0x00000005002d7306 */ /* 0x0002220000200c00 */
[----:B------:R-:W-:Y:S02]  /*1c60*/  LOP3.LUT R4, R4, 0xff, RZ, 0xc0, !PT ;  /* 0x000000ff04047812 */ /* 0x000fe400078ec0ff */
[----:B------:R-:W-:Y:S02]  /*1c70*/  LEA.HI R29, R22, 0xffffff80, RZ, 0x8 ;  /* 0xffffff80161d7811 */ /* 0x000fe400078f40ff */
[----:B-1----:R-:W-:Y:S02]  /*1c80*/  LOP3.LUT R5, R20, 0xff, RZ, 0xc0, !PT ;  /* 0x000000ff14057812 */ /* 0x002fe400078ec0ff */
[----:B------:R-:W-:Y:S02]  /*1c90*/  LOP3.LUT R6, R22, 0xff, RZ, 0xc0, !PT ;  /* 0x000000ff16067812 */ /* 0x000fe400078ec0ff */
[----:B------:R-:W-:Y:S02]  /*1ca0*/  IADD3 R5, PT, PT, R5, -0x80, RZ ;  /* 0xffffff8005057810 */ /* 0x000fe40007ffe0ff */
[----:B------:R-:W-:-:S02]  /*1cb0*/  IADD3 R4, PT, PT, R4, -0x80, RZ ;  /* 0xffffff8004047810 */ /* 0x000fc40007ffe0ff */
[--C-:B------:R-:W-:Y:S01]  /*1cc0*/  SHF.R.U32.HI R19, RZ, 0x8, R22.reuse ;  /* 0x00000008ff137819 */ /* 0x100fe20000011616 */
[----:B------:R1:W0:Y:S01]  /*1cd0*/  I2F.F16 R52, R5 ;  /* 0x0000000500347306 */ /* 0x0002220000200c00 */
[----:B------:R-:W-:Y:S02]  /*1ce0*/  SHF.R.U32.HI R22, RZ, 0x10, R22 ;  /* 0x00000010ff167819 */ /* 0x000fe40000011616 */
[----:B------:R-:W-:-:S05]  /*1cf0*/  IADD3 R6, PT, PT, R6, -0x80, RZ ;  /* 0xffffff8006067810 */ /* 0x000fca0007ffe0ff */
[----:B------:R2:W0:Y:S01]  /*1d00*/  I2F.F16 R20, R4 ;  /* 0x0000000400147306 */ /* 0x0004220000200c00 */
[----:B-1----:R-:W-:-:S04]  /*1d10*/  SHF.R.U32.HI R5, RZ, 0x8, R23 ;  /* 0x00000008ff057819 */ /* 0x002fc80000011617 */
[----:B------:R-:W-:Y:S02]  /*1d20*/  LOP3.LUT R5, R5, 0xff, RZ, 0xc0, !PT ;  /* 0x000000ff05057812 */ /* 0x000fe400078ec0ff */
[----:B--2---:R-:W-:Y:S01]  /*1d30*/  LOP3.LUT R4, R22, 0xff, RZ, 0xc0, !PT ;  /* 0x000000ff16047812 */ /* 0x004fe200078ec0ff */
[----:B------:R1:W2:Y:S01]  /*1d40*/  I2F.F16 R48, R6 ;  /* 0x0000000600307306 */ /* 0x0002a20000200c00 */
[C---:B------:R-:W-:Y:S02]  /*1d50*/  LEA.HI R43, R23.reuse, 0xffffff80, RZ, 0x8 ;  /* 0xffffff80172b7811 */ /* 0x040fe400078f40ff */
[----:B------:R-:W-:Y:S02]  /*1d60*/  IADD3 R55, PT, PT, R4, -0x80, RZ ;  /* 0xffffff8004377810 */ /* 0x000fe40007ffe0ff */
[----:B------:R-:W-:Y:S02]  /*1d70*/  LOP3.LUT R18, R23, 0xff, RZ, 0xc0, !PT ;  /* 0x000000ff17127812 */ /* 0x000fe400078ec0ff */
[----:B------:R-:W-:-:S02]  /*1d80*/  SHF.R.U32.HI R4, RZ, 0x10, R23 ;  /* 0x00000010ff047819 */ /* 0x000fc40000011617 */
[----:B-1----:R-:W-:Y:S02]  /*1d90*/  SHF.R.U32.HI R6, RZ, 0x8, R21 ;  /* 0x00000008ff067819 */ /* 0x002fe40000011615 */
[----:B------:R-:W-:Y:S02]  /*1da0*/  IADD3 R23, PT, PT, R5, -0x80, RZ ;  /* 0xffffff8005177810 */ /* 0x000fe40007ffe0ff */
[----:B---3--:R-:W-:Y:S02]  /*1db0*/  LOP3.LUT R5, R25, 0xff, RZ, 0xc0, !PT ;  /* 0x000000ff19057812 */ /* 0x008fe400078ec0ff */
[----:B------:R-:W-:Y:S02]  /*1dc0*/  LOP3.LUT R6, R6, 0xff, RZ, 0xc0, !PT ;  /* 0x000000ff06067812 */ /* 0x000fe400078ec0ff */
[----:B------:R-:W-:Y:S02]  /*1dd0*/  LEA.HI R28, R21, 0xffffff80, RZ, 0x8 ;  /* 0xffffff80151c7811 */ /* 0x000fe400078f40ff */
[----:B------:R-:W-:-:S02]  /*1de0*/  IADD3 R18, PT, PT, R18, -0x80, RZ ;  /* 0xffffff8012127810 */ /* 0x000fc40007ffe0ff */
[----:B------:R-:W-:Y:S02]  /*1df0*/  SHF.R.U32.HI R21, RZ, 0x10, R21 ;  /* 0x00000010ff157819 */ /* 0x000fe40000011615 */
[----:B------:R-:W-:Y:S02]  /*1e00*/  IADD3 R58, PT, PT, R5, -0x80, RZ ;  /* 0xffffff80053a7810 */ /* 0x000fe40007ffe0ff */
[----:B------:R-:W-:Y:S02]  /*1e10*/  IADD3 R6, PT, PT, R6, -0x80, RZ ;  /* 0xffffff8006067810 */ /* 0x000fe40007ffe0ff */
[----:B------:R-:W-:Y:S02]  /*1e20*/  LOP3.LUT R4, R4, 0xff, RZ, 0xc0, !PT ;  /* 0x000000ff04047812 */ /* 0x000fe400078ec0ff */
[----:B------:R-:W-:Y:S01]  /*1e30*/  LOP3.LUT R5, R26, 0xff, RZ, 0xc0, !PT ;  /* 0x000000ff1a057812 */ /* 0x000fe200078ec0ff */
[----:B------:R1:W3:Y:S01]  /*1e40*/  I2F.F16 R46, R18 ;  /* 0x00000012002e7306 */ /* 0x0002e20000200c00 */
[----:B------:R-:W-:-:S02]  /*1e50*/  IADD3 R56, PT, PT, R4, -0x80, RZ ;  /* 0xffffff8004387810 */ /* 0x000fc40007ffe0ff */
[----:B------:R-:W-:Y:S02]  /*1e60*/  IADD3 R59, PT, PT, R5, -0x80, RZ ;  /* 0xffffff80053b7810 */ /* 0x000fe40007ffe0ff */
[C---:B------:R-:W-:Y:S02]  /*1e70*/  LOP3.LUT R4, R24.reuse, 0xff, RZ, 0xc0, !PT ;  /* 0x000000ff18047812 */ /* 0x040fe400078ec0ff */
[----:B------:R-:W-:Y:S02]  /*1e80*/  SHF.R.U32.HI R5, RZ, 0x8, R24 ;  /* 0x00000008ff057819 */ /* 0x000fe40000011618 */
[----:B-1----:R-:W-:Y:S02]  /*1e90*/  LOP3.LUT R18, R21, 0xff, RZ, 0xc0, !PT ;  /* 0x000000ff15127812 */ /* 0x002fe400078ec0ff */
[----:B------:R1:W0:Y:S01]  /*1ea0*/  I2F.F16 R21, R6 ;  /* 0x0000000600157306 */ /* 0x0002220000200c00 */
[----:B------:R-:W-:Y:S02]  /*1eb0*/  LEA.HI R47, R24, 0xffffff80, RZ, 0x8 ;  /* 0xffffff80182f7811 */ /* 0x000fe400078f40ff */
[----:B------:R-:W-:-:S02]  /*1ec0*/  LOP3.LUT R19, R19, 0xff, RZ, 0xc0, !PT ;  /* 0x000000ff13137812 */ /* 0x000fc400078ec0ff */
[----:B------:R-:W-:Y:S02]  /*1ed0*/  IADD3 R4, PT, PT, R4, -0x80, RZ ;  /* 0xffffff8004047810 */ /* 0x000fe40007ffe0ff */
[----:B-1----:R-:W-:Y:S02]  /*1ee0*/  LOP3.LUT R6, R27, 0xff, RZ, 0xc0, !PT ;  /* 0x000000ff1b067812 */ /* 0x002fe400078ec0ff */
[----:B------:R-:W-:Y:S02]  /*1ef0*/  LOP3.LUT R5, R5, 0xff, RZ, 0xc0, !PT ;  /* 0x000000ff05057812 */ /* 0x000fe400078ec0ff */
[----:B------:R-:W-:Y:S02]  /*1f00*/  IADD3 R60, PT, PT, R6, -0x80, RZ ;  /* 0xffffff80063c7810 */ /* 0x000fe40007ffe0ff */
[----:B------:R-:W-:Y:S02]  /*1f10*/  SHF.R.U32.HI R24, RZ, 0x10, R24 ;  /* 0x00000010ff187819 */ /* 0x000fe40000011618 */
[----:B------:R-:W-:Y:S01]  /*1f20*/  SHF.R.U32.HI R6, RZ, 0x8, R25 ;  /* 0x00000008ff067819 */ /* 0x000fe20000011619 */
[----:B------:R1:W0:Y:S01]  /*1f30*/  I2F.F16 R57, R4 ;  /* 0x0000000400397306 */ /* 0x0002220000200c00 */
[----:B------:R-:W-:-:S02]  /*1f40*/  IADD3 R19, PT, PT, R19, -0x80, RZ ;  /* 0xffffff8013137810 */ /* 0x000fc40007ffe0ff */
[----:B------:R-:W-:Y:S02]  /*1f50*/  IADD3 R5, PT, PT, R5, -0x80, RZ ;  /* 0xffffff8005057810 */ /* 0x000fe40007ffe0ff */
[----:B------:R-:W-:Y:S02]  /*1f60*/  LOP3.LUT R6, R6, 0xff, RZ, 0xc0, !PT ;  /* 0x000000ff06067812 */ /* 0x000fe400078ec0ff */
[----:B------:R-:W-:Y:S02]  /*1f70*/  LEA.HI R49, R25, 0xffffff80, RZ, 0x8 ;  /* 0xffffff8019317811 */ /* 0x000fe400078f40ff */
[----:B-1----:R-:W-:Y:S01]  /*1f80*/  LOP3.LUT R4, R24, 0xff, RZ, 0xc0, !PT ;  /* 0x000000ff18047812 */ /* 0x002fe200078ec0ff */
        /* <DEDUP_REMOVED lines=8> */
[--C-:B-1----:R-:W-:Y:S02]  /*2010*/  SHF.R.U32.HI R19, RZ, 0x8, R26.reuse ;  /* 0x00000008ff137819 */ /* 0x102fe4000001161a */
[----:B------:R-:W-:-:S02]  /*2020*/  SHF.R.U32.HI R26, RZ, 0x10, R26 ;  /* 0x00000010ff1a7819 */ /* 0x000fc4000001161a */
[--C-:B----4-:R-:W-:Y:S01]  /*2030*/  SHF.R.U32.HI R5, RZ, 0x8, R27.reuse ;  /* 0x00000008ff057819 */ /* 0x110fe2000001161b */
[----:B------:R1:W4:Y:S01]  /*2040*/  I2F.F16 R54, R18 ;  /* 0x0000001200367306 */ /* 0x0003220000200c00 */
[----:B------:R-:W-:Y:S02]  /*2050*/  SHF.R.U32.HI R27, RZ, 0x10, R27 ;  /* 0x00000010ff1b7819 */ /* 0x000fe4000001161b */
[----:B------:R-:W-:Y:S02]  /*2060*/  LOP3.LUT R19, R19, 0xff, RZ, 0xc0, !PT ;  /* 0x000000ff13137812 */ /* 0x000fe400078ec0ff */
[----:B------:R-:W-:-:S03]  /*2070*/  LOP3.LUT R5, R5, 0xff, RZ, 0xc0, !PT ;  /* 0x000000ff05057812 */ /* 0x000fc600078ec0ff */
[----:B------:R2:W0:Y:S01]  /*2080*/  I2F.F16 R61, R4 ;  /* 0x00000004003d7306 */ /* 0x0004220000200c00 */
[----:B-1----:R-:W-:Y:S02]  /*2090*/  LOP3.LUT R18, R25, 0xff, RZ, 0xc0, !PT ;  /* 0x000000ff19127812 */ /* 0x002fe400078ec0ff */
[----:B------:R-:W-:-:S05]  /*20a0*/  IADD3 R19, PT, PT, R19, -0x80, RZ ;  /* 0xffffff8013137810 */ /* 0x000fca0007ffe0ff */
[----:B------:R1:W0:Y:S01]  /*20b0*/  I2F.F16 R25, R6 ;  /* 0x0000000600197306 */ /* 0x0002220000200c00 */
[----:B--2---:R-:W-:Y:S02]  /*20c0*/  LOP3.LUT R4, R26, 0xff, RZ, 0xc0, !PT ;  /* 0x000000ff1a047812 */ /* 0x004fe400078ec0ff */
[----:B------:R-:W-:Y:S02]  /*20d0*/  IADD3 R18, PT, PT, R18, -0x80, RZ ;  /* 0xffffff8012127810 */ /* 0x000fe40007ffe0ff */
[----:B------:R-:W-:Y:S02]  /*20e0*/  IADD3 R4, PT, PT, R4, -0x80, RZ ;  /* 0xffffff8004047810 */ /* 0x000fe40007ffe0ff */
[----:B-1----:R-:W-:Y:S02]  /*20f0*/  LOP3.LUT R6, R27, 0xff, RZ, 0xc0, !PT ;  /* 0x000000ff1b067812 */ /* 0x002fe400078ec0ff */
[----:B------:R-:W-:Y:S02]  /*2100*/  IADD3 R5, PT, PT, R5, -0x80, RZ ;  /* 0xffffff8005057810 */ /* 0x000fe40007ffe0ff */
        /* <DEDUP_REMOVED lines=115> */
.L_x_2363:
        /* <DEDUP_REMOVED lines=96> */
.L_x_2365:
        /* <DEDUP_REMOVED lines=22> */
[----:B------:R-:W-:Y:S02]  /*2fa0*/  HADD2.F32 R3, -RZ, R45.H0_H0 ;  /* 0x2000002dff037230 */ /* 0x000fe40000004100 */
[----:B------:R-:W-:Y:S02]  /*2fb0*/  HADD2.F32 R53, -RZ, R2.H1_H1 ;  /* 0x30000002ff357230 */ /* 0x000fe40000004100 */
[-C--:B------:R-:W-:Y:S01]  /*2fc0*/  FFMA.FTZ R4, R4, R6.reuse, RZ ;  /* 0x0000000604047223 */ /* 0x080fe200000100ff */
[----:B------:R-:W-:Y:S02]  /*2fd0*/  HADD2.F32 R2, -RZ, R44.H0_H0 ;  /* 0x2000002cff027230 */ /* 0x000fe40000004100 */
[----:B------:R-:W-:Y:S01]  /*2fe0*/  FFMA.FTZ R20, R3, R6, RZ ;  /* 0x0000000603147223 */ /* 0x000fe200000100ff */
[----:B------:R-:W-:-:S02]  /*2ff0*/  HADD2.F32 R3, -RZ, R52.H0_H0 ;  /* 0x20000034ff037230 */ /* 0x000fc40000004100 */
[-C--:B------:R-:W-:Y:S01]  /*3000*/  FFMA.FTZ R2, R2, R6.reuse, RZ ;  /* 0x0000000602027223 */ /* 0x080fe200000100ff */
[-C--:B------:R-:W-:Y:S01]  /*3010*/  FFMA.FTZ R20, R21, R53.reuse, R20 ;  /* 0x0000003515147223 */ /* 0x080fe20000010014 */
[----:B------:R-:W-:Y:S01]  /*3020*/  FFMA.FTZ R6, R5, R6, RZ ;  /* 0x0000000605067223 */ /* 0x000fe200000100ff */
        /* <DEDUP_REMOVED lines=14> */
[----:B0-----:R-:W-:Y:S02]  /*3110*/  HADD2.F32 R2, -RZ, R18.H0_H0 ;  /* 0x20000012ff027230 */ /* 0x001fe40000004100 */
        /* <DEDUP_REMOVED lines=14> */
[----:B------:R-:W-:Y:S02]  /*3200*/  HADD2.F32 R2, -RZ, R61.H0_H0 ;  /* 0x2000003dff027230 */ /* 0x000fe40000004100 */
[-C--:B------:R-:W-:Y:S01]  /*3210*/  FFMA.FTZ R5, R6, R18.reuse, R5 ;  /* 0x0000001206057223 */ /* 0x080fe20000010005 */
[-C--:B------:R-:W-:Y:S01]  /*3220*/  FFMA.FTZ R21, R26, R18.reuse, R21 ;  /* 0x000000121a157223 */ /* 0x080fe20000010015 */
        /* <DEDUP_REMOVED lines=28> */
.L_x_2364:
[----:B------:R-:W-:-:S05]  /*33f0*/  IMAD.WIDE R2, R39, 0x4, R14 ;  /* 0x0000000427027825 */ /* 0x000fca00078e020e */
[----:B0-----:R-:W2:Y:S01]  /*3400*/  LDG.E.128.CONSTANT R20, desc[UR6][R2.64] ;  /* 0x0000000602147981 */ /* 0x001ea2000c1e9d00 */
[----:B------:R-:W-:-:S05]  /*3410*/  IMAD.WIDE R14, R39, 0x4, R2 ;  /* 0x00000004270e7825 */ /* 0x000fca00078e0202 */
[----:B------:R-:W3:Y:S01]  /*3420*/  LDG.E.128.CONSTANT R24, desc[UR6][R14.64] ;  /* 0x000000060e187981 */ /* 0x000ee2000c1e9d00 */
[----:B--2---:R-:W-:Y:S02]  /*3430*/  LOP3.LUT R2, R21, 0xff, RZ, 0xc0, !PT ;  /* 0x000000ff15027812 */ /* 0x004fe400078ec0ff */
[----:B------:R-:W-:Y:S02]  /*3440*/  LOP3.LUT R3, R22, 0xff, RZ, 0xc0, !PT ;  /* 0x000000ff16037812 */ /* 0x000fe400078ec0ff */
[----:B------:R-:W-:Y:S02]  /*3450*/  IADD3 R2, PT, PT, R2, -0x80, RZ ;  /* 0xffffff8002027810 */ /* 0x000fe40007ffe0ff */
[C---:B------:R-:W-:Y:S02]  /*3460*/  LEA.HI R17, R20.reuse, 0xffffff80, RZ, 0x8 ;  /* 0xffffff8014117811 */ /* 0x040fe400078f40ff */
[----:B------:R0:W1:Y:S01]  /*3470*/  I2F.F16 R45, R2 ;  /* 0x00000002002d7306 */ /* 0x0000620000200c00 */
[----:B------:R-:W-:-:S02]  /*3480*/  LOP3.LUT R4, R20, 0xff, RZ, 0xc0, !PT ;  /* 0x000000ff14047812 */ /* 0x000fc400078ec0ff */
[----:B------:R-:W-:Y:S02]  /*3490*/  IADD3 R3, PT, PT, R3, -0x80, RZ ;  /* 0xffffff8003037810 */ /* 0x000fe40007ffe0ff */
[----:B------:R-:W-:Y:S02]  /*34a0*/  LEA.HI R29, R22, 0xffffff80, RZ, 0x8 ;  /* 0xffffff80161d7811 */ /* 0x000fe400078f40ff */
        /* <DEDUP_REMOVED lines=187> */
.L_x_2366:
        /* <DEDUP_REMOVED lines=94> */
.L_x_2368:
        /* <DEDUP_REMOVED lines=19> */
[----:B------:R-:W-:Y:S02]  /*4770*/  HADD2.F32 R64, -RZ, R2.H1_H1 ;  /* 0x30000002ff407230 */ /* 0x000fe40000004100 */
[----:B------:R-:W-:-:S02]  /*4780*/  HADD2.F32 R3, -RZ, R45.H0_H0 ;  /* 0x2000002dff037230 */ /* 0x000fc40000004100 */
[-C--:B------:R-:W-:Y:S01]  /*4790*/  FFMA.FTZ R45, R4, R6.reuse, RZ ;  /* 0x00000006042d7223 */ /* 0x080fe200000100ff */
[----:B------:R-:W-:Y:S02]  /*47a0*/  HADD2.F32 R2, -RZ, R44.H0_H0 ;  /* 0x2000002cff027230 */ /* 0x000fe40000004100 */
[-C--:B------:R-:W-:Y:S01]  /*47b0*/  FFMA.FTZ R5, R5, R6.reuse, RZ ;  /* 0x0000000605057223 */ /* 0x080fe200000100ff */
[----:B------:R-:W-:Y:S02]  /*47c0*/  HADD2.F32 R44, -RZ, R21.H0_H0 ;  /* 0x20000015ff2c7230 */ /* 0x000fe40000004100 */
[-C--:B------:R-:W-:Y:S01]  /*47d0*/  FFMA.FTZ R3, R3, R6.reuse, RZ ;  /* 0x0000000603037223 */ /* 0x080fe200000100ff */
[----:B------:R-:W-:Y:S02]  /*47e0*/  HADD2.F32 R4, -RZ, R53.H0_H0 ;  /* 0x20000035ff047230 */ /* 0x000fe40000004100 */
[----:B------:R-:W-:Y:S01]  /*47f0*/  FFMA.FTZ R21, R2, R6, RZ ;  /* 0x0000000602157223 */ /* 0x000fe200000100ff */
[----:B------:R-:W-:-:S02]  /*4800*/  HADD2.F32 R6, -RZ, R23.H0_H0 ;  /* 0x20000017ff067230 */ /* 0x000fc40000004100 */
        /* <DEDUP_REMOVED lines=41> */
[-C--:B------:R-:W-:Y:S01]  /*4aa0*/  FFMA.FTZ R2, R47, R19.reuse, R2 ;  /* 0x000000132f027223 */ /* 0x080fe20000010002 */
[-C--:B------:R-:W-:Y:S01]  /*4ab0*/  FFMA.FTZ R6, R49, R19.reuse, R6 ;  /* 0x0000001331067223 */ /* 0x080fe20000010006 */
[----:B------:R-:W-:Y:S01]  /*4ac0*/  FFMA.FTZ R4, R20, R4, R3 ;  /* 0x0000000414047223 */ /* 0x000fe20000010003 */
        /* <DEDUP_REMOVED lines=18> */
.L_x_2367:
[----:B0-----:R-:W-:-:S05]  /*4bf0*/  IMAD.WIDE R2, R39, 0x4, R14 ;  /* 0x0000000427027825 */ /* 0x001fca00078e020e */
[----:B------:R-:W2:Y:S01]  /*4c00*/  LDG.E.128.CONSTANT R20, desc[UR6][R2.64] ;  /* 0x0000000602147981 */ /* 0x000ea2000c1e9d00 */
        /* <DEDUP_REMOVED lines=197> */
.L_x_2369:
        /* <DEDUP_REMOVED lines=94> */
.L_x_2371:
        /* <DEDUP_REMOVED lines=91> */
.L_x_2370:
        /* <DEDUP_REMOVED lines=199> */
.L_x_2372:
        /* <DEDUP_REMOVED lines=94> */
.L_x_2374:
        /* <DEDUP_REMOVED lines=91> */
.L_x_2373:
        /* <DEDUP_REMOVED lines=8> */
.L_x_2362:
        /* <DEDUP_REMOVED lines=9> */
.L_x_2383:
        /* <DEDUP_REMOVED lines=15> */
[----:B------:R-:W-:Y:S02]  /*7df0*/  LOP3.LUT R50, R26, 0x3f003f, RZ, 0xc0, !PT ;  /* 0x003f003f1a327812 */ /* 0x000fe400078ec0ff */
[--C-:B------:R-:W-:Y:S02]  /*7e00*/  SHF.R.U32.HI R51, RZ, 0x6, R26.reuse ;  /* 0x00000006ff337819 */ /* 0x100fe4000001161a */
[----:B------:R-:W-:-:S02]  /*7e10*/  SHF.R.U32.HI R26, RZ, 0xc, R26 ;  /* 0x0000000cff1a7819 */ /* 0x000fc4000001161a */
[--C-:B------:R-:W-:Y:S02]  /*7e20*/  SHF.R.U32.HI R45, RZ, 0xc, R27.reuse ;  /* 0x0000000cff2d7819 */ /* 0x100fe4000001161b */
[----:B------:R-:W-:Y:S02]  /*7e30*/  LOP3.LUT R57, R27, 0x3f003f, RZ, 0xc0, !PT ;  /* 0x003f003f1b397812 */ /* 0x000fe400078ec0ff */
[----:B------:R-:W-:Y:S02]  /*7e40*/  SHF.R.U32.HI R58, RZ, 0x6, R27 ;  /* 0x00000006ff3a7819 */ /* 0x000fe4000001161b */
[----:B----4-:R-:W-:Y:S02]  /*7e50*/  @!P2 PRMT R16, R22, 0x7610, R16 ;  /* 0x000076101610a816 */ /* 0x010fe40000000010 */
[----:B------:R-:W-:Y:S02]  /*7e60*/  @!P2 PRMT R0, R0, 0x7610, R22 ;  /* 0x000076100000a816 */ /* 0x000fe40000000016 */
[----:B------:R-:W-:-:S02]  /*7e70*/  SHF.R.U32.HI R22, RZ, 0x6, R24 ;  /* 0x00000006ff167819 */ /* 0x000fc40000011618 */
[----:B------:R-:W-:Y:S02]  /*7e80*/  SHF.R.U32.HI R24, RZ, 0xc, R24 ;  /* 0x0000000cff187819 */ /* 0x000fe40000011618 */
[----:B------:R-:W-:Y:S02]  /*7e90*/  @!P2 PRMT R0, R23, 0x7610, R0 ;  /* 0x000076101700a816 */ /* 0x000fe40000000000 */
[----:B------:R-:W-:Y:S02]  /*7ea0*/  @!P2 PRMT R16, R16, 0x7610, R23 ;  /* 0x000076101010a816 */ /* 0x000fe40000000017 */
[----:B------:R-:W-:Y:S02]  /*7eb0*/  LOP3.LUT R26, R26, 0xf000f, RZ, 0xc0, !PT ;  /* 0x000f000f1a1a7812 */ /* 0x000fe400078ec0ff */
[----:B---3--:R-:W-:Y:S02]  /*7ec0*/  SHF.R.U32.HI R2, RZ, 0x8, R12 ;  /* 0x00000008ff027819 */ /* 0x008fe4000001160c */
[----:B------:R-:W-:-:S02]  /*7ed0*/  LOP3.LUT R29, R12, 0x3f003f, RZ, 0xc0, !PT ;  /* 0x003f003f0c1d7812 */ /* 0x000fc400078ec0ff */
[--C-:B------:R-:W-:Y:S02]  /*7ee0*/  SHF.R.U32.HI R43, RZ, 0x6, R12.reuse ;  /* 0x00000006ff2b7819 */ /* 0x100fe4000001160c */
[----:B------:R-:W-:Y:S02]  /*7ef0*/  SHF.R.U32.HI R23, RZ, 0xa, R12 ;  /* 0x0000000aff177819 */ /* 0x000fe4000001160c */
[--C-:B------:R-:W-:Y:S02]  /*7f00*/  SHF.R.U32.HI R12, RZ, 0x8, R13.reuse ;  /* 0x00000008ff0c7819 */ /* 0x100fe4000001160d */
        /* <DEDUP_REMOVED lines=10> */
[----:B------:R-:W-:Y:S02]  /*7fb0*/  LOP3.LUT R28, R25, 0x3f003f, RZ, 0xc0, !PT ;  /* 0x003f003f191c7812 */ /* 0x000fe400078ec0ff */
[--C-:B------:R-:W-:Y:S02]  /*7fc0*/  SHF.R.U32.HI R44, RZ, 0x6, R25.reuse ;  /* 0x00000006ff2c7819 */ /* 0x100fe40000011619 */
[----:B------:R-:W-:Y:S02]  /*7fd0*/  LOP3.LUT R2, R13, 0x300030, R2, 0xf8, !PT ;  /* 0x003000300d027812 */ /* 0x000fe400078ef802 */
[----:B------:R-:W-:Y:S02]  /*7fe0*/  SHF.R.U32.HI R25, RZ, 0xc, R25 ;  /* 0x0000000cff197819 */ /* 0x000fe40000011619 */
[----:B------:R-:W-:-:S02]  /*7ff0*/  LOP3.LUT R61, R15, 0x3f003f, RZ, 0xc0, !PT ;  /* 0x003f003f0f3d7812 */ /* 0x000fc400078ec0ff */
[--C-:B------:R-:W-:Y:S02]  /*8000*/  SHF.R.U32.HI R62, RZ, 0x6, R15.reuse ;  /* 0x00000006ff3e7819 */ /* 0x100fe4000001160f */
[----:B------:R-:W-:Y:S02]  /*8010*/  SHF.R.U32.HI R63, RZ, 0xa, R15 ;  /* 0x0000000aff3f7819 */ /* 0x000fe4000001160f */
[----:B------:R-:W-:Y:S02]  /*8020*/  LOP3.LUT R13, R26, 0x300030, R27, 0xf8, !PT ;  /* 0x003000301a0d7812 */ /* 0x000fe400078ef81b */
[----:B------:R-:W-:Y:S02]  /*8030*/  LOP3.LUT R14, R45, 0x300030, R14, 0xf8, !PT ;  /* 0x003000302d0e7812 */ /* 0x000fe400078ef80e */
[----:B------:R-:W-:Y:S02]  /*8040*/  LOP3.LUT R15, R4, 0x3f003f, RZ, 0xc0, !PT ;  /* 0x003f003f040f7812 */ /* 0x000fe400078ec0ff */
[----:B------:R-:W-:-:S02]  /*8050*/  SHF.R.U32.HI R26, RZ, 0x6, R4 ;  /* 0x00000006ff1a7819 */ /* 0x000fc40000011604 */
[----:B------:R-:W-:Y:S02]  /*8060*/  LOP3.LUT R27, R5, 0x3f003f, RZ, 0xc0, !PT ;  /* 0x003f003f051b7812 */ /* 0x000fe400078ec0ff */
[--C-:B------:R-:W-:Y:S02]  /*8070*/  SHF.R.U32.HI R45, RZ, 0x6, R5.reuse ;  /* 0x00000006ff2d7819 */ /* 0x100fe40000011605 */
[----:B------:R-:W-:Y:S02]  /*8080*/  LOP3.LUT R52, R6, 0x3f003f, RZ, 0xc0, !PT ;  /* 0x003f003f06347812 */ /* 0x000fe400078ec0ff */
[----:B------:R-:W-:Y:S02]  /*8090*/  SHF.R.U32.HI R53, RZ, 0x6, R6 ;  /* 0x00000006ff357819 */ /* 0x000fe40000011606 */
[----:B------:R-:W-:Y:S02]  /*80a0*/  SHF.R.U32.HI R4, RZ, 0xc, R4 ;  /* 0x0000000cff047819 */ /* 0x000fe40000011604 */
[----:B------:R-:W-:-:S02]  /*80b0*/  SHF.R.U32.HI R5, RZ, 0xc, R5 ;  /* 0x0000000cff057819 */ /* 0x000fc40000011605 */
[----:B------:R-:W-:Y:S02]  /*80c0*/  SHF.R.U32.HI R6, RZ, 0xc, R6 ;  /* 0x0000000cff067819 */ /* 0x000fe40000011606 */
[--C-:B------:R-:W-:Y:S02]  /*80d0*/  SHF.R.U32.HI R24, RZ, 0xc, R7.reuse ;  /* 0x0000000cff187819 */ /* 0x100fe40000011607 */
[----:B------:R-:W-:Y:S02]  /*80e0*/  LOP3.LUT R51, R51, 0x3f003f, RZ, 0xc0, !PT ;  /* 0x003f003f33337812 */ /* 0x000fe400078ec0ff */
        /* <DEDUP_REMOVED lines=128> */
[----:B------:R-:W-:Y:S01]  /*88f0*/  HADD2 R4, R4.H0_H0, R4.H1_H1 ;  /* 0x3000000404047230 */ /* 0x000fe20000000800 */
[----:B------:R-:W-:-:S04]  /*8900*/  PRMT R7, R7, 0x5410, R66 ;  /* 0x0000541007077816 */ /* 0x000fc80000000042 */
[----:B------:R-:W-:Y:S01]  /*8910*/  PRMT R67, R67, 0x5410, R4 ;  /* 0x0000541043437816 */ /* 0x000fe20000000004 */
[----:B------:R-:W-:Y:S01]  /*8920*/  HFMA2 R37, R7, R2, R37 ;  /* 0x0000000207257231 */ /* 0x000fe20000000025 */
[----:B------:R-:W-:-:S05]  /*8930*/  PRMT R2, R0, 0x7610, R16 ;  /* 0x0000761000027816 */ /* 0x000fca0000000010 */
[----:B------:R-:W-:-:S07]  /*8940*/  HFMA2 R36, R67, R2, R36 ;  /* 0x0000000243247231 */ /* 0x000fce0000000024 */
.L_x_2377:
        /* <DEDUP_REMOVED lines=51> */
.L_x_2379:
        /* <DEDUP_REMOVED lines=45> */
.L_x_2378:
        /* <DEDUP_REMOVED lines=14> */
[----:B----4-:R-:W-:-:S02]  /*9030*/  SHF.R.U32.HI R9, RZ, 0x8, R13 ;  /* 0x00000008ff097819 */ /* 0x010fc4000001160d */
[----:B------:R-:W-:Y:S02]  /*9040*/  LOP3.LUT R43, R13, 0x3f003f, RZ, 0xc0, !PT ;  /* 0x003f003f0d2b7812 */ /* 0x000fe400078ec0ff */
[--C-:B------:R-:W-:Y:S02]  /*9050*/  SHF.R.U32.HI R44, RZ, 0x6, R13.reuse ;  /* 0x00000006ff2c7819 */ /* 0x100fe4000001160d */
        /* <DEDUP_REMOVED lines=28> */
[----:B------:R-:W-:Y:S02]  /*9220*/  SHF.R.U32.HI R15, RZ, 0x6, R25 ;  /* 0x00000006ff0f7819 */ /* 0x000fe40000011619 */
[----:B------:R-:W-:Y:S02]  /*9230*/  LOP3.LUT R62, R58, 0x300030, R57, 0xf8, !PT ;  /* 0x003000303a3e7812 */ /* 0x000fe400078ef839 */
        /* <DEDUP_REMOVED lines=136> */
.L_x_2380:
        /* <DEDUP_REMOVED lines=48> */
.L_x_2382:
        /* <DEDUP_REMOVED lines=45> */
.L_x_2381:
        /* <DEDUP_REMOVED lines=8> */
.L_x_2376:
        /* <DEDUP_REMOVED lines=13> */
.L_x_2388:
[----:B------:R-:W0:Y:S01]  /*a1e0*/  LDC R39, c[0x0][0x3ac] ;  /* 0x0000eb00ff277b82 */ /* 0x000e220000000800 */
[----:B------:R-:W-:Y:S01]  /*a1f0*/  ISETP.NE.AND P1, PT, R40, R31, PT ;  /* 0x0000001f2800720c */ /* 0x000fe20003f25270 */
[----:B------:R-:W2:-:S12]  /*a200*/  LDG.E.128.CONSTANT R24, desc[UR6][R18.64] ;  /* 0x0000000612187981 */ /* 0x000e98000c1e9d00 */
[----:B------:R-:W-:Y:S01]  /*a210*/  @!P1 LEA R50, R38, R1, 0x3 ;  /* 0x0000000126329211 */ /* 0x000fe200078e18ff */
[----:B------:R-:W5:Y:S05]  /*a220*/  @!P1 LDG.E.U16.CONSTANT R97, desc[UR6][R28.64] ;  /* 0x000000061c619981 */ /* 0x000f6a000c1e9500 */
[----:B------:R-:W3:Y:S01]  /*a230*/  @!P1 LDL.64 R50, [R50+0x8] ;  /* 0x0000080032329983 */ /* 0x000ee20000100a00 */
[----:B0-----:R-:W-:-:S05]  /*a240*/  IMAD.WIDE R44, R39, 0x4, R18 ;  /* 0x00000004272c7825 */ /* 0x001fca00078e0212 */
[----:B------:R0:W4:Y:S01]  /*a250*/  LDG.E.128.CONSTANT R20, desc[UR6][R44.64] ;  /* 0x000000062c147981 */ /* 0x000122000c1e9d00 */
[----:B------:R-:W-:-:S05]  /*a260*/  IMAD.WIDE R46, R39, 0x4, R44 ;  /* 0x00000004272e7825 */ /* 0x000fca00078e022c */
[----:B------:R1:W4:Y:S01]  /*a270*/  LDG.E.128.CONSTANT R12, desc[UR6][R46.64] ;  /* 0x000000062e0c7981 */ /* 0x000322000c1e9d00 */
[----:B------:R-:W-:-:S05]  /*a280*/  IMAD.WIDE R48, R39, 0x4, R46 ;  /* 0x0000000427307825 */ /* 0x000fca00078e022e */
[----:B------:R4:W4:Y:S01]  /*a290*/  LDG.E.128.CONSTANT R8, desc[UR6][R48.64] ;  /* 0x0000000630087981 */ /* 0x000922000c1e9d00 */
[----:B------:R-:W-:-:S05]  /*a2a0*/  IMAD.WIDE R2, R39, 0x4, R48 ;  /* 0x0000000427027825 */ /* 0x000fca00078e0230 */
[----:B------:R-:W4:Y:S01]  /*a2b0*/  LDG.E.128.CONSTANT R4, desc[UR6][R2.64] ;  /* 0x0000000602047981 */ /* 0x000f22000c1e9d00 */
[----:B------:R-:W0:Y:S01]  /*a2c0*/  S2UR UR5, SR_CTAID.Y ;  /* 0x00000000000579c3 */ /* 0x000e220000002600 */
[----:B------:R-:W-:Y:S02]  /*a2d0*/  MOV R17, 0x2800 ;  /* 0x0000280000117802 */ /* 0x000fe40000000f00 */
[----:B------:R-:W-:Y:S01]  /*a2e0*/  ISETP.NE.AND P2, PT, R42, RZ, PT ;  /* 0x000000ff2a00720c */ /* 0x000fe20003f45270 */
[----:B0-----:R-:W-:-:S04]  /*a2f0*/  UIMAD UR5, UR5, -0x3, UR8 ;  /* 0xfffffffd050578a4 */ /* 0x001fc8000f8e0208 */
[----:B------:R-:W-:Y:S01]  /*a300*/  UISETP.NE.AND UP0, UPT, UR5, 0x1, UPT ;  /* 0x000000010500788c */ /* 0x000fe2000bf05270 */
[----:B--2---:R-:W-:Y:S02]  /*a310*/  SHF.R.U32.HI R43, RZ, 0xf, R24 ;  /* 0x0000000fff2b7819 */ /* 0x004fe40000011618 */
[----:B------:R-:W-:Y:S02]  /*a320*/  SHF.R.U32.HI R44, RZ, 0xf, R25 ;  /* 0x0000000fff2c7819 */ /* 0x000fe40000011619 */
[----:B-1----:R-:W-:Y:S02]  /*a330*/  SHF.R.U32.HI R47, RZ, 0xf, R26 ;  /* 0x0000000fff2f7819 */ /* 0x002fe4000001161a */
[C---:B------:R-:W-:Y:S02]  /*a340*/  LOP3.LUT R46, R24.reuse, 0x1f001f, RZ, 0xc0, !PT ;  /* 0x001f001f182e7812 */ /* 0x040fe400078ec0ff */
[----:B------:R-:W-:Y:S02]  /*a350*/  LOP3.LUT R68, R24, 0x3e003e0, RZ, 0xc0, !PT ;  /* 0x03e003e018447812 */ /* 0x000fe400078ec0ff */
[----:B------:R-:W-:-:S02]  /*a360*/  LOP3.LUT R55, R25, 0x1f001f, RZ, 0xc0, !PT ;  /* 0x001f001f19377812 */ /* 0x000fc400078ec0ff */
[----:B------:R-:W-:Y:S02]  /*a370*/  SHF.R.U32.HI R54, RZ, 0xa, R25 ;  /* 0x0000000aff367819 */ /* 0x000fe40000011619 */
[----:B------:R-:W-:Y:S02]  /*a380*/  LOP3.LUT R67, R25, 0x3e003e0, RZ, 0xc0, !PT ;  /* 0x03e003e019437812 */ /* 0x000fe400078ec0ff */
[----:B---3--:R-:W-:Y:S02]  /*a390*/  @!P1 PRMT R16, R50, 0x7610, R16 ;  /* 0x0000761032109816 */ /* 0x008fe40000000010 */
[----:B------:R-:W-:Y:S02]  /*a3a0*/  @!P1 PRMT R0, R0, 0x7610, R50 ;  /* 0x0000761000009816 */ /* 0x000fe40000000032 */
[----:B------:R-:W-:Y:S02]  /*a3b0*/  @!P1 PRMT R16, R16, 0x7610, R51 ;  /* 0x0000761010109816 */ /* 0x000fe40000000033 */
[----:B------:R-:W-:-:S02]  /*a3c0*/  @!P1 PRMT R0, R51, 0x7610, R0 ;  /* 0x0000761033009816 */ /* 0x000fc40000000000 */
[----:B------:R-:W-:Y:S02]  /*a3d0*/  SHF.R.U32.HI R50, RZ, 0xa, R24 ;  /* 0x0000000aff327819 */ /* 0x000fe40000011618 */
[C---:B------:R-:W-:Y:S02]  /*a3e0*/  LOP3.LUT R59, R26.reuse, 0x1f001f, RZ, 0xc0, !PT ;  /* 0x001f001f1a3b7812 */ /* 0x040fe400078ec0ff */
[----:B------:R-:W-:Y:S02]  /*a3f0*/  SHF.R.U32.HI R62, RZ, 0xa, R26 ;  /* 0x0000000aff3e7819 */ /* 0x000fe4000001161a */
[----:B------:R-:W-:Y:S02]  /*a400*/  LOP3.LUT R24, R26, 0x3e003e0, RZ, 0xc0, !PT ;  /* 0x03e003e01a187812 */ /* 0x000fe400078ec0ff */
[----:B------:R-:W-:Y:S02]  /*a410*/  LOP3.LUT R77, R27, 0x1f001f, RZ, 0xc0, !PT ;  /* 0x001f001f1b4d7812 */ /* 0x000fe400078ec0ff */
[----:B------:R-:W-:-:S02]  /*a420*/  SHF.R.U32.HI R76, RZ, 0xa, R27 ;  /* 0x0000000aff4c7819 */ /* 0x000fc4000001161b */
[----:B------:R-:W-:Y:S02]  /*a430*/  LOP3.LUT R25, R27, 0x3e003e0, RZ, 0xc0, !PT ;  /* 0x03e003e01b197812 */ /* 0x000fe400078ec0ff */
[----:B------:R-:W-:Y:S02]  /*a440*/  SHF.R.U32.HI R51, RZ, 0xf, R27 ;  /* 0x0000000fff337819 */ /* 0x000fe4000001161b */
[C---:B----4-:R-:W-:Y:S02]  /*a450*/  LOP3.LUT R60, R22.reuse, 0x1f001f, RZ, 0xc0, !PT ;  /* 0x001f001f163c7812 */ /* 0x050fe400078ec0ff */
[--C-:B------:R-:W-:Y:S02]  /*a460*/  SHF.R.U32.HI R65, RZ, 0xa, R22.reuse ;  /* 0x0000000aff417819 */ /* 0x100fe40000011616 */
[----:B------:R-:W-:Y:S02]  /*a470*/  LOP3.LUT R19, R22, 0x3e003e0, RZ, 0xc0, !PT ;  /* 0x03e003e016137812 */ /* 0x000fe400078ec0ff */
[----:B------:R-:W-:-:S02]  /*a480*/  SHF.R.U32.HI R49, RZ, 0xe, R22 ;  /* 0x0000000eff317819 */ /* 0x000fc40000011616 */
[----:B------:R-:W-:Y:S02]  /*a490*/  SHF.R.U32.HI R26, RZ, 0xe, R20 ;  /* 0x0000000eff1a7819 */ /* 0x000fe40000011614 */
[----:B------:R-:W-:Y:S02]  /*a4a0*/  SHF.R.U32.HI R27, RZ, 0xe, R21 ;  /* 0x0000000eff1b7819 */ /* 0x000fe40000011615 */
[----:B------:R-:W-:Y:S02]  /*a4b0*/  LOP3.LUT R43, R43, 0x10001, RZ, 0xc0, !PT ;  /* 0x000100012b2b7812 */ /* 0x000fe400078ec0ff */
[----:B------:R-:W-:Y:S02]  /*a4c0*/  LOP3.LUT R44, R44, 0x10001, RZ, 0xc0, !PT ;  /* 0x000100012c2c7812 */ /* 0x000fe400078ec0ff */
[----:B------:R-:W-:Y:S02]  /*a4d0*/  LOP3.LUT R22, R47, 0x10001, RZ, 0xc0, !PT ;  /* 0x000100012f167812 */ /* 0x000fe400078ec0ff */
[----:B------:R-:W-:-:S02]  /*a4e0*/  SHF.R.U32.HI R52, RZ, 0xe, R23 ;  /* 0x0000000eff347819 */ /* 0x000fc40000011617 */
[----:B------:R-:W-:Y:S02]  /*a4f0*/  LOP3.LUT R51, R51, 0x10001, RZ, 0xc0, !PT ;  /* 0x0001000133337812 */ /* 0x000fe400078ec0ff */
[----:B------:R-:W-:Y:S02]  /*a500*/  LOP3.LUT R47, R43, 0x20002, R26, 0xf8, !PT ;  /* 0x000200022b2f7812 */ /* 0x000fe400078ef81a */
[----:B------:R-:W-:Y:S02]  /*a510*/  LOP3.LUT R56, R44, 0x20002, R27, 0xf8, !PT ;  /* 0x000200022c387812 */ /* 0x000fe400078ef81b */
[----:B------:R-:W-:Y:S02]  /*a520*/  LOP3.LUT R53, R22, 0x20002, R49, 0xf8, !PT ;  /* 0x0002000216357812 */ /* 0x000fe400078ef831 */
[----:B------:R-:W-:Y:S02]  /*a530*/  LOP3.LUT R43, R12, 0x1f001f, RZ, 0xc0, !PT ;  /* 0x001f001f0c2b7812 */ /* 0x000fe400078ec0ff */
[----:B------:R-:W-:-:S02]  /*a540*/  SHF.R.U32.HI R44, RZ, 0xa, R12 ;  /* 0x0000000aff2c7819 */ /* 0x000fc4000001160c */
[----:B------:R-:W-:Y:S02]  /*a550*/  LOP3.LUT R22, R12, 0x3e003e0, RZ, 0xc0, !PT ;  /* 0x03e003e00c167812 */ /* 0x000fe400078ec0ff */
[C---:B------:R-:W-:Y:S02]  /*a560*/  LOP3.LUT R48, R20.reuse, 0x1f001f, RZ, 0xc0, !PT ;  /* 0x001f001f14307812 */ /* 0x040fe400078ec0ff */
[----:B------:R-:W-:Y:S02]  /*a570*/  SHF.R.U32.HI R45, RZ, 0xa, R20 ;  /* 0x0000000aff2d7819 */ /* 0x000fe40000011614 */
        /* <DEDUP_REMOVED lines=8> */
[----:B------:R-:W-:-:S02]  /*a600*/  SHF.R.U32.HI R49, RZ, 0xd, R13 ;  /* 0x0000000dff317819 */ /* 0x000fc4000001160d */
[----:B------:R-:W-:Y:S02]  /*a610*/  SHF.R.U32.HI R14, RZ, 0xd, R14 ;  /* 0x0000000dff0e7819 */ /* 0x000fe4000001160e */
[C---:B------:R-:W-:Y:S02]  /*a620*/  LOP3.LUT R72, R23.reuse, 0x1f001f, RZ, 0xc0, !PT ;  /* 0x001f001f17487812 */ /* 0x040fe400078ec0ff */
[----:B------:R-:W-:Y:S02]  /*a630*/  SHF.R.U32.HI R79, RZ, 0xa, R23 ;  /* 0x0000000aff4f7819 */ /* 0x000fe40000011617 */
[----:B------:R-:W-:Y:S02]  /*a640*/  LOP3.LUT R21, R23, 0x3e003e0, RZ, 0xc0, !PT ;  /* 0x03e003e017157812 */ /* 0x000fe400078ec0ff */
[----:B------:R-:W-:Y:S02]  /*a650*/  LOP3.LUT R69, R51, 0x20002, R52, 0xf8, !PT ;  /* 0x0002000233457812 */ /* 0x000fe400078ef834 */
[----:B------:R-:W-:-:S02]  /*a660*/  LOP3.LUT R52, R13, 0x1f001f, RZ, 0xc0, !PT ;  /* 0x001f001f0d347812 */ /* 0x000fc400078ec0ff */
[----:B------:R-:W-:Y:S02]  /*a670*/  SHF.R.U32.HI R51, RZ, 0xa, R13 ;  /* 0x0000000aff337819 */ /* 0x000fe4000001160d */
[----:B------:R-:W-:Y:S02]  /*a680*/  LOP3.LUT R23, R13, 0x3e003e0, RZ, 0xc0, !PT ;  /* 0x03e003e00d177812 */ /* 0x000fe400078ec0ff */
[--C-:B------:R-:W-:Y:S02]  /*a690*/  SHF.R.U32.HI R64, RZ, 0xd, R15.reuse ;  /* 0x0000000dff407819 */ /* 0x100fe4000001160f */
[C---:B------:R-:W-:Y:S02]  /*a6a0*/  LOP3.LUT R75, R15.reuse, 0x1f001f, RZ, 0xc0, !PT ;  /* 0x001f001f0f4b7812 */ /* 0x040fe400078ec0ff */
[----:B------:R-:W-:Y:S02]  /*a6b0*/  SHF.R.U32.HI R73, RZ, 0xa, R15 ;  /* 0x0000000aff497819 */ /* 0x000fe4000001160f */
[----:B------:R-:W-:-:S02]  /*a6c0*/  LOP3.LUT R27, R15, 0x3e003e0, RZ, 0xc0, !PT ;  /* 0x03e003e00f1b7812 */ /* 0x000fc400078ec0ff */
        /* <DEDUP_REMOVED lines=9> */
[----:B------:R-:W-:Y:S02]  /*a760*/  LOP3.LUT R14, R69, 0x40004, R64, 0xf8, !PT ;  /* 0x00040004450e7812 */ /* 0x000fe400078ef840 */
[----:B------:R-:W-:Y:S02]  /*a770*/  SHF.R.U32.HI R8, RZ, 0xc, R8 ;  /* 0x0000000cff087819 */ /* 0x000fe40000011608 */
[----:B------:R-:W-:-:S02]  /*a780*/  SHF.R.U32.HI R9, RZ, 0xc, R9 ;  /* 0x0000000cff097819 */ /* 0x000fc40000011609 */
[C---:B------:R-:W-:Y:S02]  /*a790*/  LOP3.LUT R66, R10.reuse, 0x1f001f, RZ, 0xc0, !PT ;  /* 0x001f001f0a427812 */ /* 0x040fe400078ec0ff */
[----:B------:R-:W-:Y:S02]  /*a7a0*/  SHF.R.U32.HI R64, RZ, 0xa, R10 ;  /* 0x0000000aff407819 */ /* 0x000fe4000001160a */
[----:B------:R-:W-:Y:S02]  /*a7b0*/  LOP3.LUT R81, R10, 0x3e003e0, RZ, 0xc0, !PT ;  /* 0x03e003e00a517812 */ /* 0x000fe400078ec0ff */
[C---:B------:R-:W-:Y:S02]  /*a7c0*/  LOP3.LUT R74, R11.reuse, 0x1f001f, RZ, 0xc0, !PT ;  /* 0x001f001f0b4a7812 */ /* 0x040fe400078ec0ff */
[----:B------:R-:W-:Y:S02]  /*a7d0*/  SHF.R.U32.HI R78, RZ, 0xa, R11 ;  /* 0x0000000aff4e7819 */ /* 0x000fe4000001160b */
[----:B------:R-:W-:-:S02]  /*a7e0*/  LOP3.LUT R86, R11, 0x3e003e0, RZ, 0xc0, !PT ;  /* 0x03e003e00b567812 */ /* 0x000fc400078ec0ff */
[----:B------:R-:W-:Y:S02]  /*a7f0*/  SHF.R.U32.HI R10, RZ, 0xc, R10 ;  /* 0x0000000cff0a7819 */ /* 0x000fe4000001160a */
[----:B------:R-:W-:Y:S02]  /*a800*/  SHF.R.U32.HI R11, RZ, 0xc, R11 ;  /* 0x0000000cff0b7819 */ /* 0x000fe4000001160b */
[----:B------:R-:W-:Y:S02]  /*a810*/  LOP3.LUT R69, R13, 0x80008, R8, 0xf8, !PT ;  /* 0x000800080d457812 */ /* 0x000fe400078ef808 */
[----:B------:R-:W-:Y:S02]  /*a820*/  LOP3.LUT R70, R12, 0x80008, R9, 0xf8, !PT ;  /* 0x000800080c467812 */ /* 0x000fe400078ef809 */
[----:B------:R-:W-:Y:S02]  /*a830*/  LOP3.LUT R12, R6, 0x1f001f, RZ, 0xc0, !PT ;  /* 0x001f001f060c7812 */ /* 0x000fe400078ec0ff */
[----:B------:R-:W-:-:S02]  /*a840*/  SHF.R.U32.HI R13, RZ, 0xa, R6 ;  /* 0x0000000aff0d7819 */ /* 0x000fc40000011606 */
[----:B------:R-:W-:Y:S02]  /*a850*/  LOP3.LUT R90, R6, 0x3e003e0, RZ, 0xc0, !PT ;  /* 0x03e003e0065a7812 */ /* 0x000fe400078ec0ff */
[----:B------:R-:W-:Y:S02]  /*a860*/  LOP3.LUT R71, R15, 0x80008, R10, 0xf8, !PT ;  /* 0x000800080f477812 */ /* 0x000fe400078ef80a */
[----:B------:R-:W-:Y:S02]  /*a870*/  LOP3.LUT R82, R14, 0x80008, R11, 0xf8, !PT ;  /* 0x000800080e527812 */ /* 0x000fe400078ef80b */
        /* <DEDUP_REMOVED lines=8> */
[----:B------:R-:W-:-:S02]  /*a900*/  SHF.R.U32.HI R11, RZ, 0xa, R5 ;  /* 0x0000000aff0b7819 */ /* 0x000fc40000011605 */
[----:B------:R-:W-:Y:S02]  /*a910*/  LOP3.LUT R89, R5, 0x3e003e0, RZ, 0xc0, !PT ;  /* 0x03e003e005597812 */ /* 0x000fe400078ec0ff */
[----:B------:R-:W-:Y:S02]  /*a920*/  SHF.R.U32.HI R5, RZ, 0xb, R5 ;  /* 0x0000000bff057819 */ /* 0x000fe40000011605 */
[----:B------:R-:W-:Y:S01]  /*a930*/  LOP3.LUT R6, R71, 0x100010, R6, 0xf8, !PT ;  /* 0x0010001047067812 */ /* 0x000fe200078ef806 */
[----:B------:R-:W-:Y:S01]  /*a940*/  HFMA2 R71, R18, R17.H0_H0, -48, -48 ;  /* 0xd200d20012477431 */ /* 0x000fe20000040011 */
[----:B------:R-:W-:Y:S02]  /*a950*/  LOP3.LUT R24, R24, 0x64006400, RZ, 0xfc, !PT ;  /* 0x6400640018187812 */ /* 0x000fe400078efcff */
[----:B------:R-:W-:Y:S02]  /*a960*/  LOP3.LUT R92, R25, 0x64006400, RZ, 0xfc, !PT ;  /* 0x64006400195c7812 */ /* 0x000fe400078efcff */
[----:B------:R-:W-:-:S02]  /*a970*/  LOP3.LUT R86, R86, 0x64006400, RZ, 0xfc, !PT ;  /* 0x6400640056567812 */ /* 0x000fc400078efcff */
[----:B------:R-:W-:Y:S02]  /*a980*/  LOP3.LUT R50, R50, 0x1f001f, RZ, 0xc0, !PT ;  /* 0x001f001f32327812 */ /* 0x000fe400078ec0ff */
[----:B------:R-:W-:Y:S02]  /*a990*/  LOP3.LUT R46, R46, 0x64006400, RZ, 0xfc, !PT ;  /* 0x640064002e2e7812 */ /* 0x000fe400078efcff */
[----:B------:R-:W-:Y:S01]  /*a9a0*/  LOP3.LUT R7, R82, 0x100010, R7, 0xf8, !PT ;  /* 0x0010001052077812 */ /* 0x000fe200078ef807 */
[-C--:B------:R-:W-:Y:S01]  /*a9b0*/  HFMA2 R82, R68, R17.reuse.H0_H0, -48, -48 ;  /* 0xd200d20044527431 */ /* 0x080fe20000040011 */
[----:B------:R-:W-:Y:S02]  /*a9c0*/  LOP3.LUT R18, R87, 0x64006400, RZ, 0xfc, !PT ;  /* 0x6400640057127812 */ /* 0x000fe400078efcff */
[----:B------:R-:W-:Y:S01]  /*a9d0*/  LOP3.LUT R90, R90, 0x64006400, RZ, 0xfc, !PT ;  /* 0x640064005a5a7812 */ /* 0x000fe200078efcff */
[-C--:B------:R-:W-:Y:S01]  /*a9e0*/  HFMA2 R84, R24, R17.reuse.H0_H0, -48, -48 ;  /* 0xd200d20018547431 */ /* 0x080fe20000040011 */
[----:B------:R-:W-:Y:S01]  /*a9f0*/  LOP3.LUT R5, R70, 0x100010, R5, 0xf8, !PT ;  /* 0x0010001046057812 */ /* 0x000fe200078ef805 */
[-C--:B------:R-:W-:Y:S01]  /*aa00*/  HFMA2 R85, R92, R17.reuse.H0_H0, -48, -48 ;  /* 0xd200d2005c557431 */ /* 0x080fe20000040011 */
[----:B------:R-:W-:Y:S01]  /*aa10*/  LOP3.LUT R68, R21, 0x64006400, RZ, 0xfc, !PT ;  /* 0x6400640015447812 */ /* 0x000fe200078efcff */
[----:B------:R-:W-:Y:S01]  /*aa20*/  HFMA2 R21, R86, R17.H0_H0, -48, -48 ;  /* 0xd200d20056157431 */ /* 0x000fe20000040011 */
[----:B------:R-:W-:Y:S01]  /*aa30*/  LOP3.LUT R50, R50, 0x64006400, RZ, 0xfc, !PT ;  /* 0x6400640032327812 */ /* 0x000fe200078efcff */
[----:B------:R-:W-:Y:S01]  /*aa40*/  HADD2 R86, R46, -1040, -1040 ;  /* 0xe410e4102e567430 */ /* 0x000fe20000000000 */
[----:B------:R-:W-:-:S02]  /*aa50*/  LOP3.LUT R8, R4, 0x1f001f, RZ, 0xc0, !PT ;  /* 0x001f001f04087812 */ /* 0x000fc400078ec0ff */
[--C-:B------:R-:W-:Y:S02]  /*aa60*/  SHF.R.U32.HI R9, RZ, 0xa, R4.reuse ;  /* 0x0000000aff097819 */ /* 0x100fe40000011604 */
[----:B------:R-:W-:Y:S02]  /*aa70*/  LOP3.LUT R88, R4, 0x3e003e0, RZ, 0xc0, !PT ;  /* 0x03e003e004587812 */ /* 0x000fe400078ec0ff */
[----:B------:R-:W-:Y:S02]  /*aa80*/  LOP3.LUT R70, R67, 0x64006400, RZ, 0xfc, !PT ;  /* 0x6400640043467812 */ /* 0x000fe400078efcff */
[----:B------:R-:W-:Y:S02]  /*aa90*/  LOP3.LUT R54, R54, 0x1f001f, RZ, 0xc0, !PT ;  /* 0x001f001f36367812 */ /* 0x000fe400078ec0ff */
[----:B------:R-:W-:Y:S02]  /*aaa0*/  SHF.R.U32.HI R4, RZ, 0xb, R4 ;  /* 0x0000000bff047819 */ /* 0x000fe40000011604 */
        /* <DEDUP_REMOVED lines=16> */
[----:B------:R-:W-:Y:S01]  /*abb0*/  LOP3.LUT R4, R69, 0x100010, R4, 0xf8, !PT ;  /* 0x0010001045047812 */ /* 0x000fe200078ef804 */
[----:B------:R-:W-:Y:S01]  /*abc0*/  HFMA2 R69, R24, R17.H0_H0, -48, -48 ;  /* 0xd200d20018457431 */ /* 0x000fe20000040011 */
        /* <DEDUP_REMOVED lines=82> */
[----:B------:R-:W-:Y:S01]  /*b0f0*/  HADD2 R50, R54, -1040, -1040 ;  /* 0xe410e41036327430 */ /* 0x000fe20000000000 */
[----:B------:R-:W-:Y:S01]  /*b100*/  @!P1 IADD3 R96, PT, PT, R38, 0x1, RZ ;  /* 0x0000000126609810 */ /* 0x000fe20007ffe0ff */
        /* <DEDUP_REMOVED lines=108> */
.L_x_2385:
        /* <DEDUP_REMOVED lines=84> */
.L_x_2387:
        /* <DEDUP_REMOVED lines=79> */
.L_x_2386:
[----:B------:R-:W-:Y:S01]  /*c200*/  IADD3 R40, PT, PT, R40, 0x20, RZ ;  /* 0x0000002028287810 */ /* 0x000fe20007ffe0ff */
[----:B------:R-:W-:Y:S01]  /*c210*/  UIADD3 UR4, UPT, UPT, UR4, 0x40, URZ ;  /* 0x0000004004047890 */ /* 0x000fe2000fffe0ff */
[----:B------:R-:W-:Y:S01]  /*c220*/  IADD3 R28, P2, PT, R28, 0x80, RZ ;  /* 0x000000801c1c7810 */ /* 0x000fe20007f5e0ff */
[----:B------:R-:W-:Y:S01]  /*c230*/  IMAD.WIDE R18, R39, 0x4, R2 ;  /* 0x0000000427127825 */ /* 0x000fe200078e0202 */
[----:B------:R-:W-:Y:S02]  /*c240*/  ISETP.GE.AND P1, PT, R40, R30, PT ;  /* 0x0000001e2800720c */ /* 0x000fe40003f26270 */
[----:B------:R-:W-:-:S11]  /*c250*/  IADD3.X R29, PT, PT, RZ, R29, RZ, P2, !PT ;  /* 0x0000001dff1d7210 */ /* 0x000fd600017fe4ff */
[----:B------:R-:W-:Y:S05]  /*c260*/  @!P1 BRA `(.L_x_2388) ;  /* 0xffffffdc00dc9947 */ /* 0x000fea000383ffff */
.L_x_2384:
[----:B------:R-:W1:Y:S01]  /*c270*/  S2R R0, SR_CTAID.X ;  /* 0x0000000000007919 */ /* 0x000e620000002500 */
[----:B------:R-:W2:Y:S01]  /*c280*/  S2UR UR4, SR_CTAID.Y ;  /* 0x00000000000479c3 */ /* 0x000ea20000002600 */
[----:B0-----:R-:W1:Y:S07]  /*c290*/  S2R R3, SR_TID.X ;  /* 0x0000000000037919 */ /* 0x001e6e0000002100 */
[----:B------:R-:W0:Y:S01]  /*c2a0*/  LDC.64 R4, c[0x0][0x3a0] ;  /* 0x0000e800ff047b82 */ /* 0x000e220000000a00 */
[----:B--2---:R-:W-:Y:S01]  /*c2b0*/  UIMAD UR4, UR4, 0x3, URZ ;  /* 0x00000003040478a4 */ /* 0x004fe2000f8e02ff */
[----:B-1----:R-:W-:-:S04]  /*c2c0*/  LEA R0, R0, R3, 0x6 ;  /* 0x0000000300007211 */ /* 0x002fc800078e30ff */
[----:B------:R-:W-:-:S05]  /*c2d0*/  SHF.L.U32 R0, R0, 0x2, RZ ;  /* 0x0000000200007819 */ /* 0x000fca00000006ff */
[----:B------:R-:W-:Y:S02]  /*c2e0*/  IMAD R3, R39, UR4, R0 ;  /* 0x0000000427037c24 */ /* 0x000fe4000f8e0200 */
[----:B------:R-:W1:Y:S02]  /*c2f0*/  LDC R0, c[0x0][0x3a8] ;  /* 0x0000ea00ff007b82 */ /* 0x000e640000000800 */
[----:B0-----:R-:W-:-:S05]  /*c300*/  IMAD.WIDE R4, R3, 0x2, R4 ;  /* 0x0000000203047825 */ /* 0x001fca00078e0204 */
[----:B------:R0:W-:Y:S01]  /*c310*/  ATOM.E.ADD.F16x2.RN.STRONG.GPU P1, RZ, desc[UR6][R4.64], R37 ;  /* 0x8000002504ff79a2 */ /* 0x0001e2000c12e106 */
[----:B------:R-:W-:Y:S01]  /*c320*/  BSSY.RECONVERGENT B0, `(.L_x_2389) ;  /* 0x0000010000007945 */ /* 0x000fe20003800200 */
[----:B-1----:R-:W-:-:S04]  /*c330*/  IADD3 R0, PT, PT, R0, -UR4, RZ ;  /* 0x8000000400007c10 */ /* 0x002fc8000fffe0ff */
[----:B------:R-:W-:Y:S01]  /*c340*/  ISETP.NE.AND P0, PT, R0, 0x1, PT ;  /* 0x000000010000780c */ /* 0x000fe20003f05270 */
[----:B0-----:R-:W-:-:S12]  /*c350*/  @P1 BRA `(.L_x_2390) ;  /* 0x0000000000301947 */ /* 0x001fd80003800000 */
[----:B------:R-:W0:Y:S02]  /*c360*/  QSPC.E.S P1, RZ, [R4] ;  /* 0x0000000004ff73aa */ /* 0x000e240000020500 */
[----:B0-----:R-:W-:Y:S05]  /*c370*/  @!P1 BRA `(.L_x_2391) ;  /* 0x00000000001c9947 */ /* 0x001fea0003800000 */
[----:B------:R-:W-:-:S04]  /*c380*/  MOV R2, R4 ;  /* 0x0000000400027202 */ /* 0x000fc80000000f00 */
[----:B------:R-:W-:-:S07]  /*c390*/  MOV R6, R2 ;  /* 0x0000000200067202 */ /* 0x000fce0000000f00 */
.L_x_2392:
[----:B------:R-:W0:Y:S02]  /*c3a0*/  LDS R2, [R6] ;  /* 0x0000000006027984 */ /* 0x000e240000000800 */
[----:B0-----:R-:W-:-:S05]  /*c3b0*/  HADD2 R3, R2, R37 ;  /* 0x0000002502037230 */ /* 0x001fca0000000000 */
[----:B------:R-:W0:Y:S02]  /*c3c0*/  ATOMS.CAST.SPIN P1, [R6], R2, R3 ;  /* 0x000000020600758d */ /* 0x000e240001820003 */
[----:B0-----:R-:W-:Y:S05]  /*c3d0*/  @!P1 BRA `(.L_x_2392) ;  /* 0xfffffffc00f09947 */ /* 0x001fea000383ffff */
[----:B------:R-:W-:Y:S05]  /*c3e0*/  BRA `(.L_x_2390) ;  /* 0x00000000000c7947 */ /* 0x000fea0003800000 */
.L_x_2391:
[----:B------:R-:W2:Y:S02]  /*c3f0*/  LD.E R2, desc[UR6][R4.64] ;  /* 0x0000000604027980 */ /* 0x000ea4000c101900 */
[----:B--2---:R-:W-:-:S05]  /*c400*/  IADD3 R3, PT, PT, R37, R2, RZ ;  /* 0x0000000225037210 */ /* 0x004fca0007ffe0ff */
[----:B------:R0:W-:Y:S02]  /*c410*/  ST.E desc[UR6][R4.64], R3 ;  /* 0x0000000304007985 */ /* 0x0001e4000c101906 */
.L_x_2390:
[----:B------:R-:W-:Y:S05]  /*c420*/  BSYNC.RECONVERGENT B0 ;  /* 0x0000000000007941 */ /* 0x000fea0003800200 */
.L_x_2389:
[----:B------:R1:W-:Y:S01]  /*c430*/  ATOM.E.ADD.F16x2.RN.STRONG.GPU P1, RZ, desc[UR6][R4.64+0x4], R36 ;  /* 0x8000042404ff79a2 */ /* 0x0003e2000c12e106 */
[----:B------:R-:W-:Y:S04]  /*c440*/  BSSY.RECONVERGENT B0, `(.L_x_2393) ;  /* 0x000000e000007945 */ /* 0x000fe80003800200 */
[----:B-1----:R-:W-:Y:S05]  /*c450*/  @P1 BRA `(.L_x_2394) ;  /* 0x0000000000301947 */ /* 0x002fea0003800000 */
[----:B------:R-:W1:Y:S02]  /*c460*/  QSPC.E.S P1, RZ, [R4+0x4] ;  /* 0x0000040004ff73aa */ /* 0x000e640000020500 */
[----:B-1----:R-:W-:Y:S05]  /*c470*/  @!P1 BRA `(.L_x_2395) ;  /* 0x00000000001c9947 */ /* 0x002fea0003800000 */
[----:B------:R-:W-:-:S04]  /*c480*/  MOV R2, R4 ;  /* 0x0000000400027202 */ /* 0x000fc80000000f00 */
[----:B------:R-:W-:-:S07]  /*c490*/  MOV R6, R2 ;  /* 0x0000000200067202 */ /* 0x000fce0000000f00 */
.L_x_2396:
[----:B------:R-:W0:Y:S02]  /*c4a0*/  LDS R2, [R6+0x4] ;  /* 0x0000040006027984 */ /* 0x000e240000000800 */
[----:B0-----:R-:W-:-:S05]  /*c4b0*/  HFMA2 R3, R2, 1, 1, R36 ;  /* 0x3c003c0002037831 */ /* 0x001fca0000000024 */
[----:B------:R-:W0:Y:S02]  /*c4c0*/  ATOMS.CAST.SPIN P1, [R6+0x4], R2, R3 ;  /* 0x000004020600758d */ /* 0x000e240001820003 */
[----:B0-----:R-:W-:Y:S05]  /*c4d0*/  @!P1 BRA `(.L_x_2396) ;  /* 0xfffffffc00f09947 */ /* 0x001fea000383ffff */
[----:B------:R-:W-:Y:S05]  /*c4e0*/  BRA `(.L_x_2394) ;  /* 0x00000000000c7947 */ /* 0x000fea0003800000 */
.L_x_2395:
[----:B------:R-:W0:Y:S02]  /*c4f0*/  LD.E R2, desc[UR6][R4.64+0x4] ;  /* 0x0000040604027980 */ /* 0x000e24000c101900 */
[----:B0-----:R-:W-:-:S05]  /*c500*/  IADD3 R3, PT, PT, R36, R2, RZ ;  /* 0x0000000224037210 */ /* 0x001fca0007ffe0ff */
[----:B------:R1:W-:Y:S02]  /*c510*/  ST.E desc[UR6][R4.64+0x4], R3 ;  /* 0x0000040304007985 */ /* 0x0003e4000c101906 */
.L_x_2394:
[----:B------:R-:W-:Y:S05]  /*c520*/  BSYNC.RECONVERGENT B0 ;  /* 0x0000000000007941 */ /* 0x000fea0003800200 */
.L_x_2393:
        /* <DEDUP_REMOVED lines=9> */
.L_x_2400:
[----:B------:R-:W0:Y:S02]  /*c5c0*/  LDS R2, [R6] ;  /* 0x0000000006027984 */ /* 0x000e240000000800 */
[----:B0-----:R-:W-:-:S05]  /*c5d0*/  HADD2 R3, R2, R35 ;  /* 0x0000002302037230 */ /* 0x001fca0000000000 */
[----:B------:R-:W0:Y:S02]  /*c5e0*/  ATOMS.CAST.SPIN P0, [R6], R2, R3 ;  /* 0x000000020600758d */ /* 0x000e240001800003 */
[----:B0-----:R-:W-:Y:S05]  /*c5f0*/  @!P0 BRA `(.L_x_2400) ;  /* 0xfffffffc00f08947 */ /* 0x001fea000383ffff */
[----:B------:R-:W-:Y:S05]  /*c600*/  BRA `(.L_x_2398) ;  /* 0x00000000000c7947 */ /* 0x000fea0003800000 */
.L_x_2399:
[----:B------:R-:W2:Y:S02]  /*c610*/  LD.E R2, desc[UR6][R4.64] ;  /* 0x0000000604027980 */ /* 0x000ea4000c101900 */
[----:B--2---:R-:W-:-:S05]  /*c620*/  IADD3 R3, PT, PT, R35, R2, RZ ;  /* 0x0000000223037210 */ /* 0x004fca0007ffe0ff */
[----:B------:R0:W-:Y:S02]  /*c630*/  ST.E desc[UR6][R4.64], R3 ;  /* 0x0000000304007985 */ /* 0x0001e4000c101906 */
.L_x_2398:
[----:B------:R-:W-:Y:S05]  /*c640*/  BSYNC.RECONVERGENT B0 ;  /* 0x0000000000007941 */ /* 0x000fea0003800200 */
.L_x_2397:
[----:B------:R1:W-:Y:S01]  /*c650*/  ATOM.E.ADD.F16x2.RN.STRONG.GPU P0, RZ, desc[UR6][R4.64+0x4], R34 ;  /* 0x8000042204ff79a2 */ /* 0x0003e2000c10e106 */
[----:B------:R-:W-:Y:S04]  /*c660*/  BSSY.RECONVERGENT B0, `(.L_x_2401) ;  /* 0x000000e000007945 */ /* 0x000fe80003800200 */
[----:B-1----:R-:W-:Y:S05]  /*c670*/  @P0 BRA `(.L_x_2402) ;  /* 0x0000000000300947 */ /* 0x002fea0003800000 */
[----:B------:R-:W1:Y:S02]  /*c680*/  QSPC.E.S P0, RZ, [R4+0x4] ;  /* 0x0000040004ff73aa */ /* 0x000e640000000500 */
[----:B-1----:R-:W-:Y:S05]  /*c690*/  @!P0 BRA `(.L_x_2403) ;  /* 0x00000000001c8947 */ /* 0x002fea0003800000 */
[----:B------:R-:W-:-:S04]  /*c6a0*/  MOV R2, R4 ;  /* 0x0000000400027202 */ /* 0x000fc80000000f00 */
[----:B------:R-:W-:-:S07]  /*c6b0*/  MOV R6, R2 ;  /* 0x0000000200067202 */ /* 0x000fce0000000f00 */
.L_x_2404:
[----:B------:R-:W0:Y:S02]  /*c6c0*/  LDS R2, [R6+0x4] ;  /* 0x0000040006027984 */ /* 0x000e240000000800 */
[----:B0-----:R-:W-:-:S05]  /*c6d0*/  HFMA2 R3, R2, 1, 1, R34 ;  /* 0x3c003c0002037831 */ /* 0x001fca0000000022 */
[----:B------:R-:W0:Y:S02]  /*c6e0*/  ATOMS.CAST.SPIN P0, [R6+0x4], R2, R3 ;  /* 0x000004020600758d */ /* 0x000e240001800003 */
[----:B0-----:R-:W-:Y:S05]  /*c6f0*/  @!P0 BRA `(.L_x_2404) ;  /* 0xfffffffc00f08947 */ /* 0x001fea000383ffff */
[----:B------:R-:W-:Y:S05]  /*c700*/  BRA `(.L_x_2402) ;  /* 0x00000000000c7947 */ /* 0x000fea0003800000 */
.L_x_2403:
[----:B------:R-:W0:Y:S02]  /*c710*/  LD.E R2, desc[UR6][R4.64+0x4] ;  /* 0x0000040604027980 */ /* 0x000e24000c101900 */
[----:B0-----:R-:W-:-:S05]  /*c720*/  IADD3 R3, PT, PT, R34, R2, RZ ;  /* 0x0000000222037210 */ /* 0x001fca0007ffe0ff */
[----:B------:R1:W-:Y:S02]  /*c730*/  ST.E desc[UR6][R4.64+0x4], R3 ;  /* 0x0000040304007985 */ /* 0x0003e4000c101906 */
.L_x_2402:
[----:B------:R-:W-:Y:S05]  /*c740*/  BSYNC.RECONVERGENT B0 ;  /* 0x0000000000007941 */ /* 0x000fea0003800200 */
.L_x_2401:
        /* <DEDUP_REMOVED lines=10> */
.L_x_2408:
[----:B------:R-:W0:Y:S02]  /*c7f0*/  LDS R2, [R0] ;  /* 0x0000000000027984 */ /* 0x000e240000000800 */
[----:B0-----:R-:W-:-:S05]  /*c800*/  HADD2 R3, R2, R33 ;  /* 0x0000002102037230 */ /* 0x001fca0000000000 */
[----:B------:R-:W0:Y:S02]  /*c810*/  ATOMS.CAST.SPIN P0, [R0], R2, R3 ;  /* 0x000000020000758d */ /* 0x000e240001800003 */
[----:B0-----:R-:W-:Y:S05]  /*c820*/  @!P0 BRA `(.L_x_2408) ;  /* 0xfffffffc00f08947 */ /* 0x001fea000383ffff */
[----:B------:R-:W-:Y:S05]  /*c830*/  BRA `(.L_x_2406) ;  /* 0x00000000000c7947 */ /* 0x000fea0003800000 */
.L_x_2407:
[----:B------:R-:W2:Y:S02]  /*c840*/  LD.E R0, desc[UR6][R4.64] ;  /* 0x0000000604007980 */ /* 0x000ea4000c101900 */
[----:B--2---:R-:W-:-:S05]  /*c850*/  IADD3 R3, PT, PT, R33, R0, RZ ;  /* 0x0000000021037210 */ /* 0x004fca0007ffe0ff */
[----:B------:R0:W-:Y:S02]  /*c860*/  ST.E desc[UR6][R4.64], R3 ;  /* 0x0000000304007985 */ /* 0x0001e4000c101906 */
.L_x_2406:
[----:B------:R-:W-:Y:S05]  /*c870*/  BSYNC.RECONVERGENT B0 ;  /* 0x0000000000007941 */ /* 0x000fea0003800200 */
.L_x_2405:
[----:B------:R1:W-:Y:S02]  /*c880*/  ATOM.E.ADD.F16x2.RN.STRONG.GPU P0, RZ, desc[UR6][R4.64+0x4], R32 ;  /* 0x8000042004ff79a2 */ /* 0x0003e4000c10e106 */
[----:B-1----:R-:W-:Y:S05]  /*c890*/  @P0 EXIT ;  /* 0x000000000000094d */ /* 0x002fea0003800000 */
[----:B------:R-:W1:Y:S02]  /*c8a0*/  QSPC.E.S P0, RZ, [R4+0x4] ;  /* 0x0000040004ff73aa */ /* 0x000e640000000500 */
[----:B-1----:R-:W-:Y:S05]  /*c8b0*/  @!P0 BRA `(.L_x_2409) ;  /* 0x00000000001c8947 */ /* 0x002fea0003800000 */
[----:B------:R-:W-:-:S04]  /*c8c0*/  MOV R2, R4 ;  /* 0x0000000400027202 */ /* 0x000fc80000000f00 */
[----:B------:R-:W-:-:S07]  /*c8d0*/  MOV R0, R2 ;  /* 0x0000000200007202 */ /* 0x000fce0000000f00 */
.L_x_2410:
[----:B------:R-:W0:Y:S02]  /*c8e0*/  LDS R2, [R0+0x4] ;  /* 0x0000040000027984 */ /* 0x000e240000000800 */
[----:B0-----:R-:W-:-:S05]  /*c8f0*/  HFMA2 R3, R2, 1, 1, R32 ;  /* 0x3c003c0002037831 */ /* 0x001fca0000000020 */
[----:B------:R-:W0:Y:S02]  /*c900*/  ATOMS.CAST.SPIN P0, [R0+0x4], R2, R3 ;  /* 0x000004020000758d */ /* 0x000e240001800003 */
[----:B0-----:R-:W-:Y:S05]  /*c910*/  @!P0 BRA `(.L_x_2410) ;  /* 0xfffffffc00f08947 */ /* 0x001fea000383ffff */
[----:B------:R-:W-:Y:S05]  /*c920*/  EXIT ;  /* 0x000000000000794d */ /* 0x000fea0003800000 */
.L_x_2409:
[----:B------:R-:W0:Y:S02]  /*c930*/  LD.E R0, desc[UR6][R4.64+0x4] ;  /* 0x0000040604007980 */ /* 0x000e24000c101900 */
[----:B0-----:R-:W-:-:S05]  /*c940*/  IADD3 R3, PT, PT, R32, R0, RZ ;  /* 0x0000000020037210 */ /* 0x001fca0007ffe0ff */
[----:B------:R-:W-:Y:S01]  /*c950*/  ST.E desc[UR6][R4.64+0x4], R3 ;  /* 0x0000040304007985 */ /* 0x000fe2000c101906 */
[----:B------:R-:W-:Y:S05]  /*c960*/  EXIT ;  /* 0x000000000000794d */ /* 0x000fea0003800000 */
.L_x_2411:
        /* <DEDUP_REMOVED lines=9> */
.L_x_5312:


//--------------------- .text._Z23gemm_half_q_half_kernelILi3ELi152ELb1ELb0ELi64EEvPK6__halfPKjS4_S2_PS0_iiiiPKtS7_iiiiiibS2_i --------------------------
	.section	.text._Z23gemm_half_q_half_kernelILi3ELi152ELb1ELb0ELi64EEvPK6__halfPKjS4_S2_PS0_iiiiPKtS7_iiiiiibS2_i,"ax",@progbits
	.align	128
        .global         _Z23gemm_half_q_half_kernelILi3ELi152ELb1ELb0ELi64EEvPK6__halfPKjS4_S2_PS0_iiiiPKtS7_iiiiiibS2_i
        .type           _Z23gemm_half_q_half_kernelILi3ELi152ELb1ELb0ELi64EEvPK6__halfPKjS4_S2_PS0_iiiiPKtS7_iiiiiibS2_i,@function
        .size           _Z23gemm_half_q_half_kernelILi3ELi152ELb1ELb0ELi64EEvPK6__halfPKjS4_S2_PS0_iiiiPKtS7_iiiiiibS2_i,(.L_x_5313 - _Z23gemm_half_q_half_kernelILi3ELi152ELb1ELb0ELi64EEvPK6__halfPKjS4_S2_PS0_iiiiPKtS7_iiiiiibS2_i)
        .other          _Z23gemm_half_q_half_kernelILi3ELi152ELb1ELb0ELi64EEvPK6__halfPKjS4_S2_PS0_iiiiPKtS7_iiiiiibS2_i,@"STO_CUDA_ENTRY STV_DEFAULT"
_Z23gemm_half_q_half_kernelILi3ELi152ELb1ELb0ELi64EEvPK6__halfPKjS4_S2_PS0_iiiiPKtS7_iiiiiibS2_i:
.text._Z23gemm_half_q_half_kernelILi3ELi152ELb1ELb0ELi64EEvPK6__halfPKjS4_S2_PS0_iiiiPKtS7_iiiiiibS2_i:
        /* <DEDUP_REMOVED lines=31> */
.L_x_2412:
        /* <DEDUP_REMOVED lines=41> */
.L_x_2418:
        /* <DEDUP_REMOVED lines=32> */
.L_x_2417:
        /* <DEDUP_REMOVED lines=20> */
.L_x_2419:
[----:B------:R-:W-:-:S13]  /*07c0*/  ISETP.EQ.AND P3, PT, R15, RZ, PT ;  /* 0x000000ff0f00720c */ /* 0x000fda0003f62270 */
[----:B------:R-:W-:Y:S05]  /*07d0*/  @!P1 BRA P3, `(.L_x_2414) ;  /* 0x0000000400789947 */ /* 0x000fea0001800000 */
.L_x_2416:
        /* <DEDUP_REMOVED lines=12> */
.L_x_2415:
        /* <DEDUP_REMOVED lines=16> */
.L_x_2422:
        /* <DEDUP_REMOVED lines=32> */
.L_x_2421:
        /* <DEDUP_REMOVED lines=21> */
.L_x_2423:
[----:B------:R-:W-:-:S13]  /*0cf0*/  ISETP.NE.OR P1, PT, R15, RZ, P1 ;  /* 0x000000ff0f00720c */ /* 0x000fda0000f25670 */
[----:B------:R-:W-:Y:S05]  /*0d00*/  @!P1 BRA `(.L_x_2414) ;  /* 0x00000000002c9947 */ /* 0x000fea0003800000 */
.L_x_2420:
        /* <DEDUP_REMOVED lines=11> */
.L_x_2414:
[----:B0-----:R-:W-:Y:S05]  /*0dc0*/  BSYNC.RECONVERGENT B0 ;  /* 0x0000000000007941 */ /* 0x001fea0003800200 */
.L_x_2413:
        /* <DEDUP_REMOVED lines=20> */
.L_x_2427:
        /* <DEDUP_REMOVED lines=15> */
.L_x_2426:
        /* <DEDUP_REMOVED lines=12> */
.L_x_2428:
[----:B------:R-:W-:-:S13]  /*10c0*/  ISETP.NE.OR P1, PT, R4, RZ, P1 ;  /* 0x000000ff0400720c */ /* 0x000fda0000f25670 */
[----:B------:R-:W-:Y:S05]  /*10d0*/  @!P1 BRA `(.L_x_2424) ;  /* 0x00000000001c9947 */ /* 0x000fea0003800000 */
.L_x_2425:
[----:B0-----:R-:W0:Y:S02]  /*10e0*/  LDC.64 R6, c[0x0][0x3a0] ;  /* 0x0000e800ff067b82 */ /* 0x001e240000000a00 */
.L_x_2429:
[----:B0-----:R-:W-:Y:S01]  /*10f0*/  IMAD.WIDE R8, R0, 0x2, R6 ;  /* 0x0000000200087825 */ /* 0x001fe200078e0206 */
[----:B------:R-:W-:Y:S02]  /*1100*/  IADD3 R4, PT, PT, R4, 0x1, RZ ;  /* 0x0000000104047810 */ /* 0x000fe40007ffe0ff */
[----:B------:R-:W-:Y:S02]  /*1110*/  IADD3 R0, PT, PT, R0, R23, RZ ;  /* 0x0000001700007210 */ /* 0x000fe40007ffe0ff */
[----:B------:R2:W-:Y:S01]  /*1120*/  STG.E.64 desc[UR8][R8.64], RZ ;  /* 0x000000ff08007986 */ /* 0x0005e2000c101b08 */
[----:B------:R-:W-:-:S13]  /*1130*/  ISETP.NE.AND P1, PT, R4, RZ, PT ;  /* 0x000000ff0400720c */ /* 0x000fda0003f25270 */
[----:B--2---:R-:W-:Y:S05]  /*1140*/  @P1 BRA `(.L_x_2429) ;  /* 0xfffffffc00e81947 */ /* 0x004fea000383ffff */
.L_x_2424:
        /* <DEDUP_REMOVED lines=15> */
.L_x_2431:
        /* <DEDUP_REMOVED lines=36> */
[----:B------:R-:W0:Y:S01]  /*1480*/  I2F.F16 R10, R10 ;  /* 0x0000000a000a7306 */ /* 0x000e220000200c00 */
[----:B---3--:R-:W-:Y:S01]  /*1490*/  HMUL2 R19, R8, R11.H0_H0 ;  /* 0x2000000b08137232 */ /* 0x008fe20000000000 */
[C---:B------:R-:W-:Y:S02]  /*14a0*/  LEA R8, R14.reuse, R1, 0x3 ;  /* 0x000000010e087211 */ /* 0x040fe400078e18ff */
[----:B------:R-:W-:Y:S02]  /*14b0*/  IADD3 R14, PT, PT, R14, 0x1, RZ ;  /* 0x000000010e0e7810 */ /* 0x000fe40007ffe0ff */
[----:B0-----:R-:W-:-:S05]  /*14c0*/  PRMT R10, R21, 0x5410, R10 ;  /* 0x00005410150a7816 */ /* 0x001fca000000000a */
[----:B------:R-:W-:-:S05]  /*14d0*/  HMUL2 R18, R10, R11.H0_H0 ;  /* 0x2000000b0a127232 */ /* 0x000fca0000000000 */
[----:B------:R0:W-:Y:S01]  /*14e0*/  STL.64 [R8], R18 ;  /* 0x0000001208007387 */ /* 0x0001e20000100a00 */
[----:B------:R-:W-:Y:S05]  /*14f0*/  @!P1 BRA `(.L_x_2431) ;  /* 0xfffffffc00509947 */ /* 0x000fea000383ffff */
.L_x_2430:
        /* <DEDUP_REMOVED lines=27> */
.L_x_2432:
        /* <DEDUP_REMOVED lines=8> */
.L_x_2433:
        /* <DEDUP_REMOVED lines=8> */
.L_x_2434:
        /* <DEDUP_REMOVED lines=8> */
.L_x_2435:
        /* <DEDUP_REMOVED lines=8> */
.L_x_2436:
[----:B------:R-:W-:Y:S01]  /*18b0*/  LEA R0, R17, R0, 0x3 ;  /* 0x0000000011007211 */ /* 0x000fe200078e18ff */
[----:B------:R-:W0:Y:S01]  /*18c0*/  S2UR UR5, SR_CgaCtaId ;  /* 0x00000000000579c3 */ /* 0x000e220000008800 */
[----:B------:R-:W1:Y:S01]  /*18d0*/  LDCU.64 UR10, c[0x0][0x388] ;  /* 0x00007100ff0a77ac */ /* 0x000e620008000a00 */
[----:B------:R-:W-:Y:S02]  /*18e0*/  VIMNMX R5, PT, PT, R5, UR7, PT ;  /* 0x0000000705057c48 */ /* 0x000fe4000bfe0100 */
[----:B------:R-:W-:Y:S01]  /*18f0*/  IADD3 R0, PT, PT, R11, R0, R4 ;  /* 0x000000000b007210 */ /* 0x000fe20007ffe004 */
[----:B------:R-:W-:Y:S01]  /*1900*/  UMOV UR4, 0x400 ;  /* 0x0000040000047882 */ /* 0x000fe20000000000 */
[----:B------:R-:W-:Y:S02]  /*1910*/  PRMT R97, R8, 0x7610, R8 ;  /* 0x0000761008617816 */ /* 0x000fe40000000008 */
        /* <DEDUP_REMOVED lines=30> */
.L_x_2450:
        /* <DEDUP_REMOVED lines=18> */
[----:B------:R-:W-:Y:S02]  /*1c20*/  LOP3.LUT R12, R30, 0xff, RZ, 0xc0, !PT ;  /* 0x000000ff1e0c7812 */ /* 0x000fe400078ec0ff */
[----:B------:R-:W-:-:S05]  /*1c30*/  LOP3.LUT R13, R31, 0xff, RZ, 0xc0, !PT ;  /* 0x000000ff1f0d7812 */ /* 0x000fca00078ec0ff */
[----:B------:R0:W2:Y:S01]  /*1c40*/  I2F.F16 R42, R4 ;  /* 0x00000004002a7306 */ /* 0x0000a20000200c00 */
[----:B-1----:R-:W-:Y:S02]  /*1c50*/  SHF.R.U32.HI R0, RZ, 0x8, R28 ;  /* 0x00000008ff007819 */ /* 0x002fe4000001161c */
[----:B------:R-:W-:Y:S02]  /*1c60*/  IADD3 R12, PT, PT, R12, -0x80, RZ ;  /* 0xffffff800c0c7810 */ /* 0x000fe40007ffe0ff */
[----:B------:R-:W-:Y:S02]  /*1c70*/  LOP3.LUT R0, R0, 0xff, RZ, 0xc0, !PT ;  /* 0x000000ff00007812 */ /* 0x000fe400078ec0ff */
[----:B0-----:R-:W-:Y:S01]  /*1c80*/  SHF.R.U32.HI R4, RZ, 0x8, R29 ;  /* 0x00000008ff047819 */ /* 0x001fe2000001161d */
[----:B------:R0:W1:Y:S03]  /*1c90*/  I2F.F16 R45, R12 ;  /* 0x0000000c002d7306 */ /* 0x0000660000200c00 */
[----:B------:R-:W-:-:S02]  /*1ca0*/  LOP3.LUT R4, R4, 0xff, RZ, 0xc0, !PT ;  /* 0x000000ff04047812 */ /* 0x000fc400078ec0ff */
[----:B------:R-:W-:Y:S02]  /*1cb0*/  LEA.HI R37, R30, 0xffffff80, RZ, 0x8 ;  /* 0xffffff801e257811 */ /* 0x000fe400078f40ff */
[----:B------:R-:W-:Y:S02]  /*1cc0*/  IADD3 R13, PT, PT, R13, -0x80, RZ ;  /* 0xffffff800d0d7810 */ /* 0x000fe40007ffe0ff */
[----:B------:R-:W-:Y:S02]  /*1cd0*/  IADD3 R0, PT, PT, R0, -0x80, RZ ;  /* 0xffffff8000007810 */ /* 0x000fe40007ffe0ff */
[----:B------:R-:W-:Y:S02]  /*1ce0*/  IADD3 R4, PT, PT, R4, -0x80, RZ ;  /* 0xffffff8004047810 */ /* 0x000fe40007ffe0ff */
[--C-:B0-----:R-:W-:Y:S02]  /*1cf0*/  SHF.R.U32.HI R12, RZ, 0x8, R30.reuse ;  /* 0x00000008ff0c7819 */ /* 0x101fe4000001161e */
[----:B------:R-:W-:Y:S01]  /*1d00*/  SHF.R.U32.HI R30, RZ, 0x10, R30 ;  /* 0x00000010ff1e7819 */ /* 0x000fe2000001161e */
[----:B------:R0:W1:Y:S01]  /*1d10*/  I2F.F16 R43, R13 ;  /* 0x0000000d002b7306 */ /* 0x0000620000200c00 */
[----:B------:R-:W-:-:S02]  /*1d20*/  LEA.HI R38, R31, 0xffffff80, RZ, 0x8 ;  /* 0xffffff801f267811 */ /* 0x000fc400078f40ff */
[----:B------:R-:W-:-:S05]  /*1d30*/  LOP3.LUT R12, R12, 0xff, RZ, 0xc0, !PT ;  /* 0x000000ff0c0c7812 */ /* 0x000fca00078ec0ff */
[----:B------:R2:W1:Y:S01]  /*1d40*/  I2F.F16 R50, R0 ;  /* 0x0000000000327306 */ /* 0x0004620000200c00 */
[--C-:B0-----:R-:W-:Y:S02]  /*1d50*/  SHF.R.U32.HI R13, RZ, 0x8, R31.reuse ;  /* 0x00000008ff0d7819 */ /* 0x101fe4000001161f */
[----:B------:R-:W-:-:S05]  /*1d60*/  SHF.R.U32.HI R31, RZ, 0x10, R31 ;  /* 0x00000010ff1f7819 */ /* 0x000fca000001161f */
[----:B------:R3:W0:Y:S01]  /*1d70*/  I2F.F16 R52, R4 ;  /* 0x0000000400347306 */ /* 0x0006220000200c00 */
[----:B--2---:R-:W-:Y:S02]  /*1d80*/  LOP3.LUT R0, R30, 0xff, RZ, 0xc0, !PT ;  /* 0x000000ff1e007812 */ /* 0x004fe400078ec0ff */
[----:B------:R-:W-:Y:S02]  /*1d90*/  IADD3 R12, PT, PT, R12, -0x80, RZ ;  /* 0xffffff800c0c7810 */ /* 0x000fe40007ffe0ff */
[----:B------:R-:W-:Y:S02]  /*1da0*/  IADD3 R54, PT, PT, R0, -0x80, RZ ;  /* 0xffffff8000367810 */ /* 0x000fe40007ffe0ff */
[----:B---3--:R-:W-:Y:S02]  /*1db0*/  LOP3.LUT R4, R33, 0xff, RZ, 0xc0, !PT ;  /* 0x000000ff21047812 */ /* 0x008fe400078ec0ff */
[----:B------:R-:W-:Y:S02]  /*1dc0*/  LOP3.LUT R0, R31, 0xff, RZ, 0xc0, !PT ;  /* 0x000000ff1f007812 */ /* 0x000fe400078ec0ff */
[----:B------:R-:W-:-:S02]  /*1dd0*/  IADD3 R57, PT, PT, R4, -0x80, RZ ;  /* 0xffffff8004397810 */ /* 0x000fc40007ffe0ff */
[----:B------:R-:W-:Y:S01]  /*1de0*/  LOP3.LUT R4, R34, 0xff, RZ, 0xc0, !PT ;  /* 0x000000ff22047812 */ /* 0x000fe200078ec0ff */
[----:B------:R2:W3:Y:S01]  /*1df0*/  I2F.F16 R30, R12 ;  /* 0x0000000c001e7306 */ /* 0x0004e20000200c00 */
[----:B------:R-:W-:Y:S02]  /*1e00*/  LEA.HI R14, R28, 0xffffff80, RZ, 0x8 ;  /* 0xffffff801c0e7811 */ /* 0x000fe400078f40ff */
[----:B------:R-:W-:Y:S02]  /*1e10*/  IADD3 R55, PT, PT, R0, -0x80, RZ ;  /* 0xffffff8000377810 */ /* 0x000fe40007ffe0ff */
[----:B------:R-:W-:Y:S02]  /*1e20*/  IADD3 R58, PT, PT, R4, -0x80, RZ ;  /* 0xffffff80043a7810 */ /* 0x000fe40007ffe0ff */
[----:B------:R-:W-:Y:S02]  /*1e30*/  SHF.R.U32.HI R28, RZ, 0x10, R28 ;  /* 0x00000010ff1c7819 */ /* 0x000fe4000001161c */
[----:B------:R-:W-:-:S02]  /*1e40*/  LOP3.LUT R0, R32, 0xff, RZ, 0xc0, !PT ;  /* 0x000000ff20007812 */ /* 0x000fc400078ec0ff */
[----:B--2---:R-:W-:Y:S02]  /*1e50*/  LOP3.LUT R12, R35, 0xff, RZ, 0xc0, !PT ;  /* 0x000000ff230c7812 */ /* 0x004fe400078ec0ff */
[----:B------:R-:W-:Y:S02]  /*1e60*/  SHF.R.U32.HI R4, RZ, 0x8, R32 ;  /* 0x00000008ff047819 */ /* 0x000fe40000011620 */
[----:B------:R-:W-:Y:S02]  /*1e70*/  LEA.HI R44, R32, 0xffffff80, RZ, 0x8 ;  /* 0xffffff80202c7811 */ /* 0x000fe400078f40ff */
[----:B------:R-:W-:Y:S02]  /*1e80*/  LOP3.LUT R28, R28, 0xff, RZ, 0xc0, !PT ;  /* 0x000000ff1c1c7812 */ /* 0x000fe400078ec0ff */
[----:B------:R-:W-:Y:S02]  /*1e90*/  IADD3 R0, PT, PT, R0, -0x80, RZ ;  /* 0xffffff8000007810 */ /* 0x000fe40007ffe0ff */
[----:B------:R-:W-:-:S02]  /*1ea0*/  IADD3 R59, PT, PT, R12, -0x80, RZ ;  /* 0xffffff800c3b7810 */ /* 0x000fc40007ffe0ff */
[----:B------:R-:W-:Y:S02]  /*1eb0*/  LOP3.LUT R4, R4, 0xff, RZ, 0xc0, !PT ;  /* 0x000000ff04047812 */ /* 0x000fe400078ec0ff */
[----:B------:R-:W-:Y:S02]  /*1ec0*/  SHF.R.U32.HI R32, RZ, 0x10, R32 ;  /* 0x00000010ff207819 */ /* 0x000fe40000011620 */
[----:B------:R-:W-:Y:S01]  /*1ed0*/  SHF.R.U32.HI R12, RZ, 0x8, R33 ;  /* 0x00000008ff0c7819 */ /* 0x000fe20000011621 */
[----:B------:R2:W0:Y:S01]  /*1ee0*/  I2F.F16 R56, R0 ;  /* 0x0000000000387306 */ /* 0x0004220000200c00 */
[----:B------:R-:W-:Y:S02]  /*1ef0*/  LOP3.LUT R13, R13, 0xff, RZ, 0xc0, !PT ;  /* 0x000000ff0d0d7812 */ /* 0x000fe400078ec0ff */
[----:B------:R-:W-:Y:S02]  /*1f00*/  IADD3 R28, PT, PT, R28, -0x80, RZ ;  /* 0xffffff801c1c7810 */ /* 0x000fe40007ffe0ff */
[----:B------:R-:W-:-:S02]  /*1f10*/  IADD3 R4, PT, PT, R4, -0x80, RZ ;  /* 0xffffff8004047810 */ /* 0x000fc40007ffe0ff */
[----:B------:R-:W-:Y:S02]  /*1f20*/  LOP3.LUT R12, R12, 0xff, RZ, 0xc0, !PT ;  /* 0x000000ff0c0c7812 */ /* 0x000fe400078ec0ff */
[----:B--2---:R-:W-:Y:S02]  /*1f30*/  LOP3.LUT R0, R32, 0xff, RZ, 0xc0, !PT ;  /* 0x000000ff20007812 */ /* 0x004fe400078ec0ff */
[----:B------:R-:W-:Y:S01]  /*1f40*/  LEA.HI R46, R33, 0xffffff80, RZ, 0x8 ;  /* 0xffffff80212e7811 */ /* 0x000fe200078f40ff */
[----:B------:R2:W0:Y:S01]  /*1f50*/  I2F.F16 R51, R28 ;  /* 0x0000001c00337306 */ /* 0x0004220000200c00 */
[----:B------:R-:W-:Y:S02]  /*1f60*/  IADD3 R13, PT, PT, R13, -0x80, RZ ;  /* 0xffffff800d0d7810 */ /* 0x000fe40007ffe0ff */
[----:B------:R-:W-:Y:S02]  /*1f70*/  SHF.R.U32.HI R33, RZ, 0x10, R33 ;  /* 0x00000010ff217819 */ /* 0x000fe40000011621 */
[----:B------:R-:W-:-:S02]  /*1f80*/  LEA.HI R36, R29, 0xffffff80, RZ, 0x8 ;  /* 0xffffff801d247811 */ /* 0x000fc400078f40ff */
[----:B------:R-:W-:Y:S01]  /*1f90*/  LEA.HI R47, R34, 0xffffff80, RZ, 0x8 ;  /* 0xffffff80222f7811 */ /* 0x000fe200078f40ff */
[----:B------:R1:W0:Y:S01]  /*1fa0*/  I2F.F16 R32, R4 ;  /* 0x0000000400207306 */ /* 0x0002220000200c00 */
[----:B------:R-:W-:Y:S02]  /*1fb0*/  LEA.HI R48, R35, 0xffffff80, RZ, 0x8 ;  /* 0xffffff8023307811 */ /* 0x000fe400078f40ff */
[----:B------:R-:W-:Y:S02]  /*1fc0*/  IADD3 R0, PT, PT, R0, -0x80, RZ ;  /* 0xffffff8000007810 */ /* 0x000fe40007ffe0ff */
[----:B------:R-:W-:Y:S02]  /*1fd0*/  IADD3 R12, PT, PT, R12, -0x80, RZ ;  /* 0xffffff800c0c7810 */ /* 0x000fe40007ffe0ff */
[----:B--2---:R-:W-:Y:S02]  /*1fe0*/  SHF.R.U32.HI R28, RZ, 0x8, R34 ;  /* 0x00000008ff1c7819 */ /* 0x004fe40000011622 */
[----:B-1----:R-:W-:Y:S01]  /*1ff0*/  SHF.R.U32.HI R4, RZ, 0x8, R35 ;  /* 0x00000008ff047819 */ /* 0x002fe20000011623 */
[----:B------:R1:W2:Y:S01]  /*2000*/  I2F.F16 R31, R13 ;  /* 0x0000000d001f7306 */ /* 0x0002a20000200c00 */
[----:B------:R-:W-:-:S02]  /*2010*/  SHF.R.U32.HI R29, RZ, 0x10, R29 ;  /* 0x00000010ff1d7819 */ /* 0x000fc4000001161d */
[----:B------:R-:W-:Y:S02]  /*2020*/  SHF.R.U32.HI R34, RZ, 0x10, R34 ;  /* 0x00000010ff227819 */ /* 0x000fe40000011622 */
[----:B------:R-:W-:Y:S02]  /*2030*/  SHF.R.U32.HI R35, RZ, 0x10, R35 ;  /* 0x00000010ff237819 */ /* 0x000fe40000011623 */
[----:B------:R-:W-:Y:S01]  /*2040*/  LOP3.LUT R29, R29, 0xff, RZ, 0xc0, !PT ;  /* 0x000000ff1d1d7812 */ /* 0x000fe200078ec0ff */
[----:B------:R4:W0:Y:S01]  /*2050*/  I2F.F16 R60, R0 ;  /* 0x00000000003c7306 */ /* 0x0008220000200c00 */
[----:B-1----:R-:W-:Y:S02]  /*2060*/  LOP3.LUT R13, R33, 0xff, RZ, 0xc0, !PT ;  /* 0x000000ff210d7812 */ /* 0x002fe400078ec0ff */
[----:B------:R-:W-:Y:S02]  /*2070*/  LOP3.LUT R28, R28, 0xff, RZ, 0xc0, !PT ;  /* 0x000000ff1c1c7812 */ /* 0x000fe400078ec0ff */
[----:B------:R-:W-:-:S03]  /*2080*/  LOP3.LUT R4, R4, 0xff, RZ, 0xc0, !PT ;  /* 0x000000ff04047812 */ /* 0x000fc600078ec0ff */
[----:B------:R1:W0:Y:S01]  /*2090*/  I2F.F16 R33, R12 ;  /* 0x0000000c00217306 */ /* 0x0002220000200c00 */
[----:B----4-:R-:W-:Y:S02]  /*20a0*/  LOP3.LUT R0, R34, 0xff, RZ, 0xc0, !PT ;  /* 0x000000ff22007812 */ /* 0x010fe400078ec0ff */
[----:B------:R-:W-:Y:S02]  /*20b0*/  IADD3 R29, PT, PT, R29, -0x80, RZ ;  /* 0xffffff801d1d7810 */ /* 0x000fe40007ffe0ff */
[----:B------:R-:W-:Y:S02]  /*20c0*/  IADD3 R13, PT, PT, R13, -0x80, RZ ;  /* 0xffffff800d0d7810 */ /* 0x000fe40007ffe0ff */
[----:B-1----:R-:W-:Y:S02]  /*20d0*/  LOP3.LUT R12, R35, 0xff, RZ, 0xc0, !PT ;  /* 0x000000ff230c7812 */ /* 0x002fe400078ec0ff */
[----:B------:R-:W-:Y:S02]  /*20e0*/  IADD3 R28, PT, PT, R28, -0x80, RZ ;  /* 0xffffff801c1c7810 */ /* 0x000fe40007ffe0ff */
[----:B------:R-:W-:-:S02]  /*20f0*/  IADD3 R0, PT, PT, R0, -0x80, RZ ;  /* 0xffffff8000007810 */ /* 0x000fc40007ffe0ff */
[----:B------:R-:W-:Y:S02]  /*2100*/  IADD3 R4, PT, PT, R4, -0x80, RZ ;  /* 0xffffff8004047810 */ /* 0x000fe40007ffe0ff */
[----:B------:R-:W-:Y:S01]  /*2110*/  IADD3 R12, PT, PT, R12, -0x80, RZ ;  /* 0xffffff800c0c7810 */ /* 0x000fe20007ffe0ff */
[----:B------:R-:W1:Y:S08]  /*2120*/  I2F.F16 R14, R14 ;  /* 0x0000000e000e7306 */ /* 0x000e700000200c00 */
[----:B------:R-:W4:Y:S08]  /*2130*/  I2F.F16 R36, R36 ;  /* 0x0000002400247306 */ /* 0x000f300000200c00 */
        /* <DEDUP_REMOVED lines=112> */
.L_x_2438:
[----:B------:R-:W-:Y:S02]  /*2840*/  @!P4 MOV R22, R64 ;  /* 0x000000400016c202 */ /* 0x000fe40000000f00 */
[----:B-----5:R-:W-:Y:S01]  /*2850*/  @!P4 IADD3 R15, PT, PT, R49, R26, RZ ;  /* 0x0000001a310fc210 */ /* 0x020fe20007ffe0ff */
[----:B------:R-:W-:Y:S06]  /*2860*/  @!P2 BRA `(.L_x_2439) ;  /* 0x0000000800e0a947 */ /* 0x000fec0003800000 */
        /* <DEDUP_REMOVED lines=93> */
.L_x_2440:
        /* <DEDUP_REMOVED lines=19> */
[--C-:B------:R-:W-:Y:S02]  /*2f70*/  HADD2.F32 R29, -RZ, R2.reuse.H0_H0 ;  /* 0x20000002ff1d7230 */ /* 0x100fe40000004100 */
[----:B------:R-:W-:-:S02]  /*2f80*/  HADD2.F32 R28, -RZ, R2.H1_H1 ;  /* 0x30000002ff1c7230 */ /* 0x000fc40000004100 */
[----:B------:R-:W-:Y:S02]  /*2f90*/  HADD2.F32 R3, -RZ, R45.H0_H0 ;  /* 0x2000002dff037230 */ /* 0x000fe40000004100 */
[-C--:B------:R-:W-:Y:S01]  /*2fa0*/  FFMA.FTZ R39, R0, R29.reuse, RZ ;  /* 0x0000001d00277223 */ /* 0x080fe200000100ff */
        /* <DEDUP_REMOVED lines=22> */
[-C--:B------:R-:W-:Y:S01]  /*3110*/  FFMA.FTZ R0, R3, R49.reuse, R0 ;  /* 0x0000003103007223 */ /* 0x080fe20000010000 */
[--C-:B-1----:R-:W-:Y:S02]  /*3120*/  HADD2.F32 R2, -RZ, R13.reuse.H0_H0 ;  /* 0x2000000dff027230 */ /* 0x102fe40000004100 */
[----:B------:R-:W-:Y:S01]  /*3130*/  FFMA.FTZ R64, R39, R49, R64 ;  /* 0x0000003127407223 */ /* 0x000fe20000010040 */
[----:B------:R-:W-:-:S02]  /*3140*/  HADD2.F32 R4, -RZ, R13.H1_H1 ;  /* 0x3000000dff047230 */ /* 0x000fc40000004100 */
[----:B------:R-:W-:Y:S02]  /*3150*/  HADD2.F32 R3, -RZ, R12.H0_H0 ;  /* 0x2000000cff037230 */ /* 0x000fe40000004100 */
        /* <DEDUP_REMOVED lines=21> */
[--C-:B------:R-:W-:Y:S02]  /*32b0*/  HADD2.F32 R2, -RZ, R97.reuse.H1_H1 ;  /* 0x30000061ff027230 */ /* 0x100fe40000004100 */
[-C--:B------:R-:W-:Y:S01]  /*32c0*/  FFMA.FTZ R31, R0, R4.reuse, R31 ;  /* 0x00000004001f7223 */ /* 0x080fe2000001001f */
[----:B------:R-:W-:Y:S02]  /*32d0*/  HADD2.F32 R0, -RZ, R97.H0_H0 ;  /* 0x20000061ff007230 */ /* 0x000fe40000004100 */
[-C--:B------:R-:W-:Y:S01]  /*32e0*/  FFMA.FTZ R13, R44, R4.reuse, R13 ;  /* 0x000000042c0d7223 */ /* 0x080fe2000001000d */
        /* <DEDUP_REMOVED lines=16> */
.L_x_2439:
[----:B------:R-:W-:-:S05]  /*33f0*/  IMAD.WIDE R2, R23, 0x4, R10 ;  /* 0x0000000417027825 */ /* 0x000fca00078e020a */
        /* <DEDUP_REMOVED lines=43> */
[----:B------:R-:W-:Y:S02]  /*36b0*/  LOP3.LUT R0, R32, 0xff, RZ, 0xc0, !PT ;  /* 0x000000ff20007812 */ /* 0x000fe400078ec0ff */
[----:B------:R-:W-:Y:S02]  /*36c0*/  SHF.R.U32.HI R29, RZ, 0x10, R29 ;  /* 0x00000010ff1d7819 */ /* 0x000fe4000001161d */
[----:B------:R-:W-:-:S02]  /*36d0*/  IADD3 R3, PT, PT, R3, -0x80, RZ ;  /* 0xffffff8003037810 */ /* 0x000fc40007ffe0ff */
[----:B------:R-:W-:Y:S01]  /*36e0*/  IADD3 R54, PT, PT, R2, -0x80, RZ ;  /* 0xffffff8002367810 */ /* 0x000fe20007ffe0ff */
[----:B------:R-:W0:Y:S01]  /*36f0*/  I2F.F16 R37, R37 ;  /* 0x0000002500257306 */ /* 0x000e220000200c00 */
[----:B------:R-:W-:Y:S02]  /*3700*/  IADD3 R0, PT, PT, R0, -0x80, RZ ;  /* 0xffffff8000007810 */ /* 0x000fe40007ffe0ff */
[----:B------:R-:W-:Y:S02]  /*3710*/  LOP3.LUT R2, R34, 0xff, RZ, 0xc0, !PT ;  /* 0x000000ff22027812 */ /* 0x000fe400078ec0ff */
[----:B-----5:R-:W-:Y:S02]  /*3720*/  LOP3.LUT R4, R29, 0xff, RZ, 0xc0, !PT ;  /* 0x000000ff1d047812 */ /* 0x020fe400078ec0ff */
[----:B------:R-:W-:Y:S01]  /*3730*/  IADD3 R55, PT, PT, R2, -0x80, RZ ;  /* 0xffffff8002377810 */ /* 0x000fe20007ffe0ff */
[----:B------:R5:W0:Y:S01]  /*3740*/  I2F.F16 R29, R3 ;  /* 0x00000003001d7306 */ /* 0x000a220000200c00 */
[----:B------:R-:W-:-:S02]  /*3750*/  SHF.R.U32.HI R2, RZ, 0x8, R32 ;  /* 0x00000008ff027819 */ /* 0x000fc40000011620 */
[----:B------:R-:W-:Y:S02]  /*3760*/  IADD3 R4, PT, PT, R4, -0x80, RZ ;  /* 0xffffff8004047810 */ /* 0x000fe40007ffe0ff */
[----:B------:R-:W-:Y:S02]  /*3770*/  LOP3.LUT R2, R2, 0xff, RZ, 0xc0, !PT ;  /* 0x000000ff02027812 */ /* 0x000fe400078ec0ff */
[----:B------:R-:W-:Y:S01]  /*3780*/  LEA.HI R46, R33, 0xffffff80, RZ, 0x8 ;  /* 0xffffff80212e7811 */ /* 0x000fe200078f40ff */
[----:B------:R1:W0:Y:S01]  /*3790*/  I2F.F16 R53, R0 ;  /* 0x0000000000357306 */ /* 0x0002220000200c00 */
[----:B-----5:R-:W-:Y:S02]  /*37a0*/  LOP3.LUT R3, R35, 0xff, RZ, 0xc0, !PT ;  /* 0x000000ff23037812 */ /* 0x020fe400078ec0ff */
[----:B------:R-:W-:Y:S02]  /*37b0*/  LEA.HI R47, R34, 0xffffff80, RZ, 0x8 ;  /* 0xffffff80222f7811 */ /* 0x000fe400078f40ff */
[----:B------:R-:W-:-:S02]  /*37c0*/  IADD3 R3, PT, PT, R3, -0x80, RZ ;  /* 0xffffff8003037810 */ /* 0x000fc40007ffe0ff */
[----:B------:R-:W-:Y:S01]  /*37d0*/  LEA.HI R48, R35, 0xffffff80, RZ, 0x8 ;  /* 0xffffff8023307811 */ /* 0x000fe200078f40ff */
[----:B------:R5:W0:Y:S01]  /*37e0*/  I2F.F16 R50, R4 ;  /* 0x0000000400327306 */ /* 0x000a220000200c00 */
[----:B-1----:R-:W-:Y:S02]  /*37f0*/  SHF.R.U32.HI R0, RZ, 0x8, R33 ;  /* 0x00000008ff007819 */ /* 0x002fe40000011621 */
[----:B------:R-:W-:Y:S02]  /*3800*/  IADD3 R2, PT, PT, R2, -0x80, RZ ;  /* 0xffffff8002027810 */ /* 0x000fe40007ffe0ff */
[----:B------:R-:W-:Y:S02]  /*3810*/  LOP3.LUT R0, R0, 0xff, RZ, 0xc0, !PT ;  /* 0x000000ff00007812 */ /* 0x000fe400078ec0ff */
[----:B------:R-:W-:Y:S01]  /*3820*/  SHF.R.U32.HI R32, RZ, 0x10, R32 ;  /* 0x00000010ff207819 */ /* 0x000fe20000011620 */
[----:B------:R1:W0:Y:S01]  /*3830*/  I2F.F16 R56, R3 ;  /* 0x0000000300387306 */ /* 0x0002220000200c00 */
[----:B------:R-:W-:-:S02]  /*3840*/  IADD3 R0, PT, PT, R0, -0x80, RZ ;  /* 0xffffff8000007810 */ /* 0x000fc40007ffe0ff */
[----:B-----5:R-:W-:Y:S02]  /*3850*/  SHF.R.U32.HI R4, RZ, 0x8, R35 ;  /* 0x00000008ff047819 */ /* 0x020fe40000011623 */
[----:B------:R-:W-:Y:S02]  /*3860*/  SHF.R.U32.HI R33, RZ, 0x10, R33 ;  /* 0x00000010ff217819 */ /* 0x000fe40000011621 */
[----:B------:R-:W-:Y:S01]  /*3870*/  SHF.R.U32.HI R35, RZ, 0x10, R35 ;  /* 0x00000010ff237819 */ /* 0x000fe20000011623 */
[----:B------:R5:W0:Y:S01]  /*3880*/  I2F.F16 R57, R2 ;  /* 0x0000000200397306 */ /* 0x000a220000200c00 */
[--C-:B-1----:R-:W-:Y:S02]  /*3890*/  SHF.R.U32.HI R3, RZ, 0x8, R34.reuse ;  /* 0x00000008ff037819 */ /* 0x102fe40000011622 */
[----:B------:R-:W-:Y:S02]  /*38a0*/  SHF.R.U32.HI R34, RZ, 0x10, R34 ;  /* 0x00000010ff227819 */ /* 0x000fe40000011622 */
[----:B------:R-:W-:-:S02]  /*38b0*/  LOP3.LUT R12, R12, 0xff, RZ, 0xc0, !PT ;  /* 0x000000ff0c0c7812 */ /* 0x000fc400078ec0ff */
[----:B------:R-:W-:Y:S01]  /*38c0*/  LOP3.LUT R32, R32, 0xff, RZ, 0xc0, !PT ;  /* 0x000000ff20207812 */ /* 0x000fe200078ec0ff */
[----:B------:R1:W0:Y:S01]  /*38d0*/  I2F.F16 R59, R0 ;  /* 0x00000000003b7306 */ /* 0x0002220000200c00 */
[----:B------:R-:W-:Y:S02]  /*38e0*/  LOP3.LUT R33, R33, 0xff, RZ, 0xc0, !PT ;  /* 0x000000ff21217812 */ /* 0x000fe400078ec0ff */
[----:B------:R-:W-:Y:S02]  /*38f0*/  LOP3.LUT R3, R3, 0xff, RZ, 0xc0, !PT ;  /* 0x000000ff03037812 */ /* 0x000fe400078ec0ff */
[----:B-----5:R-:W-:Y:S02]  /*3900*/  LOP3.LUT R2, R34, 0xff, RZ, 0xc0, !PT ;  /* 0x000000ff22027812 */ /* 0x020fe400078ec0ff */
[----:B------:R-:W-:Y:S01]  /*3910*/  LOP3.LUT R4, R4, 0xff, RZ, 0xc0, !PT ;  /* 0x000000ff04047812 */ /* 0x000fe200078ec0ff */
[----:B------:R-:W0:Y:S01]  /*3920*/  I2F.F16 R38, R38 ;  /* 0x0000002600267306 */ /* 0x000e220000200c00 */
[----:B-1----:R-:W-:-:S02]  /*3930*/  LOP3.LUT R0, R35, 0xff, RZ, 0xc0, !PT ;  /* 0x000000ff23007812 */ /* 0x002fc400078ec0ff */
[----:B------:R-:W-:Y:S02]  /*3940*/  IADD3 R12, PT, PT, R12, -0x80, RZ ;  /* 0xffffff800c0c7810 */ /* 0x000fe40007ffe0ff */
[----:B------:R-:W-:Y:S02]  /*3950*/  IADD3 R32, PT, PT, R32, -0x80, RZ ;  /* 0xffffff8020207810 */ /* 0x000fe40007ffe0ff */
[----:B------:R-:W-:Y:S01]  /*3960*/  IADD3 R33, PT, PT, R33, -0x80, RZ ;  /* 0xffffff8021217810 */ /* 0x000fe20007ffe0ff */
[----:B------:R-:W1:Y:S01]  /*3970*/  I2F.F16 R44, R44 ;  /* 0x0000002c002c7306 */ /* 0x000e620000200c00 */
        /* <DEDUP_REMOVED lines=110> */
.L_x_2441:
        /* <DEDUP_REMOVED lines=94> */
.L_x_2443:
        /* <DEDUP_REMOVED lines=17> */
[--C-:B------:R-:W-:Y:S02]  /*4750*/  HADD2.F32 R64, -RZ, R3.reuse.H0_H0 ;  /* 0x20000003ff407230 */ /* 0x100fe40000004100 */
[----:B------:R-:W-:Y:S02]  /*4760*/  HADD2.F32 R63, -RZ, R3.H1_H1 ;  /* 0x30000003ff3f7230 */ /* 0x000fe40000004100 */
[----:B------:R-:W-:Y:S02]  /*4770*/  HADD2.F32 R32, -RZ, R2.H1_H1 ;  /* 0x30000002ff207230 */ /* 0x000fe40000004100 */
[----:B------:R-:W-:-:S02]  /*4780*/  HADD2.F32 R3, -RZ, R45.H0_H0 ;  /* 0x2000002dff037230 */ /* 0x000fc40000004100 */
[----:B------:R-:W-:Y:S02]  /*4790*/  HADD2.F32 R2, -RZ, R42.H0_H0 ;  /* 0x2000002aff027230 */ /* 0x000fe40000004100 */
[----:B------:R-:W-:Y:S02]  /*47a0*/  HADD2.F32 R42, -RZ, R29.H0_H0 ;  /* 0x2000001dff2a7230 */ /* 0x000fe40000004100 */
[-C--:B------:R-:W-:Y:S01]  /*47b0*/  FFMA.FTZ R29, R0, R33.reuse, RZ ;  /* 0x00000021001d7223 */ /* 0x080fe200000100ff */
[-C--:B------:R-:W-:Y:S01]  /*47c0*/  FFMA.FTZ R3, R3, R33.reuse, RZ ;  /* 0x0000002103037223 */ /* 0x080fe200000100ff */
[-C--:B------:R-:W-:Y:S01]  /*47d0*/  FFMA.FTZ R39, R2, R33.reuse, RZ ;  /* 0x0000002102277223 */ /* 0x080fe200000100ff */
[----:B------:R-:W-:Y:S01]  /*47e0*/  FFMA.FTZ R33, R4, R33, RZ ;  /* 0x0000002104217223 */ /* 0x000fe200000100ff */
        /* <DEDUP_REMOVED lines=16> */
[----:B------:R-:W-:Y:S01]  /*48f0*/  FFMA.FTZ R64, R52, R64, R33 ;  /* 0x0000004034407223 */ /* 0x000fe20000010021 */
[-C--:B------:R-:W-:Y:S01]  /*4900*/  FFMA.FTZ R0, R3, R63.reuse, R0 ;  /* 0x0000003f03007223 */ /* 0x080fe20000010000 */
[--C-:B-1----:R-:W-:Y:S02]  /*4910*/  HADD2.F32 R2, -RZ, R13.reuse.H0_H0 ;  /* 0x2000000dff027230 */ /* 0x102fe40000004100 */
[----:B------:R-:W-:Y:S02]  /*4920*/  HADD2.F32 R4, -RZ, R13.H1_H1 ;  /* 0x3000000dff047230 */ /* 0x000fe40000004100 */
[----:B------:R-:W-:Y:S01]  /*4930*/  FFMA.FTZ R64, R31, R63, R64 ;  /* 0x0000003f1f407223 */ /* 0x000fe20000010040 */
[----:B------:R-:W-:-:S02]  /*4940*/  HADD2.F32 R3, -RZ, R12.H0_H0 ;  /* 0x2000000cff037230 */ /* 0x000fc40000004100 */
        /* <DEDUP_REMOVED lines=19> */
[-C--:B------:R-:W-:Y:S01]  /*4a80*/  FFMA.FTZ R29, R60, R2.reuse, R29 ;  /* 0x000000023c1d7223 */ /* 0x080fe2000001001d */
[-C--:B------:R-:W-:Y:S01]  /*4a90*/  FFMA.FTZ R31, R0, R2.reuse, R31 ;  /* 0x00000002001f7223 */ /* 0x080fe2000001001f */
[----:B------:R-:W-:Y:S01]  /*4aa0*/  FFMA.FTZ R3, R62, R2, R3 ;  /* 0x000000023e037223 */ /* 0x000fe20000010003 */
[--C-:B------:R-:W-:Y:S02]  /*4ab0*/  HADD2.F32 R0, -RZ, R97.reuse.H0_H0 ;  /* 0x20000061ff007230 */ /* 0x100fe40000004100 */
[-C--:B------:R-:W-:Y:S01]  /*4ac0*/  FFMA.FTZ R13, R44, R4.reuse, R13 ;  /* 0x000000042c0d7223 */ /* 0x080fe2000001000d */
[----:B------:R-:W-:Y:S02]  /*4ad0*/  HADD2.F32 R2, -RZ, R97.H1_H1 ;  /* 0x30000061ff027230 */ /* 0x000fe40000004100 */
        /* <DEDUP_REMOVED lines=17> */
.L_x_2442:
[----:B0-----:R-:W-:-:S05]  /*4bf0*/  IMAD.WIDE R2, R23, 0x4, R10 ;  /* 0x0000000417027825 */ /* 0x001fca00078e020a */
        /* <DEDUP_REMOVED lines=198> */
.L_x_2444:
        /* <DEDUP_REMOVED lines=94> */
.L_x_2446:
        /* <DEDUP_REMOVED lines=91> */
.L_x_2445:
        /* <DEDUP_REMOVED lines=199> */
.L_x_2447:
        /* <DEDUP_REMOVED lines=94> */
.L_x_2449:
        /* <DEDUP_REMOVED lines=91> */
.L_x_2448:
        /* <DEDUP_REMOVED lines=8> */
.L_x_2437:
        /* <DEDUP_REMOVED lines=9> */
.L_x_2455:
        /* <DEDUP_REMOVED lines=19> */
[----:B------:R-:W-:-:S02]  /*7e30*/  SHF.R.U32.HI R43, RZ, 0xf, R5 ;  /* 0x0000000fff2b7819 */ /* 0x000fc40000011605 */
[--C-:B0-----:R-:W-:Y:S02]  /*7e40*/  SHF.R.U32.HI R44, RZ, 0xf, R6.reuse ;  /* 0x0000000fff2c7819 */ /* 0x101fe40000011606 */
[C---:B------:R-:W-:Y:S02]  /*7e50*/  LOP3.LUT R62, R6.reuse, 0x1f001f, RZ, 0xc0, !PT ;  /* 0x001f001f063e7812 */ /* 0x040fe400078ec0ff */
[----:B------:R-:W-:Y:S02]  /*7e60*/  SHF.R.U32.HI R65, RZ, 0xa, R6 ;  /* 0x0000000aff417819 */ /* 0x000fe40000011606 */
[----:B------:R-:W-:Y:S02]  /*7e70*/  LOP3.LUT R68, R6, 0x3e003e0, RZ, 0xc0, !PT ;  /* 0x03e003e006447812 */ /* 0x000fe400078ec0ff */
[----:B------:R-:W-:Y:S02]  /*7e80*/  LOP3.LUT R81, R7, 0x1f001f, RZ, 0xc0, !PT ;  /* 0x001f001f07517812 */ /* 0x000fe400078ec0ff */
[----:B----4-:R-:W-:-:S02]  /*7e90*/  @!P3 PRMT R97, R48, 0x7610, R97 ;  /* 0x000076103061b816 */ /* 0x010fc40000000061 */
[----:B------:R-:W-:Y:S02]  /*7ea0*/  @!P3 PRMT R102, R49, 0x7610, R102 ;  /* 0x000076103166b816 */ /* 0x000fe40000000066 */
[----:B------:R-:W-:Y:S02]  /*7eb0*/  @!P3 PRMT R97, R97, 0x7610, R48 ;  /* 0x000076106161b816 */ /* 0x000fe40000000030 */
[----:B------:R-:W-:Y:S02]  /*7ec0*/  @!P3 PRMT R102, R102, 0x7610, R49 ;  /* 0x000076106666b816 */ /* 0x000fe40000000031 */
[--C-:B------:R-:W-:Y:S02]  /*7ed0*/  SHF.R.U32.HI R80, RZ, 0xa, R7.reuse ;  /* 0x0000000aff507819 */ /* 0x100fe40000011607 */
[----:B------:R-:W-:Y:S02]  /*7ee0*/  LOP3.LUT R6, R7, 0x3e003e0, RZ, 0xc0, !PT ;  /* 0x03e003e007067812 */ /* 0x000fe400078ec0ff */
[----:B------:R-:W-:-:S02]  /*7ef0*/  SHF.R.U32.HI R48, RZ, 0xf, R7 ;  /* 0x0000000fff307819 */ /* 0x000fc40000011607 */
[C---:B-----5:R-:W-:Y:S02]  /*7f00*/  LOP3.LUT R49, R36.reuse, 0x1f001f, RZ, 0xc0, !PT ;  /* 0x001f001f24317812 */ /* 0x060fe400078ec0ff */
        /* <DEDUP_REMOVED lines=21> */
[----:B------:R-:W-:Y:S02]  /*8060*/  LOP3.LUT R39, R44, 0x20002, R53, 0xf8, !PT ;  /* 0x000200022c277812 */ /* 0x000fe400078ef835 */
[----:B---3--:R-:W-:-:S02]  /*8070*/  LOP3.LUT R43, R28, 0x1f001f, RZ, 0xc0, !PT ;  /* 0x001f001f1c2b7812 */ /* 0x008fc400078ec0ff */
        /* <DEDUP_REMOVED lines=9> */
[----:B------:R-:W-:Y:S02]  /*8110*/  SHF.R.U32.HI R28, RZ, 0xd, R28 ;  /* 0x0000000dff1c7819 */ /* 0x000fe4000001161c */
[----:B------:R-:W-:Y:S02]  /*8120*/  SHF.R.U32.HI R29, RZ, 0xd, R29 ;  /* 0x0000000dff1d7819 */ /* 0x000fe4000001161d */
[----:B------:R-:W-:-:S02]  /*8130*/  LOP3.LUT R66, R30, 0x1f001f, RZ, 0xc0, !PT ;  /* 0x001f001f1e427812 */ /* 0x000fc400078ec0ff */
[--C-:B------:R-:W-:Y:S02]  /*8140*/  SHF.R.U32.HI R64, RZ, 0xa, R30.reuse ;  /* 0x0000000aff407819 */ /* 0x100fe4000001161e */
[----:B------:R-:W-:Y:S02]  /*8150*/  LOP3.LUT R71, R30, 0x3e003e0, RZ, 0xc0, !PT ;  /* 0x03e003e01e477812 */ /* 0x000fe400078ec0ff */
[----:B------:R-:W-:Y:S02]  /*8160*/  SHF.R.U32.HI R31, RZ, 0xd, R31 ;  /* 0x0000000dff1f7819 */ /* 0x000fe4000001161f */
[----:B------:R-:W-:Y:S02]  /*8170*/  @!P3 IADD3 R15, PT, PT, R47, R26, RZ ;  /* 0x0000001a2f0fb210 */ /* 0x000fe40007ffe0ff */
        /* <DEDUP_REMOVED lines=11> */
[----:B------:R-:W-:Y:S02]  /*8230*/  SHF.R.U32.HI R28, RZ, 0xc, R8 ;  /* 0x0000000cff1c7819 */ /* 0x000fe40000011608 */
[----:B------:R-:W-:Y:S02]  /*8240*/  SHF.R.U32.HI R29, RZ, 0xc, R9 ;  /* 0x0000000cff1d7819 */ /* 0x000fe40000011609 */
[----:B------:R-:W-:-:S02]  /*8250*/  SHF.R.U32.HI R31, RZ, 0xc, R11 ;  /* 0x0000000cff1f7819 */ /* 0x000fc4000001160b */
        /* <DEDUP_REMOVED lines=34> */
[----:B------:R-:W-:Y:S02]  /*8480*/  LOP3.LUT R3, R3, 0x64006400, RZ, 0xfc, !PT ;  /* 0x6400640003037812 */ /* 0x000fe400078efcff */
[----:B------:R-:W-:Y:S01]  /*8490*/  LOP3.LUT R35, R4, 0x64006400, RZ, 0xfc, !PT ;  /* 0x6400640004237812 */ /* 0x000fe200078efcff */
[-C--:B------:R-:W-:Y:S01]  /*84a0*/  HFMA2 R96, R69, R0.reuse.H0_H0, -48, -48 ;  /* 0xd200d20045607431 */ /* 0x080fe20000040000 */
[----:B------:R-:W-:Y:S01]  /*84b0*/  LOP3.LUT R28, R11, 0x100010, R28, 0xf8, !PT ;  /* 0x001000100b1c7812 */ /* 0x000fe200078ef81c */
[-C--:B------:R-:W-:Y:S01]  /*84c0*/  HFMA2 R69, R3, R0.reuse.H0_H0, -48, -48 ;  /* 0xd200d20003457431 */ /* 0x080fe20000040000 */
[----:B------:R-:W-:Y:S01]  /*84d0*/  LOP3.LUT R95, R70, 0x64006400, RZ, 0xfc, !PT ;  /* 0x64006400465f7812 */ /* 0x000fe200078efcff */
[----:B------:R-:W-:Y:S01]  /*84e0*/  HFMA2 R70, R35, R0.H0_H0, -48, -48 ;  /* 0xd200d20023467431 */ /* 0x000fe20000040000 */
[----:B------:R-:W-:-:S02]  /*84f0*/  LOP3.LUT R7, R7, 0x64006400, RZ, 0xfc, !PT ;  /* 0x6400640007077812 */ /* 0x000fc400078efcff */
        /* <DEDUP_REMOVED lines=20> */
[----:B------:R-:W-:Y:S01]  /*8640*/  LOP3.LUT R29, R10, 0x100010, R29, 0xf8, !PT ;  /* 0x001000100a1d7812 */ /* 0x000fe200078ef81d */
        /* <DEDUP_REMOVED lines=199> */
.L_x_2452:
        /* <DEDUP_REMOVED lines=83> */
.L_x_2454:
        /* <DEDUP_REMOVED lines=77> */
.L_x_2453:
        /* <DEDUP_REMOVED lines=8> */
.L_x_2451:
        /* <DEDUP_REMOVED lines=10> */
.L_x_2469:
        /* <DEDUP_REMOVED lines=9> */
[----:B--2---:R-:W-:Y:S02]  /*9e70*/  LOP3.LUT R0, R8, 0xf000f, RZ, 0xc0, !PT ;  /* 0x000f000f08007812 */ /* 0x004fe400078ec0ff */
[C---:B------:R-:W-:Y:S02]  /*9e80*/  LOP3.LUT R4, R9.reuse, 0xf000f, RZ, 0xc0, !PT ;  /* 0x000f000f09047812 */ /* 0x040fe400078ec0ff */
[----:B------:R-:W-:Y:S02]  /*9e90*/  LOP3.LUT R12, R9, 0xf000f0, RZ, 0xc0, !PT ;  /* 0x00f000f0090c7812 */ /* 0x000fe400078ec0ff */
[----:B------:R-:W-:Y:S02]  /*9ea0*/  SHF.R.U32.HI R9, RZ, 0x8, R9 ;  /* 0x00000008ff097819 */ /* 0x000fe40000011609 */
[----:B------:R-:W-:-:S02]  /*9eb0*/  SHF.R.U32.HI R29, RZ, 0x8, R10 ;  /* 0x00000008ff1d7819 */ /* 0x000fc4000001160a */
[----:B------:R-:W-:Y:S02]  /*9ec0*/  LOP3.LUT R31, R11, 0xf000f0, RZ, 0xc0, !PT ;  /* 0x00f000f00b1f7812 */ /* 0x000fe400078ec0ff */
[----:B---3--:R-:W-:Y:S02]  /*9ed0*/  @!P1 PRMT R97, R2, 0x7610, R97 ;  /* 0x0000761002619816 */ /* 0x008fe40000000061 */
[----:B------:R-:W-:Y:S02]  /*9ee0*/  @!P1 PRMT R102, R3, 0x7610, R102 ;  /* 0x0000761003669816 */ /* 0x000fe40000000066 */
[----:B------:R-:W-:Y:S02]  /*9ef0*/  @!P1 PRMT R97, R97, 0x7610, R2 ;  /* 0x0000761061619816 */ /* 0x000fe40000000002 */
[----:B------:R-:W-:Y:S02]  /*9f00*/  LOP3.LUT R2, R8, 0xf000f0, RZ, 0xc0, !PT ;  /* 0x00f000f008027812 */ /* 0x000fe400078ec0ff */
[----:B------:R-:W-:-:S02]  /*9f10*/  SHF.R.U32.HI R8, RZ, 0x8, R8 ;  /* 0x00000008ff087819 */ /* 0x000fc40000011608 */
[----:B------:R-:W-:Y:S02]  /*9f20*/  SHF.R.U32.HI R33, RZ, 0x8, R11 ;  /* 0x00000008ff217819 */ /* 0x000fe4000001160b */
        /* <DEDUP_REMOVED lines=43> */
[----:B------:R-:W-:Y:S01]  /*a1e0*/  HFMA2 R38, R38, R5.H0_H0, -72, -72 ;  /* 0xd480d48026267431 */ /* 0x000fe20000040005 */
[----:B0-----:R-:W-:Y:S06]  /*a1f0*/  @!P3 BRA `(.L_x_2457) ;  /* 0x000000040068b947 */ /* 0x001fec0003800000 */
[----:B------:R-:W0:Y:S01]  /*a200*/  LDS.64 R42, [UR4+-0xa0] ;  /* 0xffff6004ff2a7984 */ /* 0x000e220008000a00 */
[--C-:B------:R-:W-:Y:S02]  /*a210*/  HADD2.F32 R46, -RZ, R11.reuse.H0_H0 ;  /* 0x2000000bff2e7230 */ /* 0x100fe40000004100 */
[--C-:B------:R-:W-:Y:S01]  /*a220*/  HADD2.F32 R0, -RZ, R12.reuse.H0_H0 ;  /* 0x2000000cff007230 */ /* 0x100fe20000004100 */
        /* <DEDUP_REMOVED lines=87> */
.L_x_2457:
[----:B------:R-:W-:Y:S02]  /*a7a0*/  @!P1 MOV R22, R48 ;  /* 0x0000003000169202 */ /* 0x000fe40000000f00 */
[----:B-----5:R-:W-:Y:S01]  /*a7b0*/  @!P1 IADD3 R15, PT, PT, R13, R26, RZ ;  /* 0x0000001a0d0f9210 */ /* 0x020fe20007ffe0ff */
[----:B------:R-:W-:Y:S06]  /*a7c0*/  @!P2 BRA `(.L_x_2458) ;  /* 0x0000000800e0a947 */ /* 0x000fec0003800000 */
[----:B------:R-:W-:-:S04]  /*a7d0*/  PRMT R0, R27, 0x9910, RZ ;  /* 0x000099101b007816 */ /* 0x000fc800000000ff */
        /* <DEDUP_REMOVED lines=19> */
[--C-:B------:R-:W-:Y:S02]  /*a910*/  HADD2.F32 R3, -RZ, R23.reuse.H0_H0 ;  /* 0x20000017ff037230 */ /* 0x100fe40000004100 */
[-C--:B------:R-:W-:Y:S01]  /*a920*/  FFMA.FTZ R0, R45, R39.reuse, R0 ;  /* 0x000000272d007223 */ /* 0x080fe20000010000 */
[----:B------:R-:W-:Y:S02]  /*a930*/  HADD2.F32 R45, -RZ, R23.H1_H1 ;  /* 0x30000017ff2d7230 */ /* 0x000fe40000004100 */
        /* <DEDUP_REMOVED lines=70> */
.L_x_2459:
        /* <DEDUP_REMOVED lines=18> */
[----:B------:R-:W-:Y:S01]  /*aec0*/  FFMA.FTZ R4, R29, R39, R4 ;  /* 0x000000271d047223 */ /* 0x000fe20000010004 */
        /* <DEDUP_REMOVED lines=72> */
.L_x_2458:
        /* <DEDUP_REMOVED lines=47> */
[-C--:B------:R-:W-:Y:S02]  /*b640*/  HFMA2 R30, R32, R5.reuse.H0_H0, -72, -72 ;  /* 0xd480d480201e7431 */ /* 0x080fe40000040005 */
        /* <DEDUP_REMOVED lines=98> */
.L_x_2460:
[----:B------:R-:W-:Y:S05]  /*bc70*/  @!P2 BRA `(.L_x_2461) ;  /* 0x0000000800e0a947 */ /* 0x000fea0003800000 */
[----:B------:R-:W-:-:S04]  /*bc80*/  PRMT R0, R27, 0x9910, RZ ;  /* 0x000099101b007816 */ /* 0x000fc800000000ff */
[----:B------:R-:W-:-:S13]  /*bc90*/  ISETP.NE.AND P1, PT, R0, RZ, PT ;  /* 0x000000ff0000720c */ /* 0x000fda0003f25270 */
[----:B------:R-:W-:Y:S05]  /*bca0*/  @!P1 BRA `(.L_x_2462) ;  /* 0x0000000400689947 */ /* 0x000fea0003800000 */
[----:B------:R-:W0:Y:S01]  /*bcb0*/  LDS.64 R2, [UR4+-0x10] ;  /* 0xfffff004ff027984 */ /* 0x000e220008000a00 */
[--C-:B------:R-:W-:Y:S02]  /*bcc0*/  HADD2.F32 R0, -RZ, R12.reuse.H0_H0 ;  /* 0x2000000cff007230 */ /* 0x100fe40000004100 */
        /* <DEDUP_REMOVED lines=88> */
.L_x_2462:
[----:B------:R-:W-:Y:S05]  /*c250*/  @P0 BRA `(.L_x_2461) ;  /* 0x0000000400680947 */ /* 0x000fea0003800000 */
[----:B------:R-:W0:Y:S01]  /*c260*/  LDS.64 R2, [UR4+0x70] ;  /* 0x00007004ff027984 */ /* 0x000e220008000a00 */
[--C-:B------:R-:W-:Y:S02]  /*c270*/  HADD2.F32 R0, -RZ, R12.reuse.H0_H0 ;  /* 0x2000000cff007230 */ /* 0x100fe40000004100 */
[----:B------:R-:W-:Y:S01]  /*c280*/  HADD2.F32 R12, -RZ, R12.H1_H1 ;  /* 0x3000000cff0c7230 */ /* 0x000fe20000004100 */
[----:B------:R-:W1:Y:S01]  /*c290*/  LDS.64 R8, [UR4+0x78] ;  /* 0x00007804ff087984 */ /* 0x000e620008000a00 */
[----:B------:R-:W-:Y:S02]  /*c2a0*/  HADD2.F32 R46, -RZ, R11.H1_H1 ;  /* 0x3000000bff2e7230 */ /* 0x000fe40000004100 */
[----:B------:R-:W-:Y:S02]  /*c2b0*/  HADD2.F32 R4, -RZ, R29.H0_H0 ;  /* 0x2000001dff047230 */ /* 0x000fe40000004100 */
[--C-:B0-----:R-:W-:Y:S02]  /*c2c0*/  HADD2.F32 R39, -RZ, R2.reuse.H0_H0 ;  /* 0x20000002ff277230 */ /* 0x101fe40000004100 */
[----:B------:R-:W-:-:S02]  /*c2d0*/  HADD2.F32 R42, -RZ, R2.H1_H1 ;  /* 0x30000002ff2a7230 */ /* 0x000fc40000004100 */
[--C-:B------:R-:W-:Y:S02]  /*c2e0*/  HADD2.F32 R44, -RZ, R3.reuse.H0_H0 ;  /* 0x20000003ff2c7230 */ /* 0x100fe40000004100 */
[----:B------:R-:W-:Y:S02]  /*c2f0*/  HADD2.F32 R43, -RZ, R3.H1_H1 ;  /* 0x30000003ff2b7230 */ /* 0x000fe40000004100 */
[----:B------:R-:W-:Y:S02]  /*c300*/  HADD2.F32 R2, -RZ, R11.H0_H0 ;  /* 0x2000000bff027230 */ /* 0x000fe40000004100 */
[-C--:B------:R-:W-:Y:S01]  /*c310*/  FFMA.FTZ R11, R0, R39.reuse, RZ ;  /* 0x00000027000b7223 */ /* 0x080fe200000100ff */
[--C-:B------:R-:W-:Y:S02]  /*c320*/  HADD2.F32 R3, -RZ, R14.reuse.H0_H0 ;  /* 0x2000000eff037230 */ /* 0x100fe40000004100 */
[----:B------:R-:W-:Y:S02]  /*c330*/  HADD2.F32 R14, -RZ, R14.H1_H1 ;  /* 0x3000000eff0e7230 */ /* 0x000fe40000004100 */
[----:B------:R-:W-:Y:S01]  /*c340*/  FFMA.FTZ R11, R12, R42, R11 ;  /* 0x0000002a0c0b7223 */ /* 0x000fe2000001000b */
[-C--:B------:R-:W-:Y:S01]  /*c350*/  FFMA.FTZ R45, R2, R39.reuse, RZ ;  /* 0x00000027022d7223 */ /* 0x080fe200000100ff */
[----:B------:R-:W-:Y:S01]  /*c360*/  FFMA.FTZ R3, R3, R39, RZ ;  /* 0x0000002703037223 */ /* 0x000fe200000100ff */
[----:B------:R-:W-:-:S02]  /*c370*/  HADD2.F32 R12, -RZ, R29.H1_H1 ;  /* 0x3000001dff0c7230 */ /* 0x000fc40000004100 */
        /* <DEDUP_REMOVED lines=16> */
[----:B-1----:R-:W-:-:S02]  /*c480*/  HADD2.F32 R2, -RZ, R9.H0_H0 ;  /* 0x20000009ff027230 */ /* 0x002fc40000004100 */
[-C--:B------:R-:W-:Y:S01]  /*c490*/  FFMA.FTZ R12, R11, R43.reuse, R4 ;  /* 0x0000002b0b0c7223 */ /* 0x080fe20000010004 */
[----:B------:R-:W-:Y:S02]  /*c4a0*/  HADD2.F32 R4, -RZ, R9.H1_H1 ;  /* 0x30000009ff047230 */ /* 0x000fe40000004100 */
[-C--:B------:R-:W-:Y:S01]  /*c4b0*/  FFMA.FTZ R0, R3, R43.reuse, R0 ;  /* 0x0000002b03007223 */ /* 0x080fe20000010000 */
[----:B------:R-:W-:Y:S02]  /*c4c0*/  HADD2.F32 R29, -RZ, R30.H1_H1 ;  /* 0x3000001eff1d7230 */ /* 0x000fe40000004100 */
[--C-:B------:R-:W-:Y:S02]  /*c4d0*/  HADD2.F32 R3, -RZ, R8.reuse.H0_H0 ;  /* 0x20000008ff037230 */ /* 0x100fe40000004100 */
[----:B------:R-:W-:Y:S02]  /*c4e0*/  HADD2.F32 R9, -RZ, R31.H0_H0 ;  /* 0x2000001fff097230 */ /* 0x000fe40000004100 */
[----:B------:R-:W-:Y:S01]  /*c4f0*/  FFMA.FTZ R44, R29, R43, R44 ;  /* 0x0000002b1d2c7223 */ /* 0x000fe2000001002c */
[----:B------:R-:W-:-:S02]  /*c500*/  HADD2.F32 R8, -RZ, R8.H1_H1 ;  /* 0x30000008ff087230 */ /* 0x000fc40000004100 */
[----:B------:R-:W-:Y:S02]  /*c510*/  HADD2.F32 R11, -RZ, R33.H0_H0 ;  /* 0x20000021ff0b7230 */ /* 0x000fe40000004100 */
[-C--:B------:R-:W-:Y:S01]  /*c520*/  FFMA.FTZ R9, R9, R3.reuse, R0 ;  /* 0x0000000309097223 */ /* 0x080fe20000010000 */
[----:B------:R-:W-:Y:S02]  /*c530*/  HADD2.F32 R14, -RZ, R31.H1_H1 ;  /* 0x3000001fff0e7230 */ /* 0x000fe40000004100 */
        /* <DEDUP_REMOVED lines=44> */
.L_x_2461:
        /* <DEDUP_REMOVED lines=145> */
.L_x_2463:
[----:B------:R-:W-:Y:S05]  /*d110*/  @!P2 BRA `(.L_x_2464) ;  /* 0x0000000800e0a947 */ /* 0x000fea0003800000 */
[----:B------:R-:W-:-:S04]  /*d120*/  PRMT R0, R27, 0x9910, RZ ;  /* 0x000099101b007816 */ /* 0x000fc800000000ff */
[----:B------:R-:W-:-:S13]  /*d130*/  ISETP.NE.AND P1, PT, R0, RZ, PT ;  /* 0x000000ff0000720c */ /* 0x000fda0003f25270 */
[----:B------:R-:W-:Y:S05]  /*d140*/  @!P1 BRA `(.L_x_2465) ;  /* 0x0000000400689947 */ /* 0x000fea0003800000 */
[----:B------:R-:W0:Y:S01]  /*d150*/  LDS.64 R2, [UR4] ;  /* 0x00000004ff027984 */ /* 0x000e220008000a00 */
        /* <DEDUP_REMOVED lines=89> */
.L_x_2465:
        /* <DEDUP_REMOVED lines=91> */
.L_x_2464:
        /* <DEDUP_REMOVED lines=145> */
.L_x_2466:
        /* <DEDUP_REMOVED lines=75> */
[--C-:B------:R-:W-:Y:S02]  /*ea60*/  HADD2.F32 R3, -RZ, R97.reuse.H0_H0 ;  /* 0x20000061ff037230 */ /* 0x100fe40000004100 */
[----:B------:R-:W-:Y:S01]  /*ea70*/  FFMA.FTZ R0, R43, R9, R0 ;  /* 0x000000092b007223 */ /* 0x000fe20000010000 */
[----:B------:R-:W-:-:S02]  /*ea80*/  HADD2.F32 R39, -RZ, R97.H1_H1 ;  /* 0x30000061ff277230 */ /* 0x000fc40000004100 */
[-C--:B------:R-:W-:Y:S01]  /*ea90*/  FFMA.FTZ R8, R47, R9.reuse, R8 ;  /* 0x000000092f087223 */ /* 0x080fe20000010008 */
[--C-:B------:R-:W-:Y:S02]  /*eaa0*/  HADD2.F32 R43, -RZ, R102.reuse.H0_H0 ;  /* 0x20000066ff2b7230 */ /* 0x100fe40000004100 */
        /* <DEDUP_REMOVED lines=14> */
.L_x_2468:
[----:B------:R-:W-:Y:S05]  /*eb90*/  @P0 BRA `(.L_x_2467) ;  /* 0x0000000400680947 */ /* 0x000fea0003800000 */
[----:B------:R-:W0:Y:S01]  /*eba0*/  LDS.64 R2, [UR4+0x90] ;  /* 0x00009004ff027984 */ /* 0x000e220008000a00 */
[--C-:B------:R-:W-:Y:S02]  /*ebb0*/  HADD2.F32 R0, -RZ, R32.reuse.H0_H0 ;  /* 0x20000020ff007230 */ /* 0x100fe40000004100 */
        /* <DEDUP_REMOVED lines=10> */
[----:B------:R-:W-:Y:S02]  /*ec60*/  HADD2.F32 R30, -RZ, R30.H1_H1 ;  /* 0x3000001eff1e7230 */ /* 0x000fe40000004100 */
[----:B------:R-:W-:Y:S01]  /*ec70*/  FFMA.FTZ R43, R32, R38, R43 ;  /* 0x00000026202b7223 */ /* 0x000fe2000001002b */
[----:B------:R-:W-:Y:S02]  /*ec80*/  HADD2.F32 R3, -RZ, R31.H0_H0 ;  /* 0x2000001fff037230 */ /* 0x000fe40000004100 */
[----:B------:R-:W-:-:S02]  /*ec90*/  HADD2.F32 R2, -RZ, R11.H0_H0 ;  /* 0x2000000bff027230 */ /* 0x000fc40000004100 */
[----:B------:R-:W-:Y:S01]  /*eca0*/  FFMA.FTZ R45, R30, R38, R45 ;  /* 0x000000261e2d7223 */ /* 0x000fe2000001002d */
[----:B------:R-:W-:Y:S02]  /*ecb0*/  HADD2.F32 R32, -RZ, R33.H1_H1 ;  /* 0x30000021ff207230 */ /* 0x000fe40000004100 */
[-C--:B------:R-:W-:Y:S01]  /*ecc0*/  FFMA.FTZ R3, R3, R39.reuse, RZ ;  /* 0x0000002703037223 */ /* 0x080fe200000100ff */
[----:B------:R-:W-:Y:S01]  /*ecd0*/  FFMA.FTZ R39, R4, R39, RZ ;  /* 0x0000002704277223 */ /* 0x000fe200000100ff */
        /* <DEDUP_REMOVED lines=36> */
[----:B------:R-:W-:Y:S02]  /*ef20*/  HADD2.F32 R10, -RZ, R28.H0_H0 ;  /* 0x2000001cff0a7230 */ /* 0x000fe40000004100 */
[----:B------:R-:W-:Y:S01]  /*ef30*/  FFMA.FTZ R39, R12, R8, R39 ;  /* 0x000000080c277223 */ /* 0x000fe20000010027 */
[----:B------:R-:W-:-:S02]  /*ef40*/  HADD2.F32 R9, -RZ, R9.H1_H1 ;  /* 0x30000009ff097230 */ /* 0x000fc40000004100 */
[----:B------:R-:W-:Y:S02]  /*ef50*/  HADD2.F32 R0, -RZ, R14.H0_H0 ;  /* 0x2000000eff007230 */ /* 0x000fe40000004100 */
[-C--:B------:R-:W-:Y:S01]  /*ef60*/  FFMA.FTZ R4, R10, R2.reuse, R45 ;  /* 0x000000020a047223 */ /* 0x080fe2000001002d */
[----:B------:R-:W-:Y:S02]  /*ef70*/  HADD2.F32 R8, -RZ, R29.H0_H0 ;  /* 0x2000001dff087230 */ /* 0x000fe40000004100 */
        /* <DEDUP_REMOVED lines=28> */
.L_x_2467:
[----:B------:R-:W-:Y:S01]  /*f140*/  IADD3 R26, PT, PT, R26, 0x20, RZ ;  /* 0x000000201a1a7810 */ /* 0x000fe20007ffe0ff */
[----:B------:R-:W-:Y:S01]  /*f150*/  UIADD3 UR4, UPT, UPT, UR4, 0x40, URZ ;  /* 0x0000004004047890 */ /* 0x000fe2000fffe0ff */
[----:B------:R-:W-:Y:S01]  /*f160*/  IADD3 R6, P3, PT, R6, 0x80, RZ ;  /* 0x0000008006067810 */ /* 0x000fe20007f7e0ff */
[----:B------:R-:W-:Y:S01]  /*f170*/  IMAD.WIDE R100, R23, 0x4, R100 ;  /* 0x0000000417647825 */ /* 0x000fe200078e0264 */
[----:B------:R-:W-:Y:S02]  /*f180*/  ISETP.GE.AND P1, PT, R26, R25, PT ;  /* 0x000000191a00720c */ /* 0x000fe40003f26270 */
[----:B------:R-:W-:-:S11]  /*f190*/  IADD3.X R7, PT, PT, RZ, R7, RZ, P3, !PT ;  /* 0x00000007ff077210 */ /* 0x000fd60001ffe4ff */
[----:B------:R-:W-:Y:S05]  /*f1a0*/  @!P1 BRA `(.L_x_2469) ;  /* 0xffffffac000c9947 */ /* 0x000fea000383ffff */
.L_x_2456:
        /* <DEDUP_REMOVED lines=10> */
.L_x_2473:
[----:B------:R-:W0:Y:S02]  /*f250*/  LDS R2, [R0] ;  /* 0x0000000000027984 */ /* 0x000e240000000800 */
[----:B0-----:R-:W-:-:S05]  /*f260*/  HFMA2 R3, R2, 1, 1, R21 ;  /* 0x3c003c0002037831 */ /* 0x001fca0000000015 */
[----:B------:R-:W0:Y:S02]  /*f270*/  ATOMS.CAST.SPIN P0, [R0], R2, R3 ;  /* 0x000000020000758d */ /* 0x000e240001800003 */
[----:B0-----:R-:W-:Y:S05]  /*f280*/  @!P0 BRA `(.L_x_2473) ;  /* 0xfffffffc00f08947 */ /* 0x001fea000383ffff */
[----:B------:R-:W-:Y:S05]  /*f290*/  BRA `(.L_x_2471) ;  /* 0x00000000000c7947 */ /* 0x000fea0003800000 */
.L_x_2472:
[----:B------:R-:W2:Y:S02]  /*f2a0*/  LD.E R0, desc[UR8][R4.64] ;  /* 0x0000000804007980 */ /* 0x000ea4000c101900 */
[----:B--2---:R-:W-:-:S05]  /*f2b0*/  IADD3 R3, PT, PT, R21, R0, RZ ;  /* 0x0000000015037210 */ /* 0x004fca0007ffe0ff */
[----:B------:R0:W-:Y:S02]  /*f2c0*/  ST.E desc[UR8][R4.64], R3 ;  /* 0x0000000304007985 */ /* 0x0001e4000c101908 */
.L_x_2471:
[----:B------:R-:W-:Y:S05]  /*f2d0*/  BSYNC.RECONVERGENT B0 ;  /* 0x0000000000007941 */ /* 0x000fea0003800200 */
.L_x_2470:
[----:B------:R1:W-:Y:S01]  /*f2e0*/  ATOM.E.ADD.F16x2.RN.STRONG.GPU P0, RZ, desc[UR8][R4.64+0x4], R20 ;  /* 0x8000041404ff79a2 */ /* 0x0003e2000c10e108 */
[----:B------:R-:W-:Y:S04]  /*f2f0*/  BSSY.RECONVERGENT B0, `(.L_x_2474) ;  /* 0x000000e000007945 */ /* 0x000fe80003800200 */
[----:B-1----:R-:W-:Y:S05]  /*f300*/  @P0 BRA `(.L_x_2475) ;  /* 0x0000000000300947 */ /* 0x002fea0003800000 */
[----:B------:R-:W1:Y:S02]  /*f310*/  QSPC.E.S P0, RZ, [R4+0x4] ;  /* 0x0000040004ff73aa */ /* 0x000e640000000500 */
[----:B-1----:R-:W-:Y:S05]  /*f320*/  @!P0 BRA `(.L_x_2476) ;  /* 0x00000000001c8947 */ /* 0x002fea0003800000 */
[----:B------:R-:W-:-:S04]  /*f330*/  MOV R2, R4 ;  /* 0x0000000400027202 */ /* 0x000fc80000000f00 */
[----:B------:R-:W-:-:S07]  /*f340*/  MOV R0, R2 ;  /* 0x0000000200007202 */ /* 0x000fce0000000f00 */
.L_x_2477:
[----:B------:R-:W0:Y:S02]  /*f350*/  LDS R2, [R0+0x4] ;  /* 0x0000040000027984 */ /* 0x000e240000000800 */
[----:B0-----:R-:W-:-:S05]  /*f360*/  HADD2 R3, R2, R20 ;  /* 0x0000001402037230 */ /* 0x001fca0000000000 */
[----:B------:R-:W0:Y:S02]  /*f370*/  ATOMS.CAST.SPIN P0, [R0+0x4], R2, R3 ;  /* 0x000004020000758d */ /* 0x000e240001800003 */
[----:B0-----:R-:W-:Y:S05]  /*f380*/  @!P0 BRA `(.L_x_2477) ;  /* 0xfffffffc00f08947 */ /* 0x001fea000383ffff */
[----:B------:R-:W-:Y:S05]  /*f390*/  BRA `(.L_x_2475) ;  /* 0x00000000000c7947 */ /* 0x000fea0003800000 */
.L_x_2476:
[----:B------:R-:W0:Y:S02]  /*f3a0*/  LD.E R0, desc[UR8][R4.64+0x4] ;  /* 0x0000040804007980 */ /* 0x000e24000c101900 */
[----:B0-----:R-:W-:-:S05]  /*f3b0*/  IADD3 R3, PT, PT, R20, R0, RZ ;  /* 0x0000000014037210 */ /* 0x001fca0007ffe0ff */
[----:B------:R1:W-:Y:S02]  /*f3c0*/  ST.E desc[UR8][R4.64+0x4], R3 ;  /* 0x0000040304007985 */ /* 0x0003e4000c101908 */
.L_x_2475:
[----:B------:R-:W-:Y:S05]  /*f3d0*/  BSYNC.RECONVERGENT B0 ;  /* 0x0000000000007941 */ /* 0x000fea0003800200 */
.L_x_2474:
        /* <DEDUP_REMOVED lines=9> */
.L_x_2481:
[----:B------:R-:W0:Y:S02]  /*f470*/  LDS R2, [R0] ;  /* 0x0000000000027984 */ /* 0x000e240000000800 */
[----:B0-----:R-:W-:-:S05]  /*f480*/  HFMA2 R3, R2, 1, 1, R19 ;  /* 0x3c003c0002037831 */ /* 0x001fca0000000013 */
[----:B------:R-:W0:Y:S02]  /*f490*/  ATOMS.CAST.SPIN P0, [R0], R2, R3 ;  /* 0x000000020000758d */ /* 0x000e240001800003 */
[----:B0-----:R-:W-:Y:S05]  /*f4a0*/  @!P0 BRA `(.L_x_2481) ;  /* 0xfffffffc00f08947 */ /* 0x001fea000383ffff */
[----:B------:R-:W-:Y:S05]  /*f4b0*/  BRA `(.L_x_2479) ;  /* 0x00000000000c7947 */ /* 0x000fea0003800000 */
.L_x_2480:
[----:B------:R-:W2:Y:S02]  /*f4c0*/  LD.E R0, desc[UR8][R4.64] ;  /* 0x0000000804007980 */ /* 0x000ea4000c101900 */
[----:B--2---:R-:W-:-:S05]  /*f4d0*/  IADD3 R3, PT, PT, R19, R0, RZ ;  /* 0x0000000013037210 */ /* 0x004fca0007ffe0ff */
[----:B------:R0:W-:Y:S02]  /*f4e0*/  ST.E desc[UR8][R4.64], R3 ;  /* 0x0000000304007985 */ /* 0x0001e4000c101908 */
.L_x_2479:
[----:B------:R-:W-:Y:S05]  /*f4f0*/  BSYNC.RECONVERGENT B0 ;  /* 0x0000000000007941 */ /* 0x000fea0003800200 */
.L_x_2478:
[----:B------:R1:W-:Y:S01]  /*f500*/  ATOM.E.ADD.F16x2.RN.STRONG.GPU P0, RZ, desc[UR8][R4.64+0x4], R18 ;  /* 0x8000041204ff79a2 */ /* 0x0003e2000c10e108 */
[----:B------:R-:W-:Y:S04]  /*f510*/  BSSY.RECONVERGENT B0, `(.L_x_2482) ;  /* 0x000000e000007945 */ /* 0x000fe80003800200 */
[----:B-1----:R-:W-:Y:S05]  /*f520*/  @P0 BRA `(.L_x_2483) ;  /* 0x0000000000300947 */ /* 0x002fea0003800000 */
[----:B------:R-:W1:Y:S02]  /*f530*/  QSPC.E.S P0, RZ, [R4+0x4] ;  /* 0x0000040004ff73aa */ /* 0x000e640000000500 */
[----:B-1----:R-:W-:Y:S05]  /*f540*/  @!P0 BRA `(.L_x_2484) ;  /* 0x00000000001c8947 */ /* 0x002fea0003800000 */
[----:B------:R-:W-:-:S04]  /*f550*/  MOV R2, R4 ;  /* 0x0000000400027202 */ /* 0x000fc80000000f00 */
[----:B------:R-:W-:-:S07]  /*f560*/  MOV R0, R2 ;  /* 0x0000000200007202 */ /* 0x000fce0000000f00 */
.L_x_2485:
[----:B------:R-:W0:Y:S02]  /*f570*/  LDS R2, [R0+0x4] ;  /* 0x0000040000027984 */ /* 0x000e240000000800 */
[----:B0-----:R-:W-:-:S05]  /*f580*/  HADD2 R3, R2, R18 ;  /* 0x0000001202037230 */ /* 0x001fca0000000000 */
[----:B------:R-:W0:Y:S02]  /*f590*/  ATOMS.CAST.SPIN P0, [R0+0x4], R2, R3 ;  /* 0x000004020000758d */ /* 0x000e240001800003 */
[----:B0-----:R-:W-:Y:S05]  /*f5a0*/  @!P0 BRA `(.L_x_2485) ;  /* 0xfffffffc00f08947 */ /* 0x001fea000383ffff */
[----:B------:R-:W-:Y:S05]  /*f5b0*/  BRA `(.L_x_2483) ;  /* 0x00000000000c7947 */ /* 0x000fea0003800000 */
.L_x_2484:
[----:B------:R-:W0:Y:S02]  /*f5c0*/  LD.E R0, desc[UR8][R4.64+0x4] ;  /* 0x0000040804007980 */ /* 0x000e24000c101900 */
[----:B0-----:R-:W-:-:S05]  /*f5d0*/  IADD3 R3, PT, PT, R18, R0, RZ ;  /* 0x0000000012037210 */ /* 0x001fca0007ffe0ff */
[----:B------:R1:W-:Y:S02]  /*f5e0*/  ST.E desc[UR8][R4.64+0x4], R3 ;  /* 0x0000040304007985 */ /* 0x0003e4000c101908 */
.L_x_2483:
[----:B------:R-:W-:Y:S05]  /*f5f0*/  BSYNC.RECONVERGENT B0 ;  /* 0x0000000000007941 */ /* 0x000fea0003800200 */
.L_x_2482:
        /* <DEDUP_REMOVED lines=10> */
.L_x_2489:
[----:B------:R-:W0:Y:S02]  /*f6a0*/  LDS R2, [R0] ;  /* 0x0000000000027984 */ /* 0x000e240000000800 */
[----:B0-----:R-:W-:-:S05]  /*f6b0*/  HFMA2 R3, R2, 1, 1, R17 ;  /* 0x3c003c0002037831 */ /* 0x001fca0000000011 */
[----:B------:R-:W0:Y:S02]  /*f6c0*/  ATOMS.CAST.SPIN P0, [R0], R2, R3 ;  /* 0x000000020000758d */ /* 0x000e240001800003 */
[----:B0-----:R-:W-:Y:S05]  /*f6d0*/  @!P0 BRA `(.L_x_2489) ;  /* 0xfffffffc00f08947 */ /* 0x001fea000383ffff */
[----:B------:R-:W-:Y:S05]  /*f6e0*/  BRA `(.L_x_2487) ;  /* 0x00000000000c7947 */ /* 0x000fea0003800000 */
.L_x_2488:
[----:B------:R-:W2:Y:S02]  /*f6f0*/  LD.E R0, desc[UR8][R4.64] ;  /* 0x0000000804007980 */ /* 0x000ea4000c101900 */
[----:B--2---:R-:W-:-:S05]  /*f700*/  IADD3 R3, PT, PT, R17, R0, RZ ;  /* 0x0000000011037210 */ /* 0x004fca0007ffe0ff */
[----:B------:R0:W-:Y:S02]  /*f710*/  ST.E desc[UR8][R4.64], R3 ;  /* 0x0000000304007985 */ /* 0x0001e4000c101908 */
.L_x_2487:
[----:B------:R-:W-:Y:S05]  /*f720*/  BSYNC.RECONVERGENT B0 ;  /* 0x0000000000007941 */ /* 0x000fea0003800200 */
.L_x_2486:
[----:B------:R1:W-:Y:S02]  /*f730*/  ATOM.E.ADD.F16x2.RN.STRONG.GPU P0, RZ, desc[UR8][R4.64+0x4], R16 ;  /* 0x8000041004ff79a2 */ /* 0x0003e4000c10e108 */
[----:B-1----:R-:W-:Y:S05]  /*f740*/  @P0 EXIT ;  /* 0x000000000000094d */ /* 0x002fea0003800000 */
[----:B------:R-:W1:Y:S02]  /*f750*/  QSPC.E.S P0, RZ, [R4+0x4] ;  /* 0x0000040004ff73aa */ /* 0x000e640000000500 */
[----:B-1----:R-:W-:Y:S05]  /*f760*/  @!P0 BRA `(.L_x_2490) ;  /* 0x00000000001c8947 */ /* 0x002fea0003800000 */
[----:B------:R-:W-:-:S04]  /*f770*/  MOV R2, R4 ;  /* 0x0000000400027202 */ /* 0x000fc80000000f00 */
[----:B------:R-:W-:-:S07]  /*f780*/  MOV R0, R2 ;  /* 0x0000000200007202 */ /* 0x000fce0000000f00 */
.L_x_2491:
[----:B------:R-:W0:Y:S02]  /*f790*/  LDS R2, [R0+0x4] ;  /* 0x0000040000027984 */ /* 0x000e240000000800 */
[----:B0-----:R-:W-:-:S05]  /*f7a0*/  HADD2 R3, R2, R16 ;  /* 0x0000001002037230 */ /* 0x001fca0000000000 */
[----:B------:R-:W0:Y:S02]  /*f7b0*/  ATOMS.CAST.SPIN P0, [R0+0x4], R2, R3 ;  /* 0x000004020000758d */ /* 0x000e240001800003 */
[----:B0-----:R-:W-:Y:S05]  /*f7c0*/  @!P0 BRA `(.L_x_2491) ;  /* 0xfffffffc00f08947 */ /* 0x001fea000383ffff */
[----:B------:R-:W-:Y:S05]  /*f7d0*/  EXIT ;  /* 0x000000000000794d */ /* 0x000fea0003800000 */
.L_x_2490:
[----:B------:R-:W0:Y:S02]  /*f7e0*/  LD.E R0, desc[UR8][R4.64+0x4] ;  /* 0x0000040804007980 */ /* 0x000e24000c101900 */
[----:B0-----:R-:W-:-:S05]  /*f7f0*/  IADD3 R3, PT, PT, R16, R0, RZ ;  /* 0x0000000010037210 */ /* 0x001fca0007ffe0ff */
[----:B------:R-:W-:Y:S01]  /*f800*/  ST.E desc[UR8][R4.64+0x4], R3 ;  /* 0x0000040304007985 */ /* 0x000fe2000c101908 */
[----:B------:R-:W-:Y:S05]  /*f810*/  EXIT ;  /* 0x000000000000794d */ /* 0x000fea0003800000 */
.L_x_2492:
        /* <DEDUP_REMOVED lines=14> */
.L_x_5313:


//--------------------- .text._Z23gemm_half_q_half_kernelILi3ELi140ELb1ELb0ELi64EEvPK6__halfPKjS4_S2_PS0_iiiiPKtS7_iiiiiibS2_i --------------------------
	.section	.text._Z23gemm_half_q_half_kernelILi3ELi140ELb1ELb0ELi64EEvPK6__halfPKjS4_S2_PS0_iiiiPKtS7_iiiiiibS2_i,"ax",@progbits
	.align	128
        .global         _Z23gemm_half_q_half_kernelILi3ELi140ELb1ELb0ELi64EEvPK6__halfPKjS4_S2_PS0_iiiiPKtS7_iiiiiibS2_i
        .type           _Z23gemm_half_q_half_kernelILi3ELi140ELb1ELb0ELi64EEvPK6__halfPKjS4_S2_PS0_iiiiPKtS7_iiiiiibS2_i,@function
        .size           _Z23gemm_half_q_half_kernelILi3ELi140ELb1ELb0ELi64EEvPK6__halfPKjS4_S2_PS0_iiiiPKtS7_iiiiiibS2_i,(.L_x_5314 - _Z23gemm_half_q_half_kernelILi3ELi140ELb1ELb0ELi64EEvPK6__halfPKjS4_S2_PS0_iiiiPKtS7_iiiiiibS2_i)
        .other          _Z23gemm_half_q_half_kernelILi3ELi140ELb1ELb0ELi64EEvPK6__halfPKjS4_S2_PS0_iiiiPKtS7_iiiiiibS2_i,@"STO_CUDA_ENTRY STV_DEFAULT"
_Z23gemm_half_q_half_kernelILi3ELi140ELb1ELb0ELi64EEvPK6__halfPKjS4_S2_PS0_iiiiPKtS7_iiiiiibS2_i:
.text._Z23gemm_half_q_half_kernelILi3ELi140ELb1ELb0ELi64EEvPK6__halfPKjS4_S2_PS0_iiiiPKtS7_iiiiiibS2_i:
        /* <DEDUP_REMOVED lines=30> */
.L_x_2493:
        /* <DEDUP_REMOVED lines=41> */
.L_x_2499:
        /* <DEDUP_REMOVED lines=32> */
.L_x_2498:
        /* <DEDUP_REMOVED lines=20> */
.L_x_2500:
[----:B------:R-:W-:-:S13]  /*07b0*/  ISETP.EQ.AND P2, PT, R18, RZ, PT ;  /* 0x000000ff1200720c */ /* 0x000fda0003f42270 */
[----:B------:R-:W-:Y:S05]  /*07c0*/  @!P1 BRA P2, `(.L_x_2495) ;  /* 0x0000000400789947 */ /* 0x000fea0001000000 */
.L_x_2497:
        /* <DEDUP_REMOVED lines=12> */
.L_x_2496:
        /* <DEDUP_REMOVED lines=16> */
.L_x_2503:
        /* <DEDUP_REMOVED lines=32> */
.L_x_2502:
        /* <DEDUP_REMOVED lines=21> */
.L_x_2504:
[----:B------:R-:W-:-:S13]  /*0ce0*/  ISETP.NE.OR P1, PT, R18, RZ, P1 ;  /* 0x000000ff1200720c */ /* 0x000fda0000f25670 */
[----:B------:R-:W-:Y:S05]  /*0cf0*/  @!P1 BRA `(.L_x_2495) ;  /* 0x00000000002c9947 */ /* 0x000fea0003800000 */
.L_x_2501:
        /* <DEDUP_REMOVED lines=11> */
.L_x_2495:
[----:B0-----:R-:W-:Y:S05]  /*0db0*/  BSYNC.RECONVERGENT B0 ;  /* 0x0000000000007941 */ /* 0x001fea0003800200 */
.L_x_2494:
        /* <DEDUP_REMOVED lines=20> */
.L_x_2508:
        /* <DEDUP_REMOVED lines=15> */
.L_x_2507:
        /* <DEDUP_REMOVED lines=12> */
.L_x_2509:
[----:B------:R-:W-:-:S13]  /*10b0*/  ISETP.NE.OR P1, PT, R18, RZ, P1 ;  /* 0x000000ff1200720c */ /* 0x000fda0000f25670 */
[----:B------:R-:W-:Y:S05]  /*10c0*/  @!P1 BRA `(.L_x_2505) ;  /* 0x00000000001c9947 */ /* 0x000fea0003800000 */
.L_x_2506:
[----:B01----:R-:W0:Y:S02]  /*10d0*/  LDC.64 R8, c[0x0][0x3a0] ;  /* 0x0000e800ff087b82 */ /* 0x003e240000000a00 */
.L_x_2510:
[C---:B0-----:R-:W-:Y:S01]  /*10e0*/  IMAD.WIDE R10, R5.reuse, 0x2, R8 ;  /* 0x00000002050a7825 */ /* 0x041fe200078e0208 */
[----:B------:R-:W-:Y:S02]  /*10f0*/  IADD3 R18, PT, PT, R18, 0x1, RZ ;  /* 0x0000000112127810 */ /* 0x000fe40007ffe0ff */
[----:B------:R-:W-:Y:S02]  /*1100*/  IADD3 R5, PT, PT, R5, R47, RZ ;  /* 0x0000002f05057210 */ /* 0x000fe40007ffe0ff */
[----:B------:R2:W-:Y:S01]  /*1110*/  STG.E.64 desc[UR6][R10.64], RZ ;  /* 0x000000ff0a007986 */ /* 0x0005e2000c101b06 */
[----:B------:R-:W-:-:S13]  /*1120*/  ISETP.NE.AND P1, PT, R18, RZ, PT ;  /* 0x000000ff1200720c */ /* 0x000fda0003f25270 */
[----:B--2---:R-:W-:Y:S05]  /*1130*/  @P1 BRA `(.L_x_2510) ;  /* 0xfffffffc00e81947 */ /* 0x004fea000383ffff */
.L_x_2505:
        /* <DEDUP_REMOVED lines=15> */
.L_x_2512:
        /* <DEDUP_REMOVED lines=44> */
.L_x_2511:
        /* <DEDUP_REMOVED lines=28> */
.L_x_2513:
        /* <DEDUP_REMOVED lines=8> */
.L_x_2514:
        /* <DEDUP_REMOVED lines=8> */
.L_x_2515:
        /* <DEDUP_REMOVED lines=8> */
.L_x_2516:
        /* <DEDUP_REMOVED lines=8> */
.L_x_2517:
        /* <DEDUP_REMOVED lines=37> */
.L_x_2531:
[----:B0-----:R-:W0:Y:S01]  /*1b00*/  LDC R47, c[0x0][0x3ac] ;  /* 0x0000eb00ff2f7b82 */ /* 0x001e220000000800 */
[----:B------:R-:W-:Y:S02]  /*1b10*/  MOV R8, R24 ;  /* 0x0000001800087202 */ /* 0x000fe40000000f00 */
[----:B------:R-:W-:-:S05]  /*1b20*/  MOV R9, R25 ;  /* 0x0000001900097202 */ /* 0x000fca0000000f00 */
[----:B------:R-:W2:Y:S01]  /*1b30*/  LDG.E.128.CONSTANT R12, desc[UR6][R8.64] ;  /* 0x00000006080c7981 */ /* 0x000ea2000c1e9d00 */
[----:B0-----:R-:W-:-:S05]  /*1b40*/  IMAD.WIDE R24, R47, 0x4, R8 ;  /* 0x000000042f187825 */ /* 0x001fca00078e0208 */
[----:B------:R-:W3:Y:S01]  /*1b50*/  LDG.E.128.CONSTANT R20, desc[UR6][R24.64] ;  /* 0x0000000618147981 */ /* 0x000ee2000c1e9d00 */
[----:B------:R-:W-:-:S13]  /*1b60*/  ISETP.NE.AND P4, PT, R49, R40, PT ;  /* 0x000000283100720c */ /* 0x000fda0003f85270 */
[----:B------:R-:W-:-:S06]  /*1b70*/  @!P4 LEA R2, R48, R1, 0x3 ;  /* 0x000000013002c211 */ /* 0x000fcc00078e18ff */
[----:B------:R-:W4:Y:S01]  /*1b80*/  @!P4 LDL.64 R2, [R2+0x8] ;  /* 0x000008000202c983 */ /* 0x000f220000100a00 */
[----:B------:R-:W-:Y:S02]  /*1b90*/  @!P4 MOV R4, R18 ;  /* 0x000000120004c202 */ /* 0x000fe40000000f00 */
[----:B------:R-:W-:-:S05]  /*1ba0*/  @!P4 MOV R5, R11 ;  /* 0x0000000b0005c202 */ /* 0x000fca0000000f00 */
[----:B------:R2:W5:Y:S01]  /*1bb0*/  @!P4 LDG.E.U16.CONSTANT R36, desc[UR6][R4.64] ;  /* 0x000000060424c981 */ /* 0x000562000c1e9500 */
[----:B------:R-:W-:Y:S02]  /*1bc0*/  ISETP.NE.AND P2, PT, R51, RZ, PT ;  /* 0x000000ff3300720c */ /* 0x000fe40003f45270 */
[----:B------:R-:W-:Y:S02]  /*1bd0*/  ISETP.NE.AND P3, PT, R7, 0x1, PT ;  /* 0x000000010700780c */ /* 0x000fe40003f65270 */
[----:B------:R-:W-:Y:S02]  /*1be0*/  @!P4 IADD3 R64, PT, PT, R48, 0x1, RZ ;  /* 0x000000013040c810 */ /* 0x000fe40007ffe0ff */
[----:B--2---:R-:W-:Y:S02]  /*1bf0*/  LOP3.LUT R4, R13, 0xff, RZ, 0xc0, !PT ;  /* 0x000000ff0d047812 */ /* 0x004fe400078ec0ff */
[----:B------:R-:W-:Y:S02]  /*1c00*/  LOP3.LUT R5, R14, 0xff, RZ, 0xc0, !PT ;  /* 0x000000ff0e057812 */ /* 0x000fe400078ec0ff */
[----:B------:R-:W-:-:S02]  /*1c10*/  IADD3 R4, PT, PT, R4, -0x80, RZ ;  /* 0xffffff8004047810 */ /* 0x000fc40007ffe0ff */
[----:B------:R-:W-:Y:S02]  /*1c20*/  IADD3 R5, PT, PT, R5, -0x80, RZ ;  /* 0xffffff8005057810 */ /* 0x000fe40007ffe0ff */
[----:B------:R0:W1:Y:S01]  /*1c30*/  I2F.F16 R29, R4 ;  /* 0x00000004001d7306 */ /* 0x0000620000200c00 */
[C---:B------:R-:W-:Y:S02]  /*1c40*/  LEA.HI R17, R12.reuse, 0xffffff80, RZ, 0x8 ;  /* 0xffffff800c117811 */ /* 0x040fe400078f40ff */
[----:B------:R-:W-:Y:S02]  /*1c50*/  LOP3.LUT R6, R12, 0xff, RZ, 0xc0, !PT ;  /* 0x000000ff0c067812 */ /* 0x000fe400078ec0ff */
[----:B------:R-:W-:Y:S02]  /*1c60*/  LEA.HI R26, R14, 0xffffff80, RZ, 0x8 ;  /* 0xffffff800e1a7811 */ /* 0x000fe400078f40ff */
[----:B------:R-:W-:Y:S01]  /*1c70*/  IADD3 R6, PT, PT, R6, -0x80, RZ ;  /* 0xffffff8006067810 */ /* 0x000fe20007ffe0ff */
[----:B------:R2:W1:Y:S01]  /*1c80*/  I2F.F16 R32, R5 ;  /* 0x0000000500207306 */ /* 0x0004620000200c00 */
[----:B0-----:R-:W-:-:S02]  /*1c90*/  SHF.R.U32.HI R4, RZ, 0x8, R12 ;  /* 0x00000008ff047819 */ /* 0x001fc4000001160c */
[----:B------:R-:W-:Y:S02]  /*1ca0*/  SHF.R.U32.HI R12, RZ, 0x10, R12 ;  /* 0x00000010ff0c7819 */ /* 0x000fe4000001160c */
[----:B------:R-:W-:Y:S02]  /*1cb0*/  LOP3.LUT R4, R4, 0xff, RZ, 0xc0, !PT ;  /* 0x000000ff04047812 */ /* 0x000fe400078ec0ff */
[----:B------:R-:W-:Y:S01]  /*1cc0*/  LOP3.LUT R12, R12, 0xff, RZ, 0xc0, !PT ;  /* 0x000000ff0c0c7812 */ /* 0x000fe200078ec0ff */
[----:B------:R0:W1:Y:S01]  /*1cd0*/  I2F.F16 R28, R6 ;  /* 0x00000006001c7306 */ /* 0x0000620000200c00 */
[----:B--2---:R-:W-:Y:S02]  /*1ce0*/  SHF.R.U32.HI R5, RZ, 0x8, R13 ;  /* 0x00000008ff057819 */ /* 0x004fe4000001160d */
[----:B------:R-:W-:Y:S02]  /*1cf0*/  IADD3 R4, PT, PT, R4, -0x80, RZ ;  /* 0xffffff8004047810 */ /* 0x000fe40007ffe0ff */
[----:B------:R-:W-:-:S02]  /*1d00*/  LOP3.LUT R5, R5, 0xff, RZ, 0xc0, !PT ;  /* 0x000000ff05057812 */ /* 0x000fc400078ec0ff */
[----:B------:R-:W-:Y:S01]  /*1d10*/  IADD3 R12, PT, PT, R12, -0x80, RZ ;  /* 0xffffff800c0c7810 */ /* 0x000fe20007ffe0ff */
[----:B------:R2:W1:Y:S01]  /*1d20*/  I2F.F16 R37, R4 ;  /* 0x0000000400257306 */ /* 0x0004620000200c00 */
[----:B------:R-:W-:Y:S02]  /*1d30*/  IADD3 R5, PT, PT, R5, -0x80, RZ ;  /* 0xffffff8005057810 */ /* 0x000fe40007ffe0ff */
[--C-:B0-----:R-:W-:Y:S02]  /*1d40*/  SHF.R.U32.HI R6, RZ, 0x8, R14.reuse ;  /* 0x00000008ff067819 */ /* 0x101fe4000001160e */
[----:B------:R-:W-:Y:S02]  /*1d50*/  SHF.R.U32.HI R14, RZ, 0x10, R14 ;  /* 0x00000010ff0e7819 */ /* 0x000fe4000001160e */
[C---:B------:R-:W-:Y:S01]  /*1d60*/  LEA.HI R27, R15.reuse, 0xffffff80, RZ, 0x8 ;  /* 0xffffff800f1b7811 */ /* 0x040fe200078f40ff */
[----:B------:R0:W1:Y:S01]  /*1d70*/  I2F.F16 R38, R12 ;  /* 0x0000000c00267306 */ /* 0x0000620000200c00 */
[----:B------:R-:W-:-:S02]  /*1d80*/  LOP3.LUT R30, R15, 0xff, RZ, 0xc0, !PT ;  /* 0x000000ff0f1e7812 */ /* 0x000fc400078ec0ff */
[----:B--2---:R-:W-:Y:S02]  /*1d90*/  LOP3.LUT R4, R14, 0xff, RZ, 0xc0, !PT ;  /* 0x000000ff0e047812 */ /* 0x004fe400078ec0ff */
[----:B------:R-:W-:Y:S02]  /*1da0*/  LOP3.LUT R6, R6, 0xff, RZ, 0xc0, !PT ;  /* 0x000000ff06067812 */ /* 0x000fe400078ec0ff */
[----:B------:R-:W-:Y:S01]  /*1db0*/  IADD3 R54, PT, PT, R4, -0x80, RZ ;  /* 0xffffff8004367810 */ /* 0x000fe20007ffe0ff */
[----:B------:R3:W2:Y:S01]  /*1dc0*/  I2F.F16 R52, R5 ;  /* 0x0000000500347306 */ /* 0x0006a20000200c00 */
[--C-:B0-----:R-:W-:Y:S02]  /*1dd0*/  SHF.R.U32.HI R12, RZ, 0x8, R15.reuse ;  /* 0x00000008ff0c7819 */ /* 0x101fe4000001160f */
[----:B------:R-:W-:Y:S02]  /*1de0*/  SHF.R.U32.HI R15, RZ, 0x10, R15 ;  /* 0x00000010ff0f7819 */ /* 0x000fe4000001160f */
[----:B------:R-:W-:-:S02]  /*1df0*/  IADD3 R6, PT, PT, R6, -0x80, RZ ;  /* 0xffffff8006067810 */ /* 0x000fc40007ffe0ff */
[----:B------:R-:W-:Y:S01]  /*1e00*/  LOP3.LUT R4, R15, 0xff, RZ, 0xc0, !PT ;  /* 0x000000ff0f047812 */ /* 0x000fe200078ec0ff */
[----:B------:R-:W0:Y:S01]  /*1e10*/  I2F.F16 R17, R17 ;  /* 0x0000001100117306 */ /* 0x000e220000200c00 */
[----:B---3--:R-:W-:Y:S02]  /*1e20*/  LOP3.LUT R5, R21, 0xff, RZ, 0xc0, !PT ;  /* 0x000000ff15057812 */ /* 0x008fe400078ec0ff */
[----:B------:R-:W-:Y:S02]  /*1e30*/  LEA.HI R19, R13, 0xffffff80, RZ, 0x8 ;  /* 0xffffff800d137811 */ /* 0x000fe400078f40ff */
[----:B------:R-:W-:Y:S02]  /*1e40*/  IADD3 R57, PT, PT, R5, -0x80, RZ ;  /* 0xffffff8005397810 */ /* 0x000fe40007ffe0ff */
[----:B------:R-:W-:Y:S01]  /*1e50*/  LOP3.LUT R5, R22, 0xff, RZ, 0xc0, !PT ;  /* 0x000000ff16057812 */ /* 0x000fe200078ec0ff */
[----:B------:R3:W0:Y:S01]  /*1e60*/  I2F.F16 R14, R6 ;  /* 0x00000006000e7306 */ /* 0x0006220000200c00 */
[----:B------:R-:W-:-:S02]  /*1e70*/  IADD3 R55, PT, PT, R4, -0x80, RZ ;  /* 0xffffff8004377810 */ /* 0x000fc40007ffe0ff */
[----:B------:R-:W-:Y:S02]  /*1e80*/  IADD3 R58, PT, PT, R5, -0x80, RZ ;  /* 0xffffff80053a7810 */ /* 0x000fe40007ffe0ff */
[----:B------:R-:W-:Y:S02]  /*1e90*/  SHF.R.U32.HI R13, RZ, 0x10, R13 ;  /* 0x00000010ff0d7819 */ /* 0x000fe4000001160d */
[C---:B------:R-:W-:Y:S01]  /*1ea0*/  LOP3.LUT R4, R20.reuse, 0xff, RZ, 0xc0, !PT ;  /* 0x000000ff14047812 */ /* 0x040fe200078ec0ff */
[----:B------:R-:W0:Y:S01]  /*1eb0*/  I2F.F16 R19, R19 ;  /* 0x0000001300137306 */ /* 0x000e220000200c00 */
[----:B---3--:R-:W-:Y:S02]  /*1ec0*/  LOP3.LUT R6, R23, 0xff, RZ, 0xc0, !PT ;  /* 0x000000ff17067812 */ /* 0x008fe400078ec0ff */
[----:B------:R-:W-:Y:S02]  /*1ed0*/  SHF.R.U32.HI R5, RZ, 0x8, R20 ;  /* 0x00000008ff057819 */ /* 0x000fe40000011614 */
[----:B------:R-:W-:-:S02]  /*1ee0*/  LEA.HI R31, R20, 0xffffff80, RZ, 0x8 ;  /* 0xffffff80141f7811 */ /* 0x000fc400078f40ff */
[----:B------:R-:W-:Y:S01]  /*1ef0*/  LOP3.LUT R13, R13, 0xff, RZ, 0xc0, !PT ;  /* 0x000000ff0d0d7812 */ /* 0x000fe200078ec0ff */
[----:B------:R-:W3:Y:S01]  /*1f00*/  I2F.F16 R26, R26 ;  /* 0x0000001a001a7306 */ /* 0x000ee20000200c00 */
[----:B------:R-:W-:Y:S02]  /*1f10*/  IADD3 R4, PT, PT, R4, -0x80, RZ ;  /* 0xffffff8004047810 */ /* 0x000fe40007ffe0ff */
[----:B------:R-:W-:Y:S02]  /*1f20*/  IADD3 R59, PT, PT, R6, -0x80, RZ ;  /* 0xffffff80063b7810 */ /* 0x000fe40007ffe0ff */
[----:B------:R-:W-:Y:S02]  /*1f30*/  LOP3.LUT R5, R5, 0xff, RZ, 0xc0, !PT ;  /* 0x000000ff05057812 */ /* 0x000fe400078ec0ff */
[----:B------:R-:W-:Y:S01]  /*1f40*/  SHF.R.U32.HI R20, RZ, 0x10, R20 ;  /* 0x00000010ff147819 */ /* 0x000fe20000011614 */
[----:B------:R1:W0:Y:S01]  /*1f50*/  I2F.F16 R56, R4 ;  /* 0x0000000400387306 */ /* 0x0002220000200c00 */
[----:B------:R-:W-:-:S02]  /*1f60*/  SHF.R.U32.HI R6, RZ, 0x8, R21 ;  /* 0x00000008ff067819 */ /* 0x000fc40000011615 */
[----:B------:R-:W-:Y:S02]  /*1f70*/  LOP3.LUT R12, R12, 0xff, RZ, 0xc0, !PT ;  /* 0x000000ff0c0c7812 */ /* 0x000fe400078ec0ff */
[----:B------:R-:W-:Y:S02]  /*1f80*/  IADD3 R13, PT, PT, R13, -0x80, RZ ;  /* 0xffffff800d0d7810 */ /* 0x000fe40007ffe0ff */
[----:B------:R-:W-:Y:S01]  /*1f90*/  IADD3 R5, PT, PT, R5, -0x80, RZ ;  /* 0xffffff8005057810 */ /* 0x000fe20007ffe0ff */
[----:B------:R-:W0:Y:S01]  /*1fa0*/  I2F.F16 R27, R27 ;  /* 0x0000001b001b7306 */ /* 0x000e220000200c00 */
[----:B-1----:R-:W-:Y:S02]  /*1fb0*/  LOP3.LUT R4, R20, 0xff, RZ, 0xc0, !PT ;  /* 0x000000ff14047812 */ /* 0x002fe400078ec0ff */
[----:B------:R-:W-:Y:S02]  /*1fc0*/  LOP3.LUT R6, R6, 0xff, RZ, 0xc0, !PT ;  /* 0x000000ff06067812 */ /* 0x000fe400078ec0ff */
[----:B------:R-:W-:-:S02]  /*1fd0*/  LEA.HI R33, R21, 0xffffff80, RZ, 0x8 ;  /* 0xffffff8015217811 */ /* 0x000fc400078f40ff */
[----:B------:R-:W-:Y:S01]  /*1fe0*/  IADD3 R12, PT, PT, R12, -0x80, RZ ;  /* 0xffffff800c0c7810 */ /* 0x000fe20007ffe0ff */
[----:B------:R1:W0:Y:S01]  /*1ff0*/  I2F.F16 R53, R13 ;  /* 0x0000000d00357306 */ /* 0x0002220000200c00 */
[----:B------:R-:W-:Y:S02]  /*2000*/  SHF.R.U32.HI R21, RZ, 0x10, R21 ;  /* 0x00000010ff157819 */ /* 0x000fe40000011615 */
[----:B------:R-:W-:Y:S02]  /*2010*/  LEA.HI R34, R22, 0xffffff80, RZ, 0x8 ;  /* 0xffffff8016227811 */ /* 0x000fe400078f40ff */
[----:B------:R-:W-:Y:S02]  /*2020*/  LEA.HI R35, R23, 0xffffff80, RZ, 0x8 ;  /* 0xffffff8017237811 */ /* 0x000fe400078f40ff */
[----:B------:R-:W-:Y:S01]  /*2030*/  IADD3 R4, PT, PT, R4, -0x80, RZ ;  /* 0xffffff8004047810 */ /* 0x000fe20007ffe0ff */
[----:B------:R2:W0:Y:S01]  /*2040*/  I2F.F16 R20, R5 ;  /* 0x0000000500147306 */ /* 0x0004220000200c00 */
[----:B------:R-:W-:-:S02]  /*2050*/  IADD3 R6, PT, PT, R6, -0x80, RZ ;  /* 0xffffff8006067810 */ /* 0x000fc40007ffe0ff */
[--C-:B-1----:R-:W-:Y:S02]  /*2060*/  SHF.R.U32.HI R13, RZ, 0x8, R22.reuse ;  /* 0x00000008ff0d7819 */ /* 0x102fe40000011616 */
[----:B------:R-:W-:Y:S02]  /*2070*/  SHF.R.U32.HI R22, RZ, 0x10, R22 ;  /* 0x00000010ff167819 */ /* 0x000fe40000011616 */
[----:B------:R-:W-:Y:S01]  /*2080*/  LOP3.LUT R13, R13, 0xff, RZ, 0xc0, !PT ;  /* 0x000000ff0d0d7812 */ /* 0x000fe200078ec0ff */
[----:B------:R1:W0:Y:S01]  /*2090*/  I2F.F16 R15, R12 ;  /* 0x0000000c000f7306 */ /* 0x0002220000200c00 */
[--C-:B--2---:R-:W-:Y:S02]  /*20a0*/  SHF.R.U32.HI R5, RZ, 0x8, R23.reuse ;  /* 0x00000008ff057819 */ /* 0x104fe40000011617 */
[----:B------:R-:W-:Y:S02]  /*20b0*/  SHF.R.U32.HI R23, RZ, 0x10, R23 ;  /* 0x00000010ff177819 */ /* 0x000fe40000011617 */
[----:B------:R-:W-:-:S02]  /*20c0*/  LOP3.LUT R5, R5, 0xff, RZ, 0xc0, !PT ;  /* 0x000000ff05057812 */ /* 0x000fc400078ec0ff */
[----:B------:R-:W-:Y:S01]  /*20d0*/  IADD3 R30, PT, PT, R30, -0x80, RZ ;  /* 0xffffff801e1e7810 */ /* 0x000fe20007ffe0ff */
[----:B------:R2:W0:Y:S01]  /*20e0*/  I2F.F16 R60, R4 ;  /* 0x00000004003c7306 */ /* 0x0004220000200c00 */
[----:B-1----:R-:W-:Y:S02]  /*20f0*/  LOP3.LUT R12, R21, 0xff, RZ, 0xc0, !PT ;  /* 0x000000ff150c7812 */ /* 0x002fe400078ec0ff */
[----:B------:R-:W-:Y:S02]  /*2100*/  IADD3 R13, PT, PT, R13, -0x80, RZ ;  /* 0xffffff800d0d7810 */ /* 0x000fe40007ffe0ff */
[----:B------:R-:W-:Y:S02]  /*2110*/  IADD3 R12, PT, PT, R12, -0x80, RZ ;  /* 0xffffff800c0c7810 */ /* 0x000fe40007ffe0ff */
[----:B------:R-:W-:Y:S01]  /*2120*/  IADD3 R5, PT, PT, R5, -0x80, RZ ;  /* 0xffffff8005057810 */ /* 0x000fe20007ffe0ff */
[----:B------:R1:W0:Y:S01]  /*2130*/  I2F.F16 R21, R6 ;  /* 0x0000000600157306 */ /* 0x0002220000200c00 */
[----:B--2---:R-:W-:-:S02]  /*2140*/  LOP3.LUT R4, R22, 0xff, RZ, 0xc0, !PT ;  /* 0x000000ff16047812 */ /* 0x004fc400078ec0ff */
[----:B----4-:R-:W-:Y:S02]  /*2150*/  @!P4 PRMT R16, R2, 0x7610, R16 ;  /* 0x000076100210c816 */ /* 0x010fe40000000010 */
[----:B------:R-:W-:Y:S02]  /*2160*/  IADD3 R4, PT, PT, R4, -0x80, RZ ;  /* 0xffffff8004047810 */ /* 0x000fe40007ffe0ff */
[----:B------:R-:W-:Y:S01]  /*2170*/  @!P4 PRMT R0, R0, 0x7610, R2 ;  /* 0x000076100000c816 */ /* 0x000fe20000000002 */
[----:B------:R-:W2:Y:S01]  /*2180*/  I2F.F16 R30, R30 ;  /* 0x0000001e001e7306 */ /* 0x000ea20000200c00 */
[----:B-1----:R-:W-:Y:S02]  /*2190*/  LOP3.LUT R6, R23, 0xff, RZ, 0xc0, !PT ;  /* 0x000000ff17067812 */ /* 0x002fe400078ec0ff */
[----:B------:R-:W-:Y:S02]  /*21a0*/  @!P4 PRMT R0, R3, 0x7610, R0 ;  /* 0x000076100300c816 */ /* 0x000fe40000000000 */
[----:B------:R-:W-:-:S02]  /*21b0*/  IADD3 R6, PT, PT, R6, -0x80, RZ ;  /* 0xffffff8006067810 */ /* 0x000fc40007ffe0ff */
[----:B------:R-:W-:Y:S01]  /*21c0*/  @!P4 PRMT R16, R16, 0x7610, R3 ;  /* 0x000076101010c816 */ /* 0x000fe20000000003 */
        /* <DEDUP_REMOVED lines=105> */
.L_x_2519:
        /* <DEDUP_REMOVED lines=24> */
[-C--:B------:R-:W-:Y:S01]  /*29e0*/  FFMA.FTZ R3, R70, R36.reuse, R3 ;  /* 0x0000002446037223 */ /* 0x080fe20000010003 */
        /* <DEDUP_REMOVED lines=18> */
[----:B0-----:R-:W-:Y:S02]  /*2b10*/  HADD2.F32 R2, -RZ, R12.H0_H0 ;  /* 0x2000000cff027230 */ /* 0x001fe40000004100 */
        /* <DEDUP_REMOVED lines=52> */
.L_x_2521:
        /* <DEDUP_REMOVED lines=17> */
[--C-:B-1----:R-:W-:Y:S02]  /*2f70*/  HADD2.F32 R64, -RZ, R3.reuse.H0_H0 ;  /* 0x20000003ff407230 */ /* 0x102fe40000004100 */
        /* <DEDUP_REMOVED lines=26> */
[--C-:B0-----:R-:W-:Y:S02]  /*3120*/  HADD2.F32 R3, -RZ, R12.reuse.H0_H0 ;  /* 0x2000000cff037230 */ /* 0x101fe40000004100 */
[----:B------:R-:W-:Y:S01]  /*3130*/  FFMA.FTZ R2, R17, R65, R2 ;  /* 0x0000004111027223 */ /* 0x000fe20000010002 */
[----:B------:R-:W-:-:S02]  /*3140*/  HADD2.F32 R12, -RZ, R12.H1_H1 ;  /* 0x3000000cff0c7230 */ /* 0x000fc40000004100 */
[----:B------:R-:W-:Y:S01]  /*3150*/  FFMA.FTZ R6, R19, R65, R4 ;  /* 0x0000004113067223 */ /* 0x000fe20000010004 */
[----:B------:R-:W-:Y:S02]  /*3160*/  HADD2.F32 R17, -RZ, R58.H0_H0 ;  /* 0x2000003aff117230 */ /* 0x000fe40000004100 */
[----:B------:R-:W-:Y:S01]  /*3170*/  FFMA.FTZ R5, R5, R3, R2 ;  /* 0x0000000305057223 */ /* 0x000fe20000010002 */
[----:B------:R-:W-:Y:S01]  /*3180*/  FFMA.FTZ R64, R27, R65, R64 ;  /* 0x000000411b407223 */ /* 0x000fe20000010040 */
        /* <DEDUP_REMOVED lines=19> */
[-C--:B------:R-:W-:Y:S01]  /*32c0*/  FFMA.FTZ R2, R31, R13.reuse, R2 ;  /* 0x0000000d1f027223 */ /* 0x080fe20000010002 */
[----:B------:R-:W-:Y:S01]  /*32d0*/  FFMA.FTZ R6, R33, R13, R6 ;  /* 0x0000000d21067223 */ /* 0x000fe20000010006 */
[----:B------:R-:W-:Y:S01]  /*32e0*/  FFMA.FTZ R4, R14, R4, R3 ;  /* 0x000000040e047223 */ /* 0x000fe20000010003 */
[----:B------:R-:W-:-:S02]  /*32f0*/  HADD2.F32 R3, -RZ, R16.H0_H0 ;  /* 0x20000010ff037230 */ /* 0x000fc40000004100 */
[-C--:B------:R-:W-:Y:S01]  /*3300*/  FFMA.FTZ R12, R5, R13.reuse, R12 ;  /* 0x0000000d050c7223 */ /* 0x080fe2000001000c */
[--C-:B------:R-:W-:Y:S02]  /*3310*/  HADD2.F32 R5, -RZ, R0.reuse.H1_H1 ;  /* 0x30000000ff057230 */ /* 0x100fe40000004100 */
[----:B------:R-:W-:Y:S01]  /*3320*/  FFMA.FTZ R4, R35, R13, R4 ;  /* 0x0000000d23047223 */ /* 0x000fe20000010004 */
[----:B------:R-:W-:Y:S02]  /*3330*/  HADD2.F32 R15, -RZ, R0.H0_H0 ;  /* 0x20000000ff0f7230 */ /* 0x000fe40000004100 */
        /* <DEDUP_REMOVED lines=13> */
.L_x_2520:
        /* <DEDUP_REMOVED lines=11> */
[----:B------:R-:W-:Y:S02]  /*34c0*/  IADD3 R4, PT, PT, R4, -0x80, RZ ;  /* 0xffffff8004047810 */ /* 0x000fe40007ffe0ff */
[----:B------:R-:W-:Y:S01]  /*34d0*/  LOP3.LUT R5, R15, 0xff, RZ, 0xc0, !PT ;  /* 0x000000ff0f057812 */ /* 0x000fe200078ec0ff */
[----:B------:R2:W4:Y:S01]  /*34e0*/  I2F.F16 R32, R3 ;  /* 0x0000000300207306 */ /* 0x0005220000200c00 */
[--C-:B0-----:R-:W-:Y:S02]  /*34f0*/  SHF.R.U32.HI R2, RZ, 0x8, R12.reuse ;  /* 0x00000008ff027819 */ /* 0x101fe4000001160c */
[----:B------:R-:W-:Y:S02]  /*3500*/  SHF.R.U32.HI R12, RZ, 0x10, R12 ;  /* 0x00000010ff0c7819 */ /* 0x000fe4000001160c */
[----:B------:R-:W-:-:S02]  /*3510*/  LOP3.LUT R2, R2, 0xff, RZ, 0xc0, !PT ;  /* 0x000000ff02027812 */ /* 0x000fc400078ec0ff */
[----:B------:R-:W-:Y:S01]  /*3520*/  LEA.HI R19, R13, 0xffffff80, RZ, 0x8 ;  /* 0xffffff800d137811 */ /* 0x000fe200078f40ff */
[----:B------:R0:W1:Y:S01]  /*3530*/  I2F.F16 R28, R4 ;  /* 0x00000004001c7306 */ /* 0x0000620000200c00 */
[----:B--2---:R-:W-:Y:S02]  /*3540*/  LOP3.LUT R3, R12, 0xff, RZ, 0xc0, !PT ;  /* 0x000000ff0c037812 */ /* 0x004fe400078ec0ff */
[----:B------:R-:W-:Y:S02]  /*3550*/  IADD3 R2, PT, PT, R2, -0x80, RZ ;  /* 0xffffff8002027810 */ /* 0x000fe40007ffe0ff */
[----:B------:R-:W-:Y:S02]  /*3560*/  IADD3 R3, PT, PT, R3, -0x80, RZ ;  /* 0xffffff8003037810 */ /* 0x000fe40007ffe0ff */
[----:B------:R-:W-:Y:S01]  /*3570*/  IADD3 R5, PT, PT, R5, -0x80, RZ ;  /* 0xffffff8005057810 */ /* 0x000fe20007ffe0ff */
[----:B------:R2:W1:Y:S01]  /*3580*/  I2F.F16 R12, R2 ;  /* 0x00000002000c7306 */ /* 0x0004620000200c00 */
[----:B0-----:R-:W-:-:S02]  /*3590*/  SHF.R.U32.HI R4, RZ, 0x8, R13 ;  /* 0x00000008ff047819 */ /* 0x001fc4000001160d */
[----:B------:R-:W-:Y:S02]  /*35a0*/  SHF.R.U32.HI R13, RZ, 0x10, R13 ;  /* 0x00000010ff0d7819 */ /* 0x000fe4000001160d */
[----:B------:R-:W-:Y:S02]  /*35b0*/  LOP3.LUT R4, R4, 0xff, RZ, 0xc0, !PT ;  /* 0x000000ff04047812 */ /* 0x000fe400078ec0ff */
[----:B------:R-:W-:Y:S01]  /*35c0*/  SHF.R.U32.HI R6, RZ, 0x8, R14 ;  /* 0x00000008ff067819 */ /* 0x000fe2000001160e */
[----:B------:R0:W1:Y:S01]  /*35d0*/  I2F.F16 R36, R3 ;  /* 0x0000000300247306 */ /* 0x0000620000200c00 */
[----:B--2---:R-:W-:Y:S02]  /*35e0*/  SHF.R.U32.HI R2, RZ, 0x8, R15 ;  /* 0x00000008ff027819 */ /* 0x004fe4000001160f */
[----:B------:R-:W-:Y:S02]  /*35f0*/  IADD3 R4, PT, PT, R4, -0x80, RZ ;  /* 0xffffff8004047810 */ /* 0x000fe40007ffe0ff */
[----:B------:R-:W-:-:S02]  /*3600*/  LOP3.LUT R2, R2, 0xff, RZ, 0xc0, !PT ;  /* 0x000000ff02027812 */ /* 0x000fc400078ec0ff */
[----:B---3--:R-:W-:Y:S01]  /*3610*/  LEA.HI R31, R20, 0xffffff80, RZ, 0x8 ;  /* 0xffffff80141f7811 */ /* 0x008fe200078f40ff */
[----:B------:R2:W3:Y:S01]  /*3620*/  I2F.F16 R30, R5 ;  /* 0x00000005001e7306 */ /* 0x0004e20000200c00 */
[----:B0-----:R-:W-:Y:S02]  /*3630*/  LOP3.LUT R3, R21, 0xff, RZ, 0xc0, !PT ;  /* 0x000000ff15037812 */ /* 0x001fe400078ec0ff */
[----:B------:R-:W-:Y:S02]  /*3640*/  IADD3 R53, PT, PT, R2, -0x80, RZ ;  /* 0xffffff8002357810 */ /* 0x000fe40007ffe0ff */
[----:B------:R-:W-:Y:S02]  /*3650*/  IADD3 R56, PT, PT, R3, -0x80, RZ ;  /* 0xffffff8003387810 */ /* 0x000fe40007ffe0ff */
[----:B------:R-:W-:Y:S01]  /*3660*/  LOP3.LUT R3, R22, 0xff, RZ, 0xc0, !PT ;  /* 0x000000ff16037812 */ /* 0x000fe200078ec0ff */
[----:B------:R-:W0:Y:S01]  /*3670*/  I2F.F16 R17, R17 ;  /* 0x0000001100117306 */ /* 0x000e220000200c00 */
[----:B--2---:R-:W-:-:S02]  /*3680*/  LOP3.LUT R5, R13, 0xff, RZ, 0xc0, !PT ;  /* 0x000000ff0d057812 */ /* 0x004fc400078ec0ff */
[----:B------:R-:W-:Y:S02]  /*3690*/  IADD3 R57, PT, PT, R3, -0x80, RZ ;  /* 0xffffff8003397810 */ /* 0x000fe40007ffe0ff */
[----:B------:R-:W-:Y:S02]  /*36a0*/  LOP3.LUT R2, R20, 0xff, RZ, 0xc0, !PT ;  /* 0x000000ff14027812 */ /* 0x000fe400078ec0ff */
[----:B------:R-:W-:Y:S01]  /*36b0*/  SHF.R.U32.HI R3, RZ, 0x8, R20 ;  /* 0x00000008ff037819 */ /* 0x000fe20000011614 */
[----:B------:R2:W0:Y:S01]  /*36c0*/  I2F.F16 R13, R4 ;  /* 0x00000004000d7306 */ /* 0x0004220000200c00 */
[----:B------:R-:W-:Y:S02]  /*36d0*/  LOP3.LUT R6, R6, 0xff, RZ, 0xc0, !PT ;  /* 0x000000ff06067812 */ /* 0x000fe400078ec0ff */
[----:B------:R-:W-:Y:S02]  /*36e0*/  IADD3 R2, PT, PT, R2, -0x80, RZ ;  /* 0xffffff8002027810 */ /* 0x000fe40007ffe0ff */
[----:B------:R-:W-:-:S02]  /*36f0*/  LOP3.LUT R3, R3, 0xff, RZ, 0xc0, !PT ;  /* 0x000000ff03037812 */ /* 0x000fc400078ec0ff */
[----:B------:R-:W-:Y:S01]  /*3700*/  SHF.R.U32.HI R20, RZ, 0x10, R20 ;  /* 0x00000010ff147819 */ /* 0x000fe20000011614 */
[----:B------:R5:W0:Y:S01]  /*3710*/  I2F.F16 R55, R2 ;  /* 0x0000000200377306 */ /* 0x000a220000200c00 */
[----:B--2---:R-:W-:Y:S02]  /*3720*/  LOP3.LUT R4, R23, 0xff, RZ, 0xc0, !PT ;  /* 0x000000ff17047812 */ /* 0x004fe400078ec0ff */
[----:B------:R-:W-:Y:S02]  /*3730*/  IADD3 R6, PT, PT, R6, -0x80, RZ ;  /* 0xffffff8006067810 */ /* 0x000fe40007ffe0ff */
[----:B------:R-:W-:Y:S02]  /*3740*/  IADD3 R58, PT, PT, R4, -0x80, RZ ;  /* 0xffffff80043a7810 */ /* 0x000fe40007ffe0ff */
[----:B------:R-:W-:Y:S01]  /*3750*/  SHF.R.U32.HI R4, RZ, 0x8, R21 ;  /* 0x00000008ff047819 */ /* 0x000fe20000011615 */
[----:B------:R2:W0:Y:S01]  /*3760*/  I2F.F16 R38, R6 ;  /* 0x0000000600267306 */ /* 0x0004220000200c00 */
[----:B------:R-:W-:-:S02]  /*3770*/  IADD3 R3, PT, PT, R3, -0x80, RZ ;  /* 0xffffff8003037810 */ /* 0x000fc40007ffe0ff */
[----:B-----5:R-:W-:Y:S02]  /*3780*/  LOP3.LUT R2, R20, 0xff, RZ, 0xc0, !PT ;  /* 0x000000ff14027812 */ /* 0x020fe400078ec0ff */
[----:B------:R-:W-:Y:S02]  /*3790*/  LOP3.LUT R4, R4, 0xff, RZ, 0xc0, !PT ;  /* 0x000000ff04047812 */ /* 0x000fe400078ec0ff */
        /* <DEDUP_REMOVED lines=11> */
[----:B------:R-:W0:Y:S01]  /*3850*/  I2F.F16 R19, R19 ;  /* 0x0000001300137306 */ /* 0x000e220000200c00 */
[----:B--2---:R-:W-:-:S02]  /*3860*/  SHF.R.U32.HI R6, RZ, 0x8, R22 ;  /* 0x00000008ff067819 */ /* 0x004fc40000011616 */
        /* <DEDUP_REMOVED lines=27> */
[----:B------:R0:W0:Y:S08]  /*3a20*/  I2F.F16 R52, R14 ;  /* 0x0000000e00347306 */ /* 0x0000300000200c00 */
[----:B------:R-:W0:Y:S08]  /*3a30*/  I2F.F16 R53, R53 ;  /* 0x0000003500357306 */ /* 0x000e300000200c00 */
[----:B------:R0:W0:Y:S08]  /*3a40*/  I2F.F16 R54, R15 ;  /* 0x0000000f00367306 */ /* 0x0000300000200c00 */
        /* <DEDUP_REMOVED lines=99> */
.L_x_2522:
        /* <DEDUP_REMOVED lines=94> */
.L_x_2524:
        /* <DEDUP_REMOVED lines=27> */
[----:B------:R-:W-:-:S02]  /*4810*/  HADD2.F32 R3, -RZ, R36.H0_H0 ;  /* 0x20000024ff037230 */ /* 0x000fc40000004100 */
[-C--:B------:R-:W-:Y:S01]  /*4820*/  FFMA.FTZ R12, R13, R63.reuse, R12 ;  /* 0x0000003f0d0c7223 */ /* 0x080fe2000001000c */
[----:B------:R-:W-:Y:S02]  /*4830*/  HADD2.F32 R13, -RZ, R38.H0_H0 ;  /* 0x20000026ff0d7230 */ /* 0x000fe40000004100 */
[-C--:B------:R-:W-:Y:S01]  /*4840*/  FFMA.FTZ R2, R2, R6.reuse, RZ ;  /* 0x0000000602027223 */ /* 0x080fe200000100ff */
[----:B------:R-:W-:Y:S01]  /*4850*/  FFMA.FTZ R6, R5, R6, RZ ;  /* 0x0000000605067223 */ /* 0x000fe200000100ff */
        /* <DEDUP_REMOVED lines=14> */
[----:B-1----:R-:W-:-:S02]  /*4940*/  HADD2.F32 R2, -RZ, R14.H0_H0 ;  /* 0x2000000eff027230 */ /* 0x002fc40000004100 */
        /* <DEDUP_REMOVED lines=22> */
[-C--:B------:R-:W-:Y:S01]  /*4ab0*/  FFMA.FTZ R6, R60, R4.reuse, R5 ;  /* 0x000000043c067223 */ /* 0x080fe20000010005 */
[----:B------:R-:W-:Y:S01]  /*4ac0*/  FFMA.FTZ R4, R62, R4, R65 ;  /* 0x000000043e047223 */ /* 0x000fe20000010041 */
[----:B------:R-:W-:Y:S02]  /*4ad0*/  HADD2.F32 R5, -RZ, R0.H1_H1 ;  /* 0x30000000ff057230 */ /* 0x000fe40000004100 */
[----:B------:R-:W-:Y:S01]  /*4ae0*/  FFMA.FTZ R12, R3, R15, R12 ;  /* 0x0000000f030c7223 */ /* 0x000fe2000001000c */
[----:B------:R-:W-:-:S02]  /*4af0*/  HADD2.F32 R3, -RZ, R16.H0_H0 ;  /* 0x20000010ff037230 */ /* 0x000fc40000004100 */
[-C--:B------:R-:W-:Y:S01]  /*4b00*/  FFMA.FTZ R2, R31, R15.reuse, R2 ;  /* 0x0000000f1f027223 */ /* 0x080fe20000010002 */
[-C--:B------:R-:W-:Y:S01]  /*4b10*/  FFMA.FTZ R6, R33, R15.reuse, R6 ;  /* 0x0000000f21067223 */ /* 0x080fe20000010006 */
[----:B------:R-:W-:Y:S02]  /*4b20*/  HADD2.F32 R13, -RZ, R0.H0_H0 ;  /* 0x20000000ff0d7230 */ /* 0x000fe40000004100 */
        /* <DEDUP_REMOVED lines=14> */
.L_x_2523:
        /* <DEDUP_REMOVED lines=199> */
.L_x_2525:
        /* <DEDUP_REMOVED lines=94> */
.L_x_2527:
        /* <DEDUP_REMOVED lines=91> */
.L_x_2526:
        /* <DEDUP_REMOVED lines=199> */
.L_x_2528:
        /* <DEDUP_REMOVED lines=94> */
.L_x_2530:
        /* <DEDUP_REMOVED lines=91> */
.L_x_2529:
        /* <DEDUP_REMOVED lines=8> */
.L_x_2518:
        /* <DEDUP_REMOVED lines=9> */
.L_x_2545:
        /* <DEDUP_REMOVED lines=13> */
[C---:B------:R-:W-:Y:S02]  /*7df0*/  LOP3.LUT R8, R22.reuse, 0xf000f, RZ, 0xc0, !PT ;  /* 0x000f000f16087812 */ /* 0x040fe400078ec0ff */
[----:B0-----:R-:W-:Y:S02]  /*7e00*/  LOP3.LUT R13, R22, 0xf000f0, RZ, 0xc0, !PT ;  /* 0x00f000f0160d7812 */ /* 0x001fe400078ec0ff */
[----:B------:R-:W-:Y:S02]  /*7e10*/  LOP3.LUT R15, R23, 0xf000f, RZ, 0xc0, !PT ;  /* 0x000f000f170f7812 */ /* 0x000fe400078ec0ff */
[----:B------:R-:W-:Y:S02]  /*7e20*/  SHF.R.U32.HI R21, RZ, 0x8, R21 ;  /* 0x00000008ff157819 */ /* 0x000fe40000011615 */
        /* <DEDUP_REMOVED lines=8> */
[----:B------:R-:W-:Y:S02]  /*7eb0*/  SHF.R.U32.HI R26, RZ, 0x8, R23 ;  /* 0x00000008ff1a7819 */ /* 0x000fe40000011617 */
        /* <DEDUP_REMOVED lines=132> */
.L_x_2533:
        /* <DEDUP_REMOVED lines=97> */
.L_x_2535:
        /* <DEDUP_REMOVED lines=91> */
.L_x_2534:
        /* <DEDUP_REMOVED lines=12> */
[----:B------:R-:W-:Y:S02]  /*9380*/  LOP3.LUT R27, R23, 0xf000f0, RZ, 0xc0, !PT ;  /* 0x00f000f0171b7812 */ /* 0x000fe400078ec0ff */
[----:B------:R-:W-:-:S02]  /*9390*/  SHF.R.U32.HI R28, RZ, 0x8, R23 ;  /* 0x00000008ff1c7819 */ /* 0x000fc40000011617 */
        /* <DEDUP_REMOVED lines=132> */
.L_x_2536:
        /* <DEDUP_REMOVED lines=94> */
.L_x_2538:
        /* <DEDUP_REMOVED lines=91> */
.L_x_2537:
        /* <DEDUP_REMOVED lines=145> */
.L_x_2539:
        /* <DEDUP_REMOVED lines=94> */
.L_x_2541:
        /* <DEDUP_REMOVED lines=91> */
.L_x_2540:
[----:B------:R-:W-:-:S05]  /*bc10*/  IMAD.WIDE R18, R47, 0x4, R18 ;  /* 0x000000042f127825 */ /* 0x000fca00078e0212 */
[----:B------:R-:W2:Y:S02]  /*bc20*/  LDG.E.128.CONSTANT R20, desc[UR6][R18.64] ;  /* 0x0000000612147981 */ /* 0x000ea4000c1e9d00 */
[C---:B--2---:R-:W-:Y:S02]  /*bc30*/  LOP3.LUT R5, R21.reuse, 0xf000f, RZ, 0xc0, !PT ;  /* 0x000f000f15057812 */ /* 0x044fe400078ec0ff */
[----:B------:R-:W-:Y:S02]  /*bc40*/  LOP3.LUT R4, R21, 0xf000f0, RZ, 0xc0, !PT ;  /* 0x00f000f015047812 */ /* 0x000fe400078ec0ff */
[----:B------:R-:W-:Y:S02]  /*bc50*/  LOP3.LUT R6, R22, 0xf000f0, RZ, 0xc0, !PT ;  /* 0x00f000f016067812 */ /* 0x000fe400078ec0ff */
[C---:B------:R-:W-:Y:S02]  /*bc60*/  LOP3.LUT R2, R20.reuse, 0xf000f, RZ, 0xc0, !PT ;  /* 0x000f000f14027812 */ /* 0x040fe400078ec0ff */
[----:B------:R-:W-:-:S02]  /*bc70*/  LOP3.LUT R3, R20, 0xf000f0, RZ, 0xc0, !PT ;  /* 0x00f000f014037812 */ /* 0x000fc400078ec0ff */
[----:B------:R-:W-:Y:S02]  /*bc80*/  SHF.R.U32.HI R21, RZ, 0x8, R21 ;  /* 0x00000008ff157819 */ /* 0x000fe40000011615 */
[----:B------:R-:W-:Y:S02]  /*bc90*/  LOP3.LUT R13, R23, 0xf000f0, RZ, 0xc0, !PT ;  /* 0x00f000f0170d7812 */ /* 0x000fe400078ec0ff */
[----:B------:R-:W-:Y:S02]  /*bca0*/  SHF.R.U32.HI R20, RZ, 0x8, R20 ;  /* 0x00000008ff147819 */ /* 0x000fe40000011614 */
[----:B------:R-:W-:Y:S02]  /*bcb0*/  SHF.R.U32.HI R28, RZ, 0x8, R22 ;  /* 0x00000008ff1c7819 */ /* 0x000fe40000011616 */
[----:B------:R-:W-:Y:S02]  /*bcc0*/  SHF.R.U32.HI R30, RZ, 0x8, R23 ;  /* 0x00000008ff1e7819 */ /* 0x000fe40000011617 */
        /* <DEDUP_REMOVED lines=133> */
.L_x_2542:
        /* <DEDUP_REMOVED lines=94> */
.L_x_2544:
        /* <DEDUP_REMOVED lines=91> */
.L_x_2543:
        /* <DEDUP_REMOVED lines=8> */
.L_x_2532:
        /* <DEDUP_REMOVED lines=11> */
.L_x_2550:
        /* <DEDUP_REMOVED lines=325> */
.L_x_2547:
        /* <DEDUP_REMOVED lines=84> */
.L_x_2549:
        /* <DEDUP_REMOVED lines=79> */
.L_x_2548:
[----:B------:R-:W-:Y:S01]  /*f060*/  IADD3 R49, PT, PT, R49, 0x20, RZ ;  /* 0x0000002031317810 */ /* 0x000fe20007ffe0ff */
[----:B------:R-:W-:Y:S01]  /*f070*/  UIADD3 UR4, UPT, UPT, UR4, 0x40, URZ ;  /* 0x0000004004047890 */ /* 0x000fe2000fffe0ff */
[----:B------:R-:W-:Y:S01]  /*f080*/  IADD3 R38, P2, PT, R38, 0x80, RZ ;  /* 0x0000008026267810 */ /* 0x000fe20007f5e0ff */
[----:B------:R-:W-:Y:S01]  /*f090*/  IMAD.WIDE R18, R47, 0x4, R2 ;  /* 0x000000042f127825 */ /* 0x000fe200078e0202 */
[----:B------:R-:W-:Y:S02]  /*f0a0*/  ISETP.GE.AND P1, PT, R49, R39, PT ;  /* 0x000000273100720c */ /* 0x000fe40003f26270 */
[----:B------:R-:W-:-:S11]  /*f0b0*/  IADD3.X R37, PT, PT, RZ, R37, RZ, P2, !PT ;  /* 0x00000025ff257210 */ /* 0x000fd600017fe4ff */
[----:B------:R-:W-:Y:S05]  /*f0c0*/  @!P1 BRA `(.L_x_2550) ;  /* 0xffffffe000449947 */ /* 0x000fea000383ffff */
.L_x_2546:
        /* <DEDUP_REMOVED lines=19> */
.L_x_2554:
[----:B------:R-:W0:Y:S02]  /*f200*/  LDS R2, [R6] ;  /* 0x0000000006027984 */ /* 0x000e240000000800 */
[----:B0-----:R-:W-:-:S05]  /*f210*/  HADD2 R3, R2, R46 ;  /* 0x0000002e02037230 */ /* 0x001fca0000000000 */
[----:B------:R-:W0:Y:S02]  /*f220*/  ATOMS.CAST.SPIN P1, [R6], R2, R3 ;  /* 0x000000020600758d */ /* 0x000e240001820003 */
[----:B0-----:R-:W-:Y:S05]  /*f230*/  @!P1 BRA `(.L_x_2554) ;  /* 0xfffffffc00f09947 */ /* 0x001fea000383ffff */
[----:B------:R-:W-:Y:S05]  /*f240*/  BRA `(.L_x_2552) ;  /* 0x00000000000c7947 */ /* 0x000fea0003800000 */
.L_x_2553:
[----:B------:R-:W2:Y:S02]  /*f250*/  LD.E R2, desc[UR6][R4.64] ;  /* 0x0000000604027980 */ /* 0x000ea4000c101900 */
[----:B--2---:R-:W-:-:S05]  /*f260*/  IADD3 R3, PT, PT, R46, R2, RZ ;  /* 0x000000022e037210 */ /* 0x004fca0007ffe0ff */
[----:B------:R0:W-:Y:S02]  /*f270*/  ST.E desc[UR6][R4.64], R3 ;  /* 0x0000000304007985 */ /* 0x0001e4000c101906 */
.L_x_2552:
[----:B------:R-:W-:Y:S05]  /*f280*/  BSYNC.RECONVERGENT B0 ;  /* 0x0000000000007941 */ /* 0x000fea0003800200 */
.L_x_2551:
[----:B------:R1:W-:Y:S01]  /*f290*/  ATOM.E.ADD.F16x2.RN.STRONG.GPU P1, RZ, desc[UR6][R4.64+0x4], R45 ;  /* 0x8000042d04ff79a2 */ /* 0x0003e2000c12e106 */
[----:B------:R-:W-:Y:S04]  /*f2a0*/  BSSY.RECONVERGENT B0, `(.L_x_2555) ;  /* 0x000000e000007945 */ /* 0x000fe80003800200 */
[----:B-1----:R-:W-:Y:S05]  /*f2b0*/  @P1 BRA `(.L_x_2556) ;  /* 0x0000000000301947 */ /* 0x002fea0003800000 */
[----:B------:R-:W1:Y:S02]  /*f2c0*/  QSPC.E.S P1, RZ, [R4+0x4] ;  /* 0x0000040004ff73aa */ /* 0x000e640000020500 */
[----:B-1----:R-:W-:Y:S05]  /*f2d0*/  @!P1 BRA `(.L_x_2557) ;  /* 0x00000000001c9947 */ /* 0x002fea0003800000 */
[----:B------:R-:W-:-:S04]  /*f2e0*/  MOV R2, R4 ;  /* 0x0000000400027202 */ /* 0x000fc80000000f00 */
[----:B------:R-:W-:-:S07]  /*f2f0*/  MOV R6, R2 ;  /* 0x0000000200067202 */ /* 0x000fce0000000f00 */
.L_x_2558:
[----:B------:R-:W0:Y:S02]  /*f300*/  LDS R2, [R6+0x4] ;  /* 0x0000040006027984 */ /* 0x000e240000000800 */
[----:B0-----:R-:W-:-:S05]  /*f310*/  HFMA2 R3, R2, 1, 1, R45 ;  /* 0x3c003c0002037831 */ /* 0x001fca000000002d */
[----:B------:R-:W0:Y:S02]  /*f320*/  ATOMS.CAST.SPIN P1, [R6+0x4], R2, R3 ;  /* 0x000004020600758d */ /* 0x000e240001820003 */
[----:B0-----:R-:W-:Y:S05]  /*f330*/  @!P1 BRA `(.L_x_2558) ;  /* 0xfffffffc00f09947 */ /* 0x001fea000383ffff */
[----:B------:R-:W-:Y:S05]  /*f340*/  BRA `(.L_x_2556) ;  /* 0x00000000000c7947 */ /* 0x000fea0003800000 */
.L_x_2557:
[----:B------:R-:W0:Y:S02]  /*f350*/  LD.E R2, desc[UR6][R4.64+0x4] ;  /* 0x0000040604027980 */ /* 0x000e24000c101900 */
[----:B0-----:R-:W-:-:S05]  /*f360*/  IADD3 R3, PT, PT, R45, R2, RZ ;  /* 0x000000022d037210 */ /* 0x001fca0007ffe0ff */
[----:B------:R1:W-:Y:S02]  /*f370*/  ST.E desc[UR6][R4.64+0x4], R3 ;  /* 0x0000040304007985 */ /* 0x0003e4000c101906 */
.L_x_2556:
[----:B------:R-:W-:Y:S05]  /*f380*/  BSYNC.RECONVERGENT B0 ;  /* 0x0000000000007941 */ /* 0x000fea0003800200 */
.L_x_2555:
        /* <DEDUP_REMOVED lines=9> */
.L_x_2562:
[----:B------:R-:W0:Y:S02]  /*f420*/  LDS R2, [R6] ;  /* 0x0000000006027984 */ /* 0x000e240000000800 */
[----:B0-----:R-:W-:-:S05]  /*f430*/  HADD2 R3, R2, R44 ;  /* 0x0000002c02037230 */ /* 0x001fca0000000000 */
[----:B------:R-:W0:Y:S02]  /*f440*/  ATOMS.CAST.SPIN P0, [R6], R2, R3 ;  /* 0x000000020600758d */ /* 0x000e240001800003 */
[----:B0-----:R-:W-:Y:S05]  /*f450*/  @!P0 BRA `(.L_x_2562) ;  /* 0xfffffffc00f08947 */ /* 0x001fea000383ffff */
[----:B------:R-:W-:Y:S05]  /*f460*/  BRA `(.L_x_2560) ;  /* 0x00000000000c7947 */ /* 0x000fea0003800000 */
.L_x_2561:
[----:B------:R-:W2:Y:S02]  /*f470*/  LD.E R2, desc[UR6][R4.64] ;  /* 0x0000000604027980 */ /* 0x000ea4000c101900 */
[----:B--2---:R-:W-:-:S05]  /*f480*/  IADD3 R3, PT, PT, R44, R2, RZ ;  /* 0x000000022c037210 */ /* 0x004fca0007ffe0ff */
[----:B------:R0:W-:Y:S02]  /*f490*/  ST.E desc[UR6][R4.64], R3 ;  /* 0x0000000304007985 */ /* 0x0001e4000c101906 */
.L_x_2560:
[----:B------:R-:W-:Y:S05]  /*f4a0*/  BSYNC.RECONVERGENT B0 ;  /* 0x0000000000007941 */ /* 0x000fea0003800200 */
.L_x_2559:
[----:B------:R1:W-:Y:S01]  /*f4b0*/  ATOM.E.ADD.F16x2.RN.STRONG.GPU P0, RZ, desc[UR6][R4.64+0x4], R43 ;  /* 0x8000042b04ff79a2 */ /* 0x0003e2000c10e106 */
[----:B------:R-:W-:Y:S04]  /*f4c0*/  BSSY.RECONVERGENT B0, `(.L_x_2563) ;  /* 0x000000e000007945 */ /* 0x000fe80003800200 */
[----:B-1----:R-:W-:Y:S05]  /*f4d0*/  @P0 BRA `(.L_x_2564) ;  /* 0x0000000000300947 */ /* 0x002fea0003800000 */
[----:B------:R-:W1:Y:S02]  /*f4e0*/  QSPC.E.S P0, RZ, [R4+0x4] ;  /* 0x0000040004ff73aa */ /* 0x000e640000000500 */
[----:B-1----:R-:W-:Y:S05]  /*f4f0*/  @!P0 BRA `(.L_x_2565) ;  /* 0x00000000001c8947 */ /* 0x002fea0003800000 */
[----:B------:R-:W-:-:S04]  /*f500*/  MOV R2, R4 ;  /* 0x0000000400027202 */ /* 0x000fc80000000f00 */
[----:B------:R-:W-:-:S07]  /*f510*/  MOV R6, R2 ;  /* 0x0000000200067202 */ /* 0x000fce0000000f00 */
.L_x_2566:
[----:B------:R-:W0:Y:S02]  /*f520*/  LDS R2, [R6+0x4] ;  /* 0x0000040006027984 */ /* 0x000e240000000800 */
[----:B0-----:R-:W-:-:S05]  /*f530*/  HFMA2 R3, R2, 1, 1, R43 ;  /* 0x3c003c0002037831 */ /* 0x001fca000000002b */
[----:B------:R-:W0:Y:S02]  /*f540*/  ATOMS.CAST.SPIN P0, [R6+0x4], R2, R3 ;  /* 0x000004020600758d */ /* 0x000e240001800003 */
[----:B0-----:R-:W-:Y:S05]  /*f550*/  @!P0 BRA `(.L_x_2566) ;  /* 0xfffffffc00f08947 */ /* 0x001fea000383ffff */
[----:B------:R-:W-:Y:S05]  /*f560*/  BRA `(.L_x_2564) ;  /* 0x00000000000c7947 */ /* 0x000fea0003800000 */
.L_x_2565:
[----:B------:R-:W0:Y:S02]  /*f570*/  LD.E R2, desc[UR6][R4.64+0x4] ;  /* 0x0000040604027980 */ /* 0x000e24000c101900 */
[----:B0-----:R-:W-:-:S05]  /*f580*/  IADD3 R3, PT, PT, R43, R2, RZ ;  /* 0x000000022b037210 */ /* 0x001fca0007ffe0ff */
[----:B------:R1:W-:Y:S02]  /*f590*/  ST.E desc[UR6][R4.64+0x4], R3 ;  /* 0x0000040304007985 */ /* 0x0003e4000c101906 */
.L_x_2564:
[----:B------:R-:W-:Y:S05]  /*f5a0*/  BSYNC.RECONVERGENT B0 ;  /* 0x0000000000007941 */ /* 0x000fea0003800200 */
.L_x_2563:
        /* <DEDUP_REMOVED lines=10> */
.L_x_2570:
[----:B------:R-:W0:Y:S02]  /*f650*/  LDS R2, [R0] ;  /* 0x0000000000027984 */ /* 0x000e240000000800 */
[----:B0-----:R-:W-:-:S05]  /*f660*/  HADD2 R3, R2, R42 ;  /* 0x0000002a02037230 */ /* 0x001fca0000000000 */
[----:B------:R-:W0:Y:S02]  /*f670*/  ATOMS.CAST.SPIN P0, [R0], R2, R3 ;  /* 0x000000020000758d */ /* 0x000e240001800003 */
[----:B0-----:R-:W-:Y:S05]  /*f680*/  @!P0 BRA `(.L_x_2570) ;  /* 0xfffffffc00f08947 */ /* 0x001fea000383ffff */
[----:B------:R-:W-:Y:S05]  /*f690*/  BRA `(.L_x_2568) ;  /* 0x00000000000c7947 */ /* 0x000fea0003800000 */
.L_x_2569:
[----:B------:R-:W2:Y:S02]  /*f6a0*/  LD.E R0, desc[UR6][R4.64] ;  /* 0x0000000604007980 */ /* 0x000ea4000c101900 */
[----:B--2---:R-:W-:-:S05]  /*f6b0*/  IADD3 R3, PT, PT, R42, R0, RZ ;  /* 0x000000002a037210 */ /* 0x004fca0007ffe0ff */
[----:B------:R0:W-:Y:S02]  /*f6c0*/  ST.E desc[UR6][R4.64], R3 ;  /* 0x0000000304007985 */ /* 0x0001e4000c101906 */
.L_x_2568:
[----:B------:R-:W-:Y:S05]  /*f6d0*/  BSYNC.RECONVERGENT B0 ;  /* 0x0000000000007941 */ /* 0x000fea0003800200 */
.L_x_2567:
[----:B------:R1:W-:Y:S02]  /*f6e0*/  ATOM.E.ADD.F16x2.RN.STRONG.GPU P0, RZ, desc[UR6][R4.64+0x4], R41 ;  /* 0x8000042904ff79a2 */ /* 0x0003e4000c10e106 */
[----:B-1----:R-:W-:Y:S05]  /*f6f0*/  @P0 EXIT ;  /* 0x000000000000094d */ /* 0x002fea0003800000 */
[----:B------:R-:W1:Y:S02]  /*f700*/  QSPC.E.S P0, RZ, [R4+0x4] ;  /* 0x0000040004ff73aa */ /* 0x000e640000000500 */
[----:B-1----:R-:W-:Y:S05]  /*f710*/  @!P0 BRA `(.L_x_2571) ;  /* 0x00000000001c8947 */ /* 0x002fea0003800000 */
[----:B------:R-:W-:-:S04]  /*f720*/  MOV R2, R4 ;  /* 0x0000000400027202 */ /* 0x000fc80000000f00 */
[----:B------:R-:W-:-:S07]  /*f730*/  MOV R0, R2 ;  /* 0x0000000200007202 */ /* 0x000fce0000000f00 */
.L_x_2572:
[----:B------:R-:W0:Y:S02]  /*f740*/  LDS R2, [R0+0x4] ;  /* 0x0000040000027984 */ /* 0x000e240000000800 */
[----:B0-----:R-:W-:-:S05]  /*f750*/  HFMA2 R3, R2, 1, 1, R41 ;  /* 0x3c003c0002037831 */ /* 0x001fca0000000029 */
[----:B------:R-:W0:Y:S02]  /*f760*/  ATOMS.CAST.SPIN P0, [R0+0x4], R2, R3 ;  /* 0x000004020000758d */ /* 0x000e240001800003 */
[----:B0-----:R-:W-:Y:S05]  /*f770*/  @!P0 BRA `(.L_x_2572) ;  /* 0xfffffffc00f08947 */ /* 0x001fea000383ffff */
[----:B------:R-:W-:Y:S05]  /*f780*/  EXIT ;  /* 0x000000000000794d */ /* 0x000fea0003800000 */
.L_x_2571:
[----:B------:R-:W0:Y:S02]  /*f790*/  LD.E R0, desc[UR6][R4.64+0x4] ;  /* 0x0000040604007980 */ /* 0x000e24000c101900 */
[----:B0-----:R-:W-:-:S05]  /*f7a0*/  IADD3 R3, PT, PT, R41, R0, RZ ;  /* 0x0000000029037210 */ /* 0x001fca0007ffe0ff */
[----:B------:R-:W-:Y:S01]  /*f7b0*/  ST.E desc[UR6][R4.64+0x4], R3 ;  /* 0x0000040304007985 */ /* 0x000fe2000c101906 */
[----:B------:R-:W-:Y:S05]  /*f7c0*/  EXIT ;  /* 0x000000000000794d */ /* 0x000fea0003800000 */
.L_x_2573:
        /* <DEDUP_REMOVED lines=11> */
.L_x_5314:


//--------------------- .text._Z23gemm_half_q_half_kernelILi3ELi20ELb1ELb0ELi64EEvPK6__halfPKjS4_S2_PS0_iiiiPKtS7_iiiiiibS2_i --------------------------
	.section	.text._Z23gemm_half_q_half_kernelILi3ELi20ELb1ELb0ELi64EEvPK6__halfPKjS4_S2_PS0_iiiiPKtS7_iiiiiibS2_i,"ax",@progbits
	.align	128
        .global         _Z23gemm_half_q_half_kernelILi3ELi20ELb1ELb0ELi64EEvPK6__halfPKjS4_S2_PS0_iiiiPKtS7_iiiiiibS2_i
        .type           _Z23gemm_half_q_half_kernelILi3ELi20ELb1ELb0ELi64EEvPK6__halfPKjS4_S2_PS0_iiiiPKtS7_iiiiiibS2_i,@function
        .size           _Z23gemm_half_q_half_kernelILi3ELi20ELb1ELb0ELi64EEvPK6__halfPKjS4_S2_PS0_iiiiPKtS7_iiiiiibS2_i,(.L_x_5315 - _Z23gemm_half_q_half_kernelILi3ELi20ELb1ELb0ELi64EEvPK6__halfPKjS4_S2_PS0_iiiiPKtS7_iiiiiibS2_i)
        .other          _Z23gemm_half_q_half_kernelILi3ELi20ELb1ELb0ELi64EEvPK6__halfPKjS4_S2_PS0_iiiiPKtS7_iiiiiibS2_i,@"STO_CUDA_ENTRY STV_DEFAULT"
_Z23gemm_half_q_half_kernelILi3ELi20ELb1ELb0ELi64EEvPK6__halfPKjS4_S2_PS0_iiiiPKtS7_iiiiiibS2_i:
.text._Z23gemm_half_q_half_kernelILi3ELi20ELb1ELb0ELi64EEvPK6__halfPKjS4_S2_PS0_iiiiPKtS7_iiiiiibS2_i:
[----:B------:R-:W0:Y:S08]  /*0000*/  LDC R1, c[0x0][0x37c] ;  /* 0x0000df00ff017b82 */ /* 0x000e300000000800 */
[----:B------:R-:W1:Y:S01]  /*0010*/  S2UR UR7, SR_CTAID.Y ;  /* 0x00000000000779c3 */ /* 0x000e620000002600 */
[----:B0-----:R-:W-:-:S07]  /*0020*/  IADD3 R1, PT, PT, R1, -0x10, RZ ;  /* 0xfffffff001017810 */ /* 0x001fce0007ffe0ff */
[----:B------:R-:W0:Y:S01]  /*0030*/  LDC R42, c[0x0][0x3a8] ;  /* 0x0000ea00ff2a7b82 */ /* 0x000e220000000800 */
[----:B-1----:R-:W-:-:S06]  /*0040*/  UIMAD UR6, UR7, 0x3, URZ ;  /* 0x00000003070678a4 */ /* 0x002fcc000f8e02ff */
[----:B0-----:R-:W-:-:S05]  /*0050*/  VIADD R42, R42, -UR6 ;  /* 0x800000062a2a7c36 */ /* 0x001fca0008000000 */
        /* <DEDUP_REMOVED lines=25> */
.L_x_2574:
[----:B------:R-:W-:Y:S02]  /*01f0*/  PRMT R3, R3, 0x9910, RZ ;  /* 0x0000991003037816 */ /* 0x000fe400000000ff */
[----:B------:R-:W-:Y:S02]  /*0200*/  SHF.L.U32 R39, R2, 0x6, RZ ;  /* 0x0000000602277819 */ /* 0x000fe400000006ff */
[----:B------:R-:W-:Y:S02]  /*0210*/  ISETP.NE.AND P1, PT, R3, RZ, PT ;  /* 0x000000ff0300720c */ /* 0x000fe40003f25270 */
[----:B------:R-:W-:-:S11]  /*0220*/  VIADDMNMX R37, R39, 0x40, R4, PT ;  /* 0x0000004027257846 */ /* 0x000fd60003800104 */
[----:B------:R-:W-:Y:S05]  /*0230*/  @!P1 EXIT ;  /* 0x000000000000994d */ /* 0x000fea0003800000 */
[----:B------:R-:W-:Y:S01]  /*0240*/  IMAD.IADD R20, R39, 0x1, R0 ;  /* 0x0000000127147824 */ /* 0x000fe200078e0200 */
[----:B------:R-:W-:Y:S01]  /*0250*/  SHF.L.U32 R3, R10, 0x8, RZ ;  /* 0x000000080a037819 */ /* 0x000fe200000006ff */
[----:B------:R-:W-:Y:S01]  /*0260*/  BSSY.RECONVERGENT B0, `(.L_x_2575) ;  /* 0x00000b6000007945 */ /* 0x000fe20003800200 */
[----:B------:R-:W-:Y:S02]  /*0270*/  VIMNMX.U32 R5, PT, PT, R42, 0x3, PT ;  /* 0x000000032a057848 */ /* 0x000fe40003fe0000 */
[----:B------:R-:W-:Y:S01]  /*0280*/  ISETP.GE.AND P1, PT, R20, R37, PT ;  /* 0x000000251400720c */ /* 0x000fe20003f26270 */
[----:B------:R-:W-:-:S12]  /*0290*/  IMAD R38, R0, 0x4, R3 ;  /* 0x0000000400267824 */ /* 0x000fd800078e0203 */
        /* <DEDUP_REMOVED lines=10> */
[----:B------:R-:W-:-:S04]  /*0340*/  IMAD R6, R4, UR7, RZ ;  /* 0x0000000704067c24 */ /* 0x000fc8000f8e02ff */
[----:B------:R-:W-:-:S05]  /*0350*/  IMAD R9, R6, 0x3, RZ ;  /* 0x0000000306097824 */ /* 0x000fca00078e02ff */
        /* <DEDUP_REMOVED lines=9> */
[----:B------:R-:W-:Y:S01]  /*03f0*/  ISETP.GE.AND P1, PT, R15, RZ, PT ;  /* 0x000000ff0f00720c */ /* 0x000fe20003f26270 */
[----:B------:R-:W-:Y:S01]  /*0400*/  IMAD.IADD R17, R9, 0x1, R4 ;  /* 0x0000000109117824 */ /* 0x000fe200078e0204 */
[----:B-1----:R-:W-:-:S11]  /*0410*/  IADD3 R14, PT, PT, R14, 0x80, RZ ;  /* 0x000000800e0e7810 */ /* 0x002fd60007ffe0ff */
[----:B------:R-:W-:Y:S05]  /*0420*/  @P1 BRA `(.L_x_2578) ;  /* 0x0000000000ec1947 */ /* 0x000fea0003800000 */
[----:B------:R-:W-:Y:S02]  /*0430*/  IADD3 R6, PT, PT, RZ, -R15, RZ ;  /* 0x8000000fff067210 */ /* 0x000fe40007ffe0ff */
[----:B------:R-:W-:Y:S02]  /*0440*/  PLOP3.LUT P1, PT, PT, PT, PT, 0x80, 0x8 ;  /* 0x000000000008781c */ /* 0x000fe40003f2f070 */
[----:B------:R-:W-:-:S13]  /*0450*/  ISETP.GT.AND P3, PT, R6, 0x3, PT ;  /* 0x000000030600780c */ /* 0x000fda0003f64270 */
[----:B------:R-:W-:Y:S05]  /*0460*/  @!P3 BRA `(.L_x_2579) ;  /* 0x000000000084b947 */ /* 0x000fea0003800000 */
[----:B------:R-:W-:-:S13]  /*0470*/  PLOP3.LUT P1, PT, PT, PT, PT, 0x8, 0x80 ;  /* 0x000000000080781c */ /* 0x000fda0003f2e170 */
.L_x_2580:
[----:B------:R-:W-:Y:S01]  /*0480*/  IMAD.IADD R9, R17, 0x1, R4 ;  /* 0x0000000111097824 */ /* 0x000fe200078e0204 */
[----:B------:R-:W-:-:S04]  /*0490*/  IADD3 R7, P3, PT, R20, R17, RZ ;  /* 0x0000001114077210 */ /* 0x000fc80007f7e0ff */
[----:B------:R-:W-:Y:S02]  /*04a0*/  IADD3 R11, PT, PT, R9, R4, RZ ;  /* 0x00000004090b7210 */ /* 0x000fe40007ffe0ff */
[----:B------:R-:W-:Y:S02]  /*04b0*/  LEA.HI.X.SX32 R8, R17, RZ, 0x1, P3 ;  /* 0x000000ff11087211 */ /* 0x000fe400018f0eff */
[----:B------:R-:W-:Y:S01]  /*04c0*/  LEA R6, P3, R7, UR4, 0x1 ;  /* 0x0000000407067c11 */ /* 0x000fe2000f8608ff */
[----:B------:R-:W-:Y:S01]  /*04d0*/  IMAD.IADD R17, R11, 0x1, R4 ;  /* 0x000000010b117824 */ /* 0x000fe200078e0204 */
[----:B------:R-:W-:Y:S02]  /*04e0*/  IADD3 R12, P4, PT, R20, R9, RZ ;  /* 0x00000009140c7210 */ /* 0x000fe40007f9e0ff */
[----:B------:R-:W-:Y:S02]  /*04f0*/  LEA.HI.X R7, R7, UR5, R8, 0x1, P3 ;  /* 0x0000000507077c11 */ /* 0x000fe400098f0c08 */
[----:B------:R-:W-:-:S02]  /*0500*/  LEA.HI.X.SX32 R9, R9, RZ, 0x1, P4 ;  /* 0x000000ff09097211 */ /* 0x000fc400020f0eff */
[----:B------:R-:W-:Y:S02]  /*0510*/  LEA R8, P3, R12, UR4, 0x1 ;  /* 0x000000040c087c11 */ /* 0x000fe4000f8608ff */
[C---:B------:R-:W-:Y:S01]  /*0520*/  IADD3 R18, P5, PT, R20.reuse, R11, RZ ;  /* 0x0000000b14127210 */ /* 0x040fe20007fbe0ff */
[----:B------:R-:W2:Y:S01]  /*0530*/  LDG.E.U16.CONSTANT R7, desc[UR8][R6.64] ;  /* 0x0000000806077981 */ /* 0x000ea2000c1e9500 */
[----:B------:R-:W-:Y:S02]  /*0540*/  IADD3 R13, P6, PT, R20, R17, RZ ;  /* 0x00000011140d7210 */ /* 0x000fe40007fde0ff */
[----:B------:R-:W-:Y:S02]  /*0550*/  LEA.HI.X R9, R12, UR5, R9, 0x1, P3 ;  /* 0x000000050c097c11 */ /* 0x000fe400098f0c09 */
[----:B------:R-:W-:Y:S02]  /*0560*/  LEA.HI.X.SX32 R11, R11, RZ, 0x1, P5 ;  /* 0x000000ff0b0b7211 */ /* 0x000fe400028f0eff */
[----:B------:R-:W-:-:S02]  /*0570*/  LEA R10, P4, R18, UR4, 0x1 ;  /* 0x00000004120a7c11 */ /* 0x000fc4000f8808ff */
[----:B------:R-:W-:Y:S01]  /*0580*/  LEA.HI.X.SX32 R16, R17, RZ, 0x1, P6 ;  /* 0x000000ff11107211 */ /* 0x000fe200030f0eff */
[----:B------:R-:W3:Y:S01]  /*0590*/  LDG.E.U16.CONSTANT R9, desc[UR8][R8.64] ;  /* 0x0000000808097981 */ /* 0x000ee2000c1e9500 */
[C---:B------:R-:W-:Y:S02]  /*05a0*/  LEA R12, P3, R13.reuse, UR4, 0x1 ;  /* 0x000000040d0c7c11 */ /* 0x040fe4000f8608ff */
[----:B------:R-:W-:Y:S02]  /*05b0*/  LEA.HI.X R11, R18, UR5, R11, 0x1, P4 ;  /* 0x00000005120b7c11 */ /* 0x000fe4000a0f0c0b */
[----:B------:R-:W-:-:S04]  /*05c0*/  LEA.HI.X R13, R13, UR5, R16, 0x1, P3 ;  /* 0x000000050d0d7c11 */ /* 0x000fc800098f0c10 */
[----:B------:R-:W4:Y:S04]  /*05d0*/  LDG.E.U16.CONSTANT R11, desc[UR8][R10.64] ;  /* 0x000000080a0b7981 */ /* 0x000f28000c1e9500 */
[----:B------:R-:W5:Y:S01]  /*05e0*/  LDG.E.U16.CONSTANT R13, desc[UR8][R12.64] ;  /* 0x000000080c0d7981 */ /* 0x000f62000c1e9500 */
[----:B------:R-:W-:-:S04]  /*05f0*/  IADD3 R15, PT, PT, R15, 0x4, RZ ;  /* 0x000000040f0f7810 */ /* 0x000fc80007ffe0ff */
[----:B------:R-:W-:Y:S01]  /*0600*/  ISETP.GE.AND P3, PT, R15, -0x3, PT ;  /* 0xfffffffd0f00780c */ /* 0x000fe20003f66270 */
[----:B------:R-:W-:Y:S01]  /*0610*/  IMAD.IADD R17, R17, 0x1, R4 ;  /* 0x0000000111117824 */ /* 0x000fe200078e0204 */
[----:B--2---:R-:W-:Y:S04]  /*0620*/  STS.U16 [R14], R7 ;  /* 0x000000070e007388 */ /* 0x004fe80000000400 */
[----:B---3--:R-:W-:Y:S04]  /*0630*/  STS.U16 [R14+0x80], R9 ;  /* 0x000080090e007388 */ /* 0x008fe80000000400 */
[----:B----4-:R-:W-:Y:S04]  /*0640*/  STS.U16 [R14+0x100], R11 ;  /* 0x0001000b0e007388 */ /* 0x010fe80000000400 */
[----:B-----5:R0:W-:Y:S02]  /*0650*/  STS.U16 [R14+0x180], R13 ;  /* 0x0001800d0e007388 */ /* 0x0201e40000000400 */
[----:B0-----:R-:W-:Y:S01]  /*0660*/  IADD3 R14, PT, PT, R14, 0x200, RZ ;  /* 0x000002000e0e7810 */ /* 0x001fe20007ffe0ff */
[----:B------:R-:W-:Y:S06]  /*0670*/  @!P3 BRA `(.L_x_2580) ;  /* 0xfffffffc0080b947 */ /* 0x000fec000383ffff */
.L_x_2579:
[----:B------:R-:W-:-:S05]  /*0680*/  IMAD.MOV R6, RZ, RZ, -R15 ;  /* 0x000000ffff067224 */ /* 0x000fca00078e0a0f */
        /* <DEDUP_REMOVED lines=14> */
[----:B------:R-:W-:Y:S01]  /*0770*/  VIADD R15, R15, 0x2 ;  /* 0x000000020f0f7836 */ /* 0x000fe20000000000 */
[----:B------:R-:W-:Y:S01]  /*0780*/  IADD3 R17, PT, PT, R11, R4, RZ ;  /* 0x000000040b117210 */ /* 0x000fe20007ffe0ff */
[----:B--2---:R-:W-:Y:S04]  /*0790*/  STS.U16 [R14], R7 ;  /* 0x000000070e007388 */ /* 0x004fe80000000400 */
[----:B---3--:R0:W-:Y:S02]  /*07a0*/  STS.U16 [R14+0x80], R9 ;  /* 0x000080090e007388 */ /* 0x0081e40000000400 */
[----:B0-----:R-:W-:-:S07]  /*07b0*/  VIADD R14, R14, 0x100 ;  /* 0x000001000e0e7836 */ /* 0x001fce0000000000 */
.L_x_2581:
[----:B------:R-:W-:-:S13]  /*07c0*/  ISETP.EQ.AND P3, PT, R15, RZ, PT ;  /* 0x000000ff0f00720c */ /* 0x000fda0003f62270 */
[----:B------:R-:W-:Y:S05]  /*07d0*/  @!P1 BRA P3, `(.L_x_2576) ;  /* 0x0000000400789947 */ /* 0x000fea0001800000 */
.L_x_2578:
[----:B------:R-:W-:-:S04]  /*07e0*/  IADD3 R7, P1, PT, R20, R17, RZ ;  /* 0x0000001114077210 */ /* 0x000fc80007f3e0ff */
[----:B------:R-:W-:Y:S02]  /*07f0*/  LEA.HI.X.SX32 R8, R17, RZ, 0x1, P1 ;  /* 0x000000ff11087211 */ /* 0x000fe400008f0eff */
[----:B------:R-:W-:-:S04]  /*0800*/  LEA R6, P1, R7, UR4, 0x1 ;  /* 0x0000000407067c11 */ /* 0x000fc8000f8208ff */
[----:B------:R-:W-:-:S06]  /*0810*/  LEA.HI.X R7, R7, UR5, R8, 0x1, P1 ;  /* 0x0000000507077c11 */ /* 0x000fcc00088f0c08 */
[----:B------:R-:W2:Y:S01]  /*0820*/  LDG.E.U16.CONSTANT R7, desc[UR8][R6.64] ;  /* 0x0000000806077981 */ /* 0x000ea2000c1e9500 */
[----:B------:R-:W-:Y:S01]  /*0830*/  IADD3 R15, PT, PT, R15, 0x1, RZ ;  /* 0x000000010f0f7810 */ /* 0x000fe20007ffe0ff */
[----:B------:R-:W-:-:S03]  /*0840*/  IMAD.IADD R17, R17, 0x1, R4 ;  /* 0x0000000111117824 */ /* 0x000fc600078e0204 */
[----:B------:R-:W-:Y:S01]  /*0850*/  ISETP.NE.AND P1, PT, R15, RZ, PT ;  /* 0x000000ff0f00720c */ /* 0x000fe20003f25270 */
[----:B--2---:R0:W-:Y:S02]  /*0860*/  STS.U16 [R14], R7 ;  /* 0x000000070e007388 */ /* 0x0041e40000000400 */
[----:B0-----:R-:W-:-:S10]  /*0870*/  IADD3 R14, PT, PT, R14, 0x80, RZ ;  /* 0x000000800e0e7810 */ /* 0x001fd40007ffe0ff */
[----:B------:R-:W-:Y:S05]  /*0880*/  @P1 BRA `(.L_x_2578) ;  /* 0xfffffffc00d41947 */ /* 0x000fea000383ffff */
[----:B------:R-:W-:Y:S05]  /*0890*/  BRA `(.L_x_2576) ;  /* 0x0000000400487947 */ /* 0x000fea0003800000 */
.L_x_2577:
[----:B------:R-:W-:-:S04]  /*08a0*/  LEA R6, P1, R20, UR10, 0x1 ;  /* 0x0000000a14067c11 */ /* 0x000fc8000f8208ff */
[----:B------:R-:W-:Y:S01]  /*08b0*/  LEA.HI.X R7, R20, UR11, RZ, 0x1, P1 ;  /* 0x0000000b14077c11 */ /* 0x000fe200088f0cff */
[----:B------:R-:W-:Y:S01]  /*08c0*/  IMAD.MOV R15, RZ, RZ, -R5 ;  /* 0x000000ffff0f7224 */ /* 0x000fe200078e0a05 */
[----:B------:R-:W0:Y:S03]  /*08d0*/  LDCU.64 UR10, c[0x0][0x380] ;  /* 0x00007000ff0a77ac */ /* 0x000e260008000a00 */
[----:B------:R1:W5:Y:S01]  /*08e0*/  LDG.E.U16.CONSTANT R20, desc[UR8][R6.64] ;  /* 0x0000000806147981 */ /* 0x000362000c1e9500 */
[----:B------:R-:W-:Y:S01]  /*08f0*/  ISETP.GE.AND P1, PT, R15, RZ, PT ;  /* 0x000000ff0f00720c */ /* 0x000fe20003f26270 */
[----:B------:R-:W-:-:S04]  /*0900*/  IMAD R17, R4, UR7, RZ ;  /* 0x0000000704117c24 */ /* 0x000fc8000f8e02ff */
[----:B------:R-:W-:-:S08]  /*0910*/  IMAD R17, R17, 0x3, RZ ;  /* 0x0000000311117824 */ /* 0x000fd000078e02ff */
        /* <DEDUP_REMOVED lines=8> */
.L_x_2584:
[----:B------:R-:W-:Y:S01]  /*09a0*/  IMAD.IADD R9, R17, 0x1, R4 ;  /* 0x0000000111097824 */ /* 0x000fe200078e0204 */
[----:B-----5:R-:W-:-:S04]  /*09b0*/  IADD3 R7, P3, PT, R20, R17, RZ ;  /* 0x0000001114077210 */ /* 0x020fc80007f7e0ff */
[----:B------:R-:W-:Y:S02]  /*09c0*/  IADD3 R11, PT, PT, R9, R4, RZ ;  /* 0x00000004090b7210 */ /* 0x000fe40007ffe0ff */
[----:B------:R-:W-:Y:S02]  /*09d0*/  LEA.HI.X.SX32 R8, R17, RZ, 0x1, P3 ;  /* 0x000000ff11087211 */ /* 0x000fe400018f0eff */
[----:B-1----:R-:W-:Y:S01]  /*09e0*/  LEA R6, P3, R7, UR4, 0x1 ;  /* 0x0000000407067c11 */ /* 0x002fe2000f8608ff */
        /* <DEDUP_REMOVED lines=17> */
[----:B------:R-:W4:Y:S01]  /*0b00*/  LDG.E.U16.CONSTANT R13, desc[UR8][R12.64] ;  /* 0x000000080c0d7981 */ /* 0x000f22000c1e9500 */
[----:B------:R-:W-:-:S04]  /*0b10*/  IADD3 R15, PT, PT, R15, 0x4, RZ ;  /* 0x000000040f0f7810 */ /* 0x000fc80007ffe0ff */
[----:B------:R-:W-:Y:S01]  /*0b20*/  ISETP.GE.AND P3, PT, R15, -0x3, PT ;  /* 0xfffffffd0f00780c */ /* 0x000fe20003f66270 */
[----:B------:R-:W-:Y:S01]  /*0b30*/  IMAD.IADD R17, R17, 0x1, R4 ;  /* 0x0000000111117824 */ /* 0x000fe200078e0204 */
[----:B--2---:R-:W-:Y:S04]  /*0b40*/  STS.U16 [R14], R7 ;  /* 0x000000070e007388 */ /* 0x004fe80000000400 */
[----:B---3--:R-:W-:Y:S04]  /*0b50*/  STS.U16 [R14+0x80], R9 ;  /* 0x000080090e007388 */ /* 0x008fe80000000400 */
[----:B----4-:R-:W-:Y:S04]  /*0b60*/  STS.U16 [R14+0x100], R11 ;  /* 0x0001000b0e007388 */ /* 0x010fe80000000400 */
[----:B------:R1:W-:Y:S02]  /*0b70*/  STS.U16 [R14+0x180], R13 ;  /* 0x0001800d0e007388 */ /* 0x0003e40000000400 */
[----:B-1----:R-:W-:Y:S01]  /*0b80*/  IADD3 R14, PT, PT, R14, 0x200, RZ ;  /* 0x000002000e0e7810 */ /* 0x002fe20007ffe0ff */
[----:B------:R-:W-:Y:S06]  /*0b90*/  @!P3 BRA `(.L_x_2584) ;  /* 0xfffffffc0080b947 */ /* 0x000fec000383ffff */
.L_x_2583:
[----:B------:R-:W-:-:S05]  /*0ba0*/  IMAD.MOV R6, RZ, RZ, -R15 ;  /* 0x000000ffff067224 */ /* 0x000fca00078e0a0f */
        /* <DEDUP_REMOVED lines=19> */
[----:B-1----:R-:W-:-:S07]  /*0ce0*/  VIADD R14, R14, 0x100 ;  /* 0x000001000e0e7836 */ /* 0x002fce0000000000 */
.L_x_2585:
[----:B------:R-:W-:-:S13]  /*0cf0*/  ISETP.NE.OR P1, PT, R15, RZ, P1 ;  /* 0x000000ff0f00720c */ /* 0x000fda0000f25670 */
[----:B------:R-:W-:Y:S05]  /*0d00*/  @!P1 BRA `(.L_x_2576) ;  /* 0x00000000002c9947 */ /* 0x000fea0003800000 */
.L_x_2582:
[----:B-----5:R-:W-:-:S04]  /*0d10*/  IADD3 R7, P1, PT, R20, R17, RZ ;  /* 0x0000001114077210 */ /* 0x020fc80007f3e0ff */
[----:B------:R-:W-:Y:S02]  /*0d20*/  LEA.HI.X.SX32 R8, R17, RZ, 0x1, P1 ;  /* 0x000000ff11087211 */ /* 0x000fe400008f0eff */
[----:B0-----:R-:W-:-:S04]  /*0d30*/  LEA R6, P1, R7, UR10, 0x1 ;  /* 0x0000000a07067c11 */ /* 0x001fc8000f8208ff */
        /* <DEDUP_REMOVED lines=8> */
.L_x_2576:
[----:B0-----:R-:W-:Y:S05]  /*0dc0*/  BSYNC.RECONVERGENT B0 ;  /* 0x0000000000007941 */ /* 0x001fea0003800200 */
.L_x_2575:
        /* <DEDUP_REMOVED lines=9> */
[----:B------:R-:W-:-:S03]  /*0e60*/  IMAD R6, R35, UR7, RZ ;  /* 0x0000000723067c24 */ /* 0x000fc6000f8e02ff */
[----:B------:R-:W-:Y:S01]  /*0e70*/  ISETP.GE.AND P1, PT, R5, RZ, PT ;  /* 0x000000ff0500720c */ /* 0x000fe20003f26270 */
[----:B------:R-:W-:-:S04]  /*0e80*/  IMAD R3, R6, 0x3, R3 ;  /* 0x0000000306037824 */ /* 0x000fc800078e0203 */
[----:B------:R-:W-:-:S08]  /*0e90*/  IMAD R3, R0, 0x4, R3 ;  /* 0x0000000400037824 */ /* 0x000fd000078e0203 */
[----:B------:R-:W-:Y:S05]  /*0ea0*/  @P1 BRA `(.L_x_2587) ;  /* 0x00000000008c1947 */ /* 0x000fea0003800000 */
[----:B------:R-:W-:Y:S02]  /*0eb0*/  IADD3 R6, PT, PT, RZ, -R5, RZ ;  /* 0x80000005ff067210 */ /* 0x000fe40007ffe0ff */
[----:B------:R-:W-:Y:S02]  /*0ec0*/  PLOP3.LUT P1, PT, PT, PT, PT, 0x80, 0x8 ;  /* 0x000000000008781c */ /* 0x000fe40003f2f070 */
[----:B------:R-:W-:-:S13]  /*0ed0*/  ISETP.GT.AND P3, PT, R6, 0x3, PT ;  /* 0x000000030600780c */ /* 0x000fda0003f64270 */
[----:B------:R-:W-:Y:S05]  /*0ee0*/  @!P3 BRA `(.L_x_2588) ;  /* 0x000000000044b947 */ /* 0x000fea0003800000 */
[----:B-1----:R-:W0:Y:S01]  /*0ef0*/  LDC.64 R14, c[0x0][0x3a0] ;  /* 0x0000e800ff0e7b82 */ /* 0x002e220000000a00 */
[----:B------:R-:W-:-:S13]  /*0f00*/  PLOP3.LUT P1, PT, PT, PT, PT, 0x8, 0x80 ;  /* 0x000000000080781c */ /* 0x000fda0003f2e170 */
.L_x_2589:
[C---:B--2---:R-:W-:Y:S01]  /*0f10*/  IADD3 R8, PT, PT, R3.reuse, R35, RZ ;  /* 0x0000002303087210 */ /* 0x044fe20007ffe0ff */
[----:B0-----:R-:W-:Y:S01]  /*0f20*/  IMAD.WIDE R6, R3, 0x2, R14 ;  /* 0x0000000203067825 */ /* 0x001fe200078e020e */
[----:B------:R-:W-:-:S03]  /*0f30*/  IADD3 R5, PT, PT, R5, 0x4, RZ ;  /* 0x0000000405057810 */ /* 0x000fc60007ffe0ff */
[C---:B------:R-:W-:Y:S01]  /*0f40*/  IMAD.IADD R10, R8.reuse, 0x1, R35 ;  /* 0x00000001080a7824 */ /* 0x040fe200078e0223 */
[----:B------:R2:W-:Y:S01]  /*0f50*/  STG.E.64 desc[UR8][R6.64], RZ ;  /* 0x000000ff06007986 */ /* 0x0005e2000c101b08 */
[--C-:B------:R-:W-:Y:S01]  /*0f60*/  IMAD.WIDE R8, R8, 0x2, R14.reuse ;  /* 0x0000000208087825 */ /* 0x100fe200078e020e */
[----:B------:R-:W-:Y:S02]  /*0f70*/  ISETP.GE.AND P3, PT, R5, -0x3, PT ;  /* 0xfffffffd0500780c */ /* 0x000fe40003f66270 */
[C---:B------:R-:W-:Y:S01]  /*0f80*/  IADD3 R16, PT, PT, R10.reuse, R35, RZ ;  /* 0x000000230a107210 */ /* 0x040fe20007ffe0ff */
[--C-:B------:R-:W-:Y:S01]  /*0f90*/  IMAD.WIDE R10, R10, 0x2, R14.reuse ;  /* 0x000000020a0a7825 */ /* 0x100fe200078e020e */
[----:B------:R2:W-:Y:S03]  /*0fa0*/  STG.E.64 desc[UR8][R8.64], RZ ;  /* 0x000000ff08007986 */ /* 0x0005e6000c101b08 */
[C---:B------:R-:W-:Y:S01]  /*0fb0*/  IMAD.WIDE R12, R16.reuse, 0x2, R14 ;  /* 0x00000002100c7825 */ /* 0x040fe200078e020e */
[----:B------:R2:W-:Y:S03]  /*0fc0*/  STG.E.64 desc[UR8][R10.64], RZ ;  /* 0x000000ff0a007986 */ /* 0x0005e6000c101b08 */
[----:B------:R-:W-:Y:S01]  /*0fd0*/  IMAD.IADD R3, R16, 0x1, R35 ;  /* 0x0000000110037824 */ /* 0x000fe200078e0223 */
[----:B------:R2:W-:Y:S01]  /*0fe0*/  STG.E.64 desc[UR8][R12.64], RZ ;  /* 0x000000ff0c007986 */ /* 0x0005e2000c101b08 */
[----:B------:R-:W-:Y:S05]  /*0ff0*/  @!P3 BRA `(.L_x_2589) ;  /* 0xfffffffc00c4b947 */ /* 0x000fea000383ffff */
.L_x_2588:
[----:B--2---:R-:W-:-:S04]  /*1000*/  IADD3 R6, PT, PT, RZ, -R5, RZ ;  /* 0x80000005ff067210 */ /* 0x004fc80007ffe0ff */
[----:B------:R-:W-:-:S13]  /*1010*/  ISETP.GT.AND P3, PT, R6, 0x1, PT ;  /* 0x000000010600780c */ /* 0x000fda0003f64270 */
[----:B------:R-:W-:Y:S05]  /*1020*/  @!P3 BRA `(.L_x_2590) ;  /* 0x000000000024b947 */ /* 0x000fea0003800000 */
[----:B------:R-:W1:Y:S01]  /*1030*/  LDC.64 R8, c[0x0][0x3a0] ;  /* 0x0000e800ff087b82 */ /* 0x000e620000000a00 */
[-C--:B------:R-:W-:Y:S01]  /*1040*/  IADD3 R10, PT, PT, R3, R35.reuse, RZ ;  /* 0x00000023030a7210 */ /* 0x080fe20007ffe0ff */
[----:B------:R-:W-:Y:S01]  /*1050*/  VIADD R5, R5, 0x2 ;  /* 0x0000000205057836 */ /* 0x000fe20000000000 */
[----:B------:R-:W-:Y:S01]  /*1060*/  PLOP3.LUT P1, PT, PT, PT, PT, 0x8, 0x80 ;  /* 0x000000000080781c */ /* 0x000fe20003f2e170 */
[----:B-1----:R-:W-:Y:S01]  /*1070*/  IMAD.WIDE R6, R3, 0x2, R8 ;  /* 0x0000000203067825 */ /* 0x002fe200078e0208 */
[----:B------:R-:W-:-:S03]  /*1080*/  IADD3 R3, PT, PT, R10, R35, RZ ;  /* 0x000000230a037210 */ /* 0x000fc60007ffe0ff */
[----:B------:R-:W-:Y:S01]  /*1090*/  IMAD.WIDE R8, R10, 0x2, R8 ;  /* 0x000000020a087825 */ /* 0x000fe200078e0208 */
[----:B------:R0:W-:Y:S04]  /*10a0*/  STG.E.64 desc[UR8][R6.64], RZ ;  /* 0x000000ff06007986 */ /* 0x0001e8000c101b08 */
[----:B------:R0:W-:Y:S03]  /*10b0*/  STG.E.64 desc[UR8][R8.64], RZ ;  /* 0x000000ff08007986 */ /* 0x0001e6000c101b08 */
.L_x_2590:
[----:B------:R-:W-:-:S13]  /*10c0*/  ISETP.NE.OR P1, PT, R5, RZ, P1 ;  /* 0x000000ff0500720c */ /* 0x000fda0000f25670 */
[----:B------:R-:W-:Y:S05]  /*10d0*/  @!P1 BRA `(.L_x_2586) ;  /* 0x00000000001c9947 */ /* 0x000fea0003800000 */
.L_x_2587:
[----:B01----:R-:W0:Y:S02]  /*10e0*/  LDC.64 R6, c[0x0][0x3a0] ;  /* 0x0000e800ff067b82 */ /* 0x003e240000000a00 */
.L_x_2591:
[----:B0-----:R-:W-:Y:S01]  /*10f0*/  IMAD.WIDE R8, R3, 0x2, R6 ;  /* 0x0000000203087825 */ /* 0x001fe200078e0206 */
[----:B------:R-:W-:-:S03]  /*1100*/  IADD3 R5, PT, PT, R5, 0x1, RZ ;  /* 0x0000000105057810 */ /* 0x000fc60007ffe0ff */
[----:B------:R-:W-:Y:S01]  /*1110*/  IMAD.IADD R3, R3, 0x1, R35 ;  /* 0x0000000103037824 */ /* 0x000fe200078e0223 */
[----:B------:R2:W-:Y:S01]  /*1120*/  STG.E.64 desc[UR8][R8.64], RZ ;  /* 0x000000ff08007986 */ /* 0x0005e2000c101b08 */
[----:B------:R-:W-:-:S13]  /*1130*/  ISETP.NE.AND P1, PT, R5, RZ, PT ;  /* 0x000000ff0500720c */ /* 0x000fda0003f25270 */
[----:B--2---:R-:W-:Y:S05]  /*1140*/  @P1 BRA `(.L_x_2591) ;  /* 0xfffffffc00e81947 */ /* 0x004fea000383ffff */
.L_x_2586:
        /* <DEDUP_REMOVED lines=9> */
[----:B------:R-:W-:Y:S01]  /*11e0*/  IMAD.MOV.U32 R14, RZ, RZ, RZ ;  /* 0x000000ffff0e7224 */ /* 0x000fe200078e00ff */
[----:B------:R-:W-:Y:S02]  /*11f0*/  SHF.L.U32 R0, R0, 0x4, RZ ;  /* 0x0000000400007819 */ /* 0x000fe400000006ff */
[----:B------:R-:W-:Y:S02]  /*1200*/  LEA.HI R5, R5, R38, RZ, 0x3 ;  /* 0x0000002605057211 */ /* 0x000fe400078f18ff */
[----:B------:R-:W-:Y:S02]  /*1210*/  MOV R16, R39 ;  /* 0x0000002700107202 */ /* 0x000fe40000000f00 */
[----:B------:R-:W-:Y:S02]  /*1220*/  LOP3.LUT R0, R0, 0x10, RZ, 0xc0, !PT ;  /* 0x0000001000007812 */ /* 0x000fe400078ec0ff */
[----:B0-----:R-:W-:-:S07]  /*1230*/  SHF.R.S32.HI R5, RZ, 0x3, R5 ;  /* 0x00000003ff057819 */ /* 0x001fce0000011405 */
.L_x_2593:
        /* <DEDUP_REMOVED lines=9> */
[----:B------:R-:W-:Y:S02]  /*12d0*/  IMAD.SHL.U32 R13, R16, 0x2, RZ ;  /* 0x00000002100d7824 */ /* 0x000fe400078e00ff */
        /* <DEDUP_REMOVED lines=29> */
[C---:B------:R-:W-:Y:S01]  /*14b0*/  LEA R8, R14.reuse, R1, 0x3 ;  /* 0x000000010e087211 */ /* 0x040fe200078e18ff */
[----:B------:R-:W-:Y:S02]  /*14c0*/  VIADD R14, R14, 0x1 ;  /* 0x000000010e0e7836 */ /* 0x000fe40000000000 */
[----:B------:R-:W-:-:S05]  /*14d0*/  HMUL2 R21, R9, R10.H0_H0 ;  /* 0x2000000a09157232 */ /* 0x000fca0000000000 */
[----:B------:R0:W-:Y:S01]  /*14e0*/  STL.64 [R8], R20 ;  /* 0x0000001408007387 */ /* 0x0001e20000100a00 */
[----:B------:R-:W-:Y:S05]  /*14f0*/  @!P1 BRA `(.L_x_2593) ;  /* 0xfffffffc00509947 */ /* 0x000fea000383ffff */
.L_x_2592:
[----:B0-----:R0:W5:Y:S01]  /*1500*/  LDL.64 R8, [R1] ;  /* 0x0000000001087983 */ /* 0x0011620000100a00 */
[----:B------:R-:W1:Y:S01]  /*1510*/  LDCU UR4, c[0x0][0x3c8] ;  /* 0x00007900ff0477ac */ /* 0x000e620008000800 */
[----:B------:R-:W-:Y:S01]  /*1520*/  HFMA2 R5, -RZ, RZ, 0, 0 ;  /* 0x00000000ff057431 */ /* 0x000fe200000001ff */
[----:B------:R-:W-:Y:S01]  /*1530*/  MOV R12, RZ ;  /* 0x000000ff000c7202 */ /* 0x000fe20000000f00 */
[----:B------:R-:W-:Y:S01]  /*1540*/  HFMA2 R14, -RZ, RZ, 0, 0 ;  /* 0x00000000ff0e7431 */ /* 0x000fe200000001ff */
[----:B------:R-:W2:Y:S01]  /*1550*/  LDCU UR5, c[0x0][0x3cc] ;  /* 0x00007980ff0577ac */ /* 0x000ea20008000800 */
[----:B------:R-:W-:Y:S01]  /*1560*/  IMAD.MOV.U32 R11, RZ, RZ, RZ ;  /* 0x000000ffff0b7224 */ /* 0x000fe200078e00ff */
        /* <DEDUP_REMOVED lines=8> */
[----:B------:R-:W-:Y:S02]  /*15f0*/  LEA.HI R3, R3, R0, RZ, 0x5 ;  /* 0x0000000003037211 */ /* 0x000fe400078f28ff */
[----:B----4-:R-:W-:-:S02]  /*1600*/  ISETP.GT.AND P5, PT, R39, UR10, PT ;  /* 0x0000000a27007c0c */ /* 0x010fc4000bfa4270 */
[----:B------:R-:W-:Y:S02]  /*1610*/  SHF.R.S32.HI R13, RZ, 0x5, R3 ;  /* 0x00000005ff0d7819 */ /* 0x000fe40000011403 */
[----:B0-----:R-:W-:Y:S02]  /*1620*/  ISETP.GT.AND P6, PT, R39, UR11, PT ;  /* 0x0000000b27007c0c */ /* 0x001fe4000bfc4270 */
[----:B------:R-:W-:Y:S01]  /*1630*/  MOV R0, RZ ;  /* 0x000000ff00007202 */ /* 0x000fe20000000f00 */
[----:B------:R-:W-:Y:S10]  /*1640*/  @!P1 BRA `(.L_x_2594) ;  /* 0x00000000001c9947 */ /* 0x000ff40003800000 */
[----:B------:R-:W0:Y:S02]  /*1650*/  LDC R0, c[0x0][0x3cc] ;  /* 0x0000f300ff007b82 */ /* 0x000e240000000800 */
[----:B0-----:R-:W-:-:S05]  /*1660*/  VIMNMX R0, PT, PT, R39, R0, PT ;  /* 0x0000000027007248 */ /* 0x001fca0003fe0100 */
[----:B------:R-:W-:-:S05]  /*1670*/  VIADD R0, R0, -UR4 ;  /* 0x8000000400007c36 */ /* 0x000fca0008000000 */
[----:B------:R-:W-:-:S04]  /*1680*/  SHF.R.S32.HI R3, RZ, 0x1f, R0 ;  /* 0x0000001fff037819 */ /* 0x000fc80000011400 */
[----:B------:R-:W-:-:S04]  /*1690*/  LEA.HI R3, R3, R0, RZ, 0x5 ;  /* 0x0000000003037211 */ /* 0x000fc800078f28ff */
[----:B------:R-:W-:-:S05]  /*16a0*/  SHF.R.S32.HI R3, RZ, 0x5, R3 ;  /* 0x00000005ff037819 */ /* 0x000fca0000011403 */
[----:B------:R-:W-:-:S07]  /*16b0*/  IMAD R0, R3, 0x6, RZ ;  /* 0x0000000603007824 */ /* 0x000fce00078e02ff */
.L_x_2594:
[----:B------:R-:W-:Y:S05]  /*16c0*/  @!P3 BRA `(.L_x_2595) ;  /* 0x00000000001cb947 */ /* 0x000fea0003800000 */
[----:B------:R-:W0:Y:S02]  /*16d0*/  LDC R10, c[0x0][0x3d0] ;  /* 0x0000f400ff0a7b82 */ /* 0x000e240000000800 */
[----:B0-----:R-:W-:-:S04]  /*16e0*/  VIMNMX R3, PT, PT, R39, R10, PT ;  /* 0x0000000a27037248 */ /* 0x001fc80003fe0100 */
[----:B------:R-:W-:-:S04]  /*16f0*/  IADD3 R3, PT, PT, R3, -UR5, RZ ;  /* 0x8000000503037c10 */ /* 0x000fc8000fffe0ff */
[----:B------:R-:W-:-:S04]  /*1700*/  SHF.R.S32.HI R10, RZ, 0x1f, R3 ;  /* 0x0000001fff0a7819 */ /* 0x000fc80000011403 */
[----:B------:R-:W-:-:S04]  /*1710*/  LEA.HI R10, R10, R3, RZ, 0x5 ;  /* 0x000000030a0a7211 */ /* 0x000fc800078f28ff */
[----:B------:R-:W-:-:S05]  /*1720*/  SHF.R.S32.HI R10, RZ, 0x5, R10 ;  /* 0x00000005ff0a7819 */ /* 0x000fca000001140a */
[----:B------:R-:W-:-:S07]  /*1730*/  IMAD R5, R10, 0x5, RZ ;  /* 0x000000050a057824 */ /* 0x000fce00078e02ff */
.L_x_2595:
[----:B------:R-:W-:Y:S05]  /*1740*/  @!P4 BRA `(.L_x_2596) ;  /* 0x00000000001cc947 */ /* 0x000fea0003800000 */
[----:B------:R-:W0:Y:S02]  /*1750*/  LDC R10, c[0x0][0x3d4] ;  /* 0x0000f500ff0a7b82 */ /* 0x000e240000000800 */
[----:B0-----:R-:W-:-:S04]  /*1760*/  VIMNMX R3, PT, PT, R39, R10, PT ;  /* 0x0000000a27037248 */ /* 0x001fc80003fe0100 */
[----:B------:R-:W-:-:S04]  /*1770*/  IADD3 R3, PT, PT, R3, -UR7, RZ ;  /* 0x8000000703037c10 */ /* 0x000fc8000fffe0ff */
[----:B------:R-:W-:-:S04]  /*1780*/  SHF.R.S32.HI R10, RZ, 0x1f, R3 ;  /* 0x0000001fff0a7819 */ /* 0x000fc80000011403 */
[----:B------:R-:W-:-:S04]  /*1790*/  LEA.HI R10, R10, R3, RZ, 0x5 ;  /* 0x000000030a0a7211 */ /* 0x000fc800078f28ff */
[----:B------:R-:W-:-:S05]  /*17a0*/  SHF.R.S32.HI R10, RZ, 0x5, R10 ;  /* 0x00000005ff0a7819 */ /* 0x000fca000001140a */
[----:B------:R-:W-:-:S07]  /*17b0*/  IMAD.SHL.U32 R12, R10, 0x4, RZ ;  /* 0x000000040a0c7824 */ /* 0x000fce00078e00ff */
.L_x_2596:
        /* <DEDUP_REMOVED lines=8> */
.L_x_2597:
        /* <DEDUP_REMOVED lines=8> */
.L_x_2598:
[----:B------:R-:W-:Y:S01]  /*18c0*/  LEA R0, R13, R0, 0x3 ;  /* 0x000000000d007211 */ /* 0x000fe200078e18ff */
[----:B------:R-:W0:Y:S01]  /*18d0*/  LDCU.64 UR10, c[0x0][0x388] ;  /* 0x00007100ff0a77ac */ /* 0x000e220008000a00 */
[----:B------:R-:W1:Y:S01]  /*18e0*/  S2UR UR5, SR_CgaCtaId ;  /* 0x00000000000579c3 */ /* 0x000e620000008800 */
[----:B------:R-:W-:Y:S01]  /*18f0*/  VIMNMX R4, PT, PT, R4, UR7, PT ;  /* 0x0000000704047c48 */ /* 0x000fe2000bfe0100 */
[----:B------:R-:W-:Y:S01]  /*1900*/  IMAD.MOV.U32 R36, RZ, RZ, RZ ;  /* 0x000000ffff247224 */ /* 0x000fe200078e00ff */
[----:B------:R-:W-:Y:S01]  /*1910*/  IADD3 R0, PT, PT, R12, R0, R5 ;  /* 0x000000000c007210 */ /* 0x000fe20007ffe005 */
[----:B------:R-:W-:Y:S01]  /*1920*/  UMOV UR4, 0x400 ;  /* 0x0000040000047882 */ /* 0x000fe20000000000 */
[----:B-----5:R-:W-:Y:S02]  /*1930*/  PRMT R96, R9, 0x7610, R9 ;  /* 0x0000761009607816 */ /* 0x020fe40000000009 */
        /* <DEDUP_REMOVED lines=10> */
[----:B-1----:R-:W-:Y:S01]  /*19e0*/  ULEA UR4, UR5, UR4, 0x18 ;  /* 0x0000000405047291 */ /* 0x002fe2000f8ec0ff */
[C---:B------:R-:W-:Y:S02]  /*19f0*/  SHF.L.U32 R3, R5.reuse, 0x2, RZ ;  /* 0x0000000205037819 */ /* 0x040fe400000006ff */
[----:B------:R-:W-:Y:S02]  /*1a00*/  SHF.L.U64.HI R5, R5, 0x2, R0 ;  /* 0x0000000205057819 */ /* 0x000fe40000010200 */
[----:B0-----:R-:W-:Y:S02]  /*1a10*/  IADD3 R98, P3, PT, R3, UR10, RZ ;  /* 0x0000000a03627c10 */ /* 0x001fe4000ff7e0ff */
[----:B------:R-:W-:Y:S02]  /*1a20*/  PRMT R0, R8, 0x7610, R8 ;  /* 0x0000761008007816 */ /* 0x000fe40000000008 */
[----:B------:R-:W-:-:S02]  /*1a30*/  IADD3.X R99, PT, PT, R5, UR11, RZ, P3, !PT ;  /* 0x0000000b05637c10 */ /* 0x000fc40009ffe4ff */
[----:B------:R-:W-:Y:S02]  /*1a40*/  PRMT R30, RZ, 0x5410, RZ ;  /* 0x00005410ff1e7816 */ /* 0x000fe400000000ff */
[----:B------:R-:W-:Y:S01]  /*1a50*/  PRMT R29, RZ, 0x5410, RZ ;  /* 0x00005410ff1d7816 */ /* 0x000fe200000000ff */
[----:B------:R-:W-:Y:S01]  /*1a60*/  IMAD.MOV.U32 R101, RZ, RZ, R99 ;  /* 0x000000ffff657224 */ /* 0x000fe200078e0063 */
[----:B------:R-:W-:Y:S02]  /*1a70*/  IADD3 R28, PT, PT, R39, R28, RZ ;  /* 0x0000001c271c7210 */ /* 0x000fe40007ffe0ff */
        /* <DEDUP_REMOVED lines=9> */
.L_x_2603:
[----:B------:R-:W0:Y:S01]  /*1b10*/  LDC R35, c[0x0][0x3ac] ;  /* 0x0000eb00ff237b82 */ /* 0x000e220000000800 */
[----:B------:R-:W-:Y:S02]  /*1b20*/  ISETP.NE.AND P3, PT, R39, R28, PT ;  /* 0x0000001c2700720c */ /* 0x000fe40003f65270 */
[----:B------:R-:W-:Y:S02]  /*1b30*/  MOV R100, R98 ;  /* 0x0000006200647202 */ /* 0x000fe40000000f00 */
[----:B------:R-:W-:-:S05]  /*1b40*/  MOV R101, R99 ;  /* 0x0000006300657202 */ /* 0x000fca0000000f00 */
[----:B------:R-:W2:Y:S04]  /*1b50*/  LDG.E.128.CONSTANT R4, desc[UR8][R100.64] ;  /* 0x0000000864047981 */ /* 0x000ea8000c1e9d00 */
[----:B------:R-:W-:Y:S01]  /*1b60*/  @!P3 IMAD R2, R36, 0x8, R1 ;  /* 0x000000082402b824 */ /* 0x000fe200078e0201 */
[----:B------:R-:W3:Y:S04]  /*1b70*/  @!P3 LDG.E.U16.CONSTANT R24, desc[UR8][R26.64] ;  /* 0x000000081a18b981 */ /* 0x000ee8000c1e9500 */
[----:B------:R1:W4:Y:S01]  /*1b80*/  @!P3 LDL.64 R50, [R2+0x8] ;  /* 0x000008000232b983 */ /* 0x0003220000100a00 */
[----:B0-----:R-:W-:-:S05]  /*1b90*/  IMAD.WIDE R44, R35, 0x4, R100 ;  /* 0x00000004232c7825 */ /* 0x001fca00078e0264 */
[----:B------:R2:W5:Y:S01]  /*1ba0*/  LDG.E.128.CONSTANT R20, desc[UR8][R44.64] ;  /* 0x000000082c147981 */ /* 0x000562000c1e9d00 */
[----:B------:R-:W-:-:S05]  /*1bb0*/  IMAD.WIDE R46, R35, 0x4, R44 ;  /* 0x00000004232e7825 */ /* 0x000fca00078e022c */
[----:B------:R0:W5:Y:S01]  /*1bc0*/  LDG.E.128.CONSTANT R12, desc[UR8][R46.64] ;  /* 0x000000082e0c7981 */ /* 0x000162000c1e9d00 */
[----:B------:R-:W-:-:S05]  /*1bd0*/  IMAD.WIDE R48, R35, 0x4, R46 ;  /* 0x0000000423307825 */ /* 0x000fca00078e022e */
[----:B------:R0:W5:Y:S01]  /*1be0*/  LDG.E.128.CONSTANT R8, desc[UR8][R48.64] ;  /* 0x0000000830087981 */ /* 0x000162000c1e9d00 */
[----:B------:R-:W-:-:S05]  /*1bf0*/  IMAD.WIDE R98, R35, 0x4, R48 ;  /* 0x0000000423627825 */ /* 0x000fca00078e0230 */
[----:B------:R-:W5:Y:S01]  /*1c00*/  LDG.E.128.CONSTANT R16, desc[UR8][R98.64] ;  /* 0x0000000862107981 */ /* 0x000f62000c1e9d00 */
[----:B-1----:R-:W-:Y:S01]  /*1c10*/  IMAD.MOV.U32 R2, RZ, RZ, 0x2800 ;  /* 0x00002800ff027424 */ /* 0x002fe200078e00ff */
[----:B------:R-:W-:Y:S02]  /*1c20*/  ISETP.NE.AND P4, PT, R41, RZ, PT ;  /* 0x000000ff2900720c */ /* 0x000fe40003f85270 */
[----:B------:R-:W-:Y:S02]  /*1c30*/  ISETP.NE.AND P2, PT, R42, 0x1, PT ;  /* 0x000000012a00780c */ /* 0x000fe40003f45270 */
[----:B------:R-:W-:Y:S02]  /*1c40*/  @!P3 IADD3 R97, PT, PT, R36, 0x1, RZ ;  /* 0x000000012461b810 */ /* 0x000fe40007ffe0ff */
[----:B--2---:R-:W-:Y:S02]  /*1c50*/  LOP3.LUT R44, R4, 0x1f001f, RZ, 0xc0, !PT ;  /* 0x001f001f042c7812 */ /* 0x004fe400078ec0ff */
[----:B------:R-:W-:-:S02]  /*1c60*/  SHF.R.U32.HI R43, RZ, 0xa, R4 ;  /* 0x0000000aff2b7819 */ /* 0x000fc40000011604 */
[----:B------:R-:W-:Y:S02]  /*1c70*/  LOP3.LUT R67, R4, 0x3e003e0, RZ, 0xc0, !PT ;  /* 0x03e003e004437812 */ /* 0x000fe400078ec0ff */
[----:B------:R-:W-:Y:S02]  /*1c80*/  SHF.R.U32.HI R4, RZ, 0xf, R4 ;  /* 0x0000000fff047819 */ /* 0x000fe40000011604 */
[----:B---3--:R-:W-:Y:S02]  /*1c90*/  @!P3 IADD3 R28, PT, PT, R24, R39, RZ ;  /* 0x00000027181cb210 */ /* 0x008fe40007ffe0ff */
[----:B----4-:R-:W-:Y:S02]  /*1ca0*/  @!P3 PRMT R96, R51, 0x7610, R96 ;  /* 0x000076103360b816 */ /* 0x010fe40000000060 */
[----:B0-----:R-:W-:Y:S02]  /*1cb0*/  SHF.R.U32.HI R47, RZ, 0xf, R7 ;  /* 0x0000000fff2f7819 */ /* 0x001fe40000011607 */
[----:B------:R-:W-:-:S02]  /*1cc0*/  LOP3.LUT R49, R5, 0x1f001f, RZ, 0xc0, !PT ;  /* 0x001f001f05317812 */ /* 0x000fc400078ec0ff */
[--C-:B------:R-:W-:Y:S02]  /*1cd0*/  SHF.R.U32.HI R48, RZ, 0xa, R5.reuse ;  /* 0x0000000aff307819 */ /* 0x100fe40000011605 */
[----:B------:R-:W-:Y:S02]  /*1ce0*/  LOP3.LUT R24, R5, 0x3e003e0, RZ, 0xc0, !PT ;  /* 0x03e003e005187812 */ /* 0x000fe400078ec0ff */
[----:B------:R-:W-:Y:S02]  /*1cf0*/  SHF.R.U32.HI R45, RZ, 0xf, R5 ;  /* 0x0000000fff2d7819 */ /* 0x000fe40000011605 */
[C---:B------:R-:W-:Y:S02]  /*1d00*/  LOP3.LUT R58, R7.reuse, 0x1f001f, RZ, 0xc0, !PT ;  /* 0x001f001f073a7812 */ /* 0x040fe400078ec0ff */
[----:B------:R-:W-:Y:S02]  /*1d10*/  SHF.R.U32.HI R57, RZ, 0xa, R7 ;  /* 0x0000000aff397819 */ /* 0x000fe40000011607 */
[----:B------:R-:W-:-:S02]  /*1d20*/  LOP3.LUT R68, R7, 0x3e003e0, RZ, 0xc0, !PT ;  /* 0x03e003e007447812 */ /* 0x000fc400078ec0ff */
[C---:B-----5:R-:W-:Y:S02]  /*1d30*/  LOP3.LUT R61, R20.reuse, 0x1f001f, RZ, 0xc0, !PT ;  /* 0x001f001f143d7812 */ /* 0x060fe400078ec0ff */
        /* <DEDUP_REMOVED lines=11> */
[----:B------:R-:W-:Y:S02]  /*1df0*/  LOP3.LUT R47, R47, 0x10001, RZ, 0xc0, !PT ;  /* 0x000100012f2f7812 */ /* 0x000fe400078ec0ff */
[C---:B------:R-:W-:Y:S02]  /*1e00*/  LOP3.LUT R51, R6.reuse, 0x1f001f, RZ, 0xc0, !PT ;  /* 0x001f001f06337812 */ /* 0x040fe400078ec0ff */
[----:B------:R-:W-:Y:S02]  /*1e10*/  SHF.R.U32.HI R52, RZ, 0xa, R6 ;  /* 0x0000000aff347819 */ /* 0x000fe40000011606 */
[----:B------:R-:W-:Y:S02]  /*1e20*/  LOP3.LUT R3, R6, 0x3e003e0, RZ, 0xc0, !PT ;  /* 0x03e003e006037812 */ /* 0x000fe400078ec0ff */
[----:B------:R-:W-:Y:S02]  /*1e30*/  SHF.R.U32.HI R6, RZ, 0xe, R21 ;  /* 0x0000000eff067819 */ /* 0x000fe40000011615 */
[----:B------:R-:W-:-:S02]  /*1e40*/  LOP3.LUT R45, R45, 0x10001, RZ, 0xc0, !PT ;  /* 0x000100012d2d7812 */ /* 0x000fc400078ec0ff */
[----:B------:R-:W-:Y:S02]  /*1e50*/  LOP3.LUT R46, R46, 0x10001, RZ, 0xc0, !PT ;  /* 0x000100012e2e7812 */ /* 0x000fe400078ec0ff */
[----:B------:R-:W-:Y:S02]  /*1e60*/  LOP3.LUT R5, R4, 0x20002, R5, 0xf8, !PT ;  /* 0x0002000204057812 */ /* 0x000fe400078ef805 */
[----:B------:R-:W-:Y:S02]  /*1e70*/  @!P3 PRMT R0, R50, 0x7610, R0 ;  /* 0x000076103200b816 */ /* 0x000fe40000000000 */
[C---:B------:R-:W-:Y:S02]  /*1e80*/  LOP3.LUT R65, R21.reuse, 0x1f001f, RZ, 0xc0, !PT ;  /* 0x001f001f15417812 */ /* 0x040fe400078ec0ff */
[----:B------:R-:W-:Y:S02]  /*1e90*/  SHF.R.U32.HI R66, RZ, 0xa, R21 ;  /* 0x0000000aff427819 */ /* 0x000fe40000011615 */
[----:B------:R-:W-:-:S02]  /*1ea0*/  LOP3.LUT R70, R21, 0x3e003e0, RZ, 0xc0, !PT ;  /* 0x03e003e015467812 */ /* 0x000fc400078ec0ff */
[----:B------:R-:W-:Y:S02]  /*1eb0*/  LOP3.LUT R4, R47, 0x20002, R22, 0xf8, !PT ;  /* 0x000200022f047812 */ /* 0x000fe400078ef816 */
        /* <DEDUP_REMOVED lines=13> */
[----:B------:R-:W-:Y:S02]  /*1f90*/  SHF.R.U32.HI R12, RZ, 0xd, R12 ;  /* 0x0000000dff0c7819 */ /* 0x000fe4000001160c */
[----:B------:R-:W-:Y:S02]  /*1fa0*/  SHF.R.U32.HI R13, RZ, 0xd, R13 ;  /* 0x0000000dff0d7819 */ /* 0x000fe4000001160d */
[----:B------:R-:W-:Y:S02]  /*1fb0*/  LOP3.LUT R74, R14, 0x1f001f, RZ, 0xc0, !PT ;  /* 0x001f001f0e4a7812 */ /* 0x000fe400078ec0ff */
[----:B------:R-:W-:-:S02]  /*1fc0*/  SHF.R.U32.HI R73, RZ, 0xa, R14 ;  /* 0x0000000aff497819 */ /* 0x000fc4000001160e */
[----:B------:R-:W-:Y:S02]  /*1fd0*/  LOP3.LUT R23, R14, 0x3e003e0, RZ, 0xc0, !PT ;  /* 0x03e003e00e177812 */ /* 0x000fe400078ec0ff */
[----:B------:R-:W-:Y:S02]  /*1fe0*/  SHF.R.U32.HI R15, RZ, 0xd, R15 ;  /* 0x0000000dff0f7819 */ /* 0x000fe4000001160f */
[----:B------:R-:W-:Y:S02]  /*1ff0*/  LOP3.LUT R7, R46, 0x20002, R7, 0xf8, !PT ;  /* 0x000200022e077812 */ /* 0x000fe400078ef807 */
[----:B------:R-:W-:Y:S02]  /*2000*/  SHF.R.U32.HI R14, RZ, 0xd, R14 ;  /* 0x0000000dff0e7819 */ /* 0x000fe4000001160e */
        /* <DEDUP_REMOVED lines=13> */
[----:B------:R-:W-:-:S02]  /*20e0*/  SHF.R.U32.HI R8, RZ, 0xc, R8 ;  /* 0x0000000cff087819 */ /* 0x000fc40000011608 */
[----:B------:R-:W-:Y:S02]  /*20f0*/  SHF.R.U32.HI R9, RZ, 0xc, R9 ;  /* 0x0000000cff097819 */ /* 0x000fe40000011609 */
[C---:B------:R-:W-:Y:S02]  /*2100*/  LOP3.LUT R53, R10.reuse, 0x1f001f, RZ, 0xc0, !PT ;  /* 0x001f001f0a357812 */ /* 0x040fe400078ec0ff */
[----:B------:R-:W-:Y:S02]  /*2110*/  SHF.R.U32.HI R54, RZ, 0xa, R10 ;  /* 0x0000000aff367819 */ /* 0x000fe4000001160a */
[----:B------:R-:W-:Y:S02]  /*2120*/  LOP3.LUT R86, R10, 0x3e003e0, RZ, 0xc0, !PT ;  /* 0x03e003e00a567812 */ /* 0x000fe400078ec0ff */
[----:B------:R-:W-:Y:S02]  /*2130*/  SHF.R.U32.HI R11, RZ, 0xc, R11 ;  /* 0x0000000cff0b7819 */ /* 0x000fe4000001160b */
[----:B------:R-:W-:-:S02]  /*2140*/  LOP3.LUT R13, R7, 0x40004, R14, 0xf8, !PT ;  /* 0x00040004070d7812 */ /* 0x000fc400078ef80e */
        /* <DEDUP_REMOVED lines=18> */
[----:B------:R-:W-:Y:S02]  /*2270*/  LOP3.LUT R14, R19, 0x1f001f, RZ, 0xc0, !PT ;  /* 0x001f001f130e7812 */ /* 0x000fe400078ec0ff */
[--C-:B------:R-:W-:Y:S02]  /*2280*/  SHF.R.U32.HI R15, RZ, 0xa, R19.reuse ;  /* 0x0000000aff0f7819 */ /* 0x100fe40000011613 */
[----:B------:R-:W-:Y:S02]  /*2290*/  SHF.R.U32.HI R19, RZ, 0xb, R19 ;  /* 0x0000000bff137819 */ /* 0x000fe40000011613 */
        /* <DEDUP_REMOVED lines=50> */
[-C--:B------:R-:W-:Y:S01]  /*25c0*/  HFMA2 R19, R81, R2.reuse.H0_H0, -48, -48 ;  /* 0xd200d20051137431 */ /* 0x080fe20000040002 */
[----:B------:R-:W-:Y:S01]  /*25d0*/  LOP3.LUT R81, R76, 0x64006400, RZ, 0xfc, !PT ;  /* 0x640064004c517812 */ /* 0x000fe200078efcff */
[-C--:B------:R-:W-:Y:S02]  /*25e0*/  HFMA2 R18, R95, R2.reuse.H0_H0, -48, -48 ;  /* 0xd200d2005f127431 */ /* 0x080fe40000040002 */
[-C--:B------:R-:W-:Y:S02]  /*25f0*/  HFMA2 R17, R89, R2.reuse.H0_H0, -48, -48 ;  /* 0xd200d20059117431 */ /* 0x080fe40000040002 */
        /* <DEDUP_REMOVED lines=175> */
.L_x_2600:
[----:B------:R-:W-:Y:S01]  /*30f0*/  @!P3 IMAD.MOV.U32 R36, RZ, RZ, R97 ;  /* 0x000000ffff24b224 */ /* 0x000fe200078e0061 */
        /* <DEDUP_REMOVED lines=80> */
.L_x_2602:
        /* <DEDUP_REMOVED lines=77> */
.L_x_2601:
        /* <DEDUP_REMOVED lines=8> */
.L_x_2599:
        /* <DEDUP_REMOVED lines=8> */
[----:B------:R-:W-:-:S05]  /*3bd0*/  IADD3 R48, P1, PT, R2, 0x2, RZ ;  /* 0x0000000202307810 */ /* 0x000fca0007f3e0ff */
[----:B------:R-:W-:-:S08]  /*3be0*/  IMAD.X R49, RZ, RZ, R3, P1 ;  /* 0x000000ffff317224 */ /* 0x000fd000008e0603 */
.L_x_2608:
        /* <DEDUP_REMOVED lines=9> */
[----:B------:R-:W4:Y:S01]  /*3c80*/  LDG.E.128.CONSTANT R4, desc[UR8][R98.64] ;  /* 0x0000000862047981 */ /* 0x000f22000c1e9d00 */
[----:B------:R-:W-:Y:S01]  /*3c90*/  IMAD.MOV.U32 R3, RZ, RZ, 0x2400 ;  /* 0x00002400ff037424 */ /* 0x000fe200078e00ff */
[----:B------:R-:W-:-:S04]  /*3ca0*/  MOV R2, 0x3000 ;  /* 0x0000300000027802 */ /* 0x000fc80000000f00 */
[----:B------:R-:W-:Y:S02]  /*3cb0*/  PRMT R2, R3, 0x5410, R2 ;  /* 0x0000541003027816 */ /* 0x000fe40000000002 */
[----:B------:R-:W-:Y:S02]  /*3cc0*/  ISETP.NE.AND P3, PT, R41, RZ, PT ;  /* 0x000000ff2900720c */ /* 0x000fe40003f65270 */
[----:B------:R-:W-:Y:S02]  /*3cd0*/  ISETP.NE.AND P2, PT, R42, 0x1, PT ;  /* 0x000000012a00780c */ /* 0x000fe40003f45270 */
[----:B------:R-:W-:Y:S02]  /*3ce0*/  @!P1 IADD3 R95, PT, PT, R36, 0x1, RZ ;  /* 0x00000001245f9810 */ /* 0x000fe40007ffe0ff */
[C---:B--2---:R-:W-:Y:S02]  /*3cf0*/  LOP3.LUT R75, R15.reuse, 0x70007, RZ, 0xc0, !PT ;  /* 0x000700070f4b7812 */ /* 0x044fe400078ec0ff */
[----:B------:R-:W-:-:S02]  /*3d00*/  LOP3.LUT R43, R15, 0x380038, RZ, 0xc0, !PT ;  /* 0x003800380f2b7812 */ /* 0x000fc400078ec0ff */
[--C-:B------:R-:W-:Y:S02]  /*3d10*/  SHF.R.U32.HI R63, RZ, 0x6, R15.reuse ;  /* 0x00000006ff3f7819 */ /* 0x100fe4000001160f */
[C---:B------:R-:W-:Y:S02]  /*3d20*/  LOP3.LUT R64, R14.reuse, 0x70007, RZ, 0xc0, !PT ;  /* 0x000700070e407812 */ /* 0x040fe400078ec0ff */
[----:B------:R-:W-:Y:S02]  /*3d30*/  LOP3.LUT R27, R14, 0x380038, RZ, 0xc0, !PT ;  /* 0x003800380e1b7812 */ /* 0x000fe400078ec0ff */
[--C-:B------:R-:W-:Y:S02]  /*3d40*/  SHF.R.U32.HI R62, RZ, 0x6, R14.reuse ;  /* 0x00000006ff3e7819 */ /* 0x100fe4000001160e */
[----:B------:R-:W-:Y:S02]  /*3d50*/  SHF.R.U32.HI R15, RZ, 0xf, R15 ;  /* 0x0000000fff0f7819 */ /* 0x000fe4000001160f */
[----:B------:R-:W-:-:S02]  /*3d60*/  SHF.R.U32.HI R14, RZ, 0xf, R14 ;  /* 0x0000000fff0e7819 */ /* 0x000fc4000001160e */
[----:B---3--:R-:W-:Y:S02]  /*3d70*/  @!P1 IADD3 R28, PT, PT, R18, R39, RZ ;  /* 0x00000027121c9210 */ /* 0x008fe40007ffe0ff */
[C---:B------:R-:W-:Y:S02]  /*3d80*/  LOP3.LUT R61, R12.reuse, 0x70007, RZ, 0xc0, !PT ;  /* 0x000700070c3d7812 */ /* 0x040fe400078ec0ff */
[----:B------:R-:W-:Y:S02]  /*3d90*/  LOP3.LUT R3, R12, 0x380038, RZ, 0xc0, !PT ;  /* 0x003800380c037812 */ /* 0x000fe400078ec0ff */
[----:B------:R-:W-:Y:S02]  /*3da0*/  SHF.R.U32.HI R56, RZ, 0x6, R12 ;  /* 0x00000006ff387819 */ /* 0x000fe4000001160c */
[C---:B------:R-:W-:Y:S02]  /*3db0*/  LOP3.LUT R60, R13.reuse, 0x70007, RZ, 0xc0, !PT ;  /* 0x000700070d3c7812 */ /* 0x040fe400078ec0ff */
[----:B------:R-:W-:-:S02]  /*3dc0*/  LOP3.LUT R25, R13, 0x380038, RZ, 0xc0, !PT ;  /* 0x003800380d197812 */ /* 0x000fc400078ec0ff */
[--C-:B------:R-:W-:Y:S02]  /*3dd0*/  SHF.R.U32.HI R57, RZ, 0x6, R13.reuse ;  /* 0x00000006ff397819 */ /* 0x100fe4000001160d */
[----:B0-----:R-:W-:Y:S02]  /*3de0*/  SHF.R.U32.HI R17, RZ, 0xf, R13 ;  /* 0x0000000fff117819 */ /* 0x001fe4000001160d */
[----:B------:R-:W-:Y:S02]  /*3df0*/  SHF.R.U32.HI R12, RZ, 0xf, R12 ;  /* 0x0000000fff0c7819 */ /* 0x000fe4000001160c */
[C---:B-----5:R-:W-:Y:S02]  /*3e00*/  LOP3.LUT R50, R8.reuse, 0x70007, RZ, 0xc0, !PT ;  /* 0x0007000708327812 */ /* 0x060fe400078ec0ff */
[----:B------:R-:W-:Y:S02]  /*3e10*/  LOP3.LUT R24, R8, 0x380038, RZ, 0xc0, !PT ;  /* 0x0038003808187812 */ /* 0x000fe400078ec0ff */
[----:B------:R-:W-:-:S02]  /*3e20*/  SHF.R.U32.HI R18, RZ, 0x6, R8 ;  /* 0x00000006ff127819 */ /* 0x000fc40000011608 */
[----:B------:R-:W-:Y:S02]  /*3e30*/  SHF.R.U32.HI R13, RZ, 0xe, R8 ;  /* 0x0000000eff0d7819 */ /* 0x000fe40000011608 */
[C---:B------:R-:W-:Y:S02]  /*3e40*/  LOP3.LUT R23, R9.reuse, 0x70007, RZ, 0xc0, !PT ;  /* 0x0007000709177812 */ /* 0x040fe400078ec0ff */
[----:B------:R-:W-:Y:S02]  /*3e50*/  LOP3.LUT R26, R9, 0x380038, RZ, 0xc0, !PT ;  /* 0x00380038091a7812 */ /* 0x000fe400078ec0ff */
[--C-:B------:R-:W-:Y:S02]  /*3e60*/  SHF.R.U32.HI R16, RZ, 0x6, R9.reuse ;  /* 0x00000006ff107819 */ /* 0x100fe40000011609 */
[----:B------:R-:W-:Y:S02]  /*3e70*/  SHF.R.U32.HI R8, RZ, 0xe, R9 ;  /* 0x0000000eff087819 */ /* 0x000fe40000011609 */
[----:B------:R-:W-:-:S02]  /*3e80*/  SHF.R.U32.HI R22, RZ, 0xe, R11 ;  /* 0x0000000eff167819 */ /* 0x000fc4000001160b */
[----:B------:R-:W-:Y:S02]  /*3e90*/  LOP3.LUT R15, R15, 0x10001, RZ, 0xc0, !PT ;  /* 0x000100010f0f7812 */ /* 0x000fe400078ec0ff */
[----:B------:R-:W-:Y:S02]  /*3ea0*/  SHF.R.U32.HI R9, RZ, 0xe, R10 ;  /* 0x0000000eff097819 */ /* 0x000fe4000001160a */
[----:B------:R-:W-:Y:S02]  /*3eb0*/  LOP3.LUT R14, R14, 0x10001, RZ, 0xc0, !PT ;  /* 0x000100010e0e7812 */ /* 0x000fe400078ec0ff */
[----:B----4-:R-:W-:Y:S02]  /*3ec0*/  @!P1 PRMT R0, R20, 0x7610, R0 ;  /* 0x0000761014009816 */ /* 0x010fe40000000000 */
[----:B------:R-:W-:Y:S02]  /*3ed0*/  LOP3.LUT R12, R12, 0x10001, RZ, 0xc0, !PT ;  /* 0x000100010c0c7812 */ /* 0x000fe400078ec0ff */
[----:B------:R-:W-:-:S02]  /*3ee0*/  LOP3.LUT R17, R17, 0x10001, RZ, 0xc0, !PT ;  /* 0x0001000111117812 */ /* 0x000fc400078ec0ff */
[----:B------:R-:W-:Y:S02]  /*3ef0*/  LOP3.LUT R66, R15, 0x20002, R22, 0xf8, !PT ;  /* 0x000200020f427812 */ /* 0x000fe400078ef816 */
[----:B------:R-:W-:Y:S02]  /*3f00*/  @!P1 PRMT R96, R21, 0x7610, R96 ;  /* 0x0000761015609816 */ /* 0x000fe40000000060 */
[----:B------:R-:W-:Y:S02]  /*3f10*/  LOP3.LUT R14, R14, 0x20002, R9, 0xf8, !PT ;  /* 0x000200020e0e7812 */ /* 0x000fe400078ef809 */
[----:B------:R-:W-:Y:S02]  /*3f20*/  SHF.R.U32.HI R15, RZ, 0xd, R6 ;  /* 0x0000000dff0f7819 */ /* 0x000fe40000011606 */
[C---:B------:R-:W-:Y:S02]  /*3f30*/  LOP3.LUT R59, R7.reuse, 0x70007, RZ, 0xc0, !PT ;  /* 0x00070007073b7812 */ /* 0x040fe400078ec0ff */
[----:B------:R-:W-:-:S02]  /*3f40*/  LOP3.LUT R46, R7, 0x380038, RZ, 0xc0, !PT ;  /* 0x00380038072e7812 */ /* 0x000fc400078ec0ff */
[--C-:B------:R-:W-:Y:S02]  /*3f50*/  SHF.R.U32.HI R54, RZ, 0x6, R7.reuse ;  /* 0x00000006ff367819 */ /* 0x100fe40000011607 */
[----:B------:R-:W-:Y:S02]  /*3f60*/  @!P1 PRMT R0, R0, 0x7610, R20 ;  /* 0x0000761000009816 */ /* 0x000fe40000000014 */
[----:B------:R-:W-:Y:S02]  /*3f70*/  SHF.R.U32.HI R7, RZ, 0xd, R7 ;  /* 0x0000000dff077819 */ /* 0x000fe40000011607 */
[C---:B------:R-:W-:Y:S02]  /*3f80*/  LOP3.LUT R55, R10.reuse, 0x70007, RZ, 0xc0, !PT ;  /* 0x000700070a377812 */ /* 0x040fe400078ec0ff */
[----:B------:R-:W-:Y:S02]  /*3f90*/  LOP3.LUT R37, R10, 0x380038, RZ, 0xc0, !PT ;  /* 0x003800380a257812 */ /* 0x000fe400078ec0ff */
[----:B------:R-:W-:-:S02]  /*3fa0*/  SHF.R.U32.HI R20, RZ, 0x6, R10 ;  /* 0x00000006ff147819 */ /* 0x000fc4000001160a */
[----:B------:R-:W-:Y:S02]  /*3fb0*/  LOP3.LUT R13, R12, 0x20002, R13, 0xf8, !PT ;  /* 0x000200020c0d7812 */ /* 0x000fe400078ef80d */
[----:B------:R-:W-:Y:S02]  /*3fc0*/  LOP3.LUT R10, R17, 0x20002, R8, 0xf8, !PT ;  /* 0x00020002110a7812 */ /* 0x000fe400078ef808 */
[----:B------:R-:W-:Y:S02]  /*3fd0*/  SHF.R.U32.HI R12, RZ, 0xd, R4 ;  /* 0x0000000dff0c7819 */ /* 0x000fe40000011604 */
[C---:B------:R-:W-:Y:S02]  /*3fe0*/  LOP3.LUT R51, R5.reuse, 0x70007, RZ, 0xc0, !PT ;  /* 0x0007000705337812 */ /* 0x040fe400078ec0ff */
[----:B------:R-:W-:Y:S02]  /*3ff0*/  LOP3.LUT R9, R5, 0x380038, RZ, 0xc0, !PT ;  /* 0x0038003805097812 */ /* 0x000fe400078ec0ff */
[----:B------:R-:W-:-:S02]  /*4000*/  SHF.R.U32.HI R19, RZ, 0x6, R5 ;  /* 0x00000006ff137819 */ /* 0x000fc40000011605 */
[----:B------:R-:W-:Y:S02]  /*4010*/  @!P1 PRMT R96, R96, 0x7610, R21 ;  /* 0x0000761060609816 */ /* 0x000fe40000000015 */
[C---:B------:R-:W-:Y:S02]  /*4020*/  LOP3.LUT R58, R11.reuse, 0x70007, RZ, 0xc0, !PT ;  /* 0x000700070b3a7812 */ /* 0x040fe400078ec0ff */
[----:B------:R-:W-:Y:S02]  /*4030*/  LOP3.LUT R44, R11, 0x380038, RZ, 0xc0, !PT ;  /* 0x003800380b2c7812 */ /* 0x000fe400078ec0ff */
[----:B------:R-:W-:Y:S02]  /*4040*/  SHF.R.U32.HI R52, RZ, 0x6, R11 ;  /* 0x00000006ff347819 */ /* 0x000fe4000001160b */
[C---:B------:R-:W-:Y:S02]  /*4050*/  LOP3.LUT R22, R4.reuse, 0x70007, RZ, 0xc0, !PT ;  /* 0x0007000704167812 */ /* 0x040fe400078ec0ff */
[----:B------:R-:W-:-:S02]  /*4060*/  LOP3.LUT R8, R4, 0x380038, RZ, 0xc0, !PT ;  /* 0x0038003804087812 */ /* 0x000fc400078ec0ff */
[----:B------:R-:W-:Y:S02]  /*4070*/  SHF.R.U32.HI R17, RZ, 0x6, R4 ;  /* 0x00000006ff117819 */ /* 0x000fe40000011604 */
[----:B------:R-:W-:Y:S02]  /*4080*/  SHF.R.U32.HI R5, RZ, 0xd, R5 ;  /* 0x0000000dff057819 */ /* 0x000fe40000011605 */
[----:B------:R-:W-:Y:S02]  /*4090*/  LOP3.LUT R15, R14, 0x40004, R15, 0xf8, !PT ;  /* 0x000400040e0f7812 */ /* 0x000fe400078ef80f */
[C---:B------:R-:W-:Y:S02]  /*40a0*/  LOP3.LUT R53, R6.reuse, 0x70007, RZ, 0xc0, !PT ;  /* 0x0007000706357812 */ /* 0x040fe400078ec0ff */
[----:B------:R-:W-:Y:S02]  /*40b0*/  LOP3.LUT R11, R6, 0x380038, RZ, 0xc0, !PT ;  /* 0x00380038060b7812 */ /* 0x000fe400078ec0ff */
[----:B------:R-:W-:-:S02]  /*40c0*/  SHF.R.U32.HI R21, RZ, 0x6, R6 ;  /* 0x00000006ff157819 */ /* 0x000fc40000011606 */
[----:B------:R-:W-:Y:S02]  /*40d0*/  LOP3.LUT R14, R66, 0x40004, R7, 0xf8, !PT ;  /* 0x00040004420e7812 */ /* 0x000fe400078ef807 */
        /* <DEDUP_REMOVED lines=59> */
[----:B------:R-:W-:Y:S01]  /*4490*/  HFMA2 R66, R7, R2.H0_H0, -20, -20 ;  /* 0xcd00cd0007427431 */ /* 0x000fe20000040002 */
[----:B------:R-:W-:Y:S02]  /*44a0*/  LOP3.LUT R9, R9, 0x64006400, RZ, 0xfc, !PT ;  /* 0x6400640009097812 */ /* 0x000fe400078efcff */
[----:B------:R-:W-:Y:S02]  /*44b0*/  LOP3.LUT R3, R3, 0x64006400, RZ, 0xfc, !PT ;  /* 0x6400640003037812 */ /* 0x000fe400078efcff */
        /* <DEDUP_REMOVED lines=181> */
.L_x_2605:
[----:B------:R-:W-:Y:S01]  /*5010*/  @!P1 IMAD.MOV.U32 R36, RZ, RZ, R95 ;  /* 0x000000ffff249224 */ /* 0x000fe200078e005f */
[----:B------:R-:W-:Y:S06]  /*5020*/  @!P2 BRA `(.L_x_2606) ;  /* 0x000000080070a947 */ /* 0x000fec0003800000 */
        /* <DEDUP_REMOVED lines=79> */
.L_x_2607:
        /* <DEDUP_REMOVED lines=77> */
.L_x_2606:
[----:B------:R-:W-:Y:S01]  /*59f0*/  IADD3 R39, PT, PT, R39, 0x20, RZ ;  /* 0x0000002027277810 */ /* 0x000fe20007ffe0ff */
[----:B------:R-:W-:Y:S01]  /*5a00*/  UIADD3 UR4, UPT, UPT, UR4, 0x40, URZ ;  /* 0x0000004004047890 */ /* 0x000fe2000fffe0ff */
[----:B------:R-:W-:Y:S01]  /*5a10*/  IADD3 R48, P3, PT, R48, 0x80, RZ ;  /* 0x0000008030307810 */ /* 0x000fe20007f7e0ff */
[----:B------:R-:W-:Y:S01]  /*5a20*/  IMAD.WIDE R100, R35, 0x4, R98 ;  /* 0x0000000423647825 */ /* 0x000fe200078e0262 */
[----:B------:R-:W-:Y:S02]  /*5a30*/  ISETP.GE.AND P1, PT, R39, R94, PT ;  /* 0x0000005e2700720c */ /* 0x000fe40003f26270 */
[----:B------:R-:W-:-:S11]  /*5a40*/  IADD3.X R49, PT, PT, RZ, R49, RZ, P3, !PT ;  /* 0x00000031ff317210 */ /* 0x000fd60001ffe4ff */
[----:B------:R-:W-:Y:S05]  /*5a50*/  @!P1 BRA `(.L_x_2608) ;  /* 0xffffffe000649947 */ /* 0x000fea000383ffff */
.L_x_2604:
        /* <DEDUP_REMOVED lines=8> */
[----:B------:R-:W-:-:S05]  /*5ae0*/  IMAD.MOV.U32 R2, RZ, RZ, R4 ;  /* 0x000000ffff027224 */ /* 0x000fca00078e0004 */
[----:B------:R-:W-:-:S07]  /*5af0*/  MOV R0, R2 ;  /* 0x0000000200007202 */ /* 0x000fce0000000f00 */
.L_x_2612:
[----:B------:R-:W0:Y:S02]  /*5b00*/  LDS R2, [R0] ;  /* 0x0000000000027984 */ /* 0x000e240000000800 */
[----:B0-----:R-:W-:-:S05]  /*5b10*/  HADD2 R3, R2, R34 ;  /* 0x0000002202037230 */ /* 0x001fca0000000000 */
[----:B------:R-:W0:Y:S02]  /*5b20*/  ATOMS.CAST.SPIN P0, [R0], R2, R3 ;  /* 0x000000020000758d */ /* 0x000e240001800003 */
[----:B0-----:R-:W-:Y:S05]  /*5b30*/  @!P0 BRA `(.L_x_2612) ;  /* 0xfffffffc00f08947 */ /* 0x001fea000383ffff */
[----:B------:R-:W-:Y:S05]  /*5b40*/  BRA `(.L_x_2610) ;  /* 0x00000000000c7947 */ /* 0x000fea0003800000 */
.L_x_2611:
[----:B------:R-:W2:Y:S02]  /*5b50*/  LD.E R0, desc[UR8][R4.64] ;  /* 0x0000000804007980 */ /* 0x000ea4000c101900 */
[----:B--2---:R-:W-:-:S05]  /*5b60*/  IADD3 R3, PT, PT, R34, R0, RZ ;  /* 0x0000000022037210 */ /* 0x004fca0007ffe0ff */
[----:B------:R0:W-:Y:S02]  /*5b70*/  ST.E desc[UR8][R4.64], R3 ;  /* 0x0000000304007985 */ /* 0x0001e4000c101908 */
.L_x_2610:
[----:B------:R-:W-:Y:S05]  /*5b80*/  BSYNC.RECONVERGENT B0 ;  /* 0x0000000000007941 */ /* 0x000fea0003800200 */
.L_x_2609:
[----:B------:R1:W-:Y:S01]  /*5b90*/  ATOM.E.ADD.F16x2.RN.STRONG.GPU P0, RZ, desc[UR8][R4.64+0x4], R33 ;  /* 0x8000042104ff79a2 */ /* 0x0003e2000c10e108 */
[----:B------:R-:W-:Y:S04]  /*5ba0*/  BSSY.RECONVERGENT B0, `(.L_x_2613) ;  /* 0x000000e000007945 */ /* 0x000fe80003800200 */
[----:B-1----:R-:W-:Y:S05]  /*5bb0*/  @P0 BRA `(.L_x_2614) ;  /* 0x0000000000300947 */ /* 0x002fea0003800000 */
[----:B------:R-:W1:Y:S02]  /*5bc0*/  QSPC.E.S P0, RZ, [R4+0x4] ;  /* 0x0000040004ff73aa */ /* 0x000e640000000500 */
[----:B-1----:R-:W-:Y:S05]  /*5bd0*/  @!P0 BRA `(.L_x_2615) ;  /* 0x00000000001c8947 */ /* 0x002fea0003800000 */
[----:B------:R-:W-:-:S04]  /*5be0*/  MOV R2, R4 ;  /* 0x0000000400027202 */ /* 0x000fc80000000f00 */
[----:B------:R-:W-:-:S07]  /*5bf0*/  MOV R0, R2 ;  /* 0x0000000200007202 */ /* 0x000fce0000000f00 */
.L_x_2616:
[----:B------:R-:W0:Y:S02]  /*5c00*/  LDS R2, [R0+0x4] ;  /* 0x0000040000027984 */ /* 0x000e240000000800 */
[----:B0-----:R-:W-:-:S05]  /*5c10*/  HFMA2 R3, R2, 1, 1, R33 ;  /* 0x3c003c0002037831 */ /* 0x001fca0000000021 */
[----:B------:R-:W0:Y:S02]  /*5c20*/  ATOMS.CAST.SPIN P0, [R0+0x4], R2, R3 ;  /* 0x000004020000758d */ /* 0x000e240001800003 */
[----:B0-----:R-:W-:Y:S05]  /*5c30*/  @!P0 BRA `(.L_x_2616) ;  /* 0xfffffffc00f08947 */ /* 0x001fea000383ffff */
[----:B------:R-:W-:Y:S05]  /*5c40*/  BRA `(.L_x_2614) ;  /* 0x00000000000c7947 */ /* 0x000fea0003800000 */
.L_x_2615:
[----:B------:R-:W0:Y:S02]  /*5c50*/  LD.E R0, desc[UR8][R4.64+0x4] ;  /* 0x0000040804007980 */ /* 0x000e24000c101900 */
[----:B0-----:R-:W-:-:S05]  /*5c60*/  IMAD.IADD R3, R33, 0x1, R0 ;  /* 0x0000000121037824 */ /* 0x001fca00078e0200 */
[----:B------:R1:W-:Y:S02]  /*5c70*/  ST.E desc[UR8][R4.64+0x4], R3 ;  /* 0x0000040304007985 */ /* 0x0003e4000c101908 */
.L_x_2614:
[----:B------:R-:W-:Y:S05]  /*5c80*/  BSYNC.RECONVERGENT B0 ;  /* 0x0000000000007941 */ /* 0x000fea0003800200 */
.L_x_2613:
        /* <DEDUP_REMOVED lines=9> */
.L_x_2620:
[----:B------:R-:W0:Y:S02]  /*5d20*/  LDS R2, [R0] ;  /* 0x0000000000027984 */ /* 0x000e240000000800 */
[----:B0-----:R-:W-:-:S05]  /*5d30*/  HADD2 R3, R2, R32 ;  /* 0x0000002002037230 */ /* 0x001fca0000000000 */
[----:B------:R-:W0:Y:S02]  /*5d40*/  ATOMS.CAST.SPIN P0, [R0], R2, R3 ;  /* 0x000000020000758d */ /* 0x000e240001800003 */
[----:B0-----:R-:W-:Y:S05]  /*5d50*/  @!P0 BRA `(.L_x_2620) ;  /* 0xfffffffc00f08947 */ /* 0x001fea000383ffff */
[----:B------:R-:W-:Y:S05]  /*5d60*/  BRA `(.L_x_2618) ;  /* 0x00000000000c7947 */ /* 0x000fea0003800000 */
.L_x_2619:
[----:B------:R-:W2:Y:S02]  /*5d70*/  LD.E R0, desc[UR8][R4.64] ;  /* 0x0000000804007980 */ /* 0x000ea4000c101900 */
[----:B--2---:R-:W-:-:S05]  /*5d80*/  IADD3 R3, PT, PT, R32, R0, RZ ;  /* 0x0000000020037210 */ /* 0x004fca0007ffe0ff */
[----:B------:R0:W-:Y:S02]  /*5d90*/  ST.E desc[UR8][R4.64], R3 ;  /* 0x0000000304007985 */ /* 0x0001e4000c101908 */
.L_x_2618:
[----:B------:R-:W-:Y:S05]  /*5da0*/  BSYNC.RECONVERGENT B0 ;  /* 0x0000000000007941 */ /* 0x000fea0003800200 */
.L_x_2617:
[----:B------:R1:W-:Y:S01]  /*5db0*/  ATOM.E.ADD.F16x2.RN.STRONG.GPU P0, RZ, desc[UR8][R4.64+0x4], R31 ;  /* 0x8000041f04ff79a2 */ /* 0x0003e2000c10e108 */
[----:B------:R-:W-:Y:S04]  /*5dc0*/  BSSY.RECONVERGENT B0, `(.L_x_2621) ;  /* 0x000000e000007945 */ /* 0x000fe80003800200 */
[----:B-1----:R-:W-:Y:S05]  /*5dd0*/  @P0 BRA `(.L_x_2622) ;  /* 0x0000000000300947 */ /* 0x002fea0003800000 */
[----:B------:R-:W1:Y:S02]  /*5de0*/  QSPC.E.S P0, RZ, [R4+0x4] ;  /* 0x0000040004ff73aa */ /* 0x000e640000000500 */
[----:B-1----:R-:W-:Y:S05]  /*5df0*/  @!P0 BRA `(.L_x_2623) ;  /* 0x00000000001c8947 */ /* 0x002fea0003800000 */
[----:B------:R-:W-:-:S05]  /*5e00*/  IMAD.MOV.U32 R2, RZ, RZ, R4 ;  /* 0x000000ffff027224 */ /* 0x000fca00078e0004 */
[----:B------:R-:W-:-:S07]  /*5e10*/  MOV R0, R2 ;  /* 0x0000000200007202 */ /* 0x000fce0000000f00 */
.L_x_2624:
[----:B------:R-:W0:Y:S02]  /*5e20*/  LDS R2, [R0+0x4] ;  /* 0x0000040000027984 */ /* 0x000e240000000800 */
[----:B0-----:R-:W-:-:S05]  /*5e30*/  HFMA2 R3, R2, 1, 1, R31 ;  /* 0x3c003c0002037831 */ /* 0x001fca000000001f */
[----:B------:R-:W0:Y:S02]  /*5e40*/  ATOMS.CAST.SPIN P0, [R0+0x4], R2, R3 ;  /* 0x000004020000758d */ /* 0x000e240001800003 */
[----:B0-----:R-:W-:Y:S05]  /*5e50*/  @!P0 BRA `(.L_x_2624) ;  /* 0xfffffffc00f08947 */ /* 0x001fea000383ffff */
[----:B------:R-:W-:Y:S05]  /*5e60*/  BRA `(.L_x_2622) ;  /* 0x00000000000c7947 */ /* 0x000fea0003800000 */
.L_x_2623:
[----:B------:R-:W0:Y:S02]  /*5e70*/  LD.E R0, desc[UR8][R4.64+0x4] ;  /* 0x0000040804007980 */ /* 0x000e24000c101900 */
[----:B0-----:R-:W-:-:S05]  /*5e80*/  IADD3 R3, PT, PT, R31, R0, RZ ;  /* 0x000000001f037210 */ /* 0x001fca0007ffe0ff */
[----:B------:R1:W-:Y:S02]  /*5e90*/  ST.E desc[UR8][R4.64+0x4], R3 ;  /* 0x0000040304007985 */ /* 0x0003e4000c101908 */
.L_x_2622:
[----:B------:R-:W-:Y:S05]  /*5ea0*/  BSYNC.RECONVERGENT B0 ;  /* 0x0000000000007941 */ /* 0x000fea0003800200 */
.L_x_2621:
        /* <DEDUP_REMOVED lines=10> */
.L_x_2628:
[----:B------:R-:W0:Y:S02]  /*5f50*/  LDS R2, [R0] ;  /* 0x0000000000027984 */ /* 0x000e240000000800 */
[----:B0-----:R-:W-:-:S05]  /*5f60*/  HADD2 R3, R2, R30 ;  /* 0x0000001e02037230 */ /* 0x001fca0000000000 */
[----:B------:R-:W0:Y:S02]  /*5f70*/  ATOMS.CAST.SPIN P0, [R0], R2, R3 ;  /* 0x000000020000758d */ /* 0x000e240001800003 */
[----:B0-----:R-:W-:Y:S05]  /*5f80*/  @!P0 BRA `(.L_x_2628) ;  /* 0xfffffffc00f08947 */ /* 0x001fea000383ffff */
[----:B------:R-:W-:Y:S05]  /*5f90*/  BRA `(.L_x_2626) ;  /* 0x00000000000c7947 */ /* 0x000fea0003800000 */
.L_x_2627:
[----:B------:R-:W2:Y:S02]  /*5fa0*/  LD.E R0, desc[UR8][R4.64] ;  /* 0x0000000804007980 */ /* 0x000ea4000c101900 */
[----:B--2---:R-:W-:-:S05]  /*5fb0*/  IMAD.IADD R3, R30, 0x1, R0 ;  /* 0x000000011e037824 */ /* 0x004fca00078e0200 */
[----:B------:R0:W-:Y:S02]  /*5fc0*/  ST.E desc[UR8][R4.64], R3 ;  /* 0x0000000304007985 */ /* 0x0001e4000c101908 */
.L_x_2626:
[----:B------:R-:W-:Y:S05]  /*5fd0*/  BSYNC.RECONVERGENT B0 ;  /* 0x0000000000007941 */ /* 0x000fea0003800200 */
.L_x_2625:
[----:B------:R1:W-:Y:S02]  /*5fe0*/  ATOM.E.ADD.F16x2.RN.STRONG.GPU P0, RZ, desc[UR8][R4.64+0x4], R29 ;  /* 0x8000041d04ff79a2 */ /* 0x0003e4000c10e108 */
[----:B-1----:R-:W-:Y:S05]  /*5ff0*/  @P0 EXIT ;  /* 0x000000000000094d */ /* 0x002fea0003800000 */
[----:B------:R-:W1:Y:S02]  /*6000*/  QSPC.E.S P0, RZ, [R4+0x4] ;  /* 0x0000040004ff73aa */ /* 0x000e640000000500 */
[----:B-1----:R-:W-:Y:S05]  /*6010*/  @!P0 BRA `(.L_x_2629) ;  /* 0x00000000001c8947 */ /* 0x002fea0003800000 */
[----:B------:R-:W-:-:S04]  /*6020*/  MOV R2, R4 ;  /* 0x0000000400027202 */ /* 0x000fc80000000f00 */
[----:B------:R-:W-:-:S07]  /*6030*/  MOV R0, R2 ;  /* 0x0000000200007202 */ /* 0x000fce0000000f00 */
.L_x_2630:
[----:B------:R-:W0:Y:S02]  /*6040*/  LDS R2, [R0+0x4] ;  /* 0x0000040000027984 */ /* 0x000e240000000800 */
[----:B0-----:R-:W-:-:S05]  /*6050*/  HFMA2 R3, R2, 1, 1, R29 ;  /* 0x3c003c0002037831 */ /* 0x001fca000000001d */
[----:B------:R-:W0:Y:S02]  /*6060*/  ATOMS.CAST.SPIN P0, [R0+0x4], R2, R3 ;  /* 0x000004020000758d */ /* 0x000e240001800003 */
[----:B0-----:R-:W-:Y:S05]  /*6070*/  @!P0 BRA `(.L_x_2630) ;  /* 0xfffffffc00f08947 */ /* 0x001fea000383ffff */
[----:B------:R-:W-:Y:S05]  /*6080*/  EXIT ;  /* 0x000000000000794d */ /* 0x000fea0003800000 */
.L_x_2629:
[----:B------:R-:W0:Y:S02]  /*6090*/  LD.E R0, desc[UR8][R4.64+0x4] ;  /* 0x0000040804007980 */ /* 0x000e24000c101900 */
[----:B0-----:R-:W-:-:S05]  /*60a0*/  IADD3 R3, PT, PT, R29, R0, RZ ;  /* 0x000000001d037210 */ /* 0x001fca0007ffe0ff */
[----:B------:R-:W-:Y:S01]  /*60b0*/  ST.E desc[UR8][R4.64+0x4], R3 ;  /* 0x0000040304007985 */ /* 0x000fe2000c101908 */
[----:B------:R-:W-:Y:S05]  /*60c0*/  EXIT ;  /* 0x000000000000794d */ /* 0x000fea0003800000 */
.L_x_2631:
        /* <DEDUP_REMOVED lines=11> */
.L_x_5315:


//--------------------- .text._Z23gemm_half_q_half_kernelILi3ELi38ELb1ELb0ELi64EEvPK6__halfPKjS4_S2_PS0_iiiiPKtS7_iiiiiibS2_i --------------------------
	.section	.text._Z23gemm_half_q_half_kernelILi3ELi38ELb1ELb0ELi64EEvPK6__halfPKjS4_S2_PS0_iiiiPKtS7_iiiiiibS2_i,"ax",@progbits
	.align	128
        .global         _Z23gemm_half_q_half_kernelILi3ELi38ELb1ELb0ELi64EEvPK6__halfPKjS4_S2_PS0_iiiiPKtS7_iiiiiibS2_i
        .type           _Z23gemm_half_q_half_kernelILi3ELi38ELb1ELb0ELi64EEvPK6__halfPKjS4_S2_PS0_iiiiPKtS7_iiiiiibS2_i,@function
        .size           _Z23gemm_half_q_half_kernelILi3ELi38ELb1ELb0ELi64EEvPK6__halfPKjS4_S2_PS0_iiiiPKtS7_iiiiiibS2_i,(.L_x_5316 - _Z23gemm_half_q_half_kernelILi3ELi38ELb1ELb0ELi64EEvPK6__halfPKjS4_S2_PS0_iiiiPKtS7_iiiiiibS2_i)
        .other          _Z23gemm_half_q_half_kernelILi3ELi38ELb1ELb0ELi64EEvPK6__halfPKjS4_S2_PS0_iiiiPKtS7_iiiiiibS2_i,@"STO_CUDA_ENTRY STV_DEFAULT"
_Z23gemm_half_q_half_kernelILi3ELi38ELb1ELb0ELi64EEvPK6__halfPKjS4_S2_PS0_iiiiPKtS7_iiiiiibS2_i:
.text._Z23gemm_half_q_half_kernelILi3ELi38ELb1ELb0ELi64EEvPK6__halfPKjS4_S2_PS0_iiiiPKtS7_iiiiiibS2_i:
        /* <DEDUP_REMOVED lines=31> */
.L_x_2632:
[----:B------:R-:W-:Y:S02]  /*01f0*/  PRMT R3, R3, 0x9910, RZ ;  /* 0x0000991003037816 */ /* 0x000fe400000000ff */
[----:B------:R-:W-:Y:S02]  /*0200*/  SHF.L.U32 R47, R2, 0x6, RZ ;  /* 0x00000006022f7819 */ /* 0x000fe400000006ff */
[----:B------:R-:W-:Y:S02]  /*0210*/  ISETP.NE.AND P1, PT, R3, RZ, PT ;  /* 0x000000ff0300720c */ /* 0x000fe40003f25270 */
[----:B------:R-:W-:-:S11]  /*0220*/  VIADDMNMX R45, R47, 0x40, R4, PT ;  /* 0x000000402f2d7846 */ /* 0x000fd60003800104 */
[----:B------:R-:W-:Y:S05]  /*0230*/  @!P1 EXIT ;  /* 0x000000000000994d */ /* 0x000fea0003800000 */
[----:B------:R-:W-:Y:S01]  /*0240*/  IADD3 R20, PT, PT, R47, R0, RZ ;  /* 0x000000002f147210 */ /* 0x000fe20007ffe0ff */
[----:B------:R-:W-:Y:S01]  /*0250*/  IMAD.SHL.U32 R3, R10, 0x100, RZ ;  /* 0x000001000a037824 */ /* 0x000fe200078e00ff */
[----:B------:R-:W-:Y:S01]  /*0260*/  BSSY.RECONVERGENT B0, `(.L_x_2633) ;  /* 0x00000b6000007945 */ /* 0x000fe20003800200 */
[----:B------:R-:W-:Y:S02]  /*0270*/  VIMNMX.U32 R5, PT, PT, R52, 0x3, PT ;  /* 0x0000000334057848 */ /* 0x000fe40003fe0000 */
[----:B------:R-:W-:Y:S02]  /*0280*/  ISETP.GE.AND P1, PT, R20, R45, PT ;  /* 0x0000002d1400720c */ /* 0x000fe40003f26270 */
[----:B------:R-:W-:-:S11]  /*0290*/  LEA R46, R0, R3, 0x2 ;  /* 0x00000003002e7211 */ /* 0x000fd600078e10ff */
        /* <DEDUP_REMOVED lines=30> */
.L_x_2638:
[----:B------:R-:W-:Y:S01]  /*0480*/  IMAD.IADD R9, R17, 0x1, R4 ;  /* 0x0000000111097824 */ /* 0x000fe200078e0204 */
[----:B------:R-:W-:-:S04]  /*0490*/  IADD3 R7, P3, PT, R20, R17, RZ ;  /* 0x0000001114077210 */ /* 0x000fc80007f7e0ff */
[-C--:B------:R-:W-:Y:S02]  /*04a0*/  IADD3 R11, PT, PT, R9, R4.reuse, RZ ;  /* 0x00000004090b7210 */ /* 0x080fe40007ffe0ff */
[----:B------:R-:W-:Y:S02]  /*04b0*/  LEA.HI.X.SX32 R8, R17, RZ, 0x1, P3 ;  /* 0x000000ff11087211 */ /* 0x000fe400018f0eff */
[----:B------:R-:W-:Y:S02]  /*04c0*/  LEA R6, P3, R7, UR4, 0x1 ;  /* 0x0000000407067c11 */ /* 0x000fe4000f8608ff */
[----:B------:R-:W-:Y:S02]  /*04d0*/  IADD3 R12, P4, PT, R20, R9, RZ ;  /* 0x00000009140c7210 */ /* 0x000fe40007f9e0ff */
[----:B------:R-:W-:Y:S02]  /*04e0*/  IADD3 R17, PT, PT, R11, R4, RZ ;  /* 0x000000040b117210 */ /* 0x000fe40007ffe0ff */
[----:B------:R-:W-:-:S02]  /*04f0*/  LEA.HI.X R7, R7, UR5, R8, 0x1, P3 ;  /* 0x0000000507077c11 */ /* 0x000fc400098f0c08 */
[----:B------:R-:W-:Y:S02]  /*0500*/  LEA.HI.X.SX32 R9, R9, RZ, 0x1, P4 ;  /* 0x000000ff09097211 */ /* 0x000fe400020f0eff */
[----:B------:R-:W-:Y:S02]  /*0510*/  LEA R8, P3, R12, UR4, 0x1 ;  /* 0x000000040c087c11 */ /* 0x000fe4000f8608ff */
[C---:B------:R-:W-:Y:S01]  /*0520*/  IADD3 R18, P5, PT, R20.reuse, R11, RZ ;  /* 0x0000000b14127210 */ /* 0x040fe20007fbe0ff */
[----:B------:R-:W2:Y:S01]  /*0530*/  LDG.E.U16.CONSTANT R7, desc[UR8][R6.64] ;  /* 0x0000000806077981 */ /* 0x000ea2000c1e9500 */
[----:B------:R-:W-:Y:S02]  /*0540*/  IADD3 R13, P6, PT, R20, R17, RZ ;  /* 0x00000011140d7210 */ /* 0x000fe40007fde0ff */
[----:B------:R-:W-:Y:S02]  /*0550*/  LEA.HI.X R9, R12, UR5, R9, 0x1, P3 ;  /* 0x000000050c097c11 */ /* 0x000fe400098f0c09 */
[----:B------:R-:W-:-:S02]  /*0560*/  LEA.HI.X.SX32 R11, R11, RZ, 0x1, P5 ;  /* 0x000000ff0b0b7211 */ /* 0x000fc400028f0eff */
[C---:B------:R-:W-:Y:S02]  /*0570*/  LEA R10, P4, R18.reuse, UR4, 0x1 ;  /* 0x00000004120a7c11 */ /* 0x040fe4000f8808ff */
        /* <DEDUP_REMOVED lines=14> */
[----:B0-----:R-:W-:Y:S01]  /*0660*/  VIADD R14, R14, 0x200 ;  /* 0x000002000e0e7836 */ /* 0x001fe20000000000 */
[----:B------:R-:W-:Y:S06]  /*0670*/  @!P3 BRA `(.L_x_2638) ;  /* 0xfffffffc0080b947 */ /* 0x000fec000383ffff */
.L_x_2637:
        /* <DEDUP_REMOVED lines=19> */
[----:B0-----:R-:W-:-:S07]  /*07b0*/  VIADD R14, R14, 0x100 ;  /* 0x000001000e0e7836 */ /* 0x001fce0000000000 */
.L_x_2639:
[----:B------:R-:W-:-:S13]  /*07c0*/  ISETP.EQ.AND P3, PT, R15, RZ, PT ;  /* 0x000000ff0f00720c */ /* 0x000fda0003f62270 */
[----:B------:R-:W-:Y:S05]  /*07d0*/  @!P1 BRA P3, `(.L_x_2634) ;  /* 0x0000000400789947 */ /* 0x000fea0001800000 */
.L_x_2636:
        /* <DEDUP_REMOVED lines=12> */
.L_x_2635:
[----:B------:R-:W-:-:S04]  /*08a0*/  LEA R6, P1, R20, UR10, 0x1 ;  /* 0x0000000a14067c11 */ /* 0x000fc8000f8208ff */
[----:B------:R-:W-:Y:S02]  /*08b0*/  LEA.HI.X R7, R20, UR11, RZ, 0x1, P1 ;  /* 0x0000000b14077c11 */ /* 0x000fe400088f0cff */
[----:B------:R-:W-:Y:S01]  /*08c0*/  IADD3 R15, PT, PT, RZ, -R5, RZ ;  /* 0x80000005ff0f7210 */ /* 0x000fe20007ffe0ff */
[----:B------:R-:W-:Y:S01]  /*08d0*/  IMAD R17, R4, UR7, RZ ;  /* 0x0000000704117c24 */ /* 0x000fe2000f8e02ff */
[----:B------:R-:W0:Y:S01]  /*08e0*/  LDCU.64 UR10, c[0x0][0x380] ;  /* 0x00007000ff0a77ac */ /* 0x000e220008000a00 */
[----:B------:R1:W5:Y:S01]  /*08f0*/  LDG.E.U16.CONSTANT R20, desc[UR8][R6.64] ;  /* 0x0000000806147981 */ /* 0x000362000c1e9500 */
[----:B------:R-:W-:Y:S01]  /*0900*/  ISETP.GE.AND P1, PT, R15, RZ, PT ;  /* 0x000000ff0f00720c */ /* 0x000fe20003f26270 */
[----:B------:R-:W-:-:S12]  /*0910*/  IMAD R17, R17, 0x3, RZ ;  /* 0x0000000311117824 */ /* 0x000fd800078e02ff */
[----:B-1----:R-:W-:Y:S05]  /*0920*/  @P1 BRA `(.L_x_2640) ;  /* 0x0000000000f81947 */ /* 0x002fea0003800000 */
[----:B------:R-:W-:Y:S01]  /*0930*/  IMAD.MOV R6, RZ, RZ, -R15 ;  /* 0x000000ffff067224 */ /* 0x000fe200078e0a0f */
[----:B------:R-:W-:-:S04]  /*0940*/  PLOP3.LUT P1, PT, PT, PT, PT, 0x80, 0x8 ;  /* 0x000000000008781c */ /* 0x000fc80003f2f070 */
[----:B------:R-:W-:-:S13]  /*0950*/  ISETP.GT.AND P3, PT, R6, 0x3, PT ;  /* 0x000000030600780c */ /* 0x000fda0003f64270 */
[----:B------:R-:W-:Y:S05]  /*0960*/  @!P3 BRA `(.L_x_2641) ;  /* 0x00000000008cb947 */ /* 0x000fea0003800000 */
[----:B------:R-:W-:Y:S01]  /*0970*/  PLOP3.LUT P1, PT, PT, PT, PT, 0x8, 0x80 ;  /* 0x000000000080781c */ /* 0x000fe20003f2e170 */
[----:B------:R-:W1:Y:S01]  /*0980*/  LDCU.64 UR4, c[0x0][0x380] ;  /* 0x00007000ff0477ac */ /* 0x000e620008000a00 */
[----:B------:R-:W-:-:S11]  /*0990*/  NOP ;  /* 0x0000000000007918 */ /* 0x000fd60000000000 */
.L_x_2642:
        /* <DEDUP_REMOVED lines=32> */
.L_x_2641:
        /* <DEDUP_REMOVED lines=16> */
[----:B------:R-:W-:Y:S01]  /*0ca0*/  IMAD.IADD R17, R11, 0x1, R4 ;  /* 0x000000010b117824 */ /* 0x000fe200078e0204 */
[----:B------:R-:W-:Y:S01]  /*0cb0*/  IADD3 R15, PT, PT, R15, 0x2, RZ ;  /* 0x000000020f0f7810 */ /* 0x000fe20007ffe0ff */
[----:B--2---:R-:W-:Y:S04]  /*0cc0*/  STS.U16 [R14], R7 ;  /* 0x000000070e007388 */ /* 0x004fe80000000400 */
[----:B---3--:R1:W-:Y:S02]  /*0cd0*/  STS.U16 [R14+0x80], R9 ;  /* 0x000080090e007388 */ /* 0x0083e40000000400 */
[----:B-1----:R-:W-:-:S07]  /*0ce0*/  IADD3 R14, PT, PT, R14, 0x100, RZ ;  /* 0x000001000e0e7810 */ /* 0x002fce0007ffe0ff */
.L_x_2643:
[----:B------:R-:W-:-:S13]  /*0cf0*/  ISETP.NE.OR P1, PT, R15, RZ, P1 ;  /* 0x000000ff0f00720c */ /* 0x000fda0000f25670 */
[----:B------:R-:W-:Y:S05]  /*0d00*/  @!P1 BRA `(.L_x_2634) ;  /* 0x00000000002c9947 */ /* 0x000fea0003800000 */
.L_x_2640:
        /* <DEDUP_REMOVED lines=11> */
.L_x_2634:
[----:B0-----:R-:W-:Y:S05]  /*0dc0*/  BSYNC.RECONVERGENT B0 ;  /* 0x0000000000007941 */ /* 0x001fea0003800200 */
.L_x_2633:
        /* <DEDUP_REMOVED lines=8> */
[----:B------:R-:W-:Y:S02]  /*0e50*/  IMAD.MOV R5, RZ, RZ, -R5 ;  /* 0x000000ffff057224 */ /* 0x000fe400078e0a05 */
[----:B------:R-:W-:-:S03]  /*0e60*/  IMAD R6, R43, UR7, RZ ;  /* 0x000000072b067c24 */ /* 0x000fc6000f8e02ff */
        /* <DEDUP_REMOVED lines=10> */
.L_x_2647:
[CC--:B--2---:R-:W-:Y:S01]  /*0f10*/  IADD3 R8, PT, PT, R3.reuse, R43.reuse, RZ ;  /* 0x0000002b03087210 */ /* 0x0c4fe20007ffe0ff */
[--C-:B0-----:R-:W-:Y:S01]  /*0f20*/  IMAD.WIDE R6, R3, 0x2, R14.reuse ;  /* 0x0000000203067825 */ /* 0x101fe200078e020e */
[----:B------:R-:W-:Y:S02]  /*0f30*/  IADD3 R5, PT, PT, R5, 0x4, RZ ;  /* 0x0000000405057810 */ /* 0x000fe40007ffe0ff */
[C---:B------:R-:W-:Y:S01]  /*0f40*/  IADD3 R10, PT, PT, R8.reuse, R43, RZ ;  /* 0x0000002b080a7210 */ /* 0x040fe20007ffe0ff */
[----:B------:R-:W-:Y:S01]  /*0f50*/  IMAD.WIDE R8, R8, 0x2, R14 ;  /* 0x0000000208087825 */ /* 0x000fe200078e020e */
[----:B------:R2:W-:Y:S01]  /*0f60*/  STG.E.64 desc[UR8][R6.64], RZ ;  /* 0x000000ff06007986 */ /* 0x0005e2000c101b08 */
[----:B------:R-:W-:Y:S02]  /*0f70*/  ISETP.GE.AND P3, PT, R5, -0x3, PT ;  /* 0xfffffffd0500780c */ /* 0x000fe40003f66270 */
[C---:B------:R-:W-:Y:S01]  /*0f80*/  IMAD.IADD R16, R10.reuse, 0x1, R43 ;  /* 0x000000010a107824 */ /* 0x040fe200078e022b */
[----:B------:R2:W-:Y:S01]  /*0f90*/  STG.E.64 desc[UR8][R8.64], RZ ;  /* 0x000000ff08007986 */ /* 0x0005e2000c101b08 */
[----:B------:R-:W-:-:S03]  /*0fa0*/  IMAD.WIDE R10, R10, 0x2, R14 ;  /* 0x000000020a0a7825 */ /* 0x000fc600078e020e */
[C---:B------:R-:W-:Y:S01]  /*0fb0*/  IADD3 R3, PT, PT, R16.reuse, R43, RZ ;  /* 0x0000002b10037210 */ /* 0x040fe20007ffe0ff */
[----:B------:R-:W-:Y:S01]  /*0fc0*/  IMAD.WIDE R12, R16, 0x2, R14 ;  /* 0x00000002100c7825 */ /* 0x000fe200078e020e */
[----:B------:R2:W-:Y:S04]  /*0fd0*/  STG.E.64 desc[UR8][R10.64], RZ ;  /* 0x000000ff0a007986 */ /* 0x0005e8000c101b08 */
[----:B------:R2:W-:Y:S01]  /*0fe0*/  STG.E.64 desc[UR8][R12.64], RZ ;  /* 0x000000ff0c007986 */ /* 0x0005e2000c101b08 */
[----:B------:R-:W-:Y:S05]  /*0ff0*/  @!P3 BRA `(.L_x_2647) ;  /* 0xfffffffc00c4b947 */ /* 0x000fea000383ffff */
.L_x_2646:
        /* <DEDUP_REMOVED lines=12> */
.L_x_2648:
[----:B------:R-:W-:-:S13]  /*10c0*/  ISETP.NE.OR P1, PT, R5, RZ, P1 ;  /* 0x000000ff0500720c */ /* 0x000fda0000f25670 */
[----:B------:R-:W-:Y:S05]  /*10d0*/  @!P1 BRA `(.L_x_2644) ;  /* 0x00000000001c9947 */ /* 0x000fea0003800000 */
.L_x_2645:
[----:B01----:R-:W0:Y:S02]  /*10e0*/  LDC.64 R6, c[0x0][0x3a0] ;  /* 0x0000e800ff067b82 */ /* 0x003e240000000a00 */
.L_x_2649:
[----:B0-----:R-:W-:Y:S01]  /*10f0*/  IMAD.WIDE R8, R3, 0x2, R6 ;  /* 0x0000000203087825 */ /* 0x001fe200078e0206 */
[----:B------:R-:W-:Y:S02]  /*1100*/  IADD3 R5, PT, PT, R5, 0x1, RZ ;  /* 0x0000000105057810 */ /* 0x000fe40007ffe0ff */
[----:B------:R-:W-:Y:S02]  /*1110*/  IADD3 R3, PT, PT, R3, R43, RZ ;  /* 0x0000002b03037210 */ /* 0x000fe40007ffe0ff */
[----:B------:R2:W-:Y:S01]  /*1120*/  STG.E.64 desc[UR8][R8.64], RZ ;  /* 0x000000ff08007986 */ /* 0x0005e2000c101b08 */
[----:B------:R-:W-:-:S13]  /*1130*/  ISETP.NE.AND P1, PT, R5, RZ, PT ;  /* 0x000000ff0500720c */ /* 0x000fda0003f25270 */
[----:B--2---:R-:W-:Y:S05]  /*1140*/  @P1 BRA `(.L_x_2649) ;  /* 0xfffffffc00e81947 */ /* 0x004fea000383ffff */
.L_x_2644:
        /* <DEDUP_REMOVED lines=9> */
[----:B------:R-:W-:Y:S02]  /*11e0*/  IMAD.SHL.U32 R0, R0, 0x10, RZ ;  /* 0x0000001000007824 */ /* 0x000fe400078e00ff */
[----:B------:R-:W-:Y:S01]  /*11f0*/  HFMA2 R14, -RZ, RZ, 0, 0 ;  /* 0x00000000ff0e7431 */ /* 0x000fe200000001ff */
[----:B------:R-:W-:Y:S02]  /*1200*/  MOV R16, R47 ;  /* 0x0000002f00107202 */ /* 0x000fe40000000f00 */
[----:B------:R-:W-:Y:S02]  /*1210*/  LEA.HI R5, R5, R46, RZ, 0x3 ;  /* 0x0000002e05057211 */ /* 0x000fe400078f18ff */
[----:B------:R-:W-:Y:S02]  /*1220*/  LOP3.LUT R0, R0, 0x10, RZ, 0xc0, !PT ;  /* 0x0000001000007812 */ /* 0x000fe400078ec0ff */
[----:B0-----:R-:W-:-:S07]  /*1230*/  SHF.R.S32.HI R5, RZ, 0x3, R5 ;  /* 0x00000003ff057819 */ /* 0x001fce0000011405 */
.L_x_2651:
        /* <DEDUP_REMOVED lines=38> */
[----:B0-----:R-:W-:Y:S01]  /*14a0*/  PRMT R9, R9, 0x5410, R8 ;  /* 0x0000541009097816 */ /* 0x001fe20000000008 */
[C---:B------:R-:W-:Y:S01]  /*14b0*/  IMAD R8, R14.reuse, 0x8, R1 ;  /* 0x000000080e087824 */ /* 0x040fe200078e0201 */
[----:B------:R-:W-:-:S03]  /*14c0*/  IADD3 R14, PT, PT, R14, 0x1, RZ ;  /* 0x000000010e0e7810 */ /* 0x000fc60007ffe0ff */
[----:B------:R-:W-:-:S05]  /*14d0*/  HMUL2 R21, R9, R10.H0_H0 ;  /* 0x2000000a09157232 */ /* 0x000fca0000000000 */
[----:B------:R0:W-:Y:S01]  /*14e0*/  STL.64 [R8], R20 ;  /* 0x0000001408007387 */ /* 0x0001e20000100a00 */
[----:B------:R-:W-:Y:S05]  /*14f0*/  @!P1 BRA `(.L_x_2651) ;  /* 0xfffffffc00509947 */ /* 0x000fea000383ffff */
.L_x_2650:
        /* <DEDUP_REMOVED lines=22> */
[----:B0-----:R-:W-:-:S04]  /*1660*/  VIMNMX R0, PT, PT, R47, R0, PT ;  /* 0x000000002f007248 */ /* 0x001fc80003fe0100 */
[----:B------:R-:W-:-:S04]  /*1670*/  IADD3 R0, PT, PT, R0, -UR4, RZ ;  /* 0x8000000400007c10 */ /* 0x000fc8000fffe0ff */
[----:B------:R-:W-:-:S04]  /*1680*/  SHF.R.S32.HI R3, RZ, 0x1f, R0 ;  /* 0x0000001fff037819 */ /* 0x000fc80000011400 */
[----:B------:R-:W-:-:S04]  /*1690*/  LEA.HI R3, R3, R0, RZ, 0x5 ;  /* 0x0000000003037211 */ /* 0x000fc800078f28ff */
[----:B------:R-:W-:-:S05]  /*16a0*/  SHF.R.S32.HI R3, RZ, 0x5, R3 ;  /* 0x00000005ff037819 */ /* 0x000fca0000011403 */
[----:B------:R-:W-:-:S07]  /*16b0*/  IMAD R0, R3, 0x6, RZ ;  /* 0x0000000603007824 */ /* 0x000fce00078e02ff */
.L_x_2652:
        /* <DEDUP_REMOVED lines=8> */
.L_x_2653:
[----:B------:R-:W-:Y:S05]  /*1740*/  @!P4 BRA `(.L_x_2654) ;  /* 0x00000000001cc947 */ /* 0x000fea0003800000 */
[----:B------:R-:W0:Y:S02]  /*1750*/  LDC R10, c[0x0][0x3d4] ;  /* 0x0000f500ff0a7b82 */ /* 0x000e240000000800 */
[----:B0-----:R-:W-:-:S05]  /*1760*/  VIMNMX R3, PT, PT, R47, R10, PT ;  /* 0x0000000a2f037248 */ /* 0x001fca0003fe0100 */
[----:B------:R-:W-:-:S05]  /*1770*/  VIADD R3, R3, -UR5 ;  /* 0x8000000503037c36 */ /* 0x000fca0008000000 */
[----:B------:R-:W-:-:S04]  /*1780*/  SHF.R.S32.HI R10, RZ, 0x1f, R3 ;  /* 0x0000001fff0a7819 */ /* 0x000fc80000011403 */
[----:B------:R-:W-:-:S04]  /*1790*/  LEA.HI R10, R10, R3, RZ, 0x5 ;  /* 0x000000030a0a7211 */ /* 0x000fc800078f28ff */
[----:B------:R-:W-:-:S04]  /*17a0*/  SHF.R.S32.HI R10, RZ, 0x5, R10 ;  /* 0x00000005ff0a7819 */ /* 0x000fc8000001140a */
[----:B------:R-:W-:-:S07]  /*17b0*/  SHF.L.U32 R12, R10, 0x2, RZ ;  /* 0x000000020a0c7819 */ /* 0x000fce00000006ff */
.L_x_2654:
        /* <DEDUP_REMOVED lines=8> */
.L_x_2655:
        /* <DEDUP_REMOVED lines=8> */
.L_x_2656:
[----:B------:R-:W-:Y:S01]  /*18c0*/  IMAD R0, R13, 0x8, R0 ;  /* 0x000000080d007824 */ /* 0x000fe200078e0200 */
[----:B------:R-:W0:Y:S01]  /*18d0*/  LDCU.64 UR10, c[0x0][0x388] ;  /* 0x00007100ff0a77ac */ /* 0x000e220008000a00 */
[----:B------:R-:W1:Y:S01]  /*18e0*/  S2UR UR5, SR_CgaCtaId ;  /* 0x00000000000579c3 */ /* 0x000e620000008800 */
[----:B------:R-:W-:Y:S01]  /*18f0*/  VIMNMX R4, PT, PT, R4, UR7, PT ;  /* 0x0000000704047c48 */ /* 0x000fe2000bfe0100 */
[----:B------:R-:W-:Y:S01]  /*1900*/  HFMA2 R44, -RZ, RZ, 0, 0 ;  /* 0x00000000ff2c7431 */ /* 0x000fe200000001ff */
[----:B------:R-:W-:Y:S01]  /*1910*/  IADD3 R0, PT, PT, R12, R0, R5 ;  /* 0x000000000c007210 */ /* 0x000fe20007ffe005 */
[----:B------:R-:W-:Y:S01]  /*1920*/  UMOV UR4, 0x400 ;  /* 0x0000040000047882 */ /* 0x000fe20000000000 */
[----:B-----5:R-:W-:Y:S02]  /*1930*/  PRMT R97, R8, 0x7610, R8 ;  /* 0x0000761008617816 */ /* 0x020fe40000000008 */
[----:B------:R-:W-:Y:S02]  /*1940*/  IADD3 R0, PT, PT, R14, R0, R11 ;  /* 0x000000000e007210 */ /* 0x000fe40007ffe00b */
[----:B------:R-:W-:-:S02]  /*1950*/  PRMT R102, R9, 0x7610, R9 ;  /* 0x0000761009667816 */ /* 0x000fc40000000009 */
        /* <DEDUP_REMOVED lines=12> */
[----:B------:R-:W-:Y:S02]  /*1a20*/  PRMT R27, RZ, 0x5410, RZ ;  /* 0x00005410ff1b7816 */ /* 0x000fe400000000ff */
[----:B------:R-:W-:-:S02]  /*1a30*/  IADD3.X R13, PT, PT, R0, UR11, RZ, P3, !PT ;  /* 0x0000000b000d7c10 */ /* 0x000fc40009ffe4ff */
[----:B------:R-:W-:Y:S02]  /*1a40*/  PRMT R26, RZ, 0x5410, RZ ;  /* 0x00005410ff1a7816 */ /* 0x000fe400000000ff */
[----:B------:R-:W-:Y:S01]  /*1a50*/  PRMT R25, RZ, 0x5410, RZ ;  /* 0x00005410ff197816 */ /* 0x000fe200000000ff */
[----:B------:R-:W-:Y:S01]  /*1a60*/  IMAD.MOV.U32 R101, RZ, RZ, R13 ;  /* 0x000000ffff657224 */ /* 0x000fe200078e000d */
[----:B------:R-:W-:Y:S02]  /*1a70*/  IADD3 R24, PT, PT, R47, R24, RZ ;  /* 0x000000182f187210 */ /* 0x000fe40007ffe0ff */
[----:B------:R-:W-:Y:S01]  /*1a80*/  MOV R100, R12 ;  /* 0x0000000c00647202 */ /* 0x000fe20000000f00 */
[----:B------:R-:W-:Y:S06]  /*1a90*/  @!P1 BRA `(.L_x_2657) ;  /* 0x0000002000e89947 */ /* 0x000fec0003800000 */
[----:B------:R-:W-:Y:S01]  /*1aa0*/  IMAD.WIDE.U32 R2, R2, 0x100, R6 ;  /* 0x0000010002027825 */ /* 0x000fe200078e0006 */
[----:B------:R-:W-:Y:S02]  /*1ab0*/  ISETP.EQ.OR P1, PT, R52, 0x2, P0 ;  /* 0x000000023400780c */ /* 0x000fe40000722670 */
[----:B------:R-:W-:Y:S02]  /*1ac0*/  VIMNMX R0, PT, PT, R45, UR7, PT ;  /* 0x000000072d007c48 */ /* 0x000fe4000bfe0100 */
[----:B------:R-:W-:Y:S02]  /*1ad0*/  IADD3 R14, P2, PT, R2, 0x2, RZ ;  /* 0x00000002020e7810 */ /* 0x000fe40007f5e0ff */
[----:B------:R-:W-:Y:S02]  /*1ae0*/  MOV R44, RZ ;  /* 0x000000ff002c7202 */ /* 0x000fe40000000f00 */
[----:B------:R-:W-:Y:S02]  /*1af0*/  IADD3.X R15, PT, PT, RZ, R3, RZ, P2, !PT ;  /* 0x00000003ff0f7210 */ /* 0x000fe400017fe4ff */
[----:B------:R-:W-:-:S07]  /*1b00*/  PRMT R42, RZ, 0x7610, R42 ;  /* 0x00007610ff2a7816 */ /* 0x000fce000000002a */
.L_x_2664:
[----:B------:R-:W0:Y:S01]  /*1b10*/  LDC R43, c[0x0][0x3ac] ;  /* 0x0000eb00ff2b7b82 */ /* 0x000e220000000800 */
[----:B------:R-:W-:Y:S01]  /*1b20*/  ISETP.NE.AND P3, PT, R47, R24, PT ;  /* 0x000000182f00720c */ /* 0x000fe20003f65270 */
[----:B------:R-:W-:-:S12]  /*1b30*/  IMAD.MOV.U32 R3, RZ, RZ, R13 ;  /* 0x000000ffff037224 */ /* 0x000fd800078e000d */
[----:B------:R-:W-:Y:S01]  /*1b40*/  @!P3 LEA R2, R44, R1, 0x3 ;  /* 0x000000012c02b211 */ /* 0x000fe200078e18ff */
[----:B------:R-:W5:Y:S04]  /*1b50*/  @!P3 LDG.E.U16.CONSTANT R20, desc[UR8][R14.64] ;  /* 0x000000080e14b981 */ /* 0x000f68000c1e9500 */
[----:B------:R1:W2:Y:S02]  /*1b60*/  @!P3 LDL.64 R22, [R2+0x8] ;  /* 0x000008000216b983 */ /* 0x0002a40000100a00 */
[----:B-1----:R-:W-:-:S05]  /*1b70*/  MOV R2, R12 ;  /* 0x0000000c00027202 */ /* 0x002fca0000000f00 */
[C---:B0-----:R-:W-:Y:S01]  /*1b80*/  IMAD.WIDE R4, R43.reuse, 0x4, R2 ;  /* 0x000000042b047825 */ /* 0x041fe200078e0202 */
[----:B------:R-:W3:Y:S03]  /*1b90*/  LDG.E.128.CONSTANT R8, desc[UR8][R2.64] ;  /* 0x0000000802087981 */ /* 0x000ee6000c1e9d00 */
[----:B------:R-:W-:Y:S02]  /*1ba0*/  IMAD.WIDE R12, R43, 0x4, R4 ;  /* 0x000000042b0c7825 */ /* 0x000fe400078e0204 */
[----:B------:R-:W4:Y:S04]  /*1bb0*/  LDG.E.128.CONSTANT R4, desc[UR8][R4.64] ;  /* 0x0000000804047981 */ /* 0x000f28000c1e9d00 */
[----:B------:R-:W4:Y:S01]  /*1bc0*/  LDG.E.128.CONSTANT R16, desc[UR8][R12.64] ;  /* 0x000000080c107981 */ /* 0x000f22000c1e9d00 */
[----:B------:R-:W-:-:S02]  /*1bd0*/  ISETP.NE.AND P4, PT, R49, RZ, PT ;  /* 0x000000ff3100720c */ /* 0x000fc40003f85270 */
[----:B------:R-:W-:Y:S02]  /*1be0*/  ISETP.NE.AND P2, PT, R52, 0x1, PT ;  /* 0x000000013400780c */ /* 0x000fe40003f45270 */
[----:B------:R-:W-:Y:S02]  /*1bf0*/  @!P3 IADD3 R64, PT, PT, R44, 0x1, RZ ;  /* 0x000000012c40b810 */ /* 0x000fe40007ffe0ff */
[----:B--2---:R-:W-:-:S04]  /*1c00*/  @!P3 PRMT R97, R22, 0x7610, R97 ;  /* 0x000076101661b816 */ /* 0x004fc80000000061 */
[----:B------:R-:W-:Y:S02]  /*1c10*/  @!P3 PRMT R97, R97, 0x7610, R22 ;  /* 0x000076106161b816 */ /* 0x000fe40000000016 */
[----:B---3--:R-:W-:Y:S02]  /*1c20*/  LOP3.LUT R21, R8, 0x3f003f, RZ, 0xc0, !PT ;  /* 0x003f003f08157812 */ /* 0x008fe400078ec0ff */
[--C-:B------:R-:W-:Y:S02]  /*1c30*/  SHF.R.U32.HI R22, RZ, 0x6, R8.reuse ;  /* 0x00000006ff167819 */ /* 0x100fe40000011608 */
[----:B------:R-:W-:Y:S02]  /*1c40*/  SHF.R.U32.HI R8, RZ, 0xc, R8 ;  /* 0x0000000cff087819 */ /* 0x000fe40000011608 */
        /* <DEDUP_REMOVED lines=9> */
[--C-:B----4-:R-:W-:Y:S02]  /*1ce0*/  SHF.R.U32.HI R11, RZ, 0x8, R17.reuse ;  /* 0x00000008ff0b7819 */ /* 0x110fe40000011611 */
[----:B------:R-:W-:Y:S02]  /*1cf0*/  LOP3.LUT R34, R17, 0x3f003f, RZ, 0xc0, !PT ;  /* 0x003f003f11227812 */ /* 0x000fe400078ec0ff */
[--C-:B------:R-:W-:Y:S02]  /*1d00*/  SHF.R.U32.HI R35, RZ, 0x6, R17.reuse ;  /* 0x00000006ff237819 */ /* 0x100fe40000011611 */
[----:B------:R-:W-:Y:S02]  /*1d10*/  SHF.R.U32.HI R33, RZ, 0xa, R17 ;  /* 0x0000000aff217819 */ /* 0x000fe40000011611 */
        /* <DEDUP_REMOVED lines=11> */
[----:B------:R-:W-:Y:S02]  /*1dd0*/  LOP3.LUT R32, R32, 0xf000f, RZ, 0xc0, !PT ;  /* 0x000f000f20207812 */ /* 0x000fe400078ec0ff */
[----:B------:R-:W-:-:S02]  /*1de0*/  LOP3.LUT R19, R38, 0xf000f, RZ, 0xc0, !PT ;  /* 0x000f000f26137812 */ /* 0x000fc400078ec0ff */
[----:B------:R-:W-:Y:S02]  /*1df0*/  LOP3.LUT R10, R9, 0x300030, R10, 0xf8, !PT ;  /* 0x00300030090a7812 */ /* 0x000fe400078ef80a */
[----:B------:R-:W-:Y:S02]  /*1e00*/  LOP3.LUT R9, R8, 0x300030, R11, 0xf8, !PT ;  /* 0x0030003008097812 */ /* 0x000fe400078ef80b */
[----:B------:R-:W-:Y:S02]  /*1e10*/  @!P3 PRMT R102, R23, 0x7610, R102 ;  /* 0x000076101766b816 */ /* 0x000fe40000000066 */
[----:B------:R-:W-:Y:S02]  /*1e20*/  LOP3.LUT R11, R32, 0x300030, R17, 0xf8, !PT ;  /* 0x00300030200b7812 */ /* 0x000fe400078ef811 */
[----:B------:R-:W-:Y:S02]  /*1e30*/  LOP3.LUT R8, R19, 0x300030, R18, 0xf8, !PT ;  /* 0x0030003013087812 */ /* 0x000fe400078ef812 */
[----:B------:R-:W-:-:S02]  /*1e40*/  LOP3.LUT R17, R4, 0x3f003f, RZ, 0xc0, !PT ;  /* 0x003f003f04117812 */ /* 0x000fc400078ec0ff */
[--C-:B------:R-:W-:Y:S02]  /*1e50*/  SHF.R.U32.HI R18, RZ, 0x6, R4.reuse ;  /* 0x00000006ff127819 */ /* 0x100fe40000011604 */
[----:B------:R-:W-:Y:S02]  /*1e60*/  SHF.R.U32.HI R4, RZ, 0xc, R4 ;  /* 0x0000000cff047819 */ /* 0x000fe40000011604 */
[----:B------:R-:W-:Y:S02]  /*1e70*/  @!P3 PRMT R102, R102, 0x7610, R23 ;  /* 0x000076106666b816 */ /* 0x000fe40000000017 */
        /* <DEDUP_REMOVED lines=139> */
.L_x_2658:
[----:B------:R-:W-:Y:S02]  /*2730*/  @!P3 MOV R44, R64 ;  /* 0x00000040002cb202 */ /* 0x000fe40000000f00 */
[----:B-----5:R-:W-:Y:S01]  /*2740*/  @!P3 IADD3 R24, PT, PT, R20, R47, RZ ;  /* 0x0000002f1418b210 */ /* 0x020fe20007ffe0ff */
        /* <DEDUP_REMOVED lines=46> */
.L_x_2660:
        /* <DEDUP_REMOVED lines=43> */
.L_x_2659:
        /* <DEDUP_REMOVED lines=29> */
[----:B------:R-:W-:Y:S02]  /*2eb0*/  SHF.R.U32.HI R37, RZ, 0x6, R6 ;  /* 0x00000006ff257819 */ /* 0x000fe40000011606 */
[----:B------:R-:W-:Y:S02]  /*2ec0*/  LOP3.LUT R54, R7, 0x3f003f, RZ, 0xc0, !PT ;  /* 0x003f003f07367812 */ /* 0x000fe400078ec0ff */
[----:B------:R-:W-:Y:S02]  /*2ed0*/  SHF.R.U32.HI R55, RZ, 0x6, R7 ;  /* 0x00000006ff377819 */ /* 0x000fe40000011607 */
[----:B------:R-:W-:-:S02]  /*2ee0*/  LOP3.LUT R6, R8, 0x3f003f, RZ, 0xc0, !PT ;  /* 0x003f003f08067812 */ /* 0x000fc400078ec0ff */
[--C-:B------:R-:W-:Y:S02]  /*2ef0*/  SHF.R.U32.HI R7, RZ, 0x6, R8.reuse ;  /* 0x00000006ff077819 */ /* 0x100fe40000011608 */
[----:B------:R-:W-:Y:S02]  /*2f00*/  SHF.R.U32.HI R20, RZ, 0xa, R8 ;  /* 0x0000000aff147819 */ /* 0x000fe40000011608 */
[----:B------:R-:W-:Y:S02]  /*2f10*/  LOP3.LUT R8, R4, 0x300030, R5, 0xf8, !PT ;  /* 0x0030003004087812 */ /* 0x000fe400078ef805 */
[----:B------:R-:W-:Y:S02]  /*2f20*/  LOP3.LUT R59, R11, 0x3f003f, RZ, 0xc0, !PT ;  /* 0x003f003f0b3b7812 */ /* 0x000fe400078ec0ff */
[--C-:B------:R-:W-:Y:S02]  /*2f30*/  SHF.R.U32.HI R60, RZ, 0x6, R11.reuse ;  /* 0x00000006ff3c7819 */ /* 0x100fe4000001160b */
[----:B------:R-:W-:-:S02]  /*2f40*/  SHF.R.U32.HI R62, RZ, 0xa, R11 ;  /* 0x0000000aff3e7819 */ /* 0x000fc4000001160b */
[----:B------:R-:W-:Y:S02]  /*2f50*/  LOP3.LUT R34, R30, 0x300030, R21, 0xf8, !PT ;  /* 0x003000301e227812 */ /* 0x000fe400078ef815 */
[----:B------:R-:W-:Y:S02]  /*2f60*/  LOP3.LUT R51, R10, 0x300030, R9, 0xf8, !PT ;  /* 0x003000300a337812 */ /* 0x000fe400078ef809 */
[----:B------:R-:W-:Y:S02]  /*2f70*/  LOP3.LUT R61, R35, 0x300030, R38, 0xf8, !PT ;  /* 0x00300030233d7812 */ /* 0x000fe400078ef826 */
[----:B---3--:R-:W-:Y:S02]  /*2f80*/  LOP3.LUT R4, R16, 0x3f003f, RZ, 0xc0, !PT ;  /* 0x003f003f10047812 */ /* 0x008fe400078ec0ff */
[--C-:B------:R-:W-:Y:S02]  /*2f90*/  SHF.R.U32.HI R5, RZ, 0x6, R16.reuse ;  /* 0x00000006ff057819 */ /* 0x100fe40000011610 */
        /* <DEDUP_REMOVED lines=137> */
.L_x_2661:
        /* <DEDUP_REMOVED lines=46> */
.L_x_2663:
        /* <DEDUP_REMOVED lines=43> */
.L_x_2662:
[----:B------:R-:W-:Y:S01]  /*3dc0*/  IADD3 R47, PT, PT, R47, 0x20, RZ ;  /* 0x000000202f2f7810 */ /* 0x000fe20007ffe0ff */
[----:B------:R-:W-:Y:S01]  /*3dd0*/  UIADD3 UR4, UPT, UPT, UR4, 0x40, URZ ;  /* 0x0000004004047890 */ /* 0x000fe2000fffe0ff */
[----:B------:R-:W-:Y:S01]  /*3de0*/  IADD3 R14, P4, PT, R14, 0x80, RZ ;  /* 0x000000800e0e7810 */ /* 0x000fe20007f9e0ff */
[----:B------:R-:W-:Y:S01]  /*3df0*/  IMAD.WIDE R12, R43, 0x4, R12 ;  /* 0x000000042b0c7825 */ /* 0x000fe200078e020c */
[----:B------:R-:W-:-:S03]  /*3e00*/  ISETP.GE.AND P3, PT, R47, R0, PT ;  /* 0x000000002f00720c */ /* 0x000fc60003f66270 */
[----:B------:R-:W-:-:S10]  /*3e10*/  IMAD.X R15, RZ, RZ, R15, P4 ;  /* 0x000000ffff0f7224 */ /* 0x000fd400020e060f */
[----:B------:R-:W-:Y:S05]  /*3e20*/  @!P3 BRA `(.L_x_2664) ;  /* 0xffffffdc0038b947 */ /* 0x000fea000383ffff */
[----:B------:R-:W-:-:S07]  /*3e30*/  IMAD.WIDE R100, R43, 0x18, R2 ;  /* 0x000000182b647825 */ /* 0x000fce00078e0202 */
.L_x_2657:
        /* <DEDUP_REMOVED lines=9> */
.L_x_2669:
        /* <DEDUP_REMOVED lines=10> */
[----:B------:R-:W5:Y:S01]  /*3f70*/  LDG.E.128.CONSTANT R4, desc[UR8][R50.64] ;  /* 0x0000000832047981 */ /* 0x000f62000c1e9d00 */
[----:B------:R-:W-:Y:S01]  /*3f80*/  HFMA2 R0, -RZ, RZ, 0, 0.125 ;  /* 0x00003000ff007431 */ /* 0x000fe200000001ff */
[----:B------:R-:W-:-:S04]  /*3f90*/  MOV R17, 0x2400 ;  /* 0x0000240000117802 */ /* 0x000fc80000000f00 */
[----:B------:R-:W-:Y:S02]  /*3fa0*/  PRMT R0, R17, 0x5410, R0 ;  /* 0x0000541011007816 */ /* 0x000fe40000000000 */
[----:B------:R-:W-:Y:S02]  /*3fb0*/  ISETP.NE.AND P4, PT, R49, RZ, PT ;  /* 0x000000ff3100720c */ /* 0x000fe40003f85270 */
[----:B------:R-:W-:Y:S02]  /*3fc0*/  ISETP.NE.AND P2, PT, R52, 0x1, PT ;  /* 0x000000013400780c */ /* 0x000fe40003f45270 */
[----:B------:R-:W-:Y:S02]  /*3fd0*/  @!P3 IADD3 R98, PT, PT, R44, 0x1, RZ ;  /* 0x000000012c62b810 */ /* 0x000fe40007ffe0ff */
[C---:B--2---:R-:W-:Y:S02]  /*3fe0*/  LOP3.LUT R64, R12.reuse, 0x70007, RZ, 0xc0, !PT ;  /* 0x000700070c407812 */ /* 0x044fe400078ec0ff */
[----:B0-----:R-:W-:-:S02]  /*3ff0*/  LOP3.LUT R2, R12, 0x380038, RZ, 0xc0, !PT ;  /* 0x003800380c027812 */ /* 0x001fc400078ec0ff */
[--C-:B------:R-:W-:Y:S02]  /*4000*/  SHF.R.U32.HI R59, RZ, 0x6, R12.reuse ;  /* 0x00000006ff3b7819 */ /* 0x100fe4000001160c */
[----:B------:R-:W-:Y:S02]  /*4010*/  SHF.R.U32.HI R12, RZ, 0xf, R12 ;  /* 0x0000000fff0c7819 */ /* 0x000fe4000001160c */
[----:B------:R-:W-:Y:S02]  /*4020*/  SHF.R.U32.HI R20, RZ, 0xf, R15 ;  /* 0x0000000fff147819 */ /* 0x000fe4000001160f */
[----:B------:R-:W-:Y:S02]  /*4030*/  LOP3.LUT R65, R13, 0x70007, RZ, 0xc0, !PT ;  /* 0x000700070d417812 */ /* 0x000fe400078ec0ff */
[--C-:B------:R-:W-:Y:S02]  /*4040*/  SHF.R.U32.HI R60, RZ, 0x6, R13.reuse ;  /* 0x00000006ff3c7819 */ /* 0x100fe4000001160d */
[----:B------:R-:W-:-:S02]  /*4050*/  SHF.R.U32.HI R17, RZ, 0xf, R13 ;  /* 0x0000000fff117819 */ /* 0x000fc4000001160d */
[----:B---3--:R-:W-:Y:S02]  /*4060*/  @!P3 PRMT R97, R18, 0x7610, R97 ;  /* 0x000076101261b816 */ /* 0x008fe40000000061 */
[----:B------:R-:W-:Y:S02]  /*4070*/  @!P3 PRMT R102, R19, 0x7610, R102 ;  /* 0x000076101366b816 */ /* 0x000fe40000000066 */
[----:B------:R-:W-:Y:S01]  /*4080*/  @!P3 PRMT R97, R97, 0x7610, R18 ;  /* 0x000076106161b816 */ /* 0x000fe20000000012 */
[----:B----4-:R-:W-:Y:S01]  /*4090*/  @!P3 IMAD.IADD R24, R16, 0x1, R47 ;  /* 0x000000011018b824 */ /* 0x010fe200078e022f */
[----:B------:R-:W-:Y:S02]  /*40a0*/  @!P3 PRMT R102, R102, 0x7610, R19 ;  /* 0x000076106666b816 */ /* 0x000fe40000000013 */
[----:B------:R-:W-:Y:S02]  /*40b0*/  LOP3.LUT R16, R13, 0x380038, RZ, 0xc0, !PT ;  /* 0x003800380d107812 */ /* 0x000fe400078ec0ff */
[----:B------:R-:W-:-:S02]  /*40c0*/  LOP3.LUT R66, R14, 0x70007, RZ, 0xc0, !PT ;  /* 0x000700070e427812 */ /* 0x000fc400078ec0ff */
[----:B------:R-:W-:Y:S02]  /*40d0*/  LOP3.LUT R18, R14, 0x380038, RZ, 0xc0, !PT ;  /* 0x003800380e127812 */ /* 0x000fe400078ec0ff */
[--C-:B------:R-:W-:Y:S02]  /*40e0*/  SHF.R.U32.HI R63, RZ, 0x6, R14.reuse ;  /* 0x00000006ff3f7819 */ /* 0x100fe4000001160e */
        /* <DEDUP_REMOVED lines=9> */
[----:B------:R-:W-:-:S02]  /*4180*/  LOP3.LUT R12, R12, 0x10001, RZ, 0xc0, !PT ;  /* 0x000100010c0c7812 */ /* 0x000fc400078ec0ff */
[----:B------:R-:W-:Y:S02]  /*4190*/  SHF.R.U32.HI R30, RZ, 0xe, R11 ;  /* 0x0000000eff1e7819 */ /* 0x000fe4000001160b */
[----:B------:R-:W-:Y:S02]  /*41a0*/  LOP3.LUT R9, R20, 0x10001, RZ, 0xc0, !PT ;  /* 0x0001000114097812 */ /* 0x000fe400078ec0ff */
[C---:B------:R-:W-:Y:S02]  /*41b0*/  LOP3.LUT R78, R15.reuse, 0x70007, RZ, 0xc0, !PT ;  /* 0x000700070f4e7812 */ /* 0x040fe400078ec0ff */
[----:B------:R-:W-:Y:S02]  /*41c0*/  LOP3.LUT R68, R15, 0x380038, RZ, 0xc0, !PT ;  /* 0x003800380f447812 */ /* 0x000fe400078ec0ff */
[----:B------:R-:W-:Y:S02]  /*41d0*/  SHF.R.U32.HI R67, RZ, 0x6, R15 ;  /* 0x00000006ff437819 */ /* 0x000fe4000001160f */
[----:B------:R-:W-:-:S02]  /*41e0*/  LOP3.LUT R12, R12, 0x20002, R3, 0xf8, !PT ;  /* 0x000200020c0c7812 */ /* 0x000fc400078ef803 */
[C---:B------:R-:W-:Y:S02]  /*41f0*/  LOP3.LUT R55, R10.reuse, 0x70007, RZ, 0xc0, !PT ;  /* 0x000700070a377812 */ /* 0x040fe400078ec0ff */
[----:B------:R-:W-:Y:S02]  /*4200*/  LOP3.LUT R15, R10, 0x380038, RZ, 0xc0, !PT ;  /* 0x003800380a0f7812 */ /* 0x000fe400078ec0ff */
[----:B------:R-:W-:Y:S02]  /*4210*/  SHF.R.U32.HI R35, RZ, 0x6, R10 ;  /* 0x00000006ff237819 */ /* 0x000fe4000001160a */
[----:B------:R-:W-:Y:S02]  /*4220*/  LOP3.LUT R3, R9, 0x20002, R30, 0xf8, !PT ;  /* 0x0002000209037812 */ /* 0x000fe400078ef81e */
[----:B------:R-:W-:Y:S02]  /*4230*/  SHF.R.U32.HI R34, RZ, 0xd, R7 ;  /* 0x0000000dff227819 */ /* 0x000fe40000011607 */
[----:B------:R-:W-:-:S02]  /*4240*/  SHF.R.U32.HI R10, RZ, 0xe, R10 ;  /* 0x0000000eff0a7819 */ /* 0x000fc4000001160a */
[----:B------:R-:W-:Y:S02]  /*4250*/  LOP3.LUT R19, R19, 0x10001, RZ, 0xc0, !PT ;  /* 0x0001000113137812 */ /* 0x000fe400078ec0ff */
[----:B------:R-:W-:Y:S02]  /*4260*/  LOP3.LUT R34, R3, 0x40004, R34, 0xf8, !PT ;  /* 0x0004000403227812 */ /* 0x000fe400078ef822 */
[----:B------:R-:W-:Y:S02]  /*4270*/  LOP3.LUT R20, R19, 0x20002, R10, 0xf8, !PT ;  /* 0x0002000213147812 */ /* 0x000fe400078ef80a */
[----:B------:R-:W-:Y:S02]  /*4280*/  LOP3.LUT R3, R2, 0x64006400, RZ, 0xfc, !PT ;  /* 0x6400640002037812 */ /* 0x000fe400078efcff */
        /* <DEDUP_REMOVED lines=16> */
[C---:B------:R-:W-:Y:S02]  /*4390*/  LOP3.LUT R38, R4.reuse, 0x70007, RZ, 0xc0, !PT ;  /* 0x0007000704267812 */ /* 0x040fe400078ec0ff */
[----:B------:R-:W-:Y:S02]  /*43a0*/  LOP3.LUT R8, R4, 0x380038, RZ, 0xc0, !PT ;  /* 0x0038003804087812 */ /* 0x000fe400078ec0ff */
[--C-:B------:R-:W-:Y:S02]  /*43b0*/  SHF.R.U32.HI R30, RZ, 0x6, R4.reuse ;  /* 0x00000006ff1e7819 */ /* 0x100fe40000011604 */
[----:B------:R-:W-:-:S02]  /*43c0*/  SHF.R.U32.HI R31, RZ, 0xd, R4 ;  /* 0x0000000dff1f7819 */ /* 0x000fc40000011604 */
[----:B------:R-:W-:Y:S02]  /*43d0*/  LOP3.LUT R11, R6, 0x64006400, RZ, 0xfc, !PT ;  /* 0x64006400060b7812 */ /* 0x000fe400078efcff */
[----:B------:R-:W-:Y:S02]  /*43e0*/  LOP3.LUT R4, R60, 0x380038, RZ, 0xc0, !PT ;  /* 0x003800383c047812 */ /* 0x000fe400078ec0ff */
[----:B------:R-:W-:Y:S02]  /*43f0*/  LOP3.LUT R6, R35, 0x380038, RZ, 0xc0, !PT ;  /* 0x0038003823067812 */ /* 0x000fe400078ec0ff */
[C---:B------:R-:W-:Y:S02]  /*4400*/  LOP3.LUT R61, R7.reuse, 0x70007, RZ, 0xc0, !PT ;  /* 0x00070007073d7812 */ /* 0x040fe400078ec0ff */
[----:B------:R-:W-:Y:S02]  /*4410*/  LOP3.LUT R72, R7, 0x380038, RZ, 0xc0, !PT ;  /* 0x0038003807487812 */ /* 0x000fe400078ec0ff */
[----:B------:R-:W-:Y:S01]  /*4420*/  SHF.R.U32.HI R58, RZ, 0x6, R7 ;  /* 0x00000006ff3a7819 */ /* 0x000fe20000011607 */
[----:B------:R-:W-:Y:S01]  /*4430*/  HFMA2 R92, R5, R0.H1_H1, -132, -132 ;  /* 0xd820d820055c7431 */ /* 0x000fe20000060000 */
        /* <DEDUP_REMOVED lines=8> */
[-C--:B------:R-:W-:Y:S01]  /*44c0*/  HFMA2 R96, R3, R0.reuse.H1_H1, -132, -132 ;  /* 0xd820d82003607431 */ /* 0x080fe20000060000 */
[----:B------:R-:W-:Y:S01]  /*44d0*/  LOP3.LUT R95, R16, 0x64006400, RZ, 0xfc, !PT ;  /* 0x64006400105f7812 */ /* 0x000fe200078efcff */
[-C--:B------:R-:W-:Y:S01]  /*44e0*/  HFMA2 R94, R7, R0.reuse.H1_H1, -132, -132 ;  /* 0xd820d820075e7431 */ /* 0x080fe20000060000 */
[----:B------:R-:W-:Y:S01]  /*44f0*/  LOP3.LUT R7, R56, 0x380038, RZ, 0xc0, !PT ;  /* 0x0038003838077812 */ /* 0x000fe200078ec0ff */
[----:B------:R-:W-:Y:S01]  /*4500*/  HFMA2 R16, R5, R0.H1_H1, -132, -132 ;  /* 0xd820d82005107431 */ /* 0x000fe20000060000 */
        /* <DEDUP_REMOVED lines=11> */
[----:B------:R-:W-:Y:S01]  /*45c0*/  HFMA2 R10, R77, R0.H1_H1, -132, -132 ;  /* 0xd820d8204d0a7431 */ /* 0x000fe20000060000 */
[----:B------:R-:W-:Y:S02]  /*45d0*/  LOP3.LUT R7, R2, 0x64006400, RZ, 0xfc, !PT ;  /* 0x6400640002077812 */ /* 0x000fe400078efcff */
[----:B------:R-:W-:Y:S02]  /*45e0*/  LOP3.LUT R11, R4, 0x64006400, RZ, 0xfc, !PT ;  /* 0x64006400040b7812 */ /* 0x000fe400078efcff */
[----:B------:R-:W-:Y:S02]  /*45f0*/  LOP3.LUT R2, R59, 0x1c001c0, RZ, 0xc0, !PT ;  /* 0x01c001c03b027812 */ /* 0x000fe400078ec0ff */
[----:B------:R-:W-:Y:S02]  /*4600*/  LOP3.LUT R5, R5, 0x64006400, RZ, 0xfc, !PT ;  /* 0x6400640005057812 */ /* 0x000fe400078efcff */
[----:B------:R-:W-:-:S02]  /*4610*/  LOP3.LUT R8, R58, 0x380038, RZ, 0xc0, !PT ;  /* 0x003800383a087812 */ /* 0x000fc400078ec0ff */
[----:B------:R-:W-:Y:S02]  /*4620*/  LOP3.LUT R4, R60, 0x1c001c0, RZ, 0xc0, !PT ;  /* 0x01c001c03c047812 */ /* 0x000fe400078ec0ff */
[----:B------:R-:W-:Y:S02]  /*4630*/  LOP3.LUT R77, R6, 0x64006400, RZ, 0xfc, !PT ;  /* 0x64006400064d7812 */ /* 0x000fe400078efcff */
[----:B------:R-:W-:Y:S01]  /*4640*/  LOP3.LUT R33, R20, 0x40004, R33, 0xf8, !PT ;  /* 0x0004000414217812 */ /* 0x000fe200078ef821 */
[-C--:B------:R-:W-:Y:S01]  /*4650*/  HFMA2 R20, R3, R0.reuse.H1_H1, -132, -132 ;  /* 0xd820d82003147431 */ /* 0x080fe20000060000 */
[----:B------:R-:W-:Y:S02]  /*4660*/  LOP3.LUT R6, R35, 0x1c001c0, RZ, 0xc0, !PT ;  /* 0x01c001c023067812 */ /* 0x000fe400078ec0ff */
[----:B------:R-:W-:Y:S02]  /*4670*/  LOP3.LUT R31, R12, 0x40004, R31, 0xf8, !PT ;  /* 0x000400040c1f7812 */ /* 0x000fe400078ef81f */
        /* <DEDUP_REMOVED lines=24> */
[----:B------:R-:W-:Y:S01]  /*4800*/  HFMA2 R9, R83, R0.H1_H1, -132, -132 ;  /* 0xd820d82053097431 */ /* 0x000fe20000060000 */
        /* <DEDUP_REMOVED lines=16> */
[----:B------:R-:W-:Y:S01]  /*4910*/  HFMA2 R13, R81, R0.H1_H1, -132, -132 ;  /* 0xd820d820510d7431 */ /* 0x000fe20000060000 */
        /* <DEDUP_REMOVED lines=42> */
[-C--:B------:R-:W-:Y:S02]  /*4bc0*/  HFMA2 R95, R95, R0.reuse.H1_H1, -132, -132 ;  /* 0xd820d8205f5f7431 */ /* 0x080fe40000060000 */
[----:B------:R-:W-:-:S02]  /*4bd0*/  HFMA2 R93, R93, R0.H1_H1, -132, -132 ;  /* 0xd820d8205d5d7431 */ /* 0x000fc40000060000 */
[-C--:B------:R-:W-:Y:S02]  /*4be0*/  HFMA2 R91, R91, R0.reuse.H1_H1, -132, -132 ;  /* 0xd820d8205b5b7431 */ /* 0x080fe40000060000 */
[-C--:B------:R-:W-:Y:S02]  /*4bf0*/  HFMA2 R69, R69, R0.reuse.H1_H1, -132, -132 ;  /* 0xd820d82045457431 */ /* 0x080fe40000060000 */
[-C--:B------:R-:W-:Y:S02]  /*4c00*/  HFMA2 R71, R71, R0.reuse.H1_H1, -132, -132 ;  /* 0xd820d82047477431 */ /* 0x080fe40000060000 */
[-C--:B------:R-:W-:Y:S02]  /*4c10*/  HFMA2 R73, R73, R0.reuse.H1_H1, -132, -132 ;  /* 0xd820d82049497431 */ /* 0x080fe40000060000 */
[-C--:B------:R-:W-:Y:S02]  /*4c20*/  HFMA2 R19, R19, R0.reuse.H1_H1, -132, -132 ;  /* 0xd820d82013137431 */ /* 0x080fe40000060000 */
[----:B------:R-:W-:-:S02]  /*4c30*/  HFMA2 R11, R11, R0.H1_H1, -132, -132 ;  /* 0xd820d8200b0b7431 */ /* 0x000fc40000060000 */
        /* <DEDUP_REMOVED lines=108> */
.L_x_2666:
        /* <DEDUP_REMOVED lines=83> */
.L_x_2668:
        /* <DEDUP_REMOVED lines=77> */
.L_x_2667:
        /* <DEDUP_REMOVED lines=8> */
.L_x_2665:
        /* <DEDUP_REMOVED lines=10> */
.L_x_2674:
        /* <DEDUP_REMOVED lines=9> */
[----:B------:R-:W-:Y:S01]  /*5eb0*/  ISETP.NE.AND P3, PT, R49, RZ, PT ;  /* 0x000000ff3100720c */ /* 0x000fe20003f65270 */
[----:B------:R-:W-:Y:S01]  /*5ec0*/  @!P1 VIADD R61, R44, 0x1 ;  /* 0x000000012c3d9836 */ /* 0x000fe20000000000 */
[----:B------:R-:W-:Y:S02]  /*5ed0*/  ISETP.NE.AND P2, PT, R52, 0x1, PT ;  /* 0x000000013400780c */ /* 0x000fe40003f45270 */
[C---:B--2---:R-:W-:Y:S02]  /*5ee0*/  LOP3.LUT R45, R5.reuse, 0x30003, RZ, 0xc0, !PT ;  /* 0x00030003052d7812 */ /* 0x044fe400078ec0ff */
[C---:B------:R-:W-:Y:S02]  /*5ef0*/  LOP3.LUT R12, R5.reuse, 0xc000c, RZ, 0xc0, !PT ;  /* 0x000c000c050c7812 */ /* 0x040fe400078ec0ff */
[----:B------:R-:W-:-:S02]  /*5f00*/  LOP3.LUT R21, R5, 0x300030, RZ, 0xc0, !PT ;  /* 0x0030003005157812 */ /* 0x000fc400078ec0ff */
[----:B------:R-:W-:Y:S02]  /*5f10*/  LOP3.LUT R34, R5, 0xc000c0, RZ, 0xc0, !PT ;  /* 0x00c000c005227812 */ /* 0x000fe400078ec0ff */
[----:B------:R-:W-:Y:S02]  /*5f20*/  SHF.R.U32.HI R51, RZ, 0x8, R5 ;  /* 0x00000008ff337819 */ /* 0x000fe40000011605 */
[C---:B------:R-:W-:Y:S02]  /*5f30*/  LOP3.LUT R9, R4.reuse, 0x30003, RZ, 0xc0, !PT ;  /* 0x0003000304097812 */ /* 0x040fe400078ec0ff */
[----:B------:R-:W-:Y:S02]  /*5f40*/  LOP3.LUT R33, R4, 0xc000c0, RZ, 0xc0, !PT ;  /* 0x00c000c004217812 */ /* 0x000fe400078ec0ff */
[----:B---3--:R-:W-:Y:S02]  /*5f50*/  @!P1 PRMT R97, R10, 0x7610, R97 ;  /* 0x000076100a619816 */ /* 0x008fe40000000061 */
[----:B------:R-:W-:-:S02]  /*5f60*/  @!P1 PRMT R102, R11, 0x7610, R102 ;  /* 0x000076100b669816 */ /* 0x000fc40000000066 */
[----:B------:R-:W-:Y:S02]  /*5f70*/  @!P1 PRMT R97, R97, 0x7610, R10 ;  /* 0x0000761061619816 */ /* 0x000fe4000000000a */
[----:B------:R-:W-:Y:S02]  /*5f80*/  @!P1 PRMT R102, R102, 0x7610, R11 ;  /* 0x0000761066669816 */ /* 0x000fe4000000000b */
[C---:B------:R-:W-:Y:S02]  /*5f90*/  LOP3.LUT R10, R4.reuse, 0xc000c, RZ, 0xc0, !PT ;  /* 0x000c000c040a7812 */ /* 0x040fe400078ec0ff */
[----:B------:R-:W-:Y:S02]  /*5fa0*/  LOP3.LUT R11, R4, 0x300030, RZ, 0xc0, !PT ;  /* 0x00300030040b7812 */ /* 0x000fe400078ec0ff */
[----:B------:R-:W-:Y:S02]  /*5fb0*/  LOP3.LUT R5, R6, 0xc000c, RZ, 0xc0, !PT ;  /* 0x000c000c06057812 */ /* 0x000fe400078ec0ff */
[----:B------:R-:W-:-:S02]  /*5fc0*/  SHF.R.U32.HI R4, RZ, 0x8, R4 ;  /* 0x00000008ff047819 */ /* 0x000fc40000011604 */
[C---:B------:R-:W-:Y:S02]  /*5fd0*/  LOP3.LUT R53, R6.reuse, 0x30003, RZ, 0xc0, !PT ;  /* 0x0003000306357812 */ /* 0x040fe400078ec0ff */
[C---:B------:R-:W-:Y:S02]  /*5fe0*/  LOP3.LUT R23, R6.reuse, 0x300030, RZ, 0xc0, !PT ;  /* 0x0030003006177812 */ /* 0x040fe400078ec0ff */
[----:B------:R-:W-:Y:S02]  /*5ff0*/  LOP3.LUT R35, R6, 0xc000c0, RZ, 0xc0, !PT ;  /* 0x00c000c006237812 */ /* 0x000fe400078ec0ff */
[----:B------:R-:W-:Y:S02]  /*6000*/  SHF.R.U32.HI R54, RZ, 0x8, R6 ;  /* 0x00000008ff367819 */ /* 0x000fe40000011606 */
[----:B------:R-:W-:Y:S02]  /*6010*/  LOP3.LUT R6, R7, 0xc000c, RZ, 0xc0, !PT ;  /* 0x000c000c07067812 */ /* 0x000fe400078ec0ff */
[----:B------:R-:W-:-:S02]  /*6020*/  LOP3.LUT R14, R5, 0x64006400, RZ, 0xfc, !PT ;  /* 0x64006400050e7812 */ /* 0x000fc400078efcff */
[----:B------:R-:W-:Y:S02]  /*6030*/  LOP3.LUT R5, R4, 0xc000c, RZ, 0xc0, !PT ;  /* 0x000c000c04057812 */ /* 0x000fe400078ec0ff */
[----:B------:R-:W-:Y:S02]  /*6040*/  LOP3.LUT R15, R6, 0x64006400, RZ, 0xfc, !PT ;  /* 0x64006400060f7812 */ /* 0x000fe400078efcff */
[----:B------:R-:W-:Y:S02]  /*6050*/  LOP3.LUT R6, R51, 0xc000c, RZ, 0xc0, !PT ;  /* 0x000c000c33067812 */ /* 0x000fe400078ec0ff */
[C---:B------:R-:W-:Y:S02]  /*6060*/  LOP3.LUT R55, R7.reuse, 0x30003, RZ, 0xc0, !PT ;  /* 0x0003000307377812 */ /* 0x040fe400078ec0ff */
[C---:B------:R-:W-:Y:S02]  /*6070*/  LOP3.LUT R28, R7.reuse, 0x300030, RZ, 0xc0, !PT ;  /* 0x00300030071c7812 */ /* 0x040fe400078ec0ff */
[----:B------:R-:W-:-:S02]  /*6080*/  LOP3.LUT R36, R7, 0xc000c0, RZ, 0xc0, !PT ;  /* 0x00c000c007247812 */ /* 0x000fc400078ec0ff */
[----:B------:R-:W-:Y:S02]  /*6090*/  SHF.R.U32.HI R56, RZ, 0x8, R7 ;  /* 0x00000008ff387819 */ /* 0x000fe40000011607 */
[----:B------:R-:W-:Y:S02]  /*60a0*/  LOP3.LUT R5, R5, 0x64006400, RZ, 0xfc, !PT ;  /* 0x6400640005057812 */ /* 0x000fe400078efcff */
[----:B------:R-:W-:Y:S02]  /*60b0*/  LOP3.LUT R7, R54, 0xc000c, RZ, 0xc0, !PT ;  /* 0x000c000c36077812 */ /* 0x000fe400078ec0ff */
        /* <DEDUP_REMOVED lines=11> */
[----:B------:R-:W-:Y:S01]  /*6170*/  HFMA2 R12, R10, R8.H1_H1, -258, -258 ;  /* 0xdc08dc080a0c7431 */ /* 0x000fe20000060008 */
[----:B------:R-:W-:Y:S02]  /*6180*/  LOP3.LUT R5, R5, 0x64006400, RZ, 0xfc, !PT ;  /* 0x6400640005057812 */ /* 0x000fe400078efcff */
[----:B------:R-:W-:-:S02]  /*6190*/  LOP3.LUT R7, R54, 0x300030, RZ, 0xc0, !PT ;  /* 0x0030003036077812 */ /* 0x000fc400078ec0ff */
[----:B------:R-:W-:Y:S02]  /*61a0*/  LOP3.LUT R10, R56, 0x300030, RZ, 0xc0, !PT ;  /* 0x00300030380a7812 */ /* 0x000fe400078ec0ff */
[----:B------:R-:W-:Y:S01]  /*61b0*/  LOP3.LUT R6, R6, 0x64006400, RZ, 0xfc, !PT ;  /* 0x6400640006067812 */ /* 0x000fe200078efcff */
[----:B------:R-:W-:Y:S01]  /*61c0*/  HFMA2 R29, R5, R32.H0_H0, -66, -66 ;  /* 0xd420d420051d7431 */ /* 0x000fe20000040020 */
        /* <DEDUP_REMOVED lines=100> */
.L_x_2671:
        /* <DEDUP_REMOVED lines=48> */
.L_x_2673:
        /* <DEDUP_REMOVED lines=44> */
.L_x_2672:
        /* <DEDUP_REMOVED lines=8> */
.L_x_2670:
        /* <DEDUP_REMOVED lines=10> */
.L_x_2678:
[----:B------:R-:W0:Y:S02]  /*6ef0*/  LDS R2, [R0] ;  /* 0x0000000000027984 */ /* 0x000e240000000800 */
[----:B0-----:R-:W-:-:S05]  /*6f00*/  HADD2 R3, R2, R42 ;  /* 0x0000002a02037230 */ /* 0x001fca0000000000 */
[----:B------:R-:W0:Y:S02]  /*6f10*/  ATOMS.CAST.SPIN P0, [R0], R2, R3 ;  /* 0x000000020000758d */ /* 0x000e240001800003 */
[----:B0-----:R-:W-:Y:S05]  /*6f20*/  @!P0 BRA `(.L_x_2678) ;  /* 0xfffffffc00f08947 */ /* 0x001fea000383ffff */
[----:B------:R-:W-:Y:S05]  /*6f30*/  BRA `(.L_x_2676) ;  /* 0x00000000000c7947 */ /* 0x000fea0003800000 */
.L_x_2677:
[----:B------:R-:W2:Y:S02]  /*6f40*/  LD.E R0, desc[UR8][R4.64] ;  /* 0x0000000804007980 */ /* 0x000ea4000c101900 */
[----:B--2---:R-:W-:-:S05]  /*6f50*/  IADD3 R3, PT, PT, R42, R0, RZ ;  /* 0x000000002a037210 */ /* 0x004fca0007ffe0ff */
[----:B------:R0:W-:Y:S02]  /*6f60*/  ST.E desc[UR8][R4.64], R3 ;  /* 0x0000000304007985 */ /* 0x0001e4000c101908 */
.L_x_2676:
[----:B------:R-:W-:Y:S05]  /*6f70*/  BSYNC.RECONVERGENT B0 ;  /* 0x0000000000007941 */ /* 0x000fea0003800200 */
.L_x_2675:
[----:B------:R1:W-:Y:S01]  /*6f80*/  ATOM.E.ADD.F16x2.RN.STRONG.GPU P0, RZ, desc[UR8][R4.64+0x4], R41 ;  /* 0x8000042904ff79a2 */ /* 0x0003e2000c10e108 */
[----:B------:R-:W-:Y:S04]  /*6f90*/  BSSY.RECONVERGENT B0, `(.L_x_2679) ;  /* 0x000000e000007945 */ /* 0x000fe80003800200 */
[----:B-1----:R-:W-:Y:S05]  /*6fa0*/  @P0 BRA `(.L_x_2680) ;  /* 0x0000000000300947 */ /* 0x002fea0003800000 */
[----:B------:R-:W1:Y:S02]  /*6fb0*/  QSPC.E.S P0, RZ, [R4+0x4] ;  /* 0x0000040004ff73aa */ /* 0x000e640000000500 */
[----:B-1----:R-:W-:Y:S05]  /*6fc0*/  @!P0 BRA `(.L_x_2681) ;  /* 0x00000000001c8947 */ /* 0x002fea0003800000 */
[----:B------:R-:W-:-:S04]  /*6fd0*/  MOV R2, R4 ;  /* 0x0000000400027202 */ /* 0x000fc80000000f00 */
[----:B------:R-:W-:-:S07]  /*6fe0*/  MOV R0, R2 ;  /* 0x0000000200007202 */ /* 0x000fce0000000f00 */
.L_x_2682:
[----:B------:R-:W0:Y:S02]  /*6ff0*/  LDS R2, [R0+0x4] ;  /* 0x0000040000027984 */ /* 0x000e240000000800 */
[----:B0-----:R-:W-:-:S05]  /*7000*/  HFMA2 R3, R2, 1, 1, R41 ;  /* 0x3c003c0002037831 */ /* 0x001fca0000000029 */
[----:B------:R-:W0:Y:S02]  /*7010*/  ATOMS.CAST.SPIN P0, [R0+0x4], R2, R3 ;  /* 0x000004020000758d */ /* 0x000e240001800003 */
[----:B0-----:R-:W-:Y:S05]  /*7020*/  @!P0 BRA `(.L_x_2682) ;  /* 0xfffffffc00f08947 */ /* 0x001fea000383ffff */
[----:B------:R-:W-:Y:S05]  /*7030*/  BRA `(.L_x_2680) ;  /* 0x00000000000c7947 */ /* 0x000fea0003800000 */
.L_x_2681:
[----:B------:R-:W0:Y:S02]  /*7040*/  LD.E R0, desc[UR8][R4.64+0x4] ;  /* 0x0000040804007980 */ /* 0x000e24000c101900 */
[----:B0-----:R-:W-:-:S05]  /*7050*/  IADD3 R3, PT, PT, R41, R0, RZ ;  /* 0x0000000029037210 */ /* 0x001fca0007ffe0ff */
[----:B------:R1:W-:Y:S02]  /*7060*/  ST.E desc[UR8][R4.64+0x4], R3 ;  /* 0x0000040304007985 */ /* 0x0003e4000c101908 */
.L_x_2680:
[----:B------:R-:W-:Y:S05]  /*7070*/  BSYNC.RECONVERGENT B0 ;  /* 0x0000000000007941 */ /* 0x000fea0003800200 */
.L_x_2679:
        /* <DEDUP_REMOVED lines=9> */
.L_x_2686:
[----:B------:R-:W0:Y:S02]  /*7110*/  LDS R2, [R0] ;  /* 0x0000000000027984 */ /* 0x000e240000000800 */
[----:B0-----:R-:W-:-:S05]  /*7120*/  HADD2 R3, R2, R40 ;  /* 0x0000002802037230 */ /* 0x001fca0000000000 */
[----:B------:R-:W0:Y:S02]  /*7130*/  ATOMS.CAST.SPIN P0, [R0], R2, R3 ;  /* 0x000000020000758d */ /* 0x000e240001800003 */
[----:B0-----:R-:W-:Y:S05]  /*7140*/  @!P0 BRA `(.L_x_2686) ;  /* 0xfffffffc00f08947 */ /* 0x001fea000383ffff */
[----:B------:R-:W-:Y:S05]  /*7150*/  BRA `(.L_x_2684) ;  /* 0x00000000000c7947 */ /* 0x000fea0003800000 */
.L_x_2685:
[----:B------:R-:W2:Y:S02]  /*7160*/  LD.E R0, desc[UR8][R4.64] ;  /* 0x0000000804007980 */ /* 0x000ea4000c101900 */
[----:B--2---:R-:W-:-:S05]  /*7170*/  IADD3 R3, PT, PT, R40, R0, RZ ;  /* 0x0000000028037210 */ /* 0x004fca0007ffe0ff */
[----:B------:R0:W-:Y:S02]  /*7180*/  ST.E desc[UR8][R4.64], R3 ;  /* 0x0000000304007985 */ /* 0x0001e4000c101908 */
.L_x_2684:
[----:B------:R-:W-:Y:S05]  /*7190*/  BSYNC.RECONVERGENT B0 ;  /* 0x0000000000007941 */ /* 0x000fea0003800200 */
.L_x_2683:
[----:B------:R1:W-:Y:S01]  /*71a0*/  ATOM.E.ADD.F16x2.RN.STRONG.GPU P0, RZ, desc[UR8][R4.64+0x4], R27 ;  /* 0x8000041b04ff79a2 */ /* 0x0003e2000c10e108 */
[----:B------:R-:W-:Y:S04]  /*71b0*/  BSSY.RECONVERGENT B0, `(.L_x_2687) ;  /* 0x000000e000007945 */ /* 0x000fe80003800200 */
[----:B-1----:R-:W-:Y:S05]  /*71c0*/  @P0 BRA `(.L_x_2688) ;  /* 0x0000000000300947 */ /* 0x002fea0003800000 */
[----:B------:R-:W1:Y:S02]  /*71d0*/  QSPC.E.S P0, RZ, [R4+0x4] ;  /* 0x0000040004ff73aa */ /* 0x000e640000000500 */
[----:B-1----:R-:W-:Y:S05]  /*71e0*/  @!P0 BRA `(.L_x_2689) ;  /* 0x00000000001c8947 */ /* 0x002fea0003800000 */
[----:B------:R-:W-:-:S05]  /*71f0*/  IMAD.MOV.U32 R2, RZ, RZ, R4 ;  /* 0x000000ffff027224 */ /* 0x000fca00078e0004 */
[----:B------:R-:W-:-:S07]  /*7200*/  MOV R0, R2 ;  /* 0x0000000200007202 */ /* 0x000fce0000000f00 */
.L_x_2690:
[----:B------:R-:W0:Y:S02]  /*7210*/  LDS R2, [R0+0x4] ;  /* 0x0000040000027984 */ /* 0x000e240000000800 */
[----:B0-----:R-:W-:-:S05]  /*7220*/  HFMA2 R3, R2, 1, 1, R27 ;  /* 0x3c003c0002037831 */ /* 0x001fca000000001b */
[----:B------:R-:W0:Y:S02]  /*7230*/  ATOMS.CAST.SPIN P0, [R0+0x4], R2, R3 ;  /* 0x000004020000758d */ /* 0x000e240001800003 */
[----:B0-----:R-:W-:Y:S05]  /*7240*/  @!P0 BRA `(.L_x_2690) ;  /* 0xfffffffc00f08947 */ /* 0x001fea000383ffff */
[----:B------:R-:W-:Y:S05]  /*7250*/  BRA `(.L_x_2688) ;  /* 0x00000000000c7947 */ /* 0x000fea0003800000 */
.L_x_2689:
[----:B------:R-:W0:Y:S02]  /*7260*/  LD.E R0, desc[UR8][R4.64+0x4] ;  /* 0x0000040804007980 */ /* 0x000e24000c101900 */
[----:B0-----:R-:W-:-:S05]  /*7270*/  IADD3 R3, PT, PT, R27, R0, RZ ;  /* 0x000000001b037210 */ /* 0x001fca0007ffe0ff */
[----:B------:R1:W-:Y:S02]  /*7280*/  ST.E desc[UR8][R4.64+0x4], R3 ;  /* 0x0000040304007985 */ /* 0x0003e4000c101908 */
.L_x_2688:
[----:B------:R-:W-:Y:S05]  /*7290*/  BSYNC.RECONVERGENT B0 ;  /* 0x0000000000007941 */ /* 0x000fea0003800200 */
.L_x_2687:
        /* <DEDUP_REMOVED lines=10> */
.L_x_2694:
[----:B------:R-:W0:Y:S02]  /*7340*/  LDS R2, [R0] ;  /* 0x0000000000027984 */ /* 0x000e240000000800 */
[----:B0-----:R-:W-:-:S05]  /*7350*/  HADD2 R3, R2, R26 ;  /* 0x0000001a02037230 */ /* 0x001fca0000000000 */
[----:B------:R-:W0:Y:S02]  /*7360*/  ATOMS.CAST.SPIN P0, [R0], R2, R3 ;  /* 0x000000020000758d */ /* 0x000e240001800003 */
[----:B0-----:R-:W-:Y:S05]  /*7370*/  @!P0 BRA `(.L_x_2694) ;  /* 0xfffffffc00f08947 */ /* 0x001fea000383ffff */
[----:B------:R-:W-:Y:S05]  /*7380*/  BRA `(.L_x_2692) ;  /* 0x00000000000c7947 */ /* 0x000fea0003800000 */
.L_x_2693:
[----:B------:R-:W2:Y:S02]  /*7390*/  LD.E R0, desc[UR8][R4.64] ;  /* 0x0000000804007980 */ /* 0x000ea4000c101900 */
[----:B--2---:R-:W-:-:S05]  /*73a0*/  IADD3 R3, PT, PT, R26, R0, RZ ;  /* 0x000000001a037210 */ /* 0x004fca0007ffe0ff */
[----:B------:R0:W-:Y:S02]  /*73b0*/  ST.E desc[UR8][R4.64], R3 ;  /* 0x0000000304007985 */ /* 0x0001e4000c101908 */
.L_x_2692:
[----:B------:R-:W-:Y:S05]  /*73c0*/  BSYNC.RECONVERGENT B0 ;  /* 0x0000000000007941 */ /* 0x000fea0003800200 */
.L_x_2691:
[----:B------:R1:W-:Y:S02]  /*73d0*/  ATOM.E.ADD.F16x2.RN.STRONG.GPU P0, RZ, desc[UR8][R4.64+0x4], R25 ;  /* 0x8000041904ff79a2 */ /* 0x0003e4000c10e108 */
[----:B-1----:R-:W-:Y:S05]  /*73e0*/  @P0 EXIT ;  /* 0x000000000000094d */ /* 0x002fea0003800000 */
[----:B------:R-:W1:Y:S02]  /*73f0*/  QSPC.E.S P0, RZ, [R4+0x4] ;  /* 0x0000040004ff73aa */ /* 0x000e640000000500 */
[----:B-1----:R-:W-:Y:S05]  /*7400*/  @!P0 BRA `(.L_x_2695) ;  /* 0x00000000001c8947 */ /* 0x002fea0003800000 */
[----:B------:R-:W-:-:S04]  /*7410*/  MOV R2, R4 ;  /* 0x0000000400027202 */ /* 0x000fc80000000f00 */
[----:B------:R-:W-:-:S07]  /*7420*/  MOV R0, R2 ;  /* 0x0000000200007202 */ /* 0x000fce0000000f00 */
.L_x_2696:
[----:B------:R-:W0:Y:S02]  /*7430*/  LDS R2, [R0+0x4] ;  /* 0x0000040000027984 */ /* 0x000e240000000800 */
[----:B0-----:R-:W-:-:S05]  /*7440*/  HFMA2 R3, R2, 1, 1, R25 ;  /* 0x3c003c0002037831 */ /* 0x001fca0000000019 */
[----:B------:R-:W0:Y:S02]  /*7450*/  ATOMS.CAST.SPIN P0, [R0+0x4], R2, R3 ;  /* 0x000004020000758d */ /* 0x000e240001800003 */
[----:B0-----:R-:W-:Y:S05]  /*7460*/  @!P0 BRA `(.L_x_2696) ;  /* 0xfffffffc00f08947 */ /* 0x001fea000383ffff */
[----:B------:R-:W-:Y:S05]  /*7470*/  EXIT ;  /* 0x000000000000794d */ /* 0x000fea0003800000 */
.L_x_2695:
[----:B------:R-:W0:Y:S02]  /*7480*/  LD.E R0, desc[UR8][R4.64+0x4] ;  /* 0x0000040804007980 */ /* 0x000e24000c101900 */
[----:B0-----:R-:W-:-:S05]  /*7490*/  IADD3 R3, PT, PT, R25, R0, RZ ;  /* 0x0000000019037210 */ /* 0x001fca0007ffe0ff */
[----:B------:R-:W-:Y:S01]  /*74a0*/  ST.E desc[UR8][R4.64+0x4], R3 ;  /* 0x0000040304007985 */ /* 0x000fe2000c101908 */
[----:B------:R-:W-:Y:S05]  /*74b0*/  EXIT ;  /* 0x000000000000794d */ /* 0x000fea0003800000 */
.L_x_2697:
        /* <DEDUP_REMOVED lines=12> */
.L_x_5316:


//--------------------- .text._Z23gemm_half_q_half_kernelILi3ELi128ELb1ELb0ELi64EEvPK6__halfPKjS4_S2_PS0_iiiiPKtS7_iiiiiibS2_i --------------------------
	.section	.text._Z23gemm_half_q_half_kernelILi3ELi128ELb1ELb0ELi64EEvPK6__halfPKjS4_S2_PS0_iiiiPKtS7_iiiiiibS2_i,"ax",@progbits
	.align	128
        .global         _Z23gemm_half_q_half_kernelILi3ELi128ELb1ELb0ELi64EEvPK6__halfPKjS4_S2_PS0_iiiiPKtS7_iiiiiibS2_i
        .type           _Z23gemm_half_q_half_kernelILi3ELi128ELb1ELb0ELi64EEvPK6__halfPKjS4_S2_PS0_iiiiPKtS7_iiiiiibS2_i,@function
        .size           _Z23gemm_half_q_half_kernelILi3ELi128ELb1ELb0ELi64EEvPK6__halfPKjS4_S2_PS0_iiiiPKtS7_iiiiiibS2_i,(.L_x_5317 - _Z23gemm_half_q_half_kernelILi3ELi128ELb1ELb0ELi64EEvPK6__halfPKjS4_S2_PS0_iiiiPKtS7_iiiiiibS2_i)
        .other          _Z23gemm_half_q_half_kernelILi3ELi128ELb1ELb0ELi64EEvPK6__halfPKjS4_S2_PS0_iiiiPKtS7_iiiiiibS2_i,@"STO_CUDA_ENTRY STV_DEFAULT"
_Z23gemm_half_q_half_kernelILi3ELi128ELb1ELb0ELi64EEvPK6__halfPKjS4_S2_PS0_iiiiPKtS7_iiiiiibS2_i:
.text._Z23gemm_half_q_half_kernelILi3ELi128ELb1ELb0ELi64EEvPK6__halfPKjS4_S2_PS0_iiiiPKtS7_iiiiiibS2_i:
        /* <DEDUP_REMOVED lines=10> */
[----:B------:R-:W0:Y:S01]  /*00a0*/  LDCU.64 UR22, c[0x0][0x358] ;  /* 0x00006b00ff1677ac */ /* 0x000e220008000a00 */
[----:B------:R-:W1:Y:S06]  /*00b0*/  S2R R3, SR_TID.X ;  /* 0x0000000000037919 */ /* 0x000e6c0000002100 */
[----:B------:R-:W2:Y:S08]  /*00c0*/  S2UR UR18, SR_CTAID.Z ;  /* 0x00000000001279c3 */ /* 0x000eb00000002700 */
[----:B------:R-:W3:Y:S01]  /*00d0*/  LDC R0, c[0x0][0x3b0] ;  /* 0x0000ec00ff007b82 */ /* 0x000ee20000000800 */
[----:B0-----:R-:W4:Y:S01]  /*00e0*/  LDG.E.U16 R32, desc[UR22][R32.64] ;  /* 0x0000001620207981 */ /* 0x001f22000c1e1500 */
[----:B------:R-:W-:Y:S01]  /*00f0*/  UISETP.NE.AND UP1, UPT, UR26, 0x1, UPT ;  /* 0x000000011a00788c */ /* 0x000fe2000bf25270 */
[----:B------:R-:W-:Y:S01]  /*0100*/  PRMT R31, RZ, 0x7610, R31 ;  /* 0x00007610ff1f7816 */ /* 0x000fe2000000001f */
[----:B------:R-:W-:-:S02]  /*0110*/  UPLOP3.LUT UP0, UPT, UPT, UPT, UPT, 0x80, 0x8 ;  /* 0x000000000008789c */ /* 0x000fc40003f0f070 */
[----:B--2---:R-:W-:Y:S01]  /*0120*/  USHF.L.U32 UR9, UR18, 0x6, URZ ;  /* 0x0000000612097899 */ /* 0x004fe200080006ff */
[----:B----4-:R-:W-:-:S04]  /*0130*/  PRMT R2, R32, 0x7610, R2 ;  /* 0x0000761020027816 */ /* 0x010fc80000000002 */
[----:B-1-3--:R-:W-:Y:S07]  /*0140*/  BRA.U !UP1, `(.L_x_2698) ;  /* 0x0000000109347547 */ /* 0x00afee000b800000 */
[----:B------:R-:W0:Y:S01]  /*0150*/  LDC R7, c[0x0][0x3f0] ;  /* 0x0000fc00ff077b82 */ /* 0x000e220000000800 */
[----:B------:R-:W-:-:S06]  /*0160*/  UISETP.NE.AND UP1, UPT, UR26, 0x2, UPT ;  /* 0x000000021a00788c */ /* 0x000fcc000bf25270 */
[----:B------:R-:W-:Y:S01]  /*0170*/  PLOP3.LUT P0, PT, PT, PT, UP1, 0x80, 0x8 ;  /* 0x000000000008781c */ /* 0x000fe20003f0f018 */
[----:B------:R-:W0:Y:S02]  /*0180*/  LDC.64 R4, c[0x0][0x3e8] ;  /* 0x0000fa00ff047b82 */ /* 0x000e240000000a00 */
[----:B0-----:R-:W-:-:S05]  /*0190*/  IMAD.WIDE R4, R7, 0x2, R4 ;  /* 0x0000000207047825 */ /* 0x001fca00078e0204 */
[----:B------:R-:W2:Y:S01]  /*01a0*/  LDG.E.U16 R31, desc[UR22][R4.64] ;  /* 0x00000016041f7981 */ /* 0x000ea2000c1e1500 */
[----:B------:R-:W-:-:S06]  /*01b0*/  IMAD.WIDE R6, R7, 0x2, R4 ;  /* 0x0000000207067825 */ /* 0x000fcc00078e0204 */
[----:B------:R-:W3:Y:S02]  /*01c0*/  @P0 LDG.E.U16 R6, desc[UR22][R6.64] ;  /* 0x0000001606060981 */ /* 0x000ee4000c1e1500 */
[----:B---3--:R-:W-:Y:S02]  /*01d0*/  @P0 R2UR UR4, R6 ;  /* 0x00000000060402ca */ /* 0x008fe400000e0000 */
[----:B--2---:R-:W-:-:S11]  /*01e0*/  LOP3.LUT R2, R31, R32, RZ, 0xfc, !PT ;  /* 0x000000201f027212 */ /* 0x004fd600078efcff */
[----:B------:R-:W-:Y:S01]  /*01f0*/  @P0 LOP3.LUT R8, R2, UR4, RZ, 0xfc, !PT ;  /* 0x0000000402080c12 */ /* 0x000fe2000f8efcff */
[----:B------:R-:W-:-:S03]  /*0200*/  @UP1 UISETP.EQ.AND UP0, UPT, UR4, URZ, UPT ;  /* 0x000000ff0400128c */ /* 0x000fc6000bf02270 */
[----:B------:R-:W-:-:S08]  /*0210*/  @P0 PRMT R2, R8, 0x7610, R2 ;  /* 0x0000761008020816 */ /* 0x000fd00000000002 */
.L_x_2698:
        /* <DEDUP_REMOVED lines=44> */
.L_x_2704:
        /* <DEDUP_REMOVED lines=15> */
[----:B------:R-:W-:Y:S02]  /*05d0*/  LEA.HI.X.SX32 R14, R13, RZ, 0x1, P1 ;  /* 0x000000ff0d0e7211 */ /* 0x000fe400008f0eff */
[----:B------:R-:W-:Y:S02]  /*05e0*/  LEA R8, P3, R15, UR10, 0x1 ;  /* 0x0000000a0f087c11 */ /* 0x000fe4000f8608ff */
        /* <DEDUP_REMOVED lines=15> */
.L_x_2703:
        /* <DEDUP_REMOVED lines=20> */
.L_x_2705:
[----:B------:R-:W-:-:S13]  /*0820*/  ISETP.EQ.AND P1, PT, RZ, UR5, PT ;  /* 0x00000005ff007c0c */ /* 0x000fda000bf22270 */
[----:B------:R-:W-:Y:S05]  /*0830*/  @!P0 BRA P1, `(.L_x_2700) ;  /* 0x0000000400748947 */ /* 0x000fea0000800000 */
.L_x_2702:
        /* <DEDUP_REMOVED lines=12> */
.L_x_2701:
[C---:B------:R-:W-:Y:S01]  /*0900*/  LEA R4, P0, R18.reuse, UR10, 0x1 ;  /* 0x0000000a12047c11 */ /* 0x040fe2000f8008ff */
[----:B------:R-:W0:Y:S03]  /*0910*/  LDCU.64 UR12, c[0x0][0x380] ;  /* 0x00007000ff0c77ac */ /* 0x000e260008000a00 */
[----:B------:R-:W-:-:S05]  /*0920*/  LEA.HI.X R5, R18, UR11, RZ, 0x1, P0 ;  /* 0x0000000b12057c11 */ /* 0x000fca00080f0cff */
[----:B------:R1:W5:Y:S01]  /*0930*/  LDG.E.U16.CONSTANT R18, desc[UR22][R4.64] ;  /* 0x0000001604127981 */ /* 0x000362000c1e9500 */
[----:B------:R-:W-:Y:S01]  /*0940*/  UIADD3 UR5, UPT, UPT, URZ, -UR7, URZ ;  /* 0x80000007ff057290 */ /* 0x000fe2000fffe0ff */
[----:B------:R-:W-:-:S03]  /*0950*/  IMAD R13, R0, UR15, RZ ;  /* 0x0000000f000d7c24 */ /* 0x000fc6000f8e02ff */
[----:B------:R-:W-:Y:S02]  /*0960*/  UISETP.GE.AND UP1, UPT, UR5, URZ, UPT ;  /* 0x000000ff0500728c */ /* 0x000fe4000bf26270 */
[----:B------:R-:W-:-:S07]  /*0970*/  LEA R13, R13, R13, 0x1 ;  /* 0x0000000d0d0d7211 */ /* 0x000fce00078e08ff */
[----:B01----:R-:W-:Y:S05]  /*0980*/  BRA.U UP1, `(.L_x_2706) ;  /* 0x0000000101f47547 */ /* 0x003fea000b800000 */
[----:B------:R-:W-:Y:S02]  /*0990*/  UIADD3 UR6, UPT, UPT, URZ, -UR5, URZ ;  /* 0x80000005ff067290 */ /* 0x000fe4000fffe0ff */
[----:B------:R-:W-:Y:S02]  /*09a0*/  UPLOP3.LUT UP1, UPT, UPT, UPT, UPT, 0x80, 0x8 ;  /* 0x000000000008789c */ /* 0x000fe40003f2f070 */
[----:B------:R-:W-:-:S09]  /*09b0*/  UISETP.GT.AND UP2, UPT, UR6, 0x3, UPT ;  /* 0x000000030600788c */ /* 0x000fd2000bf44270 */
[----:B------:R-:W-:Y:S05]  /*09c0*/  BRA.U !UP2, `(.L_x_2707) ;  /* 0x000000010a887547 */ /* 0x000fea000b800000 */
[----:B------:R-:W0:Y:S01]  /*09d0*/  LDCU.64 UR10, c[0x0][0x380] ;  /* 0x00007000ff0a77ac */ /* 0x000e220008000a00 */
[----:B------:R-:W-:-:S11]  /*09e0*/  UPLOP3.LUT UP1, UPT, UPT, UPT, UPT, 0x40, 0x4 ;  /* 0x000000000004789c */ /* 0x000fd60003f2e870 */
.L_x_2708:
        /* <DEDUP_REMOVED lines=32> */
.L_x_2707:
        /* <DEDUP_REMOVED lines=21> */
.L_x_2709:
[----:B------:R-:W-:-:S09]  /*0d40*/  UISETP.NE.OR UP1, UPT, UR5, URZ, UP1 ;  /* 0x000000ff0500728c */ /* 0x000fd20008f25670 */
[----:B------:R-:W-:Y:S05]  /*0d50*/  BRA.U !UP1, `(.L_x_2700) ;  /* 0x00000001092c7547 */ /* 0x000fea000b800000 */
.L_x_2706:
        /* <DEDUP_REMOVED lines=11> */
.L_x_2700:
[----:B------:R-:W-:Y:S05]  /*0e10*/  BSYNC.RECONVERGENT B0 ;  /* 0x0000000000007941 */ /* 0x000fea0003800200 */
.L_x_2699:
        /* <DEDUP_REMOVED lines=11> */
[----:B------:R-:W-:-:S06]  /*0ed0*/  UIMAD UR5, UR5, 0x3, UR4 ;  /* 0x00000003050578a4 */ /* 0x000fcc000f8e0204 */
[----:B------:R-:W-:Y:S01]  /*0ee0*/  LEA R15, R3, UR5, 0x2 ;  /* 0x00000005030f7c11 */ /* 0x000fe2000f8e10ff */
[----:B------:R-:W-:Y:S06]  /*0ef0*/  BRA.U UP1, `(.L_x_2711) ;  /* 0x00000001018c7547 */ /* 0x000fec000b800000 */
[----:B------:R-:W-:Y:S02]  /*0f00*/  UIADD3 UR4, UPT, UPT, URZ, -UR6, URZ ;  /* 0x80000006ff047290 */ /* 0x000fe4000fffe0ff */
[----:B------:R-:W-:Y:S02]  /*0f10*/  UPLOP3.LUT UP1, UPT, UPT, UPT, UPT, 0x80, 0x8 ;  /* 0x000000000008789c */ /* 0x000fe40003f2f070 */
[----:B------:R-:W-:-:S09]  /*0f20*/  UISETP.GT.AND UP2, UPT, UR4, 0x3, UPT ;  /* 0x000000030400788c */ /* 0x000fd2000bf44270 */
[----:B------:R-:W-:Y:S05]  /*0f30*/  BRA.U !UP2, `(.L_x_2712) ;  /* 0x000000010a447547 */ /* 0x000fea000b800000 */
[----:B0-----:R-:W0:Y:S01]  /*0f40*/  LDC.64 R12, c[0x0][0x3a0] ;  /* 0x0000e800ff0c7b82 */ /* 0x001e220000000a00 */
[----:B------:R-:W-:-:S11]  /*0f50*/  UPLOP3.LUT UP1, UPT, UPT, UPT, UPT, 0x40, 0x4 ;  /* 0x000000000004789c */ /* 0x000fd60003f2e870 */
.L_x_2713:
        /* <DEDUP_REMOVED lines=15> */
.L_x_2712:
        /* <DEDUP_REMOVED lines=12> */
.L_x_2714:
[----:B------:R-:W-:-:S09]  /*1110*/  UISETP.NE.OR UP1, UPT, UR6, URZ, UP1 ;  /* 0x000000ff0600728c */ /* 0x000fd20008f25670 */
[----:B------:R-:W-:Y:S05]  /*1120*/  BRA.U !UP1, `(.L_x_2710) ;  /* 0x00000001091c7547 */ /* 0x000fea000b800000 */
.L_x_2711:
[----:B012---:R-:W0:Y:S02]  /*1130*/  LDC.64 R4, c[0x0][0x3a0] ;  /* 0x0000e800ff047b82 */ /* 0x007e240000000a00 */
.L_x_2715:
[C---:B0-----:R-:W-:Y:S01]  /*1140*/  IMAD.WIDE R6, R15.reuse, 0x2, R4 ;  /* 0x000000020f067825 */ /* 0x041fe200078e0204 */
[----:B------:R-:W-:Y:S01]  /*1150*/  UIADD3 UR6, UPT, UPT, UR6, 0x1, URZ ;  /* 0x0000000106067890 */ /* 0x000fe2000fffe0ff */
[----:B------:R-:W-:-:S03]  /*1160*/  IADD3 R15, PT, PT, R15, UR17, RZ ;  /* 0x000000110f0f7c10 */ /* 0x000fc6000fffe0ff */
[----:B------:R3:W-:Y:S01]  /*1170*/  STG.E.64 desc[UR22][R6.64], RZ ;  /* 0x000000ff06007986 */ /* 0x0007e2000c101b16 */
[----:B------:R-:W-:-:S09]  /*1180*/  UISETP.NE.AND UP1, UPT, UR6, URZ, UPT ;  /* 0x000000ff0600728c */ /* 0x000fd2000bf25270 */
[----:B---3--:R-:W-:Y:S05]  /*1190*/  BRA.U UP1, `(.L_x_2715) ;  /* 0xfffffffd01e87547 */ /* 0x008fea000b83ffff */
.L_x_2710:
[----:B------:R-:W3:Y:S01]  /*11a0*/  LDCU UR19, c[0x0][0x3c8] ;  /* 0x00007900ff1377ac */ /* 0x000ee20008000800 */
[----:B------:R-:W-:Y:S01]  /*11b0*/  ISETP.LE.AND P0, PT, R0, UR9, PT ;  /* 0x0000000900007c0c */ /* 0x000fe2000bf03270 */
[----:B------:R-:W4:Y:S01]  /*11c0*/  LDCU UR27, c[0x0][0x3cc] ;  /* 0x00007980ff1b77ac */ /* 0x000f220008000800 */
[----:B------:R-:W0:Y:S01]  /*11d0*/  LDCU UR28, c[0x0][0x3d0] ;  /* 0x00007a00ff1c77ac */ /* 0x000e220008000800 */
[----:B------:R-:W1:Y:S01]  /*11e0*/  LDCU UR29, c[0x0][0x3d4] ;  /* 0x00007a80ff1d77ac */ /* 0x000e620008000800 */
[----:B------:R-:W2:Y:S01]  /*11f0*/  LDCU UR30, c[0x0][0x3d8] ;  /* 0x00007b00ff1e77ac */ /* 0x000ea20008000800 */
[----:B---3--:R-:W-:Y:S01]  /*1200*/  UISETP.LT.AND UP1, UPT, UR9, UR19, UPT ;  /* 0x000000130900728c */ /* 0x008fe2000bf21270 */
[----:B------:R-:W3:Y:S03]  /*1210*/  LDCU.64 UR10, c[0x0][0x3b8] ;  /* 0x00007700ff0a77ac */ /* 0x000ee60008000a00 */
[----:B------:R-:W-:-:S02]  /*1220*/  USEL UR4, UR9, UR19, UP1 ;  /* 0x0000001309047287 */ /* 0x000fc40008800000 */
[----:B------:R-:W-:Y:S02]  /*1230*/  USHF.L.U32 UR12, UR18, 0x7, URZ ;  /* 0x00000007120c7899 */ /* 0x000fe400080006ff */
[----:B------:R-:W-:Y:S02]  /*1240*/  USHF.R.S32.HI UR5, URZ, 0x1f, UR4 ;  /* 0x0000001fff057899 */ /* 0x000fe40008011404 */
[----:B----4-:R-:W-:Y:S02]  /*1250*/  UISETP.GT.AND UP1, UPT, UR9, UR27, UPT ;  /* 0x0000001b0900728c */ /* 0x010fe4000bf24270 */
[----:B------:R-:W-:Y:S02]  /*1260*/  ULEA.HI UR5, UR5, UR4, URZ, 0x5 ;  /* 0x0000000405057291 */ /* 0x000fe4000f8f28ff */
[----:B0-----:R-:W-:Y:S02]  /*1270*/  UISETP.GT.AND UP2, UPT, UR9, UR28, UPT ;  /* 0x0000001c0900728c */ /* 0x001fe4000bf44270 */
[----:B------:R-:W-:-:S02]  /*1280*/  USHF.R.S32.HI UR24, URZ, 0x5, UR5 ;  /* 0x00000005ff187899 */ /* 0x000fc40008011405 */
[----:B-1----:R-:W-:Y:S02]  /*1290*/  UISETP.GT.AND UP3, UPT, UR9, UR29, UPT ;  /* 0x0000001d0900728c */ /* 0x002fe4000bf64270 */
[----:B--2---:R-:W-:Y:S01]  /*12a0*/  UISETP.GT.AND UP4, UPT, UR9, UR30, UPT ;  /* 0x0000001e0900728c */ /* 0x004fe2000bf84270 */
[----:B------:R-:W-:Y:S01]  /*12b0*/  UMOV UR5, URZ ;  /* 0x000000ff00057c82 */ /* 0x000fe20008000000 */
[----:B------:R-:W-:Y:S01]  /*12c0*/  UMOV UR6, URZ ;  /* 0x000000ff00067c82 */ /* 0x000fe20008000000 */
[----:B---3--:R-:W-:Y:S01]  /*12d0*/  UIMAD.WIDE.U32 UR12, UR12, 0x2, UR10 ;  /* 0x000000020c0c78a5 */ /* 0x008fe2000f8e000a */
        /* <DEDUP_REMOVED lines=14> */
.L_x_2717:
        /* <DEDUP_REMOVED lines=10> */
[----:B------:R0:W2:Y:S03]  /*1460*/  LDG.E.U16.CONSTANT R10, desc[UR22][R10.64] ;  /* 0x000000160a0a7981 */ /* 0x0000a6000c1e9500 */
[----:B------:R-:W-:Y:S02]  /*1470*/  MOV R12, UR20 ;  /* 0x00000014000c7c02 */ /* 0x000fe40008000f00 */
[----:B------:R-:W-:-:S05]  /*1480*/  MOV R13, UR21 ;  /* 0x00000015000d7c02 */ /* 0x000fca0008000f00 */
[----:B------:R-:W4:Y:S01]  /*1490*/  LDG.E.U16.CONSTANT R19, desc[UR22][R12.64+0x2] ;  /* 0x000002160c137981 */ /* 0x000f22000c1e9500 */
[----:B------:R-:W-:Y:S02]  /*14a0*/  ULEA UR20, UR4, UR25, 0x3 ;  /* 0x0000001904147291 */ /* 0x000fe4000f8e18ff */
[----:B------:R-:W-:Y:S01]  /*14b0*/  UIADD3 UR4, UPT, UPT, UR4, 0x1, URZ ;  /* 0x0000000104047890 */ /* 0x000fe2000fffe0ff */
[----:B---3--:R-:W-:-:S04]  /*14c0*/  SHF.R.U32.HI R16, RZ, R3, R8 ;  /* 0x00000003ff107219 */ /* 0x008fc80000011608 */
[--C-:B------:R-:W-:Y:S02]  /*14d0*/  SHF.R.U32.HI R18, RZ, 0x4, R16.reuse ;  /* 0x00000004ff127819 */ /* 0x100fe40000011610 */
[----:B------:R-:W-:Y:S02]  /*14e0*/  SHF.R.U32.HI R8, RZ, 0x8, R16 ;  /* 0x00000008ff087819 */ /* 0x000fe40000011610 */
[----:B------:R-:W-:Y:S02]  /*14f0*/  LOP3.LUT R18, R18, 0xf, RZ, 0xc0, !PT ;  /* 0x0000000f12127812 */ /* 0x000fe400078ec0ff */
[----:B------:R-:W-:-:S03]  /*1500*/  LOP3.LUT R8, R8, 0xf, RZ, 0xc0, !PT ;  /* 0x0000000f08087812 */ /* 0x000fc600078ec0ff */
[----:B------:R-:W-:Y:S01]  /*1510*/  IMAD R9, R18, R18, R18 ;  /* 0x0000001212097224 */ /* 0x000fe200078e0212 */
        /* <DEDUP_REMOVED lines=23> */
.L_x_2716:
[----:B------:R-:W-:Y:S02]  /*1690*/  UISETP.GT.AND UP5, UPT, UR9, UR19, UPT ;  /* 0x000000130900728c */ /* 0x000fe4000bfa4270 */
[----:B------:R-:W-:Y:S01]  /*16a0*/  VIMNMX R0, PT, PT, R0, UR19, PT ;  /* 0x0000001300007c48 */ /* 0x000fe2000bfe0100 */
[----:B------:R-:W-:Y:S01]  /*16b0*/  UMOV UR4, URZ ;  /* 0x000000ff00047c82 */ /* 0x000fe20008000000 */
[----:B------:R-:W-:Y:S01]  /*16c0*/  UMOV UR7, URZ ;  /* 0x000000ff00077c82 */ /* 0x000fe20008000000 */
[----:B------:R-:W-:-:S04]  /*16d0*/  UMOV UR8, URZ ;  /* 0x000000ff00087c82 */ /* 0x000fc80008000000 */
        /* <DEDUP_REMOVED lines=9> */
.L_x_2718:
        /* <DEDUP_REMOVED lines=9> */
.L_x_2719:
        /* <DEDUP_REMOVED lines=9> */
.L_x_2720:
        /* <DEDUP_REMOVED lines=9> */
.L_x_2721:
        /* <DEDUP_REMOVED lines=9> */
.L_x_2722:
[----:B------:R-:W-:Y:S01]  /*19b0*/  ULEA UR5, UR24, UR5, 0x3 ;  /* 0x0000000518057291 */ /* 0x000fe2000f8e18ff */
[----:B------:R-:W-:Y:S02]  /*19c0*/  ISETP.GT.AND P0, PT, R0, UR9, PT ;  /* 0x0000000900007c0c */ /* 0x000fe4000bf04270 */
        /* <DEDUP_REMOVED lines=29> */
[----:B0-----:R-:W-:Y:S01]  /*1ba0*/  ULEA UR6, UR7, UR6, 0x18 ;  /* 0x0000000607067291 */ /* 0x001fe2000f8ec0ff */
[----:B------:R-:W0:Y:S01]  /*1bb0*/  LDCU UR14, c[0x0][0x3a8] ;  /* 0x00007500ff0e77ac */ /* 0x000e220008000800 */
[----:B------:R-:W-:-:S02]  /*1bc0*/  UIADD3.X UR11, UPT, UPT, URZ, UR11, URZ, UP1, !UPT ;  /* 0x0000000bff0b7290 */ /* 0x000fc40008ffe4ff */
[----:B------:R-:W-:Y:S01]  /*1bd0*/  UIADD3 UR8, UPT, UPT, UR6, 0xa0, URZ ;  /* 0x000000a006087890 */ /* 0x000fe2000fffe0ff */
[----:B---3--:R-:W-:Y:S02]  /*1be0*/  R2UR UR4, R4 ;  /* 0x00000000040472ca */ /* 0x008fe400000e0000 */
[----:B--2---:R-:W-:Y:S02]  /*1bf0*/  PRMT R2, R6, 0x7610, R6 ;  /* 0x0000761006027816 */ /* 0x004fe40000000006 */
[----:B------:R-:W-:-:S09]  /*1c00*/  PRMT R14, R7, 0x7610, R7 ;  /* 0x00007610070e7816 */ /* 0x000fd20000000007 */
[----:B------:R-:W-:-:S03]  /*1c10*/  UIADD3 UR5, UPT, UPT, UR9, UR4, URZ ;  /* 0x0000000409057290 */ /* 0x000fc6000fffe0ff */
[----:B01----:R-:W-:-:S09]  /*1c20*/  UMOV UR4, URZ ;  /* 0x000000ff00047c82 */ /* 0x003fd20008000000 */
.L_x_2736:
[----:B------:R-:W2:Y:S01]  /*1c30*/  LDG.E.128.CONSTANT R4, desc[UR22][R16.64] ;  /* 0x0000001610047981 */ /* 0x000ea2000c1e9d00 */
[----:B------:R-:W-:Y:S01]  /*1c40*/  MOV R13, UR17 ;  /* 0x00000011000d7c02 */ /* 0x000fe20008000f00 */
[----:B------:R-:W-:-:S04]  /*1c50*/  UISETP.NE.AND UP1, UPT, UR9, UR5, UPT ;  /* 0x000000050900728c */ /* 0x000fc8000bf25270 */
[----:B------:R-:W-:Y:S02]  /*1c60*/  IMAD.WIDE R12, R13, 0x4, R16 ;  /* 0x000000040d0c7825 */ /* 0x000fe400078e0210 */
[----:B------:R-:W-:-:S03]  /*1c70*/  PLOP3.LUT P1, PT, PT, PT, UP1, 0x80, 0x8 ;  /* 0x000000000008781c */ /* 0x000fc60003f2f018 */
[----:B------:R-:W3:Y:S02]  /*1c80*/  LDG.E.128.CONSTANT R8, desc[UR22][R12.64] ;  /* 0x000000160c087981 */ /* 0x000ee4000c1e9d00 */
[----:B------:R-:W-:Y:S01]  /*1c90*/  @!UP1 UMOV UR6, UR10 ;  /* 0x0000000a00069c82 */ /* 0x000fe20008000000 */
[----:B------:R-:W-:Y:S01]  /*1ca0*/  @!UP1 UMOV UR7, UR11 ;  /* 0x0000000b00079c82 */ /* 0x000fe20008000000 */
[----:B-----5:R-:W-:Y:S02]  /*1cb0*/  MOV R18, UR6 ;  /* 0x0000000600127c02 */ /* 0x020fe40008000f00 */
[----:B------:R-:W-:Y:S01]  /*1cc0*/  MOV R19, UR7 ;  /* 0x0000000700137c02 */ /* 0x000fe20008000f00 */
[----:B------:R-:W-:-:S04]  /*1cd0*/  @!UP1 ULEA UR6, UR4, UR25, 0x3 ;  /* 0x0000001904069291 */ /* 0x000fc8000f8e18ff */
[----:B------:R0:W4:Y:S05]  /*1ce0*/  @!P1 LDG.E.U16.CONSTANT R0, desc[UR22][R18.64] ;  /* 0x0000001612009981 */ /* 0x00012a000c1e9500 */
[----:B------:R-:W4:Y:S01]  /*1cf0*/  @!P1 LDL.64 R16, [UR6+0x8] ;  /* 0x00000806ff109983 */ /* 0x000f220008100a00 */
[----:B------:R-:W1:Y:S01]  /*1d00*/  S2UR UR15, SR_CTAID.Y ;  /* 0x00000000000f79c3 */ /* 0x000e620000002600 */
[----:B------:R-:W-:Y:S01]  /*1d10*/  ISETP.NE.AND P0, PT, R32, RZ, PT ;  /* 0x000000ff2000720c */ /* 0x000fe20003f05270 */
[----:B------:R-:W-:Y:S02]  /*1d20*/  @!UP1 UIADD3 UR6, UPT, UPT, UR4, 0x1, URZ ;  /* 0x0000000104069890 */ /* 0x000fe4000fffe0ff */
[----:B-1----:R-:W-:-:S04]  /*1d30*/  UIMAD UR12, UR15, -0x3, UR14 ;  /* 0xfffffffd0f0c78a4 */ /* 0x002fc8000f8e020e */
[----:B------:R-:W-:Y:S01]  /*1d40*/  UISETP.NE.AND UP2, UPT, UR12, 0x1, UPT ;  /* 0x000000010c00788c */ /* 0x000fe2000bf45270 */
[----:B--2---:R-:W-:Y:S02]  /*1d50*/  LOP3.LUT R15, R5, 0xff, RZ, 0xc0, !PT ;  /* 0x000000ff050f7812 */ /* 0x004fe400078ec0ff */
[----:B------:R-:W-:Y:S02]  /*1d60*/  LEA.HI R24, R4, 0xffffff80, RZ, 0x8 ;  /* 0xffffff8004187811 */ /* 0x000fe400078f40ff */
[----:B0-----:R-:W-:Y:S02]  /*1d70*/  IADD3 R19, PT, PT, R15, -0x80, RZ ;  /* 0xffffff800f137810 */ /* 0x001fe40007ffe0ff */
[----:B------:R-:W-:Y:S02]  /*1d80*/  LOP3.LUT R15, R6, 0xff, RZ, 0xc0, !PT ;  /* 0x000000ff060f7812 */ /* 0x000fe400078ec0ff */
[----:B------:R-:W-:Y:S01]  /*1d90*/  LOP3.LUT R3, R4, 0xff, RZ, 0xc0, !PT ;  /* 0x000000ff04037812 */ /* 0x000fe200078ec0ff */
[----:B------:R-:W0:Y:S01]  /*1da0*/  I2F.F16 R24, R24 ;  /* 0x0000001800187306 */ /* 0x000e220000200c00 */
[----:B------:R-:W-:-:S02]  /*1db0*/  IADD3 R18, PT, PT, R15, -0x80, RZ ;  /* 0xffffff800f127810 */ /* 0x000fc40007ffe0ff */
[--C-:B------:R-:W-:Y:S02]  /*1dc0*/  SHF.R.U32.HI R15, RZ, 0x8, R4.reuse ;  /* 0x00000008ff0f7819 */ /* 0x100fe40000011604 */
[----:B------:R-:W-:Y:S02]  /*1dd0*/  SHF.R.U32.HI R4, RZ, 0x10, R4 ;  /* 0x00000010ff047819 */ /* 0x000fe40000011604 */
[----:B------:R-:W-:Y:S01]  /*1de0*/  LOP3.LUT R33, R7, 0xff, RZ, 0xc0, !PT ;  /* 0x000000ff07217812 */ /* 0x000fe200078ec0ff */
[----:B------:R-:W1:Y:S01]  /*1df0*/  I2F.F16 R19, R19 ;  /* 0x0000001300137306 */ /* 0x000e620000200c00 */
[----:B------:R-:W-:Y:S02]  /*1e00*/  IADD3 R3, PT, PT, R3, -0x80, RZ ;  /* 0xffffff8003037810 */ /* 0x000fe40007ffe0ff */
[----:B------:R-:W-:Y:S02]  /*1e10*/  LOP3.LUT R4, R4, 0xff, RZ, 0xc0, !PT ;  /* 0x000000ff04047812 */ /* 0x000fe400078ec0ff */
[----:B------:R-:W-:-:S02]  /*1e20*/  IADD3 R35, PT, PT, R33, -0x80, RZ ;  /* 0xffffff8021237810 */ /* 0x000fc40007ffe0ff */
[----:B------:R-:W-:Y:S01]  /*1e30*/  LOP3.LUT R33, R15, 0xff, RZ, 0xc0, !PT ;  /* 0x000000ff0f217812 */ /* 0x000fe200078ec0ff */
[----:B------:R2:W0:Y:S01]  /*1e40*/  I2F.F16 R20, R3 ;  /* 0x0000000300147306 */ /* 0x0004220000200c00 */
[----:B------:R-:W-:Y:S02]  /*1e50*/  IADD3 R4, PT, PT, R4, -0x80, RZ ;  /* 0xffffff8004047810 */ /* 0x000fe40007ffe0ff */
[----:B------:R-:W-:Y:S02]  /*1e60*/  IADD3 R34, PT, PT, R33, -0x80, RZ ;  /* 0xffffff8021227810 */ /* 0x000fe40007ffe0ff */
[----:B------:R-:W-:Y:S02]  /*1e70*/  LEA.HI R23, R5, 0xffffff80, RZ, 0x8 ;  /* 0xffffff8005177811 */ /* 0x000fe400078f40ff */
[----:B---3--:R-:W-:Y:S01]  /*1e80*/  LEA.HI R46, R8, 0xffffff80, RZ, 0x8 ;  /* 0xffffff80082e7811 */ /* 0x008fe200078f40ff */
[----:B------:R3:W0:Y:S01]  /*1e90*/  I2F.F16 R33, R4 ;  /* 0x0000000400217306 */ /* 0x0006220000200c00 */
[----:B--2---:R-:W-:-:S02]  /*1ea0*/  SHF.R.U32.HI R3, RZ, 0x8, R5 ;  /* 0x00000008ff037819 */ /* 0x004fc40000011605 */
[----:B------:R-:W-:Y:S02]  /*1eb0*/  SHF.R.U32.HI R5, RZ, 0x10, R5 ;  /* 0x00000010ff057819 */ /* 0x000fe40000011605 */
[----:B------:R-:W-:Y:S02]  /*1ec0*/  LOP3.LUT R3, R3, 0xff, RZ, 0xc0, !PT ;  /* 0x000000ff03037812 */ /* 0x000fe400078ec0ff */
[----:B------:R-:W-:Y:S01]  /*1ed0*/  LOP3.LUT R5, R5, 0xff, RZ, 0xc0, !PT ;  /* 0x000000ff05057812 */ /* 0x000fe200078ec0ff */
[----:B------:R2:W0:Y:S01]  /*1ee0*/  I2F.F16 R15, R35 ;  /* 0x00000023000f7306 */ /* 0x0004220000200c00 */
[----:B---3--:R-:W-:Y:S02]  /*1ef0*/  SHF.R.U32.HI R4, RZ, 0x8, R7 ;  /* 0x00000008ff047819 */ /* 0x008fe40000011607 */
[----:B------:R-:W-:Y:S02]  /*1f00*/  IADD3 R3, PT, PT, R3, -0x80, RZ ;  /* 0xffffff8003037810 */ /* 0x000fe40007ffe0ff */
[----:B------:R-:W-:-:S02]  /*1f10*/  LOP3.LUT R4, R4, 0xff, RZ, 0xc0, !PT ;  /* 0x000000ff04047812 */ /* 0x000fc400078ec0ff */
[----:B------:R-:W-:Y:S01]  /*1f20*/  IADD3 R5, PT, PT, R5, -0x80, RZ ;  /* 0xffffff8005057810 */ /* 0x000fe20007ffe0ff */
[----:B------:R3:W0:Y:S01]  /*1f30*/  I2F.F16 R36, R3 ;  /* 0x0000000300247306 */ /* 0x0006220000200c00 */
[----:B--2---:R-:W-:Y:S02]  /*1f40*/  SHF.R.U32.HI R35, RZ, 0x8, R6 ;  /* 0x00000008ff237819 */ /* 0x004fe40000011606 */
[----:B------:R-:W-:Y:S02]  /*1f50*/  IADD3 R4, PT, PT, R4, -0x80, RZ ;  /* 0xffffff8004047810 */ /* 0x000fe40007ffe0ff */
[----:B------:R-:W-:Y:S02]  /*1f60*/  LOP3.LUT R37, R35, 0xff, RZ, 0xc0, !PT ;  /* 0x000000ff23257812 */ /* 0x000fe400078ec0ff */
[----:B------:R-:W-:Y:S01]  /*1f70*/  LEA.HI R45, R9, 0xffffff80, RZ, 0x8 ;  /* 0xffffff80092d7811 */ /* 0x000fe200078f40ff */
[----:B------:R2:W0:Y:S01]  /*1f80*/  I2F.F16 R48, R4 ;  /* 0x0000000400307306 */ /* 0x0004220000200c00 */
[----:B---3--:R-:W-:-:S02]  /*1f90*/  LOP3.LUT R3, R8, 0xff, RZ, 0xc0, !PT ;  /* 0x000000ff08037812 */ /* 0x008fc400078ec0ff */
[----:B------:R-:W-:Y:S02]  /*1fa0*/  LEA.HI R44, R10, 0xffffff80, RZ, 0x8 ;  /* 0xffffff800a2c7811 */ /* 0x000fe400078f40ff */
[----:B------:R-:W-:Y:S02]  /*1fb0*/  IADD3 R3, PT, PT, R3, -0x80, RZ ;  /* 0xffffff8003037810 */ /* 0x000fe40007ffe0ff */
[----:B----4-:R-:W-:Y:S01]  /*1fc0*/  @!P1 R2UR UR7, R0 ;  /* 0x00000000000792ca */ /* 0x010fe200000e0000 */
[----:B------:R3:W4:Y:S01]  /*1fd0*/  I2F.F16 R35, R5 ;  /* 0x0000000500237306 */ /* 0x0007220000200c00 */
[----:B--2---:R-:W-:Y:S02]  /*1fe0*/  LOP3.LUT R4, R9, 0xff, RZ, 0xc0, !PT ;  /* 0x000000ff09047812 */ /* 0x004fe400078ec0ff */
[----:B------:R-:W-:Y:S02]  /*1ff0*/  LEA.HI R22, R6, 0xffffff80, RZ, 0x8 ;  /* 0xffffff8006167811 */ /* 0x000fe400078f40ff */
[----:B------:R-:W-:-:S02]  /*2000*/  IADD3 R41, PT, PT, R4, -0x80, RZ ;  /* 0xffffff8004297810 */ /* 0x000fc40007ffe0ff */
[----:B------:R-:W-:Y:S01]  /*2010*/  LOP3.LUT R4, R10, 0xff, RZ, 0xc0, !PT ;  /* 0x000000ff0a047812 */ /* 0x000fe200078ec0ff */
[----:B------:R2:W0:Y:S01]  /*2020*/  I2F.F16 R42, R3 ;  /* 0x00000003002a7306 */ /* 0x0004220000200c00 */
[----:B---3--:R-:W-:Y:S02]  /*2030*/  LOP3.LUT R5, R11, 0xff, RZ, 0xc0, !PT ;  /* 0x000000ff0b057812 */ /* 0x008fe400078ec0ff */
[----:B------:R-:W-:Y:S01]  /*2040*/  IADD3 R40, PT, PT, R4, -0x80, RZ ;  /* 0xffffff8004287810 */ /* 0x000fe20007ffe0ff */
[----:B------:R-:W-:Y:S01]  /*2050*/  @!UP1 UIADD3 UR5, UPT, UPT, UR7, UR9, URZ ;  /* 0x0000000907059290 */ /* 0x000fe2000fffe0ff */
[----:B------:R-:W-:Y:S02]  /*2060*/  IADD3 R5, PT, PT, R5, -0x80, RZ ;  /* 0xffffff8005057810 */ /* 0x000fe40007ffe0ff */
[----:B------:R-:W-:Y:S01]  /*2070*/  SHF.R.U32.HI R4, RZ, 0x8, R8 ;  /* 0x00000008ff047819 */ /* 0x000fe20000011608 */
[----:B------:R-:W3:Y:S01]  /*2080*/  I2F.F16 R23, R23 ;  /* 0x0000001700177306 */ /* 0x000ee20000200c00 */
[----:B--2---:R-:W-:-:S02]  /*2090*/  SHF.R.U32.HI R3, RZ, 0x8, R9 ;  /* 0x00000008ff037819 */ /* 0x004fc40000011609 */
[----:B------:R-:W-:Y:S02]  /*20a0*/  SHF.R.U32.HI R8, RZ, 0x10, R8 ;  /* 0x00000010ff087819 */ /* 0x000fe40000011608 */
[----:B------:R-:W-:Y:S02]  /*20b0*/  LOP3.LUT R3, R3, 0xff, RZ, 0xc0, !PT ;  /* 0x000000ff03037812 */ /* 0x000fe400078ec0ff */
[----:B------:R-:W-:Y:S01]  /*20c0*/  SHF.R.U32.HI R9, RZ, 0x10, R9 ;  /* 0x00000010ff097819 */ /* 0x000fe20000011609 */
[----:B------:R2:W0:Y:S01]  /*20d0*/  I2F.F16 R39, R5 ;  /* 0x0000000500277306 */ /* 0x0004220000200c00 */
[----:B------:R-:W-:Y:S02]  /*20e0*/  LEA.HI R21, R7, 0xffffff80, RZ, 0x8 ;  /* 0xffffff8007157811 */ /* 0x000fe400078f40ff */
[----:B------:R-:W-:Y:S02]  /*20f0*/  LEA.HI R43, R11, 0xffffff80, RZ, 0x8 ;  /* 0xffffff800b2b7811 */ /* 0x000fe400078f40ff */
[----:B------:R-:W-:-:S02]  /*2100*/  IADD3 R3, PT, PT, R3, -0x80, RZ ;  /* 0xffffff8003037810 */ /* 0x000fc40007ffe0ff */
[----:B------:R-:W-:Y:S01]  /*2110*/  SHF.R.U32.HI R0, RZ, 0x8, R11 ;  /* 0x00000008ff007819 */ /* 0x000fe2000001160b */
[----:B------:R-:W0:Y:S01]  /*2120*/  I2F.F16 R22, R22 ;  /* 0x0000001600167306 */ /* 0x000e220000200c00 */
[--C-:B--2---:R-:W-:Y:S02]  /*2130*/  SHF.R.U32.HI R5, RZ, 0x8, R10.reuse ;  /* 0x00000008ff057819 */ /* 0x104fe4000001160a */
[----:B------:R-:W-:Y:S02]  /*2140*/  SHF.R.U32.HI R10, RZ, 0x10, R10 ;  /* 0x00000010ff0a7819 */ /* 0x000fe4000001160a */
[----:B------:R-:W-:Y:S02]  /*2150*/  SHF.R.U32.HI R6, RZ, 0x10, R6 ;  /* 0x00000010ff067819 */ /* 0x000fe40000011606 */
[----:B------:R-:W-:Y:S01]  /*2160*/  SHF.R.U32.HI R7, RZ, 0x10, R7 ;  /* 0x00000010ff077819 */ /* 0x000fe20000011607 */
[----:B------:R2:W0:Y:S01]  /*2170*/  I2F.F16 R50, R3 ;  /* 0x0000000300327306 */ /* 0x0004220000200c00 */
[----:B------:R-:W-:-:S02]  /*2180*/  SHF.R.U32.HI R11, RZ, 0x10, R11 ;  /* 0x00000010ff0b7819 */ /* 0x000fc4000001160b */
        /* <DEDUP_REMOVED lines=9> */
[----:B------:R-:W-:Y:S02]  /*2220*/  LOP3.LUT R0, R0, 0xff, RZ, 0xc0, !PT ;  /* 0x000000ff00007812 */ /* 0x000fe400078ec0ff */
[----:B--2---:R-:W-:Y:S02]  /*2230*/  LOP3.LUT R3, R11, 0xff, RZ, 0xc0, !PT ;  /* 0x000000ff0b037812 */ /* 0x004fe400078ec0ff */
[----:B------:R-:W-:Y:S02]  /*2240*/  IADD3 R38, PT, PT, R37, -0x80, RZ ;  /* 0xffffff8025267810 */ /* 0x000fe40007ffe0ff */
[----:B------:R-:W-:Y:S01]  /*2250*/  IADD3 R8, PT, PT, R8, -0x80, RZ ;  /* 0xffffff8008087810 */ /* 0x000fe20007ffe0ff */
[----:B------:R-:W2:Y:S01]  /*2260*/  I2F.F16 R34, R34 ;  /* 0x0000002200227306 */ /* 0x000ea20000200c00 */
[----:B------:R-:W-:-:S02]  /*2270*/  IADD3 R9, PT, PT, R9, -0x80, RZ ;  /* 0xffffff8009097810 */ /* 0x000fc40007ffe0ff */
[----:B------:R-:W-:Y:S02]  /*2280*/  IADD3 R10, PT, PT, R10, -0x80, RZ ;  /* 0xffffff800a0a7810 */ /* 0x000fe40007ffe0ff */
[----:B------:R-:W-:Y:S02]  /*2290*/  @!P1 PRMT R14, R17, 0x7610, R14 ;  /* 0x00007610110e9816 */ /* 0x000fe4000000000e */
[----:B------:R-:W-:Y:S01]  /*22a0*/  IADD3 R6, PT, PT, R6, -0x80, RZ ;  /* 0xffffff8006067810 */ /* 0x000fe20007ffe0ff */
[----:B------:R-:W0:Y:S01]  /*22b0*/  I2F.F16 R38, R38 ;  /* 0x0000002600267306 */ /* 0x000e220000200c00 */
[----:B------:R-:W-:Y:S02]  /*22c0*/  IADD3 R7, PT, PT, R7, -0x80, RZ ;  /* 0xffffff8007077810 */ /* 0x000fe40007ffe0ff */
[----:B------:R-:W-:Y:S02]  /*22d0*/  IADD3 R4, PT, PT, R4, -0x80, RZ ;  /* 0xffffff8004047810 */ /* 0x000fe40007ffe0ff */
[----:B------:R-:W-:-:S02]  /*22e0*/  IADD3 R5, PT, PT, R5, -0x80, RZ ;  /* 0xffffff8005057810 */ /* 0x000fc40007ffe0ff */
[----:B------:R-:W-:Y:S01]  /*22f0*/  IADD3 R0, PT, PT, R0, -0x80, RZ ;  /* 0xffffff8000007810 */ /* 0x000fe20007ffe0ff */
[----:B------:R0:W0:Y:S01]  /*2300*/  I2F.F16 R37, R6 ;  /* 0x0000000600257306 */ /* 0x0000220000200c00 */
[----:B------:R-:W-:Y:S02]  /*2310*/  IADD3 R3, PT, PT, R3, -0x80, RZ ;  /* 0xffffff8003037810 */ /* 0x000fe40007ffe0ff */
[----:B------:R-:W-:Y:S02]  /*2320*/  @!P1 PRMT R14, R14, 0x7610, R17 ;  /* 0x000076100e0e9816 */ /* 0x000fe40000000011 */
[----:B------:R-:W-:-:S03]  /*2330*/  @!P1 PRMT R2, R16, 0x7610, R2 ;  /* 0x0000761010029816 */ /* 0x000fc60000000002 */
[----:B------:R0:W0:Y:S01]  /*2340*/  I2F.F16 R47, R7 ;  /* 0x00000007002f7306 */ /* 0x0000220000200c00 */
[----:B------:R-:W-:-:S07]  /*2350*/  @!P1 PRMT R2, R2, 0x7610, R16 ;  /* 0x0000761002029816 */ /* 0x000fce0000000010 */
        /* <DEDUP_REMOVED lines=12> */
[----:B------:R0:W0:Y:S01]  /*2420*/  I2F.F16 R17, R3 ;  /* 0x0000000300117306 */ /* 0x0000220000200c00 */
[----:B-1234-:R-:W-:Y:S05]  /*2430*/  @!P0 BRA `(.L_x_2724) ;  /* 0x0000000400688947 */ /* 0x01efea0003800000 */
[----:B0-----:R-:W0:Y:S01]  /*2440*/  LDS.64 R4, [UR8+-0xa0] ;  /* 0xffff6008ff047984 */ /* 0x001e220008000a00 */
[----:B------:R-:W-:Y:S02]  /*2450*/  HADD2.F32 R0, -RZ, R20.H0_H0 ;  /* 0x20000014ff007230 */ /* 0x000fe40000004100 */
[----:B------:R-:W-:Y:S01]  /*2460*/  HADD2.F32 R56, -RZ, R19.H0_H0 ;  /* 0x20000013ff387230 */ /* 0x000fe20000004100 */
[----:B------:R-:W1:Y:S01]  /*2470*/  LDS.64 R6, [UR8+-0x98] ;  /* 0xffff6808ff067984 */ /* 0x000e620008000a00 */
[----:B------:R-:W-:Y:S02]  /*2480*/  HADD2.F32 R16, -RZ, R18.H0_H0 ;  /* 0x20000012ff107230 */ /* 0x000fe40000004100 */
[----:B------:R-:W-:Y:S02]  /*2490*/  HADD2.F32 R52, -RZ, R15.H0_H0 ;  /* 0x2000000fff347230 */ /* 0x000fe40000004100 */
[----:B------:R-:W-:Y:S02]  /*24a0*/  HADD2.F32 R53, -RZ, R34.H0_H0 ;  /* 0x20000022ff357230 */ /* 0x000fe40000004100 */
[----:B------:R-:W-:-:S02]  /*24b0*/  HADD2.F32 R55, -RZ, R38.H0_H0 ;  /* 0x20000026ff377230 */ /* 0x000fc40000004100 */
[----:B------:R-:W-:Y:S02]  /*24c0*/  HADD2.F32 R59, -RZ, R47.H0_H0 ;  /* 0x2000002fff3b7230 */ /* 0x000fe40000004100 */
[----:B0-----:R-:W-:-:S05]  /*24d0*/  HADD2.F32 R3, -RZ, R4.H0_H0 ;  /* 0x20000004ff037230 */ /* 0x001fca0000004100 */
[----:B------:R-:W-:Y:S01]  /*24e0*/  FFMA.FTZ R54, R0, R3, RZ ;  /* 0x0000000300367223 */ /* 0x000fe200000100ff */
[C---:B------:R-:W-:Y:S01]  /*24f0*/  FFMA.FTZ R0, R3.reuse, R56, RZ ;  /* 0x0000003803007223 */ /* 0x040fe200000100ff */
[C---:B------:R-:W-:Y:S01]  /*2500*/  FFMA.FTZ R16, R3.reuse, R16, RZ ;  /* 0x0000001003107223 */ /* 0x040fe200000100ff */
[----:B------:R-:W-:Y:S01]  /*2510*/  FFMA.FTZ R52, R3, R52, RZ ;  /* 0x0000003403347223 */ /* 0x000fe200000100ff */
[----:B------:R-:W-:Y:S02]  /*2520*/  HADD2.F32 R3, -RZ, R4.H1_H1 ;  /* 0x30000004ff037230 */ /* 0x000fe40000004100 */
[----:B------:R-:W-:Y:S02]  /*2530*/  HADD2.F32 R4, -RZ, R36.H0_H0 ;  /* 0x20000024ff047230 */ /* 0x000fe40000004100 */
[----:B------:R-:W-:Y:S02]  /*2540*/  HADD2.F32 R56, -RZ, R17.H0_H0 ;  /* 0x20000011ff387230 */ /* 0x000fe40000004100 */
[----:B------:R-:W-:Y:S01]  /*2550*/  FFMA.FTZ R54, R53, R3, R54 ;  /* 0x0000000335367223 */ /* 0x000fe20000010036 */
[C---:B------:R-:W-:Y:S01]  /*2560*/  FFMA.FTZ R16, R3.reuse, R55, R16 ;  /* 0x0000003703107223 */ /* 0x040fe20000010010 */
[----:B------:R-:W-:Y:S01]  /*2570*/  FFMA.FTZ R0, R3, R4, R0 ;  /* 0x0000000403007223 */ /* 0x000fe20000010000 */
[----:B------:R-:W-:-:S02]  /*2580*/  HADD2.F32 R4, -RZ, R48.H0_H0 ;  /* 0x20000030ff047230 */ /* 0x000fc40000004100 */
[----:B------:R-:W-:Y:S02]  /*2590*/  HADD2.F32 R55, -RZ, R33.H0_H0 ;  /* 0x20000021ff377230 */ /* 0x000fe40000004100 */
[----:B------:R-:W-:Y:S02]  /*25a0*/  HADD2.F32 R53, -RZ, R5.H0_H0 ;  /* 0x20000005ff357230 */ /* 0x000fe40000004100 */
[----:B------:R-:W-:Y:S01]  /*25b0*/  FFMA.FTZ R4, R3, R4, R52 ;  /* 0x0000000403047223 */ /* 0x000fe20000010034 */
[----:B------:R-:W-:Y:S02]  /*25c0*/  HADD2.F32 R3, -RZ, R35.H0_H0 ;  /* 0x20000023ff037230 */ /* 0x000fe40000004100 */
[----:B------:R-:W-:Y:S02]  /*25d0*/  HADD2.F32 R5, -RZ, R5.H1_H1 ;  /* 0x30000005ff057230 */ /* 0x000fe40000004100 */
        /* <DEDUP_REMOVED lines=10> */
[----:B-1----:R-:W-:Y:S02]  /*2680*/  HADD2.F32 R0, -RZ, R6.H0_H0 ;  /* 0x20000006ff007230 */ /* 0x002fe40000004100 */
        /* <DEDUP_REMOVED lines=35> */
[--C-:B------:R-:W-:Y:S02]  /*28c0*/  HADD2.F32 R3, -RZ, R2.reuse.H0_H0 ;  /* 0x20000002ff037230 */ /* 0x100fe40000004100 */
[----:B------:R-:W-:Y:S01]  /*28d0*/  FFMA.FTZ R4, R4, R7, R53 ;  /* 0x0000000704047223 */ /* 0x000fe20000010035 */
        /* <DEDUP_REMOVED lines=16> */
.L_x_2724:
[----:B------:R-:W-:Y:S01]  /*29e0*/  @!UP1 UMOV UR4, UR6 ;  /* 0x0000000600049c82 */ /* 0x000fe20008000000 */
[----:B------:R-:W-:Y:S05]  /*29f0*/  BRA.U !UP2, `(.L_x_2725) ;  /* 0x000000090ae07547 */ /* 0x000fea000b800000 */
[----:B0-----:R-:W-:-:S04]  /*2a00*/  PRMT R0, R31, 0x9910, RZ ;  /* 0x000099101f007816 */ /* 0x001fc800000000ff */
[----:B------:R-:W-:-:S13]  /*2a10*/  ISETP.NE.AND P1, PT, R0, RZ, PT ;  /* 0x000000ff0000720c */ /* 0x000fda0003f25270 */
[----:B------:R-:W-:Y:S05]  /*2a20*/  @!P1 BRA `(.L_x_2726) ;  /* 0x0000000400689947 */ /* 0x000fea0003800000 */
[----:B------:R-:W0:Y:S01]  /*2a30*/  LDS.64 R4, [UR8+-0x20] ;  /* 0xffffe008ff047984 */ /* 0x000e220008000a00 */
        /* <DEDUP_REMOVED lines=9> */
[-C--:B------:R-:W-:Y:S01]  /*2ad0*/  FFMA.FTZ R54, R0, R53.reuse, RZ ;  /* 0x0000003500367223 */ /* 0x080fe200000100ff */
[-C--:B------:R-:W-:Y:S01]  /*2ae0*/  FFMA.FTZ R0, R3, R53.reuse, RZ ;  /* 0x0000003503007223 */ /* 0x080fe200000100ff */
[-C--:B------:R-:W-:Y:S01]  /*2af0*/  FFMA.FTZ R16, R16, R53.reuse, RZ ;  /* 0x0000003510107223 */ /* 0x080fe200000100ff */
[----:B------:R-:W-:Y:S01]  /*2b00*/  FFMA.FTZ R52, R52, R53, RZ ;  /* 0x0000003534347223 */ /* 0x000fe200000100ff */
[----:B------:R-:W-:Y:S02]  /*2b10*/  HADD2.F32 R53, -RZ, R34.H0_H0 ;  /* 0x20000022ff357230 */ /* 0x000fe40000004100 */
[----:B------:R-:W-:Y:S02]  /*2b20*/  HADD2.F32 R3, -RZ, R4.H1_H1 ;  /* 0x30000004ff037230 */ /* 0x000fe40000004100 */
[----:B------:R-:W-:-:S03]  /*2b30*/  HADD2.F32 R4, -RZ, R33.H0_H0 ;  /* 0x20000021ff047230 */ /* 0x000fc60000004100 */
        /* <DEDUP_REMOVED lines=73> */
.L_x_2726:
        /* <DEDUP_REMOVED lines=33> */
[----:B------:R-:W-:Y:S01]  /*31e0*/  FFMA.FTZ R18, R20, R0, R55 ;  /* 0x0000000014127223 */ /* 0x000fe20000010037 */
[----:B------:R-:W-:-:S02]  /*31f0*/  HADD2.F32 R20, -RZ, R47.H0_H0 ;  /* 0x2000002fff147230 */ /* 0x000fc40000004100 */
[----:B------:R-:W-:Y:S02]  /*3200*/  HADD2.F32 R5, -RZ, R5.H1_H1 ;  /* 0x30000005ff057230 */ /* 0x000fe40000004100 */
        /* <DEDUP_REMOVED lines=35> */
[--C-:B------:R-:W-:Y:S02]  /*3440*/  HADD2.F32 R5, -RZ, R2.reuse.H1_H1 ;  /* 0x30000002ff057230 */ /* 0x100fe40000004100 */
[----:B------:R-:W-:Y:S01]  /*3450*/  FFMA.FTZ R0, R10, R0, R3 ;  /* 0x000000000a007223 */ /* 0x000fe20000010003 */
[----:B------:R-:W-:Y:S02]  /*3460*/  HADD2.F32 R3, -RZ, R2.H0_H0 ;  /* 0x20000002ff037230 */ /* 0x000fe40000004100 */
[-C--:B------:R-:W-:Y:S01]  /*3470*/  FFMA.FTZ R6, R45, R7.reuse, R6 ;  /* 0x000000072d067223 */ /* 0x080fe20000010006 */
        /* <DEDUP_REMOVED lines=16> */
.L_x_2725:
[----:B0-----:R-:W-:-:S05]  /*3580*/  MOV R17, UR17 ;  /* 0x0000001100117c02 */ /* 0x001fca0008000f00 */
[----:B------:R-:W-:Y:S01]  /*3590*/  IMAD.WIDE R16, R17, 0x4, R12 ;  /* 0x0000000411107825 */ /* 0x000fe200078e020c */
[----:B------:R-:W-:-:S04]  /*35a0*/  MOV R13, UR17 ;  /* 0x00000011000d7c02 */ /* 0x000fc80008000f00 */
[----:B------:R-:W2:Y:S01]  /*35b0*/  LDG.E.128.CONSTANT R4, desc[UR22][R16.64] ;  /* 0x0000001610047981 */ /* 0x000ea2000c1e9d00 */
[----:B------:R-:W-:-:S05]  /*35c0*/  IMAD.WIDE R12, R13, 0x4, R16 ;  /* 0x000000040d0c7825 */ /* 0x000fca00078e0210 */
[----:B------:R-:W3:Y:S01]  /*35d0*/  LDG.E.128.CONSTANT R8, desc[UR22][R12.64] ;  /* 0x000000160c087981 */ /* 0x000ee2000c1e9d00 */
[----:B--2---:R-:W-:Y:S02]  /*35e0*/  LOP3.LUT R0, R4, 0xff, RZ, 0xc0, !PT ;  /* 0x000000ff04007812 */ /* 0x004fe400078ec0ff */
[----:B------:R-:W-:Y:S02]  /*35f0*/  LOP3.LUT R15, R6, 0xff, RZ, 0xc0, !PT ;  /* 0x000000ff060f7812 */ /* 0x000fe400078ec0ff */
[----:B------:R-:W-:Y:S02]  /*3600*/  IADD3 R0, PT, PT, R0, -0x80, RZ ;  /* 0xffffff8000007810 */ /* 0x000fe40007ffe0ff */
[----:B------:R-:W-:Y:S02]  /*3610*/  LOP3.LUT R3, R5, 0xff, RZ, 0xc0, !PT ;  /* 0x000000ff05037812 */ /* 0x000fe400078ec0ff */
[----:B------:R0:W1:Y:S01]  /*3620*/  I2F.F16 R22, R0 ;  /* 0x0000000000167306 */ /* 0x0000620000200c00 */
[----:B------:R-:W-:-:S02]  /*3630*/  IADD3 R15, PT, PT, R15, -0x80, RZ ;  /* 0xffffff800f0f7810 */ /* 0x000fc40007ffe0ff */
[----:B------:R-:W-:Y:S02]  /*3640*/  IADD3 R3, PT, PT, R3, -0x80, RZ ;  /* 0xffffff8003037810 */ /* 0x000fe40007ffe0ff */
[----:B---3--:R-:W-:Y:S02]  /*3650*/  LEA.HI R37, R11, 0xffffff80, RZ, 0x8 ;  /* 0xffffff800b257811 */ /* 0x008fe400078f40ff */
[----:B------:R-:W-:Y:S01]  /*3660*/  LEA.HI R34, R4, 0xffffff80, RZ, 0x8 ;  /* 0xffffff8004227811 */ /* 0x000fe200078f40ff */
[----:B------:R2:W3:Y:S01]  /*3670*/  I2F.F16 R21, R3 ;  /* 0x0000000300157306 */ /* 0x0004e20000200c00 */
[--C-:B0-----:R-:W-:Y:S02]  /*3680*/  SHF.R.U32.HI R0, RZ, 0x8, R4.reuse ;  /* 0x00000008ff007819 */ /* 0x101fe40000011604 */
[----:B------:R-:W-:Y:S02]  /*3690*/  SHF.R.U32.HI R4, RZ, 0x10, R4 ;  /* 0x00000010ff047819 */ /* 0x000fe40000011604 */
[----:B------:R-:W-:-:S02]  /*36a0*/  LOP3.LUT R0, R0, 0xff, RZ, 0xc0, !PT ;  /* 0x000000ff00007812 */ /* 0x000fc400078ec0ff */
[----:B------:R-:W-:Y:S01]  /*36b0*/  LOP3.LUT R4, R4, 0xff, RZ, 0xc0, !PT ;  /* 0x000000ff04047812 */ /* 0x000fe200078ec0ff */
[----:B------:R-:W0:Y:S01]  /*36c0*/  I2F.F16 R20, R15 ;  /* 0x0000000f00147306 */ /* 0x000e220000200c00 */
[----:B------:R-:W-:Y:S02]  /*36d0*/  IADD3 R0, PT, PT, R0, -0x80, RZ ;  /* 0xffffff8000007810 */ /* 0x000fe40007ffe0ff */
[----:B--2---:R-:W-:Y:S02]  /*36e0*/  SHF.R.U32.HI R3, RZ, 0x8, R5 ;  /* 0x00000008ff037819 */ /* 0x004fe40000011605 */
[----:B------:R-:W-:Y:S02]  /*36f0*/  IADD3 R4, PT, PT, R4, -0x80, RZ ;  /* 0xffffff8004047810 */ /* 0x000fe40007ffe0ff */
[----:B------:R-:W-:Y:S01]  /*3700*/  LOP3.LUT R3, R3, 0xff, RZ, 0xc0, !PT ;  /* 0x000000ff03037812 */ /* 0x000fe200078ec0ff */
[----:B------:R2:W4:Y:S01]  /*3710*/  I2F.F16 R15, R37 ;  /* 0x00000025000f7306 */ /* 0x0005220000200c00 */
[----:B------:R-:W-:-:S02]  /*3720*/  LOP3.LUT R16, R7, 0xff, RZ, 0xc0, !PT ;  /* 0x000000ff07107812 */ /* 0x000fc400078ec0ff */
[----:B------:R-:W-:Y:S02]  /*3730*/  IADD3 R3, PT, PT, R3, -0x80, RZ ;  /* 0xffffff8003037810 */ /* 0x000fe40007ffe0ff */
[----:B------:R-:W-:Y:S02]  /*3740*/  IADD3 R19, PT, PT, R16, -0x80, RZ ;  /* 0xffffff8010137810 */ /* 0x000fe40007ffe0ff */
[----:B------:R-:W-:Y:S01]  /*3750*/  LEA.HI R16, R10, 0xffffff80, RZ, 0x8 ;  /* 0xffffff800a107811 */ /* 0x000fe200078f40ff */
[----:B------:R5:W0:Y:S01]  /*3760*/  I2F.F16 R36, R0 ;  /* 0x0000000000247306 */ /* 0x000a220000200c00 */
[----:B--2---:R-:W-:Y:S02]  /*3770*/  SHF.R.U32.HI R37, RZ, 0x8, R6 ;  /* 0x00000008ff257819 */ /* 0x004fe40000011606 */
[----:B------:R-:W-:Y:S02]  /*3780*/  LEA.HI R33, R5, 0xffffff80, RZ, 0x8 ;  /* 0xffffff8005217811 */ /* 0x000fe400078f40ff */
[----:B------:R-:W-:-:S02]  /*3790*/  LEA.HI R24, R6, 0xffffff80, RZ, 0x8 ;  /* 0xffffff8006187811 */ /* 0x000fc400078f40ff */
[----:B------:R-:W-:Y:S01]  /*37a0*/  LEA.HI R23, R7, 0xffffff80, RZ, 0x8 ;  /* 0xffffff8007177811 */ /* 0x000fe200078f40ff */
[----:B------:R2:W0:Y:S01]  /*37b0*/  I2F.F16 R38, R3 ;  /* 0x0000000300267306 */ /* 0x0004220000200c00 */
[----:B-----5:R-:W-:Y:S02]  /*37c0*/  LOP3.LUT R0, R37, 0xff, RZ, 0xc0, !PT ;  /* 0x000000ff25007812 */ /* 0x020fe400078ec0ff */
[----:B------:R-:W-:Y:S02]  /*37d0*/  LEA.HI R18, R8, 0xffffff80, RZ, 0x8 ;  /* 0xffffff8008127811 */ /* 0x000fe400078f40ff */
[----:B------:R-:W-:Y:S02]  /*37e0*/  IADD3 R40, PT, PT, R0, -0x80, RZ ;  /* 0xffffff8000287810 */ /* 0x000fe40007ffe0ff */
[----:B------:R-:W-:Y:S01]  /*37f0*/  SHF.R.U32.HI R0, RZ, 0x8, R7 ;  /* 0x00000008ff007819 */ /* 0x000fe20000011607 */
[----:B------:R5:W0:Y:S01]  /*3800*/  I2F.F16 R35, R4 ;  /* 0x0000000400237306 */ /* 0x000a220000200c00 */
[----:B--2---:R-:W-:-:S02]  /*3810*/  LOP3.LUT R3, R9, 0xff, RZ, 0xc0, !PT ;  /* 0x000000ff09037812 */ /* 0x004fc400078ec0ff */
[----:B------:R-:W-:Y:S02]  /*3820*/  LOP3.LUT R0, R0, 0xff, RZ, 0xc0, !PT ;  /* 0x000000ff00007812 */ /* 0x000fe400078ec0ff */
[----:B------:R-:W-:Y:S02]  /*3830*/  IADD3 R43, PT, PT, R3, -0x80, RZ ;  /* 0xffffff80032b7810 */ /* 0x000fe40007ffe0ff */
[----:B------:R-:W-:Y:S01]  /*3840*/  IADD3 R46, PT, PT, R0, -0x80, RZ ;  /* 0xffffff80002e7810 */ /* 0x000fe20007ffe0ff */
[----:B------:R-:W2:Y:S01]  /*3850*/  I2F.F16 R34, R34 ;  /* 0x0000002200227306 */ /* 0x000ea20000200c00 */
[----:B------:R-:W-:Y:S02]  /*3860*/  LOP3.LUT R3, R10, 0xff, RZ, 0xc0, !PT ;  /* 0x000000ff0a037812 */ /* 0x000fe400078ec0ff */
[----:B------:R-:W-:Y:S02]  /*3870*/  LOP3.LUT R0, R8, 0xff, RZ, 0xc0, !PT ;  /* 0x000000ff08007812 */ /* 0x000fe400078ec0ff */
[----:B------:R-:W-:-:S02]  /*3880*/  IADD3 R42, PT, PT, R3, -0x80, RZ ;  /* 0xffffff80032a7810 */ /* 0x000fc40007ffe0ff */
[----:B------:R-:W-:Y:S01]  /*3890*/  IADD3 R0, PT, PT, R0, -0x80, RZ ;  /* 0xffffff8000007810 */ /* 0x000fe20007ffe0ff */
[----:B------:R-:W0:Y:S01]  /*38a0*/  I2F.F16 R33, R33 ;  /* 0x0000002100217306 */ /* 0x000e220000200c00 */
[----:B------:R-:W-:Y:S02]  /*38b0*/  SHF.R.U32.HI R3, RZ, 0x8, R8 ;  /* 0x00000008ff037819 */ /* 0x000fe40000011608 */
[----:B-----5:R-:W-:Y:S02]  /*38c0*/  LOP3.LUT R4, R11, 0xff, RZ, 0xc0, !PT ;  /* 0x000000ff0b047812 */ /* 0x020fe400078ec0ff */
[----:B------:R-:W-:Y:S02]  /*38d0*/  LOP3.LUT R3, R3, 0xff, RZ, 0xc0, !PT ;  /* 0x000000ff03037812 */ /* 0x000fe400078ec0ff */
[----:B------:R-:W-:Y:S01]  /*38e0*/  IADD3 R4, PT, PT, R4, -0x80, RZ ;  /* 0xffffff8004047810 */ /* 0x000fe20007ffe0ff */
[----:B------:R5:W0:Y:S01]  /*38f0*/  I2F.F16 R44, R0 ;  /* 0x00000000002c7306 */ /* 0x000a220000200c00 */
[----:B------:R-:W-:-:S02]  /*3900*/  IADD3 R3, PT, PT, R3, -0x80, RZ ;  /* 0xffffff8003037810 */ /* 0x000fc40007ffe0ff */
[----:B------:R-:W-:Y:S02]  /*3910*/  LEA.HI R17, R9, 0xffffff80, RZ, 0x8 ;  /* 0xffffff8009117811 */ /* 0x000fe400078f40ff */
[----:B------:R-:W-:Y:S02]  /*3920*/  SHF.R.U32.HI R5, RZ, 0x10, R5 ;  /* 0x00000010ff057819 */ /* 0x000fe40000011605 */
[----:B------:R-:W-:Y:S01]  /*3930*/  SHF.R.U32.HI R6, RZ, 0x10, R6 ;  /* 0x00000010ff067819 */ /* 0x000fe20000011606 */
[----:B------:R1:W0:Y:S01]  /*3940*/  I2F.F16 R41, R4 ;  /* 0x0000000400297306 */ /* 0x0002220000200c00 */
[----:B-----5:R-:W-:Y:S02]  /*3950*/  SHF.R.U32.HI R0, RZ, 0x8, R9 ;  /* 0x00000008ff007819 */ /* 0x020fe40000011609 */
[----:B------:R-:W-:Y:S02]  /*3960*/  SHF.R.U32.HI R7, RZ, 0x10, R7 ;  /* 0x00000010ff077819 */ /* 0x000fe40000011607 */
[----:B------:R-:W-:-:S02]  /*3970*/  LOP3.LUT R0, R0, 0xff, RZ, 0xc0, !PT ;  /* 0x000000ff00007812 */ /* 0x000fc400078ec0ff */
[----:B------:R-:W-:Y:S01]  /*3980*/  SHF.R.U32.HI R8, RZ, 0x10, R8 ;  /* 0x00000010ff087819 */ /* 0x000fe20000011608 */
[----:B------:R5:W0:Y:S01]  /*3990*/  I2F.F16 R48, R3 ;  /* 0x0000000300307306 */ /* 0x000a220000200c00 */
[--C-:B-1----:R-:W-:Y:S02]  /*39a0*/  SHF.R.U32.HI R4, RZ, 0x8, R10.reuse ;  /* 0x00000008ff047819 */ /* 0x102fe4000001160a */
[----:B------:R-:W-:Y:S02]  /*39b0*/  SHF.R.U32.HI R10, RZ, 0x10, R10 ;  /* 0x00000010ff0a7819 */ /* 0x000fe4000001160a */
[----:B------:R-:W-:Y:S02]  /*39c0*/  IADD3 R0, PT, PT, R0, -0x80, RZ ;  /* 0xffffff8000007810 */ /* 0x000fe40007ffe0ff */
[----:B------:R-:W-:Y:S01]  /*39d0*/  SHF.R.U32.HI R9, RZ, 0x10, R9 ;  /* 0x00000010ff097819 */ /* 0x000fe20000011609 */
[----:B------:R-:W1:Y:S01]  /*39e0*/  I2F.F16 R24, R24 ;  /* 0x0000001800187306 */ /* 0x000e620000200c00 */
[----:B-----5:R-:W-:-:S02]  /*39f0*/  SHF.R.U32.HI R3, RZ, 0x8, R11 ;  /* 0x00000008ff037819 */ /* 0x020fc4000001160b */
[----:B------:R-:W-:Y:S02]  /*3a00*/  SHF.R.U32.HI R11, RZ, 0x10, R11 ;  /* 0x00000010ff0b7819 */ /* 0x000fe4000001160b */
[----:B------:R-:W-:Y:S02]  /*3a10*/  LOP3.LUT R10, R10, 0xff, RZ, 0xc0, !PT ;  /* 0x000000ff0a0a7812 */ /* 0x000fe400078ec0ff */
[----:B------:R-:W-:Y:S01]  /*3a20*/  LOP3.LUT R5, R5, 0xff, RZ, 0xc0, !PT ;  /* 0x000000ff05057812 */ /* 0x000fe200078ec0ff */
[----:B------:R5:W0:Y:S01]  /*3a30*/  I2F.F16 R50, R0 ;  /* 0x0000000000327306 */ /* 0x000a220000200c00 */
[----:B------:R-:W-:Y:S02]  /*3a40*/  LOP3.LUT R6, R6, 0xff, RZ, 0xc0, !PT ;  /* 0x000000ff06067812 */ /* 0x000fe400078ec0ff */
[----:B------:R-:W-:Y:S02]  /*3a50*/  LOP3.LUT R7, R7, 0xff, RZ, 0xc0, !PT ;  /* 0x000000ff07077812 */ /* 0x000fe400078ec0ff */
[----:B------:R-:W-:-:S02]  /*3a60*/  LOP3.LUT R8, R8, 0xff, RZ, 0xc0, !PT ;  /* 0x000000ff08087812 */ /* 0x000fc400078ec0ff */
[----:B------:R-:W-:Y:S01]  /*3a70*/  LOP3.LUT R9, R9, 0xff, RZ, 0xc0, !PT ;  /* 0x000000ff09097812 */ /* 0x000fe200078ec0ff */
[----:B------:R-:W0:Y:S01]  /*3a80*/  I2F.F16 R23, R23 ;  /* 0x0000001700177306 */ /* 0x000e220000200c00 */
[----:B------:R-:W-:Y:S02]  /*3a90*/  LOP3.LUT R4, R4, 0xff, RZ, 0xc0, !PT ;  /* 0x000000ff04047812 */ /* 0x000fe400078ec0ff */
[----:B------:R-:W-:Y:S02]  /*3aa0*/  LOP3.LUT R3, R3, 0xff, RZ, 0xc0, !PT ;  /* 0x000000ff03037812 */ /* 0x000fe400078ec0ff */
[----:B-----5:R-:W-:Y:S02]  /*3ab0*/  LOP3.LUT R0, R11, 0xff, RZ, 0xc0, !PT ;  /* 0x000000ff0b007812 */ /* 0x020fe400078ec0ff */
        /* <DEDUP_REMOVED lines=13> */
[----:B------:R0:W0:Y:S08]  /*3b90*/  I2F.F16 R37, R5 ;  /* 0x0000000500257306 */ /* 0x0000300000200c00 */
[----:B------:R-:W0:Y:S08]  /*3ba0*/  I2F.F16 R40, R40 ;  /* 0x0000002800287306 */ /* 0x000e300000200c00 */
[----:B------:R0:W0:Y:S08]  /*3bb0*/  I2F.F16 R39, R6 ;  /* 0x0000000600277306 */ /* 0x0000300000200c00 */
[----:B------:R-:W0:Y:S08]  /*3bc0*/  I2F.F16 R46, R46 ;  /* 0x0000002e002e7306 */ /* 0x000e300000200c00 */
[----:B------:R0:W0:Y:S08]  /*3bd0*/  I2F.F16 R45, R7 ;  /* 0x00000007002d7306 */ /* 0x0000300000200c00 */
[----:B------:R-:W0:Y:S08]  /*3be0*/  I2F.F16 R43, R43 ;  /* 0x0000002b002b7306 */ /* 0x000e300000200c00 */
[----:B------:R-:W0:Y:S08]  /*3bf0*/  I2F.F16 R42, R42 ;  /* 0x0000002a002a7306 */ /* 0x000e300000200c00 */
[----:B------:R0:W0:Y:S08]  /*3c00*/  I2F.F16 R47, R8 ;  /* 0x00000008002f7306 */ /* 0x0000300000200c00 */
[----:B------:R0:W0:Y:S08]  /*3c10*/  I2F.F16 R49, R9 ;  /* 0x0000000900317306 */ /* 0x0000300000200c00 */
        /* <DEDUP_REMOVED lines=20> */
[----:B------:R-:W-:-:S03]  /*3d60*/  HADD2.F32 R6, -RZ, R38.H0_H0 ;  /* 0x20000026ff067230 */ /* 0x000fc60000004100 */
[----:B------:R-:W-:Y:S01]  /*3d70*/  FFMA.FTZ R56, R5, R3, R56 ;  /* 0x0000000305387223 */ /* 0x000fe20000010038 */
[C---:B------:R-:W-:Y:S01]  /*3d80*/  FFMA.FTZ R4, R3.reuse, R53, R4 ;  /* 0x0000003503047223 */ /* 0x040fe20000010004 */
[C---:B------:R-:W-:Y:S01]  /*3d90*/  FFMA.FTZ R0, R3.reuse, R6, R0 ;  /* 0x0000000603007223 */ /* 0x040fe20000010000 */
[----:B------:R-:W-:Y:S02]  /*3da0*/  HADD2.F32 R6, -RZ, R46.H0_H0 ;  /* 0x2000002eff067230 */ /* 0x000fe40000004100 */
[----:B------:R-:W-:Y:S02]  /*3db0*/  HADD2.F32 R53, -RZ, R35.H0_H0 ;  /* 0x20000023ff357230 */ /* 0x000fe40000004100 */
[----:B------:R-:W-:Y:S02]  /*3dc0*/  HADD2.F32 R5, -RZ, R7.H0_H0 ;  /* 0x20000007ff057230 */ /* 0x000fe40000004100 */
[----:B------:R-:W-:Y:S01]  /*3dd0*/  FFMA.FTZ R54, R3, R6, R54 ;  /* 0x0000000603367223 */ /* 0x000fe20000010036 */
[----:B------:R-:W-:-:S02]  /*3de0*/  HADD2.F32 R3, -RZ, R37.H0_H0 ;  /* 0x20000025ff037230 */ /* 0x000fc40000004100 */
[----:B------:R-:W-:Y:S02]  /*3df0*/  HADD2.F32 R7, -RZ, R7.H1_H1 ;  /* 0x30000007ff077230 */ /* 0x000fe40000004100 */
[----:B------:R-:W-:Y:S01]  /*3e00*/  FFMA.FTZ R56, R53, R5, R56 ;  /* 0x0000000535387223 */ /* 0x000fe20000010038 */
[----:B------:R-:W-:Y:S02]  /*3e10*/  HADD2.F32 R53, -RZ, R39.H0_H0 ;  /* 0x20000027ff357230 */ /* 0x000fe40000004100 */
[C---:B------:R-:W-:Y:S01]  /*3e20*/  FFMA.FTZ R0, R5.reuse, R3, R0 ;  /* 0x0000000305007223 */ /* 0x040fe20000010000 */
[----:B------:R-:W-:Y:S02]  /*3e30*/  HADD2.F32 R3, -RZ, R33.H0_H0 ;  /* 0x20000021ff037230 */ /* 0x000fe40000004100 */
[----:B------:R-:W-:Y:S02]  /*3e40*/  HADD2.F32 R6, -RZ, R24.H0_H0 ;  /* 0x20000018ff067230 */ /* 0x000fe40000004100 */
[C---:B------:R-:W-:Y:S01]  /*3e50*/  FFMA.FTZ R55, R5.reuse, R53, R4 ;  /* 0x0000003505377223 */ /* 0x040fe20000010004 */
[----:B------:R-:W-:Y:S01]  /*3e60*/  FFMA.FTZ R4, R5, R57, R54 ;  /* 0x0000003905047223 */ /* 0x000fe20000010036 */
[----:B------:R-:W-:-:S02]  /*3e70*/  HADD2.F32 R5, -RZ, R34.H0_H0 ;  /* 0x20000022ff057230 */ /* 0x000fc40000004100 */
[C---:B------:R-:W-:Y:S01]  /*3e80*/  FFMA.FTZ R53, R7.reuse, R3, R0 ;  /* 0x0000000307357223 */ /* 0x040fe20000010000 */
[----:B------:R-:W-:Y:S01]  /*3e90*/  FFMA.FTZ R3, R7, R6, R55 ;  /* 0x0000000607037223 */ /* 0x000fe20000010037 */
[----:B------:R-:W-:Y:S02]  /*3ea0*/  HADD2.F32 R55, -RZ, R23.H0_H0 ;  /* 0x20000017ff377230 */ /* 0x000fe40000004100 */
[----:B------:R-:W-:Y:S02]  /*3eb0*/  HADD2.F32 R6, -RZ, R44.H0_H0 ;  /* 0x2000002cff067230 */ /* 0x000fe40000004100 */
[----:B------:R-:W-:Y:S01]  /*3ec0*/  FFMA.FTZ R5, R5, R7, R56 ;  /* 0x0000000705057223 */ /* 0x000fe20000010038 */
[----:B-1----:R-:W-:Y:S02]  /*3ed0*/  HADD2.F32 R0, -RZ, R8.H0_H0 ;  /* 0x20000008ff007230 */ /* 0x002fe40000004100 */
[----:B------:R-:W-:Y:S01]  /*3ee0*/  FFMA.FTZ R7, R7, R55, R4 ;  /* 0x0000003707077223 */ /* 0x000fe20000010004 */
[----:B------:R-:W-:-:S02]  /*3ef0*/  HADD2.F32 R54, -RZ, R43.H0_H0 ;  /* 0x2000002bff367230 */ /* 0x000fc40000004100 */
[----:B------:R-:W-:Y:S02]  /*3f00*/  HADD2.F32 R4, -RZ, R48.H0_H0 ;  /* 0x20000030ff047230 */ /* 0x000fe40000004100 */
[----:B------:R-:W-:Y:S01]  /*3f10*/  FFMA.FTZ R5, R6, R0, R5 ;  /* 0x0000000006057223 */ /* 0x000fe20000010005 */
[----:B------:R-:W-:Y:S02]  /*3f20*/  HADD2.F32 R6, -RZ, R42.H0_H0 ;  /* 0x2000002aff067230 */ /* 0x000fe40000004100 */
        /* <DEDUP_REMOVED lines=46> */
.L_x_2727:
        /* <DEDUP_REMOVED lines=94> */
.L_x_2729:
        /* <DEDUP_REMOVED lines=24> */
[-C--:B------:R-:W-:Y:S01]  /*4970*/  FFMA.FTZ R21, R21, R3.reuse, RZ ;  /* 0x0000000315157223 */ /* 0x080fe200000100ff */
[-C--:B------:R-:W-:Y:S01]  /*4980*/  FFMA.FTZ R53, R20, R3.reuse, RZ ;  /* 0x0000000314357223 */ /* 0x080fe200000100ff */
[----:B------:R-:W-:Y:S01]  /*4990*/  FFMA.FTZ R19, R19, R3, RZ ;  /* 0x0000000313137223 */ /* 0x000fe200000100ff */
        /* <DEDUP_REMOVED lines=64> */
.L_x_2728:
        /* <DEDUP_REMOVED lines=201> */
.L_x_2730:
[----:B------:R-:W-:Y:S05]  /*5a30*/  BRA.U !UP2, `(.L_x_2731) ;  /* 0x000000090ae07547 */ /* 0x000fea000b800000 */
[----:B0-----:R-:W-:-:S04]  /*5a40*/  PRMT R0, R31, 0x9910, RZ ;  /* 0x000099101f007816 */ /* 0x001fc800000000ff */
[----:B------:R-:W-:-:S13]  /*5a50*/  ISETP.NE.AND P1, PT, R0, RZ, PT ;  /* 0x000000ff0000720c */ /* 0x000fda0003f25270 */
[----:B------:R-:W-:Y:S05]  /*5a60*/  @!P1 BRA `(.L_x_2732) ;  /* 0x0000000400689947 */ /* 0x000fea0003800000 */
[----:B------:R-:W0:Y:S01]  /*5a70*/  LDS.64 R4, [UR8] ;  /* 0x00000008ff047984 */ /* 0x000e220008000a00 */
        /* <DEDUP_REMOVED lines=89> */
.L_x_2732:
        /* <DEDUP_REMOVED lines=91> */
.L_x_2731:
        /* <DEDUP_REMOVED lines=201> */
.L_x_2733:
[----:B------:R-:W-:Y:S05]  /*7250*/  BRA.U !UP2, `(.L_x_2734) ;  /* 0x000000090ae07547 */ /* 0x000fea000b800000 */
        /* <DEDUP_REMOVED lines=93> */
.L_x_2735:
        /* <DEDUP_REMOVED lines=91> */
.L_x_2734:
[----:B------:R-:W-:Y:S01]  /*7de0*/  UIADD3 UR10, UP1, UPT, UR10, 0x80, URZ ;  /* 0x000000800a0a7890 */ /* 0x000fe2000ff3e0ff */
[----:B0-----:R-:W-:Y:S01]  /*7df0*/  MOV R3, UR17 ;  /* 0x0000001100037c02 */ /* 0x001fe20008000f00 */
        /* <DEDUP_REMOVED lines=8> */
.L_x_2723:
[----:B------:R-:W0:Y:S01]  /*7e80*/  S2R R0, SR_CTAID.X ;  /* 0x0000000000007919 */ /* 0x000e220000002500 */
[----:B------:R-:W1:Y:S01]  /*7e90*/  LDC.64 R4, c[0x0][0x3a0] ;  /* 0x0000e800ff047b82 */ /* 0x000e620000000a00 */
[----:B------:R-:W-:Y:S01]  /*7ea0*/  UIMAD UR15, UR15, 0x3, URZ ;  /* 0x000000030f0f78a4 */ /* 0x000fe2000f8e02ff */
[----:B------:R-:W0:Y:S02]  /*7eb0*/  S2R R3, SR_TID.X ;  /* 0x0000000000037919 */ /* 0x000e240000002100 */
[----:B0-----:R-:W-:-:S03]  /*7ec0*/  LEA R0, R0, R3, 0x6 ;  /* 0x0000000300007211 */ /* 0x001fc600078e30ff */
[----:B------:R-:W-:Y:S02]  /*7ed0*/  MOV R3, UR15 ;  /* 0x0000000f00037c02 */ /* 0x000fe40008000f00 */
[----:B------:R-:W-:-:S05]  /*7ee0*/  SHF.L.U32 R0, R0, 0x2, RZ ;  /* 0x0000000200007819 */ /* 0x000fca00000006ff */
[----:B------:R-:W-:-:S04]  /*7ef0*/  IMAD R3, R3, UR17, R0 ;  /* 0x0000001103037c24 */ /* 0x000fc8000f8e0200 */
[----:B-1----:R-:W-:-:S05]  /*7f00*/  IMAD.WIDE R4, R3, 0x2, R4 ;  /* 0x0000000203047825 */ /* 0x002fca00078e0204 */
[----:B------:R0:W-:Y:S01]  /*7f10*/  ATOM.E.ADD.F16x2.RN.STRONG.GPU P0, RZ, desc[UR22][R4.64], R25 ;  /* 0x8000001904ff79a2 */ /* 0x0001e2000c10e116 */
[----:B------:R-:W-:Y:S01]  /*7f20*/  UIADD3 UR14, UPT, UPT, -UR15, UR14, URZ ;  /* 0x0000000e0f0e7290 */ /* 0x000fe2000fffe1ff */
[----:B------:R-:W-:Y:S03]  /*7f30*/  BSSY.RECONVERGENT B0, `(.L_x_2737) ;  /* 0x000000f000007945 */ /* 0x000fe60003800200 */
[----:B------:R-:W-:Y:S01]  /*7f40*/  UISETP.NE.AND UP0, UPT, UR14, 0x1, UPT ;  /* 0x000000010e00788c */ /* 0x000fe2000bf05270 */
[----:B0-----:R-:W-:Y:S10]  /*7f50*/  @P0 BRA `(.L_x_2738) ;  /* 0x0000000000300947 */ /* 0x001ff40003800000 */
[----:B------:R-:W0:Y:S02]  /*7f60*/  QSPC.E.S P0, RZ, [R4] ;  /* 0x0000000004ff73aa */ /* 0x000e240000000500 */
[----:B0-----:R-:W-:Y:S05]  /*7f70*/  @!P0 BRA `(.L_x_2739) ;  /* 0x00000000001c8947 */ /* 0x001fea0003800000 */
[----:B------:R-:W-:-:S04]  /*7f80*/  MOV R2, R4 ;  /* 0x0000000400027202 */ /* 0x000fc80000000f00 */
[----:B------:R-:W-:-:S07]  /*7f90*/  MOV R0, R2 ;  /* 0x0000000200007202 */ /* 0x000fce0000000f00 */
.L_x_2740:
[----:B------:R-:W0:Y:S02]  /*7fa0*/  LDS R2, [R0] ;  /* 0x0000000000027984 */ /* 0x000e240000000800 */
[----:B0-----:R-:W-:-:S05]  /*7fb0*/  HFMA2 R3, R2, 1, 1, R25 ;  /* 0x3c003c0002037831 */ /* 0x001fca0000000019 */
[----:B------:R-:W0:Y:S02]  /*7fc0*/  ATOMS.CAST.SPIN P0, [R0], R2, R3 ;  /* 0x000000020000758d */ /* 0x000e240001800003 */
[----:B0-----:R-:W-:Y:S05]  /*7fd0*/  @!P0 BRA `(.L_x_2740) ;  /* 0xfffffffc00f08947 */ /* 0x001fea000383ffff */
[----:B------:R-:W-:Y:S05]  /*7fe0*/  BRA `(.L_x_2738) ;  /* 0x00000000000c7947 */ /* 0x000fea0003800000 */
.L_x_2739:
[----:B------:R-:W2:Y:S02]  /*7ff0*/  LD.E R0, desc[UR22][R4.64] ;  /* 0x0000001604007980 */ /* 0x000ea4000c101900 */
[----:B--2---:R-:W-:-:S05]  /*8000*/  IADD3 R3, PT, PT, R25, R0, RZ ;  /* 0x0000000019037210 */ /* 0x004fca0007ffe0ff */
[----:B------:R0:W-:Y:S02]  /*8010*/  ST.E desc[UR22][R4.64], R3 ;  /* 0x0000000304007985 */ /* 0x0001e4000c101916 */
.L_x_2738:
[----:B------:R-:W-:Y:S05]  /*8020*/  BSYNC.RECONVERGENT B0 ;  /* 0x0000000000007941 */ /* 0x000fea0003800200 */
.L_x_2737:
[----:B------:R1:W-:Y:S01]  /*8030*/  ATOM.E.ADD.F16x2.RN.STRONG.GPU P0, RZ, desc[UR22][R4.64+0x4], R26 ;  /* 0x8000041a04ff79a2 */ /* 0x0003e2000c10e116 */
[----:B------:R-:W-:Y:S04]  /*8040*/  BSSY.RECONVERGENT B0, `(.L_x_2741) ;  /* 0x000000e000007945 */ /* 0x000fe80003800200 */
[----:B-1----:R-:W-:Y:S05]  /*8050*/  @P0 BRA `(.L_x_2742) ;  /* 0x0000000000300947 */ /* 0x002fea0003800000 */
[----:B------:R-:W1:Y:S02]  /*8060*/  QSPC.E.S P0, RZ, [R4+0x4] ;  /* 0x0000040004ff73aa */ /* 0x000e640000000500 */
[----:B-1----:R-:W-:Y:S05]  /*8070*/  @!P0 BRA `(.L_x_2743) ;  /* 0x00000000001c8947 */ /* 0x002fea0003800000 */
[----:B------:R-:W-:-:S04]  /*8080*/  MOV R2, R4 ;  /* 0x0000000400027202 */ /* 0x000fc80000000f00 */
[----:B------:R-:W-:-:S07]  /*8090*/  MOV R0, R2 ;  /* 0x0000000200007202 */ /* 0x000fce0000000f00 */
.L_x_2744:
[----:B------:R-:W0:Y:S02]  /*80a0*/  LDS R2, [R0+0x4] ;  /* 0x0000040000027984 */ /* 0x000e240000000800 */
[----:B0-----:R-:W-:-:S05]  /*80b0*/  HADD2 R3, R2, R26 ;  /* 0x0000001a02037230 */ /* 0x001fca0000000000 */
[----:B------:R-:W0:Y:S02]  /*80c0*/  ATOMS.CAST.SPIN P0, [R0+0x4], R2, R3 ;  /* 0x000004020000758d */ /* 0x000e240001800003 */
[----:B0-----:R-:W-:Y:S05]  /*80d0*/  @!P0 BRA `(.L_x_2744) ;  /* 0xfffffffc00f08947 */ /* 0x001fea000383ffff */
[----:B------:R-:W-:Y:S05]  /*80e0*/  BRA `(.L_x_2742) ;  /* 0x00000000000c7947 */ /* 0x000fea0003800000 */
.L_x_2743:
[----:B------:R-:W0:Y:S02]  /*80f0*/  LD.E R0, desc[UR22][R4.64+0x4] ;  /* 0x0000041604007980 */ /* 0x000e24000c101900 */
[----:B0-----:R-:W-:-:S05]  /*8100*/  IADD3 R3, PT, PT, R26, R0, RZ ;  /* 0x000000001a037210 */ /* 0x001fca0007ffe0ff */
[----:B------:R1:W-:Y:S02]  /*8110*/  ST.E desc[UR22][R4.64+0x4], R3 ;  /* 0x0000040304007985 */ /* 0x0003e4000c101916 */
.L_x_2742:
[----:B------:R-:W-:Y:S05]  /*8120*/  BSYNC.RECONVERGENT B0 ;  /* 0x0000000000007941 */ /* 0x000fea0003800200 */
.L_x_2741:
        /* <DEDUP_REMOVED lines=11> */
.L_x_2748:
[----:B------:R-:W0:Y:S02]  /*81e0*/  LDS R2, [R0] ;  /* 0x0000000000027984 */ /* 0x000e240000000800 */
[----:B0-----:R-:W-:-:S05]  /*81f0*/  HFMA2 R3, R2, 1, 1, R27 ;  /* 0x3c003c0002037831 */ /* 0x001fca000000001b */
[----:B------:R-:W0:Y:S02]  /*8200*/  ATOMS.CAST.SPIN P0, [R0], R2, R3 ;  /* 0x000000020000758d */ /* 0x000e240001800003 */
[----:B0-----:R-:W-:Y:S05]  /*8210*/  @!P0 BRA `(.L_x_2748) ;  /* 0xfffffffc00f08947 */ /* 0x001fea000383ffff */
[----:B------:R-:W-:Y:S05]  /*8220*/  BRA `(.L_x_2746) ;  /* 0x00000000000c7947 */ /* 0x000fea0003800000 */
.L_x_2747:
[----:B------:R-:W2:Y:S02]  /*8230*/  LD.E R0, desc[UR22][R4.64] ;  /* 0x0000001604007980 */ /* 0x000ea4000c101900 */
[----:B--2---:R-:W-:-:S05]  /*8240*/  IADD3 R3, PT, PT, R27, R0, RZ ;  /* 0x000000001b037210 */ /* 0x004fca0007ffe0ff */
[----:B------:R0:W-:Y:S02]  /*8250*/  ST.E desc[UR22][R4.64], R3 ;  /* 0x0000000304007985 */ /* 0x0001e4000c101916 */
.L_x_2746:
[----:B------:R-:W-:Y:S05]  /*8260*/  BSYNC.RECONVERGENT B0 ;  /* 0x0000000000007941 */ /* 0x000fea0003800200 */
.L_x_2745:
[----:B------:R1:W-:Y:S01]  /*8270*/  ATOM.E.ADD.F16x2.RN.STRONG.GPU P0, RZ, desc[UR22][R4.64+0x4], R28 ;  /* 0x8000041c04ff79a2 */ /* 0x0003e2000c10e116 */
[----:B------:R-:W-:Y:S04]  /*8280*/  BSSY.RECONVERGENT B0, `(.L_x_2749) ;  /* 0x000000e000007945 */ /* 0x000fe80003800200 */
[----:B-1----:R-:W-:Y:S05]  /*8290*/  @P0 BRA `(.L_x_2750) ;  /* 0x0000000000300947 */ /* 0x002fea0003800000 */
[----:B------:R-:W1:Y:S02]  /*82a0*/  QSPC.E.S P0, RZ, [R4+0x4] ;  /* 0x0000040004ff73aa */ /* 0x000e640000000500 */
[----:B-1----:R-:W-:Y:S05]  /*82b0*/  @!P0 BRA `(.L_x_2751) ;  /* 0x00000000001c8947 */ /* 0x002fea0003800000 */
[----:B------:R-:W-:-:S04]  /*82c0*/  MOV R2, R4 ;  /* 0x0000000400027202 */ /* 0x000fc80000000f00 */
[----:B------:R-:W-:-:S07]  /*82d0*/  MOV R0, R2 ;  /* 0x0000000200007202 */ /* 0x000fce0000000f00 */
.L_x_2752:
[----:B------:R-:W0:Y:S02]  /*82e0*/  LDS R2, [R0+0x4] ;  /* 0x0000040000027984 */ /* 0x000e240000000800 */
[----:B0-----:R-:W-:-:S05]  /*82f0*/  HADD2 R3, R2, R28 ;  /* 0x0000001c02037230 */ /* 0x001fca0000000000 */
[----:B------:R-:W0:Y:S02]  /*8300*/  ATOMS.CAST.SPIN P0, [R0+0x4], R2, R3 ;  /* 0x000004020000758d */ /* 0x000e240001800003 */
[----:B0-----:R-:W-:Y:S05]  /*8310*/  @!P0 BRA `(.L_x_2752) ;  /* 0xfffffffc00f08947 */ /* 0x001fea000383ffff */
[----:B------:R-:W-:Y:S05]  /*8320*/  BRA `(.L_x_2750) ;  /* 0x00000000000c7947 */ /* 0x000fea0003800000 */
.L_x_2751:
[----:B------:R-:W0:Y:S02]  /*8330*/  LD.E R0, desc[UR22][R4.64+0x4] ;  /* 0x0000041604007980 */ /* 0x000e24000c101900 */
[----:B0-----:R-:W-:-:S05]  /*8340*/  IADD3 R3, PT, PT, R28, R0, RZ ;  /* 0x000000001c037210 */ /* 0x001fca0007ffe0ff */
[----:B------:R1:W-:Y:S02]  /*8350*/  ST.E desc[UR22][R4.64+0x4], R3 ;  /* 0x0000040304007985 */ /* 0x0003e4000c101916 */
.L_x_2750:
[----:B------:R-:W-:Y:S05]  /*8360*/  BSYNC.RECONVERGENT B0 ;  /* 0x0000000000007941 */ /* 0x000fea0003800200 */
.L_x_2749:
        /* <DEDUP_REMOVED lines=12> */
.L_x_2756:
[----:B------:R-:W0:Y:S02]  /*8430*/  LDS R2, [R0] ;  /* 0x0000000000027984 */ /* 0x000e240000000800 */
[----:B0-----:R-:W-:-:S05]  /*8440*/  HFMA2 R3, R2, 1, 1, R29 ;  /* 0x3c003c0002037831 */ /* 0x001fca000000001d */
[----:B------:R-:W0:Y:S02]  /*8450*/  ATOMS.CAST.SPIN P0, [R0], R2, R3 ;  /* 0x000000020000758d */ /* 0x000e240001800003 */
[----:B0-----:R-:W-:Y:S05]  /*8460*/  @!P0 BRA `(.L_x_2756) ;  /* 0xfffffffc00f08947 */ /* 0x001fea000383ffff */
[----:B------:R-:W-:Y:S05]  /*8470*/  BRA `(.L_x_2754) ;  /* 0x00000000000c7947 */ /* 0x000fea0003800000 */
.L_x_2755:
[----:B------:R-:W2:Y:S02]  /*8480*/  LD.E R0, desc[UR22][R4.64] ;  /* 0x0000001604007980 */ /* 0x000ea4000c101900 */
[----:B--2---:R-:W-:-:S05]  /*8490*/  IADD3 R3, PT, PT, R29, R0, RZ ;  /* 0x000000001d037210 */ /* 0x004fca0007ffe0ff */
[----:B------:R0:W-:Y:S02]  /*84a0*/  ST.E desc[UR22][R4.64], R3 ;  /* 0x0000000304007985 */ /* 0x0001e4000c101916 */
.L_x_2754:
[----:B------:R-:W-:Y:S05]  /*84b0*/  BSYNC.RECONVERGENT B0 ;  /* 0x0000000000007941 */ /* 0x000fea0003800200 */
.L_x_2753:
[----:B------:R1:W-:Y:S02]  /*84c0*/  ATOM.E.ADD.F16x2.RN.STRONG.GPU P0, RZ, desc[UR22][R4.64+0x4], R30 ;  /* 0x8000041e04ff79a2 */ /* 0x0003e4000c10e116 */
[----:B-1----:R-:W-:Y:S05]  /*84d0*/  @P0 EXIT ;  /* 0x000000000000094d */ /* 0x002fea0003800000 */
[----:B------:R-:W1:Y:S02]  /*84e0*/  QSPC.E.S P0, RZ, [R4+0x4] ;  /* 0x0000040004ff73aa */ /* 0x000e640000000500 */
[----:B-1----:R-:W-:Y:S05]  /*84f0*/  @!P0 BRA `(.L_x_2757) ;  /* 0x00000000001c8947 */ /* 0x002fea0003800000 */
[----:B------:R-:W-:-:S04]  /*8500*/  MOV R2, R4 ;  /* 0x0000000400027202 */ /* 0x000fc80000000f00 */
[----:B------:R-:W-:-:S07]  /*8510*/  MOV R0, R2 ;  /* 0x0000000200007202 */ /* 0x000fce0000000f00 */
.L_x_2758:
[----:B------:R-:W0:Y:S02]  /*8520*/  LDS R2, [R0+0x4] ;  /* 0x0000040000027984 */ /* 0x000e240000000800 */
[----:B0-----:R-:W-:-:S05]  /*8530*/  HADD2 R3, R2, R30 ;  /* 0x0000001e02037230 */ /* 0x001fca0000000000 */
[----:B------:R-:W0:Y:S02]  /*8540*/  ATOMS.CAST.SPIN P0, [R0+0x4], R2, R3 ;  /* 0x000004020000758d */ /* 0x000e240001800003 */
[----:B0-----:R-:W-:Y:S05]  /*8550*/  @!P0 BRA `(.L_x_2758) ;  /* 0xfffffffc00f08947 */ /* 0x001fea000383ffff */
[----:B------:R-:W-:Y:S05]  /*8560*/  EXIT ;  /* 0x000000000000794d */ /* 0x000fea0003800000 */
.L_x_2757:
[----:B------:R-:W0:Y:S02]  /*8570*/  LD.E R0, desc[UR22][R4.64+0x4] ;  /* 0x0000041604007980 */ /* 0x000e24000c101900 */
[----:B0-----:R-:W-:-:S05]  /*8580*/  IADD3 R3, PT, PT, R30, R0, RZ ;  /* 0x000000001e037210 */ /* 0x001fca0007ffe0ff */
[----:B------:R-:W-:Y:S01]  /*8590*/  ST.E desc[UR22][R4.64+0x4], R3 ;  /* 0x0000040304007985 */ /* 0x000fe2000c101916 */
[----:B------:R-:W-:Y:S05]  /*85a0*/  EXIT ;  /* 0x000000000000794d */ /* 0x000fea0003800000 */
.L_x_2759:
        /* <DEDUP_REMOVED lines=13> */
.L_x_5317:


//--------------------- .text._Z23gemm_half_q_half_kernelILi3ELi190ELb1ELb0ELi32EEvPK6__halfPKjS4_S2_PS0_iiiiPKtS7_iiiiiibS2_i --------------------------
	.section	.text._Z23gemm_half_q_half_kernelILi3ELi190ELb1ELb0ELi32EEvPK6__halfPKjS4_S2_PS0_iiiiPKtS7_iiiiiibS2_i,"ax",@progbits
	.align	128
        .global         _Z23gemm_half_q_half_kernelILi3ELi190ELb1ELb0ELi32EEvPK6__halfPKjS4_S2_PS0_iiiiPKtS7_iiiiiibS2_i
        .type           _Z23gemm_half_q_half_kernelILi3ELi190ELb1ELb0ELi32EEvPK6__halfPKjS4_S2_PS0_iiiiPKtS7_iiiiiibS2_i,@function
        .size           _Z23gemm_half_q_half_kernelILi3ELi190ELb1ELb0ELi32EEvPK6__halfPKjS4_S2_PS0_iiiiPKtS7_iiiiiibS2_i,(.L_x_5318 - _Z23gemm_half_q_half_kernelILi3ELi190ELb1ELb0ELi32EEvPK6__halfPKjS4_S2_PS0_iiiiPKtS7_iiiiiibS2_i)
        .other          _Z23gemm_half_q_half_kernelILi3ELi190ELb1ELb0ELi32EEvPK6__halfPKjS4_S2_PS0_iiiiPKtS7_iiiiiibS2_i,@"STO_CUDA_ENTRY STV_DEFAULT"
_Z23gemm_half_q_half_kernelILi3ELi190ELb1ELb0ELi32EEvPK6__halfPKjS4_S2_PS0_iiiiPKtS7_iiiiiibS2_i:
.text._Z23gemm_half_q_half_kernelILi3ELi190ELb1ELb0ELi32EEvPK6__halfPKjS4_S2_PS0_iiiiPKtS7_iiiiiibS2_i:
        /* <DEDUP_REMOVED lines=8> */
[----:B------:R-:W1:Y:S01]  /*0080*/  S2R R7, SR_CTAID.X ;  /* 0x0000000000077919 */ /* 0x000e620000002500 */
[----:B------:R-:W2:Y:S01]  /*0090*/  LDCU UR12, c[0x0][0x3b0] ;  /* 0x00007600ff0c77ac */ /* 0x000ea20008000800 */
[----:B0-----:R-:W3:Y:S01]  /*00a0*/  LDG.E.U16 R4, desc[UR14][R4.64] ;  /* 0x0000000e04047981 */ /* 0x001ee2000c1e1500 */
[----:B------:R-:W-:-:S03]  /*00b0*/  ISETP.NE.AND P2, PT, R16, 0x1, PT ;  /* 0x000000011000780c */ /* 0x000fc60003f45270 */
[----:B------:R-:W0:Y:S01]  /*00c0*/  S2UR UR7, SR_CTAID.Z ;  /* 0x00000000000779c3 */ /* 0x000e220000002700 */
[----:B------:R-:W-:Y:S01]  /*00d0*/  PLOP3.LUT P0, PT, PT, PT, PT, 0x80, 0x8 ;  /* 0x000000000008781c */ /* 0x000fe20003f0f070 */
[----:B------:R-:W4:Y:S01]  /*00e0*/  S2R R6, SR_TID.X ;  /* 0x0000000000067919 */ /* 0x000f220000002100 */
[----:B------:R-:W-:Y:S02]  /*00f0*/  PRMT R88, RZ, 0x7610, R88 ;  /* 0x00007610ff587816 */ /* 0x000fe40000000058 */
[----:B---3--:R-:W-:-:S13]  /*0100*/  R2UR UR17, R4 ;  /* 0x00000000041172ca */ /* 0x008fda00000e0000 */
[----:B------:R-:W-:Y:S01]  /*0110*/  MOV R0, UR17 ;  /* 0x0000001100007c02 */ /* 0x000fe20008000f00 */
[----:B012-4-:R-:W-:Y:S06]  /*0120*/  @!P2 BRA `(.L_x_2760) ;  /* 0x00000000002ca947 */ /* 0x017fec0003800000 */
[----:B------:R-:W0:Y:S01]  /*0130*/  LDC R9, c[0x0][0x3f0] ;  /* 0x0000fc00ff097b82 */ /* 0x000e220000000800 */
[----:B------:R-:W-:-:S07]  /*0140*/  ISETP.NE.AND P1, PT, R16, 0x2, PT ;  /* 0x000000021000780c */ /* 0x000fce0003f25270 */
[----:B------:R-:W0:Y:S02]  /*0150*/  LDC.64 R4, c[0x0][0x3e8] ;  /* 0x0000fa00ff047b82 */ /* 0x000e240000000a00 */
[----:B0-----:R-:W-:-:S05]  /*0160*/  IMAD.WIDE R4, R9, 0x2, R4 ;  /* 0x0000000209047825 */ /* 0x001fca00078e0204 */
[----:B------:R-:W2:Y:S01]  /*0170*/  LDG.E.U16 R88, desc[UR14][R4.64] ;  /* 0x0000000e04587981 */ /* 0x000ea2000c1e1500 */
[----:B------:R-:W-:-:S06]  /*0180*/  IMAD.WIDE R8, R9, 0x2, R4 ;  /* 0x0000000209087825 */ /* 0x000fcc00078e0204 */
[----:B------:R-:W3:Y:S01]  /*0190*/  @P1 LDG.E.U16 R9, desc[UR14][R8.64] ;  /* 0x0000000e08091981 */ /* 0x000ee2000c1e1500 */
[----:B--2---:R-:W-:-:S04]  /*01a0*/  LOP3.LUT R0, R88, UR17, RZ, 0xfc, !PT ;  /* 0x0000001158007c12 */ /* 0x004fc8000f8efcff */
[C---:B---3--:R-:W-:Y:S02]  /*01b0*/  @P1 LOP3.LUT R3, R9.reuse, R0, RZ, 0xfc, !PT ;  /* 0x0000000009031212 */ /* 0x048fe400078efcff */
[----:B------:R-:W-:Y:S02]  /*01c0*/  @P1 ISETP.EQ.AND P0, PT, R9, RZ, PT ;  /* 0x000000ff0900120c */ /* 0x000fe40003f02270 */
[----:B------:R-:W-:-:S11]  /*01d0*/  @P1 PRMT R0, R3, 0x7610, R0 ;  /* 0x0000761003001816 */ /* 0x000fd60000000000 */
.L_x_2760:
[----:B------:R-:W-:Y:S01]  /*01e0*/  PRMT R0, R0, 0x9910, RZ ;  /* 0x0000991000007816 */ /* 0x000fe200000000ff */
[----:B------:R-:W-:-:S03]  /*01f0*/  USHF.L.U32 UR5, UR7, 0x5, URZ ;  /* 0x0000000507057899 */ /* 0x000fc600080006ff */
[----:B------:R-:W-:Y:S01]  /*0200*/  ISETP.NE.AND P1, PT, R0, RZ, PT ;  /* 0x000000ff0000720c */ /* 0x000fe20003f25270 */
[----:B------:R-:W-:-:S04]  /*0210*/  UIADD3 UR8, UPT, UPT, UR5, 0x20, URZ ;  /* 0x0000002005087890 */ /* 0x000fc8000fffe0ff */
[----:B------:R-:W-:-:S04]  /*0220*/  UISETP.LT.AND UP0, UPT, UR8, UR12, UPT ;  /* 0x0000000c0800728c */ /* 0x000fc8000bf01270 */
[----:B------:R-:W-:-:S04]  /*0230*/  USEL UR9, UR8, UR12, UP0 ;  /* 0x0000000c08097287 */ /* 0x000fc80008000000 */
[----:B------:R-:W-:Y:S08]  /*0240*/  @!P1 EXIT ;  /* 0x000000000000994d */ /* 0x000ff00003800000 */
[----:B------:R-:W-:Y:S01]  /*0250*/  IADD3 R24, PT, PT, R6, UR5, RZ ;  /* 0x0000000506187c10 */ /* 0x000fe2000fffe0ff */
[----:B------:R-:W-:Y:S01]  /*0260*/  BSSY.RECONVERGENT B0, `(.L_x_2761) ;  /* 0x00000b7000007945 */ /* 0x000fe20003800200 */
[----:B------:R-:W-:Y:S02]  /*0270*/  SHF.L.U32 R3, R7, 0x7, RZ ;  /* 0x0000000707037819 */ /* 0x000fe400000006ff */
[----:B------:R-:W-:Y:S02]  /*0280*/  ISETP.GE.AND P1, PT, R24, UR9, PT ;  /* 0x0000000918007c0c */ /* 0x000fe4000bf26270 */
        /* <DEDUP_REMOVED lines=32> */
.L_x_2766:
        /* <DEDUP_REMOVED lines=9> */
[C---:B------:R-:W-:Y:S01]  /*0520*/  IADD3 R13, P5, PT, R24.reuse, R7, RZ ;  /* 0x00000007180d7210 */ /* 0x040fe20007fbe0ff */
[----:B------:R-:W2:Y:S01]  /*0530*/  LDG.E.U16.CONSTANT R8, desc[UR14][R8.64] ;  /* 0x0000000e08087981 */ /* 0x000ea2000c1e9500 */
        /* <DEDUP_REMOVED lines=21> */
.L_x_2765:
        /* <DEDUP_REMOVED lines=20> */
.L_x_2767:
[----:B------:R-:W-:-:S13]  /*07d0*/  ISETP.EQ.AND P3, PT, R17, RZ, PT ;  /* 0x000000ff1100720c */ /* 0x000fda0003f62270 */
[----:B------:R-:W-:Y:S05]  /*07e0*/  @!P1 BRA P3, `(.L_x_2762) ;  /* 0x0000000400789947 */ /* 0x000fea0001800000 */
.L_x_2764:
        /* <DEDUP_REMOVED lines=12> */
.L_x_2763:
[C---:B------:R-:W-:Y:S01]  /*08b0*/  LEA R8, P1, R24.reuse, UR10, 0x1 ;  /* 0x0000000a18087c11 */ /* 0x040fe2000f8208ff */
[----:B------:R-:W0:Y:S03]  /*08c0*/  LDCU.64 UR18, c[0x0][0x380] ;  /* 0x00007000ff1277ac */ /* 0x000e260008000a00 */
[----:B------:R-:W-:-:S05]  /*08d0*/  LEA.HI.X R9, R24, UR11, RZ, 0x1, P1 ;  /* 0x0000000b18097c11 */ /* 0x000fca00088f0cff */
[----:B------:R1:W5:Y:S01]  /*08e0*/  LDG.E.U16.CONSTANT R22, desc[UR14][R8.64] ;  /* 0x0000000e08167981 */ /* 0x000362000c1e9500 */
[----:B------:R-:W-:Y:S01]  /*08f0*/  IADD3 R7, PT, PT, RZ, -R4, RZ ;  /* 0x80000004ff077210 */ /* 0x000fe20007ffe0ff */
[----:B------:R-:W-:-:S03]  /*0900*/  IMAD R17, R2, UR12, RZ ;  /* 0x0000000c02117c24 */ /* 0x000fc6000f8e02ff */
[----:B------:R-:W-:Y:S02]  /*0910*/  ISETP.GE.AND P1, PT, R7, RZ, PT ;  /* 0x000000ff0700720c */ /* 0x000fe40003f26270 */
[----:B------:R-:W-:-:S11]  /*0920*/  LEA R17, R17, R17, 0x1 ;  /* 0x0000001111117211 */ /* 0x000fd600078e08ff */
        /* <DEDUP_REMOVED lines=8> */
.L_x_2770:
        /* <DEDUP_REMOVED lines=32> */
.L_x_2769:
        /* <DEDUP_REMOVED lines=21> */
.L_x_2771:
[----:B------:R-:W-:-:S13]  /*0d00*/  ISETP.NE.OR P1, PT, R7, RZ, P1 ;  /* 0x000000ff0700720c */ /* 0x000fda0000f25670 */
[----:B------:R-:W-:Y:S05]  /*0d10*/  @!P1 BRA `(.L_x_2762) ;  /* 0x00000000002c9947 */ /* 0x000fea0003800000 */
.L_x_2768:
        /* <DEDUP_REMOVED lines=11> */
.L_x_2762:
[----:B------:R-:W-:Y:S05]  /*0dd0*/  BSYNC.RECONVERGENT B0 ;  /* 0x0000000000007941 */ /* 0x000fea0003800200 */
.L_x_2761:
[----:B------:R-:W1:Y:S02]  /*0de0*/  LDC R87, c[0x0][0x3ac] ;  /* 0x0000eb00ff577b82 */ /* 0x000e640000000800 */
[----:B-1----:R-:W-:-:S13]  /*0df0*/  ISETP.GE.AND P1, PT, R0, R87, PT ;  /* 0x000000570000720c */ /* 0x002fda0003f26270 */
[----:B------:R-:W-:Y:S05]  /*0e00*/  @P1 EXIT ;  /* 0x000000000000194d */ /* 0x000fea0003800000 */
[----:B------:R-:W1:Y:S02]  /*0e10*/  LDCU.U8 UR4, c[0x0][0x3e0] ;  /* 0x00007c00ff0477ac */ /* 0x000e640008000000 */
[----:B-1----:R-:W-:-:S04]  /*0e20*/  UPRMT UR4, UR4, 0x8880, URZ ;  /* 0x0000888004047896 */ /* 0x002fc800080000ff */
[----:B------:R-:W-:-:S04]  /*0e30*/  UISETP.NE.AND UP0, UPT, UR4, URZ, UPT ;  /* 0x000000ff0400728c */ /* 0x000fc8000bf05270 */
[----:B------:R-:W-:-:S09]  /*0e40*/  UISETP.NE.OR UP0, UPT, UR7, URZ, !UP0 ;  /* 0x000000ff0700728c */ /* 0x000fd2000c705670 */
[----:B------:R-:W-:Y:S05]  /*0e50*/  BRA.U UP0, `(.L_x_2772) ;  /* 0x0000000100c07547 */ /* 0x000fea000b800000 */
        /* <DEDUP_REMOVED lines=12> */
.L_x_2775:
[CC--:B--2---:R-:W-:Y:S01]  /*0f20*/  IADD3 R4, PT, PT, R14.reuse, R87.reuse, RZ ;  /* 0x000000570e047210 */ /* 0x0c4fe20007ffe0ff */
[--C-:B-1----:R-:W-:Y:S01]  /*0f30*/  IMAD.WIDE R2, R14, 0x2, R12.reuse ;  /* 0x000000020e027825 */ /* 0x102fe200078e020c */
[----:B------:R-:W-:Y:S02]  /*0f40*/  IADD3 R7, PT, PT, R7, 0x4, RZ ;  /* 0x0000000407077810 */ /* 0x000fe40007ffe0ff */
[CC--:B0-----:R-:W-:Y:S01]  /*0f50*/  IADD3 R8, PT, PT, R4.reuse, R87.reuse, RZ ;  /* 0x0000005704087210 */ /* 0x0c1fe20007ffe0ff */
        /* <DEDUP_REMOVED lines=11> */
.L_x_2774:
        /* <DEDUP_REMOVED lines=12> */
.L_x_2776:
[----:B------:R-:W-:-:S13]  /*10d0*/  ISETP.NE.OR P1, PT, R7, RZ, P1 ;  /* 0x000000ff0700720c */ /* 0x000fda0000f25670 */
[----:B------:R-:W-:Y:S05]  /*10e0*/  @!P1 BRA `(.L_x_2772) ;  /* 0x00000000001c9947 */ /* 0x000fea0003800000 */
.L_x_2773:
[----:B-1----:R-:W1:Y:S02]  /*10f0*/  LDC.64 R2, c[0x0][0x3a0] ;  /* 0x0000e800ff027b82 */ /* 0x002e640000000a00 */
.L_x_2777:
[C---:B01----:R-:W-:Y:S01]  /*1100*/  IMAD.WIDE R4, R14.reuse, 0x2, R2 ;  /* 0x000000020e047825 */ /* 0x043fe200078e0202 */
[----:B------:R-:W-:Y:S02]  /*1110*/  IADD3 R7, PT, PT, R7, 0x1, RZ ;  /* 0x0000000107077810 */ /* 0x000fe40007ffe0ff */
[----:B------:R-:W-:Y:S02]  /*1120*/  IADD3 R14, PT, PT, R14, R87, RZ ;  /* 0x000000570e0e7210 */ /* 0x000fe40007ffe0ff */
[----:B------:R2:W-:Y:S01]  /*1130*/  STG.E.64 desc[UR14][R4.64], RZ ;  /* 0x000000ff04007986 */ /* 0x0005e2000c101b0e */
[----:B------:R-:W-:-:S13]  /*1140*/  ISETP.NE.AND P1, PT, R7, RZ, PT ;  /* 0x000000ff0700720c */ /* 0x000fda0003f25270 */
[----:B--2---:R-:W-:Y:S05]  /*1150*/  @P1 BRA `(.L_x_2777) ;  /* 0xfffffffc00e81947 */ /* 0x004fea000383ffff */
.L_x_2772:
[----:B------:R-:W2:Y:S01]  /*1160*/  LDCU UR13, c[0x0][0x3c8] ;  /* 0x00007900ff0d77ac */ /* 0x000ea20008000800 */
[----:B------:R-:W3:Y:S01]  /*1170*/  LDCU UR16, c[0x0][0x3cc] ;  /* 0x00007980ff1077ac */ /* 0x000ee20008000800 */
[----:B------:R-:W4:Y:S01]  /*1180*/  LDCU UR20, c[0x0][0x3d0] ;  /* 0x00007a00ff1477ac */ /* 0x000f220008000800 */
[----:B------:R-:W0:Y:S01]  /*1190*/  LDCU UR21, c[0x0][0x3d4] ;  /* 0x00007a80ff1577ac */ /* 0x000e220008000800 */
[----:B------:R-:W1:Y:S01]  /*11a0*/  LDCU UR22, c[0x0][0x3d8] ;  /* 0x00007b00ff1677ac */ /* 0x000e620008000800 */
[----:B------:R-:W-:Y:S02]  /*11b0*/  UISETP.GE.AND UP4, UPT, UR5, UR12, UPT ;  /* 0x0000000c0500728c */ /* 0x000fe4000bf86270 */
[----:B--2---:R-:W-:-:S04]  /*11c0*/  UISETP.LT.AND UP0, UPT, UR5, UR13, UPT ;  /* 0x0000000d0500728c */ /* 0x004fc8000bf01270 */
[----:B------:R-:W-:Y:S02]  /*11d0*/  USEL UR4, UR5, UR13, UP0 ;  /* 0x0000000d05047287 */ /* 0x000fe40008000000 */
[----:B---3--:R-:W-:Y:S02]  /*11e0*/  UISETP.GT.AND UP0, UPT, UR5, UR16, UPT ;  /* 0x000000100500728c */ /* 0x008fe4000bf04270 */
[----:B------:R-:W-:Y:S02]  /*11f0*/  USHF.R.S32.HI UR6, URZ, 0x1f, UR4 ;  /* 0x0000001fff067899 */ /* 0x000fe40008011404 */
[----:B----4-:R-:W-:Y:S02]  /*1200*/  UISETP.GT.AND UP1, UPT, UR5, UR20, UPT ;  /* 0x000000140500728c */ /* 0x010fe4000bf24270 */
[----:B0-----:R-:W-:Y:S02]  /*1210*/  UISETP.GT.AND UP2, UPT, UR5, UR21, UPT ;  /* 0x000000150500728c */ /* 0x001fe4000bf44270 */
[----:B-1----:R-:W-:-:S02]  /*1220*/  UISETP.GT.AND UP3, UPT, UR5, UR22, UPT ;  /* 0x000000160500728c */ /* 0x002fc4000bf64270 */
[----:B------:R-:W-:Y:S01]  /*1230*/  ULEA.HI UR11, UR6, UR4, URZ, 0x5 ;  /* 0x00000004060b7291 */ /* 0x000fe2000f8f28ff */
[----:B------:R-:W-:Y:S06]  /*1240*/  BAR.SYNC.DEFER_BLOCKING 0x0 ;  /* 0x0000000000007b1d */ /* 0x000fec0000010000 */
[----:B------:R-:W-:Y:S05]  /*1250*/  BRA.U UP4, `(.L_x_2778) ;  /* 0x0000000104e87547 */ /* 0x000fea000b800000 */
[----:B------:R-:W0:Y:S01]  /*1260*/  LDCU.64 UR18, c[0x0][0x3b8] ;  /* 0x00007700ff1277ac */ /* 0x000e220008000a00 */
[----:B------:R-:W1:Y:S01]  /*1270*/  LDC.64 R2, c[0x0][0x390] ;  /* 0x0000e400ff027b82 */ /* 0x000e620000000a00 */
[----:B------:R-:W-:-:S07]  /*1280*/  USHF.L.U32 UR6, UR7, 0x6, URZ ;  /* 0x0000000607067899 */ /* 0x000fce00080006ff */
[----:B------:R-:W2:Y:S01]  /*1290*/  LDC.64 R4, c[0x0][0x398] ;  /* 0x0000e600ff047b82 */ /* 0x000ea20000000a00 */
[----:B0-----:R-:W-:-:S06]  /*12a0*/  UIMAD.WIDE.U32 UR6, UR6, 0x2, UR18 ;  /* 0x00000002060678a5 */ /* 0x001fcc000f8e0012 */
[----:B------:R-:W-:Y:S02]  /*12b0*/  MOV R8, UR6 ;  /* 0x0000000600087c02 */ /* 0x000fe40008000f00 */
[----:B------:R-:W-:-:S05]  /*12c0*/  MOV R9, UR7 ;  /* 0x0000000700097c02 */ /* 0x000fca0008000f00 */
[----:B------:R0:W5:Y:S01]  /*12d0*/  LDG.E.U16.CONSTANT R12, desc[UR14][R8.64] ;  /* 0x0000000e080c7981 */ /* 0x000162000c1e9500 */
[----:B------:R-:W-:Y:S01]  /*12e0*/  SHF.R.S32.HI R7, RZ, 0x1f, R0 ;  /* 0x0000001fff077819 */ /* 0x000fe20000011400 */
[----:B------:R-:W-:Y:S01]  /*12f0*/  UMOV UR4, URZ ;  /* 0x000000ff00047c82 */ /* 0x000fe20008000000 */
[----:B------:R-:W-:Y:S01]  /*1300*/  SHF.L.U32 R6, R6, 0x4, RZ ;  /* 0x0000000406067819 */ /* 0x000fe200000006ff */
[----:B------:R-:W-:Y:S01]  /*1310*/  UMOV UR10, UR5 ;  /* 0x00000005000a7c82 */ /* 0x000fe20008000000 */
[----:B------:R-:W-:Y:S02]  /*1320*/  LEA.HI R7, R7, R0, RZ, 0x3 ;  /* 0x0000000007077211 */ /* 0x000fe400078f18ff */
[----:B------:R-:W-:Y:S02]  /*1330*/  LOP3.LUT R13, R6, 0x10, RZ, 0xc0, !PT ;  /* 0x00000010060d7812 */ /* 0x000fe400078ec0ff */
[----:B------:R-:W-:-:S07]  /*1340*/  SHF.R.S32.HI R14, RZ, 0x3, R7 ;  /* 0x00000003ff0e7819 */ /* 0x000fce0000011407 */
.L_x_2779:
[----:B0----5:R-:W-:-:S05]  /*1350*/  IADD3 R8, PT, PT, R12, UR4, RZ ;  /* 0x000000040c087c10 */ /* 0x021fca000fffe0ff */
[----:B------:R-:W-:-:S05]  /*1360*/  IMAD R6, R8, R87, RZ ;  /* 0x0000005708067224 */ /* 0x000fca00078e02ff */
[----:B------:R-:W-:-:S04]  /*1370*/  SHF.R.S32.HI R7, RZ, 0x1f, R6 ;  /* 0x0000001fff077819 */ /* 0x000fc80000011406 */
[----:B------:R-:W-:-:S04]  /*1380*/  LEA.HI R7, R7, R6, RZ, 0x3 ;  /* 0x0000000607077211 */ /* 0x000fc800078f18ff */
[----:B------:R-:W-:-:S05]  /*1390*/  LEA.HI.SX32 R7, R7, R14, 0x1d ;  /* 0x0000000e07077211 */ /* 0x000fca00078feaff */
[----:B-1----:R-:W-:-:S06]  /*13a0*/  IMAD.WIDE R6, R7, 0x4, R2 ;  /* 0x0000000407067825 */ /* 0x002fcc00078e0202 */
[----:B------:R-:W3:Y:S01]  /*13b0*/  LDG.E.CONSTANT R6, desc[UR14][R6.64] ;  /* 0x0000000e06067981 */ /* 0x000ee2000c1e9900 */
[----:B------:R-:W-:-:S04]  /*13c0*/  USHF.L.U32 UR6, UR10, 0x1, URZ ;  /* 0x000000010a067899 */ /* 0x000fc800080006ff */
[----:B------:R-:W-:-:S06]  /*13d0*/  UIMAD.WIDE.U32 UR6, UR6, 0x2, UR18 ;  /* 0x00000002060678a5 */ /* 0x000fcc000f8e0012 */
[----:B------:R-:W-:Y:S02]  /*13e0*/  MOV R10, UR6 ;  /* 0x00000006000a7c02 */ /* 0x000fe40008000f00 */
[----:B------:R-:W-:-:S05]  /*13f0*/  MOV R11, UR7 ;  /* 0x00000007000b7c02 */ /* 0x000fca0008000f00 */
[----:B------:R-:W4:Y:S01]  /*1400*/  LDG.E.U16.CONSTANT R21, desc[UR14][R10.64+0x2] ;  /* 0x0000020e0a157981 */ /* 0x000f22000c1e9500 */
[----:B--2---:R-:W-:-:S05]  /*1410*/  IMAD.WIDE.U32 R8, R8, 0x2, R4 ;  /* 0x0000000208087825 */ /* 0x004fca00078e0004 */
[----:B------:R-:W2:Y:S01]  /*1420*/  LDG.E.U16.CONSTANT R19, desc[UR14][R8.64] ;  /* 0x0000000e08137981 */ /* 0x000ea2000c1e9500 */
[----:B------:R-:W-:Y:S01]  /*1430*/  UIADD3 UR4, UPT, UPT, UR4, 0x1, URZ ;  /* 0x0000000104047890 */ /* 0x000fe2000fffe0ff */
[----:B---3--:R-:W-:-:S04]  /*1440*/  SHF.R.U32.HI R15, RZ, R13, R6 ;  /* 0x0000000dff0f7219 */ /* 0x008fc80000011606 */
        /* <DEDUP_REMOVED lines=11> */
[----:B----4-:R-:W-:Y:S02]  /*1500*/  R2UR UR6, R21 ;  /* 0x00000000150672ca */ /* 0x010fe400000e0000 */
[----:B------:R-:W-:Y:S01]  /*1510*/  IADD3 R11, PT, PT, R6, 0x1, R7 ;  /* 0x00000001060b7810 */ /* 0x000fe20007ffe007 */
[----:B------:R-:W-:Y:S01]  /*1520*/  IMAD R6, R15, R15, R15 ;  /* 0x0000000f0f067224 */ /* 0x000fe200078e020f */
[----:B------:R-:W-:Y:S01]  /*1530*/  IADD3 R20, PT, PT, R17, 0x1, R20 ;  /* 0x0000000111147810 */ /* 0x000fe20007ffe014 */
[----:B------:R-:W2:Y:S03]  /*1540*/  I2F.F16 R18, R18 ;  /* 0x0000001200127306 */ /* 0x000ea60000200c00 */
[----:B------:R-:W-:-:S05]  /*1550*/  IADD3 R6, PT, PT, R15, 0x1, R6 ;  /* 0x000000010f067810 */ /* 0x000fca0007ffe006 */
[----:B------:R-:W0:Y:S01]  /*1560*/  I2F.F16 R10, R20 ;  /* 0x00000014000a7306 */ /* 0x000e220000200c00 */
[----:B------:R-:W-:-:S04]  /*1570*/  UIADD3 UR10, UPT, UPT, UR6, UR10, URZ ;  /* 0x0000000a060a7290 */ /* 0x000fc8000fffe0ff */
[----:B------:R-:W-:Y:S01]  /*1580*/  UISETP.GE.AND UP4, UPT, UR10, UR9, UPT ;  /* 0x000000090a00728c */ /* 0x000fe2000bf86270 */
[-C--:B--2---:R-:W-:Y:S02]  /*1590*/  HMUL2 R9, R18.H0_H0, R19.reuse.H0_H0 ;  /* 0x2000001312097232 */ /* 0x084fe40000000800 */
[----:B------:R-:W1:Y:S01]  /*15a0*/  I2F.F16 R8, R11 ;  /* 0x0000000b00087306 */ /* 0x000e620000200c00 */
[----:B0-----:R-:W-:-:S07]  /*15b0*/  HMUL2 R10, R10.H0_H0, R19.H0_H0 ;  /* 0x200000130a0a7232 */ /* 0x001fce0000000800 */
[----:B------:R-:W0:Y:S01]  /*15c0*/  I2F.F16 R6, R6 ;  /* 0x0000000600067306 */ /* 0x000e220000200c00 */
[-C--:B-1----:R-:W-:Y:S02]  /*15d0*/  HMUL2 R8, R8.H0_H0, R19.reuse.H0_H0 ;  /* 0x2000001308087232 */ /* 0x082fe40000000800 */
[----:B0-----:R-:W-:Y:S01]  /*15e0*/  HMUL2 R7, R6.H0_H0, R19.H0_H0 ;  /* 0x2000001306077232 */ /* 0x001fe20000000800 */
[----:B------:R-:W-:Y:S06]  /*15f0*/  BRA.U !UP4, `(.L_x_2779) ;  /* 0xfffffffd0c547547 */ /* 0x000fec000b83ffff */
.L_x_2778:
[----:B------:R-:W-:Y:S01]  /*1600*/  UISETP.GT.AND UP4, UPT, UR5, UR13, UPT ;  /* 0x0000000d0500728c */ /* 0x000fe2000bf84270 */
[----:B------:R-:W-:Y:S01]  /*1610*/  HFMA2 R2, -RZ, RZ, 0, 0 ;  /* 0x00000000ff027431 */ /* 0x000fe200000001ff */
[----:B------:R-:W-:Y:S01]  /*1620*/  MOV R5, RZ ;  /* 0x000000ff00057202 */ /* 0x000fe20000000f00 */
[----:B------:R-:W-:Y:S01]  /*1630*/  HFMA2 R6, -RZ, RZ, 0, 0 ;  /* 0x00000000ff067431 */ /* 0x000fe200000001ff */
[----:B------:R-:W-:Y:S01]  /*1640*/  MOV R11, RZ ;  /* 0x000000ff000b7202 */ /* 0x000fe20000000f00 */
[----:B------:R-:W-:Y:S01]  /*1650*/  USHF.R.S32.HI UR11, URZ, 0x5, UR11 ;  /* 0x00000005ff0b7899 */ /* 0x000fe2000801140b */
[----:B------:R-:W-:-:S03]  /*1660*/  UMOV UR4, URZ ;  /* 0x000000ff00047c82 */ /* 0x000fc60008000000 */
[----:B------:R-:W-:Y:S08]  /*1670*/  BRA.U !UP4, `(.L_x_2780) ;  /* 0x000000010c207547 */ /* 0x000ff0000b800000 */
        /* <DEDUP_REMOVED lines=8> */
.L_x_2780:
[----:B------:R-:W-:Y:S05]  /*1700*/  BRA.U !UP0, `(.L_x_2781) ;  /* 0x00000001081c7547 */ /* 0x000fea000b800000 */
[----:B------:R-:W0:Y:S02]  /*1710*/  LDC R2, c[0x0][0x3d0] ;  /* 0x0000f400ff027b82 */ /* 0x000e240000000800 */
[----:B0-----:R-:W-:-:S04]  /*1720*/  VIMNMX R2, PT, PT, R2, UR5, PT ;  /* 0x0000000502027c48 */ /* 0x001fc8000bfe0100 */
[----:B------:R-:W-:-:S04]  /*1730*/  IADD3 R2, PT, PT, R2, -UR16, RZ ;  /* 0x8000001002027c10 */ /* 0x000fc8000fffe0ff */
[----:B------:R-:W-:-:S04]  /*1740*/  SHF.R.S32.HI R3, RZ, 0x1f, R2 ;  /* 0x0000001fff037819 */ /* 0x000fc80000011402 */
[----:B------:R-:W-:-:S04]  /*1750*/  LEA.HI R3, R3, R2, RZ, 0x5 ;  /* 0x0000000203037211 */ /* 0x000fc800078f28ff */
[----:B------:R-:W-:-:S04]  /*1760*/  SHF.R.S32.HI R3, RZ, 0x5, R3 ;  /* 0x00000005ff037819 */ /* 0x000fc80000011403 */
[----:B------:R-:W-:-:S07]  /*1770*/  LEA R2, R3, R3, 0x2 ;  /* 0x0000000303027211 */ /* 0x000fce00078e10ff */
.L_x_2781:
[----:B------:R-:W-:Y:S05]  /*1780*/  BRA.U !UP1, `(.L_x_2782) ;  /* 0x00000001091c7547 */ /* 0x000fea000b800000 */
[----:B------:R-:W0:Y:S02]  /*1790*/  LDC R3, c[0x0][0x3d4] ;  /* 0x0000f500ff037b82 */ /* 0x000e240000000800 */
[----:B0-----:R-:W-:-:S04]  /*17a0*/  VIMNMX R3, PT, PT, R3, UR5, PT ;  /* 0x0000000503037c48 */ /* 0x001fc8000bfe0100 */
[----:B------:R-:W-:-:S04]  /*17b0*/  IADD3 R3, PT, PT, R3, -UR20, RZ ;  /* 0x8000001403037c10 */ /* 0x000fc8000fffe0ff */
[----:B------:R-:W-:-:S04]  /*17c0*/  SHF.R.S32.HI R4, RZ, 0x1f, R3 ;  /* 0x0000001fff047819 */ /* 0x000fc80000011403 */
[----:B------:R-:W-:-:S04]  /*17d0*/  LEA.HI R4, R4, R3, RZ, 0x5 ;  /* 0x0000000304047211 */ /* 0x000fc800078f28ff */
[----:B------:R-:W-:-:S04]  /*17e0*/  SHF.R.S32.HI R4, RZ, 0x5, R4 ;  /* 0x00000005ff047819 */ /* 0x000fc80000011404 */
[----:B------:R-:W-:-:S07]  /*17f0*/  SHF.L.U32 R5, R4, 0x2, RZ ;  /* 0x0000000204057819 */ /* 0x000fce00000006ff */
.L_x_2782:
        /* <DEDUP_REMOVED lines=8> */
.L_x_2783:
        /* <DEDUP_REMOVED lines=8> */
.L_x_2784:
[----:B------:R-:W-:Y:S01]  /*1900*/  ULEA UR4, UR11, UR4, 0x3 ;  /* 0x000000040b047291 */ /* 0x000fe2000f8e18ff */
[----:B------:R-:W0:Y:S01]  /*1910*/  S2UR UR7, SR_CgaCtaId ;  /* 0x00000000000779c3 */ /* 0x000e220000008800 */
[----:B------:R-:W1:Y:S01]  /*1920*/  LDCU.64 UR10, c[0x0][0x388] ;  /* 0x00007100ff0a77ac */ /* 0x000e620008000a00 */
[----:B------:R-:W-:-:S03]  /*1930*/  PRMT R4, RZ, 0x5410, RZ ;  /* 0x00005410ff047816 */ /* 0x000fc600000000ff */
[----:B------:R-:W-:Y:S01]  /*1940*/  IADD3 R2, PT, PT, R5, UR4, R2 ;  /* 0x0000000405027c10 */ /* 0x000fe2000fffe002 */
[----:B------:R-:W-:Y:S01]  /*1950*/  UISETP.LT.AND UP0, UPT, UR12, UR13, UPT ;  /* 0x0000000d0c00728c */ /* 0x000fe2000bf01270 */
[----:B------:R-:W-:Y:S01]  /*1960*/  PRMT R5, RZ, 0x5410, RZ ;  /* 0x00005410ff057816 */ /* 0x000fe200000000ff */
[----:B------:R-:W-:Y:S01]  /*1970*/  UMOV UR6, 0x400 ;  /* 0x0000040000067882 */ /* 0x000fe20000000000 */
[----:B------:R-:W-:Y:S01]  /*1980*/  IADD3 R2, PT, PT, R11, R2, R6 ;  /* 0x000000020b027210 */ /* 0x000fe20007ffe006 */
[----:B------:R-:W-:Y:S01]  /*1990*/  USEL UR4, UR12, UR13, UP0 ;  /* 0x0000000d0c047287 */ /* 0x000fe20008000000 */
[----:B------:R-:W-:-:S03]  /*19a0*/  PRMT R6, RZ, 0x5410, RZ ;  /* 0x00005410ff067816 */ /* 0x000fc600000000ff */
[----:B------:R-:W-:Y:S01]  /*19b0*/  IMAD R3, R2, R87, RZ ;  /* 0x0000005702037224 */ /* 0x000fe200078e02ff */
[----:B------:R-:W-:Y:S01]  /*19c0*/  SHF.R.S32.HI R2, RZ, 0x1f, R0 ;  /* 0x0000001fff027819 */ /* 0x000fe20000011400 */
[----:B------:R-:W-:-:S03]  /*19d0*/  UISETP.GT.AND UP0, UPT, UR4, UR5, UPT ;  /* 0x000000050400728c */ /* 0x000fc6000bf04270 */
[----:B------:R-:W-:-:S04]  /*19e0*/  IADD3 R0, P1, PT, R0, R3, RZ ;  /* 0x0000000300007210 */ /* 0x000fc80007f3e0ff */
[----:B------:R-:W-:Y:S01]  /*19f0*/  LEA.HI.X.SX32 R3, R3, R2, 0x1, P1 ;  /* 0x0000000203037211 */ /* 0x000fe200008f0eff */
[----:B0-----:R-:W-:Y:S01]  /*1a00*/  ULEA UR6, UR7, UR6, 0x18 ;  /* 0x0000000607067291 */ /* 0x001fe2000f8ec0ff */
[C---:B-1----:R-:W-:Y:S02]  /*1a10*/  LEA R92, P1, R0.reuse, UR10, 0x2 ;  /* 0x0000000a005c7c11 */ /* 0x042fe4000f8210ff */
[----:B------:R-:W-:Y:S02]  /*1a20*/  PRMT R2, RZ, 0x5410, RZ ;  /* 0x00005410ff027816 */ /* 0x000fe400000000ff */
[----:B------:R-:W-:Y:S02]  /*1a30*/  LEA.HI.X R93, R0, UR11, R3, 0x2, P1 ;  /* 0x0000000b005d7c11 */ /* 0x000fe400088f1403 */
[----:B------:R-:W-:Y:S01]  /*1a40*/  PRMT R3, RZ, 0x5410, RZ ;  /* 0x00005410ff037816 */ /* 0x000fe200000000ff */
[----:B------:R-:W-:Y:S01]  /*1a50*/  UMOV UR4, UR6 ;  /* 0x0000000600047c82 */ /* 0x000fe20008000000 */
[----:B------:R-:W-:Y:S01]  /*1a60*/  PRMT R0, RZ, 0x5410, RZ ;  /* 0x00005410ff007816 */ /* 0x000fe200000000ff */
[----:B------:R-:W-:Y:S06]  /*1a70*/  BRA.U !UP0, `(.L_x_2785) ;  /* 0x0000006108487547 */ /* 0x000fec000b800000 */
[----:B------:R-:W2:Y:S01]  /*1a80*/  LDG.E.128.CONSTANT R12, desc[UR14][R92.64] ;  /* 0x0000000e5c0c7981 */ /* 0x000ea2000c1e9d00 */
[----:B------:R-:W-:-:S05]  /*1a90*/  IMAD.WIDE R18, R87, 0x4, R92 ;  /* 0x0000000457127825 */ /* 0x000fca00078e025c */
[----:B-----5:R-:W3:Y:S01]  /*1aa0*/  LDG.E.128.CONSTANT R20, desc[UR14][R18.64] ;  /* 0x0000000e12147981 */ /* 0x020ee2000c1e9d00 */
[----:B------:R-:W-:Y:S01]  /*1ab0*/  UISETP.NE.AND UP0, UPT, UR17, URZ, UPT ;  /* 0x000000ff1100728c */ /* 0x000fe2000bf05270 */
[----:B------:R-:W-:Y:S02]  /*1ac0*/  PRMT R6, RZ, 0x7610, R6 ;  /* 0x00007610ff067816 */ /* 0x000fe40000000006 */
[----:B--2---:R-:W-:Y:S02]  /*1ad0*/  LOP3.LUT R2, R13, 0xff, RZ, 0xc0, !PT ;  /* 0x000000ff0d027812 */ /* 0x004fe400078ec0ff */
[----:B------:R-:W-:Y:S02]  /*1ae0*/  LOP3.LUT R0, R12, 0xff, RZ, 0xc0, !PT ;  /* 0x000000ff0c007812 */ /* 0x000fe400078ec0ff */
[----:B------:R-:W-:Y:S02]  /*1af0*/  IADD3 R2, PT, PT, R2, -0x80, RZ ;  /* 0xffffff8002027810 */ /* 0x000fe40007ffe0ff */
[----:B------:R-:W-:-:S02]  /*1b00*/  IADD3 R0, PT, PT, R0, -0x80, RZ ;  /* 0xffffff8000007810 */ /* 0x000fc40007ffe0ff */
[----:B------:R0:W1:Y:S01]  /*1b10*/  I2F.F16 R34, R2 ;  /* 0x0000000200227306 */ /* 0x0000620000200c00 */
[----:B------:R-:W-:Y:S02]  /*1b20*/  LOP3.LUT R3, R14, 0xff, RZ, 0xc0, !PT ;  /* 0x000000ff0e037812 */ /* 0x000fe400078ec0ff */
[----:B---3--:R-:W-:Y:S02]  /*1b30*/  LEA.HI R27, R20, 0xffffff80, RZ, 0x8 ;  /* 0xffffff80141b7811 */ /* 0x008fe400078f40ff */
[----:B------:R-:W-:Y:S02]  /*1b40*/  IADD3 R3, PT, PT, R3, -0x80, RZ ;  /* 0xffffff8003037810 */ /* 0x000fe40007ffe0ff */
[----:B------:R-:W-:Y:S01]  /*1b50*/  LOP3.LUT R4, R15, 0xff, RZ, 0xc0, !PT ;  /* 0x000000ff0f047812 */ /* 0x000fe200078ec0ff */
[----:B------:R2:W3:Y:S01]  /*1b60*/  I2F.F16 R33, R0 ;  /* 0x0000000000217306 */ /* 0x0004e20000200c00 */
[----:B0-----:R-:W-:Y:S02]  /*1b70*/  SHF.R.U32.HI R2, RZ, 0x8, R13 ;  /* 0x00000008ff027819 */ /* 0x001fe4000001160d */
[----:B------:R-:W-:-:S02]  /*1b80*/  LEA.HI R28, R21, 0xffffff80, RZ, 0x8 ;  /* 0xffffff80151c7811 */ /* 0x000fc400078f40ff */
[----:B------:R-:W-:Y:S02]  /*1b90*/  LOP3.LUT R2, R2, 0xff, RZ, 0xc0, !PT ;  /* 0x000000ff02027812 */ /* 0x000fe400078ec0ff */
[----:B------:R-:W-:Y:S01]  /*1ba0*/  IADD3 R4, PT, PT, R4, -0x80, RZ ;  /* 0xffffff8004047810 */ /* 0x000fe20007ffe0ff */
[----:B------:R0:W4:Y:S01]  /*1bb0*/  I2F.F16 R32, R3 ;  /* 0x0000000300207306 */ /* 0x0001220000200c00 */
[----:B--2---:R-:W-:Y:S02]  /*1bc0*/  SHF.R.U32.HI R0, RZ, 0x8, R12 ;  /* 0x00000008ff007819 */ /* 0x004fe4000001160c */
[----:B------:R-:W-:Y:S02]  /*1bd0*/  IADD3 R2, PT, PT, R2, -0x80, RZ ;  /* 0xffffff8002027810 */ /* 0x000fe40007ffe0ff */
[----:B------:R-:W-:Y:S02]  /*1be0*/  LOP3.LUT R0, R0, 0xff, RZ, 0xc0, !PT ;  /* 0x000000ff00007812 */ /* 0x000fe400078ec0ff */
[----:B------:R-:W-:Y:S01]  /*1bf0*/  LEA.HI R17, R12, 0xffffff80, RZ, 0x8 ;  /* 0xffffff800c117811 */ /* 0x000fe200078f40ff */
[----:B------:R2:W1:Y:S01]  /*1c00*/  I2F.F16 R37, R2 ;  /* 0x0000000200257306 */ /* 0x0004620000200c00 */
[----:B0-----:R-:W-:-:S02]  /*1c10*/  SHF.R.U32.HI R3, RZ, 0x8, R14 ;  /* 0x00000008ff037819 */ /* 0x001fc4000001160e */
[----:B------:R-:W-:Y:S02]  /*1c20*/  IADD3 R0, PT, PT, R0, -0x80, RZ ;  /* 0xffffff8000007810 */ /* 0x000fe40007ffe0ff */
[----:B------:R-:W-:Y:S02]  /*1c30*/  LOP3.LUT R3, R3, 0xff, RZ, 0xc0, !PT ;  /* 0x000000ff03037812 */ /* 0x000fe400078ec0ff */
[----:B------:R-:W-:Y:S01]  /*1c40*/  LEA.HI R24, R13, 0xffffff80, RZ, 0x8 ;  /* 0xffffff800d187811 */ /* 0x000fe200078f40ff */
[----:B------:R0:W1:Y:S01]  /*1c50*/  I2F.F16 R35, R0 ;  /* 0x0000000000237306 */ /* 0x0000620000200c00 */
[----:B--2---:R-:W-:Y:S02]  /*1c60*/  LOP3.LUT R2, R21, 0xff, RZ, 0xc0, !PT ;  /* 0x000000ff15027812 */ /* 0x004fe400078ec0ff */
[----:B------:R-:W-:Y:S02]  /*1c70*/  IADD3 R3, PT, PT, R3, -0x80, RZ ;  /* 0xffffff8003037810 */ /* 0x000fe40007ffe0ff */
[----:B------:R-:W-:-:S02]  /*1c80*/  IADD3 R44, PT, PT, R2, -0x80, RZ ;  /* 0xffffff80022c7810 */ /* 0x000fc40007ffe0ff */
[----:B------:R-:W-:Y:S01]  /*1c90*/  LOP3.LUT R2, R22, 0xff, RZ, 0xc0, !PT ;  /* 0x000000ff16027812 */ /* 0x000fe200078ec0ff */
[----:B------:R2:W1:Y:S01]  /*1ca0*/  I2F.F16 R39, R3 ;  /* 0x0000000300277306 */ /* 0x0004620000200c00 */
[----:B0-----:R-:W-:Y:S02]  /*1cb0*/  SHF.R.U32.HI R0, RZ, 0x8, R15 ;  /* 0x00000008ff007819 */ /* 0x001fe4000001160f */
[----:B------:R-:W-:Y:S02]  /*1cc0*/  IADD3 R45, PT, PT, R2, -0x80, RZ ;  /* 0xffffff80022d7810 */ /* 0x000fe40007ffe0ff */
[----:B------:R-:W-:Y:S02]  /*1cd0*/  LOP3.LUT R0, R0, 0xff, RZ, 0xc0, !PT ;  /* 0x000000ff00007812 */ /* 0x000fe400078ec0ff */
[----:B------:R-:W-:Y:S01]  /*1ce0*/  SHF.R.U32.HI R2, RZ, 0x8, R20 ;  /* 0x00000008ff027819 */ /* 0x000fe20000011614 */
[----:B------:R0:W0:Y:S01]  /*1cf0*/  I2F.F16 R30, R4 ;  /* 0x00000004001e7306 */ /* 0x0000220000200c00 */
[----:B--2---:R-:W-:-:S02]  /*1d00*/  LOP3.LUT R3, R23, 0xff, RZ, 0xc0, !PT ;  /* 0x000000ff17037812 */ /* 0x004fc400078ec0ff */
[----:B------:R-:W-:Y:S02]  /*1d10*/  IADD3 R41, PT, PT, R0, -0x80, RZ ;  /* 0xffffff8000297810 */ /* 0x000fe40007ffe0ff */
[----:B------:R-:W-:Y:S02]  /*1d20*/  LOP3.LUT R0, R20, 0xff, RZ, 0xc0, !PT ;  /* 0x000000ff14007812 */ /* 0x000fe400078ec0ff */
[----:B------:R-:W-:Y:S01]  /*1d30*/  IADD3 R46, PT, PT, R3, -0x80, RZ ;  /* 0xffffff80032e7810 */ /* 0x000fe20007ffe0ff */
[----:B------:R-:W2:Y:S01]  /*1d40*/  I2F.F16 R17, R17 ;  /* 0x0000001100117306 */ /* 0x000ea20000200c00 */
[----:B------:R-:W-:Y:S02]  /*1d50*/  LOP3.LUT R2, R2, 0xff, RZ, 0xc0, !PT ;  /* 0x000000ff02027812 */ /* 0x000fe400078ec0ff */
[----:B------:R-:W-:Y:S02]  /*1d60*/  SHF.R.U32.HI R3, RZ, 0x8, R21 ;  /* 0x00000008ff037819 */ /* 0x000fe40000011615 */
[----:B------:R-:W-:-:S02]  /*1d70*/  IADD3 R0, PT, PT, R0, -0x80, RZ ;  /* 0xffffff8000007810 */ /* 0x000fc40007ffe0ff */
[----:B------:R-:W-:Y:S01]  /*1d80*/  SHF.R.U32.HI R20, RZ, 0x10, R20 ;  /* 0x00000010ff147819 */ /* 0x000fe20000011614 */
[----:B------:R-:W1:Y:S01]  /*1d90*/  I2F.F16 R24, R24 ;  /* 0x0000001800187306 */ /* 0x000e620000200c00 */
[----:B------:R-:W-:Y:S02]  /*1da0*/  IADD3 R2, PT, PT, R2, -0x80, RZ ;  /* 0xffffff8002027810 */ /* 0x000fe40007ffe0ff */
[----:B------:R-:W-:Y:S02]  /*1db0*/  LOP3.LUT R3, R3, 0xff, RZ, 0xc0, !PT ;  /* 0x000000ff03037812 */ /* 0x000fe400078ec0ff */
[----:B------:R-:W-:Y:S02]  /*1dc0*/  SHF.R.U32.HI R21, RZ, 0x10, R21 ;  /* 0x00000010ff157819 */ /* 0x000fe40000011615 */
[----:B------:R-:W-:Y:S01]  /*1dd0*/  IADD3 R3, PT, PT, R3, -0x80, RZ ;  /* 0xffffff8003037810 */ /* 0x000fe20007ffe0ff */
[----:B------:R3:W1:Y:S01]  /*1de0*/  I2F.F16 R43, R0 ;  /* 0x00000000002b7306 */ /* 0x0006620000200c00 */
[----:B0-----:R-:W-:-:S02]  /*1df0*/  LOP3.LUT R4, R21, 0xff, RZ, 0xc0, !PT ;  /* 0x000000ff15047812 */ /* 0x001fc400078ec0ff */
[----:B------:R-:W-:Y:S02]  /*1e00*/  LEA.HI R25, R14, 0xffffff80, RZ, 0x8 ;  /* 0xffffff800e197811 */ /* 0x000fe400078f40ff */
[----:B------:R-:W-:Y:S02]  /*1e10*/  LEA.HI R26, R15, 0xffffff80, RZ, 0x8 ;  /* 0xffffff800f1a7811 */ /* 0x000fe400078f40ff */
[----:B------:R-:W-:Y:S01]  /*1e20*/  LEA.HI R31, R23, 0xffffff80, RZ, 0x8 ;  /* 0xffffff80171f7811 */ /* 0x000fe200078f40ff */
[----:B------:R0:W1:Y:S01]  /*1e30*/  I2F.F16 R21, R3 ;  /* 0x0000000300157306 */ /* 0x0000620000200c00 */
[----:B---3--:R-:W-:Y:S02]  /*1e40*/  LOP3.LUT R0, R20, 0xff, RZ, 0xc0, !PT ;  /* 0x000000ff14007812 */ /* 0x008fe400078ec0ff */
[----:B------:R-:W-:Y:S02]  /*1e50*/  SHF.R.U32.HI R12, RZ, 0x10, R12 ;  /* 0x00000010ff0c7819 */ /* 0x000fe4000001160c */
[----:B------:R-:W-:-:S02]  /*1e60*/  SHF.R.U32.HI R13, RZ, 0x10, R13 ;  /* 0x00000010ff0d7819 */ /* 0x000fc4000001160d */
[----:B------:R-:W-:Y:S01]  /*1e70*/  SHF.R.U32.HI R14, RZ, 0x10, R14 ;  /* 0x00000010ff0e7819 */ /* 0x000fe2000001160e */
[----:B------:R3:W1:Y:S01]  /*1e80*/  I2F.F16 R20, R2 ;  /* 0x0000000200147306 */ /* 0x0006620000200c00 */
[----:B0-----:R-:W-:Y:S02]  /*1e90*/  SHF.R.U32.HI R3, RZ, 0x10, R23 ;  /* 0x00000010ff037819 */ /* 0x001fe40000011617 */
[----:B------:R-:W-:Y:S02]  /*1ea0*/  SHF.R.U32.HI R15, RZ, 0x10, R15 ;  /* 0x00000010ff0f7819 */ /* 0x000fe4000001160f */
[----:B------:R-:W-:Y:S02]  /*1eb0*/  SHF.R.U32.HI R11, RZ, 0x8, R22 ;  /* 0x00000008ff0b7819 */ /* 0x000fe40000011616 */
[----:B------:R-:W-:Y:S01]  /*1ec0*/  LOP3.LUT R12, R12, 0xff, RZ, 0xc0, !PT ;  /* 0x000000ff0c0c7812 */ /* 0x000fe200078ec0ff */
[----:B------:R-:W0:Y:S01]  /*1ed0*/  I2F.F16 R25, R25 ;  /* 0x0000001900197306 */ /* 0x000e220000200c00 */
[----:B---3--:R-:W-:-:S02]  /*1ee0*/  SHF.R.U32.HI R2, RZ, 0x8, R23 ;  /* 0x00000008ff027819 */ /* 0x008fc40000011617 */
[----:B------:R-:W-:Y:S02]  /*1ef0*/  LOP3.LUT R13, R13, 0xff, RZ, 0xc0, !PT ;  /* 0x000000ff0d0d7812 */ /* 0x000fe400078ec0ff */
[----:B------:R-:W-:Y:S02]  /*1f00*/  LOP3.LUT R2, R2, 0xff, RZ, 0xc0, !PT ;  /* 0x000000ff02027812 */ /* 0x000fe400078ec0ff */
[----:B------:R-:W-:Y:S01]  /*1f10*/  LOP3.LUT R14, R14, 0xff, RZ, 0xc0, !PT ;  /* 0x000000ff0e0e7812 */ /* 0x000fe200078ec0ff */
[----:B------:R-:W3:Y:S01]  /*1f20*/  I2F.F16 R26, R26 ;  /* 0x0000001a001a7306 */ /* 0x000ee20000200c00 */
[----:B------:R-:W-:Y:S02]  /*1f30*/  IADD3 R23, PT, PT, R2, -0x80, RZ ;  /* 0xffffff8002177810 */ /* 0x000fe40007ffe0ff */
[----:B------:R-:W-:Y:S02]  /*1f40*/  LOP3.LUT R2, R3, 0xff, RZ, 0xc0, !PT ;  /* 0x000000ff03027812 */ /* 0x000fe400078ec0ff */
[----:B------:R-:W-:-:S02]  /*1f50*/  LOP3.LUT R15, R15, 0xff, RZ, 0xc0, !PT ;  /* 0x000000ff0f0f7812 */ /* 0x000fc400078ec0ff */
[----:B------:R-:W-:Y:S01]  /*1f60*/  LOP3.LUT R11, R11, 0xff, RZ, 0xc0, !PT ;  /* 0x000000ff0b0b7812 */ /* 0x000fe200078ec0ff */
[----:B------:R-:W0:Y:S01]  /*1f70*/  I2F.F16 R27, R27 ;  /* 0x0000001b001b7306 */ /* 0x000e220000200c00 */
[----:B------:R-:W-:Y:S02]  /*1f80*/  LEA.HI R29, R22, 0xffffff80, RZ, 0x8 ;  /* 0xffffff80161d7811 */ /* 0x000fe400078f40ff */
[----:B------:R-:W-:Y:S02]  /*1f90*/  IADD3 R0, PT, PT, R0, -0x80, RZ ;  /* 0xffffff8000007810 */ /* 0x000fe40007ffe0ff */
[----:B------:R-:W-:Y:S02]  /*1fa0*/  SHF.R.U32.HI R22, RZ, 0x10, R22 ;  /* 0x00000010ff167819 */ /* 0x000fe40000011616 */
[----:B------:R-:W-:Y:S01]  /*1fb0*/  IADD3 R50, PT, PT, R2, -0x80, RZ ;  /* 0xffffff8002327810 */ /* 0x000fe20007ffe0ff */
[----:B------:R4:W0:Y:S01]  /*1fc0*/  I2F.F16 R47, R0 ;  /* 0x00000000002f7306 */ /* 0x0008220000200c00 */
[----:B------:R-:W-:-:S02]  /*1fd0*/  IADD3 R12, PT, PT, R12, -0x80, RZ ;  /* 0xffffff800c0c7810 */ /* 0x000fc40007ffe0ff */
[----:B------:R-:W-:Y:S02]  /*1fe0*/  IADD3 R13, PT, PT, R13, -0x80, RZ ;  /* 0xffffff800d0d7810 */ /* 0x000fe40007ffe0ff */
[----:B------:R-:W-:Y:S02]  /*1ff0*/  IADD3 R14, PT, PT, R14, -0x80, RZ ;  /* 0xffffff800e0e7810 */ /* 0x000fe40007ffe0ff */
[----:B------:R-:W-:Y:S01]  /*2000*/  IADD3 R15, PT, PT, R15, -0x80, RZ ;  /* 0xffffff800f0f7810 */ /* 0x000fe20007ffe0ff */
[----:B------:R-:W0:Y:S01]  /*2010*/  I2F.F16 R28, R28 ;  /* 0x0000001c001c7306 */ /* 0x000e220000200c00 */
[----:B------:R-:W-:Y:S02]  /*2020*/  IADD3 R11, PT, PT, R11, -0x80, RZ ;  /* 0xffffff800b0b7810 */ /* 0x000fe40007ffe0ff */
[----:B----4-:R-:W-:Y:S02]  /*2030*/  LOP3.LUT R0, R22, 0xff, RZ, 0xc0, !PT ;  /* 0x000000ff16007812 */ /* 0x010fe400078ec0ff */
[----:B------:R-:W-:-:S02]  /*2040*/  IADD3 R4, PT, PT, R4, -0x80, RZ ;  /* 0xffffff8004047810 */ /* 0x000fc40007ffe0ff */
[----:B------:R-:W-:Y:S01]  /*2050*/  IADD3 R0, PT, PT, R0, -0x80, RZ ;  /* 0xffffff8000007810 */ /* 0x000fe20007ffe0ff */
[----:B------:R-:W4:Y:S01]  /*2060*/  I2F.F16 R29, R29 ;  /* 0x0000001d001d7306 */ /* 0x000f220000200c00 */
        /* <DEDUP_REMOVED lines=16> */
[----:B--2---:R-:W-:-:S02]  /*2170*/  PRMT R4, RZ, 0x5410, RZ ;  /* 0x00005410ff047816 */ /* 0x004fc400000000ff */
[----:B-1----:R-:W-:Y:S01]  /*2180*/  PRMT R0, RZ, 0x7610, R0 ;  /* 0x00007610ff007816 */ /* 0x002fe20000000000 */
[----:B---34-:R-:W-:Y:S06]  /*2190*/  BRA.U !UP0, `(.L_x_2786) ;  /* 0x0000000508687547 */ /* 0x018fec000b800000 */
[----:B------:R-:W1:Y:S01]  /*21a0*/  LDS.64 R12, [UR6] ;  /* 0x00000006ff0c7984 */ /* 0x000e620008000a00 */
[----:B------:R-:W-:Y:S02]  /*21b0*/  HADD2.F32 R53, -RZ, R34.H0_H0 ;  /* 0x20000022ff357230 */ /* 0x000fe40000004100 */
[----:B------:R-:W-:Y:S01]  /*21c0*/  HADD2.F32 R5, -RZ, R33.H0_H0 ;  /* 0x20000021ff057230 */ /* 0x000fe20000004100 */
[----:B------:R-:W2:Y:S01]  /*21d0*/  LDS.64 R14, [UR6+0x8] ;  /* 0x00000806ff0e7984 */ /* 0x000ea20008000a00 */
[----:B------:R-:W-:Y:S02]  /*21e0*/  HADD2.F32 R11, -RZ, R32.H0_H0 ;  /* 0x20000020ff0b7230 */ /* 0x000fe40000004100 */
[----:B------:R-:W-:Y:S02]  /*21f0*/  HADD2.F32 R56, -RZ, R37.H0_H0 ;  /* 0x20000025ff387230 */ /* 0x000fe40000004100 */
[----:B0-----:R-:W-:Y:S02]  /*2200*/  HADD2.F32 R62, -RZ, R41.H0_H0 ;  /* 0x20000029ff3e7230 */ /* 0x001fe40000004100 */
        /* <DEDUP_REMOVED lines=30> */
[--C-:B--2---:R-:W-:Y:S02]  /*23f0*/  HADD2.F32 R12, -RZ, R14.reuse.H0_H0 ;  /* 0x2000000eff0c7230 */ /* 0x104fe40000004100 */
        /* <DEDUP_REMOVED lines=52> */
.L_x_2786:
[----:B------:R-:W-:Y:S01]  /*2740*/  PRMT R0, R0, 0x5410, RZ ;  /* 0x0000541000007816 */ /* 0x000fe200000000ff */
[----:B------:R-:W-:Y:S01]  /*2750*/  IMAD.WIDE R14, R87, 0x4, R18 ;  /* 0x00000004570e7825 */ /* 0x000fe200078e0212 */
        /* <DEDUP_REMOVED lines=13> */
[----:B------:R-:W-:Y:S02]  /*2830*/  HADD2.F32 R11, -RZ, R30.H0_H0 ;  /* 0x2000001eff0b7230 */ /* 0x000fe40000004100 */
[----:B------:R-:W-:-:S02]  /*2840*/  HADD2.F32 R56, -RZ, R37.H0_H0 ;  /* 0x20000025ff387230 */ /* 0x000fc40000004100 */
[----:B0-----:R-:W-:Y:S02]  /*2850*/  HADD2.F32 R58, -RZ, R41.H0_H0 ;  /* 0x20000029ff3a7230 */ /* 0x001fe40000004100 */
[--C-:B-1----:R-:W-:Y:S02]  /*2860*/  HADD2.F32 R51, -RZ, R18.reuse.H0_H0 ;  /* 0x20000012ff337230 */ /* 0x102fe40000004100 */
[----:B------:R-:W-:Y:S02]  /*2870*/  HADD2.F32 R18, -RZ, R18.H1_H1 ;  /* 0x30000012ff127230 */ /* 0x000fe40000004100 */
[--C-:B------:R-:W-:Y:S02]  /*2880*/  HADD2.F32 R52, -RZ, R19.reuse.H0_H0 ;  /* 0x20000013ff347230 */ /* 0x100fe40000004100 */
[-C--:B------:R-:W-:Y:S01]  /*2890*/  FFMA.FTZ R3, R3, R51.reuse, RZ ;  /* 0x0000003303037223 */ /* 0x080fe200000100ff */
[----:B------:R-:W-:Y:S02]  /*28a0*/  HADD2.F32 R53, -RZ, R19.H1_H1 ;  /* 0x30000013ff357230 */ /* 0x000fe40000004100 */
[-C--:B------:R-:W-:Y:S01]  /*28b0*/  FFMA.FTZ R19, R0, R51.reuse, RZ ;  /* 0x0000003300137223 */ /* 0x080fe200000100ff */
[----:B------:R-:W-:Y:S01]  /*28c0*/  FFMA.FTZ R55, R4, R51, RZ ;  /* 0x0000003304377223 */ /* 0x000fe200000100ff */
[----:B------:R-:W-:-:S02]  /*28d0*/  HADD2.F32 R4, -RZ, R38.H0_H0 ;  /* 0x20000026ff047230 */ /* 0x000fc40000004100 */
        /* <DEDUP_REMOVED lines=19> */
[----:B--2---:R-:W-:-:S02]  /*2a10*/  HADD2.F32 R3, -RZ, R12.H0_H0 ;  /* 0x2000000cff037230 */ /* 0x004fc40000004100 */
        /* <DEDUP_REMOVED lines=53> */
.L_x_2788:
        /* <DEDUP_REMOVED lines=23> */
[--C-:B------:R-:W-:Y:S02]  /*2ee0*/  HADD2.F32 R54, -RZ, R13.reuse.H0_H0 ;  /* 0x2000000dff367230 */ /* 0x100fe40000004100 */
[-C--:B------:R-:W-:Y:S01]  /*2ef0*/  FFMA.FTZ R11, R11, R51.reuse, RZ ;  /* 0x000000330b0b7223 */ /* 0x080fe200000100ff */
[----:B------:R-:W-:Y:S02]  /*2f00*/  HADD2.F32 R53, -RZ, R13.H1_H1 ;  /* 0x3000000dff357230 */ /* 0x000fe40000004100 */
        /* <DEDUP_REMOVED lines=17> */
[-C--:B------:R-:W-:Y:S01]  /*3020*/  FFMA.FTZ R0, R17, R53.reuse, R0 ;  /* 0x0000003511007223 */ /* 0x080fe20000010000 */
[-C--:B------:R-:W-:Y:S01]  /*3030*/  FFMA.FTZ R12, R11, R53.reuse, R2 ;  /* 0x000000350b0c7223 */ /* 0x080fe20000010002 */
[--C-:B--2---:R-:W-:Y:S02]  /*3040*/  HADD2.F32 R11, -RZ, R18.reuse.H0_H0 ;  /* 0x20000012ff0b7230 */ /* 0x104fe40000004100 */
[-C--:B------:R-:W-:Y:S01]  /*3050*/  FFMA.FTZ R54, R13, R53.reuse, R54 ;  /* 0x000000350d367223 */ /* 0x080fe20000010036 */
[----:B------:R-:W-:Y:S02]  /*3060*/  HADD2.F32 R13, -RZ, R43.H0_H0 ;  /* 0x2000002bff0d7230 */ /* 0x000fe40000004100 */
[----:B------:R-:W-:Y:S01]  /*3070*/  FFMA.FTZ R30, R25, R53, R30 ;  /* 0x00000035191e7223 */ /* 0x000fe2000001001e */
[----:B------:R-:W-:-:S02]  /*3080*/  HADD2.F32 R18, -RZ, R18.H1_H1 ;  /* 0x30000012ff127230 */ /* 0x000fc40000004100 */
[----:B------:R-:W-:Y:S02]  /*3090*/  HADD2.F32 R17, -RZ, R44.H0_H0 ;  /* 0x2000002cff117230 */ /* 0x000fe40000004100 */
[-C--:B------:R-:W-:Y:S01]  /*30a0*/  FFMA.FTZ R13, R13, R11.reuse, R0 ;  /* 0x0000000b0d0d7223 */ /* 0x080fe20000010000 */
[----:B------:R-:W-:Y:S02]  /*30b0*/  HADD2.F32 R25, -RZ, R45.H0_H0 ;  /* 0x2000002dff197230 */ /* 0x000fe40000004100 */
[----:B------:R-:W-:Y:S02]  /*30c0*/  HADD2.F32 R33, -RZ, R46.H0_H0 ;  /* 0x2000002eff217230 */ /* 0x000fe40000004100 */
[-C--:B------:R-:W-:Y:S01]  /*30d0*/  FFMA.FTZ R17, R17, R11.reuse, R12 ;  /* 0x0000000b11117223 */ /* 0x080fe2000001000c */
        /* <DEDUP_REMOVED lines=18> */
[-C--:B------:R-:W-:Y:S01]  /*3200*/  FFMA.FTZ R0, R27, R19.reuse, R0 ;  /* 0x000000131b007223 */ /* 0x080fe20000010000 */
        /* <DEDUP_REMOVED lines=18> */
.L_x_2787:
        /* <DEDUP_REMOVED lines=107> */
[----:B-1234-:R-:W-:Y:S05]  /*39e0*/  BRA.U !UP0, `(.L_x_2789) ;  /* 0x0000000508687547 */ /* 0x01efea000b800000 */
        /* <DEDUP_REMOVED lines=90> */
.L_x_2789:
[----:B------:R-:W-:Y:S01]  /*3f90*/  IMAD.WIDE R18, R87, 0x4, R18 ;  /* 0x0000000457127825 */ /* 0x000fe200078e0212 */
[----:B------:R-:W-:Y:S06]  /*3fa0*/  @!P2 BRA `(.L_x_2790) ;  /* 0x0000000800e4a947 */ /* 0x000fec0003800000 */
[----:B0-----:R-:W-:Y:S02]  /*3fb0*/  PRMT R11, R88, 0x9910, RZ ;  /* 0x00009910580b7816 */ /* 0x001fe400000000ff */
        /* <DEDUP_REMOVED lines=93> */
.L_x_2791:
        /* <DEDUP_REMOVED lines=23> */
[-C--:B------:R-:W-:Y:S01]  /*4700*/  FFMA.FTZ R34, R11, R15.reuse, RZ ;  /* 0x0000000f0b227223 */ /* 0x080fe200000100ff */
[----:B------:R-:W-:Y:S02]  /*4710*/  HADD2.F32 R54, -RZ, R13.H1_H1 ;  /* 0x3000000dff367230 */ /* 0x000fe40000004100 */
[----:B------:R-:W-:Y:S01]  /*4720*/  FFMA.FTZ R14, R14, R15, RZ ;  /* 0x0000000f0e0e7223 */ /* 0x000fe200000100ff */
[----:B------:R-:W-:Y:S02]  /*4730*/  HADD2.F32 R12, -RZ, R38.H0_H0 ;  /* 0x20000026ff0c7230 */ /* 0x000fe40000004100 */
[----:B------:R-:W-:Y:S01]  /*4740*/  FFMA.FTZ R34, R39, R53, R34 ;  /* 0x0000003527227223 */ /* 0x000fe20000010022 */
[----:B------:R-:W-:-:S02]  /*4750*/  HADD2.F32 R13, -RZ, R36.H0_H0 ;  /* 0x20000024ff0d7230 */ /* 0x000fc40000004100 */
[----:B------:R-:W-:Y:S01]  /*4760*/  FFMA.FTZ R14, R23, R53, R14 ;  /* 0x00000035170e7223 */ /* 0x000fe2000001000e */
        /* <DEDUP_REMOVED lines=8> */
[----:B------:R-:W-:Y:S02]  /*47f0*/  HADD2.F32 R22, -RZ, R29.H0_H0 ;  /* 0x2000001dff167230 */ /* 0x000fe40000004100 */
[----:B------:R-:W-:Y:S01]  /*4800*/  FFMA.FTZ R36, R15, R53, R36 ;  /* 0x000000350f247223 */ /* 0x000fe20000010024 */
[-C--:B------:R-:W-:Y:S01]  /*4810*/  FFMA.FTZ R13, R13, R55.reuse, R12 ;  /* 0x000000370d0d7223 */ /* 0x080fe2000001000c */
[----:B------:R-:W-:Y:S02]  /*4820*/  HADD2.F32 R12, -RZ, R17.H0_H0 ;  /* 0x20000011ff0c7230 */ /* 0x000fe40000004100 */
[-C--:B------:R-:W-:Y:S01]  /*4830*/  FFMA.FTZ R15, R43, R55.reuse, R36 ;  /* 0x000000372b0f7223 */ /* 0x080fe20000010024 */
[----:B------:R-:W-:Y:S01]  /*4840*/  FFMA.FTZ R55, R23, R55, R14 ;  /* 0x0000003717377223 */ /* 0x000fe2000001000e */
[----:B------:R-:W-:Y:S01]  /*4850*/  FFMA.FTZ R13, R28, R54, R13 ;  /* 0x000000361c0d7223 */ /* 0x000fe2000001000d */
[----:B------:R-:W-:-:S02]  /*4860*/  HADD2.F32 R28, -RZ, R47.H0_H0 ;  /* 0x2000002fff1c7230 */ /* 0x000fc40000004100 */
[-C--:B------:R-:W-:Y:S01]  /*4870*/  FFMA.FTZ R11, R12, R54.reuse, R11 ;  /* 0x000000360c0b7223 */ /* 0x080fe2000001000b */
[-C--:B------:R-:W-:Y:S01]  /*4880*/  FFMA.FTZ R15, R22, R54.reuse, R15 ;  /* 0x00000036160f7223 */ /* 0x080fe2000001000f */
[--C-:B-1----:R-:W-:Y:S02]  /*4890*/  HADD2.F32 R12, -RZ, R20.reuse.H0_H0 ;  /* 0x20000014ff0c7230 */ /* 0x102fe40000004100 */
[----:B------:R-:W-:Y:S01]  /*48a0*/  FFMA.FTZ R55, R30, R54, R55 ;  /* 0x000000361e377223 */ /* 0x000fe20000010037 */
[----:B------:R-:W-:Y:S02]  /*48b0*/  HADD2.F32 R22, -RZ, R45.H0_H0 ;  /* 0x2000002dff167230 */ /* 0x000fe40000004100 */
[----:B------:R-:W-:Y:S02]  /*48c0*/  HADD2.F32 R20, -RZ, R20.H1_H1 ;  /* 0x30000014ff147230 */ /* 0x000fe40000004100 */
[-C--:B------:R-:W-:Y:S01]  /*48d0*/  FFMA.FTZ R13, R46, R12.reuse, R13 ;  /* 0x0000000c2e0d7223 */ /* 0x080fe2000001000d */
[-C--:B------:R-:W-:Y:S01]  /*48e0*/  FFMA.FTZ R15, R28, R12.reuse, R15 ;  /* 0x0000000c1c0f7223 */ /* 0x080fe2000001000f */
        /* <DEDUP_REMOVED lines=12> */
[----:B------:R-:W-:Y:S01]  /*49b0*/  FFMA.FTZ R55, R24, R20, R55 ;  /* 0x0000001418377223 */ /* 0x000fe20000010037 */
[----:B------:R-:W-:Y:S02]  /*49c0*/  HADD2.F32 R11, -RZ, R32.H0_H0 ;  /* 0x20000020ff0b7230 */ /* 0x000fe40000004100 */
[-C--:B------:R-:W-:Y:S01]  /*49d0*/  FFMA.FTZ R20, R50, R14.reuse, R13 ;  /* 0x0000000e32147223 */ /* 0x080fe2000001000d */
        /* <DEDUP_REMOVED lines=22> */
.L_x_2790:
[----:B0-----:R-:W2:Y:S01]  /*4b40*/  LDG.E.128.CONSTANT R12, desc[UR14][R18.64] ;  /* 0x0000000e120c7981 */ /* 0x001ea2000c1e9d00 */
[----:B------:R-:W-:-:S05]  /*4b50*/  IMAD.WIDE R24, R87, 0x4, R18 ;  /* 0x0000000457187825 */ /* 0x000fca00078e0212 */
[----:B------:R-:W3:Y:S01]  /*4b60*/  LDG.E.128.CONSTANT R20, desc[UR14][R24.64] ;  /* 0x0000000e18147981 */ /* 0x000ee2000c1e9d00 */
[C---:B--2---:R-:W-:Y:S02]  /*4b70*/  LOP3.LUT R11, R12.reuse, 0xff, RZ, 0xc0, !PT ;  /* 0x000000ff0c0b7812 */ /* 0x044fe400078ec0ff */
[----:B------:R-:W-:Y:S02]  /*4b80*/  LEA.HI R17, R12, 0xffffff80, RZ, 0x8 ;  /* 0xffffff800c117811 */ /* 0x000fe400078f40ff */
[----:B------:R-:W-:Y:S02]  /*4b90*/  IADD3 R11, PT, PT, R11, -0x80, RZ ;  /* 0xffffff800b0b7810 */ /* 0x000fe40007ffe0ff */
[C---:B------:R-:W-:Y:S02]  /*4ba0*/  LOP3.LUT R18, R13.reuse, 0xff, RZ, 0xc0, !PT ;  /* 0x000000ff0d127812 */ /* 0x040fe400078ec0ff */
[----:B------:R0:W1:Y:S01]  /*4bb0*/  I2F.F16 R35, R11 ;  /* 0x0000000b00237306 */ /* 0x0000620000200c00 */
[----:B------:R-:W-:-:S02]  /*4bc0*/  LEA.HI R26, R13, 0xffffff80, RZ, 0x8 ;  /* 0xffffff800d1a7811 */ /* 0x000fc400078f40ff */
[----:B------:R-:W-:Y:S02]  /*4bd0*/  IADD3 R18, PT, PT, R18, -0x80, RZ ;  /* 0xffffff8012127810 */ /* 0x000fe40007ffe0ff */
[C---:B------:R-:W-:Y:S02]  /*4be0*/  LOP3.LUT R19, R14.reuse, 0xff, RZ, 0xc0, !PT ;  /* 0x000000ff0e137812 */ /* 0x040fe400078ec0ff */
[----:B------:R-:W-:Y:S01]  /*4bf0*/  LEA.HI R27, R14, 0xffffff80, RZ, 0x8 ;  /* 0xffffff800e1b7811 */ /* 0x000fe200078f40ff */
[----:B------:R2:W4:Y:S01]  /*4c00*/  I2F.F16 R36, R18 ;  /* 0x0000001200247306 */ /* 0x0005220000200c00 */
[--C-:B0-----:R-:W-:Y:S02]  /*4c10*/  SHF.R.U32.HI R11, RZ, 0x8, R12.reuse ;  /* 0x00000008ff0b7819 */ /* 0x101fe4000001160c */
[----:B------:R-:W-:Y:S02]  /*4c20*/  SHF.R.U32.HI R12, RZ, 0x10, R12 ;  /* 0x00000010ff0c7819 */ /* 0x000fe4000001160c */
[----:B------:R-:W-:-:S02]  /*4c30*/  LOP3.LUT R11, R11, 0xff, RZ, 0xc0, !PT ;  /* 0x000000ff0b0b7812 */ /* 0x000fc400078ec0ff */
[----:B------:R-:W-:Y:S01]  /*4c40*/  LOP3.LUT R12, R12, 0xff, RZ, 0xc0, !PT ;  /* 0x000000ff0c0c7812 */ /* 0x000fe200078ec0ff */
[----:B------:R-:W0:Y:S01]  /*4c50*/  I2F.F16 R17, R17 ;  /* 0x0000001100117306 */ /* 0x000e220000200c00 */
[----:B------:R-:W-:Y:S02]  /*4c60*/  IADD3 R11, PT, PT, R11, -0x80, RZ ;  /* 0xffffff800b0b7810 */ /* 0x000fe40007ffe0ff */
[--C-:B--2---:R-:W-:Y:S02]  /*4c70*/  SHF.R.U32.HI R18, RZ, 0x8, R13.reuse ;  /* 0x00000008ff127819 */ /* 0x104fe4000001160d */
[----:B------:R-:W-:Y:S02]  /*4c80*/  IADD3 R12, PT, PT, R12, -0x80, RZ ;  /* 0xffffff800c0c7810 */ /* 0x000fe40007ffe0ff */
[----:B------:R-:W-:Y:S01]  /*4c90*/  SHF.R.U32.HI R13, RZ, 0x10, R13 ;  /* 0x00000010ff0d7819 */ /* 0x000fe2000001160d */
[----:B------:R2:W0:Y:S01]  /*4ca0*/  I2F.F16 R37, R11 ;  /* 0x0000000b00257306 */ /* 0x0004220000200c00 */
[----:B------:R-:W-:-:S02]  /*4cb0*/  IADD3 R19, PT, PT, R19, -0x80, RZ ;  /* 0xffffff8013137810 */ /* 0x000fc40007ffe0ff */
[----:B------:R-:W-:Y:S02]  /*4cc0*/  LOP3.LUT R13, R13, 0xff, RZ, 0xc0, !PT ;  /* 0x000000ff0d0d7812 */ /* 0x000fe400078ec0ff */
[----:B------:R-:W-:Y:S02]  /*4cd0*/  LOP3.LUT R29, R15, 0xff, RZ, 0xc0, !PT ;  /* 0x000000ff0f1d7812 */ /* 0x000fe400078ec0ff */
[----:B------:R-:W-:Y:S01]  /*4ce0*/  IADD3 R13, PT, PT, R13, -0x80, RZ ;  /* 0xffffff800d0d7810 */ /* 0x000fe20007ffe0ff */
[----:B------:R3:W0:Y:S01]  /*4cf0*/  I2F.F16 R38, R12 ;  /* 0x0000000c00267306 */ /* 0x0006220000200c00 */
[----:B--2---:R-:W-:Y:S02]  /*4d00*/  SHF.R.U32.HI R11, RZ, 0x8, R15 ;  /* 0x00000008ff0b7819 */ /* 0x004fe4000001160f */
[----:B------:R-:W-:Y:S02]  /*4d10*/  IADD3 R32, PT, PT, R29, -0x80, RZ ;  /* 0xffffff801d207810 */ /* 0x000fe40007ffe0ff */
[----:B------:R-:W-:-:S02]  /*4d20*/  LOP3.LUT R11, R11, 0xff, RZ, 0xc0, !PT ;  /* 0x000000ff0b0b7812 */ /* 0x000fc400078ec0ff */
[----:B------:R-:W-:Y:S01]  /*4d30*/  LEA.HI R28, R15, 0xffffff80, RZ, 0x8 ;  /* 0xffffff800f1c7811 */ /* 0x000fe200078f40ff */
[----:B------:R2:W0:Y:S01]  /*4d40*/  I2F.F16 R34, R19 ;  /* 0x0000001300227306 */ /* 0x0004220000200c00 */
[----:B------:R-:W-:Y:S02]  /*4d50*/  IADD3 R43, PT, PT, R11, -0x80, RZ ;  /* 0xffffff800b2b7810 */ /* 0x000fe40007ffe0ff */
[----:B---3--:R-:W-:Y:S02]  /*4d60*/  LOP3.LUT R12, R21, 0xff, RZ, 0xc0, !PT ;  /* 0x000000ff150c7812 */ /* 0x008fe400078ec0ff */
[----:B------:R-:W-:Y:S02]  /*4d70*/  LOP3.LUT R11, R20, 0xff, RZ, 0xc0, !PT ;  /* 0x000000ff140b7812 */ /* 0x000fe400078ec0ff */
[----:B------:R-:W-:Y:S01]  /*4d80*/  IADD3 R46, PT, PT, R12, -0x80, RZ ;  /* 0xffffff800c2e7810 */ /* 0x000fe20007ffe0ff */
[----:B------:R3:W0:Y:S01]  /*4d90*/  I2F.F16 R40, R13 ;  /* 0x0000000d00287306 */ /* 0x0006220000200c00 */
[----:B--2---:R-:W-:-:S02]  /*4da0*/  SHF.R.U32.HI R19, RZ, 0x8, R14 ;  /* 0x00000008ff137819 */ /* 0x004fc4000001160e */
[----:B------:R-:W-:Y:S02]  /*4db0*/  SHF.R.U32.HI R14, RZ, 0x10, R14 ;  /* 0x00000010ff0e7819 */ /* 0x000fe4000001160e */
[----:B------:R-:W-:Y:S02]  /*4dc0*/  IADD3 R11, PT, PT, R11, -0x80, RZ ;  /* 0xffffff800b0b7810 */ /* 0x000fe40007ffe0ff */
[----:B------:R-:W-:Y:S01]  /*4dd0*/  LOP3.LUT R12, R22, 0xff, RZ, 0xc0, !PT ;  /* 0x000000ff160c7812 */ /* 0x000fe200078ec0ff */
[----:B------:R-:W2:Y:S01]  /*4de0*/  I2F.F16 R26, R26 ;  /* 0x0000001a001a7306 */ /* 0x000ea20000200c00 */
[----:B------:R-:W-:Y:S02]  /*4df0*/  LOP3.LUT R14, R14, 0xff, RZ, 0xc0, !PT ;  /* 0x000000ff0e0e7812 */ /* 0x000fe400078ec0ff */
[----:B------:R-:W-:Y:S02]  /*4e00*/  IADD3 R47, PT, PT, R12, -0x80, RZ ;  /* 0xffffff800c2f7810 */ /* 0x000fe40007ffe0ff */
[----:B---3--:R-:W-:-:S02]  /*4e10*/  LOP3.LUT R13, R23, 0xff, RZ, 0xc0, !PT ;  /* 0x000000ff170d7812 */ /* 0x008fc400078ec0ff */
[----:B------:R-:W-:Y:S01]  /*4e20*/  SHF.R.U32.HI R12, RZ, 0x8, R20 ;  /* 0x00000008ff0c7819 */ /* 0x000fe20000011614 */
[----:B------:R3:W0:Y:S01]  /*4e30*/  I2F.F16 R45, R11 ;  /* 0x0000000b002d7306 */ /* 0x0006220000200c00 */
[----:B------:R-:W-:Y:S02]  /*4e40*/  IADD3 R14, PT, PT, R14, -0x80, RZ ;  /* 0xffffff800e0e7810 */ /* 0x000fe40007ffe0ff */
[----:B------:R-:W-:Y:S02]  /*4e50*/  IADD3 R13, PT, PT, R13, -0x80, RZ ;  /* 0xffffff800d0d7810 */ /* 0x000fe40007ffe0ff */
[----:B------:R-:W-:Y:S02]  /*4e60*/  LOP3.LUT R12, R12, 0xff, RZ, 0xc0, !PT ;  /* 0x000000ff0c0c7812 */ /* 0x000fe400078ec0ff */
[----:B------:R-:W-:Y:S01]  /*4e70*/  LEA.HI R29, R20, 0xffffff80, RZ, 0x8 ;  /* 0xffffff80141d7811 */ /* 0x000fe200078f40ff */
[----:B------:R5:W0:Y:S01]  /*4e80*/  I2F.F16 R42, R14 ;  /* 0x0000000e002a7306 */ /* 0x000a220000200c00 */
[----:B---3--:R-:W-:-:S02]  /*4e90*/  SHF.R.U32.HI R11, RZ, 0x8, R21 ;  /* 0x00000008ff0b7819 */ /* 0x008fc40000011615 */
[----:B------:R-:W-:Y:S02]  /*4ea0*/  LEA.HI R30, R21, 0xffffff80, RZ, 0x8 ;  /* 0xffffff80151e7811 */ /* 0x000fe400078f40ff */
[----:B------:R-:W-:Y:S02]  /*4eb0*/  LOP3.LUT R11, R11, 0xff, RZ, 0xc0, !PT ;  /* 0x000000ff0b0b7812 */ /* 0x000fe400078ec0ff */
[----:B------:R-:W-:Y:S01]  /*4ec0*/  LEA.HI R31, R22, 0xffffff80, RZ, 0x8 ;  /* 0xffffff80161f7811 */ /* 0x000fe200078f40ff */
[----:B------:R3:W0:Y:S01]  /*4ed0*/  I2F.F16 R48, R13 ;  /* 0x0000000d00307306 */ /* 0x0006220000200c00 */
[----:B------:R-:W-:Y:S02]  /*4ee0*/  LEA.HI R33, R23, 0xffffff80, RZ, 0x8 ;  /* 0xffffff8017217811 */ /* 0x000fe400078f40ff */
[----:B------:R-:W-:Y:S02]  /*4ef0*/  IADD3 R12, PT, PT, R12, -0x80, RZ ;  /* 0xffffff800c0c7810 */ /* 0x000fe40007ffe0ff */
[----:B------:R-:W-:-:S02]  /*4f00*/  IADD3 R11, PT, PT, R11, -0x80, RZ ;  /* 0xffffff800b0b7810 */ /* 0x000fc40007ffe0ff */
[----:B-----5:R-:W-:Y:S01]  /*4f10*/  SHF.R.U32.HI R14, RZ, 0x8, R23 ;  /* 0x00000008ff0e7819 */ /* 0x020fe20000011617 */
[----:B------:R5:W0:Y:S01]  /*4f20*/  I2F.F16 R49, R12 ;  /* 0x0000000c00317306 */ /* 0x000a220000200c00 */
[----:B---3--:R-:W-:Y:S02]  /*4f30*/  SHF.R.U32.HI R13, RZ, 0x8, R22 ;  /* 0x00000008ff0d7819 */ /* 0x008fe40000011616 */
[----:B------:R-:W-:Y:S02]  /*4f40*/  SHF.R.U32.HI R15, RZ, 0x10, R15 ;  /* 0x00000010ff0f7819 */ /* 0x000fe4000001160f */
[----:B------:R-:W-:Y:S02]  /*4f50*/  SHF.R.U32.HI R20, RZ, 0x10, R20 ;  /* 0x00000010ff147819 */ /* 0x000fe40000011614 */
[----:B------:R-:W-:Y:S01]  /*4f60*/  SHF.R.U32.HI R21, RZ, 0x10, R21 ;  /* 0x00000010ff157819 */ /* 0x000fe20000011615 */
[----:B------:R3:W0:Y:S01]  /*4f70*/  I2F.F16 R51, R11 ;  /* 0x0000000b00337306 */ /* 0x0006220000200c00 */
[----:B------:R-:W-:-:S02]  /*4f80*/  SHF.R.U32.HI R22, RZ, 0x10, R22 ;  /* 0x00000010ff167819 */ /* 0x000fc40000011616 */
[----:B------:R-:W-:Y:S02]  /*4f90*/  SHF.R.U32.HI R23, RZ, 0x10, R23 ;  /* 0x00000010ff177819 */ /* 0x000fe40000011617 */
        /* <DEDUP_REMOVED lines=8> */
[----:B-----5:R-:W-:Y:S02]  /*5020*/  LOP3.LUT R12, R22, 0xff, RZ, 0xc0, !PT ;  /* 0x000000ff160c7812 */ /* 0x020fe400078ec0ff */
[----:B------:R-:W-:Y:S02]  /*5030*/  LOP3.LUT R14, R14, 0xff, RZ, 0xc0, !PT ;  /* 0x000000ff0e0e7812 */ /* 0x000fe400078ec0ff */
[----:B---3--:R-:W-:Y:S02]  /*5040*/  LOP3.LUT R11, R23, 0xff, RZ, 0xc0, !PT ;  /* 0x000000ff170b7812 */ /* 0x008fe400078ec0ff */
[----:B------:R-:W-:Y:S01]  /*5050*/  IADD3 R18, PT, PT, R18, -0x80, RZ ;  /* 0xffffff8012127810 */ /* 0x000fe20007ffe0ff */
[----:B------:R-:W3:Y:S01]  /*5060*/  I2F.F16 R32, R32 ;  /* 0x0000002000207306 */ /* 0x000ee20000200c00 */
        /* <DEDUP_REMOVED lines=115> */
.L_x_2792:
[----:B0-----:R-:W-:Y:S01]  /*57a0*/  IMAD.WIDE R18, R87, 0x4, R24 ;  /* 0x0000000457127825 */ /* 0x001fe200078e0218 */
        /* <DEDUP_REMOVED lines=95> */
.L_x_2794:
        /* <DEDUP_REMOVED lines=20> */
[----:B------:R-:W-:Y:S01]  /*5ee0*/  FFMA.FTZ R11, R11, R15, RZ ;  /* 0x0000000f0b0b7223 */ /* 0x000fe200000100ff */
[----:B------:R-:W-:-:S02]  /*5ef0*/  HADD2.F32 R56, -RZ, R13.H0_H0 ;  /* 0x2000000dff387230 */ /* 0x000fc40000004100 */
[----:B------:R-:W-:Y:S02]  /*5f00*/  HADD2.F32 R25, -RZ, R13.H1_H1 ;  /* 0x3000000dff197230 */ /* 0x000fe40000004100 */
[-C--:B------:R-:W-:Y:S01]  /*5f10*/  FFMA.FTZ R35, R12, R15.reuse, RZ ;  /* 0x0000000f0c237223 */ /* 0x080fe200000100ff */
[----:B------:R-:W-:Y:S02]  /*5f20*/  HADD2.F32 R13, -RZ, R34.H0_H0 ;  /* 0x20000022ff0d7230 */ /* 0x000fe40000004100 */
[-C--:B------:R-:W-:Y:S01]  /*5f30*/  FFMA.FTZ R11, R58, R24.reuse, R11 ;  /* 0x000000183a0b7223 */ /* 0x080fe2000001000b */
[----:B------:R-:W-:Y:S02]  /*5f40*/  HADD2.F32 R34, -RZ, R43.H0_H0 ;  /* 0x2000002bff227230 */ /* 0x000fe40000004100 */
[----:B------:R-:W-:Y:S01]  /*5f50*/  FFMA.FTZ R35, R32, R24, R35 ;  /* 0x0000001820237223 */ /* 0x000fe20000010023 */
[----:B------:R-:W-:Y:S02]  /*5f60*/  HADD2.F32 R32, -RZ, R41.H0_H0 ;  /* 0x20000029ff207230 */ /* 0x000fe40000004100 */
[-C--:B------:R-:W-:Y:S01]  /*5f70*/  FFMA.FTZ R13, R13, R15.reuse, RZ ;  /* 0x0000000f0d0d7223 */ /* 0x080fe200000100ff */
[----:B------:R-:W-:Y:S01]  /*5f80*/  FFMA.FTZ R15, R14, R15, RZ ;  /* 0x0000000f0e0f7223 */ /* 0x000fe200000100ff */
[----:B------:R-:W-:-:S02]  /*5f90*/  HADD2.F32 R12, -RZ, R38.H0_H0 ;  /* 0x20000026ff0c7230 */ /* 0x000fc40000004100 */
[----:B------:R-:W-:Y:S02]  /*5fa0*/  HADD2.F32 R14, -RZ, R40.H0_H0 ;  /* 0x20000028ff0e7230 */ /* 0x000fe40000004100 */
[-C--:B------:R-:W-:Y:S01]  /*5fb0*/  FFMA.FTZ R13, R32, R24.reuse, R13 ;  /* 0x00000018200d7223 */ /* 0x080fe2000001000d */
[----:B------:R-:W-:Y:S01]  /*5fc0*/  FFMA.FTZ R15, R34, R24, R15 ;  /* 0x00000018220f7223 */ /* 0x000fe2000001000f */
[-C--:B------:R-:W-:Y:S01]  /*5fd0*/  FFMA.FTZ R12, R12, R56.reuse, R11 ;  /* 0x000000380c0c7223 */ /* 0x080fe2000001000b */
[----:B------:R-:W-:Y:S02]  /*5fe0*/  HADD2.F32 R11, -RZ, R26.H0_H0 ;  /* 0x2000001aff0b7230 */ /* 0x000fe40000004100 */
[-C--:B------:R-:W-:Y:S01]  /*5ff0*/  FFMA.FTZ R32, R42, R56.reuse, R13 ;  /* 0x000000382a207223 */ /* 0x080fe2000001000d */
        /* <DEDUP_REMOVED lines=53> */
.L_x_2793:
[----:B------:R-:W2:Y:S01]  /*6350*/  LDG.E.128.CONSTANT R12, desc[UR14][R18.64] ;  /* 0x0000000e120c7981 */ /* 0x000ea2000c1e9d00 */
[----:B------:R-:W-:-:S05]  /*6360*/  IMAD.WIDE R92, R87, 0x4, R18 ;  /* 0x00000004575c7825 */ /* 0x000fca00078e0212 */
[----:B------:R-:W3:Y:S01]  /*6370*/  LDG.E.128.CONSTANT R20, desc[UR14][R92.64] ;  /* 0x0000000e5c147981 */ /* 0x000ee2000c1e9d00 */
[----:B------:R-:W-:Y:S01]  /*6380*/  UIADD3 UR4, UPT, UPT, UR6, 0x40, URZ ;  /* 0x0000004006047890 */ /* 0x000fe2000fffe0ff */
[C---:B--2---:R-:W-:Y:S02]  /*6390*/  LOP3.LUT R11, R12.reuse, 0xff, RZ, 0xc0, !PT ;  /* 0x000000ff0c0b7812 */ /* 0x044fe400078ec0ff */
[----:B------:R-:W-:Y:S02]  /*63a0*/  LEA.HI R17, R12, 0xffffff80, RZ, 0x8 ;  /* 0xffffff800c117811 */ /* 0x000fe400078f40ff */
[----:B------:R-:W-:Y:S02]  /*63b0*/  IADD3 R11, PT, PT, R11, -0x80, RZ ;  /* 0xffffff800b0b7810 */ /* 0x000fe40007ffe0ff */
[C---:B------:R-:W-:Y:S02]  /*63c0*/  LOP3.LUT R18, R13.reuse, 0xff, RZ, 0xc0, !PT ;  /* 0x000000ff0d127812 */ /* 0x040fe400078ec0ff */
[----:B------:R0:W1:Y:S01]  /*63d0*/  I2F.F16 R33, R11 ;  /* 0x0000000b00217306 */ /* 0x0000620000200c00 */
[----:B------:R-:W-:-:S02]  /*63e0*/  LEA.HI R24, R13, 0xffffff80, RZ, 0x8 ;  /* 0xffffff800d187811 */ /* 0x000fc400078f40ff */
[----:B------:R-:W-:Y:S02]  /*63f0*/  IADD3 R18, PT, PT, R18, -0x80, RZ ;  /* 0xffffff8012127810 */ /* 0x000fe40007ffe0ff */
[----:B------:R-:W-:Y:S02]  /*6400*/  LOP3.LUT R19, R14, 0xff, RZ, 0xc0, !PT ;  /* 0x000000ff0e137812 */ /* 0x000fe400078ec0ff */
        /* <DEDUP_REMOVED lines=8> */
[----:B------:R-:W-:Y:S02]  /*6490*/  IADD3 R12, PT, PT, R12, -0x80, RZ ;  /* 0xffffff800c0c7810 */ /* 0x000fe40007ffe0ff */
[--C-:B--2---:R-:W-:Y:S02]  /*64a0*/  SHF.R.U32.HI R18, RZ, 0x8, R13.reuse ;  /* 0x00000008ff127819 */ /* 0x104fe4000001160d */
[----:B------:R-:W-:Y:S01]  /*64b0*/  SHF.R.U32.HI R13, RZ, 0x10, R13 ;  /* 0x00000010ff0d7819 */ /* 0x000fe2000001160d */
[----:B------:R3:W2:Y:S01]  /*64c0*/  I2F.F16 R36, R12 ;  /* 0x0000000c00247306 */ /* 0x0006a20000200c00 */
[----:B------:R-:W-:-:S02]  /*64d0*/  IADD3 R19, PT, PT, R19, -0x80, RZ ;  /* 0xffffff8013137810 */ /* 0x000fc40007ffe0ff */
[----:B------:R-:W-:Y:S02]  /*64e0*/  LOP3.LUT R13, R13, 0xff, RZ, 0xc0, !PT ;  /* 0x000000ff0d0d7812 */ /* 0x000fe400078ec0ff */
[----:B------:R-:W-:Y:S02]  /*64f0*/  LOP3.LUT R27, R15, 0xff, RZ, 0xc0, !PT ;  /* 0x000000ff0f1b7812 */ /* 0x000fe400078ec0ff */
[----:B------:R-:W-:Y:S01]  /*6500*/  IADD3 R13, PT, PT, R13, -0x80, RZ ;  /* 0xffffff800d0d7810 */ /* 0x000fe20007ffe0ff */
[----:B------:R5:W0:Y:S01]  /*6510*/  I2F.F16 R35, R11 ;  /* 0x0000000b00237306 */ /* 0x000a220000200c00 */
[----:B---3--:R-:W-:Y:S02]  /*6520*/  LOP3.LUT R12, R21, 0xff, RZ, 0xc0, !PT ;  /* 0x000000ff150c7812 */ /* 0x008fe400078ec0ff */
[----:B------:R-:W-:Y:S02]  /*6530*/  LEA.HI R25, R14, 0xffffff80, RZ, 0x8 ;  /* 0xffffff800e197811 */ /* 0x000fe400078f40ff */
[----:B------:R-:W-:-:S02]  /*6540*/  IADD3 R44, PT, PT, R12, -0x80, RZ ;  /* 0xffffff800c2c7810 */ /* 0x000fc40007ffe0ff */
[----:B------:R-:W-:Y:S01]  /*6550*/  LOP3.LUT R12, R22, 0xff, RZ, 0xc0, !PT ;  /* 0x000000ff160c7812 */ /* 0x000fe200078ec0ff */
[----:B------:R3:W0:Y:S01]  /*6560*/  I2F.F16 R38, R13 ;  /* 0x0000000d00267306 */ /* 0x0006220000200c00 */
[--C-:B-----5:R-:W-:Y:S02]  /*6570*/  SHF.R.U32.HI R11, RZ, 0x8, R15.reuse ;  /* 0x00000008ff0b7819 */ /* 0x120fe4000001160f */
[----:B------:R-:W-:Y:S02]  /*6580*/  IADD3 R45, PT, PT, R12, -0x80, RZ ;  /* 0xffffff800c2d7810 */ /* 0x000fe40007ffe0ff */
[----:B------:R-:W-:Y:S02]  /*6590*/  LOP3.LUT R11, R11, 0xff, RZ, 0xc0, !PT ;  /* 0x000000ff0b0b7812 */ /* 0x000fe400078ec0ff */
[----:B------:R-:W-:Y:S01]  /*65a0*/  SHF.R.U32.HI R15, RZ, 0x10, R15 ;  /* 0x00000010ff0f7819 */ /* 0x000fe2000001160f */
[----:B------:R5:W0:Y:S01]  /*65b0*/  I2F.F16 R32, R19 ;  /* 0x0000001300207306 */ /* 0x000a220000200c00 */
[----:B------:R-:W-:-:S02]  /*65c0*/  IADD3 R41, PT, PT, R11, -0x80, RZ ;  /* 0xffffff800b297810 */ /* 0x000fc40007ffe0ff */
[----:B------:R-:W-:Y:S02]  /*65d0*/  LOP3.LUT R11, R20, 0xff, RZ, 0xc0, !PT ;  /* 0x000000ff140b7812 */ /* 0x000fe400078ec0ff */
[----:B---3--:R-:W-:Y:S02]  /*65e0*/  LOP3.LUT R13, R23, 0xff, RZ, 0xc0, !PT ;  /* 0x000000ff170d7812 */ /* 0x008fe400078ec0ff */
[----:B------:R-:W-:Y:S01]  /*65f0*/  SHF.R.U32.HI R12, RZ, 0x8, R20 ;  /* 0x00000008ff0c7819 */ /* 0x000fe20000011614 */
[----:B------:R-:W3:Y:S01]  /*6600*/  I2F.F16 R24, R24 ;  /* 0x0000001800187306 */ /* 0x000ee20000200c00 */
[--C-:B-----5:R-:W-:Y:S02]  /*6610*/  SHF.R.U32.HI R19, RZ, 0x8, R14.reuse ;  /* 0x00000008ff137819 */ /* 0x120fe4000001160e */
[----:B------:R-:W-:Y:S02]  /*6620*/  IADD3 R30, PT, PT, R27, -0x80, RZ ;  /* 0xffffff801b1e7810 */ /* 0x000fe40007ffe0ff */
[----:B------:R-:W-:-:S02]  /*6630*/  SHF.R.U32.HI R14, RZ, 0x10, R14 ;  /* 0x00000010ff0e7819 */ /* 0x000fc4000001160e */
[----:B------:R-:W-:Y:S01]  /*6640*/  LEA.HI R27, R20, 0xffffff80, RZ, 0x8 ;  /* 0xffffff80141b7811 */ /* 0x000fe200078f40ff */
[----:B------:R-:W0:Y:S01]  /*6650*/  I2F.F16 R25, R25 ;  /* 0x0000001900197306 */ /* 0x000e220000200c00 */
[----:B------:R-:W-:Y:S02]  /*6660*/  LOP3.LUT R15, R15, 0xff, RZ, 0xc0, !PT ;  /* 0x000000ff0f0f7812 */ /* 0x000fe400078ec0ff */
[----:B------:R-:W-:Y:S02]  /*6670*/  IADD3 R11, PT, PT, R11, -0x80, RZ ;  /* 0xffffff800b0b7810 */ /* 0x000fe40007ffe0ff */
[----:B------:R-:W-:Y:S02]  /*6680*/  IADD3 R46, PT, PT, R13, -0x80, RZ ;  /* 0xffffff800d2e7810 */ /* 0x000fe40007ffe0ff */
[----:B------:R-:W-:Y:S01]  /*6690*/  LOP3.LUT R12, R12, 0xff, RZ, 0xc0, !PT ;  /* 0x000000ff0c0c7812 */ /* 0x000fe200078ec0ff */
[----:B------:R5:W0:Y:S01]  /*66a0*/  I2F.F16 R43, R11 ;  /* 0x0000000b002b7306 */ /* 0x000a220000200c00 */
[----:B------:R-:W-:-:S02]  /*66b0*/  SHF.R.U32.HI R20, RZ, 0x10, R20 ;  /* 0x00000010ff147819 */ /* 0x000fc40000011614 */
[----:B------:R-:W-:Y:S02]  /*66c0*/  SHF.R.U32.HI R13, RZ, 0x8, R21 ;  /* 0x00000008ff0d7819 */ /* 0x000fe40000011615 */
[----:B------:R-:W-:Y:S02]  /*66d0*/  LOP3.LUT R14, R14, 0xff, RZ, 0xc0, !PT ;  /* 0x000000ff0e0e7812 */ /* 0x000fe400078ec0ff */
[----:B------:R-:W-:Y:S01]  /*66e0*/  IADD3 R15, PT, PT, R15, -0x80, RZ ;  /* 0xffffff800f0f7810 */ /* 0x000fe20007ffe0ff */
[----:B------:R-:W0:Y:S01]  /*66f0*/  I2F.F16 R26, R26 ;  /* 0x0000001a001a7306 */ /* 0x000e220000200c00 */
[----:B------:R-:W-:Y:S02]  /*6700*/  IADD3 R12, PT, PT, R12, -0x80, RZ ;  /* 0xffffff800c0c7810 */ /* 0x000fe40007ffe0ff */
[----:B-----5:R-:W-:Y:S02]  /*6710*/  LOP3.LUT R11, R20, 0xff, RZ, 0xc0, !PT ;  /* 0x000000ff140b7812 */ /* 0x020fe400078ec0ff */
[----:B------:R-:W-:-:S02]  /*6720*/  LOP3.LUT R13, R13, 0xff, RZ, 0xc0, !PT ;  /* 0x000000ff0d0d7812 */ /* 0x000fc400078ec0ff */
[----:B------:R-:W-:Y:S01]  /*6730*/  LEA.HI R28, R21, 0xffffff80, RZ, 0x8 ;  /* 0xffffff80151c7811 */ /* 0x000fe200078f40ff */
[----:B------:R5:W0:Y:S01]  /*6740*/  I2F.F16 R42, R15 ;  /* 0x0000000f002a7306 */ /* 0x000a220000200c00 */
[----:B------:R-:W-:Y:S02]  /*6750*/  IADD3 R14, PT, PT, R14, -0x80, RZ ;  /* 0xffffff800e0e7810 */ /* 0x000fe40007ffe0ff */
[----:B------:R-:W-:Y:S02]  /*6760*/  SHF.R.U32.HI R21, RZ, 0x10, R21 ;  /* 0x00000010ff157819 */ /* 0x000fe40000011615 */
[----:B------:R-:W-:Y:S02]  /*6770*/  LEA.HI R29, R22, 0xffffff80, RZ, 0x8 ;  /* 0xffffff80161d7811 */ /* 0x000fe400078f40ff */
[----:B------:R-:W-:Y:S01]  /*6780*/  LEA.HI R31, R23, 0xffffff80, RZ, 0x8 ;  /* 0xffffff80171f7811 */ /* 0x000fe200078f40ff */
[----:B------:R1:W0:Y:S01]  /*6790*/  I2F.F16 R20, R12 ;  /* 0x0000000c00147306 */ /* 0x0002220000200c00 */
[----:B------:R-:W-:-:S02]  /*67a0*/  IADD3 R11, PT, PT, R11, -0x80, RZ ;  /* 0xffffff800b0b7810 */ /* 0x000fc40007ffe0ff */
[----:B------:R-:W-:Y:S02]  /*67b0*/  IADD3 R13, PT, PT, R13, -0x80, RZ ;  /* 0xffffff800d0d7810 */ /* 0x000fe40007ffe0ff */
[--C-:B-----5:R-:W-:Y:S02]  /*67c0*/  SHF.R.U32.HI R15, RZ, 0x8, R22.reuse ;  /* 0x00000008ff0f7819 */ /* 0x120fe40000011616 */
[----:B------:R-:W-:Y:S01]  /*67d0*/  SHF.R.U32.HI R22, RZ, 0x10, R22 ;  /* 0x00000010ff167819 */ /* 0x000fe20000011616 */
[----:B------:R5:W0:Y:S01]  /*67e0*/  I2F.F16 R40, R14 ;  /* 0x0000000e00287306 */ /* 0x000a220000200c00 */
[--C-:B-1----:R-:W-:Y:S02]  /*67f0*/  SHF.R.U32.HI R12, RZ, 0x8, R23.reuse ;  /* 0x00000008ff0c7819 */ /* 0x102fe40000011617 */
[----:B------:R-:W-:Y:S02]  /*6800*/  SHF.R.U32.HI R23, RZ, 0x10, R23 ;  /* 0x00000010ff177819 */ /* 0x000fe40000011617 */
[----:B------:R-:W-:-:S02]  /*6810*/  LOP3.LUT R18, R18, 0xff, RZ, 0xc0, !PT ;  /* 0x000000ff12127812 */ /* 0x000fc400078ec0ff */
[----:B------:R-:W-:Y:S01]  /*6820*/  LOP3.LUT R19, R19, 0xff, RZ, 0xc0, !PT ;  /* 0x000000ff13137812 */ /* 0x000fe200078ec0ff */
[----:B------:R1:W0:Y:S01]  /*6830*/  I2F.F16 R47, R11 ;  /* 0x0000000b002f7306 */ /* 0x0002220000200c00 */
[----:B-----5:R-:W-:Y:S02]  /*6840*/  LOP3.LUT R14, R21, 0xff, RZ, 0xc0, !PT ;  /* 0x000000ff150e7812 */ /* 0x020fe400078ec0ff */
[----:B------:R-:W-:Y:S02]  /*6850*/  LOP3.LUT R15, R15, 0xff, RZ, 0xc0, !PT ;  /* 0x000000ff0f0f7812 */ /* 0x000fe400078ec0ff */
[----:B------:R-:W-:Y:S02]  /*6860*/  LOP3.LUT R12, R12, 0xff, RZ, 0xc0, !PT ;  /* 0x000000ff0c0c7812 */ /* 0x000fe400078ec0ff */
[----:B------:R-:W-:Y:S01]  /*6870*/  IADD3 R18, PT, PT, R18, -0x80, RZ ;  /* 0xffffff8012127810 */ /* 0x000fe20007ffe0ff */
[----:B------:R5:W0:Y:S01]  /*6880*/  I2F.F16 R21, R13 ;  /* 0x0000000d00157306 */ /* 0x000a220000200c00 */
[----:B-1----:R-:W-:-:S02]  /*6890*/  LOP3.LUT R11, R22, 0xff, RZ, 0xc0, !PT ;  /* 0x000000ff160b7812 */ /* 0x002fc400078ec0ff */
[----:B------:R-:W-:Y:S02]  /*68a0*/  IADD3 R19, PT, PT, R19, -0x80, RZ ;  /* 0xffffff8013137810 */ /* 0x000fe40007ffe0ff */
[----:B------:R-:W-:Y:S02]  /*68b0*/  IADD3 R14, PT, PT, R14, -0x80, RZ ;  /* 0xffffff800e0e7810 */ /* 0x000fe40007ffe0ff */
[----:B------:R-:W-:Y:S01]  /*68c0*/  IADD3 R15, PT, PT, R15, -0x80, RZ ;  /* 0xffffff800f0f7810 */ /* 0x000fe20007ffe0ff */
[----:B------:R-:W1:Y:S01]  /*68d0*/  I2F.F16 R30, R30 ;  /* 0x0000001e001e7306 */ /* 0x000e620000200c00 */
        /* <DEDUP_REMOVED lines=110> */
.L_x_2795:
[----:B------:R-:W-:Y:S01]  /*6fc0*/  UMOV UR5, UR8 ;  /* 0x0000000800057c82 */ /* 0x000fe20008000000 */
        /* <DEDUP_REMOVED lines=96> */
.L_x_2796:
[----:B------:R-:W-:Y:S01]  /*75d0*/  UMOV UR5, UR8 ;  /* 0x0000000800057c82 */ /* 0x000fe20008000000 */
[----:B------:R-:W-:Y:S05]  /*75e0*/  @P2 BRA `(.L_x_2785) ;  /* 0x00000004006c2947 */ /* 0x000fea0003800000 */
[----:B------:R-:W0:Y:S01]  /*75f0*/  LDS.64 R12, [UR6+0xb0] ;  /* 0x0000b006ff0c7984 */ /* 0x000e220008000a00 */
[----:B------:R-:W-:Y:S01]  /*7600*/  HADD2.F32 R11, -RZ, R33.H0_H0 ;  /* 0x20000021ff0b7230 */ /* 0x000fe20000004100 */
[----:B------:R-:W-:Y:S01]  /*7610*/  UMOV UR5, UR8 ;  /* 0x0000000800057c82 */ /* 0x000fe20008000000 */
        /* <DEDUP_REMOVED lines=29> */
[-C--:B------:R-:W-:Y:S01]  /*77f0*/  FFMA.FTZ R12, R37, R51.reuse, R12 ;  /* 0x00000033250c7223 */ /* 0x080fe2000001000c */
[----:B------:R-:W-:Y:S01]  /*7800*/  FFMA.FTZ R14, R41, R51, R14 ;  /* 0x00000033290e7223 */ /* 0x000fe2000001000e */
        /* <DEDUP_REMOVED lines=13> */
[----:B-1----:R-:W-:-:S02]  /*78e0*/  HADD2.F32 R12, -RZ, R18.H0_H0 ;  /* 0x20000012ff0c7230 */ /* 0x002fc40000004100 */
[-C--:B------:R-:W-:Y:S01]  /*78f0*/  FFMA.FTZ R53, R26, R52.reuse, R53 ;  /* 0x000000341a357223 */ /* 0x080fe20000010035 */
        /* <DEDUP_REMOVED lines=15> */
[----:B------:R-:W-:Y:S02]  /*79f0*/  HADD2.F32 R19, -RZ, R19.H1_H1 ;  /* 0x30000013ff137230 */ /* 0x000fe40000004100 */
[-C--:B------:R-:W-:Y:S01]  /*7a00*/  FFMA.FTZ R15, R22, R18.reuse, R15 ;  /* 0x00000012160f7223 */ /* 0x080fe2000001000f */
        /* <DEDUP_REMOVED lines=13> */
[----:B------:R-:W-:Y:S01]  /*7ae0*/  FMUL.FTZ R12, R11, R12 ;  /* 0x0000000c0b0c7220 */ /* 0x000fe20000410000 */
[----:B------:R-:W-:Y:S01]  /*7af0*/  FMUL.FTZ R18, R13, R18 ;  /* 0x000000120d127220 */ /* 0x000fe20000410000 */
[----:B------:R-:W-:Y:S01]  /*7b00*/  FMUL.FTZ R20, R15, R20 ;  /* 0x000000140f147220 */ /* 0x000fe20000410000 */
[----:B------:R-:W-:Y:S02]  /*7b10*/  FMUL.FTZ R14, R17, R14 ;  /* 0x0000000e110e7220 */ /* 0x000fe40000410000 */
[----:B------:R-:W-:Y:S02]  /*7b20*/  F2FP.F16.F32.PACK_AB R12, RZ, R12 ;  /* 0x0000000cff0c723e */ /* 0x000fe400000000ff */
[----:B------:R-:W-:Y:S02]  /*7b30*/  F2FP.F16.F32.PACK_AB R18, RZ, R18 ;  /* 0x00000012ff12723e */ /* 0x000fe400000000ff */
[----:B------:R-:W-:-:S02]  /*7b40*/  F2FP.F16.F32.PACK_AB R20, RZ, R20 ;  /* 0x00000014ff14723e */ /* 0x000fc400000000ff */
[----:B------:R-:W-:Y:S02]  /*7b50*/  F2FP.F16.F32.PACK_AB R14, RZ, R14 ;  /* 0x0000000eff0e723e */ /* 0x000fe400000000ff */
[----:B------:R-:W-:Y:S02]  /*7b60*/  PRMT R12, R12, 0x5410, R18 ;  /* 0x000054100c0c7816 */ /* 0x000fe40000000012 */
[----:B------:R-:W-:-:S03]  /*7b70*/  PRMT R20, R20, 0x5410, R14 ;  /* 0x0000541014147816 */ /* 0x000fc6000000000e */
[----:B------:R-:W-:Y:S02]  /*7b80*/  HFMA2 R2, R12, 1, 1, R2 ;  /* 0x3c003c000c027831 */ /* 0x000fe40000000002 */
[----:B------:R-:W-:-:S07]  /*7b90*/  HADD2 R0, R20, R0 ;  /* 0x0000000014007230 */ /* 0x000fce0000000000 */
.L_x_2785:
[----:B------:R-:W-:-:S04]  /*7ba0*/  UISETP.LT.AND UP0, UPT, UR9, UR16, UPT ;  /* 0x000000100900728c */ /* 0x000fc8000bf01270 */
[----:B------:R-:W-:-:S04]  /*7bb0*/  USEL UR6, UR9, UR16, UP0 ;  /* 0x0000001009067287 */ /* 0x000fc80008000000 */
[----:B------:R-:W-:-:S09]  /*7bc0*/  UISETP.GT.AND UP0, UPT, UR6, UR5, UPT ;  /* 0x000000050600728c */ /* 0x000fd2000bf04270 */
[----:B------:R-:W-:Y:S05]  /*7bd0*/  BRA.U !UP0, `(.L_x_2797) ;  /* 0x0000002108dc7547 */ /* 0x000fea000b800000 */
[----:B------:R-:W-:Y:S01]  /*7be0*/  UISETP.LT.U32.AND UP0, UPT, UR9, UR16, UPT ;  /* 0x000000100900728c */ /* 0x000fe2000bf01070 */
[----:B------:R-:W-:Y:S02]  /*7bf0*/  ISETP.EQ.OR P1, PT, R16, 0x2, P0 ;  /* 0x000000021000780c */ /* 0x000fe40000722670 */
[----:B------:R-:W-:Y:S01]  /*7c00*/  MOV R24, R92 ;  /* 0x0000005c00187202 */ /* 0x000fe20000000f00 */
[----:B------:R-:W-:Y:S01]  /*7c10*/  USEL UR6, UR9, UR16, UP0 ;  /* 0x0000001009067287 */ /* 0x000fe20008000000 */
[----:B0-----:R-:W-:-:S11]  /*7c20*/  MOV R25, R93 ;  /* 0x0000005d00197202 */ /* 0x001fd60000000f00 */
.L_x_2804:
[----:B------:R-:W0:Y:S01]  /*7c30*/  LDC R87, c[0x0][0x3ac] ;  /* 0x0000eb00ff577b82 */ /* 0x000e220000000800 */
[----:B------:R-:W2:Y:S01]  /*7c40*/  LDG.E.128.CONSTANT R28, desc[UR14][R24.64] ;  /* 0x0000000e181c7981 */ /* 0x000ea2000c1e9d00 */
[----:B0-----:R-:W-:-:S04]  /*7c50*/  IMAD.WIDE R12, R87, 0x4, R24 ;  /* 0x00000004570c7825 */ /* 0x001fc800078e0218 */
[----:B------:R-:W-:Y:S02]  /*7c60*/  IMAD.WIDE R18, R87, 0x4, R12 ;  /* 0x0000000457127825 */ /* 0x000fe400078e020c */
[----:B------:R-:W3:Y:S04]  /*7c70*/  LDG.E.128.CONSTANT R12, desc[UR14][R12.64] ;  /* 0x0000000e0c0c7981 */ /* 0x000ee8000c1e9d00 */
[----:B-----5:R-:W4:Y:S01]  /*7c80*/  LDG.E.128.CONSTANT R20, desc[UR14][R18.64] ;  /* 0x0000000e12147981 */ /* 0x020f22000c1e9d00 */
[----:B------:R-:W-:Y:S01]  /*7c90*/  UISETP.NE.AND UP0, UPT, UR17, URZ, UPT ;  /* 0x000000ff1100728c */ /* 0x000fe2000bf05270 */
[----:B------:R-:W-:Y:S02]  /*7ca0*/  ISETP.NE.AND P2, PT, R16, 0x1, PT ;  /* 0x000000011000780c */ /* 0x000fe40003f45270 */
[----:B--2---:R-:W-:-:S02]  /*7cb0*/  LOP3.LUT R40, R29, 0x3f003f, RZ, 0xc0, !PT ;  /* 0x003f003f1d287812 */ /* 0x004fc400078ec0ff */
[--C-:B------:R-:W-:Y:S02]  /*7cc0*/  SHF.R.U32.HI R41, RZ, 0x6, R29.reuse ;  /* 0x00000006ff297819 */ /* 0x100fe4000001161d */
[----:B------:R-:W-:Y:S02]  /*7cd0*/  SHF.R.U32.HI R29, RZ, 0xc, R29 ;  /* 0x0000000cff1d7819 */ /* 0x000fe4000001161d */
[----:B------:R-:W-:Y:S02]  /*7ce0*/  SHF.R.U32.HI R42, RZ, 0xc, R31 ;  /* 0x0000000cff2a7819 */ /* 0x000fe4000001161f */
[----:B------:R-:W-:Y:S02]  /*7cf0*/  LOP3.LUT R44, R30, 0x3f003f, RZ, 0xc0, !PT ;  /* 0x003f003f1e2c7812 */ /* 0x000fe400078ec0ff */
[----:B------:R-:W-:Y:S02]  /*7d00*/  SHF.R.U32.HI R45, RZ, 0x6, R30 ;  /* 0x00000006ff2d7819 */ /* 0x000fe4000001161e */
[----:B------:R-:W-:-:S02]  /*7d10*/  LOP3.LUT R11, R28, 0x3f003f, RZ, 0xc0, !PT ;  /* 0x003f003f1c0b7812 */ /* 0x000fc400078ec0ff */
[----:B------:R-:W-:Y:S02]  /*7d20*/  SHF.R.U32.HI R17, RZ, 0x6, R28 ;  /* 0x00000006ff117819 */ /* 0x000fe4000001161c */
[----:B------:R-:W-:Y:S02]  /*7d30*/  SHF.R.U32.HI R30, RZ, 0xc, R30 ;  /* 0x0000000cff1e7819 */ /* 0x000fe4000001161e */
[----:B------:R-:W-:Y:S02]  /*7d40*/  LOP3.LUT R29, R29, 0xf000f, RZ, 0xc0, !PT ;  /* 0x000f000f1d1d7812 */ /* 0x000fe400078ec0ff */
[----:B------:R-:W-:Y:S02]  /*7d50*/  SHF.R.U32.HI R28, RZ, 0xc, R28 ;  /* 0x0000000cff1c7819 */ /* 0x000fe4000001161c */
[----:B------:R-:W-:Y:S02]  /*7d60*/  LOP3.LUT R49, R31, 0x3f003f, RZ, 0xc0, !PT ;  /* 0x003f003f1f317812 */ /* 0x000fe400078ec0ff */
[----:B------:R-:W-:-:S02]  /*7d70*/  SHF.R.U32.HI R50, RZ, 0x6, R31 ;  /* 0x00000006ff327819 */ /* 0x000fc4000001161f */
[----:B------:R-:W-:Y:S02]  /*7d80*/  LOP3.LUT R42, R42, 0xf000f, RZ, 0xc0, !PT ;  /* 0x000f000f2a2a7812 */ /* 0x000fe400078ec0ff */
[----:B------:R-:W-:Y:S02]  /*7d90*/  LOP3.LUT R30, R30, 0xf000f, RZ, 0xc0, !PT ;  /* 0x000f000f1e1e7812 */ /* 0x000fe400078ec0ff */
[--C-:B----4-:R-:W-:Y:S02]  /*7da0*/  SHF.R.U32.HI R26, RZ, 0x8, R20.reuse ;  /* 0x00000008ff1a7819 */ /* 0x110fe40000011614 */
[----:B------:R-:W-:Y:S02]  /*7db0*/  LOP3.LUT R39, R20, 0x3f003f, RZ, 0xc0, !PT ;  /* 0x003f003f14277812 */ /* 0x000fe400078ec0ff */
[--C-:B------:R-:W-:Y:S02]  /*7dc0*/  SHF.R.U32.HI R38, RZ, 0x6, R20.reuse ;  /* 0x00000006ff267819 */ /* 0x100fe40000011614 */
[----:B------:R-:W-:-:S02]  /*7dd0*/  SHF.R.U32.HI R27, RZ, 0xa, R20 ;  /* 0x0000000aff1b7819 */ /* 0x000fc40000011614 */
[----:B------:R-:W-:Y:S02]  /*7de0*/  SHF.R.U32.HI R20, RZ, 0x8, R21 ;  /* 0x00000008ff147819 */ /* 0x000fe40000011615 */
[----:B------:R-:W-:Y:S02]  /*7df0*/  SHF.R.U32.HI R43, RZ, 0x8, R23 ;  /* 0x00000008ff2b7819 */ /* 0x000fe40000011617 */
        /* <DEDUP_REMOVED lines=8> */
[--C-:B------:R-:W-:Y:S02]  /*7e80*/  SHF.R.U32.HI R34, RZ, 0x6, R23.reuse ;  /* 0x00000006ff227819 */ /* 0x100fe40000011617 */
[----:B------:R-:W-:-:S02]  /*7e90*/  SHF.R.U32.HI R53, RZ, 0xa, R23 ;  /* 0x0000000aff357819 */ /* 0x000fc40000011617 */
[----:B------:R-:W-:Y:S02]  /*7ea0*/  LOP3.LUT R22, R29, 0x300030, R20, 0xf8, !PT ;  /* 0x003000301d167812 */ /* 0x000fe400078ef814 */
[----:B------:R-:W-:Y:S02]  /*7eb0*/  LOP3.LUT R23, R28, 0xf000f, RZ, 0xc0, !PT ;  /* 0x000f000f1c177812 */ /* 0x000fe400078ec0ff */
[----:B------:R-:W-:Y:S02]  /*7ec0*/  LOP3.LUT R20, R42, 0x300030, R43, 0xf8, !PT ;  /* 0x003000302a147812 */ /* 0x000fe400078ef82b */
[----:B---3--:R-:W-:Y:S02]  /*7ed0*/  LOP3.LUT R42, R13, 0x3f003f, RZ, 0xc0, !PT ;  /* 0x003f003f0d2a7812 */ /* 0x008fe400078ec0ff */
[--C-:B------:R-:W-:Y:S02]  /*7ee0*/  SHF.R.U32.HI R43, RZ, 0x6, R13.reuse ;  /* 0x00000006ff2b7819 */ /* 0x100fe4000001160d */
[----:B------:R-:W-:-:S02]  /*7ef0*/  SHF.R.U32.HI R13, RZ, 0xc, R13 ;  /* 0x0000000cff0d7819 */ /* 0x000fc4000001160d */
[----:B------:R-:W-:Y:S02]  /*7f00*/  LOP3.LUT R21, R30, 0x300030, R21, 0xf8, !PT ;  /* 0x003000301e157812 */ /* 0x000fe400078ef815 */
[----:B------:R-:W-:Y:S02]  /*7f10*/  LOP3.LUT R23, R23, 0x300030, R26, 0xf8, !PT ;  /* 0x0030003017177812 */ /* 0x000fe400078ef81a */
        /* <DEDUP_REMOVED lines=16> */
[----:B------:R-:W-:Y:S02]  /*8020*/  SHF.R.U32.HI R52, RZ, 0x6, R15 ;  /* 0x00000006ff347819 */ /* 0x000fe4000001160f */
[----:B------:R-:W-:Y:S02]  /*8030*/  LOP3.LUT R13, R14, 0x300030, R31, 0xf8, !PT ;  /* 0x003000300e0d7812 */ /* 0x000fe400078ef81f */
[----:B------:R-:W-:Y:S02]  /*8040*/  LOP3.LUT R15, R26, 0xf000f, RZ, 0xc0, !PT ;  /* 0x000f000f1a0f7812 */ /* 0x000fe400078ec0ff */
[----:B------:R-:W-:Y:S02]  /*8050*/  LOP3.LUT R31, R41, 0x64006400, RZ, 0xfc, !PT ;  /* 0x64006400291f7812 */ /* 0x000fe400078efcff */
[----:B------:R-:W-:Y:S02]  /*8060*/  LOP3.LUT R14, R28, 0x300030, R53, 0xf8, !PT ;  /* 0x003000301c0e7812 */ /* 0x000fe400078ef835 */
        /* <DEDUP_REMOVED lines=11> */
[----:B------:R-:W-:Y:S02]  /*8120*/  LOP3.LUT R15, R15, 0x300030, R48, 0xf8, !PT ;  /* 0x003000300f0f7812 */ /* 0x000fe400078ef830 */
        /* <DEDUP_REMOVED lines=60> */
[----:B------:R-:W-:Y:S06]  /*84f0*/  BRA.U !UP0, `(.L_x_2798) ;  /* 0x0000000108b07547 */ /* 0x000fec000b800000 */
        /* <DEDUP_REMOVED lines=44> */
.L_x_2798:
[----:B------:R-:W-:Y:S02]  /*87c0*/  MOV R92, R24 ;  /* 0x00000018005c7202 */ /* 0x000fe40000000f00 */
[----:B------:R-:W-:Y:S01]  /*87d0*/  MOV R93, R25 ;  /* 0x00000019005d7202 */ /* 0x000fe20000000f00 */
[----:B------:R-:W-:Y:S06]  /*87e0*/  @!P2 BRA `(.L_x_2799) ;  /* 0x000000040070a947 */ /* 0x000fec0003800000 */
        /* <DEDUP_REMOVED lines=47> */
.L_x_2800:
        /* <DEDUP_REMOVED lines=45> */
.L_x_2799:
        /* <DEDUP_REMOVED lines=9> */
[----:B------:R-:W-:Y:S02]  /*8e40*/  SHF.R.U32.HI R44, RZ, 0x6, R30 ;  /* 0x00000006ff2c7819 */ /* 0x000fe4000001161e */
[----:B------:R-:W-:Y:S02]  /*8e50*/  LOP3.LUT R46, R31, 0x3f003f, RZ, 0xc0, !PT ;  /* 0x003f003f1f2e7812 */ /* 0x000fe400078ec0ff */
        /* <DEDUP_REMOVED lines=11> */
[----:B------:R-:W-:Y:S02]  /*8f10*/  SHF.R.U32.HI R45, RZ, 0x8, R23 ;  /* 0x00000008ff2d7819 */ /* 0x000fe40000011617 */
[----:B------:R-:W-:Y:S02]  /*8f20*/  LOP3.LUT R42, R42, 0xf000f, RZ, 0xc0, !PT ;  /* 0x000f000f2a2a7812 */ /* 0x000fe400078ec0ff */
[----:B------:R-:W-:Y:S02]  /*8f30*/  SHF.R.U32.HI R34, RZ, 0xc, R28 ;  /* 0x0000000cff227819 */ /* 0x000fe4000001161c */
[----:B------:R-:W-:Y:S02]  /*8f40*/  SHF.R.U32.HI R37, RZ, 0xc, R29 ;  /* 0x0000000cff257819 */ /* 0x000fe4000001161d */
[----:B------:R-:W-:-:S02]  /*8f50*/  LOP3.LUT R11, R28, 0x3f003f, RZ, 0xc0, !PT ;  /* 0x003f003f1c0b7812 */ /* 0x000fc400078ec0ff */
[----:B------:R-:W-:Y:S02]  /*8f60*/  SHF.R.U32.HI R17, RZ, 0x6, R28 ;  /* 0x00000006ff117819 */ /* 0x000fe4000001161c */
[----:B------:R-:W-:Y:S02]  /*8f70*/  LOP3.LUT R36, R29, 0x3f003f, RZ, 0xc0, !PT ;  /* 0x003f003f1d247812 */ /* 0x000fe400078ec0ff */
[----:B------:R-:W-:Y:S02]  /*8f80*/  SHF.R.U32.HI R38, RZ, 0x6, R29 ;  /* 0x00000006ff267819 */ /* 0x000fe4000001161d */
[----:B------:R-:W-:Y:S02]  /*8f90*/  LOP3.LUT R21, R20, 0x300030, R21, 0xf8, !PT ;  /* 0x0030003014157812 */ /* 0x000fe400078ef815 */
[----:B------:R-:W-:Y:S02]  /*8fa0*/  LOP3.LUT R29, R22, 0x3f003f, RZ, 0xc0, !PT ;  /* 0x003f003f161d7812 */ /* 0x000fe400078ec0ff */
[----:B------:R-:W-:-:S02]  /*8fb0*/  SHF.R.U32.HI R26, RZ, 0x6, R22 ;  /* 0x00000006ff1a7819 */ /* 0x000fc40000011616 */
[----:B------:R-:W-:Y:S02]  /*8fc0*/  SHF.R.U32.HI R43, RZ, 0xa, R22 ;  /* 0x0000000aff2b7819 */ /* 0x000fe40000011616 */
[----:B------:R-:W-:Y:S02]  /*8fd0*/  LOP3.LUT R27, R23, 0x3f003f, RZ, 0xc0, !PT ;  /* 0x003f003f171b7812 */ /* 0x000fe400078ec0ff */
[--C-:B------:R-:W-:Y:S02]  /*8fe0*/  SHF.R.U32.HI R28, RZ, 0x6, R23.reuse ;  /* 0x00000006ff1c7819 */ /* 0x100fe40000011617 */
[----:B------:R-:W-:Y:S02]  /*8ff0*/  SHF.R.U32.HI R49, RZ, 0xa, R23 ;  /* 0x0000000aff317819 */ /* 0x000fe40000011617 */
[----:B------:R-:W-:Y:S02]  /*9000*/  LOP3.LUT R20, R42, 0x300030, R45, 0xf8, !PT ;  /* 0x003000302a147812 */ /* 0x000fe400078ef82d */
[----:B------:R-:W-:-:S02]  /*9010*/  LOP3.LUT R23, R34, 0xf000f, RZ, 0xc0, !PT ;  /* 0x000f000f22177812 */ /* 0x000fc400078ec0ff */
[----:B------:R-:W-:Y:S02]  /*9020*/  LOP3.LUT R22, R37, 0xf000f, RZ, 0xc0, !PT ;  /* 0x000f000f25167812 */ /* 0x000fe400078ec0ff */
[----:B---3--:R-:W-:Y:S02]  /*9030*/  LOP3.LUT R45, R14, 0x3f003f, RZ, 0xc0, !PT ;  /* 0x003f003f0e2d7812 */ /* 0x008fe400078ec0ff */
[--C-:B------:R-:W-:Y:S02]  /*9040*/  SHF.R.U32.HI R48, RZ, 0x6, R14.reuse ;  /* 0x00000006ff307819 */ /* 0x100fe4000001160e */
[----:B------:R-:W-:Y:S02]  /*9050*/  SHF.R.U32.HI R14, RZ, 0xc, R14 ;  /* 0x0000000cff0e7819 */ /* 0x000fe4000001160e */
[----:B------:R-:W-:Y:S02]  /*9060*/  LOP3.LUT R50, R15, 0x3f003f, RZ, 0xc0, !PT ;  /* 0x003f003f0f327812 */ /* 0x000fe400078ec0ff */
[----:B------:R-:W-:-:S02]  /*9070*/  SHF.R.U32.HI R53, RZ, 0x6, R15 ;  /* 0x00000006ff357819 */ /* 0x000fc4000001160f */
[----:B------:R-:W-:Y:S02]  /*9080*/  SHF.R.U32.HI R15, RZ, 0xc, R15 ;  /* 0x0000000cff0f7819 */ /* 0x000fe4000001160f */
[----:B------:R-:W-:Y:S02]  /*9090*/  LOP3.LUT R23, R23, 0x300030, R18, 0xf8, !PT ;  /* 0x0030003017177812 */ /* 0x000fe400078ef812 */
[----:B------:R-:W-:Y:S02]  /*90a0*/  LOP3.LUT R22, R22, 0x300030, R19, 0xf8, !PT ;  /* 0x0030003016167812 */ /* 0x000fe400078ef813 */
[----:B------:R-:W-:Y:S02]  /*90b0*/  LOP3.LUT R18, R12, 0x3f003f, RZ, 0xc0, !PT ;  /* 0x003f003f0c127812 */ /* 0x000fe400078ec0ff */
        /* <DEDUP_REMOVED lines=134> */
.L_x_2801:
        /* <DEDUP_REMOVED lines=48> */
.L_x_2803:
        /* <DEDUP_REMOVED lines=45> */
.L_x_2802:
[----:B------:R-:W-:Y:S01]  /*9ef0*/  UIADD3 UR5, UPT, UPT, UR5, 0x20, URZ ;  /* 0x0000002005057890 */ /* 0x000fe2000fffe0ff */
[----:B------:R-:W-:Y:S01]  /*9f00*/  IMAD.WIDE R24, R87, 0x4, R24 ;  /* 0x0000000457187825 */ /* 0x000fe200078e0218 */
[----:B------:R-:W-:Y:S02]  /*9f10*/  UIADD3 UR4, UPT, UPT, UR4, 0x40, URZ ;  /* 0x0000004004047890 */ /* 0x000fe4000fffe0ff */
[----:B------:R-:W-:-:S09]  /*9f20*/  UISETP.GE.AND UP0, UPT, UR5, UR6, UPT ;  /* 0x000000060500728c */ /* 0x000fd2000bf06270 */
[----:B------:R-:W-:Y:S05]  /*9f30*/  BRA.U !UP0, `(.L_x_2804) ;  /* 0xffffffdd083c7547 */ /* 0x000fea000b83ffff */
[----:B------:R-:W-:-:S07]  /*9f40*/  IMAD.WIDE R92, R87, 0x18, R92 ;  /* 0x00000018575c7825 */ /* 0x000fce00078e025c */
.L_x_2797:
[----:B------:R-:W1:Y:S02]  /*9f50*/  LDCU UR6, c[0x0][0x3d0] ;  /* 0x00007a00ff0677ac */ /* 0x000e640008000800 */
[----:B-1----:R-:W-:-:S04]  /*9f60*/  UISETP.LT.AND UP0, UPT, UR9, UR6, UPT ;  /* 0x000000060900728c */ /* 0x002fc8000bf01270 */
[----:B------:R-:W-:-:S04]  /*9f70*/  USEL UR6, UR9, UR6, UP0 ;  /* 0x0000000609067287 */ /* 0x000fc80008000000 */
[----:B------:R-:W-:-:S09]  /*9f80*/  UISETP.GT.AND UP0, UPT, UR6, UR5, UPT ;  /* 0x000000050600728c */ /* 0x000fd2000bf04270 */
[----:B------:R-:W-:Y:S05]  /*9f90*/  BRA.U !UP0, `(.L_x_2805) ;  /* 0x0000002108087547 */ /* 0x000fea000b800000 */
[----:B------:R-:W-:Y:S01]  /*9fa0*/  ISETP.EQ.OR P1, PT, R16, 0x2, P0 ;  /* 0x000000021000780c */ /* 0x000fe20000722670 */
[----:B------:R-:W1:-:S12]  /*9fb0*/  LDCU UR8, c[0x0][0x3a8] ;  /* 0x00007500ff0877ac */ /* 0x000e580008000800 */
.L_x_2809:
[----:B------:R-:W2:Y:S01]  /*9fc0*/  LDC R87, c[0x0][0x3ac] ;  /* 0x0000eb00ff577b82 */ /* 0x000ea20000000800 */
[----:B0-----:R-:W3:Y:S01]  /*9fd0*/  LDG.E.128.CONSTANT R28, desc[UR14][R92.64] ;  /* 0x0000000e5c1c7981 */ /* 0x001ee2000c1e9d00 */
[----:B--2---:R-:W-:-:S05]  /*9fe0*/  IMAD.WIDE R32, R87, 0x4, R92 ;  /* 0x0000000457207825 */ /* 0x004fca00078e025c */
[----:B------:R0:W2:Y:S01]  /*9ff0*/  LDG.E.128.CONSTANT R24, desc[UR14][R32.64] ;  /* 0x0000000e20187981 */ /* 0x0000a2000c1e9d00 */
[----:B------:R-:W-:-:S05]  /*a000*/  IMAD.WIDE R34, R87, 0x4, R32 ;  /* 0x0000000457227825 */ /* 0x000fca00078e0220 */
[----:B-----5:R4:W2:Y:S01]  /*a010*/  LDG.E.128.CONSTANT R20, desc[UR14][R34.64] ;  /* 0x0000000e22147981 */ /* 0x0208a2000c1e9d00 */
[----:B------:R-:W-:-:S05]  /*a020*/  IMAD.WIDE R36, R87, 0x4, R34 ;  /* 0x0000000457247825 */ /* 0x000fca00078e0222 */
[----:B------:R2:W2:Y:S01]  /*a030*/  LDG.E.128.CONSTANT R16, desc[UR14][R36.64] ;  /* 0x0000000e24107981 */ /* 0x0004a2000c1e9d00 */
[----:B------:R-:W-:-:S05]  /*a040*/  IMAD.WIDE R90, R87, 0x4, R36 ;  /* 0x00000004575a7825 */ /* 0x000fca00078e0224 */
[----:B------:R-:W2:Y:S01]  /*a050*/  LDG.E.128.CONSTANT R12, desc[UR14][R90.64] ;  /* 0x0000000e5a0c7981 */ /* 0x000ea2000c1e9d00 */
[----:B------:R-:W-:Y:S01]  /*a060*/  MOV R11, 0x2800 ;  /* 0x00002800000b7802 */ /* 0x000fe20000000f00 */
[----:B------:R-:W1:Y:S01]  /*a070*/  S2UR UR7, SR_CTAID.Y ;  /* 0x00000000000779c3 */ /* 0x000e620000002600 */
[----:B------:R-:W-:Y:S02]  /*a080*/  UISETP.NE.AND UP0, UPT, UR17, URZ, UPT ;  /* 0x000000ff1100728c */ /* 0x000fe4000bf05270 */
[----:B------:R-:W-:Y:S01]  /*a090*/  PRMT R7, R7, 0x5410, R11 ;  /* 0x0000541007077816 */ /* 0x000fe2000000000b */
[----:B-1----:R-:W-:-:S04]  /*a0a0*/  UIMAD UR7, UR7, -0x3, UR8 ;  /* 0xfffffffd070778a4 */ /* 0x002fc8000f8e0208 */
[----:B------:R-:W-:Y:S01]  /*a0b0*/  UISETP.NE.AND UP1, UPT, UR7, 0x1, UPT ;  /* 0x000000010700788c */ /* 0x000fe2000bf25270 */
[C---:B---3--:R-:W-:Y:S02]  /*a0c0*/  LOP3.LUT R45, R28.reuse, 0x1f001f, RZ, 0xc0, !PT ;  /* 0x001f001f1c2d7812 */ /* 0x048fe400078ec0ff */
[--C-:B------:R-:W-:Y:S02]  /*a0d0*/  SHF.R.U32.HI R44, RZ, 0xa, R28.reuse ;  /* 0x0000000aff2c7819 */ /* 0x100fe4000001161c */
[----:B0-----:R-:W-:Y:S02]  /*a0e0*/  LOP3.LUT R32, R28, 0x3e003e0, RZ, 0xc0, !PT ;  /* 0x03e003e01c207812 */ /* 0x001fe400078ec0ff */
[----:B------:R-:W-:Y:S02]  /*a0f0*/  SHF.R.U32.HI R28, RZ, 0xf, R28 ;  /* 0x0000000fff1c7819 */ /* 0x000fe4000001161c */
[----:B----4-:R-:W-:Y:S02]  /*a100*/  SHF.R.U32.HI R34, RZ, 0xf, R29 ;  /* 0x0000000fff227819 */ /* 0x010fe4000001161d */
        /* <DEDUP_REMOVED lines=9> */
[C---:B--2---:R-:W-:Y:S02]  /*a1a0*/  LOP3.LUT R49, R25.reuse, 0x1f001f, RZ, 0xc0, !PT ;  /* 0x001f001f19317812 */ /* 0x044fe400078ec0ff */
[----:B------:R-:W-:Y:S02]  /*a1b0*/  SHF.R.U32.HI R43, RZ, 0xa, R25 ;  /* 0x0000000aff2b7819 */ /* 0x000fe40000011619 */
[----:B------:R-:W-:Y:S02]  /*a1c0*/  LOP3.LUT R60, R25, 0x3e003e0, RZ, 0xc0, !PT ;  /* 0x03e003e0193c7812 */ /* 0x000fe400078ec0ff */
[----:B------:R-:W-:-:S02]  /*a1d0*/  SHF.R.U32.HI R29, RZ, 0xe, R24 ;  /* 0x0000000eff1d7819 */ /* 0x000fc40000011618 */
[----:B------:R-:W-:Y:S02]  /*a1e0*/  SHF.R.U32.HI R25, RZ, 0xe, R25 ;  /* 0x0000000eff197819 */ /* 0x000fe40000011619 */
[----:B------:R-:W-:Y:S02]  /*a1f0*/  LOP3.LUT R34, R34, 0x10001, RZ, 0xc0, !PT ;  /* 0x0001000122227812 */ /* 0x000fe400078ec0ff */
[C---:B------:R-:W-:Y:S02]  /*a200*/  LOP3.LUT R42, R24.reuse, 0x1f001f, RZ, 0xc0, !PT ;  /* 0x001f001f182a7812 */ /* 0x040fe400078ec0ff */
[----:B------:R-:W-:Y:S02]  /*a210*/  SHF.R.U32.HI R41, RZ, 0xa, R24 ;  /* 0x0000000aff297819 */ /* 0x000fe40000011618 */
        /* <DEDUP_REMOVED lines=21> */
[----:B------:R-:W-:Y:S02]  /*a370*/  LOP3.LUT R26, R35, 0x20002, R24, 0xf8, !PT ;  /* 0x00020002231a7812 */ /* 0x000fe400078ef818 */
[C---:B------:R-:W-:Y:S02]  /*a380*/  LOP3.LUT R56, R22.reuse, 0x1f001f, RZ, 0xc0, !PT ;  /* 0x001f001f16387812 */ /* 0x040fe400078ec0ff */
[--C-:B------:R-:W-:Y:S02]  /*a390*/  SHF.R.U32.HI R52, RZ, 0xa, R22.reuse ;  /* 0x0000000aff347819 */ /* 0x100fe40000011616 */
[----:B------:R-:W-:Y:S02]  /*a3a0*/  LOP3.LUT R76, R22, 0x3e003e0, RZ, 0xc0, !PT ;  /* 0x03e003e0164c7812 */ /* 0x000fe400078ec0ff */
[----:B------:R-:W-:-:S02]  /*a3b0*/  SHF.R.U32.HI R24, RZ, 0xd, R22 ;  /* 0x0000000dff187819 */ /* 0x000fc40000011616 */
[C---:B------:R-:W-:Y:S02]  /*a3c0*/  LOP3.LUT R58, R23.reuse, 0x1f001f, RZ, 0xc0, !PT ;  /* 0x001f001f173a7812 */ /* 0x040fe400078ec0ff */
[----:B------:R-:W-:Y:S02]  /*a3d0*/  SHF.R.U32.HI R59, RZ, 0xa, R23 ;  /* 0x0000000aff3b7819 */ /* 0x000fe40000011617 */
[----:B------:R-:W-:Y:S02]  /*a3e0*/  LOP3.LUT R78, R23, 0x3e003e0, RZ, 0xc0, !PT ;  /* 0x03e003e0174e7812 */ /* 0x000fe400078ec0ff */
[----:B------:R-:W-:Y:S02]  /*a3f0*/  LOP3.LUT R31, R30, 0x20002, R31, 0xf8, !PT ;  /* 0x000200021e1f7812 */ /* 0x000fe400078ef81f */
[----:B------:R-:W-:Y:S02]  /*a400*/  SHF.R.U32.HI R23, RZ, 0xd, R23 ;  /* 0x0000000dff177819 */ /* 0x000fe40000011617 */
        /* <DEDUP_REMOVED lines=18> */
[----:B------:R-:W-:-:S02]  /*a530*/  LOP3.LUT R26, R26, 0x40004, R23, 0xf8, !PT ;  /* 0x000400041a1a7812 */ /* 0x000fc400078ef817 */
[----:B------:R-:W-:Y:S02]  /*a540*/  SHF.R.U32.HI R19, RZ, 0xc, R19 ;  /* 0x0000000cff137819 */ /* 0x000fe40000011613 */
[----:B------:R-:W-:Y:S02]  /*a550*/  LOP3.LUT R74, R31, 0x80008, R16, 0xf8, !PT ;  /* 0x000800081f4a7812 */ /* 0x000fe400078ef810 */
[----:B------:R-:W-:Y:S02]  /*a560*/  LOP3.LUT R80, R26, 0x80008, R19, 0xf8, !PT ;  /* 0x000800081a507812 */ /* 0x000fe400078ef813 */
[C---:B------:R-:W-:Y:S02]  /*a570*/  LOP3.LUT R65, R27.reuse, 0x1f001f, RZ, 0xc0, !PT ;  /* 0x001f001f1b417812 */ /* 0x040fe400078ec0ff */
[----:B------:R-:W-:Y:S02]  /*a580*/  SHF.R.U32.HI R63, RZ, 0xa, R27 ;  /* 0x0000000aff3f7819 */ /* 0x000fe4000001161b */
[----:B------:R-:W-:-:S02]  /*a590*/  LOP3.LUT R70, R27, 0x3e003e0, RZ, 0xc0, !PT ;  /* 0x03e003e01b467812 */ /* 0x000fc400078ec0ff */
[----:B------:R-:W-:Y:S02]  /*a5a0*/  LOP3.LUT R21, R22, 0x80008, R21, 0xf8, !PT ;  /* 0x0008000816157812 */ /* 0x000fe400078ef815 */
[C---:B------:R-:W-:Y:S02]  /*a5b0*/  LOP3.LUT R24, R12.reuse, 0x1f001f, RZ, 0xc0, !PT ;  /* 0x001f001f0c187812 */ /* 0x040fe400078ec0ff */
[--C-:B------:R-:W-:Y:S02]  /*a5c0*/  SHF.R.U32.HI R25, RZ, 0xa, R12.reuse ;  /* 0x0000000aff197819 */ /* 0x100fe4000001160c */
[----:B------:R-:W-:Y:S02]  /*a5d0*/  LOP3.LUT R16, R12, 0x3e003e0, RZ, 0xc0, !PT ;  /* 0x03e003e00c107812 */ /* 0x000fe400078ec0ff */
[----:B------:R-:W-:Y:S02]  /*a5e0*/  SHF.R.U32.HI R19, RZ, 0xb, R12 ;  /* 0x0000000bff137819 */ /* 0x000fe4000001160c */
        /* <DEDUP_REMOVED lines=11> */
[--C-:B------:R-:W-:Y:S02]  /*a6a0*/  SHF.R.U32.HI R31, RZ, 0xa, R15.reuse ;  /* 0x0000000aff1f7819 */ /* 0x100fe4000001160f */
[----:B------:R-:W-:-:S02]  /*a6b0*/  SHF.R.U32.HI R15, RZ, 0xb, R15 ;  /* 0x0000000bff0f7819 */ /* 0x000fc4000001160f */
[----:B------:R-:W-:Y:S02]  /*a6c0*/  LOP3.LUT R32, R32, 0x64006400, RZ, 0xfc, !PT ;  /* 0x6400640020207812 */ /* 0x000fe400078efcff */
[----:B------:R-:W-:Y:S02]  /*a6d0*/  LOP3.LUT R21, R21, 0x100010, R22, 0xf8, !PT ;  /* 0x0010001015157812 */ /* 0x000fe400078ef816 */
[----:B------:R-:W-:Y:S01]  /*a6e0*/  LOP3.LUT R22, R74, 0x100010, R23, 0xf8, !PT ;  /* 0x001000104a167812 */ /* 0x000fe200078ef817 */
[----:B------:R-:W-:Y:S01]  /*a6f0*/  HFMA2 R85, R32, R7.H1_H1, -48, -48 ;  /* 0xd200d20020557431 */ /* 0x000fe20000060007 */
[----:B------:R-:W-:Y:S02]  /*a700*/  LOP3.LUT R84, R70, 0x64006400, RZ, 0xfc, !PT ;  /* 0x6400640046547812 */ /* 0x000fe400078efcff */
[----:B------:R-:W-:Y:S02]  /*a710*/  LOP3.LUT R23, R80, 0x100010, R15, 0xf8, !PT ;  /* 0x0010001050177812 */ /* 0x000fe400078ef80f */
[----:B------:R-:W-:-:S02]  /*a720*/  LOP3.LUT R74, R33, 0x64006400, RZ, 0xfc, !PT ;  /* 0x64006400214a7812 */ /* 0x000fc400078efcff */
        /* <DEDUP_REMOVED lines=29> */
[----:B------:R-:W-:Y:S01]  /*a900*/  HFMA2 R11, R82, R7.H1_H1, -48, -48 ;  /* 0xd200d200520b7431 */ /* 0x000fe20000060007 */
[----:B------:R-:W-:-:S02]  /*a910*/  LOP3.LUT R40, R40, 0x1f001f, RZ, 0xc0, !PT ;  /* 0x001f001f28287812 */ /* 0x000fc400078ec0ff */
[----:B------:R-:W-:Y:S01]  /*a920*/  LOP3.LUT R39, R52, 0x1f001f, RZ, 0xc0, !PT ;  /* 0x001f001f34277812 */ /* 0x000fe200078ec0ff */
[----:B------:R-:W-:Y:S01]  /*a930*/  HADD2 R66, R66, -1040, -1040 ;  /* 0xe410e41042427430 */ /* 0x000fe20000000000 */
[----:B------:R-:W-:Y:S02]  /*a940*/  LOP3.LUT R86, R78, 0x64006400, RZ, 0xfc, !PT ;  /* 0x640064004e567812 */ /* 0x000fe400078efcff */
[----:B------:R-:W-:Y:S02]  /*a950*/  LOP3.LUT R84, R17, 0x64006400, RZ, 0xfc, !PT ;  /* 0x6400640011547812 */ /* 0x000fe400078efcff */
[----:B------:R-:W-:Y:S02]  /*a960*/  LOP3.LUT R83, R42, 0x64006400, RZ, 0xfc, !PT ;  /* 0x640064002a537812 */ /* 0x000fe400078efcff */
        /* <DEDUP_REMOVED lines=20> */
[----:B------:R-:W-:Y:S01]  /*aab0*/  HADD2 R82, R47, -1040, -1040 ;  /* 0xe410e4102f527430 */ /* 0x000fe20000000000 */
[----:B------:R-:W-:Y:S01]  /*aac0*/  LOP3.LUT R20, R20, 0x100010, R19, 0xf8, !PT ;  /* 0x0010001014147812 */ /* 0x000fe200078ef813 */
        /* <DEDUP_REMOVED lines=34> */
[----:B------:R-:W-:Y:S01]  /*acf0*/  HADD2 R61, R43, -1040, -1040 ;  /* 0xe410e4102b3d7430 */ /* 0x000fe20000000000 */
        /* <DEDUP_REMOVED lines=131> */
.L_x_2806:
[----:B------:R-:W-:Y:S02]  /*b530*/  MOV R94, R92 ;  /* 0x0000005c005e7202 */ /* 0x000fe40000000f00 */
[----:B------:R-:W-:Y:S01]  /*b540*/  MOV R95, R93 ;  /* 0x0000005d005f7202 */ /* 0x000fe20000000f00 */
[----:B------:R-:W-:Y:S06]  /*b550*/  BRA.U !UP1, `(.L_x_2807) ;  /* 0x0000000909807547 */ /* 0x000fec000b800000 */
        /* <DEDUP_REMOVED lines=81> */
.L_x_2808:
        /* <DEDUP_REMOVED lines=79> */
.L_x_2807:
[----:B------:R-:W-:Y:S01]  /*bf60*/  UIADD3 UR5, UPT, UPT, UR5, 0x20, URZ ;  /* 0x0000002005057890 */ /* 0x000fe2000fffe0ff */
[----:B------:R-:W-:Y:S01]  /*bf70*/  IMAD.WIDE R92, R87, 0x4, R90 ;  /* 0x00000004575c7825 */ /* 0x000fe200078e025a */
[----:B------:R-:W-:Y:S02]  /*bf80*/  UIADD3 UR4, UPT, UPT, UR4, 0x40, URZ ;  /* 0x0000004004047890 */ /* 0x000fe4000fffe0ff */
[----:B------:R-:W-:-:S09]  /*bf90*/  UISETP.GE.AND UP0, UPT, UR5, UR6, UPT ;  /* 0x000000060500728c */ /* 0x000fd2000bf06270 */
[----:B------:R-:W-:Y:S05]  /*bfa0*/  BRA.U !UP0, `(.L_x_2809) ;  /* 0xffffffe108047547 */ /* 0x000fea000b83ffff */
[----:B------:R-:W-:-:S07]  /*bfb0*/  IMAD.WIDE R92, R87, 0x14, R94 ;  /* 0x00000014575c7825 */ /* 0x000fce00078e025e */
.L_x_2805:
[----:B------:R-:W1:Y:S01]  /*bfc0*/  LDCU UR6, c[0x0][0x3d4] ;  /* 0x00007a80ff0677ac */ /* 0x000e620008000800 */
[----:B0-----:R-:W0:Y:S01]  /*bfd0*/  S2R R18, SR_CTAID.Y ;  /* 0x0000000000127919 */ /* 0x001e220000002600 */
[----:B------:R-:W0:Y:S01]  /*bfe0*/  LDC R11, c[0x0][0x3a8] ;  /* 0x0000ea00ff0b7b82 */ /* 0x000e220000000800 */
[----:B-1----:R-:W-:-:S04]  /*bff0*/  UISETP.LT.AND UP0, UPT, UR9, UR6, UPT ;  /* 0x000000060900728c */ /* 0x002fc8000bf01270 */
[----:B------:R-:W-:-:S04]  /*c000*/  USEL UR6, UR9, UR6, UP0 ;  /* 0x0000000609067287 */ /* 0x000fc80008000000 */
[----:B------:R-:W-:Y:S01]  /*c010*/  UISETP.GT.AND UP0, UPT, UR6, UR5, UPT ;  /* 0x000000050600728c */ /* 0x000fe2000bf04270 */
[----:B0-----:R-:W-:-:S08]  /*c020*/  IMAD R18, R18, -0x3, R11 ;  /* 0xfffffffd12127824 */ /* 0x001fd000078e020b */
[----:B------:R-:W-:Y:S05]  /*c030*/  BRA.U !UP0, `(.L_x_2810) ;  /* 0x0000005108d47547 */ /* 0x000fea000b800000 */
[----:B------:R-:W-:-:S13]  /*c040*/  ISETP.EQ.OR P1, PT, R18, 0x2, P0 ;  /* 0x000000021200780c */ /* 0x000fda0000722670 */
.L_x_2823:
[----:B------:R-:W2:Y:S01]  /*c050*/  LDG.E.128.CONSTANT R12, desc[UR14][R92.64] ;  /* 0x0000000e5c0c7981 */ /* 0x000ea2000c1e9d00 */
[----:B------:R-:W-:Y:S01]  /*c060*/  MOV R11, 0x2c00 ;  /* 0x00002c00000b7802 */ /* 0x000fe20000000f00 */
[----:B------:R-:W-:Y:S01]  /*c070*/  UISETP.NE.AND UP0, UPT, UR17, URZ, UPT ;  /* 0x000000ff1100728c */ /* 0x000fe2000bf05270 */
[----:B------:R-:W-:Y:S02]  /*c080*/  ISETP.NE.AND P2, PT, R18, 0x1, PT ;  /* 0x000000011200780c */ /* 0x000fe40003f45270 */
[----:B------:R-:W-:Y:S02]  /*c090*/  PRMT R7, R7, 0x5410, R11 ;  /* 0x0000541007077816 */ /* 0x000fe4000000000b */
[C---:B--2---:R-:W-:Y:S02]  /*c0a0*/  LOP3.LUT R11, R12.reuse, 0xf000f, RZ, 0xc0, !PT ;  /* 0x000f000f0c0b7812 */ /* 0x044fe400078ec0ff */
[----:B------:R-:W-:Y:S02]  /*c0b0*/  LOP3.LUT R16, R12, 0xf000f0, RZ, 0xc0, !PT ;  /* 0x00f000f00c107812 */ /* 0x000fe400078ec0ff */
[----:B------:R-:W-:-:S02]  /*c0c0*/  LOP3.LUT R19, R13, 0xf000f0, RZ, 0xc0, !PT ;  /* 0x00f000f00d137812 */ /* 0x000fc400078ec0ff */
[----:B------:R-:W-:Y:S02]  /*c0d0*/  SHF.R.U32.HI R12, RZ, 0x8, R12 ;  /* 0x00000008ff0c7819 */ /* 0x000fe4000001160c */
[----:B------:R-:W-:Y:S02]  /*c0e0*/  SHF.R.U32.HI R20, RZ, 0x8, R13 ;  /* 0x00000008ff147819 */ /* 0x000fe4000001160d */
[----:B------:R-:W-:Y:S02]  /*c0f0*/  SHF.R.U32.HI R25, RZ, 0x8, R14 ;  /* 0x00000008ff197819 */ /* 0x000fe4000001160e */
[----:B------:R-:W-:Y:S02]  /*c100*/  SHF.R.U32.HI R29, RZ, 0x8, R15 ;  /* 0x00000008ff1d7819 */ /* 0x000fe4000001160f */
[----:B------:R-:W-:Y:S02]  /*c110*/  LOP3.LUT R17, R13, 0xf000f, RZ, 0xc0, !PT ;  /* 0x000f000f0d117812 */ /* 0x000fe400078ec0ff */
[----:B------:R-:W-:-:S02]  /*c120*/  LOP3.LUT R21, R14, 0xf000f, RZ, 0xc0, !PT ;  /* 0x000f000f0e157812 */ /* 0x000fc400078ec0ff */
[----:B------:R-:W-:Y:S02]  /*c130*/  LOP3.LUT R24, R14, 0xf000f0, RZ, 0xc0, !PT ;  /* 0x00f000f00e187812 */ /* 0x000fe400078ec0ff */
[C---:B------:R-:W-:Y:S02]  /*c140*/  LOP3.LUT R26, R15.reuse, 0xf000f, RZ, 0xc0, !PT ;  /* 0x000f000f0f1a7812 */ /* 0x040fe400078ec0ff */
[----:B------:R-:W-:Y:S02]  /*c150*/  LOP3.LUT R27, R15, 0xf000f0, RZ, 0xc0, !PT ;  /* 0x00f000f00f1b7812 */ /* 0x000fe400078ec0ff */
[----:B-----5:R-:W-:Y:S02]  /*c160*/  LOP3.LUT R22, R19, 0x64006400, RZ, 0xfc, !PT ;  /* 0x6400640013167812 */ /* 0x020fe400078efcff */
[----:B------:R-:W-:Y:S02]  /*c170*/  LOP3.LUT R13, R12, 0xf000f, RZ, 0xc0, !PT ;  /* 0x000f000f0c0d7812 */ /* 0x000fe400078ec0ff */
        /* <DEDUP_REMOVED lines=30> */
[----:B------:R-:W-:-:S02]  /*c360*/  HFMA2 R19, R16, R7.H1_H1, -72, -72 ;  /* 0xd480d48010137431 */ /* 0x000fc40000060007 */
[-C--:B------:R-:W-:Y:S02]  /*c370*/  HFMA2 R28, R12, R7.reuse.H1_H1, -72, -72 ;  /* 0xd480d4800c1c7431 */ /* 0x080fe40000060007 */
[----:B------:R-:W-:Y:S02]  /*c380*/  HADD2 R29, R14, -1032, -1032 ;  /* 0xe408e4080e1d7430 */ /* 0x000fe40000000000 */
[-C--:B------:R-:W-:Y:S02]  /*c390*/  HFMA2 R30, R30, R7.reuse.H1_H1, -72, -72 ;  /* 0xd480d4801e1e7431 */ /* 0x080fe40000060007 */
[----:B------:R-:W-:Y:S02]  /*c3a0*/  HADD2 R31, R15, -1032, -1032 ;  /* 0xe408e4080f1f7430 */ /* 0x000fe40000000000 */
[----:B------:R-:W-:Y:S02]  /*c3b0*/  HFMA2 R32, R32, R7.H1_H1, -72, -72 ;  /* 0xd480d48020207431 */ /* 0x000fe40000060007 */
[----:B------:R-:W-:-:S02]  /*c3c0*/  HADD2 R33, R33, -1032, -1032 ;  /* 0xe408e40821217430 */ /* 0x000fc40000000000 */
[----:B------:R-:W-:Y:S01]  /*c3d0*/  HFMA2 R34, R34, R7.H1_H1, -72, -72 ;  /* 0xd480d48022227431 */ /* 0x000fe20000060007 */
[----:B------:R-:W-:Y:S06]  /*c3e0*/  BRA.U !UP0, `(.L_x_2811) ;  /* 0x0000000508687547 */ /* 0x000fec000b800000 */
        /* <DEDUP_REMOVED lines=90> */
.L_x_2811:
        /* <DEDUP_REMOVED lines=96> */
.L_x_2813:
        /* <DEDUP_REMOVED lines=19> */
[----:B------:R-:W-:Y:S01]  /*d0c0*/  FFMA.FTZ R12, R41, R35, R12 ;  /* 0x00000023290c7223 */ /* 0x000fe2000001000c */
[----:B------:R-:W-:Y:S02]  /*d0d0*/  HADD2.F32 R11, -RZ, R19.H0_H0 ;  /* 0x20000013ff0b7230 */ /* 0x000fe40000004100 */
[----:B------:R-:W-:Y:S01]  /*d0e0*/  FFMA.FTZ R40, R13, R15, RZ ;  /* 0x0000000f0d287223 */ /* 0x000fe200000100ff */
[----:B------:R-:W-:Y:S02]  /*d0f0*/  HADD2.F32 R13, -RZ, R22.H0_H0 ;  /* 0x20000016ff0d7230 */ /* 0x000fe40000004100 */
[----:B------:R-:W-:Y:S01]  /*d100*/  FFMA.FTZ R14, R25, R35, R14 ;  /* 0x00000023190e7223 */ /* 0x000fe2000001000e */
[----:B------:R-:W-:-:S02]  /*d110*/  HADD2.F32 R15, -RZ, R24.H0_H0 ;  /* 0x20000018ff0f7230 */ /* 0x000fc40000004100 */
[----:B------:R-:W-:Y:S01]  /*d120*/  FFMA.FTZ R40, R23, R35, R40 ;  /* 0x0000002317287223 */ /* 0x000fe20000010028 */
[-C--:B------:R-:W-:Y:S01]  /*d130*/  FFMA.FTZ R11, R11, R39.reuse, R20 ;  /* 0x000000270b0b7223 */ /* 0x080fe20000010014 */
[-C--:B------:R-:W-:Y:S01]  /*d140*/  FFMA.FTZ R13, R13, R39.reuse, R12 ;  /* 0x000000270d0d7223 */ /* 0x080fe2000001000c */
[----:B------:R-:W-:Y:S02]  /*d150*/  HADD2.F32 R12, -RZ, R19.H1_H1 ;  /* 0x30000013ff0c7230 */ /* 0x000fe40000004100 */
[----:B------:R-:W-:Y:S01]  /*d160*/  FFMA.FTZ R15, R15, R39, R40 ;  /* 0x000000270f0f7223 */ /* 0x000fe20000010028 */
[----:B------:R-:W-:Y:S02]  /*d170*/  HADD2.F32 R24, -RZ, R24.H1_H1 ;  /* 0x30000018ff187230 */ /* 0x000fe40000004100 */
        /* <DEDUP_REMOVED lines=60> */
.L_x_2812:
[----:B------:R-:W0:Y:S02]  /*d540*/  LDC R87, c[0x0][0x3ac] ;  /* 0x0000eb00ff577b82 */ /* 0x000e240000000800 */
[----:B0-----:R-:W-:-:S05]  /*d550*/  IMAD.WIDE R20, R87, 0x4, R92 ;  /* 0x0000000457147825 */ /* 0x001fca00078e025c */
[----:B------:R-:W2:Y:S02]  /*d560*/  LDG.E.128.CONSTANT R12, desc[UR14][R20.64] ;  /* 0x0000000e140c7981 */ /* 0x000ea4000c1e9d00 */
[----:B--2---:R-:W-:Y:S02]  /*d570*/  LOP3.LUT R19, R12, 0xf000f0, RZ, 0xc0, !PT ;  /* 0x00f000f00c137812 */ /* 0x004fe400078ec0ff */
[----:B------:R-:W-:Y:S02]  /*d580*/  SHF.R.U32.HI R22, RZ, 0x8, R12 ;  /* 0x00000008ff167819 */ /* 0x000fe4000001160c */
[----:B------:R-:W-:Y:S02]  /*d590*/  SHF.R.U32.HI R25, RZ, 0x8, R13 ;  /* 0x00000008ff197819 */ /* 0x000fe4000001160d */
[----:B------:R-:W-:Y:S02]  /*d5a0*/  SHF.R.U32.HI R29, RZ, 0x8, R14 ;  /* 0x00000008ff1d7819 */ /* 0x000fe4000001160e */
[----:B------:R-:W-:-:S02]  /*d5b0*/  SHF.R.U32.HI R33, RZ, 0x8, R15 ;  /* 0x00000008ff217819 */ /* 0x000fc4000001160f */
[----:B------:R-:W-:Y:S02]  /*d5c0*/  LOP3.LUT R11, R12, 0xf000f, RZ, 0xc0, !PT ;  /* 0x000f000f0c0b7812 */ /* 0x000fe400078ec0ff */
        /* <DEDUP_REMOVED lines=38> */
[-C--:B------:R-:W-:Y:S02]  /*d830*/  HFMA2 R19, R12, R7.reuse.H1_H1, -72, -72 ;  /* 0xd480d4800c137431 */ /* 0x080fe40000060007 */
[-C--:B------:R-:W-:Y:S02]  /*d840*/  HFMA2 R32, R22, R7.reuse.H1_H1, -72, -72 ;  /* 0xd480d48016207431 */ /* 0x080fe40000060007 */
[----:B------:R-:W-:Y:S02]  /*d850*/  HADD2 R33, R14, -1032, -1032 ;  /* 0xe408e4080e217430 */ /* 0x000fe40000000000 */
[----:B------:R-:W-:-:S02]  /*d860*/  HFMA2 R34, R34, R7.H1_H1, -72, -72 ;  /* 0xd480d48022227431 */ /* 0x000fc40000060007 */
[----:B------:R-:W-:Y:S02]  /*d870*/  HADD2 R35, R15, -1032, -1032 ;  /* 0xe408e4080f237430 */ /* 0x000fe40000000000 */
[-C--:B------:R-:W-:Y:S02]  /*d880*/  HFMA2 R36, R36, R7.reuse.H1_H1, -72, -72 ;  /* 0xd480d48024247431 */ /* 0x080fe40000060007 */
[----:B------:R-:W-:Y:S02]  /*d890*/  HADD2 R37, R37, -1032, -1032 ;  /* 0xe408e40825257430 */ /* 0x000fe40000000000 */
[----:B------:R-:W-:Y:S01]  /*d8a0*/  HFMA2 R38, R38, R7.H1_H1, -72, -72 ;  /* 0xd480d48026267431 */ /* 0x000fe20000060007 */
[----:B------:R-:W-:Y:S06]  /*d8b0*/  BRA.U !UP0, `(.L_x_2814) ;  /* 0x0000000508687547 */ /* 0x000fec000b800000 */
        /* <DEDUP_REMOVED lines=90> */
.L_x_2814:
        /* <DEDUP_REMOVED lines=94> */
.L_x_2816:
        /* <DEDUP_REMOVED lines=60> */
[--C-:B------:R-:W-:Y:S02]  /*e800*/  HADD2.F32 R24, -RZ, R36.reuse.H0_H0 ;  /* 0x20000024ff187230 */ /* 0x100fe40000004100 */
[-C--:B------:R-:W-:Y:S01]  /*e810*/  FFMA.FTZ R12, R12, R14.reuse, R11 ;  /* 0x0000000e0c0c7223 */ /* 0x080fe2000001000b */
        /* <DEDUP_REMOVED lines=29> */
.L_x_2815:
[----:B------:R-:W-:-:S05]  /*e9f0*/  IMAD.WIDE R20, R87, 0x4, R20 ;  /* 0x0000000457147825 */ /* 0x000fca00078e0214 */
        /* <DEDUP_REMOVED lines=144> */
.L_x_2817:
        /* <DEDUP_REMOVED lines=94> */
.L_x_2819:
        /* <DEDUP_REMOVED lines=91> */
.L_x_2818:
[----:B------:R-:W-:-:S05]  /*fe90*/  IMAD.WIDE R20, R87, 0x4, R20 ;  /* 0x0000000457147825 */ /* 0x000fca00078e0214 */
[----:B------:R-:W2:Y:S02]  /*fea0*/  LDG.E.128.CONSTANT R12, desc[UR14][R20.64] ;  /* 0x0000000e140c7981 */ /* 0x000ea4000c1e9d00 */
[C---:B--2---:R-:W-:Y:S02]  /*feb0*/  LOP3.LUT R19, R12.reuse, 0xf000f0, RZ, 0xc0, !PT ;  /* 0x00f000f00c137812 */ /* 0x044fe400078ec0ff */
[----:B------:R-:W-:Y:S02]  /*fec0*/  SHF.R.U32.HI R33, RZ, 0x8, R14 ;  /* 0x00000008ff217819 */ /* 0x000fe4000001160e */
[----:B------:R-:W-:Y:S02]  /*fed0*/  SHF.R.U32.HI R35, RZ, 0x8, R15 ;  /* 0x00000008ff237819 */ /* 0x000fe4000001160f */
[----:B------:R-:W-:Y:S02]  /*fee0*/  LOP3.LUT R11, R12, 0xf000f, RZ, 0xc0, !PT ;  /* 0x000f000f0c0b7812 */ /* 0x000fe400078ec0ff */
[----:B------:R-:W-:-:S02]  /*fef0*/  SHF.R.U32.HI R22, RZ, 0x8, R12 ;  /* 0x00000008ff167819 */ /* 0x000fc4000001160c */
[C---:B------:R-:W-:Y:S02]  /*ff00*/  LOP3.LUT R23, R13.reuse, 0xf000f, RZ, 0xc0, !PT ;  /* 0x000f000f0d177812 */ /* 0x040fe400078ec0ff */
[----:B------:R-:W-:Y:S02]  /*ff10*/  LOP3.LUT R24, R13, 0xf000f0, RZ, 0xc0, !PT ;  /* 0x00f000f00d187812 */ /* 0x000fe400078ec0ff */
        /* <DEDUP_REMOVED lines=45> */
[----:B------:R-:W-:Y:S06]  /*101f0*/  BRA.U !UP0, `(.L_x_2820) ;  /* 0x0000000508687547 */ /* 0x000fec000b800000 */
        /* <DEDUP_REMOVED lines=90> */
.L_x_2820:
        /* <DEDUP_REMOVED lines=94> */
.L_x_2822:
        /* <DEDUP_REMOVED lines=91> */
.L_x_2821:
[----:B------:R-:W-:Y:S01]  /*11330*/  UIADD3 UR5, UPT, UPT, UR5, 0x20, URZ ;  /* 0x0000002005057890 */ /* 0x000fe2000fffe0ff */
[----:B------:R-:W-:Y:S01]  /*11340*/  IMAD.WIDE R92, R87, 0x4, R20 ;  /* 0x00000004575c7825 */ /* 0x000fe200078e0214 */
[----:B------:R-:W-:Y:S02]  /*11350*/  UIADD3 UR4, UPT, UPT, UR4, 0x40, URZ ;  /* 0x0000004004047890 */ /* 0x000fe4000fffe0ff */
[----:B------:R-:W-:-:S09]  /*11360*/  UISETP.GE.AND UP0, UPT, UR5, UR6, UPT ;  /* 0x000000060500728c */ /* 0x000fd2000bf06270 */
[----:B------:R-:W-:Y:S05]  /*11370*/  BRA.U !UP0, `(.L_x_2823) ;  /* 0xffffffad08347547 */ /* 0x000fea000b83ffff */
[----:B------:R-:W-:-:S07]  /*11380*/  IMAD.WIDE R92, R87, 0x10, R16 ;  /* 0x00000010575c7825 */ /* 0x000fce00078e0210 */
.L_x_2810:
[----:B------:R-:W0:Y:S02]  /*11390*/  LDCU UR6, c[0x0][0x3d8] ;  /* 0x00007b00ff0677ac */ /* 0x000e240008000800 */
[----:B0-----:R-:W-:-:S04]  /*113a0*/  UISETP.LT.AND UP0, UPT, UR9, UR6, UPT ;  /* 0x000000060900728c */ /* 0x001fc8000bf01270 */
[----:B------:R-:W-:-:S04]  /*113b0*/  USEL UR6, UR9, UR6, UP0 ;  /* 0x0000000609067287 */ /* 0x000fc80008000000 */
[----:B------:R-:W-:-:S09]  /*113c0*/  UISETP.GT.AND UP0, UPT, UR6, UR5, UPT ;  /* 0x000000050600728c */ /* 0x000fd2000bf04270 */
[----:B------:R-:W-:Y:S05]  /*113d0*/  BRA.U !UP0, `(.L_x_2824) ;  /* 0x0000001d08a07547 */ /* 0x000fea000b800000 */
[----:B------:R-:W-:Y:S01]  /*113e0*/  ISETP.EQ.OR P1, PT, R18, 0x2, P0 ;  /* 0x000000021200780c */ /* 0x000fe20000722670 */
[----:B------:R-:W0:Y:S01]  /*113f0*/  LDCU UR8, c[0x0][0x3a8] ;  /* 0x00007500ff0877ac */ /* 0x000e220008000800 */
[----:B------:R-:W-:Y:S02]  /*11400*/  MOV R94, R92 ;  /* 0x0000005c005e7202 */ /* 0x000fe40000000f00 */
[----:B------:R-:W-:-:S09]  /*11410*/  MOV R95, R93 ;  /* 0x0000005d005f7202 */ /* 0x000fd20000000f00 */
.L_x_2828:
[----:B------:R-:W1:Y:S01]  /*11420*/  LDC R87, c[0x0][0x3ac] ;  /* 0x0000eb00ff577b82 */ /* 0x000e620000000800 */
[----:B-----5:R-:W2:Y:S01]  /*11430*/  LDG.E.128.CONSTANT R20, desc[UR14][R94.64] ;  /* 0x0000000e5e147981 */ /* 0x020ea2000c1e9d00 */
[----:B-1----:R-:W-:-:S05]  /*11440*/  IMAD.WIDE R24, R87, 0x4, R94 ;  /* 0x0000000457187825 */ /* 0x002fca00078e025e */
[----:B------:R1:W3:Y:S01]  /*11450*/  LDG.E.128.CONSTANT R16, desc[UR14][R24.64] ;  /* 0x0000000e18107981 */ /* 0x0002e2000c1e9d00 */
[----:B------:R-:W-:-:S05]  /*11460*/  IMAD.WIDE R90, R87, 0x4, R24 ;  /* 0x00000004575a7825 */ /* 0x000fca00078e0218 */
[----:B------:R-:W4:Y:S01]  /*11470*/  LDG.E.128.CONSTANT R12, desc[UR14][R90.64] ;  /* 0x0000000e5a0c7981 */ /* 0x000f22000c1e9d00 */
[----:B------:R-:W-:Y:S01]  /*11480*/  HFMA2 R34, -RZ, RZ, 0, 0.125 ;  /* 0x00003000ff227431 */ /* 0x000fe200000001ff */
[----:B------:R-:W-:Y:S01]  /*11490*/  MOV R42, 0x2400 ;  /* 0x00002400002a7802 */ /* 0x000fe20000000f00 */
[----:B------:R-:W0:Y:S01]  /*114a0*/  S2UR UR7, SR_CTAID.Y ;  /* 0x00000000000779c3 */ /* 0x000e220000002600 */
[----:B------:R-:W-:Y:S02]  /*114b0*/  UISETP.NE.AND UP0, UPT, UR17, URZ, UPT ;  /* 0x000000ff1100728c */ /* 0x000fe4000bf05270 */
[----:B0-----:R-:W-:-:S04]  /*114c0*/  UIMAD UR7, UR7, -0x3, UR8 ;  /* 0xfffffffd070778a4 */ /* 0x001fc8000f8e0208 */
[----:B------:R-:W-:Y:S01]  /*114d0*/  UISETP.NE.AND UP1, UPT, UR7, 0x1, UPT ;  /* 0x000000010700788c */ /* 0x000fe2000bf25270 */
[C---:B--2---:R-:W-:Y:S02]  /*114e0*/  LOP3.LUT R44, R20.reuse, 0x70007, RZ, 0xc0, !PT ;  /* 0x00070007142c7812 */ /* 0x044fe400078ec0ff */
[----:B------:R-:W-:Y:S02]  /*114f0*/  LOP3.LUT R32, R20, 0x380038, RZ, 0xc0, !PT ;  /* 0x0038003814207812 */ /* 0x000fe400078ec0ff */
[----:B------:R-:W-:Y:S02]  /*11500*/  SHF.R.U32.HI R43, RZ, 0x6, R20 ;  /* 0x00000006ff2b7819 */ /* 0x000fe40000011614 */
[C---:B------:R-:W-:Y:S02]  /*11510*/  LOP3.LUT R54, R21.reuse, 0x70007, RZ, 0xc0, !PT ;  /* 0x0007000715367812 */ /* 0x040fe400078ec0ff */
[----:B------:R-:W-:Y:S02]  /*11520*/  LOP3.LUT R33, R21, 0x380038, RZ, 0xc0, !PT ;  /* 0x0038003815217812 */ /* 0x000fe400078ec0ff */
[----:B------:R-:W-:-:S02]  /*11530*/  SHF.R.U32.HI R53, RZ, 0x6, R21 ;  /* 0x00000006ff357819 */ /* 0x000fc40000011615 */
[----:B-1----:R-:W-:Y:S02]  /*11540*/  SHF.R.U32.HI R24, RZ, 0xf, R21 ;  /* 0x0000000fff187819 */ /* 0x002fe40000011615 */
[C---:B------:R-:W-:Y:S02]  /*11550*/  LOP3.LUT R56, R22.reuse, 0x70007, RZ, 0xc0, !PT ;  /* 0x0007000716387812 */ /* 0x040fe400078ec0ff */
[----:B------:R-:W-:Y:S02]  /*11560*/  LOP3.LUT R35, R22, 0x380038, RZ, 0xc0, !PT ;  /* 0x0038003816237812 */ /* 0x000fe400078ec0ff */
[----:B------:R-:W-:Y:S02]  /*11570*/  SHF.R.U32.HI R55, RZ, 0x6, R22 ;  /* 0x00000006ff377819 */ /* 0x000fe40000011616 */
[----:B------:R-:W-:Y:S02]  /*11580*/  SHF.R.U32.HI R20, RZ, 0xf, R20 ;  /* 0x0000000fff147819 */ /* 0x000fe40000011614 */
[----:B------:R-:W-:-:S02]  /*11590*/  SHF.R.U32.HI R22, RZ, 0xf, R22 ;  /* 0x0000000fff167819 */ /* 0x000fc40000011616 */
[C---:B------:R-:W-:Y:S02]  /*115a0*/  LOP3.LUT R61, R23.reuse, 0x70007, RZ, 0xc0, !PT ;  /* 0x00070007173d7812 */ /* 0x040fe400078ec0ff */
[----:B------:R-:W-:Y:S02]  /*115b0*/  LOP3.LUT R38, R23, 0x380038, RZ, 0xc0, !PT ;  /* 0x0038003817267812 */ /* 0x000fe400078ec0ff */
[--C-:B------:R-:W-:Y:S02]  /*115c0*/  SHF.R.U32.HI R57, RZ, 0x6, R23.reuse ;  /* 0x00000006ff397819 */ /* 0x100fe40000011617 */
[----:B------:R-:W-:Y:S02]  /*115d0*/  SHF.R.U32.HI R25, RZ, 0xf, R23 ;  /* 0x0000000fff197819 */ /* 0x000fe40000011617 */
[C---:B---3--:R-:W-:Y:S02]  /*115e0*/  LOP3.LUT R45, R16.reuse, 0x70007, RZ, 0xc0, !PT ;  /* 0x00070007102d7812 */ /* 0x048fe400078ec0ff */
[----:B------:R-:W-:-:S02]  /*115f0*/  LOP3.LUT R11, R16, 0x380038, RZ, 0xc0, !PT ;  /* 0x00380038100b7812 */ /* 0x000fc400078ec0ff */
[--C-:B------:R-:W-:Y:S02]  /*11600*/  SHF.R.U32.HI R46, RZ, 0x6, R16.reuse ;  /* 0x00000006ff2e7819 */ /* 0x100fe40000011610 */
[----:B------:R-:W-:Y:S02]  /*11610*/  SHF.R.U32.HI R21, RZ, 0xe, R16 ;  /* 0x0000000eff157819 */ /* 0x000fe40000011610 */
        /* <DEDUP_REMOVED lines=16> */
[----:B------:R-:W-:Y:S02]  /*11720*/  LOP3.LUT R22, R20, 0x20002, R21, 0xf8, !PT ;  /* 0x0002000214167812 */ /* 0x000fe400078ef815 */
[----:B------:R-:W-:Y:S02]  /*11730*/  LOP3.LUT R37, R19, 0x20002, R26, 0xf8, !PT ;  /* 0x0002000213257812 */ /* 0x000fe400078ef81a */
[----:B------:R-:W-:Y:S02]  /*11740*/  LOP3.LUT R40, R25, 0x20002, R28, 0xf8, !PT ;  /* 0x0002000219287812 */ /* 0x000fe400078ef81c */
[----:B------:R-:W-:Y:S02]  /*11750*/  LOP3.LUT R24, R24, 0x20002, R23, 0xf8, !PT ;  /* 0x0002000218187812 */ /* 0x000fe400078ef817 */
[C---:B----4-:R-:W-:Y:S02]  /*11760*/  LOP3.LUT R28, R12.reuse, 0x70007, RZ, 0xc0, !PT ;  /* 0x000700070c1c7812 */ /* 0x050fe400078ec0ff */
        /* <DEDUP_REMOVED lines=15> */
[----:B------:R-:W-:Y:S02]  /*11860*/  LOP3.LUT R21, R22, 0x40004, R21, 0xf8, !PT ;  /* 0x0004000416157812 */ /* 0x000fe400078ef815 */
[----:B------:R-:W-:Y:S02]  /*11870*/  LOP3.LUT R22, R24, 0x40004, R23, 0xf8, !PT ;  /* 0x0004000418167812 */ /* 0x000fe400078ef817 */
[----:B------:R-:W-:Y:S02]  /*11880*/  LOP3.LUT R24, R40, 0x40004, R15, 0xf8, !PT ;  /* 0x0004000428187812 */ /* 0x000fe400078ef80f */
[----:B------:R-:W-:-:S02]  /*11890*/  LOP3.LUT R33, R33, 0x64006400, RZ, 0xfc, !PT ;  /* 0x6400640021217812 */ /* 0x000fc400078efcff */
[----:B------:R-:W-:Y:S02]  /*118a0*/  LOP3.LUT R15, R43, 0x380038, RZ, 0xc0, !PT ;  /* 0x003800382b0f7812 */ /* 0x000fe400078ec0ff */
[----:B------:R-:W-:Y:S01]  /*118b0*/  LOP3.LUT R23, R37, 0x40004, R36, 0xf8, !PT ;  /* 0x0004000425177812 */ /* 0x000fe200078ef824 */
        /* <DEDUP_REMOVED lines=62> */
[----:B------:R-:W-:Y:S01]  /*11ca0*/  HFMA2 R68, R37, R42.H0_H0, -20, -20 ;  /* 0xcd00cd0025447431 */ /* 0x000fe2000004002a */
[----:B------:R-:W-:Y:S01]  /*11cb0*/  LOP3.LUT R41, R40, 0x64006400, RZ, 0xfc, !PT ;  /* 0x6400640028297812 */ /* 0x000fe200078efcff */
[-C--:B------:R-:W-:Y:S01]  /*11cc0*/  HFMA2 R14, R67, R34.reuse.H0_H0, -132, -132 ;  /* 0xd820d820430e7431 */ /* 0x080fe20000040022 */
[----:B------:R-:W-:Y:S01]  /*11cd0*/  LOP3.LUT R38, R47, 0x1c001c0, RZ, 0xc0, !PT ;  /* 0x01c001c02f267812 */ /* 0x000fe200078ec0ff */
[----:B------:R-:W-:Y:S01]  /*11ce0*/  HFMA2 R33, R63, R34.H0_H0, -132, -132 ;  /* 0xd820d8203f217431 */ /* 0x000fe20000040022 */
        /* <DEDUP_REMOVED lines=174> */
.L_x_2825:
        /* <DEDUP_REMOVED lines=84> */
.L_x_2827:
        /* <DEDUP_REMOVED lines=79> */
.L_x_2826:
[----:B------:R-:W-:Y:S01]  /*13200*/  UIADD3 UR5, UPT, UPT, UR5, 0x20, URZ ;  /* 0x0000002005057890 */ /* 0x000fe2000fffe0ff */
[----:B------:R-:W-:Y:S01]  /*13210*/  IMAD.WIDE R94, R87, 0x4, R90 ;  /* 0x00000004575e7825 */ /* 0x000fe200078e025a */
[----:B------:R-:W-:Y:S02]  /*13220*/  UIADD3 UR4, UPT, UPT, UR4, 0x40, URZ ;  /* 0x0000004004047890 */ /* 0x000fe4000fffe0ff */
[----:B------:R-:W-:-:S09]  /*13230*/  UISETP.GE.AND UP0, UPT, UR5, UR6, UPT ;  /* 0x000000060500728c */ /* 0x000fd2000bf06270 */
[----:B------:R-:W-:Y:S05]  /*13240*/  BRA.U !UP0, `(.L_x_2828) ;  /* 0xffffffe108747547 */ /* 0x000fea000b83ffff */
[----:B------:R-:W-:-:S07]  /*13250*/  IMAD.WIDE R92, R87, 0xc, R92 ;  /* 0x0000000c575c7825 */ /* 0x000fce00078e025c */
.L_x_2824:
[----:B------:R-:W0:Y:S02]  /*13260*/  LDCU UR6, c[0x0][0x3dc] ;  /* 0x00007b80ff0677ac */ /* 0x000e240008000800 */
[----:B0-----:R-:W-:-:S04]  /*13270*/  UISETP.LT.AND UP0, UPT, UR9, UR6, UPT ;  /* 0x000000060900728c */ /* 0x001fc8000bf01270 */
[----:B------:R-:W-:-:S04]  /*13280*/  USEL UR9, UR9, UR6, UP0 ;  /* 0x0000000609097287 */ /* 0x000fc80008000000 */
[----:B------:R-:W-:-:S09]  /*13290*/  UISETP.GT.AND UP0, UPT, UR9, UR5, UPT ;  /* 0x000000050900728c */ /* 0x000fd2000bf04270 */
[----:B------:R-:W-:Y:S05]  /*132a0*/  BRA.U !UP0, `(.L_x_2829) ;  /* 0x0000001108107547 */ /* 0x000fea000b800000 */
[----:B------:R-:W0:Y:S01]  /*132b0*/  S2R R11, SR_CTAID.Y ;  /* 0x00000000000b7919 */ /* 0x000e220000002600 */
[----:B------:R-:W0:Y:S01]  /*132c0*/  LDC R12, c[0x0][0x3a8] ;  /* 0x0000ea00ff0c7b82 */ /* 0x000e220000000800 */
[----:B------:R-:W-:Y:S01]  /*132d0*/  UIADD3 UR4, UPT, UPT, UR4, 0x50, URZ ;  /* 0x0000005004047890 */ /* 0x000fe2000fffe0ff */
[----:B0-----:R-:W-:-:S05]  /*132e0*/  IMAD R12, R11, -0x3, R12 ;  /* 0xfffffffd0b0c7824 */ /* 0x001fca00078e020c */
[----:B------:R-:W-:-:S13]  /*132f0*/  ISETP.EQ.OR P0, PT, R12, 0x2, P0 ;  /* 0x000000020c00780c */ /* 0x000fda0000702670 */
.L_x_2833:
[----:B------:R-:W2:Y:S01]  /*13300*/  LDG.E.128.CONSTANT R12, desc[UR14][R92.64] ;  /* 0x0000000e5c0c7981 */ /* 0x000ea2000c1e9d00 */
[----:B------:R-:W0:Y:S01]  /*13310*/  LDC R24, c[0x0][0x3a8] ;  /* 0x0000ea00ff187b82 */ /* 0x000e220000000800 */
[----:B------:R-:W-:Y:S01]  /*13320*/  MOV R16, 0x3400 ;  /* 0x0000340000107802 */ /* 0x000fe20000000f00 */
[----:B------:R-:W-:Y:S01]  /*13330*/  HFMA2 R35, -RZ, RZ, 0, 0.0625 ;  /* 0x00002c00ff237431 */ /* 0x000fe200000001ff */
[----:B------:R-:W-:Y:S01]  /*13340*/  MOV R17, 0x2400 ;  /* 0x0000240000117802 */ /* 0x000fe20000000f00 */
[----:B------:R-:W-:Y:S01]  /*13350*/  UISETP.NE.AND UP0, UPT, UR17, URZ, UPT ;  /* 0x000000ff1100728c */ /* 0x000fe2000bf05270 */
[----:B------:R-:W-:Y:S02]  /*13360*/  PRMT R8, R8, 0x5410, R16 ;  /* 0x0000541008087816 */ /* 0x000fe40000000010 */
[----:B------:R-:W-:Y:S01]  /*13370*/  PRMT R7, R7, 0x5410, R17 ;  /* 0x0000541007077816 */ /* 0x000fe20000000011 */
[----:B0-----:R-:W-:-:S05]  /*13380*/  IMAD R23, R11, -0x3, R24 ;  /* 0xfffffffd0b177824 */ /* 0x001fca00078e0218 */
[----:B------:R-:W-:Y:S02]  /*13390*/  ISETP.NE.AND P1, PT, R23, 0x1, PT ;  /* 0x000000011700780c */ /* 0x000fe40003f25270 */
[C---:B--2---:R-:W-:Y:S02]  /*133a0*/  LOP3.LUT R16, R14.reuse, 0x30003, RZ, 0xc0, !PT ;  /* 0x000300030e107812 */ /* 0x044fe400078ec0ff */
[C---:B-----5:R-:W-:Y:S02]  /*133b0*/  LOP3.LUT R22, R14.reuse, 0xc000c, RZ, 0xc0, !PT ;  /* 0x000c000c0e167812 */ /* 0x060fe400078ec0ff */
[C---:B------:R-:W-:Y:S02]  /*133c0*/  LOP3.LUT R31, R14.reuse, 0x300030, RZ, 0xc0, !PT ;  /* 0x003000300e1f7812 */ /* 0x040fe400078ec0ff */
[----:B------:R-:W-:Y:S02]  /*133d0*/  LOP3.LUT R39, R14, 0xc000c0, RZ, 0xc0, !PT ;  /* 0x00c000c00e277812 */ /* 0x000fe400078ec0ff */
[----:B------:R-:W-:-:S02]  /*133e0*/  SHF.R.U32.HI R14, RZ, 0x8, R14 ;  /* 0x00000008ff0e7819 */ /* 0x000fc4000001160e */
[C---:B------:R-:W-:Y:S02]  /*133f0*/  LOP3.LUT R17, R15.reuse, 0x30003, RZ, 0xc0, !PT ;  /* 0x000300030f117812 */ /* 0x040fe400078ec0ff */
        /* <DEDUP_REMOVED lines=8> */
[C---:B------:R-:W-:Y:S02]  /*13480*/  LOP3.LUT R18, R12.reuse, 0x30003, RZ, 0xc0, !PT ;  /* 0x000300030c127812 */ /* 0x040fe400078ec0ff */
[C---:B------:R-:W-:Y:S02]  /*13490*/  LOP3.LUT R20, R12.reuse, 0xc000c, RZ, 0xc0, !PT ;  /* 0x000c000c0c147812 */ /* 0x040fe400078ec0ff */
[----:B------:R-:W-:-:S02]  /*134a0*/  LOP3.LUT R28, R12, 0x300030, RZ, 0xc0, !PT ;  /* 0x003000300c1c7812 */ /* 0x000fc400078ec0ff */
[----:B------:R-:W-:Y:S02]  /*134b0*/  LOP3.LUT R36, R12, 0xc000c0, RZ, 0xc0, !PT ;  /* 0x00c000c00c247812 */ /* 0x000fe400078ec0ff */
[----:B------:R-:W-:Y:S02]  /*134c0*/  SHF.R.U32.HI R13, RZ, 0x8, R13 ;  /* 0x00000008ff0d7819 */ /* 0x000fe4000001160d */
[----:B------:R-:W-:Y:S02]  /*134d0*/  SHF.R.U32.HI R12, RZ, 0x8, R12 ;  /* 0x00000008ff0c7819 */ /* 0x000fe4000001160c */
[----:B------:R-:W-:Y:S02]  /*134e0*/  LOP3.LUT R27, R14, 0xc000c, RZ, 0xc0, !PT ;  /* 0x000c000c0e1b7812 */ /* 0x000fe400078ec0ff */
[----:B------:R-:W-:Y:S02]  /*134f0*/  LOP3.LUT R33, R15, 0xc000c, RZ, 0xc0, !PT ;  /* 0x000c000c0f217812 */ /* 0x000fe400078ec0ff */
[----:B------:R-:W-:-:S02]  /*13500*/  LOP3.LUT R26, R22, 0x64006400, RZ, 0xfc, !PT ;  /* 0x64006400161a7812 */ /* 0x000fc400078efcff */
[----:B------:R-:W-:Y:S02]  /*13510*/  LOP3.LUT R23, R21, 0x64006400, RZ, 0xfc, !PT ;  /* 0x6400640015177812 */ /* 0x000fe400078efcff */
[----:B------:R-:W-:Y:S02]  /*13520*/  LOP3.LUT R22, R13, 0xc000c, RZ, 0xc0, !PT ;  /* 0x000c000c0d167812 */ /* 0x000fe400078ec0ff */
[----:B------:R-:W-:Y:S01]  /*13530*/  LOP3.LUT R30, R24, 0x64006400, RZ, 0xfc, !PT ;  /* 0x64006400181e7812 */ /* 0x000fe200078efcff */
[----:B------:R-:W-:Y:S01]  /*13540*/  HFMA2 R23, R23, R8.H1_H1, -258, -258 ;  /* 0xdc08dc0817177431 */ /* 0x000fe20000060008 */
        /* <DEDUP_REMOVED lines=73> */
[----:B------:R-:W-:Y:S06]  /*139e0*/  BRA.U !UP0, `(.L_x_2830) ;  /* 0x0000000108b07547 */ /* 0x000fec000b800000 */
        /* <DEDUP_REMOVED lines=44> */
.L_x_2830:
[----:B------:R-:W-:Y:S05]  /*13cb0*/  @!P1 BRA `(.L_x_2831) ;  /* 0x0000000400749947 */ /* 0x000fea0003800000 */
[----:B------:R-:W-:-:S04]  /*13cc0*/  PRMT R12, R88, 0x9910, RZ ;  /* 0x00009910580c7816 */ /* 0x000fc800000000ff */
[----:B------:R-:W-:-:S13]  /*13cd0*/  ISETP.NE.AND P1, PT, R12, RZ, PT ;  /* 0x000000ff0c00720c */ /* 0x000fda0003f25270 */
[----:B------:R-:W-:Y:S05]  /*13ce0*/  @!P1 BRA `(.L_x_2832) ;  /* 0x0000000000b09947 */ /* 0x000fea0003800000 */
[----:B------:R-:W0:Y:S01]  /*13cf0*/  LDS.128 R12, [UR4+-0x10] ;  /* 0xfffff004ff0c7984 */ /* 0x000e220008000c00 */
[----:B------:R-:W-:Y:S02]  /*13d00*/  PRMT R10, R10, 0x5410, R9 ;  /* 0x000054100a0a7816 */ /* 0x000fe40000000009 */
[----:B------:R-:W-:Y:S01]  /*13d10*/  PRMT R8, R8, 0x5410, R7 ;  /* 0x0000541008087816 */ /* 0x000fe20000000007 */
        /* <DEDUP_REMOVED lines=41> */
.L_x_2832:
        /* <DEDUP_REMOVED lines=46> */
.L_x_2831:
[----:B------:R-:W0:Y:S01]  /*14290*/  LDC R87, c[0x0][0x3ac] ;  /* 0x0000eb00ff577b82 */ /* 0x000e220000000800 */
[----:B------:R-:W-:Y:S02]  /*142a0*/  UIADD3 UR5, UPT, UPT, UR5, 0x10, URZ ;  /* 0x0000001005057890 */ /* 0x000fe4000fffe0ff */
[----:B------:R-:W-:Y:S02]  /*142b0*/  UIADD3 UR4, UPT, UPT, UR4, 0x20, URZ ;  /* 0x0000002004047890 */ /* 0x000fe4000fffe0ff */
[----:B------:R-:W-:Y:S01]  /*142c0*/  UISETP.GE.AND UP0, UPT, UR5, UR9, UPT ;  /* 0x000000090500728c */ /* 0x000fe2000bf06270 */
[----:B0-----:R-:W-:-:S08]  /*142d0*/  IMAD.WIDE R92, R87, 0x4, R92 ;  /* 0x00000004575c7825 */ /* 0x001fd000078e025c */
[----:B------:R-:W-:Y:S05]  /*142e0*/  BRA.U !UP0, `(.L_x_2833) ;  /* 0xfffffff108047547 */ /* 0x000fea000b83ffff */
.L_x_2829:
[----:B------:R-:W0:Y:S01]  /*142f0*/  S2R R8, SR_CTAID.X ;  /* 0x0000000000087919 */ /* 0x000e220000002500 */
[----:B------:R-:W1:Y:S01]  /*14300*/  S2UR UR4, SR_CTAID.Y ;  /* 0x00000000000479c3 */ /* 0x000e620000002600 */
[----:B------:R-:W0:Y:S07]  /*14310*/  S2R R7, SR_TID.X ;  /* 0x0000000000077919 */ /* 0x000e2e0000002100 */
[----:B------:R-:W2:Y:S08]  /*14320*/  LDC.64 R10, c[0x0][0x3a0] ;  /* 0x0000e800ff0a7b82 */ /* 0x000eb00000000a00 */
[----:B------:R-:W3:Y:S01]  /*14330*/  LDC R12, c[0x0][0x3a8] ;  /* 0x0000ea00ff0c7b82 */ /* 0x000ee20000000800 */
[----:B-1----:R-:W-:Y:S01]  /*14340*/  UIMAD UR4, UR4, 0x3, URZ ;  /* 0x00000003040478a4 */ /* 0x002fe2000f8e02ff */
        /* <DEDUP_REMOVED lines=16> */
.L_x_2837:
[----:B------:R-:W0:Y:S02]  /*14450*/  LDS R6, [R8] ;  /* 0x0000000008067984 */ /* 0x000e240000000800 */
[----:B0-----:R-:W-:-:S05]  /*14460*/  HADD2 R7, R6, R9 ;  /* 0x0000000906077230 */ /* 0x001fca0000000000 */
[----:B------:R-:W0:Y:S02]  /*14470*/  ATOMS.CAST.SPIN P1, [R8], R6, R7 ;  /* 0x000000060800758d */ /* 0x000e240001820007 */
[----:B0-----:R-:W-:Y:S05]  /*14480*/  @!P1 BRA `(.L_x_2837) ;  /* 0xfffffffc00f09947 */ /* 0x001fea000383ffff */
[----:B------:R-:W-:Y:S05]  /*14490*/  BRA `(.L_x_2835) ;  /* 0x00000000000c7947 */ /* 0x000fea0003800000 */
.L_x_2836:
[----:B------:R-:W2:Y:S02]  /*144a0*/  LD.E R6, desc[UR14][R10.64] ;  /* 0x0000000e0a067980 */ /* 0x000ea4000c101900 */
[----:B--2---:R-:W-:-:S05]  /*144b0*/  IADD3 R7, PT, PT, R7, R6, RZ ;  /* 0x0000000607077210 */ /* 0x004fca0007ffe0ff */
[----:B------:R0:W-:Y:S02]  /*144c0*/  ST.E desc[UR14][R10.64], R7 ;  /* 0x000000070a007985 */ /* 0x0001e4000c10190e */
.L_x_2835:
[----:B------:R-:W-:Y:S05]  /*144d0*/  BSYNC.RECONVERGENT B0 ;  /* 0x0000000000007941 */ /* 0x000fea0003800200 */
.L_x_2834:
[----:B------:R1:W-:Y:S01]  /*144e0*/  ATOM.E.ADD.F16x2.RN.STRONG.GPU P1, RZ, desc[UR14][R10.64+0x4], R13 ;  /* 0x8000040d0aff79a2 */ /* 0x0003e2000c12e10e */
[----:B------:R-:W-:Y:S04]  /*144f0*/  BSSY.RECONVERGENT B0, `(.L_x_2838) ;  /* 0x000000e000007945 */ /* 0x000fe80003800200 */
[----:B-1----:R-:W-:Y:S05]  /*14500*/  @P1 BRA `(.L_x_2839) ;  /* 0x0000000000301947 */ /* 0x002fea0003800000 */
[----:B------:R-:W1:Y:S02]  /*14510*/  QSPC.E.S P1, RZ, [R10+0x4] ;  /* 0x000004000aff73aa */ /* 0x000e640000020500 */
[----:B-1----:R-:W-:Y:S05]  /*14520*/  @!P1 BRA `(.L_x_2840) ;  /* 0x00000000001c9947 */ /* 0x002fea0003800000 */
[----:B------:R-:W-:-:S04]  /*14530*/  MOV R6, R10 ;  /* 0x0000000a00067202 */ /* 0x000fc80000000f00 */
[----:B------:R-:W-:-:S07]  /*14540*/  MOV R8, R6 ;  /* 0x0000000600087202 */ /* 0x000fce0000000f00 */
.L_x_2841:
[----:B------:R-:W0:Y:S02]  /*14550*/  LDS R6, [R8+0x4] ;  /* 0x0000040008067984 */ /* 0x000e240000000800 */
[----:B0-----:R-:W-:-:S05]  /*14560*/  HFMA2 R7, R6, 1, 1, R5 ;  /* 0x3c003c0006077831 */ /* 0x001fca0000000005 */
[----:B------:R-:W0:Y:S02]  /*14570*/  ATOMS.CAST.SPIN P1, [R8+0x4], R6, R7 ;  /* 0x000004060800758d */ /* 0x000e240001820007 */
[----:B0-----:R-:W-:Y:S05]  /*14580*/  @!P1 BRA `(.L_x_2841) ;  /* 0xfffffffc00f09947 */ /* 0x001fea000383ffff */
[----:B------:R-:W-:Y:S05]  /*14590*/  BRA `(.L_x_2839) ;  /* 0x00000000000c7947 */ /* 0x000fea0003800000 */
.L_x_2840:
[----:B------:R-:W2:Y:S02]  /*145a0*/  LD.E R5, desc[UR14][R10.64+0x4] ;  /* 0x0000040e0a057980 */ /* 0x000ea4000c101900 */
[----:B--2---:R-:W-:-:S05]  /*145b0*/  IADD3 R5, PT, PT, R13, R5, RZ ;  /* 0x000000050d057210 */ /* 0x004fca0007ffe0ff */
[----:B------:R1:W-:Y:S02]  /*145c0*/  ST.E desc[UR14][R10.64+0x4], R5 ;  /* 0x000004050a007985 */ /* 0x0003e4000c10190e */
.L_x_2839:
[----:B------:R-:W-:Y:S05]  /*145d0*/  BSYNC.RECONVERGENT B0 ;  /* 0x0000000000007941 */ /* 0x000fea0003800200 */
.L_x_2838:
        /* <DEDUP_REMOVED lines=12> */
.L_x_2845:
[----:B------:R-:W0:Y:S02]  /*146a0*/  LDS R4, [R6] ;  /* 0x0000000006047984 */ /* 0x000e240000000800 */
[----:B0-----:R-:W-:-:S05]  /*146b0*/  HADD2 R5, R4, R7 ;  /* 0x0000000704057230 */ /* 0x001fca0000000000 */
[----:B------:R-:W0:Y:S02]  /*146c0*/  ATOMS.CAST.SPIN P0, [R6], R4, R5 ;  /* 0x000000040600758d */ /* 0x000e240001800005 */
[----:B0-----:R-:W-:Y:S05]  /*146d0*/  @!P0 BRA `(.L_x_2845) ;  /* 0xfffffffc00f08947 */ /* 0x001fea000383ffff */
[----:B------:R-:W-:Y:S05]  /*146e0*/  BRA `(.L_x_2843) ;  /* 0x00000000000c7947 */ /* 0x000fea0003800000 */
.L_x_2844:
[----:B------:R-:W2:Y:S02]  /*146f0*/  LD.E R4, desc[UR14][R10.64] ;  /* 0x0000000e0a047980 */ /* 0x000ea4000c101900 */
[----:B--2---:R-:W-:-:S05]  /*14700*/  IADD3 R5, PT, PT, R5, R4, RZ ;  /* 0x0000000405057210 */ /* 0x004fca0007ffe0ff */
[----:B------:R0:W-:Y:S02]  /*14710*/  ST.E desc[UR14][R10.64], R5 ;  /* 0x000000050a007985 */ /* 0x0001e4000c10190e */
.L_x_2843:
[----:B------:R-:W-:Y:S05]  /*14720*/  BSYNC.RECONVERGENT B0 ;  /* 0x0000000000007941 */ /* 0x000fea0003800200 */
.L_x_2842:
[----:B------:R1:W-:Y:S01]  /*14730*/  ATOM.E.ADD.F16x2.RN.STRONG.GPU P0, RZ, desc[UR14][R10.64+0x4], R8 ;  /* 0x800004080aff79a2 */ /* 0x0003e2000c10e10e */
[----:B------:R-:W-:Y:S04]  /*14740*/  BSSY.RECONVERGENT B0, `(.L_x_2846) ;  /* 0x000000e000007945 */ /* 0x000fe80003800200 */
[----:B-1----:R-:W-:Y:S05]  /*14750*/  @P0 BRA `(.L_x_2847) ;  /* 0x0000000000300947 */ /* 0x002fea0003800000 */
[----:B------:R-:W1:Y:S02]  /*14760*/  QSPC.E.S P0, RZ, [R10+0x4] ;  /* 0x000004000aff73aa */ /* 0x000e640000000500 */
[----:B-1----:R-:W-:Y:S05]  /*14770*/  @!P0 BRA `(.L_x_2848) ;  /* 0x00000000001c8947 */ /* 0x002fea0003800000 */
[----:B------:R-:W-:-:S04]  /*14780*/  MOV R4, R10 ;  /* 0x0000000a00047202 */ /* 0x000fc80000000f00 */
[----:B------:R-:W-:-:S07]  /*14790*/  MOV R6, R4 ;  /* 0x0000000400067202 */ /* 0x000fce0000000f00 */
.L_x_2849:
[----:B------:R-:W0:Y:S02]  /*147a0*/  LDS R4, [R6+0x4] ;  /* 0x0000040006047984 */ /* 0x000e240000000800 */
[----:B0-----:R-:W-:-:S05]  /*147b0*/  HFMA2 R5, R4, 1, 1, R3 ;  /* 0x3c003c0004057831 */ /* 0x001fca0000000003 */
[----:B------:R-:W0:Y:S02]  /*147c0*/  ATOMS.CAST.SPIN P0, [R6+0x4], R4, R5 ;  /* 0x000004040600758d */ /* 0x000e240001800005 */
[----:B0-----:R-:W-:Y:S05]  /*147d0*/  @!P0 BRA `(.L_x_2849) ;  /* 0xfffffffc00f08947 */ /* 0x001fea000383ffff */
[----:B------:R-:W-:Y:S05]  /*147e0*/  BRA `(.L_x_2847) ;  /* 0x00000000000c7947 */ /* 0x000fea0003800000 */
.L_x_2848:
[----:B------:R-:W2:Y:S02]  /*147f0*/  LD.E R3, desc[UR14][R10.64+0x4] ;  /* 0x0000040e0a037980 */ /* 0x000ea4000c101900 */
[----:B--2---:R-:W-:-:S05]  /*14800*/  IADD3 R3, PT, PT, R8, R3, RZ ;  /* 0x0000000308037210 */ /* 0x004fca0007ffe0ff */
[----:B------:R1:W-:Y:S02]  /*14810*/  ST.E desc[UR14][R10.64+0x4], R3 ;  /* 0x000004030a007985 */ /* 0x0003e4000c10190e */
.L_x_2847:
[----:B------:R-:W-:Y:S05]  /*14820*/  BSYNC.RECONVERGENT B0 ;  /* 0x0000000000007941 */ /* 0x000fea0003800200 */
.L_x_2846:
        /* <DEDUP_REMOVED lines=13> */
.L_x_2853:
[----:B------:R-:W0:Y:S02]  /*14900*/  LDS R2, [R4] ;  /* 0x0000000004027984 */ /* 0x000e240000000800 */
[----:B0-----:R-:W-:-:S05]  /*14910*/  HADD2 R3, R2, R5 ;  /* 0x0000000502037230 */ /* 0x001fca0000000000 */
[----:B------:R-:W0:Y:S02]  /*14920*/  ATOMS.CAST.SPIN P0, [R4], R2, R3 ;  /* 0x000000020400758d */ /* 0x000e240001800003 */
[----:B0-----:R-:W-:Y:S05]  /*14930*/  @!P0 BRA `(.L_x_2853) ;  /* 0xfffffffc00f08947 */ /* 0x001fea000383ffff */
[----:B------:R-:W-:Y:S05]  /*14940*/  BRA `(.L_x_2851) ;  /* 0x00000000000c7947 */ /* 0x000fea0003800000 */
.L_x_2852:
[----:B------:R-:W2:Y:S02]  /*14950*/  LD.E R2, desc[UR14][R10.64] ;  /* 0x0000000e0a027980 */ /* 0x000ea4000c101900 */
[----:B--2---:R-:W-:-:S05]  /*14960*/  IADD3 R3, PT, PT, R3, R2, RZ ;  /* 0x0000000203037210 */ /* 0x004fca0007ffe0ff */
[----:B------:R0:W-:Y:S02]  /*14970*/  ST.E desc[UR14][R10.64], R3 ;  /* 0x000000030a007985 */ /* 0x0001e4000c10190e */
.L_x_2851:
[----:B------:R-:W-:Y:S05]  /*14980*/  BSYNC.RECONVERGENT B0 ;  /* 0x0000000000007941 */ /* 0x000fea0003800200 */
.L_x_2850:
[----:B------:R1:W-:Y:S02]  /*14990*/  ATOM.E.ADD.F16x2.RN.STRONG.GPU P0, RZ, desc[UR14][R10.64+0x4], R7 ;  /* 0x800004070aff79a2 */ /* 0x0003e4000c10e10e */
[----:B-1----:R-:W-:Y:S05]  /*149a0*/  @P0 EXIT ;  /* 0x000000000000094d */ /* 0x002fea0003800000 */
[----:B------:R-:W1:Y:S02]  /*149b0*/  QSPC.E.S P0, RZ, [R10+0x4] ;  /* 0x000004000aff73aa */ /* 0x000e640000000500 */
[----:B-1----:R-:W-:Y:S05]  /*149c0*/  @!P0 BRA `(.L_x_2854) ;  /* 0x00000000001c8947 */ /* 0x002fea0003800000 */
[----:B------:R-:W-:-:S04]  /*149d0*/  MOV R2, R10 ;  /* 0x0000000a00027202 */ /* 0x000fc80000000f00 */
[----:B------:R-:W-:-:S07]  /*149e0*/  MOV R4, R2 ;  /* 0x0000000200047202 */ /* 0x000fce0000000f00 */
.L_x_2855:
[----:B------:R-:W0:Y:S02]  /*149f0*/  LDS R2, [R4+0x4] ;  /* 0x0000040004027984 */ /* 0x000e240000000800 */
[----:B0-----:R-:W-:-:S05]  /*14a00*/  HFMA2 R3, R2, 1, 1, R0 ;  /* 0x3c003c0002037831 */ /* 0x001fca0000000000 */
[----:B------:R-:W0:Y:S02]  /*14a10*/  ATOMS.CAST.SPIN P0, [R4+0x4], R2, R3 ;  /* 0x000004020400758d */ /* 0x000e240001800003 */
[----:B0-----:R-:W-:Y:S05]  /*14a20*/  @!P0 BRA `(.L_x_2855) ;  /* 0xfffffffc00f08947 */ /* 0x001fea000383ffff */
[----:B------:R-:W-:Y:S05]  /*14a30*/  EXIT ;  /* 0x000000000000794d */ /* 0x000fea0003800000 */
.L_x_2854:
[----:B------:R-:W0:Y:S02]  /*14a40*/  LD.E R0, desc[UR14][R10.64+0x4] ;  /* 0x0000040e0a007980 */ /* 0x000e24000c101900 */
[----:B0-----:R-:W-:-:S05]  /*14a50*/  IADD3 R3, PT, PT, R7, R0, RZ ;  /* 0x0000000007037210 */ /* 0x001fca0007ffe0ff */
[----:B------:R-:W-:Y:S01]  /*14a60*/  ST.E desc[UR14][R10.64+0x4], R3 ;  /* 0x000004030a007985 */ /* 0x000fe2000c10190e */
[----:B------:R-:W-:Y:S05]  /*14a70*/  EXIT ;  /* 0x000000000000794d */ /* 0x000fea0003800000 */
.L_x_2856:
        /* <DEDUP_REMOVED lines=16> */
.L_x_5318:


//--------------------- .text._Z23gemm_half_q_half_kernelILi3ELi160ELb1ELb0ELi32EEvPK6__halfPKjS4_S2_PS0_iiiiPKtS7_iiiiiibS2_i --------------------------
	.section	.text._Z23gemm_half_q_half_kernelILi3ELi160ELb1ELb0ELi32EEvPK6__halfPKjS4_S2_PS0_iiiiPKtS7_iiiiiibS2_i,"ax",@progbits
	.align	128
        .global         _Z23gemm_half_q_half_kernelILi3ELi160ELb1ELb0ELi32EEvPK6__halfPKjS4_S2_PS0_iiiiPKtS7_iiiiiibS2_i
        .type           _Z23gemm_half_q_half_kernelILi3ELi160ELb1ELb0ELi32EEvPK6__halfPKjS4_S2_PS0_iiiiPKtS7_iiiiiibS2_i,@function
        .size           _Z23gemm_half_q_half_kernelILi3ELi160ELb1ELb0ELi32EEvPK6__halfPKjS4_S2_PS0_iiiiPKtS7_iiiiiibS2_i,(.L_x_5319 - _Z23gemm_half_q_half_kernelILi3ELi160ELb1ELb0ELi32EEvPK6__halfPKjS4_S2_PS0_iiiiPKtS7_iiiiiibS2_i)
        .other          _Z23gemm_half_q_half_kernelILi3ELi160ELb1ELb0ELi32EEvPK6__halfPKjS4_S2_PS0_iiiiPKtS7_iiiiiibS2_i,@"STO_CUDA_ENTRY STV_DEFAULT"
_Z23gemm_half_q_half_kernelILi3ELi160ELb1ELb0ELi32EEvPK6__halfPKjS4_S2_PS0_iiiiPKtS7_iiiiiibS2_i:
.text._Z23gemm_half_q_half_kernelILi3ELi160ELb1ELb0ELi32EEvPK6__halfPKjS4_S2_PS0_iiiiPKtS7_iiiiiibS2_i:
        /* <DEDUP_REMOVED lines=9> */
[----:B------:R-:W1:Y:S01]  /*0090*/  S2R R8, SR_CTAID.X ;  /* 0x0000000000087919 */ /* 0x000e620000002500 */
[----:B------:R-:W2:Y:S01]  /*00a0*/  LDCU UR10, c[0x0][0x3b0] ;  /* 0x00007600ff0a77ac */ /* 0x000ea20008000800 */
[----:B0-----:R-:W3:Y:S04]  /*00b0*/  LDG.E.U16 R53, desc[UR16][R2.64] ;  /* 0x0000001002357981 */ /* 0x001ee8000c1e1500 */
[----:B------:R-:W0:Y:S01]  /*00c0*/  S2UR UR13, SR_CTAID.Z ;  /* 0x00000000000d79c3 */ /* 0x000e220000002700 */
[----:B------:R-:W-:Y:S01]  /*00d0*/  UISETP.NE.AND UP2, UPT, UR19, 0x1, UPT ;  /* 0x000000011300788c */ /* 0x000fe2000bf45270 */
[----:B------:R-:W-:Y:S01]  /*00e0*/  PRMT R52, RZ, 0x7610, R52 ;  /* 0x00007610ff347816 */ /* 0x000fe20000000034 */
[----:B------:R-:W4:Y:S01]  /*00f0*/  S2R R0, SR_TID.X ;  /* 0x0000000000007919 */ /* 0x000f220000002100 */
[----:B------:R-:W-:Y:S01]  /*0100*/  UPLOP3.LUT UP0, UPT, UPT, UPT, UPT, 0x80, 0x8 ;  /* 0x000000000008789c */ /* 0x000fe20003f0f070 */
[----:B---3--:R-:W-:-:S05]  /*0110*/  PRMT R6, R53, 0x7610, R6 ;  /* 0x0000761035067816 */ /* 0x008fca0000000006 */
[----:B012-4-:R-:W-:Y:S05]  /*0120*/  BRA.U !UP2, `(.L_x_2857) ;  /* 0x000000010a347547 */ /* 0x017fea000b800000 */
        /* <DEDUP_REMOVED lines=13> */
.L_x_2857:
[----:B------:R-:W-:Y:S01]  /*0200*/  PRMT R2, R6, 0x9910, RZ ;  /* 0x0000991006027816 */ /* 0x000fe200000000ff */
[----:B------:R-:W-:Y:S02]  /*0210*/  USHF.L.U32 UR7, UR13, 0x5, URZ ;  /* 0x000000050d077899 */ /* 0x000fe400080006ff */
[----:B------:R-:W-:Y:S01]  /*0220*/  UISETP.LT.U32.AND UP3, UPT, UR19, 0x3, UPT ;  /* 0x000000031300788c */ /* 0x000fe2000bf61070 */
[----:B------:R-:W-:Y:S01]  /*0230*/  ISETP.NE.AND P0, PT, R2, RZ, PT ;  /* 0x000000ff0200720c */ /* 0x000fe20003f05270 */
[----:B------:R-:W-:Y:S02]  /*0240*/  UIADD3 UR9, UPT, UPT, UR7, 0x20, URZ ;  /* 0x0000002007097890 */ /* 0x000fe4000fffe0ff */
[----:B------:R-:W-:Y:S02]  /*0250*/  USEL UR14, UR19, 0x3, UP3 ;  /* 0x00000003130e7887 */ /* 0x000fe40009800000 */
[----:B------:R-:W-:-:S04]  /*0260*/  UISETP.LT.AND UP1, UPT, UR9, UR10, UPT ;  /* 0x0000000a0900728c */ /* 0x000fc8000bf21270 */
[----:B------:R-:W-:-:S04]  /*0270*/  USEL UR8, UR9, UR10, UP1 ;  /* 0x0000000a09087287 */ /* 0x000fc80008800000 */
[----:B------:R-:W-:Y:S08]  /*0280*/  @!P0 EXIT ;  /* 0x000000000000894d */ /* 0x000ff00003800000 */
[----:B------:R-:W-:Y:S01]  /*0290*/  IADD3 R15, PT, PT, R0, UR7, RZ ;  /* 0x00000007000f7c10 */ /* 0x000fe2000fffe0ff */
[----:B------:R-:W-:Y:S01]  /*02a0*/  BSSY.RECONVERGENT B0, `(.L_x_2858) ;  /* 0x00000b9000007945 */ /* 0x000fe20003800200 */
[----:B------:R-:W-:Y:S02]  /*02b0*/  SHF.L.U32 R3, R8, 0x7, RZ ;  /* 0x0000000708037819 */ /* 0x000fe400000006ff */
[----:B------:R-:W-:Y:S02]  /*02c0*/  ISETP.GE.AND P0, PT, R15, UR8, PT ;  /* 0x000000080f007c0c */ /* 0x000fe4000bf06270 */
        /* <DEDUP_REMOVED lines=11> */
[----:B------:R-:W-:-:S04]  /*0380*/  UIMAD UR4, UR5, UR10, URZ ;  /* 0x0000000a050472a4 */ /* 0x000fc8000f8e02ff */
[----:B------:R-:W-:-:S06]  /*0390*/  UIMAD UR4, UR4, 0x3, URZ ;  /* 0x00000003040478a4 */ /* 0x000fcc000f8e02ff */
[----:B------:R-:W-:Y:S02]  /*03a0*/  IADD3 R5, P0, PT, R15, UR4, RZ ;  /* 0x000000040f057c10 */ /* 0x000fe4000ff1e0ff */
[----:B------:R-:W-:-:S04]  /*03b0*/  MOV R8, UR4 ;  /* 0x0000000400087c02 */ /* 0x000fc80008000f00 */
        /* <DEDUP_REMOVED lines=8> */
[----:B------:R-:W-:Y:S01]  /*0440*/  UIADD3 UR12, UPT, UPT, UR4, UR10, URZ ;  /* 0x0000000a040c7290 */ /* 0x000fe2000fffe0ff */
[----:B------:R-:W-:Y:S02]  /*0450*/  IADD3 R7, PT, PT, R2, 0x40, RZ ;  /* 0x0000004002077810 */ /* 0x000fe40007ffe0ff */
[----:B------:R-:W-:Y:S02]  /*0460*/  UMOV UR4, UR11 ;  /* 0x0000000b00047c82 */ /* 0x000fe40008000000 */
[----:B------:R-:W-:Y:S01]  /*0470*/  UISETP.GE.AND UP1, UPT, UR4, URZ, UPT ;  /* 0x000000ff0400728c */ /* 0x000fe2000bf26270 */
[----:B0-----:R-:W-:-:S08]  /*0480*/  MOV R2, UR12 ;  /* 0x0000000c00027c02 */ /* 0x001fd00008000f00 */
[----:B------:R-:W-:Y:S05]  /*0490*/  BRA.U UP1, `(.L_x_2861) ;  /* 0x0000000101ec7547 */ /* 0x000fea000b800000 */
[----:B------:R-:W-:Y:S01]  /*04a0*/  UIADD3 UR11, UPT, UPT, URZ, -UR4, URZ ;  /* 0x80000004ff0b7290 */ /* 0x000fe2000fffe0ff */
[----:B------:R-:W-:-:S03]  /*04b0*/  PLOP3.LUT P0, PT, PT, PT, PT, 0x80, 0x8 ;  /* 0x000000000008781c */ /* 0x000fc60003f0f070 */
[----:B------:R-:W-:-:S09]  /*04c0*/  UISETP.GT.AND UP1, UPT, UR11, 0x3, UPT ;  /* 0x000000030b00788c */ /* 0x000fd2000bf24270 */
[----:B------:R-:W-:Y:S05]  /*04d0*/  BRA.U !UP1, `(.L_x_2862) ;  /* 0x0000000109847547 */ /* 0x000fea000b800000 */
[----:B------:R-:W-:-:S13]  /*04e0*/  PLOP3.LUT P0, PT, PT, PT, PT, 0x8, 0x80 ;  /* 0x000000000080781c */ /* 0x000fda0003f0e170 */
.L_x_2863:
        /* <DEDUP_REMOVED lines=25> */
[----:B------:R-:W-:Y:S01]  /*0680*/  IADD3 R2, PT, PT, R14, UR10, RZ ;  /* 0x0000000a0e027c10 */ /* 0x000fe2000fffe0ff */
[----:B--2---:R-:W-:Y:S04]  /*0690*/  STS.U16 [R7], R4 ;  /* 0x0000000407007388 */ /* 0x004fe80000000400 */
[----:B---3--:R-:W-:Y:S04]  /*06a0*/  STS.U16 [R7+0x40], R8 ;  /* 0x0000400807007388 */ /* 0x008fe80000000400 */
[----:B----4-:R-:W-:Y:S04]  /*06b0*/  STS.U16 [R7+0x80], R10 ;  /* 0x0000800a07007388 */ /* 0x010fe80000000400 */
[----:B-----5:R0:W-:Y:S02]  /*06c0*/  STS.U16 [R7+0xc0], R12 ;  /* 0x0000c00c07007388 */ /* 0x0201e40000000400 */
[----:B0-----:R-:W-:Y:S01]  /*06d0*/  IADD3 R7, PT, PT, R7, 0x100, RZ ;  /* 0x0000010007077810 */ /* 0x001fe20007ffe0ff */
[----:B------:R-:W-:Y:S06]  /*06e0*/  BRA.U !UP1, `(.L_x_2863) ;  /* 0xfffffffd09807547 */ /* 0x000fec000b83ffff */
.L_x_2862:
[----:B------:R-:W-:-:S04]  /*06f0*/  UIADD3 UR11, UPT, UPT, URZ, -UR4, URZ ;  /* 0x80000004ff0b7290 */ /* 0x000fc8000fffe0ff */
[----:B------:R-:W-:-:S09]  /*0700*/  UISETP.GT.AND UP1, UPT, UR11, 0x1, UPT ;  /* 0x000000010b00788c */ /* 0x000fd2000bf24270 */
[----:B------:R-:W-:Y:S05]  /*0710*/  BRA.U !UP1, `(.L_x_2864) ;  /* 0x0000000109447547 */ /* 0x000fea000b800000 */
        /* <DEDUP_REMOVED lines=13> */
[----:B------:R-:W-:Y:S01]  /*07f0*/  IADD3 R2, PT, PT, R10, UR10, RZ ;  /* 0x0000000a0a027c10 */ /* 0x000fe2000fffe0ff */
[----:B--2---:R-:W-:Y:S04]  /*0800*/  STS.U16 [R7], R4 ;  /* 0x0000000407007388 */ /* 0x004fe80000000400 */
[----:B---3--:R0:W-:Y:S02]  /*0810*/  STS.U16 [R7+0x40], R8 ;  /* 0x0000400807007388 */ /* 0x0081e40000000400 */
[----:B0-----:R-:W-:-:S07]  /*0820*/  IADD3 R7, PT, PT, R7, 0x80, RZ ;  /* 0x0000008007077810 */ /* 0x001fce0007ffe0ff */
.L_x_2864:
[----:B------:R-:W-:-:S13]  /*0830*/  ISETP.EQ.AND P1, PT, RZ, UR4, PT ;  /* 0x00000004ff007c0c */ /* 0x000fda000bf22270 */
[----:B------:R-:W-:Y:S05]  /*0840*/  @!P0 BRA P1, `(.L_x_2859) ;  /* 0x0000000400788947 */ /* 0x000fea0000800000 */
.L_x_2861:
[----:B------:R-:W-:-:S04]  /*0850*/  IADD3 R5, P0, PT, R15, R2, RZ ;  /* 0x000000020f057210 */ /* 0x000fc80007f1e0ff */
[----:B------:R-:W-:Y:S02]  /*0860*/  LEA.HI.X.SX32 R8, R2, RZ, 0x1, P0 ;  /* 0x000000ff02087211 */ /* 0x000fe400000f0eff */
[----:B------:R-:W-:-:S04]  /*0870*/  LEA R4, P0, R5, UR20, 0x1 ;  /* 0x0000001405047c11 */ /* 0x000fc8000f8008ff */
[----:B------:R-:W-:-:S05]  /*0880*/  LEA.HI.X R5, R5, UR21, R8, 0x1, P0 ;  /* 0x0000001505057c11 */ /* 0x000fca00080f0c08 */
[----:B------:R-:W2:Y:S01]  /*0890*/  LDG.E.U16.CONSTANT R4, desc[UR16][R4.64] ;  /* 0x0000001004047981 */ /* 0x000ea2000c1e9500 */
[----:B------:R-:W-:Y:S01]  /*08a0*/  UIADD3 UR4, UPT, UPT, UR4, 0x1, URZ ;  /* 0x0000000104047890 */ /* 0x000fe2000fffe0ff */
[----:B------:R-:W-:-:S03]  /*08b0*/  IADD3 R2, PT, PT, R2, UR10, RZ ;  /* 0x0000000a02027c10 */ /* 0x000fc6000fffe0ff */
[----:B------:R-:W-:Y:S01]  /*08c0*/  UISETP.NE.AND UP1, UPT, UR4, URZ, UPT ;  /* 0x000000ff0400728c */ /* 0x000fe2000bf25270 */
[----:B--2---:R0:W-:Y:S02]  /*08d0*/  STS.U16 [R7], R4 ;  /* 0x0000000407007388 */ /* 0x0041e40000000400 */
[----:B0-----:R-:W-:-:S06]  /*08e0*/  IADD3 R7, PT, PT, R7, 0x40, RZ ;  /* 0x0000004007077810 */ /* 0x001fcc0007ffe0ff */
[----:B------:R-:W-:Y:S05]  /*08f0*/  BRA.U UP1, `(.L_x_2861) ;  /* 0xfffffffd01d47547 */ /* 0x000fea000b83ffff */
[----:B------:R-:W-:Y:S05]  /*0900*/  BRA `(.L_x_2859) ;  /* 0x0000000400487947 */ /* 0x000fea0003800000 */
.L_x_2860:
[C---:B------:R-:W-:Y:S01]  /*0910*/  LEA R4, P0, R15.reuse, UR20, 0x1 ;  /* 0x000000140f047c11 */ /* 0x040fe2000f8008ff */
[----:B------:R-:W0:Y:S03]  /*0920*/  LDCU.64 UR22, c[0x0][0x380] ;  /* 0x00007000ff1677ac */ /* 0x000e260008000a00 */
[----:B------:R-:W-:-:S05]  /*0930*/  LEA.HI.X R5, R15, UR21, RZ, 0x1, P0 ;  /* 0x000000150f057c11 */ /* 0x000fca00080f0cff */
[----:B------:R1:W5:Y:S01]  /*0940*/  LDG.E.U16.CONSTANT R20, desc[UR16][R4.64] ;  /* 0x0000001004147981 */ /* 0x000362000c1e9500 */
[----:B------:R-:W-:Y:S02]  /*0950*/  UIADD3 UR11, UPT, UPT, URZ, -UR14, URZ ;  /* 0x8000000eff0b7290 */ /* 0x000fe4000fffe0ff */
[----:B------:R-:W-:Y:S02]  /*0960*/  UIMAD UR4, UR5, UR10, URZ ;  /* 0x0000000a050472a4 */ /* 0x000fe4000f8e02ff */
[----:B------:R-:W-:Y:S02]  /*0970*/  UISETP.GE.AND UP1, UPT, UR11, URZ, UPT ;  /* 0x000000ff0b00728c */ /* 0x000fe4000bf26270 */
[----:B------:R-:W-:-:S06]  /*0980*/  UIMAD UR4, UR4, 0x3, URZ ;  /* 0x00000003040478a4 */ /* 0x000fcc000f8e02ff */
[----:B------:R-:W-:Y:S01]  /*0990*/  MOV R7, UR4 ;  /* 0x0000000400077c02 */ /* 0x000fe20008000f00 */
[----:B01----:R-:W-:Y:S06]  /*09a0*/  BRA.U UP1, `(.L_x_2865) ;  /* 0x0000000101f47547 */ /* 0x003fec000b800000 */
[----:B------:R-:W-:Y:S02]  /*09b0*/  UIADD3 UR4, UPT, UPT, URZ, -UR11, URZ ;  /* 0x8000000bff047290 */ /* 0x000fe4000fffe0ff */
[----:B------:R-:W-:Y:S02]  /*09c0*/  UPLOP3.LUT UP1, UPT, UPT, UPT, UPT, 0x80, 0x8 ;  /* 0x000000000008789c */ /* 0x000fe40003f2f070 */
[----:B------:R-:W-:-:S09]  /*09d0*/  UISETP.GT.AND UP3, UPT, UR4, 0x3, UPT ;  /* 0x000000030400788c */ /* 0x000fd2000bf64270 */
[----:B------:R-:W-:Y:S05]  /*09e0*/  BRA.U !UP3, `(.L_x_2866) ;  /* 0x000000010b887547 */ /* 0x000fea000b800000 */
[----:B------:R-:W0:Y:S01]  /*09f0*/  LDCU.64 UR20, c[0x0][0x380] ;  /* 0x00007000ff1477ac */ /* 0x000e220008000a00 */
[----:B------:R-:W-:-:S11]  /*0a00*/  UPLOP3.LUT UP1, UPT, UPT, UPT, UPT, 0x40, 0x4 ;  /* 0x000000000004789c */ /* 0x000fd60003f2e870 */
.L_x_2867:
        /* <DEDUP_REMOVED lines=25> */
[----:B------:R-:W-:Y:S01]  /*0ba0*/  IADD3 R7, PT, PT, R14, UR10, RZ ;  /* 0x0000000a0e077c10 */ /* 0x000fe2000fffe0ff */
[----:B--2---:R-:W-:Y:S04]  /*0bb0*/  STS.U16 [R2], R5 ;  /* 0x0000000502007388 */ /* 0x004fe80000000400 */
[----:B---3--:R-:W-:Y:S04]  /*0bc0*/  STS.U16 [R2+0x40], R9 ;  /* 0x0000400902007388 */ /* 0x008fe80000000400 */
[----:B----4-:R-:W-:Y:S04]  /*0bd0*/  STS.U16 [R2+0x80], R11 ;  /* 0x0000800b02007388 */ /* 0x010fe80000000400 */
[----:B------:R0:W-:Y:S02]  /*0be0*/  STS.U16 [R2+0xc0], R13 ;  /* 0x0000c00d02007388 */ /* 0x0001e40000000400 */
[----:B0-----:R-:W-:Y:S01]  /*0bf0*/  IADD3 R2, PT, PT, R2, 0x100, RZ ;  /* 0x0000010002027810 */ /* 0x001fe20007ffe0ff */
[----:B------:R-:W-:Y:S06]  /*0c00*/  BRA.U !UP3, `(.L_x_2867) ;  /* 0xfffffffd0b807547 */ /* 0x000fec000b83ffff */
.L_x_2866:
[----:B------:R-:W-:-:S04]  /*0c10*/  UIADD3 UR4, UPT, UPT, URZ, -UR11, URZ ;  /* 0x8000000bff047290 */ /* 0x000fc8000fffe0ff */
[----:B------:R-:W-:-:S09]  /*0c20*/  UISETP.GT.AND UP3, UPT, UR4, 0x1, UPT ;  /* 0x000000010400788c */ /* 0x000fd2000bf64270 */
[----:B------:R-:W-:Y:S05]  /*0c30*/  BRA.U !UP3, `(.L_x_2868) ;  /* 0x000000010b487547 */ /* 0x000fea000b800000 */
        /* <DEDUP_REMOVED lines=12> */
[----:B------:R-:W-:Y:S01]  /*0d00*/  IADD3 R7, PT, PT, R10, UR10, RZ ;  /* 0x0000000a0a077c10 */ /* 0x000fe2000fffe0ff */
[----:B------:R-:W-:Y:S02]  /*0d10*/  UIADD3 UR11, UPT, UPT, UR11, 0x2, URZ ;  /* 0x000000020b0b7890 */ /* 0x000fe4000fffe0ff */
[----:B------:R-:W-:Y:S01]  /*0d20*/  UPLOP3.LUT UP1, UPT, UPT, UPT, UPT, 0x40, 0x4 ;  /* 0x000000000004789c */ /* 0x000fe20003f2e870 */
[----:B--2---:R-:W-:Y:S04]  /*0d30*/  STS.U16 [R2], R5 ;  /* 0x0000000502007388 */ /* 0x004fe80000000400 */
[----:B---3--:R0:W-:Y:S02]  /*0d40*/  STS.U16 [R2+0x40], R9 ;  /* 0x0000400902007388 */ /* 0x0081e40000000400 */
[----:B0-----:R-:W-:-:S07]  /*0d50*/  IADD3 R2, PT, PT, R2, 0x80, RZ ;  /* 0x0000008002027810 */ /* 0x001fce0007ffe0ff */
.L_x_2868:
[----:B------:R-:W-:-:S09]  /*0d60*/  UISETP.NE.OR UP1, UPT, UR11, URZ, UP1 ;  /* 0x000000ff0b00728c */ /* 0x000fd20008f25670 */
[----:B------:R-:W-:Y:S05]  /*0d70*/  BRA.U !UP1, `(.L_x_2859) ;  /* 0x00000001092c7547 */ /* 0x000fea000b800000 */
.L_x_2865:
[----:B-----5:R-:W-:-:S04]  /*0d80*/  IADD3 R5, P0, PT, R20, R7, RZ ;  /* 0x0000000714057210 */ /* 0x020fc80007f1e0ff */
[----:B------:R-:W-:Y:S02]  /*0d90*/  LEA.HI.X.SX32 R8, R7, RZ, 0x1, P0 ;  /* 0x000000ff07087211 */ /* 0x000fe400000f0eff */
[----:B------:R-:W-:-:S04]  /*0da0*/  LEA R4, P0, R5, UR22, 0x1 ;  /* 0x0000001605047c11 */ /* 0x000fc8000f8008ff */
[----:B------:R-:W-:-:S06]  /*0db0*/  LEA.HI.X R5, R5, UR23, R8, 0x1, P0 ;  /* 0x0000001705057c11 */ /* 0x000fcc00080f0c08 */
[----:B------:R-:W2:Y:S01]  /*0dc0*/  LDG.E.U16.CONSTANT R5, desc[UR16][R4.64] ;  /* 0x0000001004057981 */ /* 0x000ea2000c1e9500 */
[----:B------:R-:W-:Y:S01]  /*0dd0*/  UIADD3 UR11, UPT, UPT, UR11, 0x1, URZ ;  /* 0x000000010b0b7890 */ /* 0x000fe2000fffe0ff */
[----:B------:R-:W-:-:S03]  /*0de0*/  IADD3 R7, PT, PT, R7, UR10, RZ ;  /* 0x0000000a07077c10 */ /* 0x000fc6000fffe0ff */
[----:B------:R-:W-:Y:S01]  /*0df0*/  UISETP.NE.AND UP1, UPT, UR11, URZ, UPT ;  /* 0x000000ff0b00728c */ /* 0x000fe2000bf25270 */
[----:B--2---:R0:W-:Y:S02]  /*0e00*/  STS.U16 [R2], R5 ;  /* 0x0000000502007388 */ /* 0x0041e40000000400 */
[----:B0-----:R-:W-:-:S06]  /*0e10*/  IADD3 R2, PT, PT, R2, 0x40, RZ ;  /* 0x0000004002027810 */ /* 0x001fcc0007ffe0ff */
[----:B------:R-:W-:Y:S05]  /*0e20*/  BRA.U UP1, `(.L_x_2865) ;  /* 0xfffffffd01d47547 */ /* 0x000fea000b83ffff */
.L_x_2859:
[----:B------:R-:W-:Y:S05]  /*0e30*/  BSYNC.RECONVERGENT B0 ;  /* 0x0000000000007941 */ /* 0x000fea0003800200 */
.L_x_2858:
        /* <DEDUP_REMOVED lines=8> */
[----:B------:R-:W-:Y:S01]  /*0ec0*/  UIADD3 UR4, UPT, UPT, URZ, -UR14, URZ ;  /* 0x8000000eff047290 */ /* 0x000fe2000fffe0ff */
[----:B0-----:R-:W-:-:S03]  /*0ed0*/  IMAD R2, R51, UR5, RZ ;  /* 0x0000000533027c24 */ /* 0x001fc6000f8e02ff */
[----:B------:R-:W-:Y:S01]  /*0ee0*/  UISETP.GE.AND UP1, UPT, UR4, URZ, UPT ;  /* 0x000000ff0400728c */ /* 0x000fe2000bf26270 */
[----:B------:R-:W-:-:S05]  /*0ef0*/  IMAD R3, R2, 0x3, R3 ;  /* 0x0000000302037824 */ /* 0x000fca00078e0203 */
[----:B------:R-:W-:-:S03]  /*0f00*/  LEA R7, R0, R3, 0x2 ;  /* 0x0000000300077211 */ /* 0x000fc600078e10ff */
[----:B------:R-:W-:Y:S05]  /*0f10*/  BRA.U UP1, `(.L_x_2870) ;  /* 0x00000001018c7547 */ /* 0x000fea000b800000 */
[----:B------:R-:W-:Y:S02]  /*0f20*/  UIADD3 UR11, UPT, UPT, URZ, -UR4, URZ ;  /* 0x80000004ff0b7290 */ /* 0x000fe4000fffe0ff */
[----:B------:R-:W-:Y:S02]  /*0f30*/  UPLOP3.LUT UP1, UPT, UPT, UPT, UPT, 0x80, 0x8 ;  /* 0x000000000008789c */ /* 0x000fe40003f2f070 */
[----:B------:R-:W-:-:S09]  /*0f40*/  UISETP.GT.AND UP3, UPT, UR11, 0x3, UPT ;  /* 0x000000030b00788c */ /* 0x000fd2000bf64270 */
[----:B------:R-:W-:Y:S05]  /*0f50*/  BRA.U !UP3, `(.L_x_2871) ;  /* 0x000000010b447547 */ /* 0x000fea000b800000 */
[----:B------:R-:W0:Y:S01]  /*0f60*/  LDC.64 R12, c[0x0][0x3a0] ;  /* 0x0000e800ff0c7b82 */ /* 0x000e220000000a00 */
[----:B------:R-:W-:-:S11]  /*0f70*/  UPLOP3.LUT UP1, UPT, UPT, UPT, UPT, 0x40, 0x4 ;  /* 0x000000000004789c */ /* 0x000fd60003f2e870 */
.L_x_2872:
[CC--:B-1----:R-:W-:Y:S01]  /*0f80*/  IADD3 R4, PT, PT, R7.reuse, R51.reuse, RZ ;  /* 0x0000003307047210 */ /* 0x0c2fe20007ffe0ff */
[--C-:B0-----:R-:W-:Y:S01]  /*0f90*/  IMAD.WIDE R2, R7, 0x2, R12.reuse ;  /* 0x0000000207027825 */ /* 0x101fe200078e020c */
[----:B------:R-:W-:Y:S02]  /*0fa0*/  UIADD3 UR4, UPT, UPT, UR4, 0x4, URZ ;  /* 0x0000000404047890 */ /* 0x000fe4000fffe0ff */
[CC--:B------:R-:W-:Y:S01]  /*0fb0*/  IADD3 R8, PT, PT, R4.reuse, R51.reuse, RZ ;  /* 0x0000003304087210 */ /* 0x0c0fe20007ffe0ff */
[--C-:B------:R-:W-:Y:S01]  /*0fc0*/  IMAD.WIDE R4, R4, 0x2, R12.reuse ;  /* 0x0000000204047825 */ /* 0x100fe200078e020c */
[----:B------:R1:W-:Y:S01]  /*0fd0*/  STG.E.64 desc[UR16][R2.64], RZ ;  /* 0x000000ff02007986 */ /* 0x0003e2000c101b10 */
[----:B------:R-:W-:Y:S01]  /*0fe0*/  UISETP.GE.AND UP3, UPT, UR4, -0x3, UPT ;  /* 0xfffffffd0400788c */ /* 0x000fe2000bf66270 */
[CC--:B------:R-:W-:Y:S01]  /*0ff0*/  IADD3 R14, PT, PT, R8.reuse, R51.reuse, RZ ;  /* 0x00000033080e7210 */ /* 0x0c0fe20007ffe0ff */
[--C-:B------:R-:W-:Y:S01]  /*1000*/  IMAD.WIDE R8, R8, 0x2, R12.reuse ;  /* 0x0000000208087825 */ /* 0x100fe200078e020c */
[----:B------:R1:W-:Y:S02]  /*1010*/  STG.E.64 desc[UR16][R4.64], RZ ;  /* 0x000000ff04007986 */ /* 0x0003e4000c101b10 */
[C---:B------:R-:W-:Y:S01]  /*1020*/  IADD3 R7, PT, PT, R14.reuse, R51, RZ ;  /* 0x000000330e077210 */ /* 0x040fe20007ffe0ff */
[----:B------:R-:W-:Y:S01]  /*1030*/  IMAD.WIDE R10, R14, 0x2, R12 ;  /* 0x000000020e0a7825 */ /* 0x000fe200078e020c */
[----:B------:R1:W-:Y:S04]  /*1040*/  STG.E.64 desc[UR16][R8.64], RZ ;  /* 0x000000ff08007986 */ /* 0x0003e8000c101b10 */
[----:B------:R1:W-:Y:S01]  /*1050*/  STG.E.64 desc[UR16][R10.64], RZ ;  /* 0x000000ff0a007986 */ /* 0x0003e2000c101b10 */
[----:B------:R-:W-:Y:S05]  /*1060*/  BRA.U !UP3, `(.L_x_2872) ;  /* 0xfffffffd0bc47547 */ /* 0x000fea000b83ffff */
.L_x_2871:
[----:B------:R-:W-:-:S04]  /*1070*/  UIADD3 UR11, UPT, UPT, URZ, -UR4, URZ ;  /* 0x80000004ff0b7290 */ /* 0x000fc8000fffe0ff */
[----:B------:R-:W-:-:S09]  /*1080*/  UISETP.GT.AND UP3, UPT, UR11, 0x1, UPT ;  /* 0x000000010b00788c */ /* 0x000fd2000bf64270 */
[----:B------:R-:W-:Y:S05]  /*1090*/  BRA.U !UP3, `(.L_x_2873) ;  /* 0x000000010b247547 */ /* 0x000fea000b800000 */
[----:B-1----:R-:W0:Y:S01]  /*10a0*/  LDC.64 R4, c[0x0][0x3a0] ;  /* 0x0000e800ff047b82 */ /* 0x002e220000000a00 */
[CC--:B------:R-:W-:Y:S01]  /*10b0*/  IADD3 R8, PT, PT, R7.reuse, R51.reuse, RZ ;  /* 0x0000003307087210 */ /* 0x0c0fe20007ffe0ff */
[----:B------:R-:W-:Y:S02]  /*10c0*/  UIADD3 UR4, UPT, UPT, UR4, 0x2, URZ ;  /* 0x0000000204047890 */ /* 0x000fe4000fffe0ff */
[----:B------:R-:W-:Y:S01]  /*10d0*/  UPLOP3.LUT UP1, UPT, UPT, UPT, UPT, 0x40, 0x4 ;  /* 0x000000000004789c */ /* 0x000fe20003f2e870 */
[----:B0-----:R-:W-:Y:S01]  /*10e0*/  IMAD.WIDE R2, R7, 0x2, R4 ;  /* 0x0000000207027825 */ /* 0x001fe200078e0204 */
[----:B------:R-:W-:-:S03]  /*10f0*/  IADD3 R7, PT, PT, R8, R51, RZ ;  /* 0x0000003308077210 */ /* 0x000fc60007ffe0ff */
[----:B------:R-:W-:Y:S01]  /*1100*/  IMAD.WIDE R4, R8, 0x2, R4 ;  /* 0x0000000208047825 */ /* 0x000fe200078e0204 */
[----:B------:R0:W-:Y:S04]  /*1110*/  STG.E.64 desc[UR16][R2.64], RZ ;  /* 0x000000ff02007986 */ /* 0x0001e8000c101b10 */
[----:B------:R0:W-:Y:S02]  /*1120*/  STG.E.64 desc[UR16][R4.64], RZ ;  /* 0x000000ff04007986 */ /* 0x0001e4000c101b10 */
.L_x_2873:
[----:B------:R-:W-:-:S09]  /*1130*/  UISETP.NE.OR UP1, UPT, UR4, URZ, UP1 ;  /* 0x000000ff0400728c */ /* 0x000fd20008f25670 */
[----:B------:R-:W-:Y:S05]  /*1140*/  BRA.U !UP1, `(.L_x_2869) ;  /* 0x00000001091c7547 */ /* 0x000fea000b800000 */
.L_x_2870:
[----:B01----:R-:W0:Y:S02]  /*1150*/  LDC.64 R2, c[0x0][0x3a0] ;  /* 0x0000e800ff027b82 */ /* 0x003e240000000a00 */
.L_x_2874:
[C---:B0-----:R-:W-:Y:S01]  /*1160*/  IMAD.WIDE R4, R7.reuse, 0x2, R2 ;  /* 0x0000000207047825 */ /* 0x041fe200078e0202 */
[----:B------:R-:W-:Y:S01]  /*1170*/  UIADD3 UR4, UPT, UPT, UR4, 0x1, URZ ;  /* 0x0000000104047890 */ /* 0x000fe2000fffe0ff */
[----:B------:R-:W-:-:S03]  /*1180*/  IADD3 R7, PT, PT, R7, R51, RZ ;  /* 0x0000003307077210 */ /* 0x000fc60007ffe0ff */
[----:B------:R2:W-:Y:S01]  /*1190*/  STG.E.64 desc[UR16][R4.64], RZ ;  /* 0x000000ff04007986 */ /* 0x0005e2000c101b10 */
[----:B------:R-:W-:-:S09]  /*11a0*/  UISETP.NE.AND UP1, UPT, UR4, URZ, UPT ;  /* 0x000000ff0400728c */ /* 0x000fd2000bf25270 */
[----:B--2---:R-:W-:Y:S05]  /*11b0*/  BRA.U UP1, `(.L_x_2874) ;  /* 0xfffffffd01e87547 */ /* 0x004fea000b83ffff */
.L_x_2869:
        /* <DEDUP_REMOVED lines=31> */
.L_x_2876:
[----:B-----5:R-:W-:-:S05]  /*13b0*/  IADD3 R4, PT, PT, R7, UR4, RZ ;  /* 0x0000000407047c10 */ /* 0x020fca000fffe0ff */
[----:B------:R-:W-:-:S05]  /*13c0*/  IMAD R0, R4, R51, RZ ;  /* 0x0000003304007224 */ /* 0x000fca00078e02ff */
[----:B0-----:R-:W-:-:S04]  /*13d0*/  SHF.R.S32.HI R3, RZ, 0x1f, R0 ;  /* 0x0000001fff037819 */ /* 0x001fc80000011400 */
[----:B------:R-:W-:-:S04]  /*13e0*/  LEA.HI R0, R3, R0, RZ, 0x3 ;  /* 0x0000000003007211 */ /* 0x000fc800078f18ff */
[----:B------:R-:W-:-:S05]  /*13f0*/  LEA.HI.SX32 R3, R0, R15, 0x1d ;  /* 0x0000000f00037211 */ /* 0x000fca00078feaff */
[----:B-1----:R-:W-:Y:S01]  /*1400*/  IMAD.WIDE R2, R3, 0x4, R8 ;  /* 0x0000000403027825 */ /* 0x002fe200078e0208 */
[----:B------:R-:W-:-:S05]  /*1410*/  USHF.L.U32 UR12, UR11, 0x1, URZ ;  /* 0x000000010b0c7899 */ /* 0x000fca00080006ff */
[----:B------:R-:W3:Y:S01]  /*1420*/  LDG.E.CONSTANT R3, desc[UR16][R2.64] ;  /* 0x0000001002037981 */ /* 0x000ee2000c1e9900 */
[----:B------:R-:W-:-:S06]  /*1430*/  UIMAD.WIDE.U32 UR12, UR12, 0x2, UR20 ;  /* 0x000000020c0c78a5 */ /* 0x000fcc000f8e0014 */
[----:B------:R-:W-:Y:S02]  /*1440*/  MOV R12, UR12 ;  /* 0x0000000c000c7c02 */ /* 0x000fe40008000f00 */
[----:B------:R-:W-:-:S05]  /*1450*/  MOV R13, UR13 ;  /* 0x0000000d000d7c02 */ /* 0x000fca0008000f00 */
[----:B------:R-:W4:Y:S01]  /*1460*/  LDG.E.U16.CONSTANT R18, desc[UR16][R12.64+0x2] ;  /* 0x000002100c127981 */ /* 0x000f22000c1e9500 */
[----:B--2---:R-:W-:-:S06]  /*1470*/  IMAD.WIDE.U32 R4, R4, 0x2, R10 ;  /* 0x0000000204047825 */ /* 0x004fcc00078e000a */
[----:B------:R-:W2:Y:S01]  /*1480*/  LDG.E.U16.CONSTANT R5, desc[UR16][R4.64] ;  /* 0x0000001004057981 */ /* 0x000ea2000c1e9500 */
[----:B------:R-:W-:Y:S01]  /*1490*/  UIADD3 UR4, UPT, UPT, UR4, 0x1, URZ ;  /* 0x0000000104047890 */ /* 0x000fe2000fffe0ff */
[----:B---3--:R-:W-:-:S04]  /*14a0*/  SHF.R.U32.HI R0, RZ, R14, R3 ;  /* 0x0000000eff007219 */ /* 0x008fc80000011603 */
        /* <DEDUP_REMOVED lines=9> */
[----:B----4-:R-:W-:Y:S02]  /*1540*/  R2UR UR12, R18 ;  /* 0x00000000120c72ca */ /* 0x010fe400000e0000 */
[----:B------:R-:W-:Y:S01]  /*1550*/  IADD3 R19, PT, PT, R16, 0x1, R19 ;  /* 0x0000000110137810 */ /* 0x000fe20007ffe013 */
[C---:B------:R-:W-:Y:S01]  /*1560*/  IMAD R16, R17.reuse, R17, R17 ;  /* 0x0000001111107224 */ /* 0x040fe200078e0211 */
[----:B------:R-:W-:Y:S01]  /*1570*/  IADD3 R13, PT, PT, R2, 0x1, R3 ;  /* 0x00000001020d7810 */ /* 0x000fe20007ffe003 */
[C---:B------:R-:W-:Y:S01]  /*1580*/  IMAD R3, R0.reuse, R0, R0 ;  /* 0x0000000000037224 */ /* 0x040fe200078e0200 */
[----:B------:R-:W2:Y:S02]  /*1590*/  I2F.F16 R12, R19 ;  /* 0x00000013000c7306 */ /* 0x000ea40000200c00 */
[----:B------:R-:W-:Y:S02]  /*15a0*/  IADD3 R16, PT, PT, R17, 0x1, R16 ;  /* 0x0000000111107810 */ /* 0x000fe40007ffe010 */
[----:B------:R-:W-:-:S03]  /*15b0*/  IADD3 R17, PT, PT, R0, 0x1, R3 ;  /* 0x0000000100117810 */ /* 0x000fc60007ffe003 */
[----:B------:R-:W-:Y:S01]  /*15c0*/  UIADD3 UR11, UPT, UPT, UR12, UR11, URZ ;  /* 0x0000000b0c0b7290 */ /* 0x000fe2000fffe0ff */
[----:B------:R-:W0:Y:S03]  /*15d0*/  I2F.F16 R16, R16 ;  /* 0x0000001000107306 */ /* 0x000e260000200c00 */
[----:B------:R-:W-:Y:S01]  /*15e0*/  UISETP.GE.AND UP6, UPT, UR11, UR8, UPT ;  /* 0x000000080b00728c */ /* 0x000fe2000bfc6270 */
[----:B--2---:R-:W-:-:S04]  /*15f0*/  HMUL2 R4, R12.H0_H0, R5.H0_H0 ;  /* 0x200000050c047232 */ /* 0x004fc80000000800 */
[----:B------:R-:W1:Y:S01]  /*1600*/  I2F.F16 R2, R13 ;  /* 0x0000000d00027306 */ /* 0x000e620000200c00 */
[----:B0-----:R-:W-:-:S07]  /*1610*/  HMUL2 R3, R16.H0_H0, R5.H0_H0 ;  /* 0x2000000510037232 */ /* 0x001fce0000000800 */
[----:B------:R-:W0:Y:S01]  /*1620*/  I2F.F16 R0, R17 ;  /* 0x0000001100007306 */ /* 0x000e220000200c00 */
[-C--:B-1----:R-:W-:Y:S02]  /*1630*/  HMUL2 R2, R2.H0_H0, R5.reuse.H0_H0 ;  /* 0x2000000502027232 */ /* 0x082fe40000000800 */
[----:B0-----:R-:W-:Y:S01]  /*1640*/  HMUL2 R0, R0.H0_H0, R5.H0_H0 ;  /* 0x2000000500007232 */ /* 0x001fe20000000800 */
[----:B------:R-:W-:Y:S06]  /*1650*/  BRA.U !UP6, `(.L_x_2876) ;  /* 0xfffffffd0e547547 */ /* 0x000fec000b83ffff */
.L_x_2875:
        /* <DEDUP_REMOVED lines=16> */
.L_x_2877:
        /* <DEDUP_REMOVED lines=8> */
.L_x_2878:
        /* <DEDUP_REMOVED lines=8> */
.L_x_2879:
        /* <DEDUP_REMOVED lines=8> */
.L_x_2880:
        /* <DEDUP_REMOVED lines=8> */
.L_x_2881:
[----:B------:R-:W-:Y:S01]  /*1960*/  ULEA UR4, UR14, UR4, 0x3 ;  /* 0x000000040e047291 */ /* 0x000fe2000f8e18ff */
[----:B------:R-:W0:Y:S01]  /*1970*/  S2UR UR11, SR_CgaCtaId ;  /* 0x00000000000b79c3 */ /* 0x000e220000008800 */
[----:B------:R-:W1:Y:S01]  /*1980*/  LDCU.64 UR12, c[0x0][0x388] ;  /* 0x00007100ff0c77ac */ /* 0x000e620008000a00 */
[----:B------:R-:W-:Y:S02]  /*1990*/  SHF.R.S32.HI R8, RZ, 0x1f, R6 ;  /* 0x0000001fff087819 */ /* 0x000fe40000011406 */
[----:B------:R-:W-:Y:S01]  /*19a0*/  PRMT R50, RZ, 0x5410, RZ ;  /* 0x00005410ff327816 */ /* 0x000fe200000000ff */
[----:B------:R-:W-:Y:S01]  /*19b0*/  UISETP.LT.AND UP1, UPT, UR10, UR15, UPT ;  /* 0x0000000f0a00728c */ /* 0x000fe2000bf21270 */
[----:B------:R-:W-:Y:S01]  /*19c0*/  IADD3 R5, PT, PT, R10, UR4, R5 ;  /* 0x000000040a057c10 */ /* 0x000fe2000fffe005 */
[----:B------:R-:W-:Y:S01]  /*19d0*/  UMOV UR4, 0x400 ;  /* 0x0000040000047882 */ /* 0x000fe20000000000 */
[----:B------:R-:W-:Y:S01]  /*19e0*/  PRMT R49, RZ, 0x5410, RZ ;  /* 0x00005410ff317816 */ /* 0x000fe200000000ff */
[----:B------:R-:W-:Y:S01]  /*19f0*/  USEL UR10, UR10, UR15, UP1 ;  /* 0x0000000f0a0a7287 */ /* 0x000fe20008800000 */
[----:B------:R-:W-:-:S02]  /*1a00*/  IADD3 R12, PT, PT, R12, R5, R9 ;  /* 0x000000050c0c7210 */ /* 0x000fc40007ffe009 */
[----:B------:R-:W-:Y:S01]  /*1a10*/  PRMT R48, RZ, 0x5410, RZ ;  /* 0x00005410ff307816 */ /* 0x000fe200000000ff */
[----:B------:R-:W-:Y:S01]  /*1a20*/  UISETP.GT.AND UP1, UPT, UR10, UR7, UPT ;  /* 0x000000070a00728c */ /* 0x000fe2000bf24270 */
[----:B------:R-:W-:Y:S01]  /*1a30*/  PRMT R47, RZ, 0x5410, RZ ;  /* 0x00005410ff2f7816 */ /* 0x000fe200000000ff */
[----:B------:R-:W-:Y:S01]  /*1a40*/  IMAD R5, R12, R51, RZ ;  /* 0x000000330c057224 */ /* 0x000fe200078e02ff */
[----:B------:R-:W-:-:S04]  /*1a50*/  PRMT R46, RZ, 0x5410, RZ ;  /* 0x00005410ff2e7816 */ /* 0x000fc800000000ff */
[----:B------:R-:W-:-:S04]  /*1a60*/  IADD3 R6, P0, PT, R6, R5, RZ ;  /* 0x0000000506067210 */ /* 0x000fc80007f1e0ff */
[----:B------:R-:W-:Y:S01]  /*1a70*/  LEA.HI.X.SX32 R5, R5, R8, 0x1, P0 ;  /* 0x0000000805057211 */ /* 0x000fe200000f0eff */
[----:B0-----:R-:W-:Y:S01]  /*1a80*/  ULEA UR11, UR11, UR4, 0x18 ;  /* 0x000000040b0b7291 */ /* 0x001fe2000f8ec0ff */
[----:B-1---5:R-:W-:-:S04]  /*1a90*/  LEA R20, P0, R6, UR12, 0x2 ;  /* 0x0000000c06147c11 */ /* 0x022fc8000f8010ff */
[----:B------:R-:W-:Y:S02]  /*1aa0*/  LEA.HI.X R21, R6, UR13, R5, 0x2, P0 ;  /* 0x0000000d06157c11 */ /* 0x000fe400080f1405 */
[----:B------:R-:W-:Y:S01]  /*1ab0*/  PRMT R5, RZ, 0x5410, RZ ;  /* 0x00005410ff057816 */ /* 0x000fe200000000ff */
[----:B------:R-:W-:Y:S01]  /*1ac0*/  UMOV UR4, UR11 ;  /* 0x0000000b00047c82 */ /* 0x000fe20008000000 */
[----:B------:R-:W-:Y:S05]  /*1ad0*/  BRA.U !UP1, `(.L_x_2882) ;  /* 0x00000061094c7547 */ /* 0x000fea000b800000 */
[----:B------:R-:W2:Y:S01]  /*1ae0*/  LDG.E.128.CONSTANT R8, desc[UR16][R20.64] ;  /* 0x0000001014087981 */ /* 0x000ea2000c1e9d00 */
[----:B------:R-:W-:-:S05]  /*1af0*/  IMAD.WIDE R6, R51, 0x4, R20 ;  /* 0x0000000433067825 */ /* 0x000fca00078e0214 */
[----:B------:R-:W3:Y:S01]  /*1b00*/  LDG.E.128.CONSTANT R12, desc[UR16][R6.64] ;  /* 0x00000010060c7981 */ /* 0x000ee2000c1e9d00 */
[----:B------:R-:W-:Y:S02]  /*1b10*/  ISETP.NE.AND P0, PT, R53, RZ, PT ;  /* 0x000000ff3500720c */ /* 0x000fe40003f05270 */
[----:B------:R-:W-:Y:S02]  /*1b20*/  PRMT R46, RZ, 0x5410, RZ ;  /* 0x00005410ff2e7816 */ /* 0x000fe400000000ff */
[----:B--2---:R-:W-:Y:S02]  /*1b30*/  LOP3.LUT R5, R8, 0xff, RZ, 0xc0, !PT ;  /* 0x000000ff08057812 */ /* 0x004fe400078ec0ff */
[----:B------:R-:W-:Y:S02]  /*1b40*/  SHF.R.U32.HI R28, RZ, 0x8, R9 ;  /* 0x00000008ff1c7819 */ /* 0x000fe40000011609 */
[----:B------:R-:W-:Y:S02]  /*1b50*/  IADD3 R5, PT, PT, R5, -0x80, RZ ;  /* 0xffffff8005057810 */ /* 0x000fe40007ffe0ff */
[----:B------:R-:W-:-:S02]  /*1b60*/  LOP3.LUT R30, R28, 0xff, RZ, 0xc0, !PT ;  /* 0x000000ff1c1e7812 */ /* 0x000fc400078ec0ff */
[----:B------:R0:W1:Y:S01]  /*1b70*/  I2F.F16 R23, R5 ;  /* 0x0000000500177306 */ /* 0x0000620000200c00 */
[----:B------:R-:W-:Y:S02]  /*1b80*/  LEA.HI R27, R8, 0xffffff80, RZ, 0x8 ;  /* 0xffffff80081b7811 */ /* 0x000fe400078f40ff */
[----:B------:R-:W-:Y:S02]  /*1b90*/  IADD3 R31, PT, PT, R30, -0x80, RZ ;  /* 0xffffff801e1f7810 */ /* 0x000fe40007ffe0ff */
[----:B------:R-:W-:Y:S02]  /*1ba0*/  SHF.R.U32.HI R30, RZ, 0x8, R10 ;  /* 0x00000008ff1e7819 */ /* 0x000fe4000001160a */
[----:B------:R-:W-:Y:S01]  /*1bb0*/  LEA.HI R26, R9, 0xffffff80, RZ, 0x8 ;  /* 0xffffff80091a7811 */ /* 0x000fe200078f40ff */
[----:B------:R-:W2:Y:S01]  /*1bc0*/  I2F.F16 R27, R27 ;  /* 0x0000001b001b7306 */ /* 0x000ea20000200c00 */
[--C-:B0-----:R-:W-:Y:S02]  /*1bd0*/  SHF.R.U32.HI R5, RZ, 0x8, R8.reuse ;  /* 0x00000008ff057819 */ /* 0x101fe40000011608 */
[----:B------:R-:W-:-:S02]  /*1be0*/  SHF.R.U32.HI R8, RZ, 0x10, R8 ;  /* 0x00000010ff087819 */ /* 0x000fc40000011608 */
[----:B------:R-:W-:Y:S02]  /*1bf0*/  LOP3.LUT R5, R5, 0xff, RZ, 0xc0, !PT ;  /* 0x000000ff05057812 */ /* 0x000fe400078ec0ff */
[----:B------:R-:W-:Y:S01]  /*1c00*/  LOP3.LUT R8, R8, 0xff, RZ, 0xc0, !PT ;  /* 0x000000ff08087812 */ /* 0x000fe200078ec0ff */
[----:B------:R-:W0:Y:S01]  /*1c10*/  I2F.F16 R26, R26 ;  /* 0x0000001a001a7306 */ /* 0x000e220000200c00 */
[----:B------:R-:W-:Y:S02]  /*1c20*/  IADD3 R5, PT, PT, R5, -0x80, RZ ;  /* 0xffffff8005057810 */ /* 0x000fe40007ffe0ff */
[----:B------:R-:W-:Y:S02]  /*1c30*/  IADD3 R8, PT, PT, R8, -0x80, RZ ;  /* 0xffffff8008087810 */ /* 0x000fe40007ffe0ff */
[----:B------:R-:W-:Y:S02]  /*1c40*/  LOP3.LUT R16, R9, 0xff, RZ, 0xc0, !PT ;  /* 0x000000ff09107812 */ /* 0x000fe400078ec0ff */
[----:B------:R-:W-:Y:S01]  /*1c50*/  SHF.R.U32.HI R9, RZ, 0x10, R9 ;  /* 0x00000010ff097819 */ /* 0x000fe20000011609 */
[----:B------:R4:W0:Y:S01]  /*1c60*/  I2F.F16 R29, R5 ;  /* 0x00000005001d7306 */ /* 0x0008220000200c00 */
[----:B------:R-:W-:-:S02]  /*1c70*/  LOP3.LUT R17, R10, 0xff, RZ, 0xc0, !PT ;  /* 0x000000ff0a117812 */ /* 0x000fc400078ec0ff */
[----:B------:R-:W-:Y:S02]  /*1c80*/  LOP3.LUT R9, R9, 0xff, RZ, 0xc0, !PT ;  /* 0x000000ff09097812 */ /* 0x000fe400078ec0ff */
[----:B------:R-:W-:Y:S02]  /*1c90*/  IADD3 R21, PT, PT, R17, -0x80, RZ ;  /* 0xffffff8011157810 */ /* 0x000fe40007ffe0ff */
[----:B------:R-:W-:Y:S01]  /*1ca0*/  IADD3 R9, PT, PT, R9, -0x80, RZ ;  /* 0xffffff8009097810 */ /* 0x000fe20007ffe0ff */
[----:B------:R3:W0:Y:S01]  /*1cb0*/  I2F.F16 R28, R8 ;  /* 0x00000008001c7306 */ /* 0x0006220000200c00 */
[----:B----4-:R-:W-:Y:S02]  /*1cc0*/  LOP3.LUT R5, R30, 0xff, RZ, 0xc0, !PT ;  /* 0x000000ff1e057812 */ /* 0x010fe400078ec0ff */
[----:B------:R-:W-:Y:S02]  /*1cd0*/  IADD3 R16, PT, PT, R16, -0x80, RZ ;  /* 0xffffff8010107810 */ /* 0x000fe40007ffe0ff */
[----:B------:R-:W-:-:S02]  /*1ce0*/  IADD3 R33, PT, PT, R5, -0x80, RZ ;  /* 0xffffff8005217810 */ /* 0x000fc40007ffe0ff */
[----:B------:R-:W-:Y:S01]  /*1cf0*/  SHF.R.U32.HI R5, RZ, 0x8, R11 ;  /* 0x00000008ff057819 */ /* 0x000fe2000001160b */
[----:B------:R4:W0:Y:S01]  /*1d00*/  I2F.F16 R30, R9 ;  /* 0x00000009001e7306 */ /* 0x0008220000200c00 */
[----:B---3--:R-:W-:Y:S02]  /*1d10*/  LOP3.LUT R8, R13, 0xff, RZ, 0xc0, !PT ;  /* 0x000000ff0d087812 */ /* 0x008fe400078ec0ff */
[----:B------:R-:W-:Y:S02]  /*1d20*/  LOP3.LUT R5, R5, 0xff, RZ, 0xc0, !PT ;  /* 0x000000ff05057812 */ /* 0x000fe400078ec0ff */
[----:B------:R-:W-:Y:S02]  /*1d30*/  IADD3 R36, PT, PT, R8, -0x80, RZ ;  /* 0xffffff8008247810 */ /* 0x000fe40007ffe0ff */
[----:B------:R-:W-:Y:S01]  /*1d40*/  IADD3 R39, PT, PT, R5, -0x80, RZ ;  /* 0xffffff8005277810 */ /* 0x000fe20007ffe0ff */
[----:B------:R-:W3:Y:S01]  /*1d50*/  I2F.F16 R22, R16 ;  /* 0x0000001000167306 */ /* 0x000ee20000200c00 */
[----:B------:R-:W-:-:S02]  /*1d60*/  LOP3.LUT R8, R14, 0xff, RZ, 0xc0, !PT ;  /* 0x000000ff0e087812 */ /* 0x000fc400078ec0ff */
[----:B------:R-:W-:Y:S02]  /*1d70*/  LOP3.LUT R5, R12, 0xff, RZ, 0xc0, !PT ;  /* 0x000000ff0c057812 */ /* 0x000fe400078ec0ff */
[----:B------:R-:W-:Y:S02]  /*1d80*/  IADD3 R35, PT, PT, R8, -0x80, RZ ;  /* 0xffffff8008237810 */ /* 0x000fe40007ffe0ff */
[----:B------:R-:W-:Y:S01]  /*1d90*/  IADD3 R5, PT, PT, R5, -0x80, RZ ;  /* 0xffffff8005057810 */ /* 0x000fe20007ffe0ff */
[----:B------:R-:W0:Y:S01]  /*1da0*/  I2F.F16 R21, R21 ;  /* 0x0000001500157306 */ /* 0x000e220000200c00 */
[----:B------:R-:W-:Y:S02]  /*1db0*/  SHF.R.U32.HI R8, RZ, 0x8, R12 ;  /* 0x00000008ff087819 */ /* 0x000fe4000001160c */
[----:B----4-:R-:W-:Y:S02]  /*1dc0*/  LOP3.LUT R9, R15, 0xff, RZ, 0xc0, !PT ;  /* 0x000000ff0f097812 */ /* 0x010fe400078ec0ff */
[----:B------:R-:W-:-:S02]  /*1dd0*/  LOP3.LUT R8, R8, 0xff, RZ, 0xc0, !PT ;  /* 0x000000ff08087812 */ /* 0x000fc400078ec0ff */
[----:B------:R-:W-:Y:S01]  /*1de0*/  LOP3.LUT R17, R11, 0xff, RZ, 0xc0, !PT ;  /* 0x000000ff0b117812 */ /* 0x000fe200078ec0ff */
[----:B------:R4:W0:Y:S01]  /*1df0*/  I2F.F16 R37, R5 ;  /* 0x0000000500257306 */ /* 0x0008220000200c00 */
[----:B------:R-:W-:Y:S02]  /*1e00*/  IADD3 R9, PT, PT, R9, -0x80, RZ ;  /* 0xffffff8009097810 */ /* 0x000fe40007ffe0ff */
[----:B------:R-:W-:Y:S02]  /*1e10*/  IADD3 R8, PT, PT, R8, -0x80, RZ ;  /* 0xffffff8008087810 */ /* 0x000fe40007ffe0ff */
[----:B------:R-:W-:Y:S02]  /*1e20*/  IADD3 R20, PT, PT, R17, -0x80, RZ ;  /* 0xffffff8011147810 */ /* 0x000fe40007ffe0ff */
[----:B------:R-:W-:Y:S01]  /*1e30*/  LEA.HI R19, R12, 0xffffff80, RZ, 0x8 ;  /* 0xffffff800c137811 */ /* 0x000fe200078f40ff */
[----:B------:R5:W0:Y:S01]  /*1e40*/  I2F.F16 R34, R9 ;  /* 0x0000000900227306 */ /* 0x000a220000200c00 */
[----:B----4-:R-:W-:-:S02]  /*1e50*/  SHF.R.U32.HI R5, RZ, 0x8, R13 ;  /* 0x00000008ff057819 */ /* 0x010fc4000001160d */
[----:B------:R-:W-:Y:S02]  /*1e60*/  LEA.HI R18, R13, 0xffffff80, RZ, 0x8 ;  /* 0xffffff800d127811 */ /* 0x000fe400078f40ff */
[----:B------:R-:W-:Y:S02]  /*1e70*/  LOP3.LUT R5, R5, 0xff, RZ, 0xc0, !PT ;  /* 0x000000ff05057812 */ /* 0x000fe400078ec0ff */
[----:B------:R-:W-:Y:S01]  /*1e80*/  LEA.HI R17, R14, 0xffffff80, RZ, 0x8 ;  /* 0xffffff800e117811 */ /* 0x000fe200078f40ff */
[----:B------:R4:W0:Y:S01]  /*1e90*/  I2F.F16 R40, R8 ;  /* 0x0000000800287306 */ /* 0x0008220000200c00 */
[----:B------:R-:W-:Y:S02]  /*1ea0*/  LEA.HI R16, R15, 0xffffff80, RZ, 0x8 ;  /* 0xffffff800f107811 */ /* 0x000fe400078f40ff */
[----:B------:R-:W-:Y:S02]  /*1eb0*/  IADD3 R5, PT, PT, R5, -0x80, RZ ;  /* 0xffffff8005057810 */ /* 0x000fe40007ffe0ff */
[----:B-----5:R-:W-:-:S02]  /*1ec0*/  SHF.R.U32.HI R9, RZ, 0x8, R14 ;  /* 0x00000008ff097819 */ /* 0x020fc4000001160e */
[----:B------:R-:W-:Y:S01]  /*1ed0*/  SHF.R.U32.HI R12, RZ, 0x10, R12 ;  /* 0x00000010ff0c7819 */ /* 0x000fe2000001160c */
[----:B------:R5:W0:Y:S01]  /*1ee0*/  I2F.F16 R41, R5 ;  /* 0x0000000500297306 */ /* 0x000a220000200c00 */
[----:B----4-:R-:W-:Y:S02]  /*1ef0*/  SHF.R.U32.HI R8, RZ, 0x8, R15 ;  /* 0x00000008ff087819 */ /* 0x010fe4000001160f */
[----:B------:R-:W-:Y:S02]  /*1f00*/  SHF.R.U32.HI R13, RZ, 0x10, R13 ;  /* 0x00000010ff0d7819 */ /* 0x000fe4000001160d */
[----:B------:R-:W-:Y:S02]  /*1f10*/  SHF.R.U32.HI R14, RZ, 0x10, R14 ;  /* 0x00000010ff0e7819 */ /* 0x000fe4000001160e */
[----:B------:R-:W-:Y:S01]  /*1f20*/  SHF.R.U32.HI R15, RZ, 0x10, R15 ;  /* 0x00000010ff0f7819 */ /* 0x000fe2000001160f */
[----:B------:R-:W4:Y:S01]  /*1f30*/  I2F.F16 R20, R20 ;  /* 0x0000001400147306 */ /* 0x000f220000200c00 */
[----:B------:R-:W-:-:S02]  /*1f40*/  LEA.HI R25, R10, 0xffffff80, RZ, 0x8 ;  /* 0xffffff800a197811 */ /* 0x000fc400078f40ff */
[----:B------:R-:W-:Y:S02]  /*1f50*/  LEA.HI R24, R11, 0xffffff80, RZ, 0x8 ;  /* 0xffffff800b187811 */ /* 0x000fe400078f40ff */
[----:B------:R-:W-:Y:S02]  /*1f60*/  SHF.R.U32.HI R10, RZ, 0x10, R10 ;  /* 0x00000010ff0a7819 */ /* 0x000fe4000001160a */
[----:B------:R-:W-:Y:S01]  /*1f70*/  SHF.R.U32.HI R11, RZ, 0x10, R11 ;  /* 0x00000010ff0b7819 */ /* 0x000fe2000001160b */
[----:B------:R-:W0:Y:S01]  /*1f80*/  I2F.F16 R25, R25 ;  /* 0x0000001900197306 */ /* 0x000e220000200c00 */
[----:B------:R-:W-:Y:S02]  /*1f90*/  LOP3.LUT R12, R12, 0xff, RZ, 0xc0, !PT ;  /* 0x000000ff0c0c7812 */ /* 0x000fe400078ec0ff */
[----:B------:R-:W-:Y:S02]  /*1fa0*/  LOP3.LUT R13, R13, 0xff, RZ, 0xc0, !PT ;  /* 0x000000ff0d0d7812 */ /* 0x000fe400078ec0ff */
[----:B------:R-:W-:-:S02]  /*1fb0*/  LOP3.LUT R14, R14, 0xff, RZ, 0xc0, !PT ;  /* 0x000000ff0e0e7812 */ /* 0x000fc400078ec0ff */
[----:B-----5:R-:W-:Y:S01]  /*1fc0*/  LOP3.LUT R5, R15, 0xff, RZ, 0xc0, !PT ;  /* 0x000000ff0f057812 */ /* 0x020fe200078ec0ff */
        /* <DEDUP_REMOVED lines=16> */
[----:B------:R-:W-:-:S07]  /*20d0*/  PRMT R5, RZ, 0x5410, RZ ;  /* 0x00005410ff057816 */ /* 0x000fce00000000ff */
        /* <DEDUP_REMOVED lines=13> */
[----:B------:R-:W0:Y:S01]  /*21b0*/  I2F.F16 R43, R43 ;  /* 0x0000002b002b7306 */ /* 0x000e220000200c00 */
        /* <DEDUP_REMOVED lines=29> */
[----:B------:R-:W-:Y:S01]  /*2390*/  FFMA.FTZ R44, R44, R46, R5 ;  /* 0x0000002e2c2c7223 */ /* 0x000fe20000010005 */
[C---:B------:R-:W-:Y:S01]  /*23a0*/  FFMA.FTZ R50, R46.reuse, R50, R49 ;  /* 0x000000322e327223 */ /* 0x040fe20000010031 */
        /* <DEDUP_REMOVED lines=8> */
[C---:B------:R-:W-:Y:S01]  /*2430*/  FFMA.FTZ R50, R8.reuse, R47, R50 ;  /* 0x0000002f08327223 */ /* 0x040fe20000010032 */
[----:B-1----:R-:W-:Y:S02]  /*2440*/  HADD2.F32 R47, -RZ, R10.H0_H0 ;  /* 0x2000000aff2f7230 */ /* 0x002fe40000004100 */
[----:B------:R-:W-:Y:S01]  /*2450*/  FFMA.FTZ R48, R8, R49, R48 ;  /* 0x0000003108307223 */ /* 0x000fe20000010030 */
[----:B------:R-:W-:-:S02]  /*2460*/  HADD2.F32 R8, -RZ, R37.H0_H0 ;  /* 0x20000025ff087230 */ /* 0x000fc40000004100 */
        /* <DEDUP_REMOVED lines=9> */
[----:B------:R-:W-:Y:S01]  /*2500*/  FFMA.FTZ R50, R47, R55, R50 ;  /* 0x000000372f327223 */ /* 0x000fe20000010032 */
[----:B------:R-:W-:Y:S02]  /*2510*/  HADD2.F32 R47, -RZ, R42.H0_H0 ;  /* 0x2000002aff2f7230 */ /* 0x000fe40000004100 */
        /* <DEDUP_REMOVED lines=37> */
.L_x_2883:
[----:B------:R-:W-:Y:S01]  /*2770*/  PRMT R50, RZ, 0x5410, RZ ;  /* 0x00005410ff327816 */ /* 0x000fe200000000ff */
[----:B------:R-:W-:Y:S01]  /*2780*/  IMAD.WIDE R6, R51, 0x4, R6 ;  /* 0x0000000433067825 */ /* 0x000fe200078e0206 */
[----:B------:R-:W-:Y:S02]  /*2790*/  PRMT R49, RZ, 0x5410, RZ ;  /* 0x00005410ff317816 */ /* 0x000fe400000000ff */
[----:B------:R-:W-:Y:S02]  /*27a0*/  PRMT R48, RZ, 0x5410, RZ ;  /* 0x00005410ff307816 */ /* 0x000fe400000000ff */
[----:B------:R-:W-:Y:S01]  /*27b0*/  PRMT R47, RZ, 0x5410, RZ ;  /* 0x00005410ff2f7816 */ /* 0x000fe200000000ff */
[----:B------:R-:W-:Y:S06]  /*27c0*/  BRA.U !UP2, `(.L_x_2884) ;  /* 0x000000090af47547 */ /* 0x000fec000b800000 */
[----:B0-----:R-:W-:Y:S01]  /*27d0*/  PRMT R8, R52, 0x9910, RZ ;  /* 0x0000991034087816 */ /* 0x001fe200000000ff */
[----:B------:R-:W-:Y:S01]  /*27e0*/  UISETP.EQ.OR UP1, UPT, UR19, 0x2, UP0 ;  /* 0x000000021300788c */ /* 0x000fe20008722670 */
[----:B------:R-:W-:Y:S02]  /*27f0*/  PRMT R48, RZ, 0x5410, RZ ;  /* 0x00005410ff307816 */ /* 0x000fe400000000ff */
[----:B------:R-:W-:Y:S02]  /*2800*/  ISETP.NE.AND P1, PT, R8, RZ, PT ;  /* 0x000000ff0800720c */ /* 0x000fe40003f25270 */
[----:B------:R-:W-:-:S11]  /*2810*/  PRMT R47, RZ, 0x5410, RZ ;  /* 0x00005410ff2f7816 */ /* 0x000fd600000000ff */
        /* <DEDUP_REMOVED lines=33> */
[----:B------:R-:W-:Y:S02]  /*2a30*/  HADD2.F32 R55, -RZ, R25.H0_H0 ;  /* 0x20000019ff377230 */ /* 0x000fe40000004100 */
[----:B------:R-:W-:Y:S01]  /*2a40*/  FFMA.FTZ R54, R54, R44, R45 ;  /* 0x0000002c36367223 */ /* 0x000fe2000001002d */
[----:B------:R-:W-:Y:S02]  /*2a50*/  HADD2.F32 R57, -RZ, R24.H0_H0 ;  /* 0x20000018ff397230 */ /* 0x000fe40000004100 */
[-C--:B------:R-:W-:Y:S01]  /*2a60*/  FFMA.FTZ R44, R47, R9.reuse, R8 ;  /* 0x000000092f2c7223 */ /* 0x080fe20000010008 */
[-C--:B------:R-:W-:Y:S01]  /*2a70*/  FFMA.FTZ R45, R49, R9.reuse, R48 ;  /* 0x00000009312d7223 */ /* 0x080fe20000010030 */
[----:B------:R-:W-:Y:S01]  /*2a80*/  FFMA.FTZ R47, R55, R9, R50 ;  /* 0x00000009372f7223 */ /* 0x000fe20000010032 */
[----:B-1----:R-:W-:-:S02]  /*2a90*/  HADD2.F32 R48, -RZ, R10.H0_H0 ;  /* 0x2000000aff307230 */ /* 0x002fc40000004100 */
        /* <DEDUP_REMOVED lines=51> */
.L_x_2885:
[----:B------:R-:W-:Y:S02]  /*2dd0*/  PRMT R50, RZ, 0x5410, RZ ;  /* 0x00005410ff327816 */ /* 0x000fe400000000ff */
[----:B------:R-:W-:Y:S01]  /*2de0*/  PRMT R49, RZ, 0x5410, RZ ;  /* 0x00005410ff317816 */ /* 0x000fe200000000ff */
[----:B------:R-:W-:Y:S06]  /*2df0*/  BRA.U UP1, `(.L_x_2884) ;  /* 0x0000000501687547 */ /* 0x000fec000b800000 */
        /* <DEDUP_REMOVED lines=88> */
[----:B------:R-:W-:Y:S02]  /*3380*/  HFMA2 R49, R10, 1, 1, RZ ;  /* 0x3c003c000a317831 */ /* 0x000fe400000000ff */
[----:B------:R-:W-:-:S07]  /*3390*/  HADD2 R50, R14, RZ.H0_H0 ;  /* 0x200000ff0e327230 */ /* 0x000fce0000000000 */
.L_x_2884:
        /* <DEDUP_REMOVED lines=8> */
[----:B------:R-:W-:-:S02]  /*3420*/  SHF.R.U32.HI R32, RZ, 0x8, R10 ;  /* 0x00000008ff207819 */ /* 0x000fc4000001160a */
[C---:B------:R-:W-:Y:S02]  /*3430*/  LEA.HI R29, R8.reuse, 0xffffff80, RZ, 0x8 ;  /* 0xffffff80081d7811 */ /* 0x040fe400078f40ff */
        /* <DEDUP_REMOVED lines=9> */
[----:B--2---:R-:W-:Y:S02]  /*34d0*/  SHF.R.U32.HI R7, RZ, 0x8, R9 ;  /* 0x00000008ff077819 */ /* 0x004fe40000011609 */
[----:B------:R-:W-:Y:S02]  /*34e0*/  LOP3.LUT R19, R11, 0xff, RZ, 0xc0, !PT ;  /* 0x000000ff0b137812 */ /* 0x000fe400078ec0ff */
[----:B------:R-:W-:Y:S01]  /*34f0*/  LOP3.LUT R7, R7, 0xff, RZ, 0xc0, !PT ;  /* 0x000000ff07077812 */ /* 0x000fe200078ec0ff */
[----:B------:R2:W0:Y:S01]  /*3500*/  I2F.F16 R31, R6 ;  /* 0x00000006001f7306 */ /* 0x0004220000200c00 */
[----:B------:R-:W-:-:S02]  /*3510*/  IADD3 R8, PT, PT, R8, -0x80, RZ ;  /* 0xffffff8008087810 */ /* 0x000fc40007ffe0ff */
[----:B------:R-:W-:Y:S02]  /*3520*/  IADD3 R7, PT, PT, R7, -0x80, RZ ;  /* 0xffffff8007077810 */ /* 0x000fe40007ffe0ff */
[----:B------:R-:W-:Y:S02]  /*3530*/  IADD3 R18, PT, PT, R18, -0x80, RZ ;  /* 0xffffff8012127810 */ /* 0x000fe40007ffe0ff */
[----:B------:R-:W-:Y:S01]  /*3540*/  IADD3 R22, PT, PT, R19, -0x80, RZ ;  /* 0xffffff8013167810 */ /* 0x000fe20007ffe0ff */
[----:B------:R3:W0:Y:S01]  /*3550*/  I2F.F16 R33, R7 ;  /* 0x0000000700217306 */ /* 0x0006220000200c00 */
[----:B--2---:R-:W-:Y:S02]  /*3560*/  LOP3.LUT R6, R32, 0xff, RZ, 0xc0, !PT ;  /* 0x000000ff20067812 */ /* 0x004fe400078ec0ff */
[----:B------:R-:W-:Y:S02]  /*3570*/  LEA.HI R27, R10, 0xffffff80, RZ, 0x8 ;  /* 0xffffff800a1b7811 */ /* 0x000fe400078f40ff */
        /* <DEDUP_REMOVED lines=9> */
[----:B------:R-:W-:Y:S02]  /*3610*/  SHF.R.U32.HI R11, RZ, 0x10, R11 ;  /* 0x00000010ff0b7819 */ /* 0x000fe4000001160b */
[----:B------:R-:W-:Y:S02]  /*3620*/  LOP3.LUT R6, R12, 0xff, RZ, 0xc0, !PT ;  /* 0x000000ff0c067812 */ /* 0x000fe400078ec0ff */
[----:B------:R-:W-:Y:S01]  /*3630*/  IADD3 R35, PT, PT, R7, -0x80, RZ ;  /* 0xffffff8007237810 */ /* 0x000fe20007ffe0ff */
[----:B------:R-:W0:Y:S01]  /*3640*/  I2F.F16 R27, R27 ;  /* 0x0000001b001b7306 */ /* 0x000e220000200c00 */
[----:B------:R-:W-:Y:S02]  /*3650*/  LOP3.LUT R11, R11, 0xff, RZ, 0xc0, !PT ;  /* 0x000000ff0b0b7812 */ /* 0x000fe400078ec0ff */
[----:B------:R-:W-:Y:S02]  /*3660*/  IADD3 R6, PT, PT, R6, -0x80, RZ ;  /* 0xffffff8006067810 */ /* 0x000fe40007ffe0ff */
[----:B------:R-:W-:-:S02]  /*3670*/  SHF.R.U32.HI R7, RZ, 0x8, R12 ;  /* 0x00000008ff077819 */ /* 0x000fc4000001160c */
[----:B--2---:R-:W-:Y:S01]  /*3680*/  LOP3.LUT R8, R15, 0xff, RZ, 0xc0, !PT ;  /* 0x000000ff0f087812 */ /* 0x004fe200078ec0ff */
[----:B------:R2:W0:Y:S01]  /*3690*/  I2F.F16 R37, R6 ;  /* 0x0000000600257306 */ /* 0x0004220000200c00 */
[----:B------:R-:W-:Y:S02]  /*36a0*/  IADD3 R11, PT, PT, R11, -0x80, RZ ;  /* 0xffffff800b0b7810 */ /* 0x000fe40007ffe0ff */
[----:B------:R-:W-:Y:S02]  /*36b0*/  LOP3.LUT R7, R7, 0xff, RZ, 0xc0, !PT ;  /* 0x000000ff07077812 */ /* 0x000fe400078ec0ff */
[----:B------:R-:W-:Y:S02]  /*36c0*/  IADD3 R8, PT, PT, R8, -0x80, RZ ;  /* 0xffffff8008087810 */ /* 0x000fe40007ffe0ff */
[----:B------:R-:W-:Y:S01]  /*36d0*/  IADD3 R7, PT, PT, R7, -0x80, RZ ;  /* 0xffffff8007077810 */ /* 0x000fe20007ffe0ff */
[----:B------:R-:W0:Y:S01]  /*36e0*/  I2F.F16 R38, R11 ;  /* 0x0000000b00267306 */ /* 0x000e220000200c00 */
[----:B--2---:R-:W-:-:S02]  /*36f0*/  SHF.R.U32.HI R6, RZ, 0x8, R13 ;  /* 0x00000008ff067819 */ /* 0x004fc4000001160d */
[----:B------:R-:W-:Y:S02]  /*3700*/  LEA.HI R21, R12, 0xffffff80, RZ, 0x8 ;  /* 0xffffff800c157811 */ /* 0x000fe400078f40ff */
[----:B------:R-:W-:Y:S02]  /*3710*/  LOP3.LUT R6, R6, 0xff, RZ, 0xc0, !PT ;  /* 0x000000ff06067812 */ /* 0x000fe400078ec0ff */
[----:B------:R-:W-:Y:S01]  /*3720*/  LEA.HI R20, R13, 0xffffff80, RZ, 0x8 ;  /* 0xffffff800d147811 */ /* 0x000fe200078f40ff */
[----:B------:R2:W0:Y:S01]  /*3730*/  I2F.F16 R11, R8 ;  /* 0x00000008000b7306 */ /* 0x0004220000200c00 */
[----:B------:R-:W-:Y:S02]  /*3740*/  LEA.HI R19, R14, 0xffffff80, RZ, 0x8 ;  /* 0xffffff800e137811 */ /* 0x000fe400078f40ff */
[----:B------:R-:W-:Y:S02]  /*3750*/  SHF.R.U32.HI R10, RZ, 0x10, R10 ;  /* 0x00000010ff0a7819 */ /* 0x000fe4000001160a */
[----:B------:R-:W-:-:S02]  /*3760*/  SHF.R.U32.HI R12, RZ, 0x10, R12 ;  /* 0x00000010ff0c7819 */ /* 0x000fc4000001160c */
[----:B------:R-:W-:Y:S01]  /*3770*/  SHF.R.U32.HI R13, RZ, 0x10, R13 ;  /* 0x00000010ff0d7819 */ /* 0x000fe2000001160d */
[----:B------:R5:W0:Y:S01]  /*3780*/  I2F.F16 R40, R7 ;  /* 0x0000000700287306 */ /* 0x000a220000200c00 */
[--C-:B--2---:R-:W-:Y:S02]  /*3790*/  SHF.R.U32.HI R8, RZ, 0x8, R14.reuse ;  /* 0x00000008ff087819 */ /* 0x104fe4000001160e */
[----:B------:R-:W-:Y:S02]  /*37a0*/  SHF.R.U32.HI R14, RZ, 0x10, R14 ;  /* 0x00000010ff0e7819 */ /* 0x000fe4000001160e */
[----:B------:R-:W-:Y:S02]  /*37b0*/  LEA.HI R28, R9, 0xffffff80, RZ, 0x8 ;  /* 0xffffff80091c7811 */ /* 0x000fe400078f40ff */
[----:B------:R-:W-:Y:S01]  /*37c0*/  LEA.HI R18, R15, 0xffffff80, RZ, 0x8 ;  /* 0xffffff800f127811 */ /* 0x000fe200078f40ff */
[----:B------:R-:W2:Y:S01]  /*37d0*/  I2F.F16 R26, R26 ;  /* 0x0000001a001a7306 */ /* 0x000ea20000200c00 */
[----:B------:R-:W-:-:S02]  /*37e0*/  IADD3 R6, PT, PT, R6, -0x80, RZ ;  /* 0xffffff8006067810 */ /* 0x000fc40007ffe0ff */
[----:B-----5:R-:W-:Y:S02]  /*37f0*/  SHF.R.U32.HI R7, RZ, 0x8, R15 ;  /* 0x00000008ff077819 */ /* 0x020fe4000001160f */
[----:B------:R-:W-:Y:S02]  /*3800*/  SHF.R.U32.HI R9, RZ, 0x10, R9 ;  /* 0x00000010ff097819 */ /* 0x000fe40000011609 */
[----:B------:R-:W-:Y:S01]  /*3810*/  SHF.R.U32.HI R15, RZ, 0x10, R15 ;  /* 0x00000010ff0f7819 */ /* 0x000fe2000001160f */
        /* <DEDUP_REMOVED lines=8> */
[----:B------:R-:W-:Y:S02]  /*38a0*/  LOP3.LUT R7, R7, 0xff, RZ, 0xc0, !PT ;  /* 0x000000ff07077812 */ /* 0x000fe400078ec0ff */
[----:B-----5:R-:W-:Y:S01]  /*38b0*/  LOP3.LUT R6, R15, 0xff, RZ, 0xc0, !PT ;  /* 0x000000ff0f067812 */ /* 0x020fe200078ec0ff */
        /* <DEDUP_REMOVED lines=64> */
[----:B-1----:R-:W-:Y:S02]  /*3cc0*/  HADD2.F32 R6, -RZ, R8.H0_H0 ;  /* 0x20000008ff067230 */ /* 0x002fe40000004100 */
[----:B------:R-:W-:Y:S01]  /*3cd0*/  FFMA.FTZ R7, R7, R59, R54 ;  /* 0x0000003b07077223 */ /* 0x000fe20000010036 */
[----:B------:R-:W-:Y:S02]  /*3ce0*/  HADD2.F32 R54, -RZ, R36.H0_H0 ;  /* 0x20000024ff367230 */ /* 0x000fe40000004100 */
        /* <DEDUP_REMOVED lines=49> */
.L_x_2886:
[----:B------:R-:W-:Y:S01]  /*4000*/  IMAD.WIDE R16, R51, 0x4, R16 ;  /* 0x0000000433107825 */ /* 0x000fe200078e0210 */
[----:B------:R-:W-:Y:S06]  /*4010*/  BRA.U !UP2, `(.L_x_2887) ;  /* 0x000000090ae47547 */ /* 0x000fec000b800000 */
[----:B0-----:R-:W-:Y:S01]  /*4020*/  PRMT R6, R52, 0x9910, RZ ;  /* 0x0000991034067816 */ /* 0x001fe200000000ff */
[----:B------:R-:W-:-:S03]  /*4030*/  UISETP.EQ.OR UP1, UPT, UR19, 0x2, UP0 ;  /* 0x000000021300788c */ /* 0x000fc60008722670 */
        /* <DEDUP_REMOVED lines=11> */
[-C--:B------:R-:W-:Y:S01]  /*40f0*/  FFMA.FTZ R59, R44, R56.reuse, RZ ;  /* 0x000000382c3b7223 */ /* 0x080fe200000100ff */
[-C--:B------:R-:W-:Y:S01]  /*4100*/  FFMA.FTZ R57, R45, R56.reuse, RZ ;  /* 0x000000382d397223 */ /* 0x080fe200000100ff */
[-C--:B------:R-:W-:Y:S01]  /*4110*/  FFMA.FTZ R45, R54, R56.reuse, RZ ;  /* 0x00000038362d7223 */ /* 0x080fe200000100ff */
[----:B------:R-:W-:Y:S01]  /*4120*/  FFMA.FTZ R55, R55, R56, RZ ;  /* 0x0000003837377223 */ /* 0x000fe200000100ff */
[-C--:B------:R-:W-:Y:S01]  /*4130*/  FFMA.FTZ R44, R58, R6.reuse, R59 ;  /* 0x000000063a2c7223 */ /* 0x080fe2000001003b */
[----:B------:R-:W-:Y:S02]  /*4140*/  HADD2.F32 R54, -RZ, R33.H0_H0 ;  /* 0x20000021ff367230 */ /* 0x000fe40000004100 */
        /* <DEDUP_REMOVED lines=62> */
[----:B------:R-:W-:Y:S01]  /*4530*/  FFMA.FTZ R8, R55, R9, R8 ;  /* 0x0000000937087223 */ /* 0x000fe20000010008 */
[----:B------:R-:W-:Y:S02]  /*4540*/  HADD2.F32 R57, -RZ, R0.H0_H0 ;  /* 0x20000000ff397230 */ /* 0x000fe40000004100 */
[----:B------:R-:W-:Y:S01]  /*4550*/  FMUL.FTZ R54, R7, R54 ;  /* 0x0000003607367220 */ /* 0x000fe20000410000 */
[----:B------:R-:W-:Y:S01]  /*4560*/  F2FP.F16.F32.PACK_AB R44, RZ, R44 ;  /* 0x0000002cff2c723e */ /* 0x000fe200000000ff */
[----:B------:R-:W-:Y:S01]  /*4570*/  FMUL.FTZ R6, R45, R6 ;  /* 0x000000062d067220 */ /* 0x000fe20000410000 */
        /* <DEDUP_REMOVED lines=8> */
.L_x_2888:
        /* <DEDUP_REMOVED lines=46> */
[----:B-1----:R-:W-:Y:S02]  /*48e0*/  HADD2.F32 R7, -RZ, R8.H0_H0 ;  /* 0x20000008ff077230 */ /* 0x002fe40000004100 */
[----:B------:R-:W-:Y:S02]  /*48f0*/  HADD2.F32 R25, -RZ, R35.H0_H0 ;  /* 0x20000023ff197230 */ /* 0x000fe40000004100 */
[----:B------:R-:W-:-:S02]  /*4900*/  HADD2.F32 R27, -RZ, R11.H0_H0 ;  /* 0x2000000bff1b7230 */ /* 0x000fc40000004100 */
[-C--:B------:R-:W-:Y:S01]  /*4910*/  FFMA.FTZ R11, R37, R7.reuse, R10 ;  /* 0x00000007250b7223 */ /* 0x080fe2000001000a */
[----:B------:R-:W-:Y:S02]  /*4920*/  HADD2.F32 R8, -RZ, R8.H1_H1 ;  /* 0x30000008ff087230 */ /* 0x000fe40000004100 */
[-C--:B------:R-:W-:Y:S01]  /*4930*/  FFMA.FTZ R25, R25, R7.reuse, R24 ;  /* 0x0000000719197223 */ /* 0x080fe20000010018 */
        /* <DEDUP_REMOVED lines=9> */
[----:B------:R-:W-:Y:S01]  /*49d0*/  FFMA.FTZ R7, R24, R8, R7 ;  /* 0x0000000818077223 */ /* 0x000fe20000010007 */
[-C--:B------:R-:W-:Y:S01]  /*49e0*/  FFMA.FTZ R8, R12, R6.reuse, R11 ;  /* 0x000000060c087223 */ /* 0x080fe2000001000b */
[----:B------:R-:W-:Y:S02]  /*49f0*/  HADD2.F32 R12, -RZ, R14.H0_H0 ;  /* 0x2000000eff0c7230 */ /* 0x000fe40000004100 */
[----:B------:R-:W-:Y:S01]  /*4a00*/  FFMA.FTZ R10, R22, R6, R23 ;  /* 0x00000006160a7223 */ /* 0x000fe20000010017 */
[----:B------:R-:W-:Y:S02]  /*4a10*/  HADD2.F32 R9, -RZ, R9.H1_H1 ;  /* 0x30000009ff097230 */ /* 0x000fe40000004100 */
        /* <DEDUP_REMOVED lines=25> */
.L_x_2887:
[----:B0-----:R-:W2:Y:S01]  /*4bb0*/  LDG.E.128.CONSTANT R8, desc[UR16][R16.64] ;  /* 0x0000001010087981 */ /* 0x001ea2000c1e9d00 */
[----:B------:R-:W-:-:S05]  /*4bc0*/  IMAD.WIDE R6, R51, 0x4, R16 ;  /* 0x0000000433067825 */ /* 0x000fca00078e0210 */
[----:B------:R-:W3:Y:S01]  /*4bd0*/  LDG.E.128.CONSTANT R12, desc[UR16][R6.64] ;  /* 0x00000010060c7981 */ /* 0x000ee2000c1e9d00 */
[C---:B--2---:R-:W-:Y:S02]  /*4be0*/  LOP3.LUT R16, R9.reuse, 0xff, RZ, 0xc0, !PT ;  /* 0x000000ff09107812 */ /* 0x044fe400078ec0ff */
[----:B------:R-:W-:Y:S02]  /*4bf0*/  LEA.HI R27, R8, 0xffffff80, RZ, 0x8 ;  /* 0xffffff80081b7811 */ /* 0x000fe400078f40ff */
[----:B------:R-:W-:Y:S02]  /*4c00*/  IADD3 R16, PT, PT, R16, -0x80, RZ ;  /* 0xffffff8010107810 */ /* 0x000fe40007ffe0ff */
[----:B------:R-:W-:Y:S02]  /*4c10*/  LOP3.LUT R18, R8, 0xff, RZ, 0xc0, !PT ;  /* 0x000000ff08127812 */ /* 0x000fe400078ec0ff */
[----:B------:R0:W1:Y:S01]  /*4c20*/  I2F.F16 R22, R16 ;  /* 0x0000001000167306 */ /* 0x0000620000200c00 */
[----:B------:R-:W-:-:S02]  /*4c30*/  LEA.HI R26, R9, 0xffffff80, RZ, 0x8 ;  /* 0xffffff80091a7811 */ /* 0x000fc400078f40ff */
        /* <DEDUP_REMOVED lines=16> */
[----:B------:R-:W-:Y:S02]  /*4d40*/  IADD3 R31, PT, PT, R30, -0x80, RZ ;  /* 0xffffff801e1f7810 */ /* 0x000fe40007ffe0ff */
[--C-:B------:R-:W-:Y:S01]  /*4d50*/  SHF.R.U32.HI R30, RZ, 0x8, R10.reuse ;  /* 0x00000008ff1e7819 */ /* 0x100fe2000001160a */
[----:B------:R5:W1:Y:S01]  /*4d60*/  I2F.F16 R28, R8 ;  /* 0x00000008001c7306 */ /* 0x000a620000200c00 */
[----:B------:R-:W-:Y:S02]  /*4d70*/  IADD3 R9, PT, PT, R9, -0x80, RZ ;  /* 0xffffff8009097810 */ /* 0x000fe40007ffe0ff */
[----:B0-----:R-:W-:Y:S02]  /*4d80*/  LOP3.LUT R32, R30, 0xff, RZ, 0xc0, !PT ;  /* 0x000000ff1e207812 */ /* 0x001fe400078ec0ff */
[----:B------:R-:W-:-:S02]  /*4d90*/  SHF.R.U32.HI R10, RZ, 0x10, R10 ;  /* 0x00000010ff0a7819 */ /* 0x000fc4000001160a */
[----:B------:R-:W-:Y:S01]  /*4da0*/  IADD3 R33, PT, PT, R32, -0x80, RZ ;  /* 0xffffff8020217810 */ /* 0x000fe20007ffe0ff */
[----:B------:R0:W1:Y:S01]  /*4db0*/  I2F.F16 R30, R9 ;  /* 0x00000009001e7306 */ /* 0x0000620000200c00 */
[----:B-----5:R-:W-:Y:S02]  /*4dc0*/  SHF.R.U32.HI R8, RZ, 0x8, R11 ;  /* 0x00000008ff087819 */ /* 0x020fe4000001160b */
[----:B------:R-:W-:Y:S02]  /*4dd0*/  LOP3.LUT R10, R10, 0xff, RZ, 0xc0, !PT ;  /* 0x000000ff0a0a7812 */ /* 0x000fe400078ec0ff */
[----:B------:R-:W-:Y:S02]  /*4de0*/  LOP3.LUT R8, R8, 0xff, RZ, 0xc0, !PT ;  /* 0x000000ff08087812 */ /* 0x000fe400078ec0ff */
[----:B------:R-:W-:Y:S01]  /*4df0*/  IADD3 R10, PT, PT, R10, -0x80, RZ ;  /* 0xffffff800a0a7810 */ /* 0x000fe20007ffe0ff */
[----:B------:R-:W1:Y:S01]  /*4e00*/  I2F.F16 R25, R25 ;  /* 0x0000001900197306 */ /* 0x000e620000200c00 */
[----:B0-----:R-:W-:-:S02]  /*4e10*/  LOP3.LUT R9, R13, 0xff, RZ, 0xc0, !PT ;  /* 0x000000ff0d097812 */ /* 0x001fc400078ec0ff */
[----:B------:R-:W-:Y:S02]  /*4e20*/  IADD3 R39, PT, PT, R8, -0x80, RZ ;  /* 0xffffff8008277810 */ /* 0x000fe40007ffe0ff */
[----:B------:R-:W-:Y:S02]  /*4e30*/  IADD3 R36, PT, PT, R9, -0x80, RZ ;  /* 0xffffff8009247810 */ /* 0x000fe40007ffe0ff */
[----:B------:R-:W-:Y:S01]  /*4e40*/  LOP3.LUT R9, R14, 0xff, RZ, 0xc0, !PT ;  /* 0x000000ff0e097812 */ /* 0x000fe200078ec0ff */
[----:B------:R0:W1:Y:S01]  /*4e50*/  I2F.F16 R32, R10 ;  /* 0x0000000a00207306 */ /* 0x0000620000200c00 */
[----:B------:R-:W-:Y:S02]  /*4e60*/  LOP3.LUT R8, R12, 0xff, RZ, 0xc0, !PT ;  /* 0x000000ff0c087812 */ /* 0x000fe400078ec0ff */
[----:B------:R-:W-:Y:S02]  /*4e70*/  IADD3 R35, PT, PT, R9, -0x80, RZ ;  /* 0xffffff8009237810 */ /* 0x000fe40007ffe0ff */
[----:B------:R-:W-:-:S02]  /*4e80*/  IADD3 R8, PT, PT, R8, -0x80, RZ ;  /* 0xffffff8008087810 */ /* 0x000fc40007ffe0ff */
[----:B------:R-:W-:Y:S01]  /*4e90*/  SHF.R.U32.HI R9, RZ, 0x8, R12 ;  /* 0x00000008ff097819 */ /* 0x000fe2000001160c */
[----:B------:R-:W1:Y:S01]  /*4ea0*/  I2F.F16 R29, R29 ;  /* 0x0000001d001d7306 */ /* 0x000e620000200c00 */
        /* <DEDUP_REMOVED lines=8> */
[----:B------:R-:W-:Y:S01]  /*4f30*/  IADD3 R20, PT, PT, R17, -0x80, RZ ;  /* 0xffffff8011147810 */ /* 0x000fe20007ffe0ff */
[----:B------:R5:W1:Y:S01]  /*4f40*/  I2F.F16 R23, R18 ;  /* 0x0000001200177306 */ /* 0x000a620000200c00 */
[----:B0-----:R-:W-:Y:S02]  /*4f50*/  SHF.R.U32.HI R8, RZ, 0x8, R13 ;  /* 0x00000008ff087819 */ /* 0x001fe4000001160d */
[----:B------:R-:W-:Y:S02]  /*4f60*/  LEA.HI R19, R12, 0xffffff80, RZ, 0x8 ;  /* 0xffffff800c137811 */ /* 0x000fe400078f40ff */
[----:B------:R-:W-:-:S02]  /*4f70*/  LOP3.LUT R8, R8, 0xff, RZ, 0xc0, !PT ;  /* 0x000000ff08087812 */ /* 0x000fc400078ec0ff */
[----:B------:R-:W-:Y:S01]  /*4f80*/  LEA.HI R17, R14, 0xffffff80, RZ, 0x8 ;  /* 0xffffff800e117811 */ /* 0x000fe200078f40ff */
[----:B------:R0:W1:Y:S01]  /*4f90*/  I2F.F16 R34, R10 ;  /* 0x0000000a00227306 */ /* 0x0000620000200c00 */
[----:B-----5:R-:W-:Y:S02]  /*4fa0*/  LEA.HI R18, R13, 0xffffff80, RZ, 0x8 ;  /* 0xffffff800d127811 */ /* 0x020fe400078f40ff */
[----:B------:R-:W-:Y:S02]  /*4fb0*/  SHF.R.U32.HI R12, RZ, 0x10, R12 ;  /* 0x00000010ff0c7819 */ /* 0x000fe4000001160c */
[----:B------:R-:W-:Y:S02]  /*4fc0*/  SHF.R.U32.HI R13, RZ, 0x10, R13 ;  /* 0x00000010ff0d7819 */ /* 0x000fe4000001160d */
[----:B------:R-:W-:Y:S01]  /*4fd0*/  LEA.HI R24, R11, 0xffffff80, RZ, 0x8 ;  /* 0xffffff800b187811 */ /* 0x000fe200078f40ff */
[----:B------:R5:W1:Y:S01]  /*4fe0*/  I2F.F16 R40, R9 ;  /* 0x0000000900287306 */ /* 0x000a620000200c00 */
[----:B0-----:R-:W-:-:S02]  /*4ff0*/  SHF.R.U32.HI R10, RZ, 0x8, R14 ;  /* 0x00000008ff0a7819 */ /* 0x001fc4000001160e */
[----:B------:R-:W-:Y:S02]  /*5000*/  SHF.R.U32.HI R14, RZ, 0x10, R14 ;  /* 0x00000010ff0e7819 */ /* 0x000fe4000001160e */
[----:B------:R-:W-:Y:S02]  /*5010*/  IADD3 R8, PT, PT, R8, -0x80, RZ ;  /* 0xffffff8008087810 */ /* 0x000fe40007ffe0ff */
[----:B------:R-:W-:Y:S01]  /*5020*/  SHF.R.U32.HI R11, RZ, 0x10, R11 ;  /* 0x00000010ff0b7819 */ /* 0x000fe2000001160b */
[----:B------:R-:W0:Y:S01]  /*5030*/  I2F.F16 R24, R24 ;  /* 0x0000001800187306 */ /* 0x000e220000200c00 */
[--C-:B-----5:R-:W-:Y:S02]  /*5040*/  SHF.R.U32.HI R9, RZ, 0x8, R15.reuse ;  /* 0x00000008ff097819 */ /* 0x120fe4000001160f */
        /* <DEDUP_REMOVED lines=124> */
.L_x_2889:
        /* <DEDUP_REMOVED lines=96> */
.L_x_2891:
        /* <DEDUP_REMOVED lines=91> */
.L_x_2890:
        /* <DEDUP_REMOVED lines=199> */
.L_x_2892:
[----:B------:R-:W-:Y:S01]  /*7030*/  IMAD.WIDE R20, R51, 0x4, R20 ;  /* 0x0000000433147825 */ /* 0x000fe200078e0214 */
[----:B------:R-:W-:Y:S01]  /*7040*/  UMOV UR7, UR9 ;  /* 0x0000000900077c82 */ /* 0x000fe20008000000 */
[----:B------:R-:W-:Y:S05]  /*7050*/  BRA.U !UP2, `(.L_x_2882) ;  /* 0x000000090aec7547 */ /* 0x000fea000b800000 */
        /* <DEDUP_REMOVED lines=94> */
.L_x_2893:
[----:B------:R-:W-:Y:S01]  /*7640*/  UMOV UR7, UR9 ;  /* 0x0000000900077c82 */ /* 0x000fe20008000000 */
[----:B------:R-:W-:Y:S05]  /*7650*/  BRA.U UP1, `(.L_x_2882) ;  /* 0x00000005016c7547 */ /* 0x000fea000b800000 */
        /* <DEDUP_REMOVED lines=91> */
.L_x_2882:
[----:B------:R-:W-:-:S04]  /*7c10*/  UISETP.LT.AND UP1, UPT, UR8, UR18, UPT ;  /* 0x000000120800728c */ /* 0x000fc8000bf21270 */
[----:B------:R-:W-:-:S04]  /*7c20*/  USEL UR9, UR8, UR18, UP1 ;  /* 0x0000001208097287 */ /* 0x000fc80008800000 */
[----:B------:R-:W-:-:S09]  /*7c30*/  UISETP.GT.AND UP1, UPT, UR9, UR7, UPT ;  /* 0x000000070900728c */ /* 0x000fd2000bf24270 */
[----:B------:R-:W-:Y:S05]  /*7c40*/  BRA.U !UP1, `(.L_x_2894) ;  /* 0x0000002109e07547 */ /* 0x000fea000b800000 */
[----:B------:R-:W-:Y:S01]  /*7c50*/  UISETP.LT.U32.AND UP1, UPT, UR8, UR18, UPT ;  /* 0x000000120800728c */ /* 0x000fe2000bf21070 */
[----:B------:R-:W1:Y:S01]  /*7c60*/  LDCU UR6, c[0x0][0x3a8] ;  /* 0x00007500ff0677ac */ /* 0x000e620008000800 */
[----:B------:R-:W-:Y:S02]  /*7c70*/  UIADD3 UR4, UPT, UPT, UR4, 0x60, URZ ;  /* 0x0000006004047890 */ /* 0x000fe4000fffe0ff */
[----:B------:R-:W-:Y:S02]  /*7c80*/  USEL UR8, UR8, UR18, UP1 ;  /* 0x0000001208087287 */ /* 0x000fe40008800000 */
[----:B------:R-:W-:-:S11]  /*7c90*/  UISETP.EQ.OR UP0, UPT, UR19, 0x2, UP0 ;  /* 0x000000021300788c */ /* 0x000fd60008702670 */
.L_x_2901:
[----:B------:R-:W2:Y:S01]  /*7ca0*/  LDC R51, c[0x0][0x3ac] ;  /* 0x0000eb00ff337b82 */ /* 0x000ea20000000800 */
[----:B0-----:R-:W3:Y:S01]  /*7cb0*/  LDG.E.128.CONSTANT R8, desc[UR16][R20.64] ;  /* 0x0000001014087981 */ /* 0x001ee2000c1e9d00 */
[----:B--2---:R-:W-:-:S04]  /*7cc0*/  IMAD.WIDE R16, R51, 0x4, R20 ;  /* 0x0000000433107825 */ /* 0x004fc800078e0214 */
[----:B------:R-:W-:Y:S02]  /*7cd0*/  IMAD.WIDE R54, R51, 0x4, R16 ;  /* 0x0000000433367825 */ /* 0x000fe400078e0210 */
[----:B------:R-:W2:Y:S04]  /*7ce0*/  LDG.E.128.CONSTANT R16, desc[UR16][R16.64] ;  /* 0x0000001010107981 */ /* 0x000ea8000c1e9d00 */
[----:B------:R-:W4:Y:S01]  /*7cf0*/  LDG.E.128.CONSTANT R12, desc[UR16][R54.64] ;  /* 0x00000010360c7981 */ /* 0x000f22000c1e9d00 */
[----:B------:R-:W1:Y:S01]  /*7d00*/  S2UR UR5, SR_CTAID.Y ;  /* 0x00000000000579c3 */ /* 0x000e620000002600 */
[----:B------:R-:W-:Y:S01]  /*7d10*/  ISETP.NE.AND P0, PT, R53, RZ, PT ;  /* 0x000000ff3500720c */ /* 0x000fe20003f05270 */
[----:B-1----:R-:W-:-:S04]  /*7d20*/  UIMAD UR9, UR5, -0x3, UR6 ;  /* 0xfffffffd050978a4 */ /* 0x002fc8000f8e0206 */
[----:B------:R-:W-:Y:S01]  /*7d30*/  UISETP.NE.AND UP1, UPT, UR9, 0x1, UPT ;  /* 0x000000010900788c */ /* 0x000fe2000bf25270 */
[--C-:B---3--:R-:W-:Y:S02]  /*7d40*/  SHF.R.U32.HI R31, RZ, 0xc, R9.reuse ;  /* 0x0000000cff1f7819 */ /* 0x108fe40000011609 */
[----:B------:R-:W-:Y:S02]  /*7d50*/  LOP3.LUT R28, R9, 0x3f003f, RZ, 0xc0, !PT ;  /* 0x003f003f091c7812 */ /* 0x000fe400078ec0ff */
        /* <DEDUP_REMOVED lines=25> */
[----:B------:R-:W-:Y:S02]  /*7ef0*/  LOP3.LUT R31, R12, 0x300030, R11, 0xf8, !PT ;  /* 0x003000300c1f7812 */ /* 0x000fe400078ef80b */
[----:B--2---:R-:W-:Y:S02]  /*7f00*/  SHF.R.U32.HI R12, RZ, 0xc, R16 ;  /* 0x0000000cff0c7819 */ /* 0x004fe40000011610 */
[----:B------:R-:W-:-:S02]  /*7f10*/  SHF.R.U32.HI R35, RZ, 0x8, R15 ;  /* 0x00000008ff237819 */ /* 0x000fc4000001160f */
        /* <DEDUP_REMOVED lines=13> */
[----:B------:R-:W-:Y:S02]  /*7ff0*/  LOP3.LUT R16, R17, 0x3f003f, RZ, 0xc0, !PT ;  /* 0x003f003f11107812 */ /* 0x000fe400078ec0ff */
[----:B------:R-:W-:Y:S02]  /*8000*/  SHF.R.U32.HI R10, RZ, 0x6, R17 ;  /* 0x00000006ff0a7819 */ /* 0x000fe40000011611 */
[----:B------:R-:W-:Y:S02]  /*8010*/  SHF.R.U32.HI R19, RZ, 0xc, R19 ;  /* 0x0000000cff137819 */ /* 0x000fe40000011613 */
[----:B------:R-:W-:Y:S02]  /*8020*/  SHF.R.U32.HI R17, RZ, 0xc, R17 ;  /* 0x0000000cff117819 */ /* 0x000fe40000011611 */
[----:B------:R-:W-:-:S02]  /*8030*/  LOP3.LUT R37, R18, 0x300030, R37, 0xf8, !PT ;  /* 0x0030003012257812 */ /* 0x000fc400078ef825 */
        /* <DEDUP_REMOVED lines=129> */
.L_x_2895:
[----:B------:R-:W-:Y:S05]  /*8850*/  BRA.U !UP1, `(.L_x_2896) ;  /* 0x0000000509787547 */ /* 0x000fea000b800000 */
[----:B------:R-:W-:-:S04]  /*8860*/  PRMT R8, R52, 0x9910, RZ ;  /* 0x0000991034087816 */ /* 0x000fc800000000ff */
        /* <DEDUP_REMOVED lines=46> */
.L_x_2897:
[----:B------:R-:W-:Y:S05]  /*8b50*/  BRA.U UP0, `(.L_x_2896) ;  /* 0x0000000100b87547 */ /* 0x000fea000b800000 */
        /* <DEDUP_REMOVED lines=46> */
.L_x_2896:
        /* <DEDUP_REMOVED lines=183> */
.L_x_2898:
        /* <DEDUP_REMOVED lines=48> */
.L_x_2900:
[----:B------:R-:W-:Y:S05]  /*9cb0*/  BRA.U UP0, `(.L_x_2899) ;  /* 0x0000000100b07547 */ /* 0x000fea000b800000 */
        /* <DEDUP_REMOVED lines=44> */
.L_x_2899:
[----:B------:R-:W-:Y:S01]  /*9f80*/  UIADD3 UR7, UPT, UPT, UR7, 0x20, URZ ;  /* 0x0000002007077890 */ /* 0x000fe2000fffe0ff */
[----:B------:R-:W-:Y:S01]  /*9f90*/  IMAD.WIDE R20, R51, 0x4, R54 ;  /* 0x0000000433147825 */ /* 0x000fe200078e0236 */
[----:B------:R-:W-:Y:S02]  /*9fa0*/  UIADD3 UR4, UPT, UPT, UR4, 0x40, URZ ;  /* 0x0000004004047890 */ /* 0x000fe4000fffe0ff */
[----:B------:R-:W-:-:S09]  /*9fb0*/  UISETP.GE.AND UP1, UPT, UR7, UR8, UPT ;  /* 0x000000080700728c */ /* 0x000fd2000bf26270 */
[----:B------:R-:W-:Y:S05]  /*9fc0*/  BRA.U !UP1, `(.L_x_2901) ;  /* 0xffffffdd09347547 */ /* 0x000fea000b83ffff */
.L_x_2894:
[----:B------:R-:W1:Y:S01]  /*9fd0*/  S2R R0, SR_CTAID.X ;  /* 0x0000000000007919 */ /* 0x000e620000002500 */
[----:B0-----:R-:W0:Y:S01]  /*9fe0*/  LDC.64 R6, c[0x0][0x3a0] ;  /* 0x0000e800ff067b82 */ /* 0x001e220000000a00 */
[----:B------:R-:W-:Y:S01]  /*9ff0*/  UIMAD UR5, UR5, 0x3, URZ ;  /* 0x00000003050578a4 */ /* 0x000fe2000f8e02ff */
[----:B------:R-:W1:Y:S02]  /*a000*/  S2R R3, SR_TID.X ;  /* 0x0000000000037919 */ /* 0x000e640000002100 */
[----:B-1----:R-:W-:-:S04]  /*a010*/  LEA R0, R0, R3, 0x5 ;  /* 0x0000000300007211 */ /* 0x002fc800078e28ff */
[----:B------:R-:W-:-:S05]  /*a020*/  SHF.L.U32 R0, R0, 0x2, RZ ;  /* 0x0000000200007819 */ /* 0x000fca00000006ff */
[----:B------:R-:W-:-:S04]  /*a030*/  IMAD R3, R51, UR5, R0 ;  /* 0x0000000533037c24 */ /* 0x000fc8000f8e0200 */
[----:B0-----:R-:W-:-:S05]  /*a040*/  IMAD.WIDE R6, R3, 0x2, R6 ;  /* 0x0000000203067825 */ /* 0x001fca00078e0206 */
        /* <DEDUP_REMOVED lines=9> */
.L_x_2905:
[----:B------:R-:W0:Y:S02]  /*a0e0*/  LDS R2, [R0] ;  /* 0x0000000000027984 */ /* 0x000e240000000800 */
[----:B0-----:R-:W-:-:S05]  /*a0f0*/  HADD2 R3, R2, R5 ;  /* 0x0000000502037230 */ /* 0x001fca0000000000 */
[----:B------:R-:W0:Y:S02]  /*a100*/  ATOMS.CAST.SPIN P0, [R0], R2, R3 ;  /* 0x000000020000758d */ /* 0x000e240001800003 */
[----:B0-----:R-:W-:Y:S05]  /*a110*/  @!P0 BRA `(.L_x_2905) ;  /* 0xfffffffc00f08947 */ /* 0x001fea000383ffff */
[----:B------:R-:W-:Y:S05]  /*a120*/  BRA `(.L_x_2903) ;  /* 0x00000000000c7947 */ /* 0x000fea0003800000 */
.L_x_2904:
[----:B------:R-:W2:Y:S02]  /*a130*/  LD.E R0, desc[UR16][R6.64] ;  /* 0x0000001006007980 */ /* 0x000ea4000c101900 */
[----:B--2---:R-:W-:-:S05]  /*a140*/  IADD3 R3, PT, PT, R5, R0, RZ ;  /* 0x0000000005037210 */ /* 0x004fca0007ffe0ff */
[----:B------:R0:W-:Y:S02]  /*a150*/  ST.E desc[UR16][R6.64], R3 ;  /* 0x0000000306007985 */ /* 0x0001e4000c101910 */
.L_x_2903:
[----:B------:R-:W-:Y:S05]  /*a160*/  BSYNC.RECONVERGENT B0 ;  /* 0x0000000000007941 */ /* 0x000fea0003800200 */
.L_x_2902:
[----:B------:R1:W-:Y:S01]  /*a170*/  ATOM.E.ADD.F16x2.RN.STRONG.GPU P0, RZ, desc[UR16][R6.64+0x4], R46 ;  /* 0x8000042e06ff79a2 */ /* 0x0003e2000c10e110 */
[----:B------:R-:W-:Y:S04]  /*a180*/  BSSY.RECONVERGENT B0, `(.L_x_2906) ;  /* 0x000000e000007945 */ /* 0x000fe80003800200 */
[----:B-1----:R-:W-:Y:S05]  /*a190*/  @P0 BRA `(.L_x_2907) ;  /* 0x0000000000300947 */ /* 0x002fea0003800000 */
[----:B------:R-:W1:Y:S02]  /*a1a0*/  QSPC.E.S P0, RZ, [R6+0x4] ;  /* 0x0000040006ff73aa */ /* 0x000e640000000500 */
[----:B-1----:R-:W-:Y:S05]  /*a1b0*/  @!P0 BRA `(.L_x_2908) ;  /* 0x00000000001c8947 */ /* 0x002fea0003800000 */
[----:B------:R-:W-:-:S04]  /*a1c0*/  MOV R2, R6 ;  /* 0x0000000600027202 */ /* 0x000fc80000000f00 */
[----:B------:R-:W-:-:S07]  /*a1d0*/  MOV R0, R2 ;  /* 0x0000000200007202 */ /* 0x000fce0000000f00 */
.L_x_2909:
[----:B------:R-:W0:Y:S02]  /*a1e0*/  LDS R2, [R0+0x4] ;  /* 0x0000040000027984 */ /* 0x000e240000000800 */
[----:B0-----:R-:W-:-:S05]  /*a1f0*/  HFMA2 R3, R2, 1, 1, R46 ;  /* 0x3c003c0002037831 */ /* 0x001fca000000002e */
[----:B------:R-:W0:Y:S02]  /*a200*/  ATOMS.CAST.SPIN P0, [R0+0x4], R2, R3 ;  /* 0x000004020000758d */ /* 0x000e240001800003 */
[----:B0-----:R-:W-:Y:S05]  /*a210*/  @!P0 BRA `(.L_x_2909) ;  /* 0xfffffffc00f08947 */ /* 0x001fea000383ffff */
[----:B------:R-:W-:Y:S05]  /*a220*/  BRA `(.L_x_2907) ;  /* 0x00000000000c7947 */ /* 0x000fea0003800000 */
.L_x_2908:
[----:B------:R-:W0:Y:S02]  /*a230*/  LD.E R0, desc[UR16][R6.64+0x4] ;  /* 0x0000041006007980 */ /* 0x000e24000c101900 */
[----:B0-----:R-:W-:-:S05]  /*a240*/  IADD3 R3, PT, PT, R46, R0, RZ ;  /* 0x000000002e037210 */ /* 0x001fca0007ffe0ff */
[----:B------:R1:W-:Y:S02]  /*a250*/  ST.E desc[UR16][R6.64+0x4], R3 ;  /* 0x0000040306007985 */ /* 0x0003e4000c101910 */
.L_x_2907:
[----:B------:R-:W-:Y:S05]  /*a260*/  BSYNC.RECONVERGENT B0 ;  /* 0x0000000000007941 */ /* 0x000fea0003800200 */
.L_x_2906:
[----:B------:R-:W-:-:S13]  /*a270*/  PLOP3.LUT P0, PT, PT, PT, UP0, 0x80, 0x8 ;  /* 0x000000000008781c */ /* 0x000fda0003f0f008 */
        /* <DEDUP_REMOVED lines=9> */
.L_x_2913:
[----:B------:R-:W0:Y:S02]  /*a310*/  LDS R2, [R0] ;  /* 0x0000000000027984 */ /* 0x000e240000000800 */
[----:B0-----:R-:W-:-:S05]  /*a320*/  HADD2 R3, R2, R47 ;  /* 0x0000002f02037230 */ /* 0x001fca0000000000 */
[----:B------:R-:W0:Y:S02]  /*a330*/  ATOMS.CAST.SPIN P0, [R0], R2, R3 ;  /* 0x000000020000758d */ /* 0x000e240001800003 */
[----:B0-----:R-:W-:Y:S05]  /*a340*/  @!P0 BRA `(.L_x_2913) ;  /* 0xfffffffc00f08947 */ /* 0x001fea000383ffff */
[----:B------:R-:W-:Y:S05]  /*a350*/  BRA `(.L_x_2911) ;  /* 0x00000000000c7947 */ /* 0x000fea0003800000 */
.L_x_2912:
[----:B------:R-:W2:Y:S02]  /*a360*/  LD.E R0, desc[UR16][R6.64] ;  /* 0x0000001006007980 */ /* 0x000ea4000c101900 */
[----:B--2---:R-:W-:-:S05]  /*a370*/  IADD3 R3, PT, PT, R47, R0, RZ ;  /* 0x000000002f037210 */ /* 0x004fca0007ffe0ff */
[----:B------:R0:W-:Y:S02]  /*a380*/  ST.E desc[UR16][R6.64], R3 ;  /* 0x0000000306007985 */ /* 0x0001e4000c101910 */
.L_x_2911:
[----:B------:R-:W-:Y:S05]  /*a390*/  BSYNC.RECONVERGENT B0 ;  /* 0x0000000000007941 */ /* 0x000fea0003800200 */
.L_x_2910:
[----:B------:R1:W-:Y:S01]  /*a3a0*/  ATOM.E.ADD.F16x2.RN.STRONG.GPU P0, RZ, desc[UR16][R6.64+0x4], R48 ;  /* 0x8000043006ff79a2 */ /* 0x0003e2000c10e110 */
[----:B------:R-:W-:Y:S04]  /*a3b0*/  BSSY.RECONVERGENT B0, `(.L_x_2914) ;  /* 0x000000e000007945 */ /* 0x000fe80003800200 */
[----:B-1----:R-:W-:Y:S05]  /*a3c0*/  @P0 BRA `(.L_x_2915) ;  /* 0x0000000000300947 */ /* 0x002fea0003800000 */
[----:B------:R-:W1:Y:S02]  /*a3d0*/  QSPC.E.S P0, RZ, [R6+0x4] ;  /* 0x0000040006ff73aa */ /* 0x000e640000000500 */
[----:B-1----:R-:W-:Y:S05]  /*a3e0*/  @!P0 BRA `(.L_x_2916) ;  /* 0x00000000001c8947 */ /* 0x002fea0003800000 */
[----:B------:R-:W-:-:S04]  /*a3f0*/  MOV R2, R6 ;  /* 0x0000000600027202 */ /* 0x000fc80000000f00 */
[----:B------:R-:W-:-:S07]  /*a400*/  MOV R0, R2 ;  /* 0x0000000200007202 */ /* 0x000fce0000000f00 */
.L_x_2917:
[----:B------:R-:W0:Y:S02]  /*a410*/  LDS R2, [R0+0x4] ;  /* 0x0000040000027984 */ /* 0x000e240000000800 */
[----:B0-----:R-:W-:-:S05]  /*a420*/  HFMA2 R3, R2, 1, 1, R48 ;  /* 0x3c003c0002037831 */ /* 0x001fca0000000030 */
[----:B------:R-:W0:Y:S02]  /*a430*/  ATOMS.CAST.SPIN P0, [R0+0x4], R2, R3 ;  /* 0x000004020000758d */ /* 0x000e240001800003 */
[----:B0-----:R-:W-:Y:S05]  /*a440*/  @!P0 BRA `(.L_x_2917) ;  /* 0xfffffffc00f08947 */ /* 0x001fea000383ffff */
[----:B------:R-:W-:Y:S05]  /*a450*/  BRA `(.L_x_2915) ;  /* 0x00000000000c7947 */ /* 0x000fea0003800000 */
.L_x_2916:
[----:B------:R-:W0:Y:S02]  /*a460*/  LD.E R0, desc[UR16][R6.64+0x4] ;  /* 0x0000041006007980 */ /* 0x000e24000c101900 */
[----:B0-----:R-:W-:-:S05]  /*a470*/  IADD3 R3, PT, PT, R48, R0, RZ ;  /* 0x0000000030037210 */ /* 0x001fca0007ffe0ff */
[----:B------:R1:W-:Y:S02]  /*a480*/  ST.E desc[UR16][R6.64+0x4], R3 ;  /* 0x0000040306007985 */ /* 0x0003e4000c101910 */
.L_x_2915:
[----:B------:R-:W-:Y:S05]  /*a490*/  BSYNC.RECONVERGENT B0 ;  /* 0x0000000000007941 */ /* 0x000fea0003800200 */
.L_x_2914:
[----:B------:R-:W-:-:S06]  /*a4a0*/  UISETP.NE.AND UP0, UPT, UR5, 0x2, UPT ;  /* 0x000000020500788c */ /* 0x000fcc000bf05270 */
        /* <DEDUP_REMOVED lines=10> */
.L_x_2921:
[----:B------:R-:W0:Y:S02]  /*a550*/  LDS R2, [R0] ;  /* 0x0000000000027984 */ /* 0x000e240000000800 */
[----:B0-----:R-:W-:-:S05]  /*a560*/  HADD2 R3, R2, R49 ;  /* 0x0000003102037230 */ /* 0x001fca0000000000 */
[----:B------:R-:W0:Y:S02]  /*a570*/  ATOMS.CAST.SPIN P0, [R0], R2, R3 ;  /* 0x000000020000758d */ /* 0x000e240001800003 */
[----:B0-----:R-:W-:Y:S05]  /*a580*/  @!P0 BRA `(.L_x_2921) ;  /* 0xfffffffc00f08947 */ /* 0x001fea000383ffff */
[----:B------:R-:W-:Y:S05]  /*a590*/  BRA `(.L_x_2919) ;  /* 0x00000000000c7947 */ /* 0x000fea0003800000 */
.L_x_2920:
[----:B------:R-:W2:Y:S02]  /*a5a0*/  LD.E R0, desc[UR16][R6.64] ;  /* 0x0000001006007980 */ /* 0x000ea4000c101900 */
[----:B--2---:R-:W-:-:S05]  /*a5b0*/  IADD3 R3, PT, PT, R49, R0, RZ ;  /* 0x0000000031037210 */ /* 0x004fca0007ffe0ff */
[----:B------:R0:W-:Y:S02]  /*a5c0*/  ST.E desc[UR16][R6.64], R3 ;  /* 0x0000000306007985 */ /* 0x0001e4000c101910 */
.L_x_2919:
[----:B------:R-:W-:Y:S05]  /*a5d0*/  BSYNC.RECONVERGENT B0 ;  /* 0x0000000000007941 */ /* 0x000fea0003800200 */
.L_x_2918:
[----:B------:R1:W-:Y:S02]  /*a5e0*/  ATOM.E.ADD.F16x2.RN.STRONG.GPU P0, RZ, desc[UR16][R6.64+0x4], R50 ;  /* 0x8000043206ff79a2 */ /* 0x0003e4000c10e110 */
[----:B-1----:R-:W-:Y:S05]  /*a5f0*/  @P0 EXIT ;  /* 0x000000000000094d */ /* 0x002fea0003800000 */
[----:B------:R-:W1:Y:S02]  /*a600*/  QSPC.E.S P0, RZ, [R6+0x4] ;  /* 0x0000040006ff73aa */ /* 0x000e640000000500 */
[----:B-1----:R-:W-:Y:S05]  /*a610*/  @!P0 BRA `(.L_x_2922) ;  /* 0x00000000001c8947 */ /* 0x002fea0003800000 */
[----:B------:R-:W-:-:S04]  /*a620*/  MOV R2, R6 ;  /* 0x0000000600027202 */ /* 0x000fc80000000f00 */
[----:B------:R-:W-:-:S07]  /*a630*/  MOV R0, R2 ;  /* 0x0000000200007202 */ /* 0x000fce0000000f00 */
.L_x_2923:
[----:B------:R-:W0:Y:S02]  /*a640*/  LDS R2, [R0+0x4] ;  /* 0x0000040000027984 */ /* 0x000e240000000800 */
[----:B0-----:R-:W-:-:S05]  /*a650*/  HFMA2 R3, R2, 1, 1, R50 ;  /* 0x3c003c0002037831 */ /* 0x001fca0000000032 */
[----:B------:R-:W0:Y:S02]  /*a660*/  ATOMS.CAST.SPIN P0, [R0+0x4], R2, R3 ;  /* 0x000004020000758d */ /* 0x000e240001800003 */
[----:B0-----:R-:W-:Y:S05]  /*a670*/  @!P0 BRA `(.L_x_2923) ;  /* 0xfffffffc00f08947 */ /* 0x001fea000383ffff */
[----:B------:R-:W-:Y:S05]  /*a680*/  EXIT ;  /* 0x000000000000794d */ /* 0x000fea0003800000 */
.L_x_2922:
[----:B------:R-:W0:Y:S02]  /*a690*/  LD.E R0, desc[UR16][R6.64+0x4] ;  /* 0x0000041006007980 */ /* 0x000e24000c101900 */
[----:B0-----:R-:W-:-:S05]  /*a6a0*/  IADD3 R3, PT, PT, R50, R0, RZ ;  /* 0x0000000032037210 */ /* 0x001fca0007ffe0ff */
[----:B------:R-:W-:Y:S01]  /*a6b0*/  ST.E desc[UR16][R6.64+0x4], R3 ;  /* 0x0000040306007985 */ /* 0x000fe2000c101910 */
[----:B------:R-:W-:Y:S05]  /*a6c0*/  EXIT ;  /* 0x000000000000794d */ /* 0x000fea0003800000 */
.L_x_2924:
        /* <DEDUP_REMOVED lines=11> */
.L_x_5319:


//--------------------- .text._Z23gemm_half_q_half_kernelILi3ELi40ELb1ELb0ELi32EEvPK6__halfPKjS4_S2_PS0_iiiiPKtS7_iiiiiibS2_i --------------------------
	.section	.text._Z23gemm_half_q_half_kernelILi3ELi40ELb1ELb0ELi32EEvPK6__halfPKjS4_S2_PS0_iiiiPKtS7_iiiiiibS2_i,"ax",@progbits
	.align	128
        .global         _Z23gemm_half_q_half_kernelILi3ELi40ELb1ELb0ELi32EEvPK6__halfPKjS4_S2_PS0_iiiiPKtS7_iiiiiibS2_i
        .type           _Z23gemm_half_q_half_kernelILi3ELi40ELb1ELb0ELi32EEvPK6__halfPKjS4_S2_PS0_iiiiPKtS7_iiiiiibS2_i,@function
        .size           _Z23gemm_half_q_half_kernelILi3ELi40ELb1ELb0ELi32EEvPK6__halfPKjS4_S2_PS0_iiiiPKtS7_iiiiiibS2_i,(.L_x_5320 - _Z23gemm_half_q_half_kernelILi3ELi40ELb1ELb0ELi32EEvPK6__halfPKjS4_S2_PS0_iiiiPKtS7_iiiiiibS2_i)
        .other          _Z23gemm_half_q_half_kernelILi3ELi40ELb1ELb0ELi32EEvPK6__halfPKjS4_S2_PS0_iiiiPKtS7_iiiiiibS2_i,@"STO_CUDA_ENTRY STV_DEFAULT"
_Z23gemm_half_q_half_kernelILi3ELi40ELb1ELb0ELi32EEvPK6__halfPKjS4_S2_PS0_iiiiPKtS7_iiiiiibS2_i:
.text._Z23gemm_half_q_half_kernelILi3ELi40ELb1ELb0ELi32EEvPK6__halfPKjS4_S2_PS0_iiiiPKtS7_iiiiiibS2_i:
        /* <DEDUP_REMOVED lines=14> */
[----:B------:R-:W-:-:S05]  /*00e0*/  PRMT R51, RZ, 0x7610, R51 ;  /* 0x00007610ff337816 */ /* 0x000fca0000000033 */
[----:B------:R-:W-:Y:S01]  /*00f0*/  PLOP3.LUT P1, PT, PT, PT, UP0, 0x80, 0x8 ;  /* 0x000000000008781c */ /* 0x000fe20003f2f008 */
[----:B-1----:R-:W-:Y:S02]  /*0100*/  USHF.L.U32 UR7, UR13, 0x5, URZ ;  /* 0x000000050d077899 */ /* 0x002fe400080006ff */
[----:B------:R-:W-:Y:S01]  /*0110*/  UPLOP3.LUT UP0, UPT, UPT, UPT, UPT, 0x80, 0x8 ;  /* 0x000000000008789c */ /* 0x000fe20003f0f070 */
[----:B----4-:R-:W-:-:S09]  /*0120*/  PRMT R4, R52, 0x7610, R4 ;  /* 0x0000761034047816 */ /* 0x010fd20000000004 */
[----:B--23--:R-:W-:Y:S05]  /*0130*/  @!P1 BRA `(.L_x_2925) ;  /* 0x0000000000349947 */ /* 0x00cfea0003800000 */
        /* <DEDUP_REMOVED lines=13> */
.L_x_2925:
        /* <DEDUP_REMOVED lines=44> */
.L_x_2931:
        /* <DEDUP_REMOVED lines=32> */
.L_x_2930:
        /* <DEDUP_REMOVED lines=20> */
.L_x_2932:
[----:B------:R-:W-:-:S13]  /*0810*/  ISETP.EQ.AND P2, PT, RZ, UR10, PT ;  /* 0x0000000aff007c0c */ /* 0x000fda000bf42270 */
[----:B------:R-:W-:Y:S05]  /*0820*/  @!P0 BRA P2, `(.L_x_2927) ;  /* 0x0000000400748947 */ /* 0x000fea0001000000 */
.L_x_2929:
        /* <DEDUP_REMOVED lines=12> */
.L_x_2928:
        /* <DEDUP_REMOVED lines=15> */
.L_x_2935:
        /* <DEDUP_REMOVED lines=32> */
.L_x_2934:
        /* <DEDUP_REMOVED lines=21> */
.L_x_2936:
[----:B------:R-:W-:-:S09]  /*0d30*/  UISETP.NE.OR UP1, UPT, UR10, URZ, UP1 ;  /* 0x000000ff0a00728c */ /* 0x000fd20008f25670 */
[----:B------:R-:W-:Y:S05]  /*0d40*/  BRA.U !UP1, `(.L_x_2927) ;  /* 0x00000001092c7547 */ /* 0x000fea000b800000 */
.L_x_2933:
        /* <DEDUP_REMOVED lines=11> */
.L_x_2927:
[----:B------:R-:W-:Y:S05]  /*0e00*/  BSYNC.RECONVERGENT B0 ;  /* 0x0000000000007941 */ /* 0x000fea0003800200 */
.L_x_2926:
        /* <DEDUP_REMOVED lines=18> */
[----:B-----5:R-:W1:Y:S01]  /*0f30*/  LDC.64 R14, c[0x0][0x3a0] ;  /* 0x0000e800ff0e7b82 */ /* 0x020e620000000a00 */
[----:B------:R-:W-:-:S11]  /*0f40*/  UPLOP3.LUT UP1, UPT, UPT, UPT, UPT, 0x40, 0x4 ;  /* 0x000000000004789c */ /* 0x000fd60003f2e870 */
.L_x_2940:
        /* <DEDUP_REMOVED lines=15> */
.L_x_2939:
        /* <DEDUP_REMOVED lines=12> */
.L_x_2941:
[----:B------:R-:W-:-:S09]  /*1100*/  UISETP.NE.OR UP1, UPT, UR9, URZ, UP1 ;  /* 0x000000ff0900728c */ /* 0x000fd20008f25670 */
[----:B------:R-:W-:Y:S05]  /*1110*/  BRA.U !UP1, `(.L_x_2937) ;  /* 0x00000001091c7547 */ /* 0x000fea000b800000 */
.L_x_2938:
[----:B012---:R-:W0:Y:S02]  /*1120*/  LDC.64 R2, c[0x0][0x3a0] ;  /* 0x0000e800ff027b82 */ /* 0x007e240000000a00 */
.L_x_2942:
[C---:B0-----:R-:W-:Y:S01]  /*1130*/  IMAD.WIDE R8, R7.reuse, 0x2, R2 ;  /* 0x0000000207087825 */ /* 0x041fe200078e0202 */
[----:B------:R-:W-:Y:S01]  /*1140*/  UIADD3 UR9, UPT, UPT, UR9, 0x1, URZ ;  /* 0x0000000109097890 */ /* 0x000fe2000fffe0ff */
[----:B------:R-:W-:-:S03]  /*1150*/  IADD3 R7, PT, PT, R7, UR16, RZ ;  /* 0x0000001007077c10 */ /* 0x000fc6000fffe0ff */
[----:B------:R3:W-:Y:S01]  /*1160*/  STG.E.64 desc[UR14][R8.64], RZ ;  /* 0x000000ff08007986 */ /* 0x0007e2000c101b0e */
[----:B------:R-:W-:-:S09]  /*1170*/  UISETP.NE.AND UP1, UPT, UR9, URZ, UPT ;  /* 0x000000ff0900728c */ /* 0x000fd2000bf25270 */
[----:B---3--:R-:W-:Y:S05]  /*1180*/  BRA.U UP1, `(.L_x_2942) ;  /* 0xfffffffd01e87547 */ /* 0x008fea000b83ffff */
.L_x_2937:
[----:B------:R-:W3:Y:S01]  /*1190*/  LDCU UR17, c[0x0][0x3c8] ;  /* 0x00007900ff1177ac */ /* 0x000ee20008000800 */
[----:B------:R-:W-:Y:S01]  /*11a0*/  BAR.SYNC.DEFER_BLOCKING 0x0 ;  /* 0x0000000000007b1d */ /* 0x000fe20000010000 */
[----:B------:R-:W-:-:S05]  /*11b0*/  ISETP.LE.AND P0, PT, R5, UR7, PT ;  /* 0x0000000705007c0c */ /* 0x000fca000bf03270 */
[----:B------:R-:W4:Y:S01]  /*11c0*/  LDCU UR19, c[0x0][0x3cc] ;  /* 0x00007980ff1377ac */ /* 0x000f220008000800 */
[----:B------:R-:W0:Y:S01]  /*11d0*/  LDCU UR22, c[0x0][0x3d0] ;  /* 0x00007a00ff1677ac */ /* 0x000e220008000800 */
[----:B------:R-:W1:Y:S01]  /*11e0*/  LDCU UR18, c[0x0][0x3d4] ;  /* 0x00007a80ff1277ac */ /* 0x000e620008000800 */
[----:B------:R-:W2:Y:S01]  /*11f0*/  LDCU UR23, c[0x0][0x3d8] ;  /* 0x00007b00ff1777ac */ /* 0x000ea20008000800 */
[----:B---3--:R-:W-:-:S04]  /*1200*/  UISETP.LT.AND UP1, UPT, UR7, UR17, UPT ;  /* 0x000000110700728c */ /* 0x008fc8000bf21270 */
[----:B------:R-:W-:Y:S02]  /*1210*/  USEL UR4, UR7, UR17, UP1 ;  /* 0x0000001107047287 */ /* 0x000fe40008800000 */
[----:B----4-:R-:W-:Y:S02]  /*1220*/  UISETP.GT.AND UP1, UPT, UR7, UR19, UPT ;  /* 0x000000130700728c */ /* 0x010fe4000bf24270 */
[----:B------:R-:W-:Y:S02]  /*1230*/  USHF.R.S32.HI UR9, URZ, 0x1f, UR4 ;  /* 0x0000001fff097899 */ /* 0x000fe40008011404 */
[----:B0-----:R-:W-:Y:S02]  /*1240*/  UISETP.GT.AND UP2, UPT, UR7, UR22, UPT ;  /* 0x000000160700728c */ /* 0x001fe4000bf44270 */
[----:B-1----:R-:W-:Y:S02]  /*1250*/  UISETP.GT.AND UP3, UPT, UR7, UR18, UPT ;  /* 0x000000120700728c */ /* 0x002fe4000bf64270 */
[----:B------:R-:W-:-:S02]  /*1260*/  ULEA.HI UR12, UR9, UR4, URZ, 0x5 ;  /* 0x00000004090c7291 */ /* 0x000fc4000f8f28ff */
[----:B--2---:R-:W-:Y:S01]  /*1270*/  UISETP.GT.AND UP4, UPT, UR7, UR23, UPT ;  /* 0x000000170700728c */ /* 0x004fe2000bf84270 */
[----:B------:R-:W-:Y:S10]  /*1280*/  @P0 BRA `(.L_x_2943) ;  /* 0x0000000000e80947 */ /* 0x000ff40003800000 */
        /* <DEDUP_REMOVED lines=15> */
.L_x_2944:
[----:B-----5:R-:W-:-:S05]  /*1380*/  IADD3 R13, PT, PT, R7, UR4, RZ ;  /* 0x00000004070d7c10 */ /* 0x020fca000fffe0ff */
[----:B------:R-:W-:-:S05]  /*1390*/  IMAD R0, R13, UR16, RZ ;  /* 0x000000100d007c24 */ /* 0x000fca000f8e02ff */
[----:B0-----:R-:W-:-:S04]  /*13a0*/  SHF.R.S32.HI R3, RZ, 0x1f, R0 ;  /* 0x0000001fff037819 */ /* 0x001fc80000011400 */
        /* <DEDUP_REMOVED lines=9> */
[----:B--2---:R-:W-:-:S06]  /*1440*/  IMAD.WIDE.U32 R12, R13, 0x2, R10 ;  /* 0x000000020d0c7825 */ /* 0x004fcc00078e000a */
[----:B------:R0:W2:Y:S01]  /*1450*/  LDG.E.U16.CONSTANT R12, desc[UR14][R12.64] ;  /* 0x0000000e0c0c7981 */ /* 0x0000a2000c1e9500 */
[----:B------:R-:W-:Y:S01]  /*1460*/  UIADD3 UR4, UPT, UPT, UR4, 0x1, URZ ;  /* 0x0000000104047890 */ /* 0x000fe2000fffe0ff */
[----:B---3--:R-:W-:-:S04]  /*1470*/  SHF.R.U32.HI R0, RZ, R16, R3 ;  /* 0x00000010ff007219 */ /* 0x008fc80000011603 */
[--C-:B------:R-:W-:Y:S02]  /*1480*/  SHF.R.U32.HI R18, RZ, 0x4, R0.reuse ;  /* 0x00000004ff127819 */ /* 0x100fe40000011600 */
[----:B------:R-:W-:Y:S02]  /*1490*/  SHF.R.U32.HI R2, RZ, 0x8, R0 ;  /* 0x00000008ff027819 */ /* 0x000fe40000011600 */
[----:B------:R-:W-:Y:S02]  /*14a0*/  LOP3.LUT R18, R18, 0xf, RZ, 0xc0, !PT ;  /* 0x0000000f12127812 */ /* 0x000fe400078ec0ff */
[----:B------:R-:W-:Y:S02]  /*14b0*/  LOP3.LUT R2, R2, 0xf, RZ, 0xc0, !PT ;  /* 0x0000000f02027812 */ /* 0x000fe400078ec0ff */
[----:B------:R-:W-:Y:S01]  /*14c0*/  LOP3.LUT R4, R0, 0xf, RZ, 0xc0, !PT ;  /* 0x0000000f00047812 */ /* 0x000fe200078ec0ff */
[----:B------:R-:W-:Y:S01]  /*14d0*/  IMAD R3, R18, R18, R18 ;  /* 0x0000001212037224 */ /* 0x000fe200078e0212 */
[----:B------:R-:W-:-:S03]  /*14e0*/  SHF.R.U32.HI R0, RZ, 0xc, R0 ;  /* 0x0000000cff007819 */ /* 0x000fc60000011600 */
[----:B------:R-:W-:Y:S01]  /*14f0*/  IMAD R19, R4, R4, R4 ;  /* 0x0000000404137224 */ /* 0x000fe200078e0204 */
[----:B------:R-:W-:Y:S01]  /*1500*/  IADD3 R18, PT, PT, R18, 0x1, R3 ;  /* 0x0000000112127810 */ /* 0x000fe20007ffe003 */
[----:B------:R-:W-:Y:S01]  /*1510*/  IMAD R3, R2, R2, R2 ;  /* 0x0000000202037224 */ /* 0x000fe200078e0202 */
[----:B------:R-:W-:Y:S02]  /*1520*/  LOP3.LUT R0, R0, 0xf, RZ, 0xc0, !PT ;  /* 0x0000000f00007812 */ /* 0x000fe400078ec0ff */
[----:B----4-:R-:W-:Y:S01]  /*1530*/  R2UR UR10, R20 ;  /* 0x00000000140a72ca */ /* 0x010fe200000e0000 */
[----:B0-----:R-:W2:Y:S01]  /*1540*/  I2F.F16 R13, R18 ;  /* 0x00000012000d7306 */ /* 0x001ea20000200c00 */
[----:B------:R-:W-:Y:S01]  /*1550*/  IADD3 R14, PT, PT, R2, 0x1, R3 ;  /* 0x00000001020e7810 */ /* 0x000fe20007ffe003 */
[----:B------:R-:W-:Y:S01]  /*1560*/  IMAD R3, R0, R0, R0 ;  /* 0x0000000000037224 */ /* 0x000fe200078e0200 */
[----:B------:R-:W-:-:S04]  /*1570*/  IADD3 R19, PT, PT, R4, 0x1, R19 ;  /* 0x0000000104137810 */ /* 0x000fc80007ffe013 */
[----:B------:R-:W-:Y:S01]  /*1580*/  IADD3 R20, PT, PT, R0, 0x1, R3 ;  /* 0x0000000100147810 */ /* 0x000fe20007ffe003 */
[----:B------:R-:W0:Y:S04]  /*1590*/  I2F.F16 R15, R14 ;  /* 0x0000000e000f7306 */ /* 0x000e280000200c00 */
[----:B------:R-:W-:Y:S01]  /*15a0*/  UIADD3 UR9, UPT, UPT, UR10, UR9, URZ ;  /* 0x000000090a097290 */ /* 0x000fe2000fffe0ff */
[----:B--2---:R-:W-:-:S03]  /*15b0*/  HMUL2 R3, R13.H0_H0, R12.H0_H0 ;  /* 0x2000000c0d037232 */ /* 0x004fc60000000800 */
[----:B------:R-:W1:Y:S01]  /*15c0*/  I2F.F16 R19, R19 ;  /* 0x0000001300137306 */ /* 0x000e620000200c00 */
[----:B------:R-:W-:Y:S01]  /*15d0*/  UISETP.GE.AND UP5, UPT, UR9, UR8, UPT ;  /* 0x000000080900728c */ /* 0x000fe2000bfa6270 */
[----:B0-----:R-:W-:-:S06]  /*15e0*/  HMUL2 R2, R15.H0_H0, R12.H0_H0 ;  /* 0x2000000c0f027232 */ /* 0x001fcc0000000800 */
[----:B------:R-:W0:Y:S01]  /*15f0*/  I2F.F16 R21, R20 ;  /* 0x0000001400157306 */ /* 0x000e220000200c00 */
[-C--:B-1----:R-:W-:Y:S02]  /*1600*/  HMUL2 R4, R19.H0_H0, R12.reuse.H0_H0 ;  /* 0x2000000c13047232 */ /* 0x082fe40000000800 */
[----:B0-----:R-:W-:Y:S01]  /*1610*/  HMUL2 R0, R21.H0_H0, R12.H0_H0 ;  /* 0x2000000c15007232 */ /* 0x001fe20000000800 */
[----:B------:R-:W-:Y:S06]  /*1620*/  BRA.U !UP5, `(.L_x_2944) ;  /* 0xfffffffd0d547547 */ /* 0x000fec000b83ffff */
.L_x_2943:
[----:B------:R-:W-:Y:S01]  /*1630*/  UISETP.GT.AND UP5, UPT, UR7, UR17, UPT ;  /* 0x000000110700728c */ /* 0x000fe2000bfa4270 */
[----:B------:R-:W-:Y:S01]  /*1640*/  HFMA2 R7, -RZ, RZ, 0, 0 ;  /* 0x00000000ff077431 */ /* 0x000fe200000001ff */
[----:B------:R-:W-:Y:S02]  /*1650*/  CS2R R10, SRZ ;  /* 0x00000000000a7805 */ /* 0x000fe4000001ff00 */
        /* <DEDUP_REMOVED lines=12> */
.L_x_2945:
        /* <DEDUP_REMOVED lines=8> */
.L_x_2946:
        /* <DEDUP_REMOVED lines=8> */
.L_x_2947:
        /* <DEDUP_REMOVED lines=8> */
.L_x_2948:
        /* <DEDUP_REMOVED lines=8> */
.L_x_2949:
[----:B------:R-:W-:Y:S01]  /*1920*/  ULEA UR4, UR12, UR4, 0x3 ;  /* 0x000000040c047291 */ /* 0x000fe2000f8e18ff */
[----:B------:R-:W0:Y:S01]  /*1930*/  S2UR UR9, SR_CgaCtaId ;  /* 0x00000000000979c3 */ /* 0x000e220000008800 */
[----:B------:R-:W1:Y:S01]  /*1940*/  LDCU.64 UR10, c[0x0][0x388] ;  /* 0x00007100ff0a77ac */ /* 0x000e620008000a00 */
[----:B------:R-:W-:Y:S02]  /*1950*/  SHF.R.S32.HI R8, RZ, 0x1f, R6 ;  /* 0x0000001fff087819 */ /* 0x000fe40000011406 */
[----:B------:R-:W-:Y:S02]  /*1960*/  VIMNMX R5, PT, PT, R5, UR19, PT ;  /* 0x0000001305057c48 */ /* 0x000fe4000bfe0100 */
[----:B------:R-:W-:Y:S01]  /*1970*/  IADD3 R7, PT, PT, R10, UR4, R7 ;  /* 0x000000040a077c10 */ /* 0x000fe2000fffe007 */
[----:B------:R-:W-:Y:S01]  /*1980*/  UMOV UR4, 0x400 ;  /* 0x0000040000047882 */ /* 0x000fe20000000000 */
[----:B------:R-:W-:Y:S02]  /*1990*/  PRMT R50, RZ, 0x5410, RZ ;  /* 0x00005410ff327816 */ /* 0x000fe400000000ff */
[----:B------:R-:W-:-:S02]  /*19a0*/  IADD3 R7, PT, PT, R12, R7, R11 ;  /* 0x000000070c077210 */ /* 0x000fc40007ffe00b */
[----:B------:R-:W-:Y:S02]  /*19b0*/  PRMT R49, RZ, 0x5410, RZ ;  /* 0x00005410ff317816 */ /* 0x000fe400000000ff */
[----:B------:R-:W-:Y:S01]  /*19c0*/  PRMT R48, RZ, 0x5410, RZ ;  /* 0x00005410ff307816 */ /* 0x000fe200000000ff */
[----:B------:R-:W-:Y:S01]  /*19d0*/  IMAD R7, R7, UR16, RZ ;  /* 0x0000001007077c24 */ /* 0x000fe2000f8e02ff */
[----:B------:R-:W-:Y:S02]  /*19e0*/  PRMT R47, RZ, 0x5410, RZ ;  /* 0x00005410ff2f7816 */ /* 0x000fe400000000ff */
[----:B------:R-:W-:Y:S02]  /*19f0*/  PRMT R46, RZ, 0x5410, RZ ;  /* 0x00005410ff2e7816 */ /* 0x000fe400000000ff */
[----:B------:R-:W-:-:S04]  /*1a00*/  IADD3 R6, P0, PT, R6, R7, RZ ;  /* 0x0000000706067210 */ /* 0x000fc80007f1e0ff */
[----:B------:R-:W-:Y:S01]  /*1a10*/  LEA.HI.X.SX32 R7, R7, R8, 0x1, P0 ;  /* 0x0000000807077211 */ /* 0x000fe200000f0eff */
[----:B0-----:R-:W-:Y:S01]  /*1a20*/  ULEA UR9, UR9, UR4, 0x18 ;  /* 0x0000000409097291 */ /* 0x001fe2000f8ec0ff */
[----:B------:R-:W-:Y:S02]  /*1a30*/  ISETP.GT.AND P0, PT, R5, UR7, PT ;  /* 0x0000000705007c0c */ /* 0x000fe4000bf04270 */
[C---:B-1----:R-:W-:Y:S02]  /*1a40*/  LEA R56, P2, R6.reuse, UR10, 0x2 ;  /* 0x0000000a06387c11 */ /* 0x042fe4000f8410ff */
[----:B------:R-:W-:Y:S02]  /*1a50*/  PRMT R5, RZ, 0x5410, RZ ;  /* 0x00005410ff057816 */ /* 0x000fe400000000ff */
[----:B------:R-:W-:Y:S01]  /*1a60*/  LEA.HI.X R57, R6, UR11, R7, 0x2, P2 ;  /* 0x0000000b06397c11 */ /* 0x000fe200090f1407 */
[----:B------:R-:W-:-:S06]  /*1a70*/  UMOV UR4, UR9 ;  /* 0x0000000900047c82 */ /* 0x000fcc0008000000 */
[----:B------:R-:W-:Y:S05]  /*1a80*/  @!P0 BRA `(.L_x_2950) ;  /* 0x0000002000fc8947 */ /* 0x000fea0003800000 */
[----:B------:R-:W-:Y:S01]  /*1a90*/  MOV R9, UR16 ;  /* 0x0000001000097c02 */ /* 0x000fe20008000f00 */
[----:B------:R-:W2:Y:S01]  /*1aa0*/  LDG.E.128.CONSTANT R16, desc[UR14][R56.64] ;  /* 0x0000000e38107981 */ /* 0x000ea2000c1e9d00 */
[----:B------:R-:W-:-:S03]  /*1ab0*/  MOV R7, UR16 ;  /* 0x0000001000077c02 */ /* 0x000fc60008000f00 */
[----:B------:R-:W-:-:S04]  /*1ac0*/  IMAD.WIDE R8, R9, 0x4, R56 ;  /* 0x0000000409087825 */ /* 0x000fc800078e0238 */
[----:B------:R-:W-:Y:S02]  /*1ad0*/  IMAD.WIDE R6, R7, 0x4, R8 ;  /* 0x0000000407067825 */ /* 0x000fe400078e0208 */
[----:B------:R-:W3:Y:S04]  /*1ae0*/  LDG.E.128.CONSTANT R8, desc[UR14][R8.64] ;  /* 0x0000000e08087981 */ /* 0x000ee8000c1e9d00 */
[----:B-----5:R-:W4:Y:S01]  /*1af0*/  LDG.E.128.CONSTANT R12, desc[UR14][R6.64] ;  /* 0x0000000e060c7981 */ /* 0x020f22000c1e9d00 */
[----:B------:R-:W-:-:S05]  /*1b00*/  MOV R55, UR16 ;  /* 0x0000001000377c02 */ /* 0x000fca0008000f00 */
[----:B------:R-:W-:Y:S01]  /*1b10*/  IMAD.WIDE R54, R55, 0x4, R6 ;  /* 0x0000000437367825 */ /* 0x000fe200078e0206 */
[----:B------:R-:W-:Y:S02]  /*1b20*/  ISETP.NE.AND P2, PT, R52, RZ, PT ;  /* 0x000000ff3400720c */ /* 0x000fe40003f45270 */
[----:B------:R-:W-:Y:S02]  /*1b30*/  PRMT R46, RZ, 0x5410, RZ ;  /* 0x00005410ff2e7816 */ /* 0x000fe400000000ff */
[----:B------:R-:W-:Y:S02]  /*1b40*/  PRMT R50, RZ, 0x5410, RZ ;  /* 0x00005410ff327816 */ /* 0x000fe400000000ff */
[----:B--2---:R-:W-:Y:S02]  /*1b50*/  SHF.R.U32.HI R35, RZ, 0xc, R17 ;  /* 0x0000000cff237819 */ /* 0x004fe40000011611 */
[----:B------:R-:W-:Y:S02]  /*1b60*/  SHF.R.U32.HI R36, RZ, 0xc, R18 ;  /* 0x0000000cff247819 */ /* 0x000fe40000011612 */
[----:B------:R-:W-:-:S02]  /*1b70*/  SHF.R.U32.HI R5, RZ, 0xc, R16 ;  /* 0x0000000cff057819 */ /* 0x000fc40000011610 */
        /* <DEDUP_REMOVED lines=17> */
[----:B------:R-:W-:-:S02]  /*1c90*/  SHF.R.U32.HI R20, RZ, 0x6, R17 ;  /* 0x00000006ff147819 */ /* 0x000fc40000011611 */
[----:B------:R-:W-:Y:S02]  /*1ca0*/  SHF.R.U32.HI R38, RZ, 0x8, R15 ;  /* 0x00000008ff267819 */ /* 0x000fe4000001160f */
[----:B------:R-:W-:Y:S02]  /*1cb0*/  LOP3.LUT R5, R5, 0xf000f, RZ, 0xc0, !PT ;  /* 0x000f000f05057812 */ /* 0x000fe400078ec0ff */
[----:B------:R-:W-:Y:S02]  /*1cc0*/  LOP3.LUT R37, R37, 0xf000f, RZ, 0xc0, !PT ;  /* 0x000f000f25257812 */ /* 0x000fe400078ec0ff */
[----:B------:R-:W-:Y:S02]  /*1cd0*/  LOP3.LUT R25, R14, 0x3f003f, RZ, 0xc0, !PT ;  /* 0x003f003f0e197812 */ /* 0x000fe400078ec0ff */
[--C-:B------:R-:W-:Y:S02]  /*1ce0*/  SHF.R.U32.HI R7, RZ, 0x6, R14.reuse ;  /* 0x00000006ff077819 */ /* 0x100fe4000001160e */
[----:B------:R-:W-:-:S02]  /*1cf0*/  SHF.R.U32.HI R17, RZ, 0xa, R14 ;  /* 0x0000000aff117819 */ /* 0x000fc4000001160e */
[----:B------:R-:W-:Y:S02]  /*1d00*/  LOP3.LUT R29, R16, 0x3f003f, RZ, 0xc0, !PT ;  /* 0x003f003f101d7812 */ /* 0x000fe400078ec0ff */
        /* <DEDUP_REMOVED lines=38> */
[----:B------:R-:W-:-:S02]  /*1f70*/  LOP3.LUT R16, R11, 0x300030, R16, 0xf8, !PT ;  /* 0x003000300b107812 */ /* 0x000fc400078ef810 */
[----:B------:R-:W-:Y:S01]  /*1f80*/  LOP3.LUT R11, R20, 0x64006400, RZ, 0xfc, !PT ;  /* 0x64006400140b7812 */ /* 0x000fe200078efcff */
[----:B------:R-:W-:Y:S01]  /*1f90*/  HADD2 R20, R33, -1056, -1056 ;  /* 0xe420e42021147430 */ /* 0x000fe20000000000 */
[----:B------:R-:W-:Y:S02]  /*1fa0*/  LOP3.LUT R36, R36, 0x64006400, RZ, 0xfc, !PT ;  /* 0x6400640024247812 */ /* 0x000fe400078efcff */
[----:B------:R-:W-:Y:S02]  /*1fb0*/  LOP3.LUT R8, R8, 0x3f003f, RZ, 0xc0, !PT ;  /* 0x003f003f08087812 */ /* 0x000fe400078ec0ff */
[----:B------:R-:W-:Y:S01]  /*1fc0*/  LOP3.LUT R29, R9, 0x3f003f, RZ, 0xc0, !PT ;  /* 0x003f003f091d7812 */ /* 0x000fe200078ec0ff */
[----:B------:R-:W-:Y:S01]  /*1fd0*/  HADD2 R9, R32, -1056, -1056 ;  /* 0xe420e42020097430 */ /* 0x000fe20000000000 */
[----:B------:R-:W-:Y:S02]  /*1fe0*/  LOP3.LUT R34, R34, 0x64006400, RZ, 0xfc, !PT ;  /* 0x6400640022227812 */ /* 0x000fe400078efcff */
[----:B------:R-:W-:-:S02]  /*1ff0*/  LOP3.LUT R18, R39, 0x300030, R18, 0xf8, !PT ;  /* 0x0030003027127812 */ /* 0x000fc400078ef812 */
[----:B------:R-:W-:Y:S02]  /*2000*/  LOP3.LUT R31, R24, 0x3f003f, RZ, 0xc0, !PT ;  /* 0x003f003f181f7812 */ /* 0x000fe400078ec0ff */
[----:B------:R-:W-:Y:S02]  /*2010*/  LOP3.LUT R19, R40, 0x300030, R19, 0xf8, !PT ;  /* 0x0030003028137812 */ /* 0x000fe400078ef813 */
[----:B------:R-:W-:Y:S02]  /*2020*/  LOP3.LUT R17, R42, 0x300030, R17, 0xf8, !PT ;  /* 0x003000302a117812 */ /* 0x000fe400078ef811 */
        /* <DEDUP_REMOVED lines=32> */
[----:B------:R-:W-:Y:S01]  /*2230*/  HADD2 R26, R30, -1056, -1056 ;  /* 0xe420e4201e1a7430 */ /* 0x000fe20000000000 */
[----:B------:R-:W-:Y:S01]  /*2240*/  PRMT R5, RZ, 0x5410, RZ ;  /* 0x00005410ff057816 */ /* 0x000fe200000000ff */
        /* <DEDUP_REMOVED lines=66> */
.L_x_2951:
[----:B------:R-:W-:Y:S02]  /*2670*/  PRMT R49, RZ, 0x5410, RZ ;  /* 0x00005410ff317816 */ /* 0x000fe400000000ff */
[----:B------:R-:W-:Y:S02]  /*2680*/  PRMT R48, RZ, 0x5410, RZ ;  /* 0x00005410ff307816 */ /* 0x000fe400000000ff */
[----:B------:R-:W-:Y:S01]  /*2690*/  PRMT R47, RZ, 0x5410, RZ ;  /* 0x00005410ff2f7816 */ /* 0x000fe200000000ff */
[----:B------:R-:W-:Y:S06]  /*26a0*/  @!P1 BRA `(.L_x_2952) ;  /* 0x00000004008c9947 */ /* 0x000fec0003800000 */
[----:B------:R-:W-:Y:S01]  /*26b0*/  PRMT R12, R51, 0x9910, RZ ;  /* 0x00009910330c7816 */ /* 0x000fe200000000ff */
[----:B------:R-:W-:Y:S01]  /*26c0*/  UISETP.EQ.OR UP1, UPT, UR6, 0x2, UP0 ;  /* 0x000000020600788c */ /* 0x000fe20008722670 */
[----:B------:R-:W-:Y:S02]  /*26d0*/  PRMT R48, RZ, 0x5410, RZ ;  /* 0x00005410ff307816 */ /* 0x000fe400000000ff */
[----:B------:R-:W-:Y:S02]  /*26e0*/  ISETP.NE.AND P0, PT, R12, RZ, PT ;  /* 0x000000ff0c00720c */ /* 0x000fe40003f05270 */
[----:B------:R-:W-:-:S11]  /*26f0*/  PRMT R47, RZ, 0x5410, RZ ;  /* 0x00005410ff2f7816 */ /* 0x000fd600000000ff */
        /* <DEDUP_REMOVED lines=45> */
.L_x_2953:
[----:B------:R-:W-:Y:S02]  /*29d0*/  PRMT R50, RZ, 0x5410, RZ ;  /* 0x00005410ff327816 */ /* 0x000fe400000000ff */
[----:B------:R-:W-:Y:S01]  /*29e0*/  PRMT R49, RZ, 0x5410, RZ ;  /* 0x00005410ff317816 */ /* 0x000fe200000000ff */
[----:B------:R-:W-:Y:S06]  /*29f0*/  BRA.U UP1, `(.L_x_2952) ;  /* 0x0000000101b87547 */ /* 0x000fec000b800000 */
        /* <DEDUP_REMOVED lines=46> */
.L_x_2952:
[----:B------:R-:W-:Y:S01]  /*2ce0*/  MOV R17, UR16 ;  /* 0x0000001000117c02 */ /* 0x000fe20008000f00 */
[----:B------:R-:W2:Y:S01]  /*2cf0*/  LDG.E.128.CONSTANT R8, desc[UR14][R54.64] ;  /* 0x0000000e36087981 */ /* 0x000ea2000c1e9d00 */
[----:B------:R-:W-:-:S03]  /*2d00*/  MOV R57, UR16 ;  /* 0x0000001000397c02 */ /* 0x000fc60008000f00 */
[----:B------:R-:W-:-:S04]  /*2d10*/  IMAD.WIDE R16, R17, 0x4, R54 ;  /* 0x0000000411107825 */ /* 0x000fc800078e0236 */
[----:B------:R-:W-:Y:S02]  /*2d20*/  IMAD.WIDE R56, R57, 0x4, R16 ;  /* 0x0000000439387825 */ /* 0x000fe400078e0210 */
[----:B------:R-:W3:Y:S04]  /*2d30*/  LDG.E.128.CONSTANT R16, desc[UR14][R16.64] ;  /* 0x0000000e10107981 */ /* 0x000ee8000c1e9d00 */
[----:B------:R-:W4:Y:S01]  /*2d40*/  LDG.E.128.CONSTANT R12, desc[UR14][R56.64] ;  /* 0x0000000e380c7981 */ /* 0x000f22000c1e9d00 */
[----:B------:R-:W-:Y:S02]  /*2d50*/  ULEA UR7, UR13, 0x20, 0x5 ;  /* 0x000000200d077891 */ /* 0x000fe4000f8e28ff */
[----:B------:R-:W-:Y:S01]  /*2d60*/  UIADD3 UR4, UPT, UPT, UR9, 0x40, URZ ;  /* 0x0000004009047890 */ /* 0x000fe2000fffe0ff */
[----:B------:R-:W-:-:S02]  /*2d70*/  MOV R53, UR16 ;  /* 0x0000001000357c02 */ /* 0x000fc40008000f00 */
[----:B--2---:R-:W-:Y:S02]  /*2d80*/  LOP3.LUT R6, R8, 0x3f003f, RZ, 0xc0, !PT ;  /* 0x003f003f08067812 */ /* 0x004fe400078ec0ff */
        /* <DEDUP_REMOVED lines=13> */
[----:B------:R-:W-:Y:S02]  /*2e60*/  SHF.R.U32.HI R38, RZ, 0x8, R14 ;  /* 0x00000008ff267819 */ /* 0x000fe4000001160e */
[----:B------:R-:W-:Y:S02]  /*2e70*/  LOP3.LUT R13, R10, 0xf000f, RZ, 0xc0, !PT ;  /* 0x000f000f0a0d7812 */ /* 0x000fe400078ec0ff */
[----:B------:R-:W-:Y:S02]  /*2e80*/  LOP3.LUT R33, R11, 0x3f003f, RZ, 0xc0, !PT ;  /* 0x003f003f0b217812 */ /* 0x000fe400078ec0ff */
        /* <DEDUP_REMOVED lines=11> */
[----:B------:R-:W-:Y:S02]  /*2f40*/  LOP3.LUT R38, R13, 0x300030, R38, 0xf8, !PT ;  /* 0x003000300d267812 */ /* 0x000fe400078ef826 */
[----:B---3--:R-:W-:-:S02]  /*2f50*/  LOP3.LUT R13, R16, 0x3f003f, RZ, 0xc0, !PT ;  /* 0x003f003f100d7812 */ /* 0x008fc400078ec0ff */
[----:B------:R-:W-:Y:S02]  /*2f60*/  SHF.R.U32.HI R30, RZ, 0x6, R16 ;  /* 0x00000006ff1e7819 */ /* 0x000fe40000011610 */
[----:B------:R-:W-:Y:S02]  /*2f70*/  LOP3.LUT R25, R25, 0xf000f, RZ, 0xc0, !PT ;  /* 0x000f000f19197812 */ /* 0x000fe400078ec0ff */
[----:B------:R-:W-:Y:S02]  /*2f80*/  LOP3.LUT R34, R11, 0x300030, R34, 0xf8, !PT ;  /* 0x003000300b227812 */ /* 0x000fe400078ef822 */
[----:B------:R-:W-:Y:S02]  /*2f90*/  SHF.R.U32.HI R16, RZ, 0xc, R16 ;  /* 0x0000000cff107819 */ /* 0x000fe40000011610 */
[----:B------:R-:W-:Y:S02]  /*2fa0*/  SHF.R.U32.HI R35, RZ, 0xc, R17 ;  /* 0x0000000cff237819 */ /* 0x000fe40000011611 */
[----:B------:R-:W-:-:S02]  /*2fb0*/  LOP3.LUT R24, R18, 0x3f003f, RZ, 0xc0, !PT ;  /* 0x003f003f12187812 */ /* 0x000fc400078ec0ff */
[----:B------:R-:W-:Y:S02]  /*2fc0*/  SHF.R.U32.HI R11, RZ, 0x6, R18 ;  /* 0x00000006ff0b7819 */ /* 0x000fe40000011612 */
[----:B------:R-:W-:Y:S02]  /*2fd0*/  LOP3.LUT R26, R12, 0x3f003f, RZ, 0xc0, !PT ;  /* 0x003f003f0c1a7812 */ /* 0x000fe400078ec0ff */
[--C-:B------:R-:W-:Y:S02]  /*2fe0*/  SHF.R.U32.HI R22, RZ, 0x6, R12.reuse ;  /* 0x00000006ff167819 */ /* 0x100fe4000001160c */
[----:B------:R-:W-:Y:S02]  /*2ff0*/  SHF.R.U32.HI R42, RZ, 0xa, R12 ;  /* 0x0000000aff2a7819 */ /* 0x000fe4000001160c */
[----:B------:R-:W-:Y:S02]  /*3000*/  LOP3.LUT R40, R15, 0x300030, R40, 0xf8, !PT ;  /* 0x003000300f287812 */ /* 0x000fe400078ef828 */
[----:B------:R-:W-:-:S02]  /*3010*/  SHF.R.U32.HI R18, RZ, 0xc, R18 ;  /* 0x0000000cff127819 */ /* 0x000fc40000011612 */
[----:B------:R-:W-:Y:S02]  /*3020*/  LOP3.LUT R15, R17, 0x3f003f, RZ, 0xc0, !PT ;  /* 0x003f003f110f7812 */ /* 0x000fe400078ec0ff */
[----:B------:R-:W-:Y:S02]  /*3030*/  SHF.R.U32.HI R12, RZ, 0x6, R17 ;  /* 0x00000006ff0c7819 */ /* 0x000fe40000011611 */
[----:B------:R-:W-:Y:S02]  /*3040*/  LOP3.LUT R36, R25, 0x300030, R36, 0xf8, !PT ;  /* 0x0030003019247812 */ /* 0x000fe400078ef824 */
[----:B------:R-:W-:Y:S02]  /*3050*/  LOP3.LUT R17, R16, 0xf000f, RZ, 0xc0, !PT ;  /* 0x000f000f10117812 */ /* 0x000fe400078ec0ff */
[----:B------:R-:W-:Y:S02]  /*3060*/  LOP3.LUT R25, R19, 0x3f003f, RZ, 0xc0, !PT ;  /* 0x003f003f13197812 */ /* 0x000fe400078ec0ff */
        /* <DEDUP_REMOVED lines=12> */
[----:B------:R-:W-:-:S02]  /*3130*/  LOP3.LUT R42, R17, 0x300030, R42, 0xf8, !PT ;  /* 0x00300030112a7812 */ /* 0x000fc400078ef82a */
[----:B------:R-:W-:Y:S02]  /*3140*/  LOP3.LUT R7, R7, 0x3f003f, RZ, 0xc0, !PT ;  /* 0x003f003f07077812 */ /* 0x000fe400078ec0ff */
[----:B------:R-:W-:Y:S01]  /*3150*/  LOP3.LUT R19, R8, 0x64006400, RZ, 0xfc, !PT ;  /* 0x6400640008137812 */ /* 0x000fe200078efcff */
[----:B------:R-:W-:Y:S01]  /*3160*/  HADD2 R8, R31, -1056, -1056 ;  /* 0xe420e4201f087430 */ /* 0x000fe20000000000 */
        /* <DEDUP_REMOVED lines=114> */
.L_x_2954:
[----:B------:R-:W-:Y:S01]  /*3890*/  IMAD.WIDE R56, R53, 0x4, R56 ;  /* 0x0000000435387825 */ /* 0x000fe200078e0238 */
[----:B------:R-:W-:Y:S06]  /*38a0*/  @!P1 BRA `(.L_x_2950) ;  /* 0x0000000400749947 */ /* 0x000fec0003800000 */
[----:B------:R-:W-:Y:S01]  /*38b0*/  PRMT R16, R51, 0x9910, RZ ;  /* 0x0000991033107816 */ /* 0x000fe200000000ff */
[----:B------:R-:W-:-:S03]  /*38c0*/  UISETP.EQ.OR UP1, UPT, UR6, 0x2, UP0 ;  /* 0x000000020600788c */ /* 0x000fc60008722670 */
        /* <DEDUP_REMOVED lines=46> */
.L_x_2955:
        /* <DEDUP_REMOVED lines=45> */
.L_x_2950:
[----:B------:R-:W-:-:S04]  /*3e80*/  UISETP.LT.AND UP1, UPT, UR8, UR18, UPT ;  /* 0x000000120800728c */ /* 0x000fc8000bf21270 */
[----:B------:R-:W-:-:S04]  /*3e90*/  USEL UR9, UR8, UR18, UP1 ;  /* 0x0000001208097287 */ /* 0x000fc80008800000 */
[----:B------:R-:W-:-:S09]  /*3ea0*/  UISETP.GT.AND UP1, UPT, UR9, UR7, UPT ;  /* 0x000000070900728c */ /* 0x000fd2000bf24270 */
[----:B------:R-:W-:Y:S05]  /*3eb0*/  BRA.U !UP1, `(.L_x_2956) ;  /* 0x0000005109e87547 */ /* 0x000fea000b800000 */
[----:B------:R-:W-:Y:S01]  /*3ec0*/  UISETP.LT.U32.AND UP1, UPT, UR8, UR18, UPT ;  /* 0x000000120800728c */ /* 0x000fe2000bf21070 */
[----:B------:R-:W0:Y:S01]  /*3ed0*/  LDCU UR16, c[0x0][0x3ac] ;  /* 0x00007580ff1077ac */ /* 0x000e220008000800 */
[----:B------:R-:W-:Y:S02]  /*3ee0*/  UIADD3 UR4, UPT, UPT, UR4, 0x60, URZ ;  /* 0x0000006004047890 */ /* 0x000fe4000fffe0ff */
[----:B------:R-:W-:Y:S02]  /*3ef0*/  USEL UR8, UR8, UR18, UP1 ;  /* 0x0000001208087287 */ /* 0x000fe40008800000 */
[----:B------:R-:W-:-:S11]  /*3f00*/  UISETP.EQ.OR UP0, UPT, UR6, 0x2, UP0 ;  /* 0x000000020600788c */ /* 0x000fd60008702670 */
.L_x_2969:
[----:B------:R-:W2:Y:S01]  /*3f10*/  LDG.E.128.CONSTANT R8, desc[UR14][R56.64] ;  /* 0x0000000e38087981 */ /* 0x000ea2000c1e9d00 */
[----:B------:R-:W-:Y:S01]  /*3f20*/  MOV R6, 0x2c00 ;  /* 0x00002c0000067802 */ /* 0x000fe20000000f00 */
[----:B------:R-:W-:Y:S01]  /*3f30*/  UISETP.NE.AND UP1, UPT, UR6, 0x1, UPT ;  /* 0x000000010600788c */ /* 0x000fe2000bf25270 */
[----:B------:R-:W-:Y:S02]  /*3f40*/  ISETP.NE.AND P0, PT, R52, RZ, PT ;  /* 0x000000ff3400720c */ /* 0x000fe40003f05270 */
[----:B------:R-:W-:-:S03]  /*3f50*/  PRMT R0, R0, 0x5410, R6 ;  /* 0x0000541000007816 */ /* 0x000fc60000000006 */
[----:B------:R-:W-:Y:S02]  /*3f60*/  PLOP3.LUT P1, PT, PT, PT, UP1, 0x80, 0x8 ;  /* 0x000000000008781c */ /* 0x000fe40003f2f018 */
[C---:B--2---:R-:W-:Y:S02]  /*3f70*/  LOP3.LUT R6, R8.reuse, 0xf000f, RZ, 0xc0, !PT ;  /* 0x000f000f08067812 */ /* 0x044fe400078ec0ff */
[----:B------:R-:W-:Y:S02]  /*3f80*/  LOP3.LUT R7, R8, 0xf000f0, RZ, 0xc0, !PT ;  /* 0x00f000f008077812 */ /* 0x000fe400078ec0ff */
[----:B-----5:R-:W-:Y:S02]  /*3f90*/  LOP3.LUT R15, R10, 0xf000f, RZ, 0xc0, !PT ;  /* 0x000f000f0a0f7812 */ /* 0x020fe400078ec0ff */
[----:B------:R-:W-:Y:S02]  /*3fa0*/  SHF.R.U32.HI R8, RZ, 0x8, R8 ;  /* 0x00000008ff087819 */ /* 0x000fe40000011608 */
[----:B------:R-:W-:-:S02]  /*3fb0*/  SHF.R.U32.HI R14, RZ, 0x8, R9 ;  /* 0x00000008ff0e7819 */ /* 0x000fc40000011609 */
[----:B------:R-:W-:Y:S02]  /*3fc0*/  SHF.R.U32.HI R17, RZ, 0x8, R10 ;  /* 0x00000008ff117819 */ /* 0x000fe4000001160a */
[----:B------:R-:W-:Y:S02]  /*3fd0*/  SHF.R.U32.HI R22, RZ, 0x8, R11 ;  /* 0x00000008ff167819 */ /* 0x000fe4000001160b */
[C---:B------:R-:W-:Y:S02]  /*3fe0*/  LOP3.LUT R12, R9.reuse, 0xf000f, RZ, 0xc0, !PT ;  /* 0x000f000f090c7812 */ /* 0x040fe400078ec0ff */
        /* <DEDUP_REMOVED lines=21> */
[----:B------:R-:W-:Y:S02]  /*4140*/  LOP3.LUT R20, R20, 0x64006400, RZ, 0xfc, !PT ;  /* 0x6400640014147812 */ /* 0x000fe400078efcff */
        /* <DEDUP_REMOVED lines=15> */
[----:B------:R-:W-:Y:S01]  /*4240*/  LOP3.LUT R31, R22, 0x64006400, RZ, 0xfc, !PT ;  /* 0x64006400161f7812 */ /* 0x000fe200078efcff */
[----:B------:R-:W-:Y:S02]  /*4250*/  HADD2 R22, R9, -1032, -1032 ;  /* 0xe408e40809167430 */ /* 0x000fe40000000000 */
[----:B------:R-:W-:-:S02]  /*4260*/  HFMA2 R25, R25, R0.H1_H1, -72, -72 ;  /* 0xd480d48019197431 */ /* 0x000fc40000060000 */
[----:B------:R-:W-:Y:S02]  /*4270*/  HADD2 R26, R11, -1032, -1032 ;  /* 0xe408e4080b1a7430 */ /* 0x000fe40000000000 */
[-C--:B------:R-:W-:Y:S02]  /*4280*/  HFMA2 R27, R27, R0.reuse.H1_H1, -72, -72 ;  /* 0xd480d4801b1b7431 */ /* 0x080fe40000060000 */
[----:B------:R-:W-:Y:S02]  /*4290*/  HADD2 R28, R28, -1032, -1032 ;  /* 0xe408e4081c1c7430 */ /* 0x000fe40000000000 */
[----:B------:R-:W-:Y:S01]  /*42a0*/  HFMA2 R14, R31, R0.H1_H1, -72, -72 ;  /* 0xd480d4801f0e7431 */ /* 0x000fe20000060000 */
[----:B------:R-:W-:Y:S06]  /*42b0*/  @!P0 BRA `(.L_x_2957) ;  /* 0x0000000400688947 */ /* 0x000fec0003800000 */
[----:B------:R-:W1:Y:S01]  /*42c0*/  LDS.64 R8, [UR4+-0x60] ;  /* 0xffffa004ff087984 */ /* 0x000e620008000a00 */
[--C-:B------:R-:W-:Y:S02]  /*42d0*/  HADD2.F32 R6, -RZ, R29.reuse.H0_H0 ;  /* 0x2000001dff067230 */ /* 0x100fe40000004100 */
[----:B------:R-:W-:Y:S01]  /*42e0*/  HADD2.F32 R32, -RZ, R16.H0_H0 ;  /* 0x20000010ff207230 */ /* 0x000fe20000004100 */
[----:B------:R-:W2:Y:S01]  /*42f0*/  LDS.64 R12, [UR4+-0x58] ;  /* 0xffffa804ff0c7984 */ /* 0x000ea20008000a00 */
[----:B------:R-:W-:Y:S02]  /*4300*/  HADD2.F32 R10, -RZ, R20.H0_H0 ;  /* 0x20000014ff0a7230 */ /* 0x000fe40000004100 */
[----:B------:R-:W-:Y:S02]  /*4310*/  HADD2.F32 R30, -RZ, R29.H1_H1 ;  /* 0x3000001dff1e7230 */ /* 0x000fe40000004100 */
[----:B------:R-:W-:Y:S02]  /*4320*/  HADD2.F32 R34, -RZ, R16.H1_H1 ;  /* 0x30000010ff227230 */ /* 0x000fe40000004100 */
[----:B-1----:R-:W-:-:S02]  /*4330*/  HADD2.F32 R7, -RZ, R8.H0_H0 ;  /* 0x20000008ff077230 */ /* 0x002fc40000004100 */
        /* <DEDUP_REMOVED lines=28> */
[----:B--2---:R-:W-:Y:S02]  /*4500*/  HADD2.F32 R10, -RZ, R12.H0_H0 ;  /* 0x2000000cff0a7230 */ /* 0x004fe40000004100 */
        /* <DEDUP_REMOVED lines=53> */
.L_x_2957:
[----:B------:R-:W-:Y:S05]  /*4860*/  @!P1 BRA `(.L_x_2958) ;  /* 0x0000000800e09947 */ /* 0x000fea0003800000 */
[----:B------:R-:W-:-:S04]  /*4870*/  PRMT R6, R51, 0x9910, RZ ;  /* 0x0000991033067816 */ /* 0x000fc800000000ff */
[----:B------:R-:W-:-:S13]  /*4880*/  ISETP.NE.AND P2, PT, R6, RZ, PT ;  /* 0x000000ff0600720c */ /* 0x000fda0003f45270 */
[----:B------:R-:W-:Y:S05]  /*4890*/  @!P2 BRA `(.L_x_2959) ;  /* 0x000000040068a947 */ /* 0x000fea0003800000 */
[----:B------:R-:W1:Y:S01]  /*48a0*/  LDS.64 R6, [UR4+-0x20] ;  /* 0xffffe004ff067984 */ /* 0x000e620008000a00 */
[----:B------:R-:W-:Y:S02]  /*48b0*/  HADD2.F32 R33, -RZ, R29.H1_H1 ;  /* 0x3000001dff217230 */ /* 0x000fe40000004100 */
[----:B------:R-:W-:Y:S01]  /*48c0*/  HADD2.F32 R8, -RZ, R18.H0_H0 ;  /* 0x20000012ff087230 */ /* 0x000fe20000004100 */
[----:B------:R-:W2:Y:S01]  /*48d0*/  LDS.64 R10, [UR4+-0x18] ;  /* 0xffffe804ff0a7984 */ /* 0x000ea20008000a00 */
[----:B------:R-:W-:Y:S02]  /*48e0*/  HADD2.F32 R9, -RZ, R20.H0_H0 ;  /* 0x20000014ff097230 */ /* 0x000fe40000004100 */
[----:B------:R-:W-:Y:S02]  /*48f0*/  HADD2.F32 R35, -RZ, R16.H1_H1 ;  /* 0x30000010ff237230 */ /* 0x000fe40000004100 */
[----:B------:R-:W-:Y:S02]  /*4900*/  HADD2.F32 R37, -RZ, R20.H1_H1 ;  /* 0x30000014ff257230 */ /* 0x000fe40000004100 */
[----:B------:R-:W-:-:S02]  /*4910*/  HADD2.F32 R34, -RZ, R21.H1_H1 ;  /* 0x30000015ff227230 */ /* 0x000fc40000004100 */
        /* <DEDUP_REMOVED lines=30> */
[----:B--2---:R-:W-:Y:S02]  /*4b00*/  HADD2.F32 R8, -RZ, R10.H0_H0 ;  /* 0x2000000aff087230 */ /* 0x004fe40000004100 */
        /* <DEDUP_REMOVED lines=24> */
[--C-:B------:R-:W-:Y:S02]  /*4c90*/  HADD2.F32 R30, -RZ, R14.reuse.H0_H0 ;  /* 0x2000000eff1e7230 */ /* 0x100fe40000004100 */
        /* <DEDUP_REMOVED lines=26> */
.L_x_2959:
[----:B------:R-:W-:Y:S05]  /*4e40*/  BRA.U UP0, `(.L_x_2958) ;  /* 0x0000000500687547 */ /* 0x000fea000b800000 */
[----:B------:R-:W1:Y:S01]  /*4e50*/  LDS.64 R6, [UR4+0x20] ;  /* 0x00002004ff067984 */ /* 0x000e620008000a00 */
[----:B------:R-:W-:Y:S02]  /*4e60*/  HADD2.F32 R8, -RZ, R18.H0_H0 ;  /* 0x20000012ff087230 */ /* 0x000fe40000004100 */
[----:B------:R-:W-:Y:S01]  /*4e70*/  HADD2.F32 R9, -RZ, R20.H0_H0 ;  /* 0x20000014ff097230 */ /* 0x000fe20000004100 */
[----:B------:R-:W2:Y:S01]  /*4e80*/  LDS.64 R10, [UR4+0x28] ;  /* 0x00002804ff0a7984 */ /* 0x000ea20008000a00 */
[----:B------:R-:W-:Y:S02]  /*4e90*/  HADD2.F32 R33, -RZ, R16.H1_H1 ;  /* 0x30000010ff217230 */ /* 0x000fe40000004100 */
[----:B------:R-:W-:Y:S02]  /*4ea0*/  HADD2.F32 R35, -RZ, R20.H1_H1 ;  /* 0x30000014ff237230 */ /* 0x000fe40000004100 */
[--C-:B------:R-:W-:Y:S02]  /*4eb0*/  HADD2.F32 R20, -RZ, R28.reuse.H0_H0 ;  /* 0x2000001cff147230 */ /* 0x100fe40000004100 */
[----:B------:R-:W-:-:S02]  /*4ec0*/  HADD2.F32 R28, -RZ, R28.H1_H1 ;  /* 0x3000001cff1c7230 */ /* 0x000fc40000004100 */
[--C-:B-1----:R-:W-:Y:S02]  /*4ed0*/  HADD2.F32 R30, -RZ, R6.reuse.H0_H0 ;  /* 0x20000006ff1e7230 */ /* 0x102fe40000004100 */
[----:B------:R-:W-:Y:S02]  /*4ee0*/  HADD2.F32 R31, -RZ, R6.H1_H1 ;  /* 0x30000006ff1f7230 */ /* 0x000fe40000004100 */
[----:B------:R-:W-:Y:S02]  /*4ef0*/  HADD2.F32 R6, -RZ, R29.H0_H0 ;  /* 0x2000001dff067230 */ /* 0x000fe40000004100 */
[-C--:B------:R-:W-:Y:S01]  /*4f00*/  FFMA.FTZ R8, R8, R30.reuse, RZ ;  /* 0x0000001e08087223 */ /* 0x080fe200000100ff */
[--C-:B------:R-:W-:Y:S02]  /*4f10*/  HADD2.F32 R13, -RZ, R7.reuse.H0_H0 ;  /* 0x20000007ff0d7230 */ /* 0x100fe40000004100 */
[----:B------:R-:W-:Y:S02]  /*4f20*/  HADD2.F32 R12, -RZ, R7.H1_H1 ;  /* 0x30000007ff0c7230 */ /* 0x000fe40000004100 */
[----:B------:R-:W-:Y:S01]  /*4f30*/  FFMA.FTZ R6, R6, R30, RZ ;  /* 0x0000001e06067223 */ /* 0x000fe200000100ff */
[----:B------:R-:W-:-:S02]  /*4f40*/  HADD2.F32 R29, -RZ, R29.H1_H1 ;  /* 0x3000001dff1d7230 */ /* 0x000fc40000004100 */
[----:B------:R-:W-:-:S03]  /*4f50*/  HADD2.F32 R7, -RZ, R16.H0_H0 ;  /* 0x20000010ff077230 */ /* 0x000fc60000004100 */
[-C--:B------:R-:W-:Y:S01]  /*4f60*/  FFMA.FTZ R6, R29, R31.reuse, R6 ;  /* 0x0000001f1d067223 */ /* 0x080fe20000010006 */
[----:B------:R-:W-:Y:S02]  /*4f70*/  HADD2.F32 R29, -RZ, R18.H1_H1 ;  /* 0x30000012ff1d7230 */ /* 0x000fe40000004100 */
[-C--:B------:R-:W-:Y:S01]  /*4f80*/  FFMA.FTZ R16, R7, R30.reuse, RZ ;  /* 0x0000001e07107223 */ /* 0x080fe200000100ff */
[----:B------:R-:W-:Y:S01]  /*4f90*/  FFMA.FTZ R30, R9, R30, RZ ;  /* 0x0000001e091e7223 */ /* 0x000fe200000100ff */
[----:B------:R-:W-:Y:S02]  /*4fa0*/  HADD2.F32 R7, -RZ, R15.H0_H0 ;  /* 0x2000000fff077230 */ /* 0x000fe40000004100 */
        /* <DEDUP_REMOVED lines=16> */
[----:B--2---:R-:W-:Y:S02]  /*50b0*/  HADD2.F32 R6, -RZ, R10.H0_H0 ;  /* 0x2000000aff067230 */ /* 0x004fe40000004100 */
        /* <DEDUP_REMOVED lines=51> */
.L_x_2958:
[----:B0-----:R-:W-:-:S05]  /*53f0*/  MOV R7, UR16 ;  /* 0x0000001000077c02 */ /* 0x001fca0008000f00 */
        /* <DEDUP_REMOVED lines=145> */
.L_x_2960:
        /* <DEDUP_REMOVED lines=94> */
.L_x_2962:
[----:B------:R-:W-:Y:S05]  /*62f0*/  BRA.U UP0, `(.L_x_2961) ;  /* 0x0000000500687547 */ /* 0x000fea000b800000 */
[----:B------:R-:W0:Y:S01]  /*6300*/  LDS.64 R6, [UR4+0x30] ;  /* 0x00003004ff067984 */ /* 0x000e220008000a00 */
[----:B------:R-:W-:Y:S02]  /*6310*/  HADD2.F32 R8, -RZ, R18.H0_H0 ;  /* 0x20000012ff087230 */ /* 0x000fe40000004100 */
[----:B------:R-:W-:Y:S01]  /*6320*/  HADD2.F32 R9, -RZ, R20.H0_H0 ;  /* 0x20000014ff097230 */ /* 0x000fe20000004100 */
[----:B------:R-:W1:Y:S01]  /*6330*/  LDS.64 R10, [UR4+0x38] ;  /* 0x00003804ff0a7984 */ /* 0x000e620008000a00 */
[----:B------:R-:W-:Y:S02]  /*6340*/  HADD2.F32 R33, -RZ, R16.H1_H1 ;  /* 0x30000010ff217230 */ /* 0x000fe40000004100 */
[----:B------:R-:W-:Y:S02]  /*6350*/  HADD2.F32 R35, -RZ, R20.H1_H1 ;  /* 0x30000014ff237230 */ /* 0x000fe40000004100 */
[--C-:B------:R-:W-:Y:S02]  /*6360*/  HADD2.F32 R20, -RZ, R28.reuse.H0_H0 ;  /* 0x2000001cff147230 */ /* 0x100fe40000004100 */
        /* <DEDUP_REMOVED lines=83> */
.L_x_2961:
[----:B------:R-:W-:-:S05]  /*68a0*/  MOV R7, UR16 ;  /* 0x0000001000077c02 */ /* 0x000fca0008000f00 */
        /* <DEDUP_REMOVED lines=145> */
.L_x_2963:
        /* <DEDUP_REMOVED lines=94> */
.L_x_2965:
        /* <DEDUP_REMOVED lines=91> */
.L_x_2964:
[----:B------:R-:W-:-:S05]  /*7d50*/  MOV R7, UR16 ;  /* 0x0000001000077c02 */ /* 0x000fca0008000f00 */
[----:B------:R-:W-:-:S05]  /*7d60*/  IMAD.WIDE R56, R7, 0x4, R56 ;  /* 0x0000000407387825 */ /* 0x000fca00078e0238 */
[----:B------:R-:W2:Y:S02]  /*7d70*/  LDG.E.128.CONSTANT R8, desc[UR14][R56.64] ;  /* 0x0000000e38087981 */ /* 0x000ea4000c1e9d00 */
[----:B--2---:R-:W-:Y:S02]  /*7d80*/  LOP3.LUT R7, R8, 0xf000f0, RZ, 0xc0, !PT ;  /* 0x00f000f008077812 */ /* 0x004fe400078ec0ff */
[----:B------:R-:W-:Y:S02]  /*7d90*/  SHF.R.U32.HI R25, RZ, 0x8, R10 ;  /* 0x00000008ff197819 */ /* 0x000fe4000001160a */
[C---:B------:R-:W-:Y:S02]  /*7da0*/  LOP3.LUT R12, R9.reuse, 0xf000f, RZ, 0xc0, !PT ;  /* 0x000f000f090c7812 */ /* 0x040fe400078ec0ff */
[----:B------:R-:W-:Y:S02]  /*7db0*/  LOP3.LUT R13, R9, 0xf000f0, RZ, 0xc0, !PT ;  /* 0x00f000f0090d7812 */ /* 0x000fe400078ec0ff */
[----:B------:R-:W-:-:S02]  /*7dc0*/  SHF.R.U32.HI R21, RZ, 0x8, R9 ;  /* 0x00000008ff157819 */ /* 0x000fc40000011609 */
[C---:B------:R-:W-:Y:S02]  /*7dd0*/  LOP3.LUT R23, R10.reuse, 0xf000f, RZ, 0xc0, !PT ;  /* 0x000f000f0a177812 */ /* 0x040fe400078ec0ff */
[----:B------:R-:W-:Y:S02]  /*7de0*/  LOP3.LUT R9, R10, 0xf000f0, RZ, 0xc0, !PT ;  /* 0x00f000f00a097812 */ /* 0x000fe400078ec0ff */
[----:B------:R-:W-:Y:S02]  /*7df0*/  LOP3.LUT R10, R11, 0xf000f0, RZ, 0xc0, !PT ;  /* 0x00f000f00b0a7812 */ /* 0x000fe400078ec0ff */
[----:B------:R-:W-:Y:S02]  /*7e00*/  LOP3.LUT R6, R8, 0xf000f, RZ, 0xc0, !PT ;  /* 0x000f000f08067812 */ /* 0x000fe400078ec0ff */
[----:B------:R-:W-:Y:S02]  /*7e10*/  LOP3.LUT R7, R7, 0x64006400, RZ, 0xfc, !PT ;  /* 0x6400640007077812 */ /* 0x000fe400078efcff */
[----:B------:R-:W-:-:S02]  /*7e20*/  LOP3.LUT R14, R25, 0xf000f0, RZ, 0xc0, !PT ;  /* 0x00f000f0190e7812 */ /* 0x000fc400078ec0ff */
[----:B------:R-:W-:Y:S02]  /*7e30*/  SHF.R.U32.HI R8, RZ, 0x8, R8 ;  /* 0x00000008ff087819 */ /* 0x000fe40000011608 */
[----:B------:R-:W-:Y:S02]  /*7e40*/  SHF.R.U32.HI R28, RZ, 0x8, R11 ;  /* 0x00000008ff1c7819 */ /* 0x000fe4000001160b */
[----:B------:R-:W-:Y:S02]  /*7e50*/  LOP3.LUT R26, R11, 0xf000f, RZ, 0xc0, !PT ;  /* 0x000f000f0b1a7812 */ /* 0x000fe400078ec0ff */
[----:B------:R-:W-:Y:S02]  /*7e60*/  LOP3.LUT R17, R10, 0x64006400, RZ, 0xfc, !PT ;  /* 0x640064000a117812 */ /* 0x000fe400078efcff */
[----:B------:R-:W-:Y:S02]  /*7e70*/  LOP3.LUT R11, R9, 0x64006400, RZ, 0xfc, !PT ;  /* 0x64006400090b7812 */ /* 0x000fe400078efcff */
[C---:B------:R-:W-:Y:S01]  /*7e80*/  LOP3.LUT R10, R21.reuse, 0xf000f0, RZ, 0xc0, !PT ;  /* 0x00f000f0150a7812 */ /* 0x040fe200078ec0ff */
        /* <DEDUP_REMOVED lines=126> */
.L_x_2966:
        /* <DEDUP_REMOVED lines=94> */
.L_x_2968:
[----:B------:R-:W-:Y:S05]  /*8c50*/  BRA.U UP0, `(.L_x_2967) ;  /* 0x0000000500687547 */ /* 0x000fea000b800000 */
        /* <DEDUP_REMOVED lines=14> */
[-C--:B------:R-:W-:Y:S01]  /*8d40*/  FFMA.FTZ R6, R6, R30.reuse, RZ ;  /* 0x0000001e06067223 */ /* 0x080fe200000100ff */
[----:B------:R-:W-:Y:S01]  /*8d50*/  FFMA.FTZ R30, R9, R30, RZ ;  /* 0x0000001e091e7223 */ /* 0x000fe200000100ff */
[----:B------:R-:W-:Y:S01]  /*8d60*/  FFMA.FTZ R32, R23, R31, R32 ;  /* 0x0000001f17207223 */ /* 0x000fe20000010020 */
[----:B------:R-:W-:-:S02]  /*8d70*/  HADD2.F32 R23, -RZ, R24.H1_H1 ;  /* 0x30000018ff177230 */ /* 0x000fc40000004100 */
[-C--:B------:R-:W-:Y:S01]  /*8d80*/  FFMA.FTZ R6, R29, R31.reuse, R6 ;  /* 0x0000001f1d067223 */ /* 0x080fe20000010006 */
[----:B------:R-:W-:Y:S02]  /*8d90*/  HADD2.F32 R29, -RZ, R25.H1_H1 ;  /* 0x30000019ff1d7230 */ /* 0x000fe40000004100 */
        /* <DEDUP_REMOVED lines=70> */
.L_x_2967:
[----:B------:R-:W-:Y:S01]  /*9200*/  UIADD3 UR7, UPT, UPT, UR7, 0x20, URZ ;  /* 0x0000002007077890 */ /* 0x000fe2000fffe0ff */
[----:B------:R-:W-:Y:S01]  /*9210*/  MOV R7, UR16 ;  /* 0x0000001000077c02 */ /* 0x000fe20008000f00 */
[----:B------:R-:W-:Y:S02]  /*9220*/  UIADD3 UR4, UPT, UPT, UR4, 0x40, URZ ;  /* 0x0000004004047890 */ /* 0x000fe4000fffe0ff */
[----:B------:R-:W-:Y:S02]  /*9230*/  UISETP.GE.AND UP1, UPT, UR7, UR8, UPT ;  /* 0x000000080700728c */ /* 0x000fe4000bf26270 */
[----:B------:R-:W-:-:S07]  /*9240*/  IMAD.WIDE R56, R7, 0x4, R56 ;  /* 0x0000000407387825 */ /* 0x000fce00078e0238 */
[----:B------:R-:W-:Y:S05]  /*9250*/  BRA.U !UP1, `(.L_x_2969) ;  /* 0xffffffad092c7547 */ /* 0x000fea000b83ffff */
.L_x_2956:
[----:B------:R-:W0:Y:S01]  /*9260*/  S2R R0, SR_CTAID.X ;  /* 0x0000000000007919 */ /* 0x000e220000002500 */
[----:B------:R-:W1:Y:S01]  /*9270*/  LDC.64 R6, c[0x0][0x3a0] ;  /* 0x0000e800ff067b82 */ /* 0x000e620000000a00 */
[----:B------:R-:W-:Y:S01]  /*9280*/  UIMAD UR5, UR5, UR16, URZ ;  /* 0x00000010050572a4 */ /* 0x000fe2000f8e02ff */
[----:B------:R-:W0:Y:S02]  /*9290*/  S2R R3, SR_TID.X ;  /* 0x0000000000037919 */ /* 0x000e240000002100 */
[----:B0-----:R-:W-:-:S03]  /*92a0*/  LEA R0, R0, R3, 0x5 ;  /* 0x0000000300007211 */ /* 0x001fc600078e28ff */
[----:B------:R-:W-:Y:S02]  /*92b0*/  MOV R3, UR5 ;  /* 0x0000000500037c02 */ /* 0x000fe40008000f00 */
[----:B------:R-:W-:-:S05]  /*92c0*/  SHF.L.U32 R0, R0, 0x2, RZ ;  /* 0x0000000200007819 */ /* 0x000fca00000006ff */
[----:B------:R-:W-:-:S04]  /*92d0*/  IMAD R3, R3, 0x3, R0 ;  /* 0x0000000303037824 */ /* 0x000fc800078e0200 */
        /* <DEDUP_REMOVED lines=8> */
.L_x_2973:
[----:B------:R-:W0:Y:S02]  /*9360*/  LDS R2, [R0] ;  /* 0x0000000000027984 */ /* 0x000e240000000800 */
[----:B0-----:R-:W-:-:S05]  /*9370*/  HFMA2 R3, R2, 1, 1, R5 ;  /* 0x3c003c0002037831 */ /* 0x001fca0000000005 */
[----:B------:R-:W0:Y:S02]  /*9380*/  ATOMS.CAST.SPIN P0, [R0], R2, R3 ;  /* 0x000000020000758d */ /* 0x000e240001800003 */
[----:B0-----:R-:W-:Y:S05]  /*9390*/  @!P0 BRA `(.L_x_2973) ;  /* 0xfffffffc00f08947 */ /* 0x001fea000383ffff */
[----:B------:R-:W-:Y:S05]  /*93a0*/  BRA `(.L_x_2971) ;  /* 0x00000000000c7947 */ /* 0x000fea0003800000 */
.L_x_2972:
[----:B------:R-:W2:Y:S02]  /*93b0*/  LD.E R0, desc[UR14][R6.64] ;  /* 0x0000000e06007980 */ /* 0x000ea4000c101900 */
[----:B--2---:R-:W-:-:S05]  /*93c0*/  IADD3 R3, PT, PT, R5, R0, RZ ;  /* 0x0000000005037210 */ /* 0x004fca0007ffe0ff */
[----:B------:R0:W-:Y:S02]  /*93d0*/  ST.E desc[UR14][R6.64], R3 ;  /* 0x0000000306007985 */ /* 0x0001e4000c10190e */
.L_x_2971:
[----:B------:R-:W-:Y:S05]  /*93e0*/  BSYNC.RECONVERGENT B0 ;  /* 0x0000000000007941 */ /* 0x000fea0003800200 */
.L_x_2970:
[----:B------:R1:W-:Y:S01]  /*93f0*/  ATOM.E.ADD.F16x2.RN.STRONG.GPU P0, RZ, desc[UR14][R6.64+0x4], R46 ;  /* 0x8000042e06ff79a2 */ /* 0x0003e2000c10e10e */
[----:B------:R-:W-:Y:S04]  /*9400*/  BSSY.RECONVERGENT B0, `(.L_x_2974) ;  /* 0x000000e000007945 */ /* 0x000fe80003800200 */
[----:B-1----:R-:W-:Y:S05]  /*9410*/  @P0 BRA `(.L_x_2975) ;  /* 0x0000000000300947 */ /* 0x002fea0003800000 */
[----:B------:R-:W1:Y:S02]  /*9420*/  QSPC.E.S P0, RZ, [R6+0x4] ;  /* 0x0000040006ff73aa */ /* 0x000e640000000500 */
[----:B-1----:R-:W-:Y:S05]  /*9430*/  @!P0 BRA `(.L_x_2976) ;  /* 0x00000000001c8947 */ /* 0x002fea0003800000 */
[----:B------:R-:W-:-:S04]  /*9440*/  MOV R2, R6 ;  /* 0x0000000600027202 */ /* 0x000fc80000000f00 */
[----:B------:R-:W-:-:S07]  /*9450*/  MOV R0, R2 ;  /* 0x0000000200007202 */ /* 0x000fce0000000f00 */
.L_x_2977:
[----:B------:R-:W0:Y:S02]  /*9460*/  LDS R2, [R0+0x4] ;  /* 0x0000040000027984 */ /* 0x000e240000000800 */
[----:B0-----:R-:W-:-:S05]  /*9470*/  HADD2 R3, R2, R46 ;  /* 0x0000002e02037230 */ /* 0x001fca0000000000 */
[----:B------:R-:W0:Y:S02]  /*9480*/  ATOMS.CAST.SPIN P0, [R0+0x4], R2, R3 ;  /* 0x000004020000758d */ /* 0x000e240001800003 */
[----:B0-----:R-:W-:Y:S05]  /*9490*/  @!P0 BRA `(.L_x_2977) ;  /* 0xfffffffc00f08947 */ /* 0x001fea000383ffff */
[----:B------:R-:W-:Y:S05]  /*94a0*/  BRA `(.L_x_2975) ;  /* 0x00000000000c7947 */ /* 0x000fea0003800000 */
.L_x_2976:
[----:B------:R-:W0:Y:S02]  /*94b0*/  LD.E R0, desc[UR14][R6.64+0x4] ;  /* 0x0000040e06007980 */ /* 0x000e24000c101900 */
[----:B0-----:R-:W-:-:S05]  /*94c0*/  IADD3 R3, PT, PT, R46, R0, RZ ;  /* 0x000000002e037210 */ /* 0x001fca0007ffe0ff */
[----:B------:R1:W-:Y:S02]  /*94d0*/  ST.E desc[UR14][R6.64+0x4], R3 ;  /* 0x0000040306007985 */ /* 0x0003e4000c10190e */
.L_x_2975:
[----:B------:R-:W-:Y:S05]  /*94e0*/  BSYNC.RECONVERGENT B0 ;  /* 0x0000000000007941 */ /* 0x000fea0003800200 */
.L_x_2974:
        /* <DEDUP_REMOVED lines=10> */
.L_x_2981:
[----:B------:R-:W0:Y:S02]  /*9590*/  LDS R2, [R0] ;  /* 0x0000000000027984 */ /* 0x000e240000000800 */
[----:B0-----:R-:W-:-:S05]  /*95a0*/  HFMA2 R3, R2, 1, 1, R47 ;  /* 0x3c003c0002037831 */ /* 0x001fca000000002f */
[----:B------:R-:W0:Y:S02]  /*95b0*/  ATOMS.CAST.SPIN P0, [R0], R2, R3 ;  /* 0x000000020000758d */ /* 0x000e240001800003 */
[----:B0-----:R-:W-:Y:S05]  /*95c0*/  @!P0 BRA `(.L_x_2981) ;  /* 0xfffffffc00f08947 */ /* 0x001fea000383ffff */
[----:B------:R-:W-:Y:S05]  /*95d0*/  BRA `(.L_x_2979) ;  /* 0x00000000000c7947 */ /* 0x000fea0003800000 */
.L_x_2980:
[----:B------:R-:W2:Y:S02]  /*95e0*/  LD.E R0, desc[UR14][R6.64] ;  /* 0x0000000e06007980 */ /* 0x000ea4000c101900 */
[----:B--2---:R-:W-:-:S05]  /*95f0*/  IADD3 R3, PT, PT, R47, R0, RZ ;  /* 0x000000002f037210 */ /* 0x004fca0007ffe0ff */
[----:B------:R0:W-:Y:S02]  /*9600*/  ST.E desc[UR14][R6.64], R3 ;  /* 0x0000000306007985 */ /* 0x0001e4000c10190e */
.L_x_2979:
[----:B------:R-:W-:Y:S05]  /*9610*/  BSYNC.RECONVERGENT B0 ;  /* 0x0000000000007941 */ /* 0x000fea0003800200 */
.L_x_2978:
[----:B------:R1:W-:Y:S01]  /*9620*/  ATOM.E.ADD.F16x2.RN.STRONG.GPU P0, RZ, desc[UR14][R6.64+0x4], R48 ;  /* 0x8000043006ff79a2 */ /* 0x0003e2000c10e10e */
[----:B------:R-:W-:Y:S04]  /*9630*/  BSSY.RECONVERGENT B0, `(.L_x_2982) ;  /* 0x000000e000007945 */ /* 0x000fe80003800200 */
[----:B-1----:R-:W-:Y:S05]  /*9640*/  @P0 BRA `(.L_x_2983) ;  /* 0x0000000000300947 */ /* 0x002fea0003800000 */
[----:B------:R-:W1:Y:S02]  /*9650*/  QSPC.E.S P0, RZ, [R6+0x4] ;  /* 0x0000040006ff73aa */ /* 0x000e640000000500 */
[----:B-1----:R-:W-:Y:S05]  /*9660*/  @!P0 BRA `(.L_x_2984) ;  /* 0x00000000001c8947 */ /* 0x002fea0003800000 */
[----:B------:R-:W-:-:S04]  /*9670*/  MOV R2, R6 ;  /* 0x0000000600027202 */ /* 0x000fc80000000f00 */
[----:B------:R-:W-:-:S07]  /*9680*/  MOV R0, R2 ;  /* 0x0000000200007202 */ /* 0x000fce0000000f00 */
.L_x_2985:
[----:B------:R-:W0:Y:S02]  /*9690*/  LDS R2, [R0+0x4] ;  /* 0x0000040000027984 */ /* 0x000e240000000800 */
[----:B0-----:R-:W-:-:S05]  /*96a0*/  HADD2 R3, R2, R48 ;  /* 0x0000003002037230 */ /* 0x001fca0000000000 */
[----:B------:R-:W0:Y:S02]  /*96b0*/  ATOMS.CAST.SPIN P0, [R0+0x4], R2, R3 ;  /* 0x000004020000758d */ /* 0x000e240001800003 */
[----:B0-----:R-:W-:Y:S05]  /*96c0*/  @!P0 BRA `(.L_x_2985) ;  /* 0xfffffffc00f08947 */ /* 0x001fea000383ffff */
[----:B------:R-:W-:Y:S05]  /*96d0*/  BRA `(.L_x_2983) ;  /* 0x00000000000c7947 */ /* 0x000fea0003800000 */
.L_x_2984:
[----:B------:R-:W0:Y:S02]  /*96e0*/  LD.E R0, desc[UR14][R6.64+0x4] ;  /* 0x0000040e06007980 */ /* 0x000e24000c101900 */
[----:B0-----:R-:W-:-:S05]  /*96f0*/  IADD3 R3, PT, PT, R48, R0, RZ ;  /* 0x0000000030037210 */ /* 0x001fca0007ffe0ff */
[----:B------:R1:W-:Y:S02]  /*9700*/  ST.E desc[UR14][R6.64+0x4], R3 ;  /* 0x0000040306007985 */ /* 0x0003e4000c10190e */
.L_x_2983:
[----:B------:R-:W-:Y:S05]  /*9710*/  BSYNC.RECONVERGENT B0 ;  /* 0x0000000000007941 */ /* 0x000fea0003800200 */
.L_x_2982:
        /* <DEDUP_REMOVED lines=12> */
.L_x_2989:
[----:B------:R-:W0:Y:S02]  /*97e0*/  LDS R2, [R0] ;  /* 0x0000000000027984 */ /* 0x000e240000000800 */
[----:B0-----:R-:W-:-:S05]  /*97f0*/  HFMA2 R3, R2, 1, 1, R49 ;  /* 0x3c003c0002037831 */ /* 0x001fca0000000031 */
[----:B------:R-:W0:Y:S02]  /*9800*/  ATOMS.CAST.SPIN P0, [R0], R2, R3 ;  /* 0x000000020000758d */ /* 0x000e240001800003 */
[----:B0-----:R-:W-:Y:S05]  /*9810*/  @!P0 BRA `(.L_x_2989) ;  /* 0xfffffffc00f08947 */ /* 0x001fea000383ffff */
[----:B------:R-:W-:Y:S05]  /*9820*/  BRA `(.L_x_2987) ;  /* 0x00000000000c7947 */ /* 0x000fea0003800000 */
.L_x_2988:
[----:B------:R-:W2:Y:S02]  /*9830*/  LD.E R0, desc[UR14][R6.64] ;  /* 0x0000000e06007980 */ /* 0x000ea4000c101900 */
[----:B--2---:R-:W-:-:S05]  /*9840*/  IADD3 R3, PT, PT, R49, R0, RZ ;  /* 0x0000000031037210 */ /* 0x004fca0007ffe0ff */
[----:B------:R0:W-:Y:S02]  /*9850*/  ST.E desc[UR14][R6.64], R3 ;  /* 0x0000000306007985 */ /* 0x0001e4000c10190e */
.L_x_2987:
[----:B------:R-:W-:Y:S05]  /*9860*/  BSYNC.RECONVERGENT B0 ;  /* 0x0000000000007941 */ /* 0x000fea0003800200 */
.L_x_2986:
[----:B------:R1:W-:Y:S02]  /*9870*/  ATOM.E.ADD.F16x2.RN.STRONG.GPU P0, RZ, desc[UR14][R6.64+0x4], R50 ;  /* 0x8000043206ff79a2 */ /* 0x0003e4000c10e10e */
[----:B-1----:R-:W-:Y:S05]  /*9880*/  @P0 EXIT ;  /* 0x000000000000094d */ /* 0x002fea0003800000 */
[----:B------:R-:W1:Y:S02]  /*9890*/  QSPC.E.S P0, RZ, [R6+0x4] ;  /* 0x0000040006ff73aa */ /* 0x000e640000000500 */
[----:B-1----:R-:W-:Y:S05]  /*98a0*/  @!P0 BRA `(.L_x_2990) ;  /* 0x00000000001c8947 */ /* 0x002fea0003800000 */
[----:B------:R-:W-:-:S04]  /*98b0*/  MOV R2, R6 ;  /* 0x0000000600027202 */ /* 0x000fc80000000f00 */
[----:B------:R-:W-:-:S07]  /*98c0*/  MOV R0, R2 ;  /* 0x0000000200007202 */ /* 0x000fce0000000f00 */
.L_x_2991:
[----:B------:R-:W0:Y:S02]  /*98d0*/  LDS R2, [R0+0x4] ;  /* 0x0000040000027984 */ /* 0x000e240000000800 */
[----:B0-----:R-:W-:-:S05]  /*98e0*/  HADD2 R3, R2, R50 ;  /* 0x0000003202037230 */ /* 0x001fca0000000000 */
[----:B------:R-:W0:Y:S02]  /*98f0*/  ATOMS.CAST.SPIN P0, [R0+0x4], R2, R3 ;  /* 0x000004020000758d */ /* 0x000e240001800003 */
[----:B0-----:R-:W-:Y:S05]  /*9900*/  @!P0 BRA `(.L_x_2991) ;  /* 0xfffffffc00f08947 */ /* 0x001fea000383ffff */
[----:B------:R-:W-:Y:S05]  /*9910*/  EXIT ;  /* 0x000000000000794d */ /* 0x000fea0003800000 */
.L_x_2990:
[----:B------:R-:W0:Y:S02]  /*9920*/  LD.E R0, desc[UR14][R6.64+0x4] ;  /* 0x0000040e06007980 */ /* 0x000e24000c101900 */
[----:B0-----:R-:W-:-:S05]  /*9930*/  IADD3 R3, PT, PT, R50, R0, RZ ;  /* 0x0000000032037210 */ /* 0x001fca0007ffe0ff */
[----:B------:R-:W-:Y:S01]  /*9940*/  ST.E desc[UR14][R6.64+0x4], R3 ;  /* 0x0000040306007985 */ /* 0x000fe2000c10190e */
[----:B------:R-:W-:Y:S05]  /*9950*/  EXIT ;  /* 0x000000000000794d */ /* 0x000fea0003800000 */
.L_x_2992:
        /* <DEDUP_REMOVED lines=10> */
.L_x_5320:


//--------------------- .text._Z23gemm_half_q_half_kernelILi3ELi10ELb1ELb0ELi32EEvPK6__halfPKjS4_S2_PS0_iiiiPKtS7_iiiiiibS2_i --------------------------
	.section	.text._Z23gemm_half_q_half_kernelILi3ELi10ELb1ELb0ELi32EEvPK6__halfPKjS4_S2_PS0_iiiiPKtS7_iiiiiibS2_i,"ax",@progbits
	.align	128
        .global         _Z23gemm_half_q_half_kernelILi3ELi10ELb1ELb0ELi32EEvPK6__halfPKjS4_S2_PS0_iiiiPKtS7_iiiiiibS2_i
        .type           _Z23gemm_half_q_half_kernelILi3ELi10ELb1ELb0ELi32EEvPK6__halfPKjS4_S2_PS0_iiiiPKtS7_iiiiiibS2_i,@function
        .size           _Z23gemm_half_q_half_kernelILi3ELi10ELb1ELb0ELi32EEvPK6__halfPKjS4_S2_PS0_iiiiPKtS7_iiiiiibS2_i,(.L_x_5321 - _Z23gemm_half_q_half_kernelILi3ELi10ELb1ELb0ELi32EEvPK6__halfPKjS4_S2_PS0_iiiiPKtS7_iiiiiibS2_i)
        .other          _Z23gemm_half_q_half_kernelILi3ELi10ELb1ELb0ELi32EEvPK6__halfPKjS4_S2_PS0_iiiiPKtS7_iiiiiibS2_i,@"STO_CUDA_ENTRY STV_DEFAULT"
_Z23gemm_half_q_half_kernelILi3ELi10ELb1ELb0ELi32EEvPK6__halfPKjS4_S2_PS0_iiiiPKtS7_iiiiiibS2_i:
.text._Z23gemm_half_q_half_kernelILi3ELi10ELb1ELb0ELi32EEvPK6__halfPKjS4_S2_PS0_iiiiPKtS7_iiiiiibS2_i:
        /* <DEDUP_REMOVED lines=9> */
[----:B------:R-:W1:Y:S01]  /*0090*/  S2R R9, SR_CTAID.X ;  /* 0x0000000000097919 */ /* 0x000e620000002500 */
[----:B------:R-:W2:Y:S01]  /*00a0*/  LDCU UR6, c[0x0][0x3b0] ;  /* 0x00007600ff0677ac */ /* 0x000ea20008000800 */
[----:B0-----:R-:W3:Y:S01]  /*00b0*/  LDG.E.U16 R52, desc[UR10][R4.64] ;  /* 0x0000000a04347981 */ /* 0x001ee2000c1e1500 */
[----:B------:R-:W-:Y:S02]  /*00c0*/  ISETP.NE.AND P2, PT, R14, 0x1, PT ;  /* 0x000000010e00780c */ /* 0x000fe40003f45270 */
[----:B------:R-:W-:Y:S01]  /*00d0*/  PLOP3.LUT P0, PT, PT, PT, PT, 0x80, 0x8 ;  /* 0x000000000008781c */ /* 0x000fe20003f0f070 */
[----:B------:R-:W0:Y:S01]  /*00e0*/  S2R R3, SR_TID.X ;  /* 0x0000000000037919 */ /* 0x000e220000002100 */
[----:B------:R-:W-:Y:S01]  /*00f0*/  PRMT R51, RZ, 0x7610, R51 ;  /* 0x00007610ff337816 */ /* 0x000fe20000000033 */
[----:B------:R-:W4:Y:S01]  /*0100*/  S2R R0, SR_CTAID.Z ;  /* 0x0000000000007919 */ /* 0x000f220000002700 */
        /* <DEDUP_REMOVED lines=13> */
.L_x_2993:
[----:B------:R-:W-:Y:S02]  /*01e0*/  PRMT R2, R2, 0x9910, RZ ;  /* 0x0000991002027816 */ /* 0x000fe400000000ff */
[----:B------:R-:W-:Y:S02]  /*01f0*/  SHF.L.U32 R56, R0, 0x5, RZ ;  /* 0x0000000500387819 */ /* 0x000fe400000006ff */
[----:B------:R-:W-:Y:S02]  /*0200*/  ISETP.NE.AND P1, PT, R2, RZ, PT ;  /* 0x000000ff0200720c */ /* 0x000fe40003f25270 */
[----:B------:R-:W-:-:S04]  /*0210*/  IADD3 R12, PT, PT, R56, 0x20, RZ ;  /* 0x00000020380c7810 */ /* 0x000fc80007ffe0ff */
[----:B------:R-:W-:-:S07]  /*0220*/  VIMNMX R55, PT, PT, R12, UR6, PT ;  /* 0x000000060c377c48 */ /* 0x000fce000bfe0100 */
        /* <DEDUP_REMOVED lines=30> */
[----:B------:R-:W-:-:S09]  /*0410*/  IADD3 R7, PT, PT, R7, UR6, RZ ;  /* 0x0000000607077c10 */ /* 0x000fd2000fffe0ff */
[----:B------:R-:W-:Y:S05]  /*0420*/  @P1 BRA `(.L_x_2997) ;  /* 0x0000000000ec1947 */ /* 0x000fea0003800000 */
[----:B------:R-:W-:Y:S02]  /*0430*/  IADD3 R10, PT, PT, RZ, -R9, RZ ;  /* 0x80000009ff0a7210 */ /* 0x000fe40007ffe0ff */
[----:B------:R-:W-:Y:S02]  /*0440*/  PLOP3.LUT P1, PT, PT, PT, PT, 0x80, 0x8 ;  /* 0x000000000008781c */ /* 0x000fe40003f2f070 */
[----:B------:R-:W-:-:S13]  /*0450*/  ISETP.GT.AND P3, PT, R10, 0x3, PT ;  /* 0x000000030a00780c */ /* 0x000fda0003f64270 */
[----:B------:R-:W-:Y:S05]  /*0460*/  @!P3 BRA `(.L_x_2998) ;  /* 0x000000000084b947 */ /* 0x000fea0003800000 */
[----:B------:R-:W-:-:S13]  /*0470*/  PLOP3.LUT P1, PT, PT, PT, PT, 0x8, 0x80 ;  /* 0x000000000080781c */ /* 0x000fda0003f2e170 */
.L_x_2999:
[C---:B------:R-:W-:Y:S02]  /*0480*/  IADD3 R11, P3, PT, R8.reuse, R7, RZ ;  /* 0x00000007080b7210 */ /* 0x040fe40007f7e0ff */
        /* <DEDUP_REMOVED lines=31> */
.L_x_2998:
        /* <DEDUP_REMOVED lines=20> */
.L_x_3000:
[----:B------:R-:W-:-:S13]  /*07c0*/  ISETP.EQ.AND P3, PT, R9, RZ, PT ;  /* 0x000000ff0900720c */ /* 0x000fda0003f62270 */
[----:B------:R-:W-:Y:S05]  /*07d0*/  @!P1 BRA P3, `(.L_x_2995) ;  /* 0x0000000400789947 */ /* 0x000fea0001800000 */
.L_x_2997:
        /* <DEDUP_REMOVED lines=12> */
.L_x_2996:
        /* <DEDUP_REMOVED lines=16> */
.L_x_3003:
[C---:B------:R-:W-:Y:S02]  /*09a0*/  IADD3 R10, PT, PT, R13.reuse, UR6, RZ ;  /* 0x000000060d0a7c10 */ /* 0x040fe4000fffe0ff */
[----:B-----5:R-:W-:Y:S02]  /*09b0*/  IADD3 R9, P3, PT, R24, R13, RZ ;  /* 0x0000000d18097210 */ /* 0x020fe40007f7e0ff */
[----:B------:R-:W-:Y:S02]  /*09c0*/  IADD3 R11, PT, PT, R10, UR6, RZ ;  /* 0x000000060a0b7c10 */ /* 0x000fe4000fffe0ff */
[----:B------:R-:W-:Y:S02]  /*09d0*/  LEA.HI.X.SX32 R16, R13, RZ, 0x1, P3 ;  /* 0x000000ff0d107211 */ /* 0x000fe400018f0eff */
[----:B-1----:R-:W-:Y:S02]  /*09e0*/  LEA R8, P3, R9, UR4, 0x1 ;  /* 0x0000000409087c11 */ /* 0x002fe4000f8608ff */
        /* <DEDUP_REMOVED lines=25> */
[----:B-1----:R-:W-:Y:S01]  /*0b80*/  IADD3 R5, PT, PT, R5, 0x100, RZ ;  /* 0x0000010005057810 */ /* 0x002fe20007ffe0ff */
[----:B------:R-:W-:Y:S06]  /*0b90*/  @!P3 BRA `(.L_x_3003) ;  /* 0xfffffffc0080b947 */ /* 0x000fec000383ffff */
.L_x_3002:
[----:B------:R-:W-:-:S04]  /*0ba0*/  IADD3 R8, PT, PT, RZ, -R7, RZ ;  /* 0x80000007ff087210 */ /* 0x000fc80007ffe0ff */
[----:B------:R-:W-:-:S13]  /*0bb0*/  ISETP.GT.AND P3, PT, R8, 0x1, PT ;  /* 0x000000010800780c */ /* 0x000fda0003f64270 */
[----:B------:R-:W-:Y:S05]  /*0bc0*/  @!P3 BRA `(.L_x_3004) ;  /* 0x000000000048b947 */ /* 0x000fea0003800000 */
[----:B------:R-:W1:Y:S01]  /*0bd0*/  LDCU.64 UR4, c[0x0][0x380] ;  /* 0x00007000ff0477ac */ /* 0x000e620008000a00 */
[C---:B------:R-:W-:Y:S02]  /*0be0*/  IADD3 R15, PT, PT, R13.reuse, UR6, RZ ;  /* 0x000000060d0f7c10 */ /* 0x040fe4000fffe0ff */
        /* <DEDUP_REMOVED lines=15> */
[----:B-1----:R-:W-:-:S07]  /*0ce0*/  IADD3 R5, PT, PT, R5, 0x80, RZ ;  /* 0x0000008005057810 */ /* 0x002fce0007ffe0ff */
.L_x_3004:
[----:B------:R-:W-:-:S13]  /*0cf0*/  ISETP.NE.OR P1, PT, R7, RZ, P1 ;  /* 0x000000ff0700720c */ /* 0x000fda0000f25670 */
[----:B------:R-:W-:Y:S05]  /*0d00*/  @!P1 BRA `(.L_x_2995) ;  /* 0x00000000002c9947 */ /* 0x000fea0003800000 */
.L_x_3001:
[----:B-----5:R-:W-:-:S04]  /*0d10*/  IADD3 R9, P1, PT, R24, R13, RZ ;  /* 0x0000000d18097210 */ /* 0x020fc80007f3e0ff */
        /* <DEDUP_REMOVED lines=10> */
.L_x_2995:
[----:B0-----:R-:W-:Y:S05]  /*0dc0*/  BSYNC.RECONVERGENT B0 ;  /* 0x0000000000007941 */ /* 0x001fea0003800200 */
.L_x_2994:
        /* <DEDUP_REMOVED lines=20> */
.L_x_3008:
        /* <DEDUP_REMOVED lines=15> */
.L_x_3007:
        /* <DEDUP_REMOVED lines=12> */
.L_x_3009:
[----:B------:R-:W-:-:S13]  /*10c0*/  ISETP.NE.OR P1, PT, R7, RZ, P1 ;  /* 0x000000ff0700720c */ /* 0x000fda0000f25670 */
[----:B------:R-:W-:Y:S05]  /*10d0*/  @!P1 BRA `(.L_x_3005) ;  /* 0x00000000001c9947 */ /* 0x000fea0003800000 */
.L_x_3006:
[----:B0-----:R-:W0:Y:S02]  /*10e0*/  LDC.64 R4, c[0x0][0x3a0] ;  /* 0x0000e800ff047b82 */ /* 0x001e240000000a00 */
.L_x_3010:
[C---:B0-----:R-:W-:Y:S01]  /*10f0*/  IMAD.WIDE R8, R2.reuse, 0x2, R4 ;  /* 0x0000000202087825 */ /* 0x041fe200078e0204 */
[----:B------:R-:W-:Y:S02]  /*1100*/  IADD3 R7, PT, PT, R7, 0x1, RZ ;  /* 0x0000000107077810 */ /* 0x000fe40007ffe0ff */
[----:B------:R-:W-:Y:S02]  /*1110*/  IADD3 R2, PT, PT, R2, R13, RZ ;  /* 0x0000000d02027210 */ /* 0x000fe40007ffe0ff */
[----:B------:R2:W-:Y:S01]  /*1120*/  STG.E.64 desc[UR10][R8.64], RZ ;  /* 0x000000ff08007986 */ /* 0x0005e2000c101b0a */
[----:B------:R-:W-:-:S13]  /*1130*/  ISETP.NE.AND P1, PT, R7, RZ, PT ;  /* 0x000000ff0700720c */ /* 0x000fda0003f25270 */
[----:B--2---:R-:W-:Y:S05]  /*1140*/  @P1 BRA `(.L_x_3010) ;  /* 0xfffffffc00e81947 */ /* 0x004fea000383ffff */
.L_x_3005:
[----:B------:R-:W0:Y:S01]  /*1150*/  LDCU UR7, c[0x0][0x3c8] ;  /* 0x00007900ff0777ac */ /* 0x000e220008000800 */
[----:B------:R-:W-:Y:S01]  /*1160*/  BAR.SYNC.DEFER_BLOCKING 0x0 ;  /* 0x0000000000007b1d */ /* 0x000fe20000010000 */
[----:B------:R-:W-:-:S05]  /*1170*/  ISETP.GE.AND P1, PT, R56, UR6, PT ;  /* 0x0000000638007c0c */ /* 0x000fca000bf26270 */
[----:B------:R-:W2:Y:S01]  /*1180*/  LDCU UR8, c[0x0][0x3cc] ;  /* 0x00007980ff0877ac */ /* 0x000ea20008000800 */
[----:B------:R-:W3:Y:S01]  /*1190*/  LDCU UR9, c[0x0][0x3d0] ;  /* 0x00007a00ff0977ac */ /* 0x000ee20008000800 */
[----:B------:R-:W4:Y:S01]  /*11a0*/  LDCU UR5, c[0x0][0x3d4] ;  /* 0x00007a80ff0577ac */ /* 0x000f220008000800 */
[----:B01----:R-:W-:Y:S01]  /*11b0*/  VIMNMX R5, PT, PT, R56, UR7, PT ;  /* 0x0000000738057c48 */ /* 0x003fe2000bfe0100 */
[----:B------:R-:W0:Y:S04]  /*11c0*/  LDCU UR12, c[0x0][0x3d8] ;  /* 0x00007b00ff0c77ac */ /* 0x000e280008000800 */
[----:B------:R-:W-:Y:S05]  /*11d0*/  @P1 BRA `(.L_x_3011) ;  /* 0x0000000000d41947 */ /* 0x000fea0003800000 */
[----:B------:R-:W1:Y:S01]  /*11e0*/  LDC.64 R8, c[0x0][0x3b8] ;  /* 0x0000ee00ff087b82 */ /* 0x000e620000000a00 */
[----:B------:R-:W-:-:S05]  /*11f0*/  SHF.L.U32 R17, R0, 0x6, RZ ;  /* 0x0000000600117819 */ /* 0x000fca00000006ff */
        /* <DEDUP_REMOVED lines=8> */
[----:B-1----:R-:W-:-:S07]  /*1280*/  SHF.R.S32.HI R15, RZ, 0x3, R0 ;  /* 0x00000003ff0f7819 */ /* 0x002fce0000011400 */
.L_x_3012:
[----:B------:R-:W1:Y:S01]  /*1290*/  LDC.64 R2, c[0x0][0x390] ;  /* 0x0000e400ff027b82 */ /* 0x000e620000000a00 */
[----:B-----5:R-:W-:-:S05]  /*12a0*/  IADD3 R0, PT, PT, R7, UR4, RZ ;  /* 0x0000000407007c10 */ /* 0x020fca000fffe0ff */
[----:B------:R-:W-:-:S05]  /*12b0*/  IMAD R4, R0, R13, RZ ;  /* 0x0000000d00047224 */ /* 0x000fca00078e02ff */
[----:B------:R-:W-:-:S04]  /*12c0*/  SHF.R.S32.HI R17, RZ, 0x1f, R4 ;  /* 0x0000001fff117819 */ /* 0x000fc80000011404 */
[----:B------:R-:W-:-:S04]  /*12d0*/  LEA.HI R4, R17, R4, RZ, 0x3 ;  /* 0x0000000411047211 */ /* 0x000fc800078f18ff */
[----:B------:R-:W-:-:S05]  /*12e0*/  LEA.HI.SX32 R17, R4, R15, 0x1d ;  /* 0x0000000f04117211 */ /* 0x000fca00078feaff */
[----:B-1----:R-:W-:Y:S01]  /*12f0*/  IMAD.WIDE R2, R17, 0x4, R2 ;  /* 0x0000000411027825 */ /* 0x002fe200078e0202 */
[----:B------:R-:W-:Y:S01]  /*1300*/  SHF.L.U32 R19, R10, 0x1, RZ ;  /* 0x000000010a137819 */ /* 0x000fe200000006ff */
[----:B------:R-:W1:Y:S04]  /*1310*/  LDC.64 R16, c[0x0][0x398] ;  /* 0x0000e600ff107b82 */ /* 0x000e680000000a00 */
[----:B------:R-:W2:Y:S01]  /*1320*/  LDG.E.CONSTANT R2, desc[UR10][R2.64] ;  /* 0x0000000a02027981 */ /* 0x000ea2000c1e9900 */
[----:B------:R-:W-:-:S05]  /*1330*/  IMAD.WIDE.U32 R18, R19, 0x2, R8 ;  /* 0x0000000213127825 */ /* 0x000fca00078e0008 */
[----:B------:R-:W3:Y:S01]  /*1340*/  LDG.E.U16.CONSTANT R25, desc[UR10][R18.64+0x2] ;  /* 0x0000020a12197981 */ /* 0x000ee2000c1e9500 */
[----:B-1----:R-:W-:-:S06]  /*1350*/  IMAD.WIDE.U32 R16, R0, 0x2, R16 ;  /* 0x0000000200107825 */ /* 0x002fcc00078e0010 */
        /* <DEDUP_REMOVED lines=16> */
[----:B-1----:R-:W4:Y:S01]  /*1460*/  I2F.F16 R17, R20 ;  /* 0x0000001400117306 */ /* 0x002f220000200c00 */
[----:B------:R-:W-:Y:S01]  /*1470*/  IADD3 R18, PT, PT, R2, 0x1, R3 ;  /* 0x0000000102127810 */ /* 0x000fe20007ffe003 */
[----:B------:R-:W-:Y:S01]  /*1480*/  IMAD R3, R0, R0, R0 ;  /* 0x0000000000037224 */ /* 0x000fe200078e0200 */
[----:B------:R-:W-:-:S04]  /*1490*/  ISETP.GE.AND P1, PT, R10, R55, PT ;  /* 0x000000370a00720c */ /* 0x000fc80003f26270 */
[----:B------:R-:W-:Y:S01]  /*14a0*/  IADD3 R22, PT, PT, R0, 0x1, R3 ;  /* 0x0000000100167810 */ /* 0x000fe20007ffe003 */
[----:B------:R-:W1:Y:S01]  /*14b0*/  I2F.F16 R21, R21 ;  /* 0x0000001500157306 */ /* 0x000e620000200c00 */
[----:B----4-:R-:W-:-:S07]  /*14c0*/  HMUL2 R3, R17.H0_H0, R16.H0_H0 ;  /* 0x2000001011037232 */ /* 0x010fce0000000800 */
[----:B------:R-:W2:Y:S01]  /*14d0*/  I2F.F16 R19, R18 ;  /* 0x0000001200137306 */ /* 0x000ea20000200c00 */
[----:B-1----:R-:W-:-:S07]  /*14e0*/  HMUL2 R4, R21.H0_H0, R16.H0_H0 ;  /* 0x2000001015047232 */ /* 0x002fce0000000800 */
[----:B------:R-:W1:Y:S01]  /*14f0*/  I2F.F16 R23, R22 ;  /* 0x0000001600177306 */ /* 0x000e620000200c00 */
[-C--:B--2---:R-:W-:Y:S02]  /*1500*/  HMUL2 R2, R19.H0_H0, R16.reuse.H0_H0 ;  /* 0x2000001013027232 */ /* 0x084fe40000000800 */
[----:B-1----:R-:W-:Y:S01]  /*1510*/  HMUL2 R0, R23.H0_H0, R16.H0_H0 ;  /* 0x2000001017007232 */ /* 0x002fe20000000800 */
[----:B------:R-:W-:Y:S06]  /*1520*/  @!P1 BRA `(.L_x_3012) ;  /* 0xfffffffc00589947 */ /* 0x000fec000383ffff */
.L_x_3011:
[C---:B------:R-:W-:Y:S01]  /*1530*/  ISETP.GT.AND P1, PT, R56.reuse, UR7, PT ;  /* 0x0000000738007c0c */ /* 0x040fe2000bf24270 */
[----:B------:R-:W-:Y:S01]  /*1540*/  HFMA2 R7, -RZ, RZ, 0, 0 ;  /* 0x00000000ff077431 */ /* 0x000fe200000001ff */
[----:B------:R-:W-:Y:S02]  /*1550*/  SHF.R.S32.HI R8, RZ, 0x1f, R5 ;  /* 0x0000001fff087819 */ /* 0x000fe40000011405 */
[----:B------:R-:W-:Y:S02]  /*1560*/  CS2R R10, SRZ ;  /* 0x00000000000a7805 */ /* 0x000fe4000001ff00 */
[----:B--2---:R-:W-:Y:S02]  /*1570*/  ISETP.GT.AND P3, PT, R56, UR8, PT ;  /* 0x0000000838007c0c */ /* 0x004fe4000bf64270 */
[----:B------:R-:W-:Y:S01]  /*1580*/  LEA.HI R8, R8, R5, RZ, 0x5 ;  /* 0x0000000508087211 */ /* 0x000fe200078f28ff */
[----:B------:R-:W-:Y:S01]  /*1590*/  HFMA2 R5, -RZ, RZ, 0, 0 ;  /* 0x00000000ff057431 */ /* 0x000fe200000001ff */
[----:B---3--:R-:W-:-:S02]  /*15a0*/  ISETP.GT.AND P4, PT, R56, UR9, PT ;  /* 0x0000000938007c0c */ /* 0x008fc4000bf84270 */
[C---:B----4-:R-:W-:Y:S02]  /*15b0*/  ISETP.GT.AND P5, PT, R56.reuse, UR5, PT ;  /* 0x0000000538007c0c */ /* 0x050fe4000bfa4270 */
        /* <DEDUP_REMOVED lines=11> */
.L_x_3013:
        /* <DEDUP_REMOVED lines=8> */
.L_x_3014:
        /* <DEDUP_REMOVED lines=8> */
.L_x_3015:
        /* <DEDUP_REMOVED lines=8> */
.L_x_3016:
        /* <DEDUP_REMOVED lines=8> */
.L_x_3017:
        /* <DEDUP_REMOVED lines=15> */
[----:B------:R-:W-:-:S04]  /*1960*/  IADD3 R6, P1, PT, R6, R5, RZ ;  /* 0x0000000506067210 */ /* 0x000fc80007f3e0ff */
[----:B------:R-:W-:Y:S02]  /*1970*/  LEA.HI.X.SX32 R5, R5, R8, 0x1, P1 ;  /* 0x0000000805057211 */ /* 0x000fe400008f0eff */
[----:B0-----:R-:W-:Y:S01]  /*1980*/  LEA R58, P1, R6, UR12, 0x2 ;  /* 0x0000000c063a7c11 */ /* 0x001fe2000f8210ff */
[----:B-1----:R-:W-:-:S03]  /*1990*/  ULEA UR7, UR8, UR7, 0x18 ;  /* 0x0000000708077291 */ /* 0x002fc6000f8ec0ff */
        /* <DEDUP_REMOVED lines=13> */
[C---:B--2---:R-:W-:Y:S02]  /*1a70*/  LOP3.LUT R5, R8.reuse, 0xf000f, RZ, 0xc0, !PT ;  /* 0x000f000f08057812 */ /* 0x044fe400078ec0ff */
[----:B------:R-:W-:Y:S02]  /*1a80*/  LOP3.LUT R6, R8, 0xf000f0, RZ, 0xc0, !PT ;  /* 0x00f000f008067812 */ /* 0x000fe400078ec0ff */
[----:B------:R-:W-:Y:S02]  /*1a90*/  LOP3.LUT R17, R10, 0xf000f, RZ, 0xc0, !PT ;  /* 0x000f000f0a117812 */ /* 0x000fe400078ec0ff */
[----:B------:R-:W-:Y:S02]  /*1aa0*/  SHF.R.U32.HI R8, RZ, 0x8, R8 ;  /* 0x00000008ff087819 */ /* 0x000fe40000011608 */
[----:B------:R-:W-:-:S02]  /*1ab0*/  LOP3.LUT R15, R9, 0xf000f, RZ, 0xc0, !PT ;  /* 0x000f000f090f7812 */ /* 0x000fc400078ec0ff */
[----:B------:R-:W-:Y:S02]  /*1ac0*/  LOP3.LUT R16, R9, 0xf000f0, RZ, 0xc0, !PT ;  /* 0x00f000f009107812 */ /* 0x000fe400078ec0ff */
[----:B------:R-:W-:Y:S02]  /*1ad0*/  LOP3.LUT R18, R10, 0xf000f0, RZ, 0xc0, !PT ;  /* 0x00f000f00a127812 */ /* 0x000fe400078ec0ff */
[----:B------:R-:W-:Y:S02]  /*1ae0*/  SHF.R.U32.HI R20, RZ, 0x8, R10 ;  /* 0x00000008ff147819 */ /* 0x000fe4000001160a */
[----:B------:R-:W-:Y:S02]  /*1af0*/  SHF.R.U32.HI R9, RZ, 0x8, R9 ;  /* 0x00000008ff097819 */ /* 0x000fe40000011609 */
[----:B-----5:R-:W-:Y:S02]  /*1b00*/  SHF.R.U32.HI R24, RZ, 0x8, R11 ;  /* 0x00000008ff187819 */ /* 0x020fe4000001160b */
        /* <DEDUP_REMOVED lines=33> */
[----:B------:R-:W-:Y:S01]  /*1d20*/  LOP3.LUT R33, R24, 0x64006400, RZ, 0xfc, !PT ;  /* 0x6400640018217812 */ /* 0x000fe200078efcff */
[----:B------:R-:W-:-:S02]  /*1d30*/  HADD2 R30, R5, -1032, -1032 ;  /* 0xe408e408051e7430 */ /* 0x000fc40000000000 */
[-C--:B------:R-:W-:Y:S02]  /*1d40*/  HFMA2 R18, R11, R0.reuse.H1_H1, -72, -72 ;  /* 0xd480d4800b127431 */ /* 0x080fe40000060000 */
[----:B------:R-:W-:Y:S02]  /*1d50*/  HADD2 R23, R6, -1032, -1032 ;  /* 0xe408e40806177430 */ /* 0x000fe40000000000 */
[----:B------:R-:W-:Y:S02]  /*1d60*/  HFMA2 R24, R9, R0.H1_H1, -72, -72 ;  /* 0xd480d48009187431 */ /* 0x000fe40000060000 */
[----:B------:R-:W-:Y:S02]  /*1d70*/  HADD2 R25, R10, -1032, -1032 ;  /* 0xe408e4080a197430 */ /* 0x000fe40000000000 */
[----:B------:R-:W-:Y:S02]  /*1d80*/  HADD2 R27, R8, -1032, -1032 ;  /* 0xe408e408081b7430 */ /* 0x000fe40000000000 */
[----:B------:R-:W-:-:S02]  /*1d90*/  HADD2 R29, R31, -1032, -1032 ;  /* 0xe408e4081f1d7430 */ /* 0x000fc40000000000 */
[----:B------:R-:W-:Y:S01]  /*1da0*/  HFMA2 R15, R33, R0.H1_H1, -72, -72 ;  /* 0xd480d480210f7431 */ /* 0x000fe20000060000 */
[----:B------:R-:W-:Y:S06]  /*1db0*/  @!P1 BRA `(.L_x_3019) ;  /* 0x0000000400689947 */ /* 0x000fec0003800000 */
[----:B------:R-:W0:Y:S01]  /*1dc0*/  LDS.64 R8, [UR7] ;  /* 0x00000007ff087984 */ /* 0x000e220008000a00 */
[----:B------:R-:W-:Y:S02]  /*1dd0*/  HADD2.F32 R35, -RZ, R17.H0_H0 ;  /* 0x20000011ff237230 */ /* 0x000fe40000004100 */
[--C-:B------:R-:W-:Y:S01]  /*1de0*/  HADD2.F32 R5, -RZ, R30.reuse.H0_H0 ;  /* 0x2000001eff057230 */ /* 0x100fe20000004100 */
        /* <DEDUP_REMOVED lines=45> */
[----:B------:R-:W-:-:S02]  /*20c0*/  HADD2.F32 R32, -RZ, R27.H1_H1 ;  /* 0x3000001bff207230 */ /* 0x000fc40000004100 */
        /* <DEDUP_REMOVED lines=12> */
[----:B------:R-:W-:Y:S02]  /*2190*/  HADD2.F32 R11, -RZ, R11.H1_H1 ;  /* 0x3000000bff0b7230 */ /* 0x000fe40000004100 */
[C---:B------:R-:W-:Y:S01]  /*21a0*/  FFMA.FTZ R10, R5.reuse, R31, R8 ;  /* 0x0000001f050a7223 */ /* 0x040fe20000010008 */
        /* <DEDUP_REMOVED lines=27> */
.L_x_3019:
        /* <DEDUP_REMOVED lines=98> */
.L_x_3021:
[----:B------:R-:W-:Y:S01]  /*2980*/  PRMT R5, RZ, 0x5410, RZ ;  /* 0x00005410ff057816 */ /* 0x000fe200000000ff */
[----:B------:R-:W-:Y:S06]  /*2990*/  @P3 BRA `(.L_x_3020) ;  /* 0x0000000400683947 */ /* 0x000fec0003800000 */
        /* <DEDUP_REMOVED lines=90> */
.L_x_3020:
        /* <DEDUP_REMOVED lines=8> */
[C---:B------:R-:W-:Y:S02]  /*2fc0*/  LOP3.LUT R19, R10.reuse, 0xf000f, RZ, 0xc0, !PT ;  /* 0x000f000f0a137812 */ /* 0x040fe400078ec0ff */
        /* <DEDUP_REMOVED lines=37> */
[----:B------:R-:W-:-:S02]  /*3220*/  HFMA2 R18, R7, R0.H1_H1, -72, -72 ;  /* 0xd480d48007127431 */ /* 0x000fc40000060000 */
        /* <DEDUP_REMOVED lines=98> */
.L_x_3022:
        /* <DEDUP_REMOVED lines=95> */
.L_x_3024:
        /* <DEDUP_REMOVED lines=11> */
[--C-:B------:R-:W-:Y:S02]  /*3ef0*/  HADD2.F32 R7, -RZ, R19.reuse.H0_H0 ;  /* 0x20000013ff077230 */ /* 0x100fe40000004100 */
[----:B------:R-:W-:Y:S02]  /*3f00*/  HADD2.F32 R33, -RZ, R6.H1_H1 ;  /* 0x30000006ff217230 */ /* 0x000fe40000004100 */
[-C--:B------:R-:W-:Y:S01]  /*3f10*/  FFMA.FTZ R8, R8, R34.reuse, RZ ;  /* 0x0000002208087223 */ /* 0x080fe200000100ff */
        /* <DEDUP_REMOVED lines=77> */
.L_x_3023:
        /* <DEDUP_REMOVED lines=145> */
.L_x_3025:
        /* <DEDUP_REMOVED lines=95> */
.L_x_3027:
        /* <DEDUP_REMOVED lines=91> */
.L_x_3026:
[----:B------:R-:W-:-:S05]  /*58a0*/  IMAD.WIDE R58, R13, 0x4, R58 ;  /* 0x000000040d3a7825 */ /* 0x000fca00078e023a */
[----:B------:R-:W2:Y:S01]  /*58b0*/  LDG.E.128.CONSTANT R8, desc[UR10][R58.64] ;  /* 0x0000000a3a087981 */ /* 0x000ea2000c1e9d00 */
[----:B------:R-:W-:Y:S01]  /*58c0*/  UIADD3 UR4, UPT, UPT, UR7, 0x40, URZ ;  /* 0x0000004007047890 */ /* 0x000fe2000fffe0ff */
[----:B--2---:R-:W-:Y:S02]  /*58d0*/  SHF.R.U32.HI R26, RZ, 0x8, R10 ;  /* 0x00000008ff1a7819 */ /* 0x004fe4000001160a */
[C---:B------:R-:W-:Y:S02]  /*58e0*/  LOP3.LUT R16, R9.reuse, 0xf000f, RZ, 0xc0, !PT ;  /* 0x000f000f09107812 */ /* 0x040fe400078ec0ff */
[----:B------:R-:W-:Y:S02]  /*58f0*/  LOP3.LUT R15, R9, 0xf000f0, RZ, 0xc0, !PT ;  /* 0x00f000f0090f7812 */ /* 0x000fe400078ec0ff */
[----:B------:R-:W-:Y:S02]  /*5900*/  SHF.R.U32.HI R17, RZ, 0x8, R9 ;  /* 0x00000008ff117819 */ /* 0x000fe40000011609 */
[----:B------:R-:W-:-:S02]  /*5910*/  LOP3.LUT R25, R10, 0xf000f, RZ, 0xc0, !PT ;  /* 0x000f000f0a197812 */ /* 0x000fc400078ec0ff */
[----:B------:R-:W-:Y:S02]  /*5920*/  LOP3.LUT R9, R10, 0xf000f0, RZ, 0xc0, !PT ;  /* 0x00f000f00a097812 */ /* 0x000fe400078ec0ff */
[C---:B------:R-:W-:Y:S02]  /*5930*/  LOP3.LUT R6, R8.reuse, 0xf000f, RZ, 0xc0, !PT ;  /* 0x000f000f08067812 */ /* 0x040fe400078ec0ff */
[----:B------:R-:W-:Y:S02]  /*5940*/  LOP3.LUT R7, R8, 0xf000f0, RZ, 0xc0, !PT ;  /* 0x00f000f008077812 */ /* 0x000fe400078ec0ff */
[----:B------:R-:W-:Y:S02]  /*5950*/  LOP3.LUT R10, R11, 0xf000f0, RZ, 0xc0, !PT ;  /* 0x00f000f00b0a7812 */ /* 0x000fe400078ec0ff */
[----:B------:R-:W-:Y:S02]  /*5960*/  LOP3.LUT R18, R26, 0xf000f0, RZ, 0xc0, !PT ;  /* 0x00f000f01a127812 */ /* 0x000fe400078ec0ff */
[----:B------:R-:W-:-:S02]  /*5970*/  SHF.R.U32.HI R8, RZ, 0x8, R8 ;  /* 0x00000008ff087819 */ /* 0x000fc40000011608 */
[----:B------:R-:W-:Y:S02]  /*5980*/  SHF.R.U32.HI R29, RZ, 0x8, R11 ;  /* 0x00000008ff1d7819 */ /* 0x000fe4000001160b */
[----:B------:R-:W-:Y:S02]  /*5990*/  LOP3.LUT R15, R15, 0x64006400, RZ, 0xfc, !PT ;  /* 0x640064000f0f7812 */ /* 0x000fe400078efcff */
[----:B------:R-:W-:Y:S02]  /*59a0*/  LOP3.LUT R21, R9, 0x64006400, RZ, 0xfc, !PT ;  /* 0x6400640009157812 */ /* 0x000fe400078efcff */
[----:B------:R-:W-:Y:S01]  /*59b0*/  LOP3.LUT R19, R10, 0x64006400, RZ, 0xfc, !PT ;  /* 0x640064000a137812 */ /* 0x000fe200078efcff */
[-C--:B------:R-:W-:Y:S01]  /*59c0*/  HFMA2 R22, R15, R0.reuse.H1_H1, -72, -72 ;  /* 0xd480d4800f167431 */ /* 0x080fe20000060000 */
[----:B------:R-:W-:Y:S01]  /*59d0*/  LOP3.LUT R27, R18, 0x64006400, RZ, 0xfc, !PT ;  /* 0x64006400121b7812 */ /* 0x000fe200078efcff */
[----:B------:R-:W-:Y:S01]  /*59e0*/  HFMA2 R21, R21, R0.H1_H1, -72, -72 ;  /* 0xd480d48015157431 */ /* 0x000fe20000060000 */
[----:B------:R-:W-:-:S02]  /*59f0*/  LOP3.LUT R28, R11, 0xf000f, RZ, 0xc0, !PT ;  /* 0x000f000f0b1c7812 */ /* 0x000fc400078ec0ff */
[C---:B------:R-:W-:Y:S01]  /*5a00*/  LOP3.LUT R9, R8.reuse, 0xf000f0, RZ, 0xc0, !PT ;  /* 0x00f000f008097812 */ /* 0x040fe200078ec0ff */
[----:B------:R-:W-:Y:S01]  /*5a10*/  HFMA2 R15, R27, R0.H1_H1, -72, -72 ;  /* 0xd480d4801b0f7431 */ /* 0x000fe20000060000 */
        /* <DEDUP_REMOVED lines=122> */
.L_x_3028:
[----:B------:R-:W-:Y:S01]  /*61c0*/  MOV R56, R12 ;  /* 0x0000000c00387202 */ /* 0x000fe20000000f00 */
[----:B------:R-:W-:Y:S01]  /*61d0*/  IMAD.WIDE R58, R13, 0x4, R58 ;  /* 0x000000040d3a7825 */ /* 0x000fe200078e023a */
        /* <DEDUP_REMOVED lines=95> */
.L_x_3029:
[----:B------:R-:W-:Y:S01]  /*67d0*/  MOV R56, R12 ;  /* 0x0000000c00387202 */ /* 0x000fe20000000f00 */
[----:B------:R-:W-:Y:S06]  /*67e0*/  @P2 BRA `(.L_x_3018) ;  /* 0x00000004006c2947 */ /* 0x000fec0003800000 */
[----:B------:R-:W0:Y:S01]  /*67f0*/  LDS.64 R6, [UR7+0xb0] ;  /* 0x0000b007ff067984 */ /* 0x000e220008000a00 */
[----:B------:R-:W-:Y:S01]  /*6800*/  HADD2.F32 R36, -RZ, R31.H1_H1 ;  /* 0x3000001fff247230 */ /* 0x000fe20000004100 */
[----:B------:R-:W-:Y:S01]  /*6810*/  MOV R56, R12 ;  /* 0x0000000c00387202 */ /* 0x000fe20000000f00 */
[----:B------:R-:W-:Y:S01]  /*6820*/  HADD2.F32 R8, -RZ, R25.H0_H0 ;  /* 0x20000019ff087230 */ /* 0x000fe20000004100 */
[----:B------:R-:W1:Y:S01]  /*6830*/  LDS.64 R10, [UR7+0xb8] ;  /* 0x0000b807ff0a7984 */ /* 0x000e620008000a00 */
[----:B------:R-:W-:Y:S02]  /*6840*/  HADD2.F32 R9, -RZ, R30.H0_H0 ;  /* 0x2000001eff097230 */ /* 0x000fe40000004100 */
[--C-:B0-----:R-:W-:Y:S02]  /*6850*/  HADD2.F32 R33, -RZ, R6.reuse.H0_H0 ;  /* 0x20000006ff217230 */ /* 0x101fe40000004100 */
[----:B------:R-:W-:Y:S02]  /*6860*/  HADD2.F32 R34, -RZ, R6.H1_H1 ;  /* 0x30000006ff227230 */ /* 0x000fe40000004100 */
[----:B------:R-:W-:-:S02]  /*6870*/  HADD2.F32 R6, -RZ, R32.H0_H0 ;  /* 0x20000020ff067230 */ /* 0x000fc40000004100 */
[-C--:B------:R-:W-:Y:S01]  /*6880*/  FFMA.FTZ R35, R8, R33.reuse, RZ ;  /* 0x0000002108237223 */ /* 0x080fe200000100ff */
[--C-:B------:R-:W-:Y:S02]  /*6890*/  HADD2.F32 R17, -RZ, R7.reuse.H0_H0 ;  /* 0x20000007ff117230 */ /* 0x100fe40000004100 */
[-C--:B------:R-:W-:Y:S01]  /*68a0*/  FFMA.FTZ R9, R9, R33.reuse, RZ ;  /* 0x0000002109097223 */ /* 0x080fe200000100ff */
[----:B------:R-:W-:Y:S02]  /*68b0*/  HADD2.F32 R16, -RZ, R7.H1_H1 ;  /* 0x30000007ff107230 */ /* 0x000fe40000004100 */
[----:B------:R-:W-:Y:S02]  /*68c0*/  HADD2.F32 R7, -RZ, R31.H0_H0 ;  /* 0x2000001fff077230 */ /* 0x000fe40000004100 */
[-C--:B------:R-:W-:Y:S01]  /*68d0*/  FFMA.FTZ R31, R6, R33.reuse, RZ ;  /* 0x00000021061f7223 */ /* 0x080fe200000100ff */
[----:B------:R-:W-:Y:S02]  /*68e0*/  HADD2.F32 R32, -RZ, R32.H1_H1 ;  /* 0x30000020ff207230 */ /* 0x000fe40000004100 */
[----:B------:R-:W-:-:S03]  /*68f0*/  FFMA.FTZ R7, R7, R33, RZ ;  /* 0x0000002107077223 */ /* 0x000fc600000100ff */
[-C--:B------:R-:W-:Y:S01]  /*6900*/  FFMA.FTZ R6, R32, R34.reuse, R31 ;  /* 0x0000002220067223 */ /* 0x080fe2000001001f */
[----:B------:R-:W-:Y:S02]  /*6910*/  HADD2.F32 R32, -RZ, R25.H1_H1 ;  /* 0x30000019ff207230 */ /* 0x000fe40000004100 */
[-C--:B------:R-:W-:Y:S01]  /*6920*/  FFMA.FTZ R8, R36, R34.reuse, R7 ;  /* 0x0000002224087223 */ /* 0x080fe20000010007 */
[----:B------:R-:W-:Y:S02]  /*6930*/  HADD2.F32 R36, -RZ, R30.H1_H1 ;  /* 0x3000001eff247230 */ /* 0x000fe40000004100 */
        /* <DEDUP_REMOVED lines=18> */
[----:B-1----:R-:W-:Y:S02]  /*6a60*/  HADD2.F32 R8, -RZ, R10.H0_H0 ;  /* 0x2000000aff087230 */ /* 0x002fe40000004100 */
        /* <DEDUP_REMOVED lines=51> */
.L_x_3018:
[----:B------:R-:W0:Y:S02]  /*6da0*/  LDCU UR5, c[0x0][0x3dc] ;  /* 0x00007b80ff0577ac */ /* 0x000e240008000800 */
[----:B0-----:R-:W-:-:S04]  /*6db0*/  VIMNMX R7, PT, PT, R55, UR5, PT ;  /* 0x0000000537077c48 */ /* 0x001fc8000bfe0100 */
[----:B------:R-:W-:-:S13]  /*6dc0*/  ISETP.GT.AND P1, PT, R7, R56, PT ;  /* 0x000000380700720c */ /* 0x000fda0003f24270 */
[----:B------:R-:W-:Y:S05]  /*6dd0*/  @!P1 BRA `(.L_x_3030) ;  /* 0x0000001000049947 */ /* 0x000fea0003800000 */
[----:B------:R-:W-:Y:S01]  /*6de0*/  ISETP.EQ.OR P0, PT, R14, 0x2, P0 ;  /* 0x000000020e00780c */ /* 0x000fe20000702670 */
[----:B------:R-:W-:Y:S01]  /*6df0*/  UIADD3 UR4, UPT, UPT, UR4, 0x50, URZ ;  /* 0x0000005004047890 */ /* 0x000fe2000fffe0ff */
[----:B------:R-:W-:-:S11]  /*6e00*/  VIMNMX.U32 R55, PT, PT, R55, UR5, PT ;  /* 0x0000000537377c48 */ /* 0x000fd6000bfe0000 */
.L_x_3034:
[----:B------:R-:W2:Y:S01]  /*6e10*/  LDG.E.128.CONSTANT R8, desc[UR10][R58.64] ;  /* 0x0000000a3a087981 */ /* 0x000ea2000c1e9d00 */
[----:B------:R-:W-:Y:S01]  /*6e20*/  HFMA2 R13, -RZ, RZ, 0, 0.25 ;  /* 0x00003400ff0d7431 */ /* 0x000fe200000001ff */
[----:B------:R-:W-:Y:S01]  /*6e30*/  MOV R29, 0x2c00 ;  /* 0x00002c00001d7802 */ /* 0x000fe20000000f00 */
[----:B------:R-:W-:Y:S01]  /*6e40*/  HFMA2 R37, -RZ, RZ, 0, 0.015625 ;  /* 0x00002400ff257431 */ /* 0x000fe200000001ff */
[----:B------:R-:W-:Y:S02]  /*6e50*/  ISETP.NE.AND P1, PT, R52, RZ, PT ;  /* 0x000000ff3400720c */ /* 0x000fe40003f25270 */
[C---:B--2---:R-:W-:Y:S02]  /*6e60*/  LOP3.LUT R18, R9.reuse, 0x30003, RZ, 0xc0, !PT ;  /* 0x0003000309127812 */ /* 0x044fe400078ec0ff */
[C---:B------:R-:W-:Y:S02]  /*6e70*/  LOP3.LUT R7, R9.reuse, 0xc000c, RZ, 0xc0, !PT ;  /* 0x000c000c09077812 */ /* 0x040fe400078ec0ff */
[----:B------:R-:W-:-:S02]  /*6e80*/  LOP3.LUT R14, R9, 0x300030, RZ, 0xc0, !PT ;  /* 0x00300030090e7812 */ /* 0x000fc400078ec0ff */
[----:B------:R-:W-:Y:S02]  /*6e90*/  LOP3.LUT R30, R9, 0xc000c0, RZ, 0xc0, !PT ;  /* 0x00c000c0091e7812 */ /* 0x000fe400078ec0ff */
[----:B------:R-:W-:Y:S02]  /*6ea0*/  SHF.R.U32.HI R20, RZ, 0x8, R9 ;  /* 0x00000008ff147819 */ /* 0x000fe40000011609 */
[C---:B------:R-:W-:Y:S02]  /*6eb0*/  LOP3.LUT R19, R10.reuse, 0x30003, RZ, 0xc0, !PT ;  /* 0x000300030a137812 */ /* 0x040fe400078ec0ff */
[C---:B------:R-:W-:Y:S02]  /*6ec0*/  LOP3.LUT R9, R10.reuse, 0xc000c, RZ, 0xc0, !PT ;  /* 0x000c000c0a097812 */ /* 0x040fe400078ec0ff */
[C---:B-----5:R-:W-:Y:S02]  /*6ed0*/  LOP3.LUT R24, R10.reuse, 0x300030, RZ, 0xc0, !PT ;  /* 0x003000300a187812 */ /* 0x060fe400078ec0ff */
[----:B------:R-:W-:-:S02]  /*6ee0*/  LOP3.LUT R32, R10, 0xc000c0, RZ, 0xc0, !PT ;  /* 0x00c000c00a207812 */ /* 0x000fc400078ec0ff */
[----:B------:R-:W-:Y:S02]  /*6ef0*/  SHF.R.U32.HI R21, RZ, 0x8, R10 ;  /* 0x00000008ff157819 */ /* 0x000fe4000001160a */
[----:B------:R-:W-:Y:S02]  /*6f00*/  LOP3.LUT R10, R11, 0xc000c, RZ, 0xc0, !PT ;  /* 0x000c000c0b0a7812 */ /* 0x000fe400078ec0ff */
[----:B------:R-:W-:Y:S02]  /*6f10*/  SHF.R.U32.HI R17, RZ, 0x8, R8 ;  /* 0x00000008ff117819 */ /* 0x000fe40000011608 */
[----:B------:R-:W-:Y:S02]  /*6f20*/  LOP3.LUT R26, R9, 0x64006400, RZ, 0xfc, !PT ;  /* 0x64006400091a7812 */ /* 0x000fe400078efcff */
[C---:B------:R-:W-:Y:S02]  /*6f30*/  LOP3.LUT R22, R11.reuse, 0x30003, RZ, 0xc0, !PT ;  /* 0x000300030b167812 */ /* 0x040fe400078ec0ff */
[----:B------:R-:W-:-:S02]  /*6f40*/  LOP3.LUT R25, R11, 0x300030, RZ, 0xc0, !PT ;  /* 0x003000300b197812 */ /* 0x000fc400078ec0ff */
[----:B------:R-:W-:Y:S02]  /*6f50*/  LOP3.LUT R33, R11, 0xc000c0, RZ, 0xc0, !PT ;  /* 0x00c000c00b217812 */ /* 0x000fe400078ec0ff */
[----:B------:R-:W-:Y:S02]  /*6f60*/  SHF.R.U32.HI R23, RZ, 0x8, R11 ;  /* 0x00000008ff177819 */ /* 0x000fe4000001160b */
[----:B------:R-:W-:Y:S02]  /*6f70*/  LOP3.LUT R34, R10, 0x64006400, RZ, 0xfc, !PT ;  /* 0x640064000a227812 */ /* 0x000fe400078efcff */
[----:B------:R-:W-:Y:S02]  /*6f80*/  LOP3.LUT R9, R20, 0xc000c, RZ, 0xc0, !PT ;  /* 0x000c000c14097812 */ /* 0x000fe400078ec0ff */
[C---:B------:R-:W-:Y:S02]  /*6f90*/  LOP3.LUT R16, R8.reuse, 0x30003, RZ, 0xc0, !PT ;  /* 0x0003000308107812 */ /* 0x040fe400078ec0ff */
[----:B------:R-:W-:-:S02]  /*6fa0*/  LOP3.LUT R6, R8, 0xc000c, RZ, 0xc0, !PT ;  /* 0x000c000c08067812 */ /* 0x000fc400078ec0ff */
[C---:B------:R-:W-:Y:S02]  /*6fb0*/  LOP3.LUT R15, R8.reuse, 0x300030, RZ, 0xc0, !PT ;  /* 0x00300030080f7812 */ /* 0x040fe400078ec0ff */
        /* <DEDUP_REMOVED lines=99> */
[-C--:B------:R-:W-:Y:S02]  /*75f0*/  HFMA2 R57, R40, R16.reuse, RZ ;  /* 0x0000001028397231 */ /* 0x080fe400000000ff */
[----:B------:R-:W-:Y:S02]  /*7600*/  HFMA2 R16, R41, R16, RZ.H0_H0 ;  /* 0x0000001029107231 */ /* 0x000fe400000400ff */
[----:B------:R-:W-:Y:S02]  /*7610*/  HADD2 R54, R54.H0_H0, R54.H1_H1 ;  /* 0x3000003636367230 */ /* 0x000fe40000000800 */
[-C--:B------:R-:W-:Y:S02]  /*7620*/  HFMA2 R57, R8, R17.reuse, R57 ;  /* 0x0000001108397231 */ /* 0x080fe40000000039 */
[----:B------:R-:W-:Y:S02]  /*7630*/  HFMA2 R16, R9, R17, R16 ;  /* 0x0000001109107231 */ /* 0x000fe40000000010 */
[----:B------:R-:W-:-:S02]  /*7640*/  HADD2 R53, R53.H0_H0, R53.H1_H1 ;  /* 0x3000003535357230 */ /* 0x000fc40000000800 */
[-C--:B------:R-:W-:Y:S02]  /*7650*/  HFMA2 R57, R24, R18.reuse, R57 ;  /* 0x0000001218397231 */ /* 0x080fe40000000039 */
[----:B------:R-:W-:Y:S02]  /*7660*/  HFMA2 R16, R25, R18, R16 ;  /* 0x0000001219107231 */ /* 0x000fe40000000010 */
[-C--:B------:R-:W-:Y:S02]  /*7670*/  HFMA2 R57, R32, R19.reuse, R57 ;  /* 0x0000001320397231 */ /* 0x080fe40000000039 */
[----:B------:R-:W-:Y:S01]  /*7680*/  HFMA2 R16, R33, R19, R16 ;  /* 0x0000001321107231 */ /* 0x000fe20000000010 */
[----:B------:R-:W-:Y:S01]  /*7690*/  PRMT R54, R54, 0x5410, R53 ;  /* 0x0000541036367816 */ /* 0x000fe20000000035 */
[-C--:B------:R-:W-:Y:S02]  /*76a0*/  HFMA2 R57, R44, R20.reuse, R57 ;  /* 0x000000142c397231 */ /* 0x080fe40000000039 */
        /* <DEDUP_REMOVED lines=8> */
[----:B------:R-:W-:Y:S02]  /*7730*/  HADD2 R57, R57.H0_H0, R57.H1_H1 ;  /* 0x3000003939397230 */ /* 0x000fe40000000800 */
[----:B------:R-:W-:-:S05]  /*7740*/  HADD2 R16, R16.H0_H0, R16.H1_H1 ;  /* 0x3000001010107230 */ /* 0x000fca0000000800 */
[----:B------:R-:W-:-:S05]  /*7750*/  PRMT R57, R57, 0x5410, R16 ;  /* 0x0000541039397816 */ /* 0x000fca0000000010 */
[----:B------:R-:W-:-:S07]  /*7760*/  HFMA2 R49, R57, R2, R49 ;  /* 0x0000000239317231 */ /* 0x000fce0000000031 */
.L_x_3031:
[----:B------:R-:W0:Y:S01]  /*7770*/  S2R R54, SR_CTAID.Y ;  /* 0x0000000000367919 */ /* 0x000e220000002600 */
[----:B------:R-:W0:Y:S02]  /*7780*/  LDC R53, c[0x0][0x3a8] ;  /* 0x0000ea00ff357b82 */ /* 0x000e240000000800 */
[----:B0-----:R-:W-:-:S05]  /*7790*/  IMAD R16, R54, -0x3, R53 ;  /* 0xfffffffd36107824 */ /* 0x001fca00078e0235 */
[----:B------:R-:W-:-:S13]  /*77a0*/  ISETP.NE.AND P1, PT, R16, 0x1, PT ;  /* 0x000000011000780c */ /* 0x000fda0003f25270 */
        /* <DEDUP_REMOVED lines=9> */
[----:B------:R-:W-:Y:S02]  /*7840*/  HFMA2 R60, R39, R16, RZ ;  /* 0x00000010273c7231 */ /* 0x000fe400000000ff */
        /* <DEDUP_REMOVED lines=38> */
.L_x_3033:
        /* <DEDUP_REMOVED lines=46> */
.L_x_3032:
[----:B------:R-:W0:Y:S01]  /*7d90*/  LDC R13, c[0x0][0x3ac] ;  /* 0x0000eb00ff0d7b82 */ /* 0x000e220000000800 */
[----:B------:R-:W-:Y:S01]  /*7da0*/  IADD3 R56, PT, PT, R56, 0x10, RZ ;  /* 0x0000001038387810 */ /* 0x000fe20007ffe0ff */
[----:B------:R-:W-:-:S03]  /*7db0*/  UIADD3 UR4, UPT, UPT, UR4, 0x20, URZ ;  /* 0x0000002004047890 */ /* 0x000fc6000fffe0ff */
[----:B------:R-:W-:Y:S01]  /*7dc0*/  ISETP.GE.AND P1, PT, R56, R55, PT ;  /* 0x000000373800720c */ /* 0x000fe20003f26270 */
[----:B0-----:R-:W-:-:S12]  /*7dd0*/  IMAD.WIDE R58, R13, 0x4, R58 ;  /* 0x000000040d3a7825 */ /* 0x001fd800078e023a */
[----:B------:R-:W-:Y:S05]  /*7de0*/  @!P1 BRA `(.L_x_3034) ;  /* 0xfffffff000089947 */ /* 0x000fea000383ffff */
.L_x_3030:
        /* <DEDUP_REMOVED lines=17> */
.L_x_3038:
[----:B------:R-:W0:Y:S02]  /*7f00*/  LDS R2, [R0] ;  /* 0x0000000000027984 */ /* 0x000e240000000800 */
[----:B0-----:R-:W-:-:S05]  /*7f10*/  HADD2 R3, R2, R50 ;  /* 0x0000003202037230 */ /* 0x001fca0000000000 */
[----:B------:R-:W0:Y:S02]  /*7f20*/  ATOMS.CAST.SPIN P0, [R0], R2, R3 ;  /* 0x000000020000758d */ /* 0x000e240001800003 */
[----:B0-----:R-:W-:Y:S05]  /*7f30*/  @!P0 BRA `(.L_x_3038) ;  /* 0xfffffffc00f08947 */ /* 0x001fea000383ffff */
[----:B------:R-:W-:Y:S05]  /*7f40*/  BRA `(.L_x_3036) ;  /* 0x00000000000c7947 */ /* 0x000fea0003800000 */
.L_x_3037:
[----:B------:R-:W2:Y:S02]  /*7f50*/  LD.E R0, desc[UR10][R6.64] ;  /* 0x0000000a06007980 */ /* 0x000ea4000c101900 */
[----:B--2---:R-:W-:-:S05]  /*7f60*/  IADD3 R3, PT, PT, R50, R0, RZ ;  /* 0x0000000032037210 */ /* 0x004fca0007ffe0ff */
[----:B------:R0:W-:Y:S02]  /*7f70*/  ST.E desc[UR10][R6.64], R3 ;  /* 0x0000000306007985 */ /* 0x0001e4000c10190a */
.L_x_3036:
[----:B------:R-:W-:Y:S05]  /*7f80*/  BSYNC.RECONVERGENT B0 ;  /* 0x0000000000007941 */ /* 0x000fea0003800200 */
.L_x_3035:
[----:B------:R1:W-:Y:S01]  /*7f90*/  ATOM.E.ADD.F16x2.RN.STRONG.GPU P0, RZ, desc[UR10][R6.64+0x4], R49 ;  /* 0x8000043106ff79a2 */ /* 0x0003e2000c10e10a */
[----:B------:R-:W-:Y:S04]  /*7fa0*/  BSSY.RECONVERGENT B0, `(.L_x_3039) ;  /* 0x000000e000007945 */ /* 0x000fe80003800200 */
[----:B-1----:R-:W-:Y:S05]  /*7fb0*/  @P0 BRA `(.L_x_3040) ;  /* 0x0000000000300947 */ /* 0x002fea0003800000 */
[----:B------:R-:W1:Y:S02]  /*7fc0*/  QSPC.E.S P0, RZ, [R6+0x4] ;  /* 0x0000040006ff73aa */ /* 0x000e640000000500 */
[----:B-1----:R-:W-:Y:S05]  /*7fd0*/  @!P0 BRA `(.L_x_3041) ;  /* 0x00000000001c8947 */ /* 0x002fea0003800000 */
[----:B------:R-:W-:-:S04]  /*7fe0*/  MOV R2, R6 ;  /* 0x0000000600027202 */ /* 0x000fc80000000f00 */
[----:B------:R-:W-:-:S07]  /*7ff0*/  MOV R0, R2 ;  /* 0x0000000200007202 */ /* 0x000fce0000000f00 */
.L_x_3042:
[----:B------:R-:W0:Y:S02]  /*8000*/  LDS R2, [R0+0x4] ;  /* 0x0000040000027984 */ /* 0x000e240000000800 */
[----:B0-----:R-:W-:-:S05]  /*8010*/  HFMA2 R3, R2, 1, 1, R49 ;  /* 0x3c003c0002037831 */ /* 0x001fca0000000031 */
[----:B------:R-:W0:Y:S02]  /*8020*/  ATOMS.CAST.SPIN P0, [R0+0x4], R2, R3 ;  /* 0x000004020000758d */ /* 0x000e240001800003 */
[----:B0-----:R-:W-:Y:S05]  /*8030*/  @!P0 BRA `(.L_x_3042) ;  /* 0xfffffffc00f08947 */ /* 0x001fea000383ffff */
[----:B------:R-:W-:Y:S05]  /*8040*/  BRA `(.L_x_3040) ;  /* 0x00000000000c7947 */ /* 0x000fea0003800000 */
.L_x_3041:
[----:B------:R-:W0:Y:S02]  /*8050*/  LD.E R0, desc[UR10][R6.64+0x4] ;  /* 0x0000040a06007980 */ /* 0x000e24000c101900 */
[----:B0-----:R-:W-:-:S05]  /*8060*/  IADD3 R3, PT, PT, R49, R0, RZ ;  /* 0x0000000031037210 */ /* 0x001fca0007ffe0ff */
[----:B------:R1:W-:Y:S02]  /*8070*/  ST.E desc[UR10][R6.64+0x4], R3 ;  /* 0x0000040306007985 */ /* 0x0003e4000c10190a */
.L_x_3040:
[----:B------:R-:W-:Y:S05]  /*8080*/  BSYNC.RECONVERGENT B0 ;  /* 0x0000000000007941 */ /* 0x000fea0003800200 */
.L_x_3039:
        /* <DEDUP_REMOVED lines=9> */
.L_x_3046:
[----:B------:R-:W0:Y:S02]  /*8120*/  LDS R2, [R0] ;  /* 0x0000000000027984 */ /* 0x000e240000000800 */
[----:B0-----:R-:W-:-:S05]  /*8130*/  HADD2 R3, R2, R48 ;  /* 0x0000003002037230 */ /* 0x001fca0000000000 */
[----:B------:R-:W0:Y:S02]  /*8140*/  ATOMS.CAST.SPIN P0, [R0], R2, R3 ;  /* 0x000000020000758d */ /* 0x000e240001800003 */
[----:B0-----:R-:W-:Y:S05]  /*8150*/  @!P0 BRA `(.L_x_3046) ;  /* 0xfffffffc00f08947 */ /* 0x001fea000383ffff */
[----:B------:R-:W-:Y:S05]  /*8160*/  BRA `(.L_x_3044) ;  /* 0x00000000000c7947 */ /* 0x000fea0003800000 */
.L_x_3045:
[----:B------:R-:W2:Y:S02]  /*8170*/  LD.E R0, desc[UR10][R6.64] ;  /* 0x0000000a06007980 */ /* 0x000ea4000c101900 */
[----:B--2---:R-:W-:-:S05]  /*8180*/  IADD3 R3, PT, PT, R48, R0, RZ ;  /* 0x0000000030037210 */ /* 0x004fca0007ffe0ff */
[----:B------:R0:W-:Y:S02]  /*8190*/  ST.E desc[UR10][R6.64], R3 ;  /* 0x0000000306007985 */ /* 0x0001e4000c10190a */
.L_x_3044:
[----:B------:R-:W-:Y:S05]  /*81a0*/  BSYNC.RECONVERGENT B0 ;  /* 0x0000000000007941 */ /* 0x000fea0003800200 */
.L_x_3043:
[----:B------:R1:W-:Y:S01]  /*81b0*/  ATOM.E.ADD.F16x2.RN.STRONG.GPU P0, RZ, desc[UR10][R6.64+0x4], R47 ;  /* 0x8000042f06ff79a2 */ /* 0x0003e2000c10e10a */
[----:B------:R-:W-:Y:S04]  /*81c0*/  BSSY.RECONVERGENT B0, `(.L_x_3047) ;  /* 0x000000e000007945 */ /* 0x000fe80003800200 */
[----:B-1----:R-:W-:Y:S05]  /*81d0*/  @P0 BRA `(.L_x_3048) ;  /* 0x0000000000300947 */ /* 0x002fea0003800000 */
[----:B------:R-:W1:Y:S02]  /*81e0*/  QSPC.E.S P0, RZ, [R6+0x4] ;  /* 0x0000040006ff73aa */ /* 0x000e640000000500 */
[----:B-1----:R-:W-:Y:S05]  /*81f0*/  @!P0 BRA `(.L_x_3049) ;  /* 0x00000000001c8947 */ /* 0x002fea0003800000 */
[----:B------:R-:W-:-:S04]  /*8200*/  MOV R2, R6 ;  /* 0x0000000600027202 */ /* 0x000fc80000000f00 */
[----:B------:R-:W-:-:S07]  /*8210*/  MOV R0, R2 ;  /* 0x0000000200007202 */ /* 0x000fce0000000f00 */
.L_x_3050:
[----:B------:R-:W0:Y:S02]  /*8220*/  LDS R2, [R0+0x4] ;  /* 0x0000040000027984 */ /* 0x000e240000000800 */
[----:B0-----:R-:W-:-:S05]  /*8230*/  HFMA2 R3, R2, 1, 1, R47 ;  /* 0x3c003c0002037831 */ /* 0x001fca000000002f */
[----:B------:R-:W0:Y:S02]  /*8240*/  ATOMS.CAST.SPIN P0, [R0+0x4], R2, R3 ;  /* 0x000004020000758d */ /* 0x000e240001800003 */
[----:B0-----:R-:W-:Y:S05]  /*8250*/  @!P0 BRA `(.L_x_3050) ;  /* 0xfffffffc00f08947 */ /* 0x001fea000383ffff */
[----:B------:R-:W-:Y:S05]  /*8260*/  BRA `(.L_x_3048) ;  /* 0x00000000000c7947 */ /* 0x000fea0003800000 */
.L_x_3049:
[----:B------:R-:W0:Y:S02]  /*8270*/  LD.E R0, desc[UR10][R6.64+0x4] ;  /* 0x0000040a06007980 */ /* 0x000e24000c101900 */
[----:B0-----:R-:W-:-:S05]  /*8280*/  IADD3 R3, PT, PT, R47, R0, RZ ;  /* 0x000000002f037210 */ /* 0x001fca0007ffe0ff */
[----:B------:R1:W-:Y:S02]  /*8290*/  ST.E desc[UR10][R6.64+0x4], R3 ;  /* 0x0000040306007985 */ /* 0x0003e4000c10190a */
.L_x_3048:
[----:B------:R-:W-:Y:S05]  /*82a0*/  BSYNC.RECONVERGENT B0 ;  /* 0x0000000000007941 */ /* 0x000fea0003800200 */
.L_x_3047:
        /* <DEDUP_REMOVED lines=10> */
.L_x_3054:
[----:B------:R-:W0:Y:S02]  /*8350*/  LDS R2, [R0] ;  /* 0x0000000000027984 */ /* 0x000e240000000800 */
[----:B0-----:R-:W-:-:S05]  /*8360*/  HADD2 R3, R2, R46 ;  /* 0x0000002e02037230 */ /* 0x001fca0000000000 */
[----:B------:R-:W0:Y:S02]  /*8370*/  ATOMS.CAST.SPIN P0, [R0], R2, R3 ;  /* 0x000000020000758d */ /* 0x000e240001800003 */
[----:B0-----:R-:W-:Y:S05]  /*8380*/  @!P0 BRA `(.L_x_3054) ;  /* 0xfffffffc00f08947 */ /* 0x001fea000383ffff */
[----:B------:R-:W-:Y:S05]  /*8390*/  BRA `(.L_x_3052) ;  /* 0x00000000000c7947 */ /* 0x000fea0003800000 */
.L_x_3053:
[----:B------:R-:W2:Y:S02]  /*83a0*/  LD.E R0, desc[UR10][R6.64] ;  /* 0x0000000a06007980 */ /* 0x000ea4000c101900 */
[----:B--2---:R-:W-:-:S05]  /*83b0*/  IADD3 R3, PT, PT, R46, R0, RZ ;  /* 0x000000002e037210 */ /* 0x004fca0007ffe0ff */
[----:B------:R0:W-:Y:S02]  /*83c0*/  ST.E desc[UR10][R6.64], R3 ;  /* 0x0000000306007985 */ /* 0x0001e4000c10190a */
.L_x_3052:
[----:B------:R-:W-:Y:S05]  /*83d0*/  BSYNC.RECONVERGENT B0 ;  /* 0x0000000000007941 */ /* 0x000fea0003800200 */
.L_x_3051:
[----:B------:R1:W-:Y:S02]  /*83e0*/  ATOM.E.ADD.F16x2.RN.STRONG.GPU P0, RZ, desc[UR10][R6.64+0x4], R5 ;  /* 0x8000040506ff79a2 */ /* 0x0003e4000c10e10a */
[----:B-1----:R-:W-:Y:S05]  /*83f0*/  @P0 EXIT ;  /* 0x000000000000094d */ /* 0x002fea0003800000 */
[----:B------:R-:W1:Y:S02]  /*8400*/  QSPC.E.S P0, RZ, [R6+0x4] ;  /* 0x0000040006ff73aa */ /* 0x000e640000000500 */
[----:B-1----:R-:W-:Y:S05]  /*8410*/  @!P0 BRA `(.L_x_3055) ;  /* 0x00000000001c8947 */ /* 0x002fea0003800000 */
[----:B------:R-:W-:-:S04]  /*8420*/  MOV R2, R6 ;  /* 0x0000000600027202 */ /* 0x000fc80000000f00 */
[----:B------:R-:W-:-:S07]  /*8430*/  MOV R0, R2 ;  /* 0x0000000200007202 */ /* 0x000fce0000000f00 */
.L_x_3056:
[----:B------:R-:W0:Y:S02]  /*8440*/  LDS R2, [R0+0x4] ;  /* 0x0000040000027984 */ /* 0x000e240000000800 */
[----:B0-----:R-:W-:-:S05]  /*8450*/  HFMA2 R3, R2, 1, 1, R5 ;  /* 0x3c003c0002037831 */ /* 0x001fca0000000005 */
[----:B------:R-:W0:Y:S02]  /*8460*/  ATOMS.CAST.SPIN P0, [R0+0x4], R2, R3 ;  /* 0x000004020000758d */ /* 0x000e240001800003 */
[----:B0-----:R-:W-:Y:S05]  /*8470*/  @!P0 BRA `(.L_x_3056) ;  /* 0xfffffffc00f08947 */ /* 0x001fea000383ffff */
[----:B------:R-:W-:Y:S05]  /*8480*/  EXIT ;  /* 0x000000000000794d */ /* 0x000fea0003800000 */
.L_x_3055:
[----:B------:R-:W0:Y:S02]  /*8490*/  LD.E R0, desc[UR10][R6.64+0x4] ;  /* 0x0000040a06007980 */ /* 0x000e24000c101900 */
[----:B0-----:R-:W-:-:S05]  /*84a0*/  IADD3 R3, PT, PT, R5, R0, RZ ;  /* 0x0000000005037210 */ /* 0x001fca0007ffe0ff */
[----:B------:R-:W-:Y:S01]  /*84b0*/  ST.E desc[UR10][R6.64+0x4], R3 ;  /* 0x0000040306007985 */ /* 0x000fe2000c10190a */
[----:B------:R-:W-:Y:S05]  /*84c0*/  EXIT ;  /* 0x000000000000794d */ /* 0x000fea0003800000 */
.L_x_3057:
        /* <DEDUP_REMOVED lines=11> */
.L_x_5321:


//--------------------- .text._Z23gemm_half_q_half_kernelILi3ELi172ELb1ELb0ELi32EEvPK6__halfPKjS4_S2_PS0_iiiiPKtS7_iiiiiibS2_i --------------------------
	.section	.text._Z23gemm_half_q_half_kernelILi3ELi172ELb1ELb0ELi32EEvPK6__halfPKjS4_S2_PS0_iiiiPKtS7_iiiiiibS2_i,"ax",@progbits
	.align	128
        .global         _Z23gemm_half_q_half_kernelILi3ELi172ELb1ELb0ELi32EEvPK6__halfPKjS4_S2_PS0_iiiiPKtS7_iiiiiibS2_i
        .type           _Z23gemm_half_q_half_kernelILi3ELi172ELb1ELb0ELi32EEvPK6__halfPKjS4_S2_PS0_iiiiPKtS7_iiiiiibS2_i,@function
        .size           _Z23gemm_half_q_half_kernelILi3ELi172ELb1ELb0ELi32EEvPK6__halfPKjS4_S2_PS0_iiiiPKtS7_iiiiiibS2_i,(.L_x_5322 - _Z23gemm_half_q_half_kernelILi3ELi172ELb1ELb0ELi32EEvPK6__halfPKjS4_S2_PS0_iiiiPKtS7_iiiiiibS2_i)
        .other          _Z23gemm_half_q_half_kernelILi3ELi172ELb1ELb0ELi32EEvPK6__halfPKjS4_S2_PS0_iiiiPKtS7_iiiiiibS2_i,@"STO_CUDA_ENTRY STV_DEFAULT"
_Z23gemm_half_q_half_kernelILi3ELi172ELb1ELb0ELi32EEvPK6__halfPKjS4_S2_PS0_iiiiPKtS7_iiiiiibS2_i:
.text._Z23gemm_half_q_half_kernelILi3ELi172ELb1ELb0ELi32EEvPK6__halfPKjS4_S2_PS0_iiiiPKtS7_iiiiiibS2_i:
        /* <DEDUP_REMOVED lines=29> */
.L_x_3058:
        /* <DEDUP_REMOVED lines=35> */
[----:B-1----:R-:W-:-:S09]  /*0400*/  IADD3 R7, PT, PT, R10, UR6, RZ ;  /* 0x000000060a077c10 */ /* 0x002fd2000fffe0ff */
[----:B------:R-:W-:Y:S05]  /*0410*/  @P1 BRA `(.L_x_3062) ;  /* 0x0000000000ec1947 */ /* 0x000fea0003800000 */
[----:B------:R-:W-:Y:S02]  /*0420*/  IADD3 R8, PT, PT, RZ, -R18, RZ ;  /* 0x80000012ff087210 */ /* 0x000fe40007ffe0ff */
[----:B------:R-:W-:Y:S02]  /*0430*/  PLOP3.LUT P1, PT, PT, PT, PT, 0x80, 0x8 ;  /* 0x000000000008781c */ /* 0x000fe40003f2f070 */
[----:B------:R-:W-:-:S13]  /*0440*/  ISETP.GT.AND P3, PT, R8, 0x3, PT ;  /* 0x000000030800780c */ /* 0x000fda0003f64270 */
[----:B------:R-:W-:Y:S05]  /*0450*/  @!P3 BRA `(.L_x_3063) ;  /* 0x000000000084b947 */ /* 0x000fea0003800000 */
[----:B------:R-:W-:-:S13]  /*0460*/  PLOP3.LUT P1, PT, PT, PT, PT, 0x8, 0x80 ;  /* 0x000000000080781c */ /* 0x000fda0003f2e170 */
.L_x_3064:
        /* <DEDUP_REMOVED lines=32> */
.L_x_3063:
[----:B------:R-:W-:-:S04]  /*0670*/  IADD3 R8, PT, PT, RZ, -R18, RZ ;  /* 0x80000012ff087210 */ /* 0x000fc80007ffe0ff */
[----:B------:R-:W-:-:S13]  /*0680*/  ISETP.GT.AND P3, PT, R8, 0x1, PT ;  /* 0x000000010800780c */ /* 0x000fda0003f64270 */
[----:B------:R-:W-:Y:S05]  /*0690*/  @!P3 BRA `(.L_x_3065) ;  /* 0x000000000044b947 */ /* 0x000fea0003800000 */
[----:B------:R-:W-:Y:S02]  /*06a0*/  IADD3 R12, PT, PT, R7, UR6, RZ ;  /* 0x00000006070c7c10 */ /* 0x000fe4000fffe0ff */
        /* <DEDUP_REMOVED lines=16> */
.L_x_3065:
[----:B------:R-:W-:-:S13]  /*07b0*/  ISETP.EQ.AND P3, PT, R18, RZ, PT ;  /* 0x000000ff1200720c */ /* 0x000fda0003f62270 */
[----:B------:R-:W-:Y:S05]  /*07c0*/  @!P1 BRA P3, `(.L_x_3060) ;  /* 0x0000000400789947 */ /* 0x000fea0001800000 */
.L_x_3062:
        /* <DEDUP_REMOVED lines=12> */
.L_x_3061:
        /* <DEDUP_REMOVED lines=16> */
.L_x_3068:
        /* <DEDUP_REMOVED lines=32> */
.L_x_3067:
        /* <DEDUP_REMOVED lines=21> */
.L_x_3069:
[----:B------:R-:W-:-:S13]  /*0ce0*/  ISETP.NE.OR P1, PT, R18, RZ, P1 ;  /* 0x000000ff1200720c */ /* 0x000fda0000f25670 */
[----:B------:R-:W-:Y:S05]  /*0cf0*/  @!P1 BRA `(.L_x_3060) ;  /* 0x00000000002c9947 */ /* 0x000fea0003800000 */
.L_x_3066:
        /* <DEDUP_REMOVED lines=11> */
.L_x_3060:
[----:B0-----:R-:W-:Y:S05]  /*0db0*/  BSYNC.RECONVERGENT B0 ;  /* 0x0000000000007941 */ /* 0x001fea0003800200 */
.L_x_3059:
        /* <DEDUP_REMOVED lines=20> */
.L_x_3073:
[CC--:B--2---:R-:W-:Y:S01]  /*0f00*/  IADD3 R6, PT, PT, R15.reuse, R87.reuse, RZ ;  /* 0x000000570f067210 */ /* 0x0c4fe20007ffe0ff */
[--C-:B0-----:R-:W-:Y:S01]  /*0f10*/  IMAD.WIDE R4, R15, 0x2, R12.reuse ;  /* 0x000000020f047825 */ /* 0x101fe200078e020c */
[----:B------:R-:W-:Y:S02]  /*0f20*/  IADD3 R14, PT, PT, R14, 0x4, RZ ;  /* 0x000000040e0e7810 */ /* 0x000fe40007ffe0ff */
[CC--:B-1----:R-:W-:Y:S01]  /*0f30*/  IADD3 R8, PT, PT, R6.reuse, R87.reuse, RZ ;  /* 0x0000005706087210 */ /* 0x0c2fe20007ffe0ff */
        /* <DEDUP_REMOVED lines=11> */
.L_x_3072:
[----:B--2---:R-:W-:-:S04]  /*0ff0*/  IADD3 R4, PT, PT, RZ, -R14, RZ ;  /* 0x8000000eff047210 */ /* 0x004fc80007ffe0ff */
        /* <DEDUP_REMOVED lines=11> */
.L_x_3074:
[----:B------:R-:W-:-:S13]  /*10b0*/  ISETP.NE.OR P1, PT, R14, RZ, P1 ;  /* 0x000000ff0e00720c */ /* 0x000fda0000f25670 */
[----:B------:R-:W-:Y:S05]  /*10c0*/  @!P1 BRA `(.L_x_3070) ;  /* 0x00000000001c9947 */ /* 0x000fea0003800000 */
.L_x_3071:
[----:B0-----:R-:W0:Y:S02]  /*10d0*/  LDC.64 R4, c[0x0][0x3a0] ;  /* 0x0000e800ff047b82 */ /* 0x001e240000000a00 */
.L_x_3075:
[C---:B01----:R-:W-:Y:S01]  /*10e0*/  IMAD.WIDE R6, R15.reuse, 0x2, R4 ;  /* 0x000000020f067825 */ /* 0x043fe200078e0204 */
[----:B------:R-:W-:Y:S02]  /*10f0*/  IADD3 R14, PT, PT, R14, 0x1, RZ ;  /* 0x000000010e0e7810 */ /* 0x000fe40007ffe0ff */
[----:B------:R-:W-:Y:S02]  /*1100*/  IADD3 R15, PT, PT, R15, R87, RZ ;  /* 0x000000570f0f7210 */ /* 0x000fe40007ffe0ff */
[----:B------:R2:W-:Y:S01]  /*1110*/  STG.E.64 desc[UR10][R6.64], RZ ;  /* 0x000000ff06007986 */ /* 0x0005e2000c101b0a */
[----:B------:R-:W-:-:S13]  /*1120*/  ISETP.NE.AND P1, PT, R14, RZ, PT ;  /* 0x000000ff0e00720c */ /* 0x000fda0003f25270 */
[----:B--2---:R-:W-:Y:S05]  /*1130*/  @P1 BRA `(.L_x_3075) ;  /* 0xfffffffc00e81947 */ /* 0x004fea000383ffff */
.L_x_3070:
        /* <DEDUP_REMOVED lines=9> */
[----:B0-----:R-:W0:Y:S01]  /*11d0*/  LDC.64 R4, c[0x0][0x3b8] ;  /* 0x0000ee00ff047b82 */ /* 0x001e220000000a00 */
[----:B-1----:R-:W-:-:S05]  /*11e0*/  SHF.L.U32 R7, R3, 0x6, RZ ;  /* 0x0000000603077819 */ /* 0x002fca00000006ff */
        /* <DEDUP_REMOVED lines=9> */
.L_x_3077:
[----:B------:R-:W0:Y:S01]  /*1280*/  LDC.64 R2, c[0x0][0x390] ;  /* 0x0000e400ff027b82 */ /* 0x000e220000000a00 */
[----:B-----5:R-:W-:-:S05]  /*1290*/  IADD3 R10, PT, PT, R11, UR4, RZ ;  /* 0x000000040b0a7c10 */ /* 0x020fca000fffe0ff */
        /* <DEDUP_REMOVED lines=40> */
.L_x_3076:
[C---:B------:R-:W-:Y:S01]  /*1520*/  ISETP.GT.AND P1, PT, R91.reuse, UR5, PT ;  /* 0x000000055b007c0c */ /* 0x040fe2000bf24270 */
[----:B------:R-:W-:Y:S01]  /*1530*/  HFMA2 R11, -RZ, RZ, 0, 0 ;  /* 0x00000000ff0b7431 */ /* 0x000fe200000001ff */
[----:B------:R-:W-:Y:S02]  /*1540*/  SHF.R.S32.HI R2, RZ, 0x1f, R21 ;  /* 0x0000001fff027819 */ /* 0x000fe40000011415 */
[----:B0-----:R-:W-:Y:S02]  /*1550*/  CS2R R4, SRZ ;  /* 0x0000000000047805 */ /* 0x001fe4000001ff00 */
        /* <DEDUP_REMOVED lines=16> */
.L_x_3078:
        /* <DEDUP_REMOVED lines=8> */
.L_x_3079:
        /* <DEDUP_REMOVED lines=8> */
.L_x_3080:
        /* <DEDUP_REMOVED lines=8> */
.L_x_3081:
        /* <DEDUP_REMOVED lines=8> */
.L_x_3082:
[----:B------:R-:W-:Y:S01]  /*1860*/  LEA R2, R13, R2, 0x3 ;  /* 0x000000020d027211 */ /* 0x000fe200078e18ff */
[----:B------:R-:W0:Y:S01]  /*1870*/  LDCU.64 UR12, c[0x0][0x388] ;  /* 0x00007100ff0c77ac */ /* 0x000e220008000a00 */
[----:B------:R-:W2:Y:S01]  /*1880*/  S2UR UR8, SR_CgaCtaId ;  /* 0x00000000000879c3 */ /* 0x000ea20000008800 */
[----:B------:R-:W-:Y:S02]  /*1890*/  PRMT R6, RZ, 0x5410, RZ ;  /* 0x00005410ff067816 */ /* 0x000fe400000000ff */
[----:B------:R-:W-:Y:S01]  /*18a0*/  IADD3 R2, PT, PT, R5, R2, R4 ;  /* 0x0000000205027210 */ /* 0x000fe20007ffe004 */
[----:B------:R-:W-:Y:S01]  /*18b0*/  UISETP.LT.AND UP0, UPT, UR6, UR5, UPT ;  /* 0x000000050600728c */ /* 0x000fe2000bf01270 */
[----:B------:R-:W-:Y:S01]  /*18c0*/  PRMT R5, RZ, 0x5410, RZ ;  /* 0x00005410ff057816 */ /* 0x000fe200000000ff */
[----:B------:R-:W-:Y:S01]  /*18d0*/  UMOV UR7, 0x400 ;  /* 0x0000040000077882 */ /* 0x000fe20000000000 */
[----:B------:R-:W-:Y:S01]  /*18e0*/  IADD3 R2, PT, PT, R12, R2, R11 ;  /* 0x000000020c027210 */ /* 0x000fe20007ffe00b */
[----:B------:R-:W-:Y:S01]  /*18f0*/  USEL UR4, UR6, UR5, UP0 ;  /* 0x0000000506047287 */ /* 0x000fe20008000000 */
[----:B------:R-:W-:-:S03]  /*1900*/  PRMT R4, RZ, 0x5410, RZ ;  /* 0x00005410ff047816 */ /* 0x000fc600000000ff */
[----:B------:R-:W-:Y:S01]  /*1910*/  IMAD R3, R2, R87, RZ ;  /* 0x0000005702037224 */ /* 0x000fe200078e02ff */
[----:B------:R-:W-:-:S04]  /*1920*/  SHF.R.S32.HI R2, RZ, 0x1f, R0 ;  /* 0x0000001fff027819 */ /* 0x000fc80000011400 */
[----:B------:R-:W-:-:S04]  /*1930*/  IADD3 R0, P1, PT, R0, R3, RZ ;  /* 0x0000000300007210 */ /* 0x000fc80007f3e0ff */
[----:B------:R-:W-:Y:S02]  /*1940*/  LEA.HI.X.SX32 R3, R3, R2, 0x1, P1 ;  /* 0x0000000203037211 */ /* 0x000fe400008f0eff */
[C---:B0----5:R-:W-:Y:S01]  /*1950*/  LEA R24, P1, R0.reuse, UR12, 0x2 ;  /* 0x0000000c00187c11 */ /* 0x061fe2000f8210ff */
[----:B--2---:R-:W-:Y:S01]  /*1960*/  ULEA UR7, UR8, UR7, 0x18 ;  /* 0x0000000708077291 */ /* 0x004fe2000f8ec0ff */
[----:B------:R-:W-:Y:S02]  /*1970*/  PRMT R2, RZ, 0x5410, RZ ;  /* 0x00005410ff027816 */ /* 0x000fe400000000ff */
[----:B------:R-:W-:Y:S02]  /*1980*/  LEA.HI.X R25, R0, UR13, R3, 0x2, P1 ;  /* 0x0000000d00197c11 */ /* 0x000fe400088f1403 */
[----:B------:R-:W-:Y:S02]  /*1990*/  ISETP.LT.AND P1, PT, R91, UR4, PT ;  /* 0x000000045b007c0c */ /* 0x000fe4000bf21270 */
[----:B------:R-:W-:Y:S01]  /*19a0*/  UMOV UR4, UR7 ;  /* 0x0000000700047c82 */ /* 0x000fe20008000000 */
[----:B------:R-:W-:-:S02]  /*19b0*/  PRMT R3, RZ, 0x5410, RZ ;  /* 0x00005410ff037816 */ /* 0x000fc400000000ff */
[----:B------:R-:W-:-:S08]  /*19c0*/  PRMT R0, RZ, 0x5410, RZ ;  /* 0x00005410ff007816 */ /* 0x000fd000000000ff */
[----:B------:R-:W-:Y:S05]  /*19d0*/  @!P1 BRA `(.L_x_3083) ;  /* 0x0000006000489947 */ /* 0x000fea0003800000 */
[----:B------:R-:W2:Y:S01]  /*19e0*/  LDG.E.128.CONSTANT R12, desc[UR10][R24.64] ;  /* 0x0000000a180c7981 */ /* 0x000ea2000c1e9d00 */
[----:B------:R-:W-:-:S05]  /*19f0*/  IMAD.WIDE R18, R87, 0x4, R24 ;  /* 0x0000000457127825 */ /* 0x000fca00078e0218 */
[----:B------:R-:W3:Y:S01]  /*1a00*/  LDG.E.128.CONSTANT R20, desc[UR10][R18.64] ;  /* 0x0000000a12147981 */ /* 0x000ee2000c1e9d00 */
[----:B------:R-:W-:Y:S02]  /*1a10*/  ISETP.NE.AND P1, PT, R90, RZ, PT ;  /* 0x000000ff5a00720c */ /* 0x000fe40003f25270 */
[----:B------:R-:W-:Y:S02]  /*1a20*/  PRMT R6, RZ, 0x7610, R6 ;  /* 0x00007610ff067816 */ /* 0x000fe40000000006 */
[----:B--2---:R-:W-:Y:S02]  /*1a30*/  LOP3.LUT R2, R13, 0xff, RZ, 0xc0, !PT ;  /* 0x000000ff0d027812 */ /* 0x004fe400078ec0ff */
[----:B------:R-:W-:Y:S02]  /*1a40*/  LOP3.LUT R0, R12, 0xff, RZ, 0xc0, !PT ;  /* 0x000000ff0c007812 */ /* 0x000fe400078ec0ff */
[----:B------:R-:W-:Y:S02]  /*1a50*/  IADD3 R2, PT, PT, R2, -0x80, RZ ;  /* 0xffffff8002027810 */ /* 0x000fe40007ffe0ff */
[----:B------:R-:W-:-:S02]  /*1a60*/  IADD3 R0, PT, PT, R0, -0x80, RZ ;  /* 0xffffff8000007810 */ /* 0x000fc40007ffe0ff */
[----:B------:R0:W2:Y:S01]  /*1a70*/  I2F.F16 R34, R2 ;  /* 0x0000000200227306 */ /* 0x0000a20000200c00 */
[----:B------:R-:W-:Y:S02]  /*1a80*/  LOP3.LUT R3, R14, 0xff, RZ, 0xc0, !PT ;  /* 0x000000ff0e037812 */ /* 0x000fe400078ec0ff */
[----:B---3--:R-:W-:Y:S02]  /*1a90*/  LEA.HI R25, R20, 0xffffff80, RZ, 0x8 ;  /* 0xffffff8014197811 */ /* 0x008fe400078f40ff */
[----:B------:R-:W-:Y:S02]  /*1aa0*/  IADD3 R3, PT, PT, R3, -0x80, RZ ;  /* 0xffffff8003037810 */ /* 0x000fe40007ffe0ff */
[----:B------:R-:W-:Y:S01]  /*1ab0*/  LOP3.LUT R4, R15, 0xff, RZ, 0xc0, !PT ;  /* 0x000000ff0f047812 */ /* 0x000fe200078ec0ff */
[----:B------:R3:W4:Y:S01]  /*1ac0*/  I2F.F16 R35, R0 ;  /* 0x0000000000237306 */ /* 0x0007220000200c00 */
[----:B0-----:R-:W-:Y:S02]  /*1ad0*/  SHF.R.U32.HI R2, RZ, 0x8, R13 ;  /* 0x00000008ff027819 */ /* 0x001fe4000001160d */
[----:B------:R-:W-:-:S02]  /*1ae0*/  LEA.HI R29, R21, 0xffffff80, RZ, 0x8 ;  /* 0xffffff80151d7811 */ /* 0x000fc400078f40ff */
[----:B------:R-:W-:Y:S02]  /*1af0*/  LOP3.LUT R2, R2, 0xff, RZ, 0xc0, !PT ;  /* 0x000000ff02027812 */ /* 0x000fe400078ec0ff */
[----:B------:R-:W-:Y:S01]  /*1b00*/  IADD3 R4, PT, PT, R4, -0x80, RZ ;  /* 0xffffff8004047810 */ /* 0x000fe20007ffe0ff */
[----:B------:R0:W1:Y:S01]  /*1b10*/  I2F.F16 R33, R3 ;  /* 0x0000000300217306 */ /* 0x0000620000200c00 */
[----:B---3--:R-:W-:Y:S02]  /*1b20*/  SHF.R.U32.HI R0, RZ, 0x8, R12 ;  /* 0x00000008ff007819 */ /* 0x008fe4000001160c */
        /* <DEDUP_REMOVED lines=9> */
[----:B---3--:R-:W-:Y:S02]  /*1bc0*/  LOP3.LUT R2, R21, 0xff, RZ, 0xc0, !PT ;  /* 0x000000ff15027812 */ /* 0x008fe400078ec0ff */
        /* <DEDUP_REMOVED lines=9> */
[----:B---3--:R-:W-:-:S02]  /*1c60*/  LOP3.LUT R3, R23, 0xff, RZ, 0xc0, !PT ;  /* 0x000000ff17037812 */ /* 0x008fc400078ec0ff */
[----:B------:R-:W-:Y:S02]  /*1c70*/  IADD3 R42, PT, PT, R0, -0x80, RZ ;  /* 0xffffff80002a7810 */ /* 0x000fe40007ffe0ff */
[----:B------:R-:W-:Y:S02]  /*1c80*/  LOP3.LUT R0, R20, 0xff, RZ, 0xc0, !PT ;  /* 0x000000ff14007812 */ /* 0x000fe400078ec0ff */
[----:B------:R-:W-:Y:S01]  /*1c90*/  IADD3 R47, PT, PT, R3, -0x80, RZ ;  /* 0xffffff80032f7810 */ /* 0x000fe20007ffe0ff */
[----:B------:R-:W3:Y:S01]  /*1ca0*/  I2F.F16 R24, R11 ;  /* 0x0000000b00187306 */ /* 0x000ee20000200c00 */
        /* <DEDUP_REMOVED lines=15> */
[----:B-----5:R-:W-:Y:S02]  /*1da0*/  LOP3.LUT R0, R20, 0xff, RZ, 0xc0, !PT ;  /* 0x000000ff14007812 */ /* 0x020fe400078ec0ff */
        /* <DEDUP_REMOVED lines=9> */
[----:B-----5:R-:W-:-:S02]  /*1e40*/  SHF.R.U32.HI R2, RZ, 0x8, R23 ;  /* 0x00000008ff027819 */ /* 0x020fc40000011617 */
[----:B------:R-:W-:Y:S02]  /*1e50*/  LOP3.LUT R13, R13, 0xff, RZ, 0xc0, !PT ;  /* 0x000000ff0d0d7812 */ /* 0x000fe400078ec0ff */
[----:B------:R-:W-:Y:S02]  /*1e60*/  LOP3.LUT R2, R2, 0xff, RZ, 0xc0, !PT ;  /* 0x000000ff02027812 */ /* 0x000fe400078ec0ff */
[----:B------:R-:W-:Y:S01]  /*1e70*/  LOP3.LUT R14, R14, 0xff, RZ, 0xc0, !PT ;  /* 0x000000ff0e0e7812 */ /* 0x000fe200078ec0ff */
[----:B------:R-:W0:Y:S01]  /*1e80*/  I2F.F16 R28, R28 ;  /* 0x0000001c001c7306 */ /* 0x000e220000200c00 */
        /* <DEDUP_REMOVED lines=16> */
[----:B-----5:R-:W-:Y:S02]  /*1f90*/  LOP3.LUT R0, R22, 0xff, RZ, 0xc0, !PT ;  /* 0x000000ff16007812 */ /* 0x020fe400078ec0ff */
[----:B------:R-:W-:-:S02]  /*1fa0*/  IADD3 R4, PT, PT, R4, -0x80, RZ ;  /* 0xffffff8004047810 */ /* 0x000fc40007ffe0ff */
        /* <DEDUP_REMOVED lines=18> */
[----:B-----5:R-:W-:-:S02]  /*20d0*/  PRMT R4, RZ, 0x5410, RZ ;  /* 0x00005410ff047816 */ /* 0x020fc400000000ff */
[----:B--2---:R-:W-:Y:S01]  /*20e0*/  PRMT R0, RZ, 0x7610, R0 ;  /* 0x00007610ff007816 */ /* 0x004fe20000000000 */
[----:B-1-34-:R-:W-:Y:S06]  /*20f0*/  @!P1 BRA `(.L_x_3084) ;  /* 0x0000000400689947 */ /* 0x01afec0003800000 */
        /* <DEDUP_REMOVED lines=90> */
.L_x_3084:
        /* <DEDUP_REMOVED lines=17> */
[----:B------:R-:W-:Y:S02]  /*27b0*/  HADD2.F32 R57, -RZ, R24.H0_H0 ;  /* 0x20000018ff397230 */ /* 0x000fe40000004100 */
[--C-:B-1----:R-:W-:Y:S02]  /*27c0*/  HADD2.F32 R52, -RZ, R18.reuse.H0_H0 ;  /* 0x20000012ff347230 */ /* 0x102fe40000004100 */
[----:B------:R-:W-:Y:S02]  /*27d0*/  HADD2.F32 R18, -RZ, R18.H1_H1 ;  /* 0x30000012ff127230 */ /* 0x000fe40000004100 */
[--C-:B------:R-:W-:Y:S02]  /*27e0*/  HADD2.F32 R54, -RZ, R19.reuse.H0_H0 ;  /* 0x20000013ff367230 */ /* 0x100fe40000004100 */
[-C--:B------:R-:W-:Y:S01]  /*27f0*/  FFMA.FTZ R3, R3, R52.reuse, RZ ;  /* 0x0000003403037223 */ /* 0x080fe200000100ff */
[----:B------:R-:W-:Y:S02]  /*2800*/  HADD2.F32 R53, -RZ, R19.H1_H1 ;  /* 0x30000013ff357230 */ /* 0x000fe40000004100 */
[-C--:B------:R-:W-:Y:S01]  /*2810*/  FFMA.FTZ R19, R0, R52.reuse, RZ ;  /* 0x0000003400137223 */ /* 0x080fe200000100ff */
[-C--:B------:R-:W-:Y:S01]  /*2820*/  FFMA.FTZ R55, R4, R52.reuse, RZ ;  /* 0x0000003404377223 */ /* 0x080fe200000100ff */
[----:B------:R-:W-:Y:S01]  /*2830*/  FFMA.FTZ R11, R11, R52, RZ ;  /* 0x000000340b0b7223 */ /* 0x000fe200000100ff */
[----:B------:R-:W-:Y:S01]  /*2840*/  FFMA.FTZ R3, R58, R18, R3 ;  /* 0x000000123a037223 */ /* 0x000fe20000010003 */
[----:B------:R-:W-:-:S02]  /*2850*/  HADD2.F32 R52, -RZ, R40.H0_H0 ;  /* 0x20000028ff347230 */ /* 0x000fc40000004100 */
[-C--:B------:R-:W-:Y:S01]  /*2860*/  FFMA.FTZ R19, R56, R18.reuse, R19 ;  /* 0x0000001238137223 */ /* 0x080fe20000010013 */
[----:B0-----:R-:W-:Y:S02]  /*2870*/  HADD2.F32 R58, -RZ, R42.H0_H0 ;  /* 0x2000002aff3a7230 */ /* 0x001fe40000004100 */
        /* <DEDUP_REMOVED lines=14> */
[----:B--2---:R-:W-:-:S02]  /*2960*/  HADD2.F32 R3, -RZ, R12.H0_H0 ;  /* 0x2000000cff037230 */ /* 0x004fc40000004100 */
        /* <DEDUP_REMOVED lines=54> */
.L_x_3086:
        /* <DEDUP_REMOVED lines=20> */
[--C-:B------:R-:W-:Y:S02]  /*2e10*/  HADD2.F32 R54, -RZ, R13.reuse.H0_H0 ;  /* 0x2000000dff367230 */ /* 0x100fe40000004100 */
[----:B------:R-:W-:Y:S01]  /*2e20*/  FFMA.FTZ R11, R11, R53, RZ ;  /* 0x000000350b0b7223 */ /* 0x000fe200000100ff */
[----:B------:R-:W-:-:S02]  /*2e30*/  HADD2.F32 R55, -RZ, R13.H1_H1 ;  /* 0x3000000dff377230 */ /* 0x000fc40000004100 */
[-C--:B------:R-:W-:Y:S01]  /*2e40*/  FFMA.FTZ R13, R0, R53.reuse, RZ ;  /* 0x00000035000d7223 */ /* 0x080fe200000100ff */
[----:B------:R-:W-:Y:S02]  /*2e50*/  HADD2.F32 R12, -RZ, R31.H0_H0 ;  /* 0x2000001fff0c7230 */ /* 0x000fe40000004100 */
[-C--:B------:R-:W-:Y:S01]  /*2e60*/  FFMA.FTZ R31, R2, R53.reuse, RZ ;  /* 0x00000035021f7223 */ /* 0x080fe200000100ff */
[----:B------:R-:W-:Y:S02]  /*2e70*/  HADD2.F32 R0, -RZ, R36.H0_H0 ;  /* 0x20000024ff007230 */ /* 0x000fe40000004100 */
[-C--:B------:R-:W-:Y:S01]  /*2e80*/  FFMA.FTZ R13, R56, R52.reuse, R13 ;  /* 0x00000034380d7223 */ /* 0x080fe2000001000d */
[-C--:B------:R-:W-:Y:S01]  /*2e90*/  FFMA.FTZ R11, R40, R52.reuse, R11 ;  /* 0x00000034280b7223 */ /* 0x080fe2000001000b */
        /* <DEDUP_REMOVED lines=12> */
[-C--:B------:R-:W-:Y:S01]  /*2f60*/  FFMA.FTZ R0, R11, R55.reuse, R0 ;  /* 0x000000370b007223 */ /* 0x080fe20000010000 */
[-C--:B------:R-:W-:Y:S01]  /*2f70*/  FFMA.FTZ R12, R27, R55.reuse, R2 ;  /* 0x000000371b0c7223 */ /* 0x080fe20000010002 */
[----:B------:R-:W-:Y:S01]  /*2f80*/  FFMA.FTZ R34, R13, R55, R34 ;  /* 0x000000370d227223 */ /* 0x000fe20000010022 */
[----:B--2---:R-:W-:-:S02]  /*2f90*/  HADD2.F32 R11, -RZ, R18.H0_H0 ;  /* 0x20000012ff0b7230 */ /* 0x004fc40000004100 */
        /* <DEDUP_REMOVED lines=47> */
.L_x_3085:
        /* <DEDUP_REMOVED lines=198> */
.L_x_3087:
        /* <DEDUP_REMOVED lines=96> */
.L_x_3089:
        /* <DEDUP_REMOVED lines=22> */
[----:B------:R-:W-:-:S02]  /*4650*/  HADD2.F32 R38, -RZ, R44.H0_H0 ;  /* 0x2000002cff267230 */ /* 0x000fc40000004100 */
[-C--:B------:R-:W-:Y:S01]  /*4660*/  FFMA.FTZ R11, R40, R54.reuse, R11 ;  /* 0x00000036280b7223 */ /* 0x080fe2000001000b */
[----:B------:R-:W-:Y:S02]  /*4670*/  HADD2.F32 R40, -RZ, R23.H0_H0 ;  /* 0x20000017ff287230 */ /* 0x000fe40000004100 */
[-C--:B------:R-:W-:Y:S01]  /*4680*/  FFMA.FTZ R35, R12, R15.reuse, RZ ;  /* 0x0000000f0c237223 */ /* 0x080fe200000100ff */
[----:B------:R-:W-:Y:S02]  /*4690*/  HADD2.F32 R12, -RZ, R41.H0_H0 ;  /* 0x20000029ff0c7230 */ /* 0x000fe40000004100 */
[-C--:B------:R-:W-:Y:S01]  /*46a0*/  FFMA.FTZ R13, R22, R54.reuse, R13 ;  /* 0x00000036160d7223 */ /* 0x080fe2000001000d */
[----:B------:R-:W-:Y:S01]  /*46b0*/  FFMA.FTZ R15, R14, R15, RZ ;  /* 0x0000000f0e0f7223 */ /* 0x000fe200000100ff */
[----:B------:R-:W-:Y:S02]  /*46c0*/  HADD2.F32 R14, -RZ, R43.H0_H0 ;  /* 0x2000002bff0e7230 */ /* 0x000fe40000004100 */
[----:B------:R-:W-:Y:S01]  /*46d0*/  FFMA.FTZ R35, R42, R54, R35 ;  /* 0x000000362a237223 */ /* 0x000fe20000010023 */
[-C--:B------:R-:W-:Y:S01]  /*46e0*/  FFMA.FTZ R12, R12, R56.reuse, R11 ;  /* 0x000000380c0c7223 */ /* 0x080fe2000001000b */
        /* <DEDUP_REMOVED lines=12> */
[-C--:B------:R-:W-:Y:S01]  /*47b0*/  FFMA.FTZ R22, R29, R55.reuse, R14 ;  /* 0x000000371d167223 */ /* 0x080fe2000001000e */
[----:B------:R-:W-:Y:S02]  /*47c0*/  HADD2.F32 R20, -RZ, R20.H1_H1 ;  /* 0x30000014ff147230 */ /* 0x000fe40000004100 */
[----:B------:R-:W-:Y:S01]  /*47d0*/  FFMA.FTZ R56, R31, R55, R56 ;  /* 0x000000371f387223 */ /* 0x000fe20000010038 */
[----:B------:R-:W-:Y:S02]  /*47e0*/  HADD2.F32 R23, -RZ, R48.H0_H0 ;  /* 0x20000030ff177230 */ /* 0x000fe40000004100 */
[-C--:B------:R-:W-:Y:S01]  /*47f0*/  FFMA.FTZ R13, R13, R11.reuse, R12 ;  /* 0x0000000b0d0d7223 */ /* 0x080fe2000001000c */
[----:B------:R-:W-:Y:S01]  /*4800*/  FFMA.FTZ R15, R15, R11, R22 ;  /* 0x0000000b0f0f7223 */ /* 0x000fe20000010016 */
[----:B------:R-:W-:-:S02]  /*4810*/  HADD2.F32 R22, -RZ, R25.H0_H0 ;  /* 0x20000019ff167230 */ /* 0x000fc40000004100 */
        /* <DEDUP_REMOVED lines=40> */
.L_x_3088:
        /* <DEDUP_REMOVED lines=198> */
.L_x_3090:
        /* <DEDUP_REMOVED lines=96> */
.L_x_3092:
        /* <DEDUP_REMOVED lines=37> */
[----:B------:R-:W-:Y:S02]  /*5f50*/  HADD2.F32 R13, -RZ, R28.H0_H0 ;  /* 0x2000001cff0d7230 */ /* 0x000fe40000004100 */
[----:B------:R-:W-:Y:S01]  /*5f60*/  FFMA.FTZ R56, R24, R56, R15 ;  /* 0x0000003818387223 */ /* 0x000fe2000001000f */
[-C--:B------:R-:W-:Y:S01]  /*5f70*/  FFMA.FTZ R12, R11, R25.reuse, R12 ;  /* 0x000000190b0c7223 */ /* 0x080fe2000001000c */
[----:B-1----:R-:W-:Y:S02]  /*5f80*/  HADD2.F32 R11, -RZ, R20.H0_H0 ;  /* 0x20000014ff0b7230 */ /* 0x002fe40000004100 */
[----:B------:R-:W-:Y:S01]  /*5f90*/  FFMA.FTZ R24, R27, R25, R14 ;  /* 0x000000191b187223 */ /* 0x000fe2000001000e */
[----:B------:R-:W-:-:S02]  /*5fa0*/  HADD2.F32 R15, -RZ, R47.H0_H0 ;  /* 0x2000002fff0f7230 */ /* 0x000fc40000004100 */
[-C--:B------:R-:W-:Y:S01]  /*5fb0*/  FFMA.FTZ R36, R13, R25.reuse, R36 ;  /* 0x000000190d247223 */ /* 0x080fe20000010024 */
        /* <DEDUP_REMOVED lines=18> */
[----:B------:R-:W-:Y:S02]  /*60e0*/  HADD2.F32 R22, -RZ, R54.H0_H0 ;  /* 0x20000036ff167230 */ /* 0x000fe40000004100 */
[-C--:B------:R-:W-:Y:S01]  /*60f0*/  FFMA.FTZ R12, R12, R14.reuse, R13 ;  /* 0x0000000e0c0c7223 */ /* 0x080fe2000001000d */
[----:B------:R-:W-:Y:S02]  /*6100*/  HADD2.F32 R21, -RZ, R21.H1_H1 ;  /* 0x30000015ff157230 */ /* 0x000fe40000004100 */
        /* <DEDUP_REMOVED lines=26> */
.L_x_3091:
        /* <DEDUP_REMOVED lines=199> */
.L_x_3093:
[----:B------:R-:W-:Y:S01]  /*6f20*/  MOV R91, R17 ;  /* 0x00000011005b7202 */ /* 0x000fe20000000f00 */
        /* <DEDUP_REMOVED lines=96> */
.L_x_3094:
        /* <DEDUP_REMOVED lines=38> */
[----:B------:R-:W-:Y:S01]  /*7790*/  FFMA.FTZ R14, R14, R56, R33 ;  /* 0x000000380e0e7223 */ /* 0x000fe20000010021 */
[----:B------:R-:W-:Y:S02]  /*77a0*/  HADD2.F32 R28, -RZ, R23.H0_H0 ;  /* 0x20000017ff1c7230 */ /* 0x000fe40000004100 */
[-C--:B------:R-:W-:Y:S01]  /*77b0*/  FFMA.FTZ R12, R11, R55.reuse, R12 ;  /* 0x000000370b0c7223 */ /* 0x080fe2000001000c */
[----:B-1----:R-:W-:Y:S02]  /*77c0*/  HADD2.F32 R11, -RZ, R18.H0_H0 ;  /* 0x20000012ff0b7230 */ /* 0x002fe40000004100 */
[----:B------:R-:W-:Y:S01]  /*77d0*/  FFMA.FTZ R36, R13, R55, R36 ;  /* 0x000000370d247223 */ /* 0x000fe20000010024 */
[----:B------:R-:W-:-:S02]  /*77e0*/  HADD2.F32 R13, -RZ, R46.H0_H0 ;  /* 0x2000002eff0d7230 */ /* 0x000fc40000004100 */
[----:B------:R-:W-:Y:S01]  /*77f0*/  FFMA.FTZ R56, R38, R56, R15 ;  /* 0x0000003826387223 */ /* 0x000fe2000001000f */
        /* <DEDUP_REMOVED lines=48> */
.L_x_3083:
[----:B0-----:R-:W-:-:S04]  /*7b00*/  VIMNMX R12, PT, PT, R88, UR9, PT ;  /* 0x00000009580c7c48 */ /* 0x001fc8000bfe0100 */
[----:B------:R-:W-:-:S13]  /*7b10*/  ISETP.GT.AND P1, PT, R12, R91, PT ;  /* 0x0000005b0c00720c */ /* 0x000fda0003f24270 */
[----:B------:R-:W-:Y:S05]  /*7b20*/  @!P1 BRA `(.L_x_3095) ;  /* 0x0000002000e49947 */ /* 0x000fea0003800000 */
[----:B------:R-:W-:Y:S02]  /*7b30*/  MOV R28, R24 ;  /* 0x00000018001c7202 */ /* 0x000fe40000000f00 */
[----:B------:R-:W-:Y:S02]  /*7b40*/  ISETP.EQ.OR P2, PT, R16, 0x2, P0 ;  /* 0x000000021000780c */ /* 0x000fe40000742670 */
[----:B------:R-:W-:Y:S02]  /*7b50*/  MOV R29, R25 ;  /* 0x00000019001d7202 */ /* 0x000fe40000000f00 */
[----:B------:R-:W-:-:S09]  /*7b60*/  VIMNMX.U32 R24, PT, PT, R88, UR9, PT ;  /* 0x0000000958187c48 */ /* 0x000fd2000bfe0000 */
.L_x_3102:
        /* <DEDUP_REMOVED lines=8> */
[----:B--2---:R-:W-:-:S02]  /*7bf0*/  LOP3.LUT R41, R33, 0x3f003f, RZ, 0xc0, !PT ;  /* 0x003f003f21297812 */ /* 0x004fc400078ec0ff */
[--C-:B------:R-:W-:Y:S02]  /*7c00*/  SHF.R.U32.HI R42, RZ, 0x6, R33.reuse ;  /* 0x00000006ff2a7819 */ /* 0x100fe40000011621 */
[----:B------:R-:W-:Y:S02]  /*7c10*/  SHF.R.U32.HI R33, RZ, 0xc, R33 ;  /* 0x0000000cff217819 */ /* 0x000fe40000011621 */
[----:B------:R-:W-:Y:S02]  /*7c20*/  LOP3.LUT R11, R32, 0x3f003f, RZ, 0xc0, !PT ;  /* 0x003f003f200b7812 */ /* 0x000fe400078ec0ff */
        /* <DEDUP_REMOVED lines=31> */
[----:B------:R-:W-:Y:S02]  /*7e20*/  SHF.R.U32.HI R49, RZ, 0x6, R14 ;  /* 0x00000006ff317819 */ /* 0x000fe4000001160e */
[----:B------:R-:W-:-:S02]  /*7e30*/  LOP3.LUT R23, R23, 0x300030, R18, 0xf8, !PT ;  /* 0x0030003017177812 */ /* 0x000fc400078ef812 */
[----:B------:R-:W-:Y:S02]  /*7e40*/  LOP3.LUT R25, R12, 0x3f003f, RZ, 0xc0, !PT ;  /* 0x003f003f0c197812 */ /* 0x000fe400078ec0ff */
[----:B------:R-:W-:Y:S02]  /*7e50*/  SHF.R.U32.HI R30, RZ, 0x6, R12 ;  /* 0x00000006ff1e7819 */ /* 0x000fe4000001160c */
[----:B------:R-:W-:Y:S02]  /*7e60*/  SHF.R.U32.HI R14, RZ, 0xc, R14 ;  /* 0x0000000cff0e7819 */ /* 0x000fe4000001160e */
[----:B------:R-:W-:Y:S02]  /*7e70*/  LOP3.LUT R18, R33, 0x300030, R46, 0xf8, !PT ;  /* 0x0030003021127812 */ /* 0x000fe400078ef82e */
[----:B------:R-:W-:Y:S02]  /*7e80*/  SHF.R.U32.HI R12, RZ, 0xc, R12 ;  /* 0x0000000cff0c7819 */ /* 0x000fe4000001160c */
        /* <DEDUP_REMOVED lines=27> */
[----:B------:R-:W-:Y:S01]  /*8040*/  LOP3.LUT R13, R13, 0x300030, R34, 0xf8, !PT ;  /* 0x003000300d0d7812 */ /* 0x000fe200078ef822 */
        /* <DEDUP_REMOVED lines=65> */
[----:B-1----:R-:W-:Y:S01]  /*8460*/  PRMT R8, R8, 0x5410, R7 ;  /* 0x0000541008087816 */ /* 0x002fe20000000007 */
        /* <DEDUP_REMOVED lines=41> */
.L_x_3096:
        /* <DEDUP_REMOVED lines=50> */
.L_x_3098:
[----:B------:R-:W-:Y:S05]  /*8a20*/  @P2 BRA `(.L_x_3097) ;  /* 0x0000000000b42947 */ /* 0x000fea0003800000 */
[----:B------:R-:W0:Y:S01]  /*8a30*/  LDS.128 R12, [UR4+0x80] ;  /* 0x00008004ff0c7984 */ /* 0x000e220008000c00 */
[----:B------:R-:W-:Y:S02]  /*8a40*/  MOV R59, R30 ;  /* 0x0000001e003b7202 */ /* 0x000fe40000000f00 */
[----:B------:R-:W-:Y:S01]  /*8a50*/  PRMT R10, R10, 0x5410, R9 ;  /* 0x000054100a0a7816 */ /* 0x000fe20000000009 */
[----:B------:R-:W2:Y:S01]  /*8a60*/  LDS.128 R20, [UR4+0x90] ;  /* 0x00009004ff147984 */ /* 0x000ea20008000c00 */
[----:B-1----:R-:W-:Y:S01]  /*8a70*/  PRMT R8, R8, 0x5410, R7 ;  /* 0x0000541008087816 */ /* 0x002fe20000000007 */
        /* <DEDUP_REMOVED lines=16> */
[-C--:B--2---:R-:W-:Y:S02]  /*8b80*/  HFMA2 R28, R39, R20.reuse, R28 ;  /* 0x00000014271c7231 */ /* 0x084fe4000000001c */
        /* <DEDUP_REMOVED lines=23> */
.L_x_3097:
        /* <DEDUP_REMOVED lines=9> */
[--C-:B------:R-:W-:Y:S02]  /*8d90*/  SHF.R.U32.HI R50, RZ, 0x6, R35.reuse ;  /* 0x00000006ff327819 */ /* 0x100fe40000011623 */
[----:B------:R-:W-:Y:S02]  /*8da0*/  SHF.R.U32.HI R47, RZ, 0xc, R35 ;  /* 0x0000000cff2f7819 */ /* 0x000fe40000011623 */
[----:B------:R-:W-:Y:S02]  /*8db0*/  LOP3.LUT R38, R33, 0x3f003f, RZ, 0xc0, !PT ;  /* 0x003f003f21267812 */ /* 0x000fe400078ec0ff */
[----:B------:R-:W-:Y:S02]  /*8dc0*/  SHF.R.U32.HI R39, RZ, 0x6, R33 ;  /* 0x00000006ff277819 */ /* 0x000fe40000011621 */
[----:B------:R-:W-:Y:S02]  /*8dd0*/  LOP3.LUT R44, R34, 0x3f003f, RZ, 0xc0, !PT ;  /* 0x003f003f222c7812 */ /* 0x000fe400078ec0ff */
        /* <DEDUP_REMOVED lines=13> */
[--C-:B------:R-:W-:Y:S02]  /*8eb0*/  SHF.R.U32.HI R17, RZ, 0x6, R32.reuse ;  /* 0x00000006ff117819 */ /* 0x100fe40000011620 */
[----:B------:R-:W-:Y:S02]  /*8ec0*/  SHF.R.U32.HI R25, RZ, 0xc, R32 ;  /* 0x0000000cff197819 */ /* 0x000fe40000011620 */
[----:B------:R-:W-:Y:S02]  /*8ed0*/  LOP3.LUT R32, R22, 0x3f003f, RZ, 0xc0, !PT ;  /* 0x003f003f16207812 */ /* 0x000fe400078ec0ff */
[--C-:B------:R-:W-:Y:S02]  /*8ee0*/  SHF.R.U32.HI R27, RZ, 0x6, R22.reuse ;  /* 0x00000006ff1b7819 */ /* 0x100fe40000011616 */
[----:B------:R-:W-:Y:S02]  /*8ef0*/  SHF.R.U32.HI R46, RZ, 0xa, R22 ;  /* 0x0000000aff2e7819 */ /* 0x000fe40000011616 */
[----:B------:R-:W-:-:S02]  /*8f00*/  LOP3.LUT R22, R21, 0x300030, R20, 0xf8, !PT ;  /* 0x0030003015167812 */ /* 0x000fc400078ef814 */
[--C-:B------:R-:W-:Y:S02]  /*8f10*/  SHF.R.U32.HI R48, RZ, 0x8, R23.reuse ;  /* 0x00000008ff307819 */ /* 0x100fe40000011617 */
[----:B------:R-:W-:Y:S02]  /*8f20*/  LOP3.LUT R30, R23, 0x3f003f, RZ, 0xc0, !PT ;  /* 0x003f003f171e7812 */ /* 0x000fe400078ec0ff */
[--C-:B------:R-:W-:Y:S02]  /*8f30*/  SHF.R.U32.HI R31, RZ, 0x6, R23.reuse ;  /* 0x00000006ff1f7819 */ /* 0x100fe40000011617 */
[----:B------:R-:W-:Y:S02]  /*8f40*/  SHF.R.U32.HI R52, RZ, 0xa, R23 ;  /* 0x0000000aff347819 */ /* 0x000fe40000011617 */
[----:B------:R-:W-:Y:S02]  /*8f50*/  LOP3.LUT R47, R47, 0xf000f, RZ, 0xc0, !PT ;  /* 0x000f000f2f2f7812 */ /* 0x000fe400078ec0ff */
[----:B------:R-:W-:-:S02]  /*8f60*/  LOP3.LUT R21, R41, 0x300030, R42, 0xf8, !PT ;  /* 0x0030003029157812 */ /* 0x000fc400078ef82a */
[----:B------:R-:W-:Y:S02]  /*8f70*/  LOP3.LUT R23, R25, 0xf000f, RZ, 0xc0, !PT ;  /* 0x000f000f19177812 */ /* 0x000fe400078ec0ff */
[----:B---3--:R-:W-:Y:S02]  /*8f80*/  LOP3.LUT R41, R13, 0x3f003f, RZ, 0xc0, !PT ;  /* 0x003f003f0d297812 */ /* 0x008fe400078ec0ff */
[--C-:B------:R-:W-:Y:S02]  /*8f90*/  SHF.R.U32.HI R42, RZ, 0x6, R13.reuse ;  /* 0x00000006ff2a7819 */ /* 0x100fe4000001160d */
[----:B------:R-:W-:Y:S02]  /*8fa0*/  SHF.R.U32.HI R13, RZ, 0xc, R13 ;  /* 0x0000000cff0d7819 */ /* 0x000fe4000001160d */
[----:B------:R-:W-:Y:S02]  /*8fb0*/  SHF.R.U32.HI R51, RZ, 0xc, R15 ;  /* 0x0000000cff337819 */ /* 0x000fe4000001160f */
[----:B------:R-:W-:-:S02]  /*8fc0*/  LOP3.LUT R20, R47, 0x300030, R48, 0xf8, !PT ;  /* 0x003000302f147812 */ /* 0x000fc400078ef830 */
[----:B------:R-:W-:Y:S02]  /*8fd0*/  SHF.R.U32.HI R40, RZ, 0xc, R14 ;  /* 0x0000000cff287819 */ /* 0x000fe4000001160e */
[----:B------:R-:W-:Y:S02]  /*8fe0*/  LOP3.LUT R23, R23, 0x300030, R26, 0xf8, !PT ;  /* 0x0030003017177812 */ /* 0x000fe400078ef81a */
        /* <DEDUP_REMOVED lines=31> */
[----:B------:R-:W-:Y:S01]  /*91e0*/  LOP3.LUT R39, R26, 0x3f003f, RZ, 0xc0, !PT ;  /* 0x003f003f1a277812 */ /* 0x000fe200078ec0ff */
[----:B------:R-:W-:Y:S01]  /*91f0*/  HADD2 R26, R11, -1056, -1056 ;  /* 0xe420e4200b1a7430 */ /* 0x000fe20000000000 */
        /* <DEDUP_REMOVED lines=103> */
.L_x_3099:
[----:B------:R-:W-:Y:S05]  /*9870*/  @!P3 BRA `(.L_x_3100) ;  /* 0x000000040078b947 */ /* 0x000fea0003800000 */
        /* <DEDUP_REMOVED lines=47> */
.L_x_3101:
[----:B------:R-:W-:Y:S05]  /*9b70*/  @P2 BRA `(.L_x_3100) ;  /* 0x0000000000b82947 */ /* 0x000fea0003800000 */
[----:B------:R-:W0:Y:S01]  /*9b80*/  LDS.128 R12, [UR4+0xa0] ;  /* 0x0000a004ff0c7984 */ /* 0x000e220008000c00 */
[----:B------:R-:W-:Y:S02]  /*9b90*/  MOV R57, R17 ;  /* 0x0000001100397202 */ /* 0x000fe40000000f00 */
[----:B------:R-:W-:Y:S01]  /*9ba0*/  MOV R59, R11 ;  /* 0x0000000b003b7202 */ /* 0x000fe20000000f00 */
[----:B------:R-:W2:Y:S01]  /*9bb0*/  LDS.128 R20, [UR4+0xb0] ;  /* 0x0000b004ff147984 */ /* 0x000ea20008000c00 */
[----:B------:R-:W-:Y:S02]  /*9bc0*/  PRMT R10, R10, 0x5410, R9 ;  /* 0x000054100a0a7816 */ /* 0x000fe40000000009 */
[----:B-1----:R-:W-:Y:S01]  /*9bd0*/  PRMT R8, R8, 0x5410, R7 ;  /* 0x0000541008087816 */ /* 0x002fe20000000007 */
        /* <DEDUP_REMOVED lines=16> */
[-C--:B--2---:R-:W-:Y:S02]  /*9ce0*/  HFMA2 R11, R37, R20.reuse, R11 ;  /* 0x00000014250b7231 */ /* 0x084fe4000000000b */
        /* <DEDUP_REMOVED lines=23> */
.L_x_3100:
[----:B------:R-:W-:Y:S01]  /*9e60*/  IADD3 R91, PT, PT, R91, 0x20, RZ ;  /* 0x000000205b5b7810 */ /* 0x000fe20007ffe0ff */
[----:B------:R-:W-:Y:S01]  /*9e70*/  UIADD3 UR4, UPT, UPT, UR4, 0x40, URZ ;  /* 0x0000004004047890 */ /* 0x000fe2000fffe0ff */
[----:B------:R-:W-:Y:S02]  /*9e80*/  IMAD.WIDE R28, R87, 0x4, R28 ;  /* 0x00000004571c7825 */ /* 0x000fe400078e021c */
[----:B------:R-:W-:-:S13]  /*9e90*/  ISETP.GE.AND P1, PT, R91, R24, PT ;  /* 0x000000185b00720c */ /* 0x000fda0003f26270 */
[----:B------:R-:W-:Y:S05]  /*9ea0*/  @!P1 BRA `(.L_x_3102) ;  /* 0xffffffdc00309947 */ /* 0x000fea000383ffff */
[----:B------:R-:W-:-:S07]  /*9eb0*/  IMAD.WIDE R24, R87, 0x18, R18 ;  /* 0x0000001857187825 */ /* 0x000fce00078e0212 */
.L_x_3095:
[----:B------:R-:W0:Y:S02]  /*9ec0*/  LDCU UR5, c[0x0][0x3d4] ;  /* 0x00007a80ff0577ac */ /* 0x000e240008000800 */
[----:B0-----:R-:W-:-:S04]  /*9ed0*/  VIMNMX R20, PT, PT, R88, UR5, PT ;  /* 0x0000000558147c48 */ /* 0x001fc8000bfe0100 */
[----:B------:R-:W-:-:S13]  /*9ee0*/  ISETP.GT.AND P1, PT, R20, R91, PT ;  /* 0x0000005b1400720c */ /* 0x000fda0003f24270 */
[----:B------:R-:W-:Y:S05]  /*9ef0*/  @!P1 BRA `(.L_x_3103) ;  /* 0x0000005000d49947 */ /* 0x000fea0003800000 */
[----:B------:R-:W-:-:S13]  /*9f00*/  ISETP.EQ.OR P1, PT, R16, 0x2, P0 ;  /* 0x000000021000780c */ /* 0x000fda0000722670 */
.L_x_3116:
[----:B------:R-:W2:Y:S01]  /*9f10*/  LDG.E.128.CONSTANT R12, desc[UR10][R24.64] ;  /* 0x0000000a180c7981 */ /* 0x000ea2000c1e9d00 */
[----:B------:R-:W-:Y:S02]  /*9f20*/  MOV R11, 0x2c00 ;  /* 0x00002c00000b7802 */ /* 0x000fe40000000f00 */
[----:B------:R-:W-:Y:S02]  /*9f30*/  ISETP.NE.AND P2, PT, R90, RZ, PT ;  /* 0x000000ff5a00720c */ /* 0x000fe40003f45270 */
[----:B-1----:R-:W-:Y:S02]  /*9f40*/  PRMT R7, R7, 0x5410, R11 ;  /* 0x0000541007077816 */ /* 0x002fe4000000000b */
[----:B------:R-:W-:Y:S02]  /*9f50*/  ISETP.NE.AND P3, PT, R16, 0x1, PT ;  /* 0x000000011000780c */ /* 0x000fe40003f65270 */
[----:B--2---:R-:W-:Y:S02]  /*9f60*/  SHF.R.U32.HI R22, RZ, 0x8, R13 ;  /* 0x00000008ff167819 */ /* 0x004fe4000001160d */
[----:B------:R-:W-:-:S02]  /*9f70*/  LOP3.LUT R17, R12, 0xf000f0, RZ, 0xc0, !PT ;  /* 0x00f000f00c117812 */ /* 0x000fc400078ec0ff */
[----:B------:R-:W-:Y:S02]  /*9f80*/  SHF.R.U32.HI R29, RZ, 0x8, R14 ;  /* 0x00000008ff1d7819 */ /* 0x000fe4000001160e */
[----:B------:R-:W-:Y:S02]  /*9f90*/  LOP3.LUT R21, R13, 0xf000f0, RZ, 0xc0, !PT ;  /* 0x00f000f00d157812 */ /* 0x000fe400078ec0ff */
[C---:B------:R-:W-:Y:S02]  /*9fa0*/  LOP3.LUT R30, R15.reuse, 0xf000f, RZ, 0xc0, !PT ;  /* 0x000f000f0f1e7812 */ /* 0x040fe400078ec0ff */
[----:B------:R-:W-:Y:S02]  /*9fb0*/  LOP3.LUT R31, R15, 0xf000f0, RZ, 0xc0, !PT ;  /* 0x00f000f00f1f7812 */ /* 0x000fe400078ec0ff */
[----:B------:R-:W-:Y:S02]  /*9fc0*/  SHF.R.U32.HI R33, RZ, 0x8, R15 ;  /* 0x00000008ff217819 */ /* 0x000fe4000001160f */
[----:B------:R-:W-:-:S02]  /*9fd0*/  LOP3.LUT R11, R12, 0xf000f, RZ, 0xc0, !PT ;  /* 0x000f000f0c0b7812 */ /* 0x000fc400078ec0ff */
[----:B------:R-:W-:Y:S02]  /*9fe0*/  SHF.R.U32.HI R18, RZ, 0x8, R12 ;  /* 0x00000008ff127819 */ /* 0x000fe4000001160c */
[C---:B------:R-:W-:Y:S02]  /*9ff0*/  LOP3.LUT R15, R22.reuse, 0xf000f, RZ, 0xc0, !PT ;  /* 0x000f000f160f7812 */ /* 0x040fe400078ec0ff */
[----:B------:R-:W-:Y:S02]  /*a000*/  LOP3.LUT R12, R17, 0x64006400, RZ, 0xfc, !PT ;  /* 0x64006400110c7812 */ /* 0x000fe400078efcff */
        /* <DEDUP_REMOVED lines=17> */
[-C--:B------:R-:W-:Y:S01]  /*a120*/  HFMA2 R27, R28, R7.reuse.H1_H1, -72, -72 ;  /* 0xd480d4801c1b7431 */ /* 0x080fe20000060007 */
[----:B------:R-:W-:Y:S02]  /*a130*/  LOP3.LUT R32, R31, 0x64006400, RZ, 0xfc, !PT ;  /* 0x640064001f207812 */ /* 0x000fe400078efcff */
        /* <DEDUP_REMOVED lines=16> */
[-C--:B------:R-:W-:Y:S02]  /*a240*/  HFMA2 R35, R36, R7.reuse.H1_H1, -72, -72 ;  /* 0xd480d48024237431 */ /* 0x080fe40000060007 */
[----:B------:R-:W-:Y:S02]  /*a250*/  HADD2 R36, R37, -1032, -1032 ;  /* 0xe408e40825247430 */ /* 0x000fe40000000000 */
[----:B------:R-:W-:Y:S02]  /*a260*/  HADD2 R30, R13, -1032, -1032 ;  /* 0xe408e4080d1e7430 */ /* 0x000fe40000000000 */
[----:B------:R-:W-:Y:S02]  /*a270*/  HFMA2 R31, R18, R7.H1_H1, -72, -72 ;  /* 0xd480d480121f7431 */ /* 0x000fe40000060007 */
[----:B------:R-:W-:-:S02]  /*a280*/  HADD2 R32, R15, -1032, -1032 ;  /* 0xe408e4080f207430 */ /* 0x000fc40000000000 */
[----:B------:R-:W-:Y:S01]  /*a290*/  HFMA2 R37, R38, R7.H1_H1, -72, -72 ;  /* 0xd480d48026257431 */ /* 0x000fe20000060007 */
[----:B------:R-:W-:Y:S06]  /*a2a0*/  @!P2 BRA `(.L_x_3104) ;  /* 0x000000040068a947 */ /* 0x000fec0003800000 */
        /* <DEDUP_REMOVED lines=90> */
.L_x_3104:
[----:B------:R-:W-:Y:S02]  /*a850*/  MOV R18, R24 ;  /* 0x0000001800127202 */ /* 0x000fe40000000f00 */
[----:B------:R-:W-:Y:S01]  /*a860*/  MOV R19, R25 ;  /* 0x0000001900137202 */ /* 0x000fe20000000f00 */
        /* <DEDUP_REMOVED lines=94> */
.L_x_3106:
        /* <DEDUP_REMOVED lines=91> */
.L_x_3105:
[----:B------:R-:W0:Y:S02]  /*b400*/  LDC R87, c[0x0][0x3ac] ;  /* 0x0000eb00ff577b82 */ /* 0x000e240000000800 */
[----:B0-----:R-:W-:-:S05]  /*b410*/  IMAD.WIDE R22, R87, 0x4, R24 ;  /* 0x0000000457167825 */ /* 0x001fca00078e0218 */
[----:B------:R-:W2:Y:S02]  /*b420*/  LDG.E.128.CONSTANT R12, desc[UR10][R22.64] ;  /* 0x0000000a160c7981 */ /* 0x000ea4000c1e9d00 */
[----:B--2---:R-:W-:Y:S02]  /*b430*/  SHF.R.U32.HI R26, RZ, 0x8, R13 ;  /* 0x00000008ff1a7819 */ /* 0x004fe4000001160d */
[----:B------:R-:W-:Y:S02]  /*b440*/  LOP3.LUT R17, R12, 0xf000f0, RZ, 0xc0, !PT ;  /* 0x00f000f00c117812 */ /* 0x000fe400078ec0ff */
[----:B------:R-:W-:Y:S02]  /*b450*/  LOP3.LUT R25, R13, 0xf000f0, RZ, 0xc0, !PT ;  /* 0x00f000f00d197812 */ /* 0x000fe400078ec0ff */
[C---:B------:R-:W-:Y:S02]  /*b460*/  LOP3.LUT R27, R14.reuse, 0xf000f, RZ, 0xc0, !PT ;  /* 0x000f000f0e1b7812 */ /* 0x040fe400078ec0ff */
[----:B------:R-:W-:-:S02]  /*b470*/  LOP3.LUT R29, R14, 0xf000f0, RZ, 0xc0, !PT ;  /* 0x00f000f00e1d7812 */ /* 0x000fc400078ec0ff */
[----:B------:R-:W-:Y:S02]  /*b480*/  SHF.R.U32.HI R14, RZ, 0x8, R14 ;  /* 0x00000008ff0e7819 */ /* 0x000fe4000001160e */
[C---:B------:R-:W-:Y:S02]  /*b490*/  LOP3.LUT R31, R15.reuse, 0xf000f, RZ, 0xc0, !PT ;  /* 0x000f000f0f1f7812 */ /* 0x040fe400078ec0ff */
[----:B------:R-:W-:Y:S02]  /*b4a0*/  LOP3.LUT R32, R15, 0xf000f0, RZ, 0xc0, !PT ;  /* 0x00f000f00f207812 */ /* 0x000fe400078ec0ff */
[----:B------:R-:W-:Y:S02]  /*b4b0*/  SHF.R.U32.HI R33, RZ, 0x8, R15 ;  /* 0x00000008ff217819 */ /* 0x000fe4000001160f */
        /* <DEDUP_REMOVED lines=40> */
[-C--:B------:R-:W-:Y:S02]  /*b740*/  HFMA2 R33, R14, R7.reuse.H1_H1, -72, -72 ;  /* 0xd480d4800e217431 */ /* 0x080fe40000060007 */
[----:B------:R-:W-:Y:S02]  /*b750*/  HADD2 R34, R15, -1032, -1032 ;  /* 0xe408e4080f227430 */ /* 0x000fe40000000000 */
[----:B------:R-:W-:Y:S01]  /*b760*/  HFMA2 R39, R40, R7.H1_H1, -72, -72 ;  /* 0xd480d48028277431 */ /* 0x000fe20000060007 */
        /* <DEDUP_REMOVED lines=91> */
.L_x_3107:
        /* <DEDUP_REMOVED lines=94> */
.L_x_3109:
        /* <DEDUP_REMOVED lines=91> */
.L_x_3108:
[----:B------:R-:W-:-:S05]  /*c8b0*/  IMAD.WIDE R22, R87, 0x4, R22 ;  /* 0x0000000457167825 */ /* 0x000fca00078e0216 */
        /* <DEDUP_REMOVED lines=144> */
.L_x_3110:
        /* <DEDUP_REMOVED lines=94> */
.L_x_3112:
        /* <DEDUP_REMOVED lines=91> */
.L_x_3111:
        /* <DEDUP_REMOVED lines=145> */
.L_x_3113:
        /* <DEDUP_REMOVED lines=94> */
.L_x_3115:
[----:B------:R-:W-:Y:S05]  /*ec40*/  @P1 BRA `(.L_x_3114) ;  /* 0x0000000400681947 */ /* 0x000fea0003800000 */
[----:B------:R-:W0:Y:S01]  /*ec50*/  LDS.64 R12, [UR4+0xb0] ;  /* 0x0000b004ff0c7984 */ /* 0x000e220008000a00 */
[--C-:B------:R-:W-:Y:S02]  /*ec60*/  HADD2.F32 R11, -RZ, R34.reuse.H0_H0 ;  /* 0x20000022ff0b7230 */ /* 0x100fe40000004100 */
[----:B------:R-:W-:Y:S01]  /*ec70*/  HADD2.F32 R34, -RZ, R34.H1_H1 ;  /* 0x30000022ff227230 */ /* 0x000fe20000004100 */
[----:B------:R-:W1:Y:S01]  /*ec80*/  LDS.64 R24, [UR4+0xb8] ;  /* 0x0000b804ff187984 */ /* 0x000e620008000a00 */
[--C-:B------:R-:W-:Y:S02]  /*ec90*/  HADD2.F32 R14, -RZ, R35.reuse.H0_H0 ;  /* 0x20000023ff0e7230 */ /* 0x100fe40000004100 */
[----:B------:R-:W-:Y:S02]  /*eca0*/  HADD2.F32 R44, -RZ, R35.H1_H1 ;  /* 0x30000023ff2c7230 */ /* 0x000fe40000004100 */
[--C-:B0-----:R-:W-:Y:S02]  /*ecb0*/  HADD2.F32 R15, -RZ, R12.reuse.H0_H0 ;  /* 0x2000000cff0f7230 */ /* 0x101fe40000004100 */
[----:B------:R-:W-:-:S02]  /*ecc0*/  HADD2.F32 R40, -RZ, R12.H1_H1 ;  /* 0x3000000cff287230 */ /* 0x000fc40000004100 */
[--C-:B------:R-:W-:Y:S02]  /*ecd0*/  HADD2.F32 R12, -RZ, R32.reuse.H0_H0 ;  /* 0x20000020ff0c7230 */ /* 0x100fe40000004100 */
[-C--:B------:R-:W-:Y:S01]  /*ece0*/  FFMA.FTZ R11, R11, R15.reuse, RZ ;  /* 0x0000000f0b0b7223 */ /* 0x080fe200000100ff */
[----:B------:R-:W-:Y:S02]  /*ecf0*/  HADD2.F32 R32, -RZ, R32.H1_H1 ;  /* 0x30000020ff207230 */ /* 0x000fe40000004100 */
[--C-:B------:R-:W-:Y:S02]  /*ed00*/  HADD2.F32 R42, -RZ, R13.reuse.H0_H0 ;  /* 0x2000000dff2a7230 */ /* 0x100fe40000004100 */
[----:B------:R-:W-:Y:S01]  /*ed10*/  FFMA.FTZ R43, R12, R15, RZ ;  /* 0x0000000f0c2b7223 */ /* 0x000fe200000100ff */
[----:B------:R-:W-:Y:S02]  /*ed20*/  HADD2.F32 R41, -RZ, R13.H1_H1 ;  /* 0x3000000dff297230 */ /* 0x000fe40000004100 */
[----:B------:R-:W-:Y:S01]  /*ed30*/  FFMA.FTZ R11, R34, R40, R11 ;  /* 0x00000028220b7223 */ /* 0x000fe2000001000b */
[----:B------:R-:W-:-:S02]  /*ed40*/  HADD2.F32 R13, -RZ, R33.H0_H0 ;  /* 0x20000021ff0d7230 */ /* 0x000fc40000004100 */
[-C--:B------:R-:W-:Y:S01]  /*ed50*/  FFMA.FTZ R43, R32, R40.reuse, R43 ;  /* 0x00000028202b7223 */ /* 0x080fe2000001002b */
[----:B------:R-:W-:Y:S02]  /*ed60*/  HADD2.F32 R32, -RZ, R33.H1_H1 ;  /* 0x30000021ff207230 */ /* 0x000fe40000004100 */
[----:B------:R-:W-:Y:S02]  /*ed70*/  HADD2.F32 R12, -RZ, R17.H0_H0 ;  /* 0x20000011ff0c7230 */ /* 0x000fe40000004100 */
[-C--:B------:R-:W-:Y:S01]  /*ed80*/  FFMA.FTZ R13, R13, R15.reuse, RZ ;  /* 0x0000000f0d0d7223 */ /* 0x080fe200000100ff */
[--C-:B------:R-:W-:Y:S02]  /*ed90*/  HADD2.F32 R34, -RZ, R26.reuse.H0_H0 ;  /* 0x2000001aff227230 */ /* 0x100fe40000004100 */
[----:B------:R-:W-:Y:S01]  /*eda0*/  FFMA.FTZ R15, R14, R15, RZ ;  /* 0x0000000f0e0f7223 */ /* 0x000fe200000100ff */
[----:B------:R-:W-:Y:S02]  /*edb0*/  HADD2.F32 R14, -RZ, R21.H0_H0 ;  /* 0x20000015ff0e7230 */ /* 0x000fe40000004100 */
[----:B------:R-:W-:Y:S01]  /*edc0*/  FFMA.FTZ R13, R32, R40, R13 ;  /* 0x00000028200d7223 */ /* 0x000fe2000001000d */
[----:B------:R-:W-:Y:S01]  /*edd0*/  FFMA.FTZ R12, R12, R42, R11 ;  /* 0x0000002a0c0c7223 */ /* 0x000fe2000001000b */
[----:B------:R-:W-:-:S02]  /*ede0*/  HADD2.F32 R11, -RZ, R26.H1_H1 ;  /* 0x3000001aff0b7230 */ /* 0x000fc40000004100 */
[----:B------:R-:W-:Y:S01]  /*edf0*/  FFMA.FTZ R15, R44, R40, R15 ;  /* 0x000000282c0f7223 */ /* 0x000fe2000001000f */
[-C--:B------:R-:W-:Y:S01]  /*ee00*/  FFMA.FTZ R32, R34, R42.reuse, R13 ;  /* 0x0000002a22207223 */ /* 0x080fe2000001000d */
[----:B------:R-:W-:Y:S02]  /*ee10*/  HADD2.F32 R34, -RZ, R27.H0_H0 ;  /* 0x2000001bff227230 */ /* 0x000fe40000004100 */
[-C--:B------:R-:W-:Y:S01]  /*ee20*/  FFMA.FTZ R14, R14, R42.reuse, R43 ;  /* 0x0000002a0e0e7223 */ /* 0x080fe2000001002b */
[----:B------:R-:W-:Y:S02]  /*ee30*/  HADD2.F32 R21, -RZ, R21.H1_H1 ;  /* 0x30000015ff157230 */ /* 0x000fe40000004100 */
[----:B------:R-:W-:Y:S01]  /*ee40*/  FFMA.FTZ R32, R11, R41, R32 ;  /* 0x000000290b207223 */ /* 0x000fe20000010020 */
[----:B------:R-:W-:Y:S02]  /*ee50*/  HADD2.F32 R17, -RZ, R17.H1_H1 ;  /* 0x30000011ff117230 */ /* 0x000fe40000004100 */
        /* <DEDUP_REMOVED lines=57> */
.L_x_3114:
[----:B------:R-:W-:Y:S01]  /*f1f0*/  IADD3 R91, PT, PT, R91, 0x20, RZ ;  /* 0x000000205b5b7810 */ /* 0x000fe20007ffe0ff */
[----:B------:R-:W-:Y:S01]  /*f200*/  UIADD3 UR4, UPT, UPT, UR4, 0x40, URZ ;  /* 0x0000004004047890 */ /* 0x000fe2000fffe0ff */
[----:B------:R-:W-:Y:S02]  /*f210*/  IMAD.WIDE R24, R87, 0x4, R22 ;  /* 0x0000000457187825 */ /* 0x000fe400078e0216 */
[----:B------:R-:W-:-:S13]  /*f220*/  ISETP.GE.AND P2, PT, R91, R20, PT ;  /* 0x000000145b00720c */ /* 0x000fda0003f46270 */
[----:B------:R-:W-:Y:S05]  /*f230*/  @!P2 BRA `(.L_x_3116) ;  /* 0xffffffac0034a947 */ /* 0x000fea000383ffff */
[----:B------:R-:W-:-:S07]  /*f240*/  IMAD.WIDE R24, R87, 0x10, R18 ;  /* 0x0000001057187825 */ /* 0x000fce00078e0212 */
.L_x_3103:
[----:B------:R-:W0:Y:S02]  /*f250*/  LDCU UR5, c[0x0][0x3d8] ;  /* 0x00007b00ff0577ac */ /* 0x000e240008000800 */
[----:B0-----:R-:W-:-:S04]  /*f260*/  VIMNMX R88, PT, PT, R88, UR5, PT ;  /* 0x0000000558587c48 */ /* 0x001fc8000bfe0100 */
[----:B------:R-:W-:-:S13]  /*f270*/  ISETP.GT.AND P1, PT, R88, R91, PT ;  /* 0x0000005b5800720c */ /* 0x000fda0003f24270 */
[----:B------:R-:W-:Y:S05]  /*f280*/  @!P1 BRA `(.L_x_3117) ;  /* 0x0000001c00909947 */ /* 0x000fea0003800000 */
[----:B------:R-:W-:Y:S01]  /*f290*/  ISETP.EQ.OR P0, PT, R16, 0x2, P0 ;  /* 0x000000021000780c */ /* 0x000fe20000702670 */
[----:B------:R-:W0:Y:S01]  /*f2a0*/  LDCU UR6, c[0x0][0x3a8] ;  /* 0x00007500ff0677ac */ /* 0x000e220008000800 */
[----:B------:R-:W-:-:S12]  /*f2b0*/  UIADD3 UR4, UPT, UPT, UR4, 0x60, URZ ;  /* 0x0000006004047890 */ /* 0x000fd8000fffe0ff */
.L_x_3121:
[----:B------:R-:W2:Y:S01]  /*f2c0*/  LDC R87, c[0x0][0x3ac] ;  /* 0x0000eb00ff577b82 */ /* 0x000ea20000000800 */
[----:B------:R-:W3:Y:S01]  /*f2d0*/  LDG.E.128.CONSTANT R16, desc[UR10][R24.64] ;  /* 0x0000000a18107981 */ /* 0x000ee2000c1e9d00 */
[----:B--2---:R-:W-:-:S05]  /*f2e0*/  IMAD.WIDE R26, R87, 0x4, R24 ;  /* 0x00000004571a7825 */ /* 0x004fca00078e0218 */
[----:B------:R2:W4:Y:S01]  /*f2f0*/  LDG.E.128.CONSTANT R20, desc[UR10][R26.64] ;  /* 0x0000000a1a147981 */ /* 0x000522000c1e9d00 */
[----:B------:R-:W-:-:S05]  /*f300*/  IMAD.WIDE R94, R87, 0x4, R26 ;  /* 0x00000004575e7825 */ /* 0x000fca00078e021a */
[----:B------:R-:W5:Y:S01]  /*f310*/  LDG.E.128.CONSTANT R12, desc[UR10][R94.64] ;  /* 0x0000000a5e0c7981 */ /* 0x000f62000c1e9d00 */
[----:B------:R-:W-:Y:S01]  /*f320*/  MOV R34, 0x3000 ;  /* 0x0000300000227802 */ /* 0x000fe20000000f00 */
[----:B------:R-:W0:Y:S01]  /*f330*/  S2UR UR5, SR_CTAID.Y ;  /* 0x00000000000579c3 */ /* 0x000e220000002600 */
[----:B------:R-:W-:Y:S01]  /*f340*/  HFMA2 R42, -RZ, RZ, 0, 0.015625 ;  /* 0x00002400ff2a7431 */ /* 0x000fe200000001ff */
[----:B------:R-:W-:Y:S01]  /*f350*/  ISETP.NE.AND P1, PT, R90, RZ, PT ;  /* 0x000000ff5a00720c */ /* 0x000fe20003f25270 */
[----:B0-----:R-:W-:-:S04]  /*f360*/  UIMAD UR5, UR5, -0x3, UR6 ;  /* 0xfffffffd050578a4 */ /* 0x001fc8000f8e0206 */
[----:B------:R-:W-:Y:S01]  /*f370*/  UISETP.NE.AND UP0, UPT, UR5, 0x1, UPT ;  /* 0x000000010500788c */ /* 0x000fe2000bf05270 */
[----:B---3--:R-:W-:Y:S02]  /*f380*/  SHF.R.U32.HI R24, RZ, 0xf, R16 ;  /* 0x0000000fff187819 */ /* 0x008fe40000011610 */
[----:B------:R-:W-:Y:S02]  /*f390*/  SHF.R.U32.HI R25, RZ, 0xf, R17 ;  /* 0x0000000fff197819 */ /* 0x000fe40000011611 */
[----:B--2---:R-:W-:Y:S02]  /*f3a0*/  SHF.R.U32.HI R26, RZ, 0xf, R18 ;  /* 0x0000000fff1a7819 */ /* 0x004fe40000011612 */
[C---:B------:R-:W-:Y:S02]  /*f3b0*/  LOP3.LUT R61, R19.reuse, 0x70007, RZ, 0xc0, !PT ;  /* 0x00070007133d7812 */ /* 0x040fe400078ec0ff */
        /* <DEDUP_REMOVED lines=8> */
[----:B------:R-:W-:Y:S02]  /*f440*/  SHF.R.U32.HI R47, RZ, 0x6, R17 ;  /* 0x00000006ff2f7819 */ /* 0x000fe40000011611 */
[----:B------:R-:W-:Y:S02]  /*f450*/  LOP3.LUT R24, R24, 0x10001, RZ, 0xc0, !PT ;  /* 0x0001000118187812 */ /* 0x000fe400078ec0ff */
[C---:B----4-:R-:W-:Y:S02]  /*f460*/  LOP3.LUT R45, R20.reuse, 0x70007, RZ, 0xc0, !PT ;  /* 0x00070007142d7812 */ /* 0x050fe400078ec0ff */
        /* <DEDUP_REMOVED lines=13> */
[----:B------:R-:W-:Y:S02]  /*f540*/  SHF.R.U32.HI R22, RZ, 0xe, R23 ;  /* 0x0000000eff167819 */ /* 0x000fe40000011617 */
[----:B------:R-:W-:-:S02]  /*f550*/  LOP3.LUT R27, R27, 0x10001, RZ, 0xc0, !PT ;  /* 0x000100011b1b7812 */ /* 0x000fc400078ec0ff */
[C---:B------:R-:W-:Y:S02]  /*f560*/  LOP3.LUT R56, R18.reuse, 0x70007, RZ, 0xc0, !PT ;  /* 0x0007000712387812 */ /* 0x040fe400078ec0ff */
[----:B------:R-:W-:Y:S02]  /*f570*/  LOP3.LUT R35, R18, 0x380038, RZ, 0xc0, !PT ;  /* 0x0038003812237812 */ /* 0x000fe400078ec0ff */
[----:B------:R-:W-:Y:S02]  /*f580*/  SHF.R.U32.HI R55, RZ, 0x6, R18 ;  /* 0x00000006ff377819 */ /* 0x000fe40000011612 */
[C---:B------:R-:W-:Y:S02]  /*f590*/  LOP3.LUT R53, R23.reuse, 0x70007, RZ, 0xc0, !PT ;  /* 0x0007000717357812 */ /* 0x040fe400078ec0ff */
[----:B------:R-:W-:Y:S02]  /*f5a0*/  LOP3.LUT R18, R23, 0x380038, RZ, 0xc0, !PT ;  /* 0x0038003817127812 */ /* 0x000fe400078ec0ff */
[----:B------:R-:W-:-:S02]  /*f5b0*/  SHF.R.U32.HI R54, RZ, 0x6, R23 ;  /* 0x00000006ff367819 */ /* 0x000fc40000011617 */
[----:B------:R-:W-:Y:S02]  /*f5c0*/  LOP3.LUT R24, R24, 0x20002, R19, 0xf8, !PT ;  /* 0x0002000218187812 */ /* 0x000fe400078ef813 */
[----:B------:R-:W-:Y:S02]  /*f5d0*/  LOP3.LUT R23, R25, 0x20002, R20, 0xf8, !PT ;  /* 0x0002000219177812 */ /* 0x000fe400078ef814 */
[----:B------:R-:W-:Y:S02]  /*f5e0*/  LOP3.LUT R37, R26, 0x20002, R21, 0xf8, !PT ;  /* 0x000200021a257812 */ /* 0x000fe400078ef815 */
[----:B------:R-:W-:Y:S02]  /*f5f0*/  LOP3.LUT R40, R27, 0x20002, R22, 0xf8, !PT ;  /* 0x000200021b287812 */ /* 0x000fe400078ef816 */
        /* <DEDUP_REMOVED lines=18> */
[----:B------:R-:W-:Y:S02]  /*f720*/  LOP3.LUT R33, R33, 0x64006400, RZ, 0xfc, !PT ;  /* 0x6400640021217812 */ /* 0x000fe400078efcff */
[----:B------:R-:W-:-:S02]  /*f730*/  LOP3.LUT R22, R23, 0x40004, R22, 0xf8, !PT ;  /* 0x0004000417167812 */ /* 0x000fc400078ef816 */
[----:B------:R-:W-:Y:S01]  /*f740*/  LOP3.LUT R15, R43, 0x380038, RZ, 0xc0, !PT ;  /* 0x003800382b0f7812 */ /* 0x000fe200078ec0ff */
[-C--:B------:R-:W-:Y:S01]  /*f750*/  HFMA2 R81, R33, R34.reuse.H0_H0, -132, -132 ;  /* 0xd820d82021517431 */ /* 0x080fe20000040022 */
[----:B------:R-:W-:Y:S02]  /*f760*/  LOP3.LUT R23, R37, 0x40004, R36, 0xf8, !PT ;  /* 0x0004000425177812 */ /* 0x000fe400078ef824 */
        /* <DEDUP_REMOVED lines=162> */
[----:B------:R-:W0:Y:S01]  /*10190*/  LDS.128 R28, [UR4+-0x60] ;  /* 0xffffa004ff1c7984 */ /* 0x000e220008000c00 */
[----:B------:R-:W-:Y:S02]  /*101a0*/  PRMT R10, R10, 0x5410, R9 ;  /* 0x000054100a0a7816 */ /* 0x000fe40000000009 */
[----:B-1----:R-:W-:Y:S01]  /*101b0*/  PRMT R8, R8, 0x5410, R7 ;  /* 0x0000541008087816 */ /* 0x002fe20000000007 */
        /* <DEDUP_REMOVED lines=75> */
.L_x_3118:
[----:B------:R-:W-:Y:S05]  /*10670*/  BRA.U !UP0, `(.L_x_3119) ;  /* 0x0000000908807547 */ /* 0x000fea000b800000 */
[----:B------:R-:W-:-:S04]  /*10680*/  PRMT R20, R89, 0x9910, RZ ;  /* 0x0000991059147816 */ /* 0x000fc800000000ff */
[----:B------:R-:W-:-:S13]  /*10690*/  ISETP.NE.AND P1, PT, R20, RZ, PT ;  /* 0x000000ff1400720c */ /* 0x000fda0003f25270 */
[----:B------:R-:W-:Y:S05]  /*106a0*/  @!P1 BRA `(.L_x_3120) ;  /* 0x0000000400389947 */ /* 0x000fea0003800000 */
        /* <DEDUP_REMOVED lines=78> */
.L_x_3120:
[----:B------:R-:W-:Y:S05]  /*10b90*/  @P0 BRA `(.L_x_3119) ;  /* 0x0000000400380947 */ /* 0x000fea0003800000 */
        /* <DEDUP_REMOVED lines=78> */
.L_x_3119:
[----:B------:R-:W-:Y:S01]  /*11080*/  IADD3 R91, PT, PT, R91, 0x20, RZ ;  /* 0x000000205b5b7810 */ /* 0x000fe20007ffe0ff */
[----:B------:R-:W-:Y:S01]  /*11090*/  UIADD3 UR4, UPT, UPT, UR4, 0x40, URZ ;  /* 0x0000004004047890 */ /* 0x000fe2000fffe0ff */
[----:B------:R-:W-:Y:S02]  /*110a0*/  IMAD.WIDE R24, R87, 0x4, R94 ;  /* 0x0000000457187825 */ /* 0x000fe400078e025e */
[----:B------:R-:W-:-:S13]  /*110b0*/  ISETP.GE.AND P1, PT, R91, R88, PT ;  /* 0x000000585b00720c */ /* 0x000fda0003f26270 */
[----:B------:R-:W-:Y:S05]  /*110c0*/  @!P1 BRA `(.L_x_3121) ;  /* 0xffffffe0007c9947 */ /* 0x000fea000383ffff */
.L_x_3117:
[----:B-1----:R-:W0:Y:S01]  /*110d0*/  S2R R8, SR_CTAID.X ;  /* 0x0000000000087919 */ /* 0x002e220000002500 */
        /* <DEDUP_REMOVED lines=21> */
.L_x_3125:
[----:B------:R-:W0:Y:S02]  /*11230*/  LDS R6, [R8] ;  /* 0x0000000008067984 */ /* 0x000e240000000800 */
[----:B0-----:R-:W-:-:S05]  /*11240*/  HADD2 R7, R6, R9 ;  /* 0x0000000906077230 */ /* 0x001fca0000000000 */
[----:B------:R-:W0:Y:S02]  /*11250*/  ATOMS.CAST.SPIN P1, [R8], R6, R7 ;  /* 0x000000060800758d */ /* 0x000e240001820007 */
[----:B0-----:R-:W-:Y:S05]  /*11260*/  @!P1 BRA `(.L_x_3125) ;  /* 0xfffffffc00f09947 */ /* 0x001fea000383ffff */
[----:B------:R-:W-:Y:S05]  /*11270*/  BRA `(.L_x_3123) ;  /* 0x00000000000c7947 */ /* 0x000fea0003800000 */
.L_x_3124:
[----:B------:R-:W2:Y:S02]  /*11280*/  LD.E R6, desc[UR10][R10.64] ;  /* 0x0000000a0a067980 */ /* 0x000ea4000c101900 */
[----:B--2---:R-:W-:-:S05]  /*11290*/  IADD3 R7, PT, PT, R7, R6, RZ ;  /* 0x0000000607077210 */ /* 0x004fca0007ffe0ff */
[----:B------:R0:W-:Y:S02]  /*112a0*/  ST.E desc[UR10][R10.64], R7 ;  /* 0x000000070a007985 */ /* 0x0001e4000c10190a */
.L_x_3123:
[----:B------:R-:W-:Y:S05]  /*112b0*/  BSYNC.RECONVERGENT B0 ;  /* 0x0000000000007941 */ /* 0x000fea0003800200 */
.L_x_3122:
[----:B------:R1:W-:Y:S01]  /*112c0*/  ATOM.E.ADD.F16x2.RN.STRONG.GPU P1, RZ, desc[UR10][R10.64+0x4], R13 ;  /* 0x8000040d0aff79a2 */ /* 0x0003e2000c12e10a */
[----:B------:R-:W-:Y:S04]  /*112d0*/  BSSY.RECONVERGENT B0, `(.L_x_3126) ;  /* 0x000000e000007945 */ /* 0x000fe80003800200 */
[----:B-1----:R-:W-:Y:S05]  /*112e0*/  @P1 BRA `(.L_x_3127) ;  /* 0x0000000000301947 */ /* 0x002fea0003800000 */
[----:B------:R-:W1:Y:S02]  /*112f0*/  QSPC.E.S P1, RZ, [R10+0x4] ;  /* 0x000004000aff73aa */ /* 0x000e640000020500 */
[----:B-1----:R-:W-:Y:S05]  /*11300*/  @!P1 BRA `(.L_x_3128) ;  /* 0x00000000001c9947 */ /* 0x002fea0003800000 */
[----:B------:R-:W-:-:S04]  /*11310*/  MOV R6, R10 ;  /* 0x0000000a00067202 */ /* 0x000fc80000000f00 */
[----:B------:R-:W-:-:S07]  /*11320*/  MOV R8, R6 ;  /* 0x0000000600087202 */ /* 0x000fce0000000f00 */
.L_x_3129:
[----:B------:R-:W0:Y:S02]  /*11330*/  LDS R6, [R8+0x4] ;  /* 0x0000040008067984 */ /* 0x000e240000000800 */
[----:B0-----:R-:W-:-:S05]  /*11340*/  HFMA2 R7, R6, 1, 1, R5 ;  /* 0x3c003c0006077831 */ /* 0x001fca0000000005 */
[----:B------:R-:W0:Y:S02]  /*11350*/  ATOMS.CAST.SPIN P1, [R8+0x4], R6, R7 ;  /* 0x000004060800758d */ /* 0x000e240001820007 */
[----:B0-----:R-:W-:Y:S05]  /*11360*/  @!P1 BRA `(.L_x_3129) ;  /* 0xfffffffc00f09947 */ /* 0x001fea000383ffff */
[----:B------:R-:W-:Y:S05]  /*11370*/  BRA `(.L_x_3127) ;  /* 0x00000000000c7947 */ /* 0x000fea0003800000 */
.L_x_3128:
[----:B------:R-:W2:Y:S02]  /*11380*/  LD.E R5, desc[UR10][R10.64+0x4] ;  /* 0x0000040a0a057980 */ /* 0x000ea4000c101900 */
[----:B--2---:R-:W-:-:S05]  /*11390*/  IADD3 R5, PT, PT, R13, R5, RZ ;  /* 0x000000050d057210 */ /* 0x004fca0007ffe0ff */
[----:B------:R1:W-:Y:S02]  /*113a0*/  ST.E desc[UR10][R10.64+0x4], R5 ;  /* 0x000004050a007985 */ /* 0x0003e4000c10190a */
.L_x_3127:
[----:B------:R-:W-:Y:S05]  /*113b0*/  BSYNC.RECONVERGENT B0 ;  /* 0x0000000000007941 */ /* 0x000fea0003800200 */
.L_x_3126:
        /* <DEDUP_REMOVED lines=12> */
.L_x_3133:
[----:B------:R-:W0:Y:S02]  /*11480*/  LDS R4, [R6] ;  /* 0x0000000006047984 */ /* 0x000e240000000800 */
[----:B0-----:R-:W-:-:S05]  /*11490*/  HADD2 R5, R4, R7 ;  /* 0x0000000704057230 */ /* 0x001fca0000000000 */
[----:B------:R-:W0:Y:S02]  /*114a0*/  ATOMS.CAST.SPIN P0, [R6], R4, R5 ;  /* 0x000000040600758d */ /* 0x000e240001800005 */
[----:B0-----:R-:W-:Y:S05]  /*114b0*/  @!P0 BRA `(.L_x_3133) ;  /* 0xfffffffc00f08947 */ /* 0x001fea000383ffff */
[----:B------:R-:W-:Y:S05]  /*114c0*/  BRA `(.L_x_3131) ;  /* 0x00000000000c7947 */ /* 0x000fea0003800000 */
.L_x_3132:
[----:B------:R-:W2:Y:S02]  /*114d0*/  LD.E R4, desc[UR10][R10.64] ;  /* 0x0000000a0a047980 */ /* 0x000ea4000c101900 */
[----:B--2---:R-:W-:-:S05]  /*114e0*/  IADD3 R5, PT, PT, R5, R4, RZ ;  /* 0x0000000405057210 */ /* 0x004fca0007ffe0ff */
[----:B------:R0:W-:Y:S02]  /*114f0*/  ST.E desc[UR10][R10.64], R5 ;  /* 0x000000050a007985 */ /* 0x0001e4000c10190a */
.L_x_3131:
[----:B------:R-:W-:Y:S05]  /*11500*/  BSYNC.RECONVERGENT B0 ;  /* 0x0000000000007941 */ /* 0x000fea0003800200 */
.L_x_3130:
[----:B------:R1:W-:Y:S01]  /*11510*/  ATOM.E.ADD.F16x2.RN.STRONG.GPU P0, RZ, desc[UR10][R10.64+0x4], R8 ;  /* 0x800004080aff79a2 */ /* 0x0003e2000c10e10a */
[----:B------:R-:W-:Y:S04]  /*11520*/  BSSY.RECONVERGENT B0, `(.L_x_3134) ;  /* 0x000000e000007945 */ /* 0x000fe80003800200 */
[----:B-1----:R-:W-:Y:S05]  /*11530*/  @P0 BRA `(.L_x_3135) ;  /* 0x0000000000300947 */ /* 0x002fea0003800000 */
[----:B------:R-:W1:Y:S02]  /*11540*/  QSPC.E.S P0, RZ, [R10+0x4] ;  /* 0x000004000aff73aa */ /* 0x000e640000000500 */
[----:B-1----:R-:W-:Y:S05]  /*11550*/  @!P0 BRA `(.L_x_3136) ;  /* 0x00000000001c8947 */ /* 0x002fea0003800000 */
[----:B------:R-:W-:-:S04]  /*11560*/  MOV R4, R10 ;  /* 0x0000000a00047202 */ /* 0x000fc80000000f00 */
[----:B------:R-:W-:-:S07]  /*11570*/  MOV R6, R4 ;  /* 0x0000000400067202 */ /* 0x000fce0000000f00 */
.L_x_3137:
[----:B------:R-:W0:Y:S02]  /*11580*/  LDS R4, [R6+0x4] ;  /* 0x0000040006047984 */ /* 0x000e240000000800 */
[----:B0-----:R-:W-:-:S05]  /*11590*/  HFMA2 R5, R4, 1, 1, R3 ;  /* 0x3c003c0004057831 */ /* 0x001fca0000000003 */
[----:B------:R-:W0:Y:S02]  /*115a0*/  ATOMS.CAST.SPIN P0, [R6+0x4], R4, R5 ;  /* 0x000004040600758d */ /* 0x000e240001800005 */
[----:B0-----:R-:W-:Y:S05]  /*115b0*/  @!P0 BRA `(.L_x_3137) ;  /* 0xfffffffc00f08947 */ /* 0x001fea000383ffff */
[----:B------:R-:W-:Y:S05]  /*115c0*/  BRA `(.L_x_3135) ;  /* 0x00000000000c7947 */ /* 0x000fea0003800000 */
.L_x_3136:
[----:B------:R-:W2:Y:S02]  /*115d0*/  LD.E R3, desc[UR10][R10.64+0x4] ;  /* 0x0000040a0a037980 */ /* 0x000ea4000c101900 */
[----:B--2---:R-:W-:-:S05]  /*115e0*/  IADD3 R3, PT, PT, R8, R3, RZ ;  /* 0x0000000308037210 */ /* 0x004fca0007ffe0ff */
[----:B------:R1:W-:Y:S02]  /*115f0*/  ST.E desc[UR10][R10.64+0x4], R3 ;  /* 0x000004030a007985 */ /* 0x0003e4000c10190a */
.L_x_3135:
[----:B------:R-:W-:Y:S05]  /*11600*/  BSYNC.RECONVERGENT B0 ;  /* 0x0000000000007941 */ /* 0x000fea0003800200 */
.L_x_3134:
        /* <DEDUP_REMOVED lines=13> */
.L_x_3141:
[----:B------:R-:W0:Y:S02]  /*116e0*/  LDS R2, [R4] ;  /* 0x0000000004027984 */ /* 0x000e240000000800 */
[----:B0-----:R-:W-:-:S05]  /*116f0*/  HADD2 R3, R2, R5 ;  /* 0x0000000502037230 */ /* 0x001fca0000000000 */
[----:B------:R-:W0:Y:S02]  /*11700*/  ATOMS.CAST.SPIN P0, [R4], R2, R3 ;  /* 0x000000020400758d */ /* 0x000e240001800003 */
[----:B0-----:R-:W-:Y:S05]  /*11710*/  @!P0 BRA `(.L_x_3141) ;  /* 0xfffffffc00f08947 */ /* 0x001fea000383ffff */
[----:B------:R-:W-:Y:S05]  /*11720*/  BRA `(.L_x_3139) ;  /* 0x00000000000c7947 */ /* 0x000fea0003800000 */
.L_x_3140:
[----:B------:R-:W2:Y:S02]  /*11730*/  LD.E R2, desc[UR10][R10.64] ;  /* 0x0000000a0a027980 */ /* 0x000ea4000c101900 */
[----:B--2---:R-:W-:-:S05]  /*11740*/  IADD3 R3, PT, PT, R3, R2, RZ ;  /* 0x0000000203037210 */ /* 0x004fca0007ffe0ff */
[----:B------:R0:W-:Y:S02]  /*11750*/  ST.E desc[UR10][R10.64], R3 ;  /* 0x000000030a007985 */ /* 0x0001e4000c10190a */
.L_x_3139:
[----:B------:R-:W-:Y:S05]  /*11760*/  BSYNC.RECONVERGENT B0 ;  /* 0x0000000000007941 */ /* 0x000fea0003800200 */
.L_x_3138:
[----:B------:R1:W-:Y:S02]  /*11770*/  ATOM.E.ADD.F16x2.RN.STRONG.GPU P0, RZ, desc[UR10][R10.64+0x4], R7 ;  /* 0x800004070aff79a2 */ /* 0x0003e4000c10e10a */
[----:B-1----:R-:W-:Y:S05]  /*11780*/  @P0 EXIT ;  /* 0x000000000000094d */ /* 0x002fea0003800000 */
[----:B------:R-:W1:Y:S02]  /*11790*/  QSPC.E.S P0, RZ, [R10+0x4] ;  /* 0x000004000aff73aa */ /* 0x000e640000000500 */
[----:B-1----:R-:W-:Y:S05]  /*117a0*/  @!P0 BRA `(.L_x_3142) ;  /* 0x00000000001c8947 */ /* 0x002fea0003800000 */
[----:B------:R-:W-:-:S04]  /*117b0*/  MOV R2, R10 ;  /* 0x0000000a00027202 */ /* 0x000fc80000000f00 */
[----:B------:R-:W-:-:S07]  /*117c0*/  MOV R4, R2 ;  /* 0x0000000200047202 */ /* 0x000fce0000000f00 */
.L_x_3143:
[----:B------:R-:W0:Y:S02]  /*117d0*/  LDS R2, [R4+0x4] ;  /* 0x0000040004027984 */ /* 0x000e240000000800 */
[----:B0-----:R-:W-:-:S05]  /*117e0*/  HFMA2 R3, R2, 1, 1, R0 ;  /* 0x3c003c0002037831 */ /* 0x001fca0000000000 */
[----:B------:R-:W0:Y:S02]  /*117f0*/  ATOMS.CAST.SPIN P0, [R4+0x4], R2, R3 ;  /* 0x000004020400758d */ /* 0x000e240001800003 */
[----:B0-----:R-:W-:Y:S05]  /*11800*/  @!P0 BRA `(.L_x_3143) ;  /* 0xfffffffc00f08947 */ /* 0x001fea000383ffff */
[----:B------:R-:W-:Y:S05]  /*11810*/  EXIT ;  /* 0x000000000000794d */ /* 0x000fea0003800000 */
.L_x_3142:
[----:B------:R-:W0:Y:S02]  /*11820*/  LD.E R0, desc[UR10][R10.64+0x4] ;  /* 0x0000040a0a007980 */ /* 0x000e24000c101900 */
[----:B0-----:R-:W-:-:S05]  /*11830*/  IADD3 R3, PT, PT, R7, R0, RZ ;  /* 0x0000000007037210 */ /* 0x001fca0007ffe0ff */
[----:B------:R-:W-:Y:S01]  /*11840*/  ST.E desc[UR10][R10.64+0x4], R3 ;  /* 0x000004030a007985 */ /* 0x000fe2000c10190a */
[----:B------:R-:W-:Y:S05]  /*11850*/  EXIT ;  /* 0x000000000000794d */ /* 0x000fea0003800000 */
.L_x_3144:
        /* <DEDUP_REMOVED lines=10> */
.L_x_5322:


//--------------------- .text._Z23gemm_half_q_half_kernelILi3ELi176ELb1ELb0ELi32EEvPK6__halfPKjS4_S2_PS0_iiiiPKtS7_iiiiiibS2_i --------------------------
	.section	.text._Z23gemm_half_q_half_kernelILi3ELi176ELb1ELb0ELi32EEvPK6__halfPKjS4_S2_PS0_iiiiPKtS7_iiiiiibS2_i,"ax",@progbits
	.align	128
        .global         _Z23gemm_half_q_half_kernelILi3ELi176ELb1ELb0ELi32EEvPK6__halfPKjS4_S2_PS0_iiiiPKtS7_iiiiiibS2_i
        .type           _Z23gemm_half_q_half_kernelILi3ELi176ELb1ELb0ELi32EEvPK6__halfPKjS4_S2_PS0_iiiiPKtS7_iiiiiibS2_i,@function
        .size           _Z23gemm_half_q_half_kernelILi3ELi176ELb1ELb0ELi32EEvPK6__halfPKjS4_S2_PS0_iiiiPKtS7_iiiiiibS2_i,(.L_x_5323 - _Z23gemm_half_q_half_kernelILi3ELi176ELb1ELb0ELi32EEvPK6__halfPKjS4_S2_PS0_iiiiPKtS7_iiiiiibS2_i)
        .other          _Z23gemm_half_q_half_kernelILi3ELi176ELb1ELb0ELi32EEvPK6__halfPKjS4_S2_PS0_iiiiPKtS7_iiiiiibS2_i,@"STO_CUDA_ENTRY STV_DEFAULT"
_Z23gemm_half_q_half_kernelILi3ELi176ELb1ELb0ELi32EEvPK6__halfPKjS4_S2_PS0_iiiiPKtS7_iiiiiibS2_i:
.text._Z23gemm_half_q_half_kernelILi3ELi176ELb1ELb0ELi32EEvPK6__halfPKjS4_S2_PS0_iiiiPKtS7_iiiiiibS2_i:
        /* <DEDUP_REMOVED lines=29> */
.L_x_3145:
        /* <DEDUP_REMOVED lines=42> */
.L_x_3151:
        /* <DEDUP_REMOVED lines=32> */
.L_x_3150:
        /* <DEDUP_REMOVED lines=20> */
.L_x_3152:
[----:B------:R-:W-:-:S13]  /*07b0*/  ISETP.EQ.AND P3, PT, R18, RZ, PT ;  /* 0x000000ff1200720c */ /* 0x000fda0003f62270 */
[----:B------:R-:W-:Y:S05]  /*07c0*/  @!P1 BRA P3, `(.L_x_3147) ;  /* 0x0000000400789947 */ /* 0x000fea0001800000 */
.L_x_3149:
        /* <DEDUP_REMOVED lines=12> */
.L_x_3148:
        /* <DEDUP_REMOVED lines=16> */
.L_x_3155:
        /* <DEDUP_REMOVED lines=32> */
.L_x_3154:
        /* <DEDUP_REMOVED lines=21> */
.L_x_3156:
[----:B------:R-:W-:-:S13]  /*0ce0*/  ISETP.NE.OR P1, PT, R18, RZ, P1 ;  /* 0x000000ff1200720c */ /* 0x000fda0000f25670 */
[----:B------:R-:W-:Y:S05]  /*0cf0*/  @!P1 BRA `(.L_x_3147) ;  /* 0x00000000002c9947 */ /* 0x000fea0003800000 */
.L_x_3153:
        /* <DEDUP_REMOVED lines=11> */
.L_x_3147:
[----:B0-----:R-:W-:Y:S05]  /*0db0*/  BSYNC.RECONVERGENT B0 ;  /* 0x0000000000007941 */ /* 0x001fea0003800200 */
.L_x_3146:
        /* <DEDUP_REMOVED lines=20> */
.L_x_3160:
[CC--:B-12---:R-:W-:Y:S01]  /*0f00*/  IADD3 R10, PT, PT, R7.reuse, R87.reuse, RZ ;  /* 0x00000057070a7210 */ /* 0x0c6fe20007ffe0ff */
        /* <DEDUP_REMOVED lines=14> */
.L_x_3159:
[----:B------:R-:W-:-:S04]  /*0ff0*/  IADD3 R4, PT, PT, RZ, -R18, RZ ;  /* 0x80000012ff047210 */ /* 0x000fc80007ffe0ff */
[----:B------:R-:W-:-:S13]  /*1000*/  ISETP.GT.AND P3, PT, R4, 0x1, PT ;  /* 0x000000010400780c */ /* 0x000fda0003f64270 */
[----:B------:R-:W-:Y:S05]  /*1010*/  @!P3 BRA `(.L_x_3161) ;  /* 0x000000000024b947 */ /* 0x000fea0003800000 */
[----:B-12---:R-:W0:Y:S01]  /*1020*/  LDC.64 R10, c[0x0][0x3a0] ;  /* 0x0000e800ff0a7b82 */ /* 0x006e220000000a00 */
        /* <DEDUP_REMOVED lines=8> */
.L_x_3161:
[----:B------:R-:W-:-:S13]  /*10b0*/  ISETP.NE.OR P1, PT, R18, RZ, P1 ;  /* 0x000000ff1200720c */ /* 0x000fda0000f25670 */
[----:B------:R-:W-:Y:S05]  /*10c0*/  @!P1 BRA `(.L_x_3157) ;  /* 0x00000000001c9947 */ /* 0x000fea0003800000 */
.L_x_3158:
[----:B012---:R-:W0:Y:S02]  /*10d0*/  LDC.64 R8, c[0x0][0x3a0] ;  /* 0x0000e800ff087b82 */ /* 0x007e240000000a00 */
.L_x_3162:
[C---:B0-----:R-:W-:Y:S01]  /*10e0*/  IMAD.WIDE R10, R7.reuse, 0x2, R8 ;  /* 0x00000002070a7825 */ /* 0x041fe200078e0208 */
[----:B------:R-:W-:Y:S02]  /*10f0*/  IADD3 R18, PT, PT, R18, 0x1, RZ ;  /* 0x0000000112127810 */ /* 0x000fe40007ffe0ff */
[----:B------:R-:W-:Y:S02]  /*1100*/  IADD3 R7, PT, PT, R7, R87, RZ ;  /* 0x0000005707077210 */ /* 0x000fe40007ffe0ff */
[----:B------:R3:W-:Y:S01]  /*1110*/  STG.E.64 desc[UR10][R10.64], RZ ;  /* 0x000000ff0a007986 */ /* 0x0007e2000c101b0a */
[----:B------:R-:W-:-:S13]  /*1120*/  ISETP.NE.AND P1, PT, R18, RZ, PT ;  /* 0x000000ff1200720c */ /* 0x000fda0003f25270 */
[----:B---3--:R-:W-:Y:S05]  /*1130*/  @P1 BRA `(.L_x_3162) ;  /* 0xfffffffc00e81947 */ /* 0x008fea000383ffff */
.L_x_3157:
        /* <DEDUP_REMOVED lines=20> */
.L_x_3164:
        /* <DEDUP_REMOVED lines=42> */
.L_x_3163:
        /* <DEDUP_REMOVED lines=21> */
.L_x_3165:
        /* <DEDUP_REMOVED lines=8> */
.L_x_3166:
        /* <DEDUP_REMOVED lines=8> */
.L_x_3167:
        /* <DEDUP_REMOVED lines=8> */
.L_x_3168:
        /* <DEDUP_REMOVED lines=8> */
.L_x_3169:
        /* <DEDUP_REMOVED lines=18> */
[----:B0-----:R-:W-:Y:S01]  /*1990*/  LEA R34, P1, R0, UR12, 0x2 ;  /* 0x0000000c00227c11 */ /* 0x001fe2000f8210ff */
[----:B-1----:R-:W-:-:S03]  /*19a0*/  ULEA UR7, UR8, UR7, 0x18 ;  /* 0x0000000708077291 */ /* 0x002fc6000f8ec0ff */
[----:B------:R-:W-:Y:S02]  /*19b0*/  LEA.HI.X R35, R0, UR13, R3, 0x2, P1 ;  /* 0x0000000d00237c11 */ /* 0x000fe400088f1403 */
[----:B------:R-:W-:Y:S02]  /*19c0*/  ISETP.LT.AND P1, PT, R91, UR4, PT ;  /* 0x000000045b007c0c */ /* 0x000fe4000bf21270 */
[----:B------:R-:W-:-:S11]  /*19d0*/  UMOV UR4, UR7 ;  /* 0x0000000700047c82 */ /* 0x000fd60008000000 */
        /* <DEDUP_REMOVED lines=14> */
[----:B------:R-:W-:Y:S01]  /*1ac0*/  LEA.HI R7, R8, 0xffffff80, RZ, 0x8 ;  /* 0xffffff8008077811 */ /* 0x000fe200078f40ff */
[----:B------:R2:W3:Y:S01]  /*1ad0*/  I2F.F16 R31, R2 ;  /* 0x00000002001f7306 */ /* 0x0004e20000200c00 */
[----:B0-----:R-:W-:Y:S02]  /*1ae0*/  SHF.R.U32.HI R0, RZ, 0x8, R8 ;  /* 0x00000008ff007819 */ /* 0x001fe40000011608 */
[----:B------:R-:W-:-:S02]  /*1af0*/  LEA.HI R22, R9, 0xffffff80, RZ, 0x8 ;  /* 0xffffff8009167811 */ /* 0x000fc400078f40ff */
[----:B------:R-:W-:Y:S02]  /*1b00*/  LOP3.LUT R0, R0, 0xff, RZ, 0xc0, !PT ;  /* 0x000000ff00007812 */ /* 0x000fe400078ec0ff */
[----:B------:R-:W-:Y:S01]  /*1b10*/  LEA.HI R23, R10, 0xffffff80, RZ, 0x8 ;  /* 0xffffff800a177811 */ /* 0x000fe200078f40ff */
[----:B------:R0:W4:Y:S01]  /*1b20*/  I2F.F16 R30, R3 ;  /* 0x00000003001e7306 */ /* 0x0001220000200c00 */
[----:B------:R-:W-:Y:S02]  /*1b30*/  IADD3 R0, PT, PT, R0, -0x80, RZ ;  /* 0xffffff8000007810 */ /* 0x000fe40007ffe0ff */
[----:B--2---:R-:W-:Y:S02]  /*1b40*/  SHF.R.U32.HI R2, RZ, 0x8, R9 ;  /* 0x00000008ff027819 */ /* 0x004fe40000011609 */
[----:B-----5:R-:W-:Y:S02]  /*1b50*/  LEA.HI R24, R11, 0xffffff80, RZ, 0x8 ;  /* 0xffffff800b187811 */ /* 0x020fe400078f40ff */
[----:B------:R-:W-:Y:S01]  /*1b60*/  LOP3.LUT R2, R2, 0xff, RZ, 0xc0, !PT ;  /* 0x000000ff02027812 */ /* 0x000fe200078ec0ff */
[----:B------:R2:W1:Y:S01]  /*1b70*/  I2F.F16 R36, R0 ;  /* 0x0000000000247306 */ /* 0x0004620000200c00 */
[----:B0-----:R-:W-:-:S02]  /*1b80*/  SHF.R.U32.HI R3, RZ, 0x8, R10 ;  /* 0x00000008ff037819 */ /* 0x001fc4000001160a */
[----:B------:R-:W-:Y:S02]  /*1b90*/  IADD3 R2, PT, PT, R2, -0x80, RZ ;  /* 0xffffff8002027810 */ /* 0x000fe40007ffe0ff */
[----:B------:R-:W-:Y:S02]  /*1ba0*/  LOP3.LUT R3, R3, 0xff, RZ, 0xc0, !PT ;  /* 0x000000ff03037812 */ /* 0x000fe400078ec0ff */
[----:B------:R-:W-:Y:S01]  /*1bb0*/  LOP3.LUT R4, R11, 0xff, RZ, 0xc0, !PT ;  /* 0x000000ff0b047812 */ /* 0x000fe200078ec0ff */
[----:B------:R0:W1:Y:S01]  /*1bc0*/  I2F.F16 R37, R2 ;  /* 0x0000000200257306 */ /* 0x0000620000200c00 */
[----:B--2---:R-:W-:Y:S02]  /*1bd0*/  SHF.R.U32.HI R0, RZ, 0x8, R11 ;  /* 0x00000008ff007819 */ /* 0x004fe4000001160b */
[----:B------:R-:W-:Y:S02]  /*1be0*/  IADD3 R3, PT, PT, R3, -0x80, RZ ;  /* 0xffffff8003037810 */ /* 0x000fe40007ffe0ff */
[----:B------:R-:W-:-:S02]  /*1bf0*/  LOP3.LUT R0, R0, 0xff, RZ, 0xc0, !PT ;  /* 0x000000ff00007812 */ /* 0x000fc400078ec0ff */
[----:B------:R-:W-:Y:S01]  /*1c00*/  SHF.R.U32.HI R8, RZ, 0x10, R8 ;  /* 0x00000010ff087819 */ /* 0x000fe20000011608 */
[----:B------:R2:W1:Y:S01]  /*1c10*/  I2F.F16 R39, R3 ;  /* 0x0000000300277306 */ /* 0x0004620000200c00 */
[----:B------:R-:W-:Y:S02]  /*1c20*/  IADD3 R41, PT, PT, R0, -0x80, RZ ;  /* 0xffffff8000297810 */ /* 0x000fe40007ffe0ff */
[----:B0-----:R-:W-:Y:S02]  /*1c30*/  LOP3.LUT R2, R13, 0xff, RZ, 0xc0, !PT ;  /* 0x000000ff0d027812 */ /* 0x001fe400078ec0ff */
[----:B------:R-:W-:Y:S02]  /*1c40*/  LOP3.LUT R0, R12, 0xff, RZ, 0xc0, !PT ;  /* 0x000000ff0c007812 */ /* 0x000fe400078ec0ff */
[----:B------:R-:W-:Y:S01]  /*1c50*/  IADD3 R44, PT, PT, R2, -0x80, RZ ;  /* 0xffffff80022c7810 */ /* 0x000fe20007ffe0ff */
[----:B------:R-:W0:Y:S01]  /*1c60*/  I2F.F16 R7, R7 ;  /* 0x0000000700077306 */ /* 0x000e220000200c00 */
[----:B------:R-:W-:-:S02]  /*1c70*/  IADD3 R0, PT, PT, R0, -0x80, RZ ;  /* 0xffffff8000007810 */ /* 0x000fc40007ffe0ff */
[----:B------:R-:W-:Y:S02]  /*1c80*/  LOP3.LUT R2, R14, 0xff, RZ, 0xc0, !PT ;  /* 0x000000ff0e027812 */ /* 0x000fe400078ec0ff */
[----:B--2---:R-:W-:Y:S02]  /*1c90*/  LOP3.LUT R3, R15, 0xff, RZ, 0xc0, !PT ;  /* 0x000000ff0f037812 */ /* 0x004fe400078ec0ff */
[----:B------:R-:W-:Y:S01]  /*1ca0*/  IADD3 R45, PT, PT, R2, -0x80, RZ ;  /* 0xffffff80022d7810 */ /* 0x000fe20007ffe0ff */
[----:B------:R2:W0:Y:S01]  /*1cb0*/  I2F.F16 R43, R0 ;  /* 0x00000000002b7306 */ /* 0x0004220000200c00 */
[----:B------:R-:W-:Y:S02]  /*1cc0*/  SHF.R.U32.HI R2, RZ, 0x8, R12 ;  /* 0x00000008ff027819 */ /* 0x000fe4000001160c */
[----:B------:R-:W-:Y:S02]  /*1cd0*/  IADD3 R3, PT, PT, R3, -0x80, RZ ;  /* 0xffffff8003037810 */ /* 0x000fe40007ffe0ff */
[----:B------:R-:W-:-:S02]  /*1ce0*/  LOP3.LUT R2, R2, 0xff, RZ, 0xc0, !PT ;  /* 0x000000ff02027812 */ /* 0x000fc400078ec0ff */
[----:B------:R-:W-:Y:S01]  /*1cf0*/  SHF.R.U32.HI R9, RZ, 0x10, R9 ;  /* 0x00000010ff097819 */ /* 0x000fe20000011609 */
[----:B------:R3:W0:Y:S01]  /*1d00*/  I2F.F16 R46, R3 ;  /* 0x00000003002e7306 */ /* 0x0006220000200c00 */
[----:B--2---:R-:W-:Y:S02]  /*1d10*/  SHF.R.U32.HI R0, RZ, 0x8, R13 ;  /* 0x00000008ff007819 */ /* 0x004fe4000001160d */
[----:B------:R-:W-:Y:S02]  /*1d20*/  IADD3 R2, PT, PT, R2, -0x80, RZ ;  /* 0xffffff8002027810 */ /* 0x000fe40007ffe0ff */
[----:B------:R-:W-:Y:S02]  /*1d30*/  LOP3.LUT R0, R0, 0xff, RZ, 0xc0, !PT ;  /* 0x000000ff00007812 */ /* 0x000fe400078ec0ff */
[----:B------:R-:W-:Y:S01]  /*1d40*/  SHF.R.U32.HI R10, RZ, 0x10, R10 ;  /* 0x00000010ff0a7819 */ /* 0x000fe2000001160a */
[----:B------:R2:W0:Y:S01]  /*1d50*/  I2F.F16 R47, R2 ;  /* 0x00000002002f7306 */ /* 0x0004220000200c00 */
[----:B------:R-:W-:-:S02]  /*1d60*/  IADD3 R0, PT, PT, R0, -0x80, RZ ;  /* 0xffffff8000007810 */ /* 0x000fc40007ffe0ff */
[--C-:B---3--:R-:W-:Y:S02]  /*1d70*/  SHF.R.U32.HI R3, RZ, 0x8, R14.reuse ;  /* 0x00000008ff037819 */ /* 0x108fe4000001160e */
[----:B------:R-:W-:Y:S02]  /*1d80*/  SHF.R.U32.HI R14, RZ, 0x10, R14 ;  /* 0x00000010ff0e7819 */ /* 0x000fe4000001160e */
[----:B------:R-:W-:Y:S01]  /*1d90*/  SHF.R.U32.HI R11, RZ, 0x10, R11 ;  /* 0x00000010ff0b7819 */ /* 0x000fe2000001160b */
[----:B------:R3:W0:Y:S01]  /*1da0*/  I2F.F16 R49, R0 ;  /* 0x0000000000317306 */ /* 0x0006220000200c00 */
[----:B--2---:R-:W-:Y:S02]  /*1db0*/  SHF.R.U32.HI R2, RZ, 0x8, R15 ;  /* 0x00000008ff027819 */ /* 0x004fe4000001160f */
[----:B------:R-:W-:Y:S02]  /*1dc0*/  LOP3.LUT R14, R14, 0xff, RZ, 0xc0, !PT ;  /* 0x000000ff0e0e7812 */ /* 0x000fe400078ec0ff */
[----:B------:R-:W-:-:S02]  /*1dd0*/  LOP3.LUT R8, R8, 0xff, RZ, 0xc0, !PT ;  /* 0x000000ff08087812 */ /* 0x000fc400078ec0ff */
[----:B------:R-:W-:Y:S01]  /*1de0*/  LOP3.LUT R9, R9, 0xff, RZ, 0xc0, !PT ;  /* 0x000000ff09097812 */ /* 0x000fe200078ec0ff */
[----:B------:R-:W2:Y:S01]  /*1df0*/  I2F.F16 R22, R22 ;  /* 0x0000001600167306 */ /* 0x000ea20000200c00 */
[----:B---3--:R-:W-:Y:S02]  /*1e00*/  SHF.R.U32.HI R0, RZ, 0x10, R15 ;  /* 0x00000010ff007819 */ /* 0x008fe4000001160f */
[----:B------:R-:W-:Y:S02]  /*1e10*/  LOP3.LUT R10, R10, 0xff, RZ, 0xc0, !PT ;  /* 0x000000ff0a0a7812 */ /* 0x000fe400078ec0ff */
[----:B------:R-:W-:Y:S02]  /*1e20*/  LOP3.LUT R11, R11, 0xff, RZ, 0xc0, !PT ;  /* 0x000000ff0b0b7812 */ /* 0x000fe400078ec0ff */
[----:B------:R-:W-:Y:S01]  /*1e30*/  LOP3.LUT R3, R3, 0xff, RZ, 0xc0, !PT ;  /* 0x000000ff03037812 */ /* 0x000fe200078ec0ff */
[----:B------:R-:W3:Y:S01]  /*1e40*/  I2F.F16 R23, R23 ;  /* 0x0000001700177306 */ /* 0x000ee20000200c00 */
[----:B------:R-:W-:-:S02]  /*1e50*/  LOP3.LUT R2, R2, 0xff, RZ, 0xc0, !PT ;  /* 0x000000ff02027812 */ /* 0x000fc400078ec0ff */
[----:B------:R-:W-:Y:S02]  /*1e60*/  LOP3.LUT R0, R0, 0xff, RZ, 0xc0, !PT ;  /* 0x000000ff00007812 */ /* 0x000fe400078ec0ff */
[----:B------:R-:W-:Y:S02]  /*1e70*/  LEA.HI R25, R12, 0xffffff80, RZ, 0x8 ;  /* 0xffffff800c197811 */ /* 0x000fe400078f40ff */
[----:B------:R-:W-:Y:S01]  /*1e80*/  LEA.HI R26, R13, 0xffffff80, RZ, 0x8 ;  /* 0xffffff800d1a7811 */ /* 0x000fe200078f40ff */
[----:B------:R-:W0:Y:S01]  /*1e90*/  I2F.F16 R24, R24 ;  /* 0x0000001800187306 */ /* 0x000e220000200c00 */
[----:B------:R-:W-:Y:S02]  /*1ea0*/  LEA.HI R29, R15, 0xffffff80, RZ, 0x8 ;  /* 0xffffff800f1d7811 */ /* 0x000fe400078f40ff */
[----:B------:R-:W-:Y:S02]  /*1eb0*/  IADD3 R52, PT, PT, R14, -0x80, RZ ;  /* 0xffffff800e347810 */ /* 0x000fe40007ffe0ff */
        /* <DEDUP_REMOVED lines=10> */
[----:B------:R-:W-:Y:S02]  /*1f60*/  SHF.R.U32.HI R12, RZ, 0x10, R12 ;  /* 0x00000010ff0c7819 */ /* 0x000fe4000001160c */
[----:B------:R-:W-:Y:S01]  /*1f70*/  SHF.R.U32.HI R13, RZ, 0x10, R13 ;  /* 0x00000010ff0d7819 */ /* 0x000fe2000001160d */
[----:B------:R-:W0:Y:S01]  /*1f80*/  I2F.F16 R26, R26 ;  /* 0x0000001a001a7306 */ /* 0x000e220000200c00 */
[----:B------:R-:W-:Y:S02]  /*1f90*/  LOP3.LUT R12, R12, 0xff, RZ, 0xc0, !PT ;  /* 0x000000ff0c0c7812 */ /* 0x000fe400078ec0ff */
[----:B------:R-:W-:Y:S02]  /*1fa0*/  LOP3.LUT R13, R13, 0xff, RZ, 0xc0, !PT ;  /* 0x000000ff0d0d7812 */ /* 0x000fe400078ec0ff */
        /* <DEDUP_REMOVED lines=19> */
[----:B----4-:R-:W-:-:S02]  /*20e0*/  PRMT R12, RZ, 0x7610, R12 ;  /* 0x00007610ff0c7816 */ /* 0x010fc4000000000c */
[----:B-1----:R-:W-:Y:S01]  /*20f0*/  PRMT R13, RZ, 0x5410, RZ ;  /* 0x00005410ff0d7816 */ /* 0x002fe200000000ff */
[----:B--23--:R-:W-:Y:S06]  /*2100*/  @!P1 BRA `(.L_x_3171) ;  /* 0x0000000400689947 */ /* 0x00cfec0003800000 */
[----:B------:R-:W1:Y:S01]  /*2110*/  LDS.64 R10, [UR7] ;  /* 0x00000007ff0a7984 */ /* 0x000e620008000a00 */
        /* <DEDUP_REMOVED lines=89> */
.L_x_3171:
        /* <DEDUP_REMOVED lines=46> */
[----:B0-----:R-:W-:Y:S02]  /*2990*/  HADD2.F32 R0, -RZ, R10.H0_H0 ;  /* 0x2000000aff007230 */ /* 0x001fe40000004100 */
        /* <DEDUP_REMOVED lines=52> */
.L_x_3173:
        /* <DEDUP_REMOVED lines=31> */
[----:B------:R-:W-:Y:S01]  /*2ed0*/  FFMA.FTZ R31, R28, R12, R31 ;  /* 0x0000000c1c1f7223 */ /* 0x000fe2000001001f */
[----:B------:R-:W-:Y:S02]  /*2ee0*/  HADD2.F32 R28, -RZ, R41.H0_H0 ;  /* 0x20000029ff1c7230 */ /* 0x000fe40000004100 */
[----:B------:R-:W-:Y:S01]  /*2ef0*/  FFMA.FTZ R0, R0, R20, R21 ;  /* 0x0000001400007223 */ /* 0x000fe20000010015 */
[----:B------:R-:W-:Y:S02]  /*2f00*/  HADD2.F32 R21, -RZ, R24.H0_H0 ;  /* 0x20000018ff157230 */ /* 0x000fe40000004100 */
[----:B------:R-:W-:Y:S01]  /*2f10*/  FFMA.FTZ R3, R4, R12, R3 ;  /* 0x0000000c04037223 */ /* 0x000fe20000010003 */
[----:B------:R-:W-:Y:S01]  /*2f20*/  FFMA.FTZ R2, R2, R20, R31 ;  /* 0x0000001402027223 */ /* 0x000fe2000001001f */
[----:B------:R-:W-:Y:S01]  /*2f30*/  FFMA.FTZ R13, R28, R12, R13 ;  /* 0x0000000c1c0d7223 */ /* 0x000fe2000001000d */
        /* <DEDUP_REMOVED lines=9> */
[----:B0-----:R-:W-:Y:S02]  /*2fd0*/  HADD2.F32 R3, -RZ, R10.H0_H0 ;  /* 0x2000000aff037230 */ /* 0x001fe40000004100 */
        /* <DEDUP_REMOVED lines=44> */
.L_x_3172:
[----:B------:R-:W2:Y:S01]  /*32a0*/  LDG.E.128.CONSTANT R20, desc[UR10][R8.64] ;  /* 0x0000000a08147981 */ /* 0x000ea2000c1e9d00 */
[----:B------:R-:W-:-:S05]  /*32b0*/  IMAD.WIDE R10, R87, 0x4, R8 ;  /* 0x00000004570a7825 */ /* 0x000fca00078e0208 */
[----:B0-----:R-:W3:Y:S01]  /*32c0*/  LDG.E.128.CONSTANT R24, desc[UR10][R10.64] ;  /* 0x0000000a0a187981 */ /* 0x001ee2000c1e9d00 */
        /* <DEDUP_REMOVED lines=195> */
.L_x_3174:
        /* <DEDUP_REMOVED lines=96> */
.L_x_3176:
        /* <DEDUP_REMOVED lines=26> */
[-C--:B------:R-:W-:Y:S01]  /*46a0*/  FFMA.FTZ R39, R40, R20.reuse, R39 ;  /* 0x0000001428277223 */ /* 0x080fe20000010027 */
[----:B------:R-:W-:Y:S02]  /*46b0*/  HADD2.F32 R0, -RZ, R42.H0_H0 ;  /* 0x2000002aff007230 */ /* 0x000fe40000004100 */
[----:B------:R-:W-:Y:S01]  /*46c0*/  FFMA.FTZ R41, R36, R20, R41 ;  /* 0x0000001424297223 */ /* 0x000fe20000010029 */
[----:B------:R-:W-:-:S02]  /*46d0*/  HADD2.F32 R36, -RZ, R23.H0_H0 ;  /* 0x20000017ff247230 */ /* 0x000fc40000004100 */
[-C--:B------:R-:W-:Y:S01]  /*46e0*/  FFMA.FTZ R3, R3, R21.reuse, RZ ;  /* 0x0000001503037223 */ /* 0x080fe200000100ff */
[----:B------:R-:W-:Y:S01]  /*46f0*/  FFMA.FTZ R21, R4, R21, RZ ;  /* 0x0000001504157223 */ /* 0x000fe200000100ff */
[----:B------:R-:W-:Y:S02]  /*4700*/  HADD2.F32 R4, -RZ, R45.H0_H0 ;  /* 0x2000002dff047230 */ /* 0x000fe40000004100 */
[----:B------:R-:W-:Y:S01]  /*4710*/  FFMA.FTZ R0, R0, R56, R39 ;  /* 0x0000003800007223 */ /* 0x000fe20000010027 */
        /* <DEDUP_REMOVED lines=57> */
.L_x_3175:
        /* <DEDUP_REMOVED lines=198> */
.L_x_3177:
        /* <DEDUP_REMOVED lines=96> */
.L_x_3179:
        /* <DEDUP_REMOVED lines=91> */
.L_x_3178:
        /* <DEDUP_REMOVED lines=199> */
.L_x_3180:
        /* <DEDUP_REMOVED lines=97> */
.L_x_3181:
        /* <DEDUP_REMOVED lines=93> */
.L_x_3170:
[----:B0-----:R-:W-:-:S04]  /*7b10*/  VIMNMX R0, PT, PT, R88, UR9, PT ;  /* 0x0000000958007c48 */ /* 0x001fc8000bfe0100 */
[----:B------:R-:W-:-:S13]  /*7b20*/  ISETP.GT.AND P1, PT, R0, R91, PT ;  /* 0x0000005b0000720c */ /* 0x000fda0003f24270 */
[----:B------:R-:W-:Y:S05]  /*7b30*/  @!P1 BRA `(.L_x_3182) ;  /* 0x0000002000e09947 */ /* 0x000fea0003800000 */
[----:B------:R-:W-:Y:S02]  /*7b40*/  ISETP.EQ.OR P2, PT, R5, 0x2, P0 ;  /* 0x000000020500780c */ /* 0x000fe40000742670 */
[----:B------:R-:W-:-:S11]  /*7b50*/  VIMNMX.U32 R0, PT, PT, R88, UR9, PT ;  /* 0x0000000958007c48 */ /* 0x000fd6000bfe0000 */
.L_x_3189:
[----:B------:R-:W0:Y:S01]  /*7b60*/  LDC R87, c[0x0][0x3ac] ;  /* 0x0000eb00ff577b82 */ /* 0x000e220000000800 */
[----:B-----5:R-:W2:Y:S01]  /*7b70*/  LDG.E.128.CONSTANT R24, desc[UR10][R34.64] ;  /* 0x0000000a22187981 */ /* 0x020ea2000c1e9d00 */
        /* <DEDUP_REMOVED lines=17> */
[----:B------:R-:W-:Y:S02]  /*7c90*/  SHF.R.U32.HI R52, RZ, 0x6, R27 ;  /* 0x00000006ff347819 */ /* 0x000fe4000001161b */
[----:B------:R-:W-:-:S02]  /*7ca0*/  LOP3.LUT R44, R44, 0xf000f, RZ, 0xc0, !PT ;  /* 0x000f000f2c2c7812 */ /* 0x000fc400078ec0ff */
        /* <DEDUP_REMOVED lines=21> */
[----:B------:R-:W-:Y:S02]  /*7e00*/  LOP3.LUT R3, R44, 0x300030, R27, 0xf8, !PT ;  /* 0x003000302c037812 */ /* 0x000fe400078ef81b */
[----:B------:R-:W-:Y:S02]  /*7e10*/  LOP3.LUT R2, R45, 0x300030, R46, 0xf8, !PT ;  /* 0x003000302d027812 */ /* 0x000fe400078ef82e */
[----:B---3--:R-:W-:-:S02]  /*7e20*/  SHF.R.U32.HI R27, RZ, 0xc, R9 ;  /* 0x0000000cff1b7819 */ /* 0x008fc40000011609 */
[----:B------:R-:W-:Y:S02]  /*7e30*/  SHF.R.U32.HI R45, RZ, 0xc, R10 ;  /* 0x0000000cff2d7819 */ /* 0x000fe4000001160a */
[----:B------:R-:W-:Y:S02]  /*7e40*/  LOP3.LUT R24, R8, 0x3f003f, RZ, 0xc0, !PT ;  /* 0x003f003f08187812 */ /* 0x000fe400078ec0ff */
[--C-:B------:R-:W-:Y:S02]  /*7e50*/  SHF.R.U32.HI R25, RZ, 0x6, R8.reuse ;  /* 0x00000006ff197819 */ /* 0x100fe40000011608 */
[----:B------:R-:W-:Y:S02]  /*7e60*/  LOP3.LUT R53, R11, 0x3f003f, RZ, 0xc0, !PT ;  /* 0x003f003f0b357812 */ /* 0x000fe400078ec0ff */
[----:B------:R-:W-:Y:S02]  /*7e70*/  SHF.R.U32.HI R54, RZ, 0x6, R11 ;  /* 0x00000006ff367819 */ /* 0x000fe4000001160b */
[----:B------:R-:W-:-:S02]  /*7e80*/  SHF.R.U32.HI R8, RZ, 0xc, R8 ;  /* 0x0000000cff087819 */ /* 0x000fc40000011608 */
        /* <DEDUP_REMOVED lines=19> */
[----:B------:R-:W-:Y:S01]  /*7fc0*/  LOP3.LUT R43, R30, 0x64006400, RZ, 0xfc, !PT ;  /* 0x640064001e2b7812 */ /* 0x000fe200078efcff */
[----:B------:R-:W-:Y:S01]  /*7fd0*/  HADD2 R30, R4, -1056, -1056 ;  /* 0xe420e420041e7430 */ /* 0x000fe20000000000 */
[----:B------:R-:W-:Y:S01]  /*7fe0*/  LOP3.LUT R8, R9, 0x300030, R26, 0xf8, !PT ;  /* 0x0030003009087812 */ /* 0x000fe200078ef81a */
[----:B------:R-:W-:Y:S01]  /*7ff0*/  HADD2 R4, R52, -1056, -1056 ;  /* 0xe420e42034047430 */ /* 0x000fe20000000000 */
[----:B------:R-:W-:Y:S02]  /*8000*/  LOP3.LUT R53, R53, 0x64006400, RZ, 0xfc, !PT ;  /* 0x6400640035357812 */ /* 0x000fe400078efcff */
[----:B------:R-:W-:Y:S02]  /*8010*/  LOP3.LUT R9, R10, 0x300030, R41, 0xf8, !PT ;  /* 0x003000300a097812 */ /* 0x000fe400078ef829 */
        /* <DEDUP_REMOVED lines=109> */
.L_x_3183:
        /* <DEDUP_REMOVED lines=50> */
.L_x_3185:
        /* <DEDUP_REMOVED lines=47> */
.L_x_3184:
        /* <DEDUP_REMOVED lines=36> */
[----:B------:R-:W-:Y:S02]  /*8f40*/  LOP3.LUT R47, R47, 0xf000f, RZ, 0xc0, !PT ;  /* 0x000f000f2f2f7812 */ /* 0x000fe400078ec0ff */
[----:B------:R-:W-:Y:S02]  /*8f50*/  LOP3.LUT R42, R42, 0xf000f, RZ, 0xc0, !PT ;  /* 0x000f000f2a2a7812 */ /* 0x000fe400078ec0ff */
[----:B------:R-:W-:-:S02]  /*8f60*/  LOP3.LUT R23, R23, 0x300030, R6, 0xf8, !PT ;  /* 0x0030003017177812 */ /* 0x000fc400078ef806 */
[----:B------:R-:W-:Y:S02]  /*8f70*/  LOP3.LUT R22, R22, 0x300030, R7, 0xf8, !PT ;  /* 0x0030003016167812 */ /* 0x000fe400078ef807 */
[----:B---3--:R-:W-:Y:S02]  /*8f80*/  LOP3.LUT R6, R8, 0x3f003f, RZ, 0xc0, !PT ;  /* 0x003f003f08067812 */ /* 0x008fe400078ec0ff */
[----:B------:R-:W-:Y:S02]  /*8f90*/  SHF.R.U32.HI R7, RZ, 0x6, R8 ;  /* 0x00000006ff077819 */ /* 0x000fe40000011608 */
[----:B------:R-:W-:Y:S02]  /*8fa0*/  LOP3.LUT R20, R47, 0x300030, R20, 0xf8, !PT ;  /* 0x003000302f147812 */ /* 0x000fe400078ef814 */
[----:B------:R-:W-:Y:S02]  /*8fb0*/  SHF.R.U32.HI R8, RZ, 0xc, R8 ;  /* 0x0000000cff087819 */ /* 0x000fe40000011608 */
[----:B------:R-:W-:-:S02]  /*8fc0*/  SHF.R.U32.HI R40, RZ, 0xc, R9 ;  /* 0x0000000cff287819 */ /* 0x000fc40000011609 */
[----:B------:R-:W-:Y:S02]  /*8fd0*/  LOP3.LUT R47, R10, 0x3f003f, RZ, 0xc0, !PT ;  /* 0x003f003f0a2f7812 */ /* 0x000fe400078ec0ff */
[--C-:B------:R-:W-:Y:S02]  /*8fe0*/  SHF.R.U32.HI R48, RZ, 0x6, R10.reuse ;  /* 0x00000006ff307819 */ /* 0x100fe4000001160a */
[----:B------:R-:W-:Y:S02]  /*8ff0*/  SHF.R.U32.HI R51, RZ, 0xc, R11 ;  /* 0x0000000cff337819 */ /* 0x000fe4000001160b */
[----:B------:R-:W-:Y:S02]  /*9000*/  LOP3.LUT R21, R42, 0x300030, R21, 0xf8, !PT ;  /* 0x003000302a157812 */ /* 0x000fe400078ef815 */
[----:B------:R-:W-:Y:S02]  /*9010*/  SHF.R.U32.HI R10, RZ, 0xc, R10 ;  /* 0x0000000cff0a7819 */ /* 0x000fe4000001160a */
        /* <DEDUP_REMOVED lines=133> */
.L_x_3186:
        /* <DEDUP_REMOVED lines=48> */
.L_x_3188:
        /* <DEDUP_REMOVED lines=47> */
.L_x_3187:
[----:B------:R-:W-:Y:S01]  /*9e60*/  IADD3 R91, PT, PT, R91, 0x20, RZ ;  /* 0x000000205b5b7810 */ /* 0x000fe20007ffe0ff */
[----:B------:R-:W-:Y:S01]  /*9e70*/  UIADD3 UR4, UPT, UPT, UR4, 0x40, URZ ;  /* 0x0000004004047890 */ /* 0x000fe2000fffe0ff */
[----:B------:R-:W-:Y:S02]  /*9e80*/  IMAD.WIDE R34, R87, 0x4, R34 ;  /* 0x0000000457227825 */ /* 0x000fe400078e0222 */
[----:B------:R-:W-:-:S13]  /*9e90*/  ISETP.GE.AND P1, PT, R91, R0, PT ;  /* 0x000000005b00720c */ /* 0x000fda0003f26270 */
[----:B------:R-:W-:Y:S05]  /*9ea0*/  @!P1 BRA `(.L_x_3189) ;  /* 0xffffffdc002c9947 */ /* 0x000fea000383ffff */
[----:B------:R-:W-:-:S07]  /*9eb0*/  IMAD.WIDE R34, R87, 0x18, R2 ;  /* 0x0000001857227825 */ /* 0x000fce00078e0202 */
.L_x_3182:
[----:B------:R-:W0:Y:S02]  /*9ec0*/  LDCU UR5, c[0x0][0x3d0] ;  /* 0x00007a00ff0577ac */ /* 0x000e240008000800 */
[----:B0-----:R-:W-:-:S04]  /*9ed0*/  VIMNMX R88, PT, PT, R88, UR5, PT ;  /* 0x0000000558587c48 */ /* 0x001fc8000bfe0100 */
[----:B------:R-:W-:-:S13]  /*9ee0*/  ISETP.GT.AND P1, PT, R88, R91, PT ;  /* 0x0000005b5800720c */ /* 0x000fda0003f24270 */
[----:B------:R-:W-:Y:S05]  /*9ef0*/  @!P1 BRA `(.L_x_3190) ;  /* 0x0000002000009947 */ /* 0x000fea0003800000 */
[----:B------:R-:W-:Y:S01]  /*9f00*/  ISETP.EQ.OR P0, PT, R5, 0x2, P0 ;  /* 0x000000020500780c */ /* 0x000fe20000702670 */
[----:B------:R-:W0:Y:S01]  /*9f10*/  LDCU UR6, c[0x0][0x3a8] ;  /* 0x00007500ff0677ac */ /* 0x000e220008000800 */
[----:B------:R-:W-:-:S12]  /*9f20*/  UIADD3 UR4, UPT, UPT, UR4, 0x60, URZ ;  /* 0x0000006004047890 */ /* 0x000fd8000fffe0ff */
.L_x_3194:
[----:B------:R-:W1:Y:S01]  /*9f30*/  LDC R87, c[0x0][0x3ac] ;  /* 0x0000eb00ff577b82 */ /* 0x000e620000000800 */
[----:B-----5:R-:W2:Y:S01]  /*9f40*/  LDG.E.128.CONSTANT R24, desc[UR10][R34.64] ;  /* 0x0000000a22187981 */ /* 0x020ea2000c1e9d00 */
[----:B-1----:R-:W-:-:S05]  /*9f50*/  IMAD.WIDE R2, R87, 0x4, R34 ;  /* 0x0000000457027825 */ /* 0x002fca00078e0222 */
[----:B------:R1:W3:Y:S01]  /*9f60*/  LDG.E.128.CONSTANT R28, desc[UR10][R2.64] ;  /* 0x0000000a021c7981 */ /* 0x0002e2000c1e9d00 */
[----:B------:R-:W-:-:S05]  /*9f70*/  IMAD.WIDE R38, R87, 0x4, R2 ;  /* 0x0000000457267825 */ /* 0x000fca00078e0202 */
[----:B------:R-:W4:Y:S01]  /*9f80*/  LDG.E.128.CONSTANT R8, desc[UR10][R38.64] ;  /* 0x0000000a26087981 */ /* 0x000f22000c1e9d00 */
[----:B------:R-:W-:-:S05]  /*9f90*/  IMAD.WIDE R40, R87, 0x4, R38 ;  /* 0x0000000457287825 */ /* 0x000fca00078e0226 */
[----:B------:R-:W4:Y:S01]  /*9fa0*/  LDG.E.128.CONSTANT R20, desc[UR10][R40.64] ;  /* 0x0000000a28147981 */ /* 0x000f22000c1e9d00 */
[----:B------:R-:W-:-:S05]  /*9fb0*/  IMAD.WIDE R94, R87, 0x4, R40 ;  /* 0x00000004575e7825 */ /* 0x000fca00078e0228 */
[----:B------:R-:W4:Y:S01]  /*9fc0*/  LDG.E.128.CONSTANT R4, desc[UR10][R94.64] ;  /* 0x0000000a5e047981 */ /* 0x000f22000c1e9d00 */
[----:B------:R-:W-:Y:S01]  /*9fd0*/  MOV R0, 0x2800 ;  /* 0x0000280000007802 */ /* 0x000fe20000000f00 */
[----:B------:R-:W0:Y:S01]  /*9fe0*/  S2UR UR5, SR_CTAID.Y ;  /* 0x00000000000579c3 */ /* 0x000e220000002600 */
[----:B------:R-:W-:Y:S02]  /*9ff0*/  ISETP.NE.AND P1, PT, R90, RZ, PT ;  /* 0x000000ff5a00720c */ /* 0x000fe40003f25270 */
[----:B------:R-:W-:Y:S01]  /*a000*/  PRMT R18, R18, 0x5410, R0 ;  /* 0x0000541012127816 */ /* 0x000fe20000000000 */
[----:B0-----:R-:W-:-:S04]  /*a010*/  UIMAD UR5, UR5, -0x3, UR6 ;  /* 0xfffffffd050578a4 */ /* 0x001fc8000f8e0206 */
[----:B------:R-:W-:Y:S01]  /*a020*/  UISETP.NE.AND UP0, UPT, UR5, 0x1, UPT ;  /* 0x000000010500788c */ /* 0x000fe2000bf05270 */
[C---:B--2---:R-:W-:Y:S02]  /*a030*/  LOP3.LUT R50, R26.reuse, 0x1f001f, RZ, 0xc0, !PT ;  /* 0x001f001f1a327812 */ /* 0x044fe400078ec0ff */
[--C-:B------:R-:W-:Y:S02]  /*a040*/  SHF.R.U32.HI R55, RZ, 0xa, R26.reuse ;  /* 0x0000000aff377819 */ /* 0x100fe4000001161a */
[----:B------:R-:W-:Y:S02]  /*a050*/  LOP3.LUT R68, R26, 0x3e003e0, RZ, 0xc0, !PT ;  /* 0x03e003e01a447812 */ /* 0x000fe400078ec0ff */
[----:B------:R-:W-:Y:S02]  /*a060*/  SHF.R.U32.HI R26, RZ, 0xf, R26 ;  /* 0x0000000fff1a7819 */ /* 0x000fe4000001161a */
[----:B------:R-:W-:Y:S02]  /*a070*/  SHF.R.U32.HI R34, RZ, 0xf, R27 ;  /* 0x0000000fff227819 */ /* 0x000fe4000001161b */
[----:B------:R-:W-:-:S02]  /*a080*/  LOP3.LUT R37, R24, 0x1f001f, RZ, 0xc0, !PT ;  /* 0x001f001f18257812 */ /* 0x000fc400078ec0ff */
[--C-:B------:R-:W-:Y:S02]  /*a090*/  SHF.R.U32.HI R36, RZ, 0xa, R24.reuse ;  /* 0x0000000aff247819 */ /* 0x100fe40000011618 */
[----:B-1----:R-:W-:Y:S02]  /*a0a0*/  LOP3.LUT R3, R24, 0x3e003e0, RZ, 0xc0, !PT ;  /* 0x03e003e018037812 */ /* 0x002fe400078ec0ff */
[----:B------:R-:W-:Y:S02]  /*a0b0*/  SHF.R.U32.HI R24, RZ, 0xf, R24 ;  /* 0x0000000fff187819 */ /* 0x000fe40000011618 */
[----:B------:R-:W-:Y:S02]  /*a0c0*/  SHF.R.U32.HI R0, RZ, 0xf, R25 ;  /* 0x0000000fff007819 */ /* 0x000fe40000011619 */
[----:B------:R-:W-:Y:S02]  /*a0d0*/  LOP3.LUT R67, R27, 0x1f001f, RZ, 0xc0, !PT ;  /* 0x001f001f1b437812 */ /* 0x000fe400078ec0ff */
[----:B------:R-:W-:-:S02]  /*a0e0*/  SHF.R.U32.HI R66, RZ, 0xa, R27 ;  /* 0x0000000aff427819 */ /* 0x000fc4000001161b */
[----:B------:R-:W-:Y:S02]  /*a0f0*/  LOP3.LUT R70, R27, 0x3e003e0, RZ, 0xc0, !PT ;  /* 0x03e003e01b467812 */ /* 0x000fe400078ec0ff */
[----:B------:R-:W-:Y:S02]  /*a100*/  LOP3.LUT R26, R26, 0x10001, RZ, 0xc0, !PT ;  /* 0x000100011a1a7812 */ /* 0x000fe400078ec0ff */
[----:B---3--:R-:W-:Y:S02]  /*a110*/  SHF.R.U32.HI R27, RZ, 0xe, R30 ;  /* 0x0000000eff1b7819 */ /* 0x008fe4000001161e */
        /* <DEDUP_REMOVED lines=16> */
[----:B------:R-:W-:Y:S02]  /*a220*/  LOP3.LUT R26, R34, 0x20002, R31, 0xf8, !PT ;  /* 0x00020002221a7812 */ /* 0x000fe400078ef81f */
[C---:B----4-:R-:W-:Y:S02]  /*a230*/  LOP3.LUT R34, R8.reuse, 0x1f001f, RZ, 0xc0, !PT ;  /* 0x001f001f08227812 */ /* 0x050fe400078ec0ff */
        /* <DEDUP_REMOVED lines=37> */
[----:B------:R-:W-:Y:S02]  /*a490*/  LOP3.LUT R20, R25, 0x80008, R20, 0xf8, !PT ;  /* 0x0008000819147812 */ /* 0x000fe400078ef814 */
[----:B------:R-:W-:-:S02]  /*a4a0*/  LOP3.LUT R21, R24, 0x80008, R21, 0xf8, !PT ;  /* 0x0008000818157812 */ /* 0x000fc400078ef815 */
[----:B------:R-:W-:Y:S02]  /*a4b0*/  LOP3.LUT R22, R27, 0x80008, R22, 0xf8, !PT ;  /* 0x000800081b167812 */ /* 0x000fe400078ef816 */
        /* <DEDUP_REMOVED lines=23> */
[----:B------:R-:W-:Y:S02]  /*a630*/  LOP3.LUT R22, R22, 0x100010, R23, 0xf8, !PT ;  /* 0x0010001016167812 */ /* 0x000fe400078ef817 */
[----:B------:R-:W-:Y:S02]  /*a640*/  LOP3.LUT R23, R80, 0x100010, R7, 0xf8, !PT ;  /* 0x0010001050177812 */ /* 0x000fe400078ef807 */
        /* <DEDUP_REMOVED lines=229> */
.L_x_3191:
        /* <DEDUP_REMOVED lines=82> */
.L_x_3193:
        /* <DEDUP_REMOVED lines=79> */
.L_x_3192:
[----:B------:R-:W-:Y:S01]  /*beb0*/  IADD3 R91, PT, PT, R91, 0x20, RZ ;  /* 0x000000205b5b7810 */ /* 0x000fe20007ffe0ff */
[----:B------:R-:W-:Y:S01]  /*bec0*/  UIADD3 UR4, UPT, UPT, UR4, 0x40, URZ ;  /* 0x0000004004047890 */ /* 0x000fe2000fffe0ff */
[----:B------:R-:W-:Y:S02]  /*bed0*/  IMAD.WIDE R34, R87, 0x4, R94 ;  /* 0x0000000457227825 */ /* 0x000fe400078e025e */
[----:B------:R-:W-:-:S13]  /*bee0*/  ISETP.GE.AND P1, PT, R91, R88, PT ;  /* 0x000000585b00720c */ /* 0x000fda0003f26270 */
[----:B------:R-:W-:Y:S05]  /*bef0*/  @!P1 BRA `(.L_x_3194) ;  /* 0xffffffe0000c9947 */ /* 0x000fea000383ffff */
.L_x_3190:
        /* <DEDUP_REMOVED lines=19> */
.L_x_3198:
[----:B------:R-:W0:Y:S02]  /*c030*/  LDS R2, [R6] ;  /* 0x0000000006027984 */ /* 0x000e240000000800 */
[----:B0-----:R-:W-:-:S05]  /*c040*/  HADD2 R3, R2, R17 ;  /* 0x0000001102037230 */ /* 0x001fca0000000000 */
[----:B------:R-:W0:Y:S02]  /*c050*/  ATOMS.CAST.SPIN P1, [R6], R2, R3 ;  /* 0x000000020600758d */ /* 0x000e240001820003 */
[----:B0-----:R-:W-:Y:S05]  /*c060*/  @!P1 BRA `(.L_x_3198) ;  /* 0xfffffffc00f09947 */ /* 0x001fea000383ffff */
[----:B------:R-:W-:Y:S05]  /*c070*/  BRA `(.L_x_3196) ;  /* 0x00000000000c7947 */ /* 0x000fea0003800000 */
.L_x_3197:
[----:B------:R-:W2:Y:S02]  /*c080*/  LD.E R2, desc[UR10][R4.64] ;  /* 0x0000000a04027980 */ /* 0x000ea4000c101900 */
[----:B--2---:R-:W-:-:S05]  /*c090*/  IADD3 R3, PT, PT, R17, R2, RZ ;  /* 0x0000000211037210 */ /* 0x004fca0007ffe0ff */
[----:B------:R0:W-:Y:S02]  /*c0a0*/  ST.E desc[UR10][R4.64], R3 ;  /* 0x0000000304007985 */ /* 0x0001e4000c10190a */
.L_x_3196:
[----:B------:R-:W-:Y:S05]  /*c0b0*/  BSYNC.RECONVERGENT B0 ;  /* 0x0000000000007941 */ /* 0x000fea0003800200 */
.L_x_3195:
[----:B------:R1:W-:Y:S01]  /*c0c0*/  ATOM.E.ADD.F16x2.RN.STRONG.GPU P1, RZ, desc[UR10][R4.64+0x4], R16 ;  /* 0x8000041004ff79a2 */ /* 0x0003e2000c12e10a */
[----:B------:R-:W-:Y:S04]  /*c0d0*/  BSSY.RECONVERGENT B0, `(.L_x_3199) ;  /* 0x000000e000007945 */ /* 0x000fe80003800200 */
[----:B-1----:R-:W-:Y:S05]  /*c0e0*/  @P1 BRA `(.L_x_3200) ;  /* 0x0000000000301947 */ /* 0x002fea0003800000 */
[----:B------:R-:W1:Y:S02]  /*c0f0*/  QSPC.E.S P1, RZ, [R4+0x4] ;  /* 0x0000040004ff73aa */ /* 0x000e640000020500 */
[----:B-1----:R-:W-:Y:S05]  /*c100*/  @!P1 BRA `(.L_x_3201) ;  /* 0x00000000001c9947 */ /* 0x002fea0003800000 */
[----:B------:R-:W-:-:S04]  /*c110*/  MOV R2, R4 ;  /* 0x0000000400027202 */ /* 0x000fc80000000f00 */
[----:B------:R-:W-:-:S07]  /*c120*/  MOV R6, R2 ;  /* 0x0000000200067202 */ /* 0x000fce0000000f00 */
.L_x_3202:
[----:B------:R-:W0:Y:S02]  /*c130*/  LDS R2, [R6+0x4] ;  /* 0x0000040006027984 */ /* 0x000e240000000800 */
[----:B0-----:R-:W-:-:S05]  /*c140*/  HFMA2 R3, R2, 1, 1, R16 ;  /* 0x3c003c0002037831 */ /* 0x001fca0000000010 */
[----:B------:R-:W0:Y:S02]  /*c150*/  ATOMS.CAST.SPIN P1, [R6+0x4], R2, R3 ;  /* 0x000004020600758d */ /* 0x000e240001820003 */
[----:B0-----:R-:W-:Y:S05]  /*c160*/  @!P1 BRA `(.L_x_3202) ;  /* 0xfffffffc00f09947 */ /* 0x001fea000383ffff */
[----:B------:R-:W-:Y:S05]  /*c170*/  BRA `(.L_x_3200) ;  /* 0x00000000000c7947 */ /* 0x000fea0003800000 */
.L_x_3201:
[----:B------:R-:W0:Y:S02]  /*c180*/  LD.E R2, desc[UR10][R4.64+0x4] ;  /* 0x0000040a04027980 */ /* 0x000e24000c101900 */
[----:B0-----:R-:W-:-:S05]  /*c190*/  IADD3 R3, PT, PT, R16, R2, RZ ;  /* 0x0000000210037210 */ /* 0x001fca0007ffe0ff */
[----:B------:R1:W-:Y:S02]  /*c1a0*/  ST.E desc[UR10][R4.64+0x4], R3 ;  /* 0x0000040304007985 */ /* 0x0003e4000c10190a */
.L_x_3200:
[----:B------:R-:W-:Y:S05]  /*c1b0*/  BSYNC.RECONVERGENT B0 ;  /* 0x0000000000007941 */ /* 0x000fea0003800200 */
.L_x_3199:
        /* <DEDUP_REMOVED lines=9> */
.L_x_3206:
[----:B------:R-:W0:Y:S02]  /*c250*/  LDS R2, [R6] ;  /* 0x0000000006027984 */ /* 0x000e240000000800 */
[----:B0-----:R-:W-:-:S05]  /*c260*/  HADD2 R3, R2, R15 ;  /* 0x0000000f02037230 */ /* 0x001fca0000000000 */
[----:B------:R-:W0:Y:S02]  /*c270*/  ATOMS.CAST.SPIN P0, [R6], R2, R3 ;  /* 0x000000020600758d */ /* 0x000e240001800003 */
[----:B0-----:R-:W-:Y:S05]  /*c280*/  @!P0 BRA `(.L_x_3206) ;  /* 0xfffffffc00f08947 */ /* 0x001fea000383ffff */
[----:B------:R-:W-:Y:S05]  /*c290*/  BRA `(.L_x_3204) ;  /* 0x00000000000c7947 */ /* 0x000fea0003800000 */
.L_x_3205:
[----:B------:R-:W2:Y:S02]  /*c2a0*/  LD.E R2, desc[UR10][R4.64] ;  /* 0x0000000a04027980 */ /* 0x000ea4000c101900 */
[----:B--2---:R-:W-:-:S05]  /*c2b0*/  IADD3 R3, PT, PT, R15, R2, RZ ;  /* 0x000000020f037210 */ /* 0x004fca0007ffe0ff */
[----:B------:R0:W-:Y:S02]  /*c2c0*/  ST.E desc[UR10][R4.64], R3 ;  /* 0x0000000304007985 */ /* 0x0001e4000c10190a */
.L_x_3204:
[----:B------:R-:W-:Y:S05]  /*c2d0*/  BSYNC.RECONVERGENT B0 ;  /* 0x0000000000007941 */ /* 0x000fea0003800200 */
.L_x_3203:
[----:B------:R1:W-:Y:S01]  /*c2e0*/  ATOM.E.ADD.F16x2.RN.STRONG.GPU P0, RZ, desc[UR10][R4.64+0x4], R14 ;  /* 0x8000040e04ff79a2 */ /* 0x0003e2000c10e10a */
[----:B------:R-:W-:Y:S04]  /*c2f0*/  BSSY.RECONVERGENT B0, `(.L_x_3207) ;  /* 0x000000e000007945 */ /* 0x000fe80003800200 */
[----:B-1----:R-:W-:Y:S05]  /*c300*/  @P0 BRA `(.L_x_3208) ;  /* 0x0000000000300947 */ /* 0x002fea0003800000 */
[----:B------:R-:W1:Y:S02]  /*c310*/  QSPC.E.S P0, RZ, [R4+0x4] ;  /* 0x0000040004ff73aa */ /* 0x000e640000000500 */
[----:B-1----:R-:W-:Y:S05]  /*c320*/  @!P0 BRA `(.L_x_3209) ;  /* 0x00000000001c8947 */ /* 0x002fea0003800000 */
[----:B------:R-:W-:-:S04]  /*c330*/  MOV R2, R4 ;  /* 0x0000000400027202 */ /* 0x000fc80000000f00 */
[----:B------:R-:W-:-:S07]  /*c340*/  MOV R6, R2 ;  /* 0x0000000200067202 */ /* 0x000fce0000000f00 */
.L_x_3210:
[----:B------:R-:W0:Y:S02]  /*c350*/  LDS R2, [R6+0x4] ;  /* 0x0000040006027984 */ /* 0x000e240000000800 */
[----:B0-----:R-:W-:-:S05]  /*c360*/  HFMA2 R3, R2, 1, 1, R14 ;  /* 0x3c003c0002037831 */ /* 0x001fca000000000e */
[----:B------:R-:W0:Y:S02]  /*c370*/  ATOMS.CAST.SPIN P0, [R6+0x4], R2, R3 ;  /* 0x000004020600758d */ /* 0x000e240001800003 */
[----:B0-----:R-:W-:Y:S05]  /*c380*/  @!P0 BRA `(.L_x_3210) ;  /* 0xfffffffc00f08947 */ /* 0x001fea000383ffff */
[----:B------:R-:W-:Y:S05]  /*c390*/  BRA `(.L_x_3208) ;  /* 0x00000000000c7947 */ /* 0x000fea0003800000 */
.L_x_3209:
[----:B------:R-:W0:Y:S02]  /*c3a0*/  LD.E R2, desc[UR10][R4.64+0x4] ;  /* 0x0000040a04027980 */ /* 0x000e24000c101900 */
[----:B0-----:R-:W-:-:S05]  /*c3b0*/  IADD3 R3, PT, PT, R14, R2, RZ ;  /* 0x000000020e037210 */ /* 0x001fca0007ffe0ff */
[----:B------:R1:W-:Y:S02]  /*c3c0*/  ST.E desc[UR10][R4.64+0x4], R3 ;  /* 0x0000040304007985 */ /* 0x0003e4000c10190a */
.L_x_3208:
[----:B------:R-:W-:Y:S05]  /*c3d0*/  BSYNC.RECONVERGENT B0 ;  /* 0x0000000000007941 */ /* 0x000fea0003800200 */
.L_x_3207:
        /* <DEDUP_REMOVED lines=10> */
.L_x_3214:
[----:B------:R-:W0:Y:S02]  /*c480*/  LDS R2, [R0] ;  /* 0x0000000000027984 */ /* 0x000e240000000800 */
[----:B0-----:R-:W-:-:S05]  /*c490*/  HADD2 R3, R2, R13 ;  /* 0x0000000d02037230 */ /* 0x001fca0000000000 */
[----:B------:R-:W0:Y:S02]  /*c4a0*/  ATOMS.CAST.SPIN P0, [R0], R2, R3 ;  /* 0x000000020000758d */ /* 0x000e240001800003 */
[----:B0-----:R-:W-:Y:S05]  /*c4b0*/  @!P0 BRA `(.L_x_3214) ;  /* 0xfffffffc00f08947 */ /* 0x001fea000383ffff */
[----:B------:R-:W-:Y:S05]  /*c4c0*/  BRA `(.L_x_3212) ;  /* 0x00000000000c7947 */ /* 0x000fea0003800000 */
.L_x_3213:
[----:B------:R-:W2:Y:S02]  /*c4d0*/  LD.E R0, desc[UR10][R4.64] ;  /* 0x0000000a04007980 */ /* 0x000ea4000c101900 */
[----:B--2---:R-:W-:-:S05]  /*c4e0*/  IADD3 R3, PT, PT, R13, R0, RZ ;  /* 0x000000000d037210 */ /* 0x004fca0007ffe0ff */
[----:B------:R0:W-:Y:S02]  /*c4f0*/  ST.E desc[UR10][R4.64], R3 ;  /* 0x0000000304007985 */ /* 0x0001e4000c10190a */
.L_x_3212:
[----:B------:R-:W-:Y:S05]  /*c500*/  BSYNC.RECONVERGENT B0 ;  /* 0x0000000000007941 */ /* 0x000fea0003800200 */
.L_x_3211:
[----:B------:R1:W-:Y:S02]  /*c510*/  ATOM.E.ADD.F16x2.RN.STRONG.GPU P0, RZ, desc[UR10][R4.64+0x4], R12 ;  /* 0x8000040c04ff79a2 */ /* 0x0003e4000c10e10a */
[----:B-1----:R-:W-:Y:S05]  /*c520*/  @P0 EXIT ;  /* 0x000000000000094d */ /* 0x002fea0003800000 */
[----:B------:R-:W1:Y:S02]  /*c530*/  QSPC.E.S P0, RZ, [R4+0x4] ;  /* 0x0000040004ff73aa */ /* 0x000e640000000500 */
[----:B-1----:R-:W-:Y:S05]  /*c540*/  @!P0 BRA `(.L_x_3215) ;  /* 0x00000000001c8947 */ /* 0x002fea0003800000 */
[----:B------:R-:W-:-:S04]  /*c550*/  MOV R2, R4 ;  /* 0x0000000400027202 */ /* 0x000fc80000000f00 */
[----:B------:R-:W-:-:S07]  /*c560*/  MOV R0, R2 ;  /* 0x0000000200007202 */ /* 0x000fce0000000f00 */
.L_x_3216:
[----:B------:R-:W0:Y:S02]  /*c570*/  LDS R2, [R0+0x4] ;  /* 0x0000040000027984 */ /* 0x000e240000000800 */
[----:B0-----:R-:W-:-:S05]  /*c580*/  HFMA2 R3, R2, 1, 1, R12 ;  /* 0x3c003c0002037831 */ /* 0x001fca000000000c */
[----:B------:R-:W0:Y:S02]  /*c590*/  ATOMS.CAST.SPIN P0, [R0+0x4], R2, R3 ;  /* 0x000004020000758d */ /* 0x000e240001800003 */
[----:B0-----:R-:W-:Y:S05]  /*c5a0*/  @!P0 BRA `(.L_x_3216) ;  /* 0xfffffffc00f08947 */ /* 0x001fea000383ffff */
[----:B------:R-:W-:Y:S05]  /*c5b0*/  EXIT ;  /* 0x000000000000794d */ /* 0x000fea0003800000 */
.L_x_3215:
[----:B------:R-:W0:Y:S02]  /*c5c0*/  LD.E R0, desc[UR10][R4.64+0x4] ;  /* 0x0000040a04007980 */ /* 0x000e24000c101900 */
[----:B0-----:R-:W-:-:S05]  /*c5d0*/  IADD3 R3, PT, PT, R12, R0, RZ ;  /* 0x000000000c037210 */ /* 0x001fca0007ffe0ff */
[----:B------:R-:W-:Y:S01]  /*c5e0*/  ST.E desc[UR10][R4.64+0x4], R3 ;  /* 0x0000040304007985 */ /* 0x000fe2000c10190a */
[----:B------:R-:W-:Y:S05]  /*c5f0*/  EXIT ;  /* 0x000000000000794d */ /* 0x000fea0003800000 */
.L_x_3217:
        /* <DEDUP_REMOVED lines=16> */
.L_x_5323:


//--------------------- .text._Z23gemm_half_q_half_kernelILi3ELi152ELb1ELb0ELi32EEvPK6__halfPKjS4_S2_PS0_iiiiPKtS7_iiiiiibS2_i --------------------------
	.section	.text._Z23gemm_half_q_half_kernelILi3ELi152ELb1ELb0ELi32EEvPK6__halfPKjS4_S2_PS0_iiiiPKtS7_iiiiiibS2_i,"ax",@progbits
	.align	128
        .global         _Z23gemm_half_q_half_kernelILi3ELi152ELb1ELb0ELi32EEvPK6__halfPKjS4_S2_PS0_iiiiPKtS7_iiiiiibS2_i
        .type           _Z23gemm_half_q_half_kernelILi3ELi152ELb1ELb0ELi32EEvPK6__halfPKjS4_S2_PS0_iiiiPKtS7_iiiiiibS2_i,@function
        .size           _Z23gemm_half_q_half_kernelILi3ELi152ELb1ELb0ELi32EEvPK6__halfPKjS4_S2_PS0_iiiiPKtS7_iiiiiibS2_i,(.L_x_5324 - _Z23gemm_half_q_half_kernelILi3ELi152ELb1ELb0ELi32EEvPK6__halfPKjS4_S2_PS0_iiiiPKtS7_iiiiiibS2_i)
        .other          _Z23gemm_half_q_half_kernelILi3ELi152ELb1ELb0ELi32EEvPK6__halfPKjS4_S2_PS0_iiiiPKtS7_iiiiiibS2_i,@"STO_CUDA_ENTRY STV_DEFAULT"
_Z23gemm_half_q_half_kernelILi3ELi152ELb1ELb0ELi32EEvPK6__halfPKjS4_S2_PS0_iiiiPKtS7_iiiiiibS2_i:
.text._Z23gemm_half_q_half_kernelILi3ELi152ELb1ELb0ELi32EEvPK6__halfPKjS4_S2_PS0_iiiiPKtS7_iiiiiibS2_i:
        /* <DEDUP_REMOVED lines=10> */
[----:B------:R-:W-:Y:S01]  /*00a0*/  UISETP.NE.AND UP0, UPT, UR5, 0x1, UPT ;  /* 0x000000010500788c */ /* 0x000fe2000bf05270 */
[----:B------:R-:W2:Y:S01]  /*00b0*/  S2R R2, SR_TID.X ;  /* 0x0000000000027919 */ /* 0x000ea20000002100 */
[----:B------:R-:W3:Y:S01]  /*00c0*/  LDCU UR9, c[0x0][0x3b0] ;  /* 0x00007600ff0977ac */ /* 0x000ee20008000800 */
[----:B0-----:R-:W4:Y:S03]  /*00d0*/  LDG.E.U16 R4, desc[UR14][R4.64] ;  /* 0x0000000e04047981 */ /* 0x001f26000c1e1500 */
[----:B------:R-:W-:Y:S01]  /*00e0*/  PLOP3.LUT P1, PT, PT, PT, UP0, 0x80, 0x8 ;  /* 0x000000000008781c */ /* 0x000fe20003f2f008 */
[----:B------:R-:W0:Y:S01]  /*00f0*/  S2UR UR12, SR_CTAID.Z ;  /* 0x00000000000c79c3 */ /* 0x000e220000002700 */
[----:B------:R-:W-:Y:S01]  /*0100*/  UPLOP3.LUT UP0, UPT, UPT, UPT, UPT, 0x80, 0x8 ;  /* 0x000000000008789c */ /* 0x000fe20003f0f070 */
[----:B------:R-:W-:-:S02]  /*0110*/  PRMT R88, RZ, 0x7610, R88 ;  /* 0x00007610ff587816 */ /* 0x000fc40000000058 */
[----:B----4-:R-:W-:-:S13]  /*0120*/  R2UR UR19, R4 ;  /* 0x00000000041372ca */ /* 0x010fda00000e0000 */
[----:B------:R-:W-:Y:S01]  /*0130*/  MOV R0, UR19 ;  /* 0x0000001300007c02 */ /* 0x000fe20008000f00 */
[----:B0123--:R-:W-:Y:S06]  /*0140*/  @!P1 BRA `(.L_x_3218) ;  /* 0x0000000000349947 */ /* 0x00ffec0003800000 */
[----:B------:R-:W0:Y:S01]  /*0150*/  LDC R5, c[0x0][0x3f0] ;  /* 0x0000fc00ff057b82 */ /* 0x000e220000000800 */
[----:B------:R-:W-:-:S06]  /*0160*/  UISETP.NE.AND UP1, UPT, UR5, 0x2, UPT ;  /* 0x000000020500788c */ /* 0x000fcc000bf25270 */
[----:B------:R-:W-:Y:S01]  /*0170*/  PLOP3.LUT P0, PT, PT, PT, UP1, 0x80, 0x8 ;  /* 0x000000000008781c */ /* 0x000fe20003f0f018 */
[----:B------:R-:W0:Y:S02]  /*0180*/  LDC.64 R88, c[0x0][0x3e8] ;  /* 0x0000fa00ff587b82 */ /* 0x000e240000000a00 */
[----:B0-----:R-:W-:-:S04]  /*0190*/  IMAD.WIDE R88, R5, 0x2, R88 ;  /* 0x0000000205587825 */ /* 0x001fc800078e0258 */
[----:B------:R-:W-:Y:S02]  /*01a0*/  IMAD.WIDE R4, R5, 0x2, R88 ;  /* 0x0000000205047825 */ /* 0x000fe400078e0258 */
[----:B------:R-:W2:Y:S04]  /*01b0*/  LDG.E.U16 R88, desc[UR14][R88.64] ;  /* 0x0000000e58587981 */ /* 0x000ea8000c1e1500 */
[----:B------:R-:W3:Y:S02]  /*01c0*/  @P0 LDG.E.U16 R4, desc[UR14][R4.64] ;  /* 0x0000000e04040981 */ /* 0x000ee4000c1e1500 */
[----:B---3--:R-:W-:Y:S02]  /*01d0*/  @P0 R2UR UR4, R4 ;  /* 0x00000000040402ca */ /* 0x008fe400000e0000 */
[----:B--2---:R-:W-:-:S11]  /*01e0*/  LOP3.LUT R0, R88, UR19, RZ, 0xfc, !PT ;  /* 0x0000001358007c12 */ /* 0x004fd6000f8efcff */
[----:B------:R-:W-:Y:S01]  /*01f0*/  @P0 LOP3.LUT R3, R0, UR4, RZ, 0xfc, !PT ;  /* 0x0000000400030c12 */ /* 0x000fe2000f8efcff */
[----:B------:R-:W-:-:S03]  /*0200*/  @UP1 UISETP.EQ.AND UP0, UPT, UR4, URZ, UPT ;  /* 0x000000ff0400128c */ /* 0x000fc6000bf02270 */
[----:B------:R-:W-:-:S08]  /*0210*/  @P0 PRMT R0, R3, 0x7610, R0 ;  /* 0x0000761003000816 */ /* 0x000fd00000000000 */
.L_x_3218:
        /* <DEDUP_REMOVED lines=47> */
.L_x_3224:
        /* <DEDUP_REMOVED lines=32> */
.L_x_3223:
        /* <DEDUP_REMOVED lines=20> */
.L_x_3225:
[----:B------:R-:W-:-:S13]  /*0850*/  ISETP.EQ.AND P2, PT, RZ, UR4, PT ;  /* 0x00000004ff007c0c */ /* 0x000fda000bf42270 */
[----:B------:R-:W-:Y:S05]  /*0860*/  @!P0 BRA P2, `(.L_x_3220) ;  /* 0x0000000400788947 */ /* 0x000fea0001000000 */
.L_x_3222:
        /* <DEDUP_REMOVED lines=12> */
.L_x_3221:
        /* <DEDUP_REMOVED lines=16> */
.L_x_3228:
        /* <DEDUP_REMOVED lines=32> */
.L_x_3227:
        /* <DEDUP_REMOVED lines=21> */
.L_x_3229:
[----:B------:R-:W-:-:S09]  /*0d80*/  UISETP.NE.OR UP1, UPT, UR10, URZ, UP1 ;  /* 0x000000ff0a00728c */ /* 0x000fd20008f25670 */
[----:B------:R-:W-:Y:S05]  /*0d90*/  BRA.U !UP1, `(.L_x_3220) ;  /* 0x00000001092c7547 */ /* 0x000fea000b800000 */
.L_x_3226:
        /* <DEDUP_REMOVED lines=11> */
.L_x_3220:
[----:B------:R-:W-:Y:S05]  /*0e50*/  BSYNC.RECONVERGENT B0 ;  /* 0x0000000000007941 */ /* 0x000fea0003800200 */
.L_x_3219:
        /* <DEDUP_REMOVED lines=9> */
[----:B------:R-:W-:-:S03]  /*0ef0*/  IMAD R4, R87, UR18, RZ ;  /* 0x0000001257047c24 */ /* 0x000fc6000f8e02ff */
        /* <DEDUP_REMOVED lines=8> */
[----:B0-----:R-:W0:Y:S01]  /*0f80*/  LDC.64 R12, c[0x0][0x3a0] ;  /* 0x0000e800ff0c7b82 */ /* 0x001e220000000a00 */
[----:B------:R-:W-:-:S11]  /*0f90*/  UPLOP3.LUT UP1, UPT, UPT, UPT, UPT, 0x40, 0x4 ;  /* 0x000000000004789c */ /* 0x000fd60003f2e870 */
.L_x_3233:
        /* <DEDUP_REMOVED lines=15> */
.L_x_3232:
        /* <DEDUP_REMOVED lines=12> */
.L_x_3234:
[----:B------:R-:W-:-:S09]  /*1150*/  UISETP.NE.OR UP1, UPT, UR4, URZ, UP1 ;  /* 0x000000ff0400728c */ /* 0x000fd20008f25670 */
[----:B------:R-:W-:Y:S05]  /*1160*/  BRA.U !UP1, `(.L_x_3230) ;  /* 0x00000001091c7547 */ /* 0x000fea000b800000 */
.L_x_3231:
[----:B012---:R-:W0:Y:S02]  /*1170*/  LDC.64 R4, c[0x0][0x3a0] ;  /* 0x0000e800ff047b82 */ /* 0x007e240000000a00 */
.L_x_3235:
[C---:B0-----:R-:W-:Y:S01]  /*1180*/  IMAD.WIDE R6, R3.reuse, 0x2, R4 ;  /* 0x0000000203067825 */ /* 0x041fe200078e0204 */
[----:B------:R-:W-:Y:S01]  /*1190*/  UIADD3 UR4, UPT, UPT, UR4, 0x1, URZ ;  /* 0x0000000104047890 */ /* 0x000fe2000fffe0ff */
[----:B------:R-:W-:-:S03]  /*11a0*/  IADD3 R3, PT, PT, R3, R87, RZ ;  /* 0x0000005703037210 */ /* 0x000fc60007ffe0ff */
[----:B------:R3:W-:Y:S01]  /*11b0*/  STG.E.64 desc[UR14][R6.64], RZ ;  /* 0x000000ff06007986 */ /* 0x0007e2000c101b0e */
[----:B------:R-:W-:-:S09]  /*11c0*/  UISETP.NE.AND UP1, UPT, UR4, URZ, UPT ;  /* 0x000000ff0400728c */ /* 0x000fd2000bf25270 */
[----:B---3--:R-:W-:Y:S05]  /*11d0*/  BRA.U UP1, `(.L_x_3235) ;  /* 0xfffffffd01e87547 */ /* 0x008fea000b83ffff */
.L_x_3230:
[----:B------:R-:W3:Y:S01]  /*11e0*/  LDCU UR16, c[0x0][0x3c8] ;  /* 0x00007900ff1077ac */ /* 0x000ee20008000800 */
[----:B------:R-:W4:Y:S01]  /*11f0*/  LDCU UR22, c[0x0][0x3cc] ;  /* 0x00007980ff1677ac */ /* 0x000f220008000800 */
[----:B------:R-:W0:Y:S01]  /*1200*/  LDCU UR17, c[0x0][0x3d0] ;  /* 0x00007a00ff1177ac */ /* 0x000e220008000800 */
[----:B------:R-:W1:Y:S01]  /*1210*/  LDCU UR23, c[0x0][0x3d4] ;  /* 0x00007a80ff1777ac */ /* 0x000e620008000800 */
[----:B------:R-:W2:Y:S01]  /*1220*/  LDCU UR24, c[0x0][0x3d8] ;  /* 0x00007b00ff1877ac */ /* 0x000ea20008000800 */
[----:B------:R-:W-:Y:S02]  /*1230*/  UISETP.GE.AND UP5, UPT, UR6, UR9, UPT ;  /* 0x000000090600728c */ /* 0x000fe4000bfa6270 */
[----:B---3--:R-:W-:-:S04]  /*1240*/  UISETP.LT.AND UP1, UPT, UR6, UR16, UPT ;  /* 0x000000100600728c */ /* 0x008fc8000bf21270 */
[----:B------:R-:W-:Y:S02]  /*1250*/  USEL UR4, UR6, UR16, UP1 ;  /* 0x0000001006047287 */ /* 0x000fe40008800000 */
[----:B----4-:R-:W-:Y:S02]  /*1260*/  UISETP.GT.AND UP1, UPT, UR6, UR22, UPT ;  /* 0x000000160600728c */ /* 0x010fe4000bf24270 */
[----:B------:R-:W-:Y:S02]  /*1270*/  USHF.R.S32.HI UR10, URZ, 0x1f, UR4 ;  /* 0x0000001fff0a7899 */ /* 0x000fe40008011404 */
[----:B0-----:R-:W-:Y:S02]  /*1280*/  UISETP.GT.AND UP2, UPT, UR6, UR17, UPT ;  /* 0x000000110600728c */ /* 0x001fe4000bf44270 */
[----:B-1----:R-:W-:Y:S02]  /*1290*/  UISETP.GT.AND UP3, UPT, UR6, UR23, UPT ;  /* 0x000000170600728c */ /* 0x002fe4000bf64270 */
[----:B--2---:R-:W-:-:S02]  /*12a0*/  UISETP.GT.AND UP4, UPT, UR6, UR24, UPT ;  /* 0x000000180600728c */ /* 0x004fc4000bf84270 */
        /* <DEDUP_REMOVED lines=18> */
.L_x_3237:
[----:B0----5:R-:W-:-:S05]  /*13d0*/  IADD3 R8, PT, PT, R12, UR4, RZ ;  /* 0x000000040c087c10 */ /* 0x021fca000fffe0ff */
[----:B------:R-:W-:-:S05]  /*13e0*/  IMAD R2, R8, R87, RZ ;  /* 0x0000005708027224 */ /* 0x000fca00078e02ff */
[----:B------:R-:W-:-:S04]  /*13f0*/  SHF.R.S32.HI R3, RZ, 0x1f, R2 ;  /* 0x0000001fff037819 */ /* 0x000fc80000011402 */
        /* <DEDUP_REMOVED lines=22> */
[----:B----4-:R-:W-:Y:S02]  /*1560*/  R2UR UR10, R10 ;  /* 0x000000000a0a72ca */ /* 0x010fe400000e0000 */
[----:B------:R-:W-:Y:S01]  /*1570*/  IADD3 R19, PT, PT, R16, 0x1, R19 ;  /* 0x0000000110137810 */ /* 0x000fe20007ffe013 */
[----:B------:R-:W-:Y:S01]  /*1580*/  IMAD R16, R17, R17, R17 ;  /* 0x0000001111107224 */ /* 0x000fe200078e0211 */
[----:B------:R-:W-:Y:S01]  /*1590*/  IADD3 R3, PT, PT, R2, 0x1, R3 ;  /* 0x0000000102037810 */ /* 0x000fe20007ffe003 */
[----:B------:R-:W-:Y:S01]  /*15a0*/  IMAD R2, R15, R15, R15 ;  /* 0x0000000f0f027224 */ /* 0x000fe200078e020f */
[----:B------:R-:W2:Y:S02]  /*15b0*/  I2F.F16 R33, R19 ;  /* 0x0000001300217306 */ /* 0x000ea40000200c00 */
[----:B------:R-:W-:-:S02]  /*15c0*/  IADD3 R16, PT, PT, R17, 0x1, R16 ;  /* 0x0000000111107810 */ /* 0x000fc40007ffe010 */
[----:B------:R-:W-:-:S03]  /*15d0*/  IADD3 R2, PT, PT, R15, 0x1, R2 ;  /* 0x000000010f027810 */ /* 0x000fc60007ffe002 */
[----:B------:R-:W-:Y:S01]  /*15e0*/  UIADD3 UR12, UPT, UPT, UR10, UR12, URZ ;  /* 0x0000000c0a0c7290 */ /* 0x000fe2000fffe0ff */
[----:B0-----:R-:W0:Y:S03]  /*15f0*/  I2F.F16 R9, R16 ;  /* 0x0000001000097306 */ /* 0x001e260000200c00 */
        /* <DEDUP_REMOVED lines=8> */
.L_x_3236:
[----:B------:R-:W-:Y:S01]  /*1680*/  UISETP.GT.AND UP5, UPT, UR6, UR16, UPT ;  /* 0x000000100600728c */ /* 0x000fe2000bfa4270 */
[----:B------:R-:W-:Y:S01]  /*1690*/  HFMA2 R2, -RZ, RZ, 0, 0 ;  /* 0x00000000ff027431 */ /* 0x000fe200000001ff */
[----:B------:R-:W-:Y:S02]  /*16a0*/  MOV R5, RZ ;  /* 0x000000ff00057202 */ /* 0x000fe40000000f00 */
[----:B------:R-:W-:Y:S01]  /*16b0*/  CS2R R6, SRZ ;  /* 0x0000000000067805 */ /* 0x000fe2000001ff00 */
        /* <DEDUP_REMOVED lines=11> */
.L_x_3238:
        /* <DEDUP_REMOVED lines=8> */
.L_x_3239:
        /* <DEDUP_REMOVED lines=8> */
.L_x_3240:
        /* <DEDUP_REMOVED lines=8> */
.L_x_3241:
        /* <DEDUP_REMOVED lines=8> */
.L_x_3242:
[----:B------:R-:W-:Y:S01]  /*1970*/  ULEA UR4, UR13, UR4, 0x3 ;  /* 0x000000040d047291 */ /* 0x000fe2000f8e18ff */
[----:B------:R-:W0:Y:S01]  /*1980*/  S2UR UR10, SR_CgaCtaId ;  /* 0x00000000000a79c3 */ /* 0x000e220000008800 */
[----:B------:R-:W1:Y:S01]  /*1990*/  LDCU.64 UR12, c[0x0][0x388] ;  /* 0x00007100ff0c77ac */ /* 0x000e620008000a00 */
[----:B------:R-:W-:Y:S02]  /*19a0*/  PRMT R17, RZ, 0x5410, RZ ;  /* 0x00005410ff117816 */ /* 0x000fe400000000ff */
        /* <DEDUP_REMOVED lines=11> */
[----:B------:R-:W-:Y:S02]  /*1a60*/  SHF.R.S32.HI R2, RZ, 0x1f, R0 ;  /* 0x0000001fff027819 */ /* 0x000fe40000011400 */
[----:B------:R-:W-:Y:S02]  /*1a70*/  PRMT R12, RZ, 0x5410, RZ ;  /* 0x00005410ff0c7816 */ /* 0x000fe400000000ff */
[----:B------:R-:W-:-:S04]  /*1a80*/  IADD3 R0, P0, PT, R0, R3, RZ ;  /* 0x0000000300007210 */ /* 0x000fc80007f1e0ff */
[----:B------:R-:W-:Y:S01]  /*1a90*/  LEA.HI.X.SX32 R3, R3, R2, 0x1, P0 ;  /* 0x0000000203037211 */ /* 0x000fe200000f0eff */
[----:B0-----:R-:W-:Y:S01]  /*1aa0*/  ULEA UR10, UR10, UR4, 0x18 ;  /* 0x000000040a0a7291 */ /* 0x001fe2000f8ec0ff */
[----:B-1----:R-:W-:-:S04]  /*1ab0*/  LEA R92, P0, R0, UR12, 0x2 ;  /* 0x0000000c005c7c11 */ /* 0x002fc8000f8010ff */
[----:B------:R-:W-:Y:S02]  /*1ac0*/  LEA.HI.X R93, R0, UR13, R3, 0x2, P0 ;  /* 0x0000000d005d7c11 */ /* 0x000fe400080f1403 */
[----:B------:R-:W-:Y:S01]  /*1ad0*/  UMOV UR4, UR10 ;  /* 0x0000000a00047c82 */ /* 0x000fe20008000000 */
[----:B------:R-:W-:Y:S06]  /*1ae0*/  BRA.U !UP1, `(.L_x_3243) ;  /* 0x0000006109487547 */ /* 0x000fec000b800000 */
[----:B------:R-:W2:Y:S01]  /*1af0*/  LDG.E.128.CONSTANT R4, desc[UR14][R92.64] ;  /* 0x0000000e5c047981 */ /* 0x000ea2000c1e9d00 */
[----:B------:R-:W-:-:S05]  /*1b00*/  IMAD.WIDE R20, R87, 0x4, R92 ;  /* 0x0000000457147825 */ /* 0x000fca00078e025c */
[----:B------:R-:W3:Y:S01]  /*1b10*/  LDG.E.128.CONSTANT R8, desc[UR14][R20.64] ;  /* 0x0000000e14087981 */ /* 0x000ee2000c1e9d00 */
[----:B------:R-:W-:Y:S01]  /*1b20*/  UISETP.NE.AND UP2, UPT, UR19, URZ, UPT ;  /* 0x000000ff1300728c */ /* 0x000fe2000bf45270 */
[----:B------:R-:W-:Y:S02]  /*1b30*/  PRMT R17, RZ, 0x7610, R17 ;  /* 0x00007610ff117816 */ /* 0x000fe40000000011 */
[----:B------:R-:W-:Y:S02]  /*1b40*/  PRMT R15, RZ, 0x5410, RZ ;  /* 0x00005410ff0f7816 */ /* 0x000fe400000000ff */
[----:B------:R-:W-:Y:S02]  /*1b50*/  PRMT R14, RZ, 0x5410, RZ ;  /* 0x00005410ff0e7816 */ /* 0x000fe400000000ff */
[----:B------:R-:W-:Y:S02]  /*1b60*/  PRMT R13, RZ, 0x5410, RZ ;  /* 0x00005410ff0d7816 */ /* 0x000fe400000000ff */
[----:B--2---:R-:W-:-:S02]  /*1b70*/  LOP3.LUT R0, R4, 0xff, RZ, 0xc0, !PT ;  /* 0x000000ff04007812 */ /* 0x004fc400078ec0ff */
[----:B------:R-:W-:Y:S02]  /*1b80*/  LOP3.LUT R2, R5, 0xff, RZ, 0xc0, !PT ;  /* 0x000000ff05027812 */ /* 0x000fe400078ec0ff */
[----:B------:R-:W-:Y:S02]  /*1b90*/  IADD3 R0, PT, PT, R0, -0x80, RZ ;  /* 0xffffff8000007810 */ /* 0x000fe40007ffe0ff */
[----:B------:R-:W-:Y:S02]  /*1ba0*/  IADD3 R2, PT, PT, R2, -0x80, RZ ;  /* 0xffffff8002027810 */ /* 0x000fe40007ffe0ff */
[----:B------:R0:W1:Y:S01]  /*1bb0*/  I2F.F16 R30, R0 ;  /* 0x00000000001e7306 */ /* 0x0000620000200c00 */
[----:B------:R-:W-:Y:S02]  /*1bc0*/  LOP3.LUT R3, R6, 0xff, RZ, 0xc0, !PT ;  /* 0x000000ff06037812 */ /* 0x000fe400078ec0ff */
[----:B------:R-:W-:Y:S02]  /*1bd0*/  LEA.HI R22, R4, 0xffffff80, RZ, 0x8 ;  /* 0xffffff8004167811 */ /* 0x000fe400078f40ff */
[----:B------:R-:W-:-:S02]  /*1be0*/  IADD3 R3, PT, PT, R3, -0x80, RZ ;  /* 0xffffff8003037810 */ /* 0x000fc40007ffe0ff */
[----:B------:R-:W-:Y:S01]  /*1bf0*/  LEA.HI R23, R5, 0xffffff80, RZ, 0x8 ;  /* 0xffffff8005177811 */ /* 0x000fe200078f40ff */
[----:B------:R2:W4:Y:S01]  /*1c00*/  I2F.F16 R35, R2 ;  /* 0x0000000200237306 */ /* 0x0005220000200c00 */
[--C-:B0-----:R-:W-:Y:S02]  /*1c10*/  SHF.R.U32.HI R0, RZ, 0x8, R4.reuse ;  /* 0x00000008ff007819 */ /* 0x101fe40000011604 */
[----:B------:R-:W-:Y:S02]  /*1c20*/  SHF.R.U32.HI R4, RZ, 0x10, R4 ;  /* 0x00000010ff047819 */ /* 0x000fe40000011604 */
[----:B------:R-:W-:Y:S02]  /*1c30*/  LOP3.LUT R0, R0, 0xff, RZ, 0xc0, !PT ;  /* 0x000000ff00007812 */ /* 0x000fe400078ec0ff */
[----:B------:R-:W-:Y:S01]  /*1c40*/  LOP3.LUT R4, R4, 0xff, RZ, 0xc0, !PT ;  /* 0x000000ff04047812 */ /* 0x000fe200078ec0ff */
[----:B------:R0:W1:Y:S01]  /*1c50*/  I2F.F16 R31, R3 ;  /* 0x00000003001f7306 */ /* 0x0000620000200c00 */
[----:B------:R-:W-:-:S02]  /*1c60*/  IADD3 R0, PT, PT, R0, -0x80, RZ ;  /* 0xffffff8000007810 */ /* 0x000fc40007ffe0ff */
[----:B--2---:R-:W-:Y:S02]  /*1c70*/  SHF.R.U32.HI R2, RZ, 0x8, R5 ;  /* 0x00000008ff027819 */ /* 0x004fe40000011605 */
[----:B------:R-:W-:Y:S02]  /*1c80*/  IADD3 R4, PT, PT, R4, -0x80, RZ ;  /* 0xffffff8004047810 */ /* 0x000fe40007ffe0ff */
[----:B------:R-:W-:Y:S01]  /*1c90*/  LOP3.LUT R2, R2, 0xff, RZ, 0xc0, !PT ;  /* 0x000000ff02027812 */ /* 0x000fe200078ec0ff */
[----:B------:R2:W1:Y:S01]  /*1ca0*/  I2F.F16 R36, R0 ;  /* 0x0000000000247306 */ /* 0x0004620000200c00 */
[----:B0-----:R-:W-:Y:S02]  /*1cb0*/  SHF.R.U32.HI R3, RZ, 0x8, R6 ;  /* 0x00000008ff037819 */ /* 0x001fe40000011606 */
[----:B------:R-:W-:Y:S02]  /*1cc0*/  IADD3 R2, PT, PT, R2, -0x80, RZ ;  /* 0xffffff8002027810 */ /* 0x000fe40007ffe0ff */
[----:B------:R-:W-:-:S02]  /*1cd0*/  LOP3.LUT R3, R3, 0xff, RZ, 0xc0, !PT ;  /* 0x000000ff03037812 */ /* 0x000fc400078ec0ff */
[----:B------:R-:W-:Y:S01]  /*1ce0*/  LEA.HI R24, R6, 0xffffff80, RZ, 0x8 ;  /* 0xffffff8006187811 */ /* 0x000fe200078f40ff */
[----:B------:R3:W0:Y:S01]  /*1cf0*/  I2F.F16 R38, R2 ;  /* 0x0000000200267306 */ /* 0x0006220000200c00 */
[----:B--2---:R-:W-:Y:S02]  /*1d00*/  SHF.R.U32.HI R0, RZ, 0x8, R7 ;  /* 0x00000008ff007819 */ /* 0x004fe40000011607 */
[----:B------:R-:W-:Y:S02]  /*1d10*/  IADD3 R3, PT, PT, R3, -0x80, RZ ;  /* 0xffffff8003037810 */ /* 0x000fe40007ffe0ff */
[----:B------:R-:W-:Y:S02]  /*1d20*/  LOP3.LUT R0, R0, 0xff, RZ, 0xc0, !PT ;  /* 0x000000ff00007812 */ /* 0x000fe400078ec0ff */
[----:B------:R-:W-:Y:S01]  /*1d30*/  LEA.HI R25, R7, 0xffffff80, RZ, 0x8 ;  /* 0xffffff8007197811 */ /* 0x000fe200078f40ff */
[----:B------:R2:W0:Y:S01]  /*1d40*/  I2F.F16 R40, R3 ;  /* 0x0000000300287306 */ /* 0x0004220000200c00 */
[----:B------:R-:W-:-:S02]  /*1d50*/  IADD3 R43, PT, PT, R0, -0x80, RZ ;  /* 0xffffff80002b7810 */ /* 0x000fc40007ffe0ff */
[----:B---3--:R-:W-:Y:S02]  /*1d60*/  LOP3.LUT R2, R9, 0xff, RZ, 0xc0, !PT ;  /* 0x000000ff09027812 */ /* 0x008fe400078ec0ff */
[----:B------:R-:W-:Y:S02]  /*1d70*/  LOP3.LUT R0, R8, 0xff, RZ, 0xc0, !PT ;  /* 0x000000ff08007812 */ /* 0x000fe400078ec0ff */
[----:B------:R-:W-:Y:S01]  /*1d80*/  IADD3 R45, PT, PT, R2, -0x80, RZ ;  /* 0xffffff80022d7810 */ /* 0x000fe20007ffe0ff */
[----:B------:R-:W3:Y:S01]  /*1d90*/  I2F.F16 R37, R4 ;  /* 0x0000000400257306 */ /* 0x000ee20000200c00 */
[----:B------:R-:W-:Y:S02]  /*1da0*/  IADD3 R0, PT, PT, R0, -0x80, RZ ;  /* 0xffffff8000007810 */ /* 0x000fe40007ffe0ff */
[----:B------:R-:W-:Y:S02]  /*1db0*/  LOP3.LUT R2, R10, 0xff, RZ, 0xc0, !PT ;  /* 0x000000ff0a027812 */ /* 0x000fe400078ec0ff */
[----:B--2---:R-:W-:-:S02]  /*1dc0*/  LOP3.LUT R3, R11, 0xff, RZ, 0xc0, !PT ;  /* 0x000000ff0b037812 */ /* 0x004fc400078ec0ff */
[----:B------:R-:W-:Y:S01]  /*1dd0*/  IADD3 R46, PT, PT, R2, -0x80, RZ ;  /* 0xffffff80022e7810 */ /* 0x000fe20007ffe0ff */
[----:B------:R2:W0:Y:S01]  /*1de0*/  I2F.F16 R44, R0 ;  /* 0x00000000002c7306 */ /* 0x0004220000200c00 */
[----:B------:R-:W-:Y:S02]  /*1df0*/  SHF.R.U32.HI R2, RZ, 0x8, R8 ;  /* 0x00000008ff027819 */ /* 0x000fe40000011608 */
[----:B------:R-:W-:Y:S02]  /*1e00*/  IADD3 R3, PT, PT, R3, -0x80, RZ ;  /* 0xffffff8003037810 */ /* 0x000fe40007ffe0ff */
[----:B------:R-:W-:Y:S02]  /*1e10*/  LOP3.LUT R2, R2, 0xff, RZ, 0xc0, !PT ;  /* 0x000000ff02027812 */ /* 0x000fe400078ec0ff */
[----:B------:R-:W-:Y:S01]  /*1e20*/  LOP3.LUT R12, R7, 0xff, RZ, 0xc0, !PT ;  /* 0x000000ff070c7812 */ /* 0x000fe200078ec0ff */
[----:B------:R4:W0:Y:S01]  /*1e30*/  I2F.F16 R47, R3 ;  /* 0x00000003002f7306 */ /* 0x0008220000200c00 */
[----:B--2---:R-:W-:-:S02]  /*1e40*/  SHF.R.U32.HI R0, RZ, 0x8, R9 ;  /* 0x00000008ff007819 */ /* 0x004fc40000011609 */
[----:B------:R-:W-:Y:S02]  /*1e50*/  LEA.HI R26, R8, 0xffffff80, RZ, 0x8 ;  /* 0xffffff80081a7811 */ /* 0x000fe400078f40ff */
[----:B------:R-:W-:Y:S02]  /*1e60*/  LOP3.LUT R0, R0, 0xff, RZ, 0xc0, !PT ;  /* 0x000000ff00007812 */ /* 0x000fe400078ec0ff */
[----:B------:R-:W-:Y:S01]  /*1e70*/  LEA.HI R27, R9, 0xffffff80, RZ, 0x8 ;  /* 0xffffff80091b7811 */ /* 0x000fe200078f40ff */
[----:B------:R-:W2:Y:S01]  /*1e80*/  I2F.F16 R22, R22 ;  /* 0x0000001600167306 */ /* 0x000ea20000200c00 */
[----:B------:R-:W-:Y:S02]  /*1e90*/  LEA.HI R28, R10, 0xffffff80, RZ, 0x8 ;  /* 0xffffff800a1c7811 */ /* 0x000fe400078f40ff */
[----:B------:R-:W-:Y:S02]  /*1ea0*/  LEA.HI R34, R11, 0xffffff80, RZ, 0x8 ;  /* 0xffffff800b227811 */ /* 0x000fe400078f40ff */
[----:B------:R-:W-:-:S02]  /*1eb0*/  IADD3 R2, PT, PT, R2, -0x80, RZ ;  /* 0xffffff8002027810 */ /* 0x000fc40007ffe0ff */
[----:B------:R-:W-:Y:S01]  /*1ec0*/  IADD3 R0, PT, PT, R0, -0x80, RZ ;  /* 0xffffff8000007810 */ /* 0x000fe20007ffe0ff */
[----:B------:R-:W0:Y:S01]  /*1ed0*/  I2F.F16 R23, R23 ;  /* 0x0000001700177306 */ /* 0x000e220000200c00 */
[----:B----4-:R-:W-:Y:S02]  /*1ee0*/  SHF.R.U32.HI R3, RZ, 0x8, R10 ;  /* 0x00000008ff037819 */ /* 0x010fe4000001160a */
[----:B------:R-:W-:Y:S02]  /*1ef0*/  SHF.R.U32.HI R4, RZ, 0x8, R11 ;  /* 0x00000008ff047819 */ /* 0x000fe4000001160b */
[----:B------:R-:W-:Y:S02]  /*1f00*/  SHF.R.U32.HI R5, RZ, 0x10, R5 ;  /* 0x00000010ff057819 */ /* 0x000fe40000011605 */
[----:B------:R-:W-:Y:S01]  /*1f10*/  SHF.R.U32.HI R6, RZ, 0x10, R6 ;  /* 0x00000010ff067819 */ /* 0x000fe20000011606 */
[----:B------:R4:W0:Y:S01]  /*1f20*/  I2F.F16 R48, R2 ;  /* 0x0000000200307306 */ /* 0x0008220000200c00 */
[----:B------:R-:W-:-:S02]  /*1f30*/  SHF.R.U32.HI R7, RZ, 0x10, R7 ;  /* 0x00000010ff077819 */ /* 0x000fc40000011607 */
[----:B------:R-:W-:Y:S02]  /*1f40*/  SHF.R.U32.HI R8, RZ, 0x10, R8 ;  /* 0x00000010ff087819 */ /* 0x000fe40000011608 */
[----:B------:R-:W-:Y:S02]  /*1f50*/  SHF.R.U32.HI R9, RZ, 0x10, R9 ;  /* 0x00000010ff097819 */ /* 0x000fe40000011609 */
[----:B------:R-:W-:Y:S01]  /*1f60*/  SHF.R.U32.HI R10, RZ, 0x10, R10 ;  /* 0x00000010ff0a7819 */ /* 0x000fe2000001160a */
[----:B------:R1:W0:Y:S01]  /*1f70*/  I2F.F16 R50, R0 ;  /* 0x0000000000327306 */ /* 0x0002220000200c00 */
[----:B------:R-:W-:Y:S02]  /*1f80*/  SHF.R.U32.HI R11, RZ, 0x10, R11 ;  /* 0x00000010ff0b7819 */ /* 0x000fe4000001160b */
[----:B------:R-:W-:Y:S02]  /*1f90*/  LOP3.LUT R5, R5, 0xff, RZ, 0xc0, !PT ;  /* 0x000000ff05057812 */ /* 0x000fe400078ec0ff */
[----:B------:R-:W-:-:S02]  /*1fa0*/  LOP3.LUT R6, R6, 0xff, RZ, 0xc0, !PT ;  /* 0x000000ff06067812 */ /* 0x000fc400078ec0ff */
[----:B------:R-:W-:Y:S01]  /*1fb0*/  LOP3.LUT R7, R7, 0xff, RZ, 0xc0, !PT ;  /* 0x000000ff07077812 */ /* 0x000fe200078ec0ff */
[----:B------:R-:W0:Y:S01]  /*1fc0*/  I2F.F16 R24, R24 ;  /* 0x0000001800187306 */ /* 0x000e220000200c00 */
[----:B------:R-:W-:Y:S02]  /*1fd0*/  LOP3.LUT R8, R8, 0xff, RZ, 0xc0, !PT ;  /* 0x000000ff08087812 */ /* 0x000fe400078ec0ff */
[----:B------:R-:W-:Y:S02]  /*1fe0*/  LOP3.LUT R9, R9, 0xff, RZ, 0xc0, !PT ;  /* 0x000000ff09097812 */ /* 0x000fe400078ec0ff */
[----:B------:R-:W-:Y:S02]  /*1ff0*/  LOP3.LUT R3, R3, 0xff, RZ, 0xc0, !PT ;  /* 0x000000ff03037812 */ /* 0x000fe400078ec0ff */
[----:B----4-:R-:W-:Y:S01]  /*2000*/  LOP3.LUT R2, R10, 0xff, RZ, 0xc0, !PT ;  /* 0x000000ff0a027812 */ /* 0x010fe200078ec0ff */
[----:B------:R-:W4:Y:S01]  /*2010*/  I2F.F16 R25, R25 ;  /* 0x0000001900197306 */ /* 0x000f220000200c00 */
[----:B------:R-:W-:-:S02]  /*2020*/  LOP3.LUT R4, R4, 0xff, RZ, 0xc0, !PT ;  /* 0x000000ff04047812 */ /* 0x000fc400078ec0ff */
[----:B-1----:R-:W-:Y:S02]  /*2030*/  LOP3.LUT R0, R11, 0xff, RZ, 0xc0, !PT ;  /* 0x000000ff0b007812 */ /* 0x002fe400078ec0ff */
[----:B------:R-:W-:Y:S02]  /*2040*/  IADD3 R5, PT, PT, R5, -0x80, RZ ;  /* 0xffffff8005057810 */ /* 0x000fe40007ffe0ff */
        /* <DEDUP_REMOVED lines=26> */
[----:B---3--:R-:W-:Y:S01]  /*21f0*/  PRMT R12, RZ, 0x7610, R12 ;  /* 0x00007610ff0c7816 */ /* 0x008fe2000000000c */
[----:B-12-4-:R-:W-:Y:S06]  /*2200*/  BRA.U !UP2, `(.L_x_3244) ;  /* 0x000000050a687547 */ /* 0x016fec000b800000 */
[----:B------:R-:W1:Y:S01]  /*2210*/  LDS.64 R4, [UR10] ;  /* 0x0000000aff047984 */ /* 0x000e620008000a00 */
[----:B------:R-:W-:Y:S02]  /*2220*/  HADD2.F32 R0, -RZ, R30.H0_H0 ;  /* 0x2000001eff007230 */ /* 0x000fe40000004100 */
[----:B------:R-:W-:Y:S01]  /*2230*/  HADD2.F32 R16, -RZ, R35.H0_H0 ;  /* 0x20000023ff107230 */ /* 0x000fe20000004100 */
[----:B------:R-:W2:Y:S01]  /*2240*/  LDS.64 R6, [UR10+0x8] ;  /* 0x0000080aff067984 */ /* 0x000ea20008000a00 */
[----:B------:R-:W-:Y:S02]  /*2250*/  HADD2.F32 R2, -RZ, R31.H0_H0 ;  /* 0x2000001fff027230 */ /* 0x000fe40000004100 */
[----:B0-----:R-:W-:Y:S02]  /*2260*/  HADD2.F32 R55, -RZ, R38.H0_H0 ;  /* 0x20000026ff377230 */ /* 0x001fe40000004100 */
[----:B-1----:R-:W-:Y:S02]  /*2270*/  HADD2.F32 R3, -RZ, R4.H0_H0 ;  /* 0x20000004ff037230 */ /* 0x002fe40000004100 */
[----:B------:R-:W-:-:S02]  /*2280*/  HADD2.F32 R9, -RZ, R5.H0_H0 ;  /* 0x20000005ff097230 */ /* 0x000fc40000004100 */
[----:B------:R-:W-:Y:S02]  /*2290*/  HADD2.F32 R17, -RZ, R5.H1_H1 ;  /* 0x30000005ff117230 */ /* 0x000fe40000004100 */
[----:B------:R-:W-:Y:S01]  /*22a0*/  FFMA.FTZ R0, R0, R3, RZ ;  /* 0x0000000300007223 */ /* 0x000fe200000100ff */
[----:B------:R-:W-:Y:S02]  /*22b0*/  HADD2.F32 R8, -RZ, R4.H1_H1 ;  /* 0x30000004ff087230 */ /* 0x000fe40000004100 */
[C---:B------:R-:W-:Y:S01]  /*22c0*/  FFMA.FTZ R57, R3.reuse, R16, RZ ;  /* 0x0000001003397223 */ /* 0x040fe200000100ff */
[----:B------:R-:W-:Y:S02]  /*22d0*/  HADD2.F32 R5, -RZ, R36.H0_H0 ;  /* 0x20000024ff057230 */ /* 0x000fe40000004100 */
[----:B------:R-:W-:Y:S01]  /*22e0*/  FFMA.FTZ R59, R3, R2, RZ ;  /* 0x00000002033b7223 */ /* 0x000fe200000100ff */
[----:B------:R-:W-:Y:S02]  /*22f0*/  HADD2.F32 R4, -RZ, R29.H0_H0 ;  /* 0x2000001dff047230 */ /* 0x000fe40000004100 */
[----:B------:R-:W-:Y:S01]  /*2300*/  FFMA.FTZ R2, R8, R55, R57 ;  /* 0x0000003708027223 */ /* 0x000fe20000010039 */
[----:B------:R-:W-:-:S02]  /*2310*/  HADD2.F32 R57, -RZ, R43.H0_H0 ;  /* 0x2000002bff397230 */ /* 0x000fc40000004100 */
[----:B------:R-:W-:Y:S01]  /*2320*/  FFMA.FTZ R0, R5, R8, R0 ;  /* 0x0000000805007223 */ /* 0x000fe20000010000 */
[----:B------:R-:W-:Y:S02]  /*2330*/  HADD2.F32 R5, -RZ, R40.H0_H0 ;  /* 0x20000028ff057230 */ /* 0x000fe40000004100 */
[----:B------:R-:W-:Y:S01]  /*2340*/  FFMA.FTZ R54, R3, R4, RZ ;  /* 0x0000000403367223 */ /* 0x000fe200000100ff */
[----:B------:R-:W-:Y:S02]  /*2350*/  HADD2.F32 R3, -RZ, R37.H0_H0 ;  /* 0x20000025ff037230 */ /* 0x000fe40000004100 */
[----:B------:R-:W-:Y:S02]  /*2360*/  HADD2.F32 R4, -RZ, R39.H0_H0 ;  /* 0x20000027ff047230 */ /* 0x000fe40000004100 */
[C---:B------:R-:W-:Y:S01]  /*2370*/  FFMA.FTZ R16, R8.reuse, R5, R59 ;  /* 0x0000000508107223 */ /* 0x040fe2000001003b */
[----:B------:R-:W-:Y:S02]  /*2380*/  HADD2.F32 R55, -RZ, R41.H0_H0 ;  /* 0x20000029ff377230 */ /* 0x000fe40000004100 */
[----:B------:R-:W-:Y:S01]  /*2390*/  FFMA.FTZ R54, R8, R57, R54 ;  /* 0x0000003908367223 */ /* 0x000fe20000010036 */
[----:B------:R-:W-:-:S02]  /*23a0*/  HADD2.F32 R5, -RZ, R42.H0_H0 ;  /* 0x2000002aff057230 */ /* 0x000fc40000004100 */
[----:B------:R-:W-:Y:S01]  /*23b0*/  FFMA.FTZ R3, R3, R9, R0 ;  /* 0x0000000903037223 */ /* 0x000fe20000010000 */
        /* <DEDUP_REMOVED lines=63> */
.L_x_3244:
[----:B------:R-:W-:Y:S01]  /*27b0*/  PRMT R12, R12, 0x5410, RZ ;  /* 0x000054100c0c7816 */ /* 0x000fe200000000ff */
[----:B------:R-:W-:Y:S01]  /*27c0*/  IMAD.WIDE R6, R87, 0x4, R20 ;  /* 0x0000000457067825 */ /* 0x000fe200078e0214 */
[----:B------:R-:W-:Y:S06]  /*27d0*/  @!P1 BRA `(.L_x_3245) ;  /* 0x0000000800f09947 */ /* 0x000fec0003800000 */
[----:B------:R-:W-:Y:S01]  /*27e0*/  PRMT R0, R88, 0x9910, RZ ;  /* 0x0000991058007816 */ /* 0x000fe200000000ff */
[----:B------:R-:W-:Y:S01]  /*27f0*/  UISETP.EQ.OR UP1, UPT, UR5, 0x2, UP0 ;  /* 0x000000020500788c */ /* 0x000fe20008722670 */
[----:B------:R-:W-:Y:S02]  /*2800*/  PRMT R13, RZ, 0x5410, RZ ;  /* 0x00005410ff0d7816 */ /* 0x000fe400000000ff */
[----:B------:R-:W-:Y:S02]  /*2810*/  ISETP.NE.AND P0, PT, R0, RZ, PT ;  /* 0x000000ff0000720c */ /* 0x000fe40003f05270 */
[----:B------:R-:W-:-:S11]  /*2820*/  PRMT R15, RZ, 0x7610, R15 ;  /* 0x00007610ff0f7816 */ /* 0x000fd6000000000f */
        /* <DEDUP_REMOVED lines=91> */
.L_x_3246:
[----:B------:R-:W-:Y:S01]  /*2de0*/  PRMT R12, RZ, 0x5410, RZ ;  /* 0x00005410ff0c7816 */ /* 0x000fe200000000ff */
[----:B------:R-:W-:Y:S06]  /*2df0*/  BRA.U UP1, `(.L_x_3245) ;  /* 0x0000000501687547 */ /* 0x000fec000b800000 */
        /* <DEDUP_REMOVED lines=90> */
.L_x_3245:
        /* <DEDUP_REMOVED lines=58> */
[----:B----4-:R-:W-:Y:S02]  /*3740*/  LOP3.LUT R0, R20, 0xff, RZ, 0xc0, !PT ;  /* 0x000000ff14007812 */ /* 0x010fe400078ec0ff */
        /* <DEDUP_REMOVED lines=10> */
[----:B----4-:R-:W-:Y:S02]  /*37f0*/  SHF.R.U32.HI R2, RZ, 0x8, R23 ;  /* 0x00000008ff027819 */ /* 0x010fe40000011617 */
[----:B------:R-:W-:Y:S02]  /*3800*/  SHF.R.U32.HI R8, RZ, 0x10, R8 ;  /* 0x00000010ff087819 */ /* 0x000fe40000011608 */
[----:B------:R-:W-:Y:S01]  /*3810*/  SHF.R.U32.HI R9, RZ, 0x10, R9 ;  /* 0x00000010ff097819 */ /* 0x000fe20000011609 */
[----:B------:R4:W0:Y:S01]  /*3820*/  I2F.F16 R50, R0 ;  /* 0x0000000000327306 */ /* 0x0008220000200c00 */
[----:B------:R-:W-:Y:S02]  /*3830*/  SHF.R.U32.HI R22, RZ, 0x10, R22 ;  /* 0x00000010ff167819 */ /* 0x000fe40000011616 */
[----:B------:R-:W-:Y:S02]  /*3840*/  SHF.R.U32.HI R23, RZ, 0x10, R23 ;  /* 0x00000010ff177819 */ /* 0x000fe40000011617 */
[----:B---3--:R-:W-:-:S02]  /*3850*/  LOP3.LUT R4, R21, 0xff, RZ, 0xc0, !PT ;  /* 0x000000ff15047812 */ /* 0x008fc400078ec0ff */
[----:B------:R-:W-:Y:S01]  /*3860*/  LOP3.LUT R8, R8, 0xff, RZ, 0xc0, !PT ;  /* 0x000000ff08087812 */ /* 0x000fe200078ec0ff */
[----:B------:R3:W0:Y:S01]  /*3870*/  I2F.F16 R21, R3 ;  /* 0x0000000300157306 */ /* 0x0006220000200c00 */
[----:B------:R-:W-:Y:S02]  /*3880*/  LOP3.LUT R9, R9, 0xff, RZ, 0xc0, !PT ;  /* 0x000000ff09097812 */ /* 0x000fe400078ec0ff */
[----:B------:R-:W-:Y:S02]  /*3890*/  LOP3.LUT R5, R5, 0xff, RZ, 0xc0, !PT ;  /* 0x000000ff05057812 */ /* 0x000fe400078ec0ff */
[----:B----4-:R-:W-:Y:S02]  /*38a0*/  LOP3.LUT R0, R22, 0xff, RZ, 0xc0, !PT ;  /* 0x000000ff16007812 */ /* 0x010fe400078ec0ff */
[----:B------:R-:W-:Y:S01]  /*38b0*/  LOP3.LUT R2, R2, 0xff, RZ, 0xc0, !PT ;  /* 0x000000ff02027812 */ /* 0x000fe200078ec0ff */
[----:B------:R-:W4:Y:S01]  /*38c0*/  I2F.F16 R26, R26 ;  /* 0x0000001a001a7306 */ /* 0x000f220000200c00 */
[----:B---3--:R-:W-:-:S02]  /*38d0*/  LOP3.LUT R3, R23, 0xff, RZ, 0xc0, !PT ;  /* 0x000000ff17037812 */ /* 0x008fc400078ec0ff */
[----:B------:R-:W-:Y:S02]  /*38e0*/  IADD3 R8, PT, PT, R8, -0x80, RZ ;  /* 0xffffff8008087810 */ /* 0x000fe40007ffe0ff */
[----:B------:R-:W-:Y:S02]  /*38f0*/  IADD3 R9, PT, PT, R9, -0x80, RZ ;  /* 0xffffff8009097810 */ /* 0x000fe40007ffe0ff */
[----:B------:R-:W-:Y:S01]  /*3900*/  IADD3 R4, PT, PT, R4, -0x80, RZ ;  /* 0xffffff8004047810 */ /* 0x000fe20007ffe0ff */
[----:B------:R-:W3:Y:S01]  /*3910*/  I2F.F16 R27, R27 ;  /* 0x0000001b001b7306 */ /* 0x000ee20000200c00 */
        /* <DEDUP_REMOVED lines=26> */
[----:B0-----:R-:W-:Y:S02]  /*3ac0*/  HADD2.F32 R3, -RZ, R4.H0_H0 ;  /* 0x20000004ff037230 */ /* 0x001fe40000004100 */
        /* <DEDUP_REMOVED lines=15> */
[----:B------:R-:W-:Y:S01]  /*3bc0*/  FFMA.FTZ R54, R8, R5, R61 ;  /* 0x0000000508367223 */ /* 0x000fe2000001003d */
[----:B------:R-:W-:Y:S02]  /*3bd0*/  HADD2.F32 R57, -RZ, R44.H0_H0 ;  /* 0x2000002cff397230 */ /* 0x000fe40000004100 */
[----:B------:R-:W-:Y:S01]  /*3be0*/  FFMA.FTZ R3, R3, R9, R0 ;  /* 0x0000000903037223 */ /* 0x000fe20000010000 */
[----:B------:R-:W-:-:S02]  /*3bf0*/  HADD2.F32 R5, -RZ, R45.H0_H0 ;  /* 0x2000002dff057230 */ /* 0x000fc40000004100 */
[C---:B------:R-:W-:Y:S01]  /*3c00*/  FFMA.FTZ R4, R9.reuse, R4, R2 ;  /* 0x0000000409047223 */ /* 0x040fe20000010002 */
        /* <DEDUP_REMOVED lines=63> */
.L_x_3247:
[----:B------:R-:W-:Y:S01]  /*4000*/  IMAD.WIDE R6, R87, 0x4, R24 ;  /* 0x0000000457067825 */ /* 0x000fe200078e0218 */
[----:B------:R-:W-:Y:S06]  /*4010*/  @!P1 BRA `(.L_x_3248) ;  /* 0x0000000800e49947 */ /* 0x000fec0003800000 */
        /* <DEDUP_REMOVED lines=94> */
.L_x_3249:
        /* <DEDUP_REMOVED lines=20> */
[----:B------:R-:W-:Y:S01]  /*4740*/  FFMA.FTZ R25, R0, R5, RZ ;  /* 0x0000000500197223 */ /* 0x000fe200000100ff */
[----:B------:R-:W-:-:S02]  /*4750*/  HADD2.F32 R2, -RZ, R39.H0_H0 ;  /* 0x20000027ff027230 */ /* 0x000fc40000004100 */
[----:B------:R-:W-:Y:S02]  /*4760*/  HADD2.F32 R0, -RZ, R41.H0_H0 ;  /* 0x20000029ff007230 */ /* 0x000fe40000004100 */
[-C--:B------:R-:W-:Y:S01]  /*4770*/  FFMA.FTZ R3, R3, R5.reuse, RZ ;  /* 0x0000000503037223 */ /* 0x080fe200000100ff */
[-C--:B------:R-:W-:Y:S01]  /*4780*/  FFMA.FTZ R25, R40, R24.reuse, R25 ;  /* 0x0000001828197223 */ /* 0x080fe20000010019 */
        /* <DEDUP_REMOVED lines=66> */
.L_x_3248:
        /* <DEDUP_REMOVED lines=198> */
.L_x_3250:
        /* <DEDUP_REMOVED lines=96> */
.L_x_3252:
        /* <DEDUP_REMOVED lines=91> */
.L_x_3251:
[----:B0-----:R-:W2:Y:S01]  /*63c0*/  LDG.E.128.CONSTANT R8, desc[UR14][R6.64] ;  /* 0x0000000e06087981 */ /* 0x001ea2000c1e9d00 */
        /* <DEDUP_REMOVED lines=198> */
.L_x_3253:
[----:B------:R-:W-:Y:S01]  /*7030*/  UMOV UR6, UR8 ;  /* 0x0000000800067c82 */ /* 0x000fe20008000000 */
        /* <DEDUP_REMOVED lines=96> */
.L_x_3254:
        /* <DEDUP_REMOVED lines=24> */
[----:B------:R-:W-:-:S02]  /*77c0*/  HADD2.F32 R0, -RZ, R38.H0_H0 ;  /* 0x20000026ff007230 */ /* 0x000fc40000004100 */
[-C--:B------:R-:W-:Y:S01]  /*77d0*/  FFMA.FTZ R9, R8, R50.reuse, R9 ;  /* 0x0000003208097223 */ /* 0x080fe20000010009 */
[----:B------:R-:W-:Y:S02]  /*77e0*/  HADD2.F32 R8, -RZ, R40.H0_H0 ;  /* 0x20000028ff087230 */ /* 0x000fe40000004100 */
        /* <DEDUP_REMOVED lines=14> */
[----:B-1----:R-:W-:Y:S02]  /*78d0*/  HADD2.F32 R3, -RZ, R6.H0_H0 ;  /* 0x20000006ff037230 */ /* 0x002fe40000004100 */
[-C--:B------:R-:W-:Y:S01]  /*78e0*/  FFMA.FTZ R8, R9, R51.reuse, R8 ;  /* 0x0000003309087223 */ /* 0x080fe20000010008 */
[----:B------:R-:W-:Y:S02]  /*78f0*/  HADD2.F32 R9, -RZ, R43.H0_H0 ;  /* 0x2000002bff097230 */ /* 0x000fe40000004100 */
[----:B------:R-:W-:Y:S01]  /*7900*/  FFMA.FTZ R52, R4, R52, R5 ;  /* 0x0000003404347223 */ /* 0x000fe20000010005 */
[----:B------:R-:W-:Y:S01]  /*7910*/  FFMA.FTZ R4, R25, R51, R2 ;  /* 0x0000003319047223 */ /* 0x000fe20000010002 */
[----:B------:R-:W-:-:S02]  /*7920*/  HADD2.F32 R5, -RZ, R42.H0_H0 ;  /* 0x2000002aff057230 */ /* 0x000fc40000004100 */
        /* <DEDUP_REMOVED lines=18> */
[-C--:B------:R-:W-:Y:S01]  /*7a50*/  FFMA.FTZ R4, R8, R2.reuse, R9 ;  /* 0x0000000208047223 */ /* 0x080fe20000010009 */
[----:B------:R-:W-:Y:S02]  /*7a60*/  HADD2.F32 R7, -RZ, R7.H1_H1 ;  /* 0x30000007ff077230 */ /* 0x000fe40000004100 */
        /* <DEDUP_REMOVED lines=26> */
.L_x_3243:
[----:B------:R-:W-:-:S04]  /*7c10*/  UISETP.LT.AND UP1, UPT, UR7, UR17, UPT ;  /* 0x000000110700728c */ /* 0x000fc8000bf21270 */
[----:B------:R-:W-:-:S04]  /*7c20*/  USEL UR8, UR7, UR17, UP1 ;  /* 0x0000001107087287 */ /* 0x000fc80008800000 */
[----:B------:R-:W-:-:S09]  /*7c30*/  UISETP.GT.AND UP1, UPT, UR8, UR6, UPT ;  /* 0x000000060800728c */ /* 0x000fd2000bf24270 */
[----:B------:R-:W-:Y:S05]  /*7c40*/  BRA.U !UP1, `(.L_x_3255) ;  /* 0x0000002109147547 */ /* 0x000fea000b800000 */
[----:B------:R-:W-:Y:S01]  /*7c50*/  UISETP.LT.U32.AND UP1, UPT, UR7, UR17, UPT ;  /* 0x000000110700728c */ /* 0x000fe2000bf21070 */
[----:B------:R-:W1:Y:S03]  /*7c60*/  LDCU UR9, c[0x0][0x3a8] ;  /* 0x00007500ff0977ac */ /* 0x000e660008000800 */
[----:B------:R-:W-:Y:S02]  /*7c70*/  USEL UR8, UR7, UR17, UP1 ;  /* 0x0000001107087287 */ /* 0x000fe40008800000 */
[----:B------:R-:W-:-:S11]  /*7c80*/  UISETP.EQ.OR UP2, UPT, UR5, 0x2, UP0 ;  /* 0x000000020500788c */ /* 0x000fd60008742670 */
.L_x_3259:
[----:B------:R-:W2:Y:S01]  /*7c90*/  LDC R87, c[0x0][0x3ac] ;  /* 0x0000eb00ff577b82 */ /* 0x000ea20000000800 */
[----:B0-----:R-:W3:Y:S01]  /*7ca0*/  LDG.E.128.CONSTANT R28, desc[UR14][R92.64] ;  /* 0x0000000e5c1c7981 */ /* 0x001ee2000c1e9d00 */
[----:B--2---:R-:W-:-:S05]  /*7cb0*/  IMAD.WIDE R2, R87, 0x4, R92 ;  /* 0x0000000457027825 */ /* 0x004fca00078e025c */
[----:B------:R0:W2:Y:S01]  /*7cc0*/  LDG.E.128.CONSTANT R24, desc[UR14][R2.64] ;  /* 0x0000000e02187981 */ /* 0x0000a2000c1e9d00 */
[----:B------:R-:W-:-:S05]  /*7cd0*/  IMAD.WIDE R34, R87, 0x4, R2 ;  /* 0x0000000457227825 */ /* 0x000fca00078e0202 */
[----:B------:R4:W2:Y:S01]  /*7ce0*/  LDG.E.128.CONSTANT R20, desc[UR14][R34.64] ;  /* 0x0000000e22147981 */ /* 0x0008a2000c1e9d00 */
[----:B------:R-:W-:-:S05]  /*7cf0*/  IMAD.WIDE R36, R87, 0x4, R34 ;  /* 0x0000000457247825 */ /* 0x000fca00078e0222 */
[----:B------:R2:W2:Y:S01]  /*7d00*/  LDG.E.128.CONSTANT R8, desc[UR14][R36.64] ;  /* 0x0000000e24087981 */ /* 0x0004a2000c1e9d00 */
[----:B------:R-:W-:-:S05]  /*7d10*/  IMAD.WIDE R90, R87, 0x4, R36 ;  /* 0x00000004575a7825 */ /* 0x000fca00078e0224 */
[----:B------:R-:W2:Y:S01]  /*7d20*/  LDG.E.128.CONSTANT R4, desc[UR14][R90.64] ;  /* 0x0000000e5a047981 */ /* 0x000ea2000c1e9d00 */
[----:B------:R-:W-:Y:S01]  /*7d30*/  HFMA2 R0, -RZ, RZ, 0, 0.03125 ;  /* 0x00002800ff007431 */ /* 0x000fe200000001ff */
[----:B------:R-:W1:Y:S01]  /*7d40*/  S2UR UR18, SR_CTAID.Y ;  /* 0x00000000001279c3 */ /* 0x000e620000002600 */
[----:B------:R-:W-:-:S03]  /*7d50*/  UISETP.NE.AND UP1, UPT, UR19, URZ, UPT ;  /* 0x000000ff1300728c */ /* 0x000fc6000bf25270 */
[----:B-----5:R-:W-:Y:S01]  /*7d60*/  PRMT R18, R18, 0x5410, R0 ;  /* 0x0000541012127816 */ /* 0x020fe20000000000 */
[----:B-1----:R-:W-:-:S04]  /*7d70*/  UIMAD UR5, UR18, -0x3, UR9 ;  /* 0xfffffffd120578a4 */ /* 0x002fc8000f8e0209 */
[----:B------:R-:W-:-:S06]  /*7d80*/  UISETP.NE.AND UP3, UPT, UR5, 0x1, UPT ;  /* 0x000000010500788c */ /* 0x000fcc000bf65270 */
[----:B------:R-:W-:Y:S02]  /*7d90*/  PLOP3.LUT P1, PT, PT, PT, UP3, 0x80, 0x8 ;  /* 0x000000000008781c */ /* 0x000fe40003f2f038 */
[C---:B---3--:R-:W-:Y:S02]  /*7da0*/  LOP3.LUT R45, R28.reuse, 0x1f001f, RZ, 0xc0, !PT ;  /* 0x001f001f1c2d7812 */ /* 0x048fe400078ec0ff */
[--C-:B------:R-:W-:Y:S02]  /*7db0*/  SHF.R.U32.HI R44, RZ, 0xa, R28.reuse ;  /* 0x0000000aff2c7819 */ /* 0x100fe4000001161c */
[----:B0-----:R-:W-:Y:S02]  /*7dc0*/  LOP3.LUT R2, R28, 0x3e003e0, RZ, 0xc0, !PT ;  /* 0x03e003e01c027812 */ /* 0x001fe400078ec0ff */
[----:B------:R-:W-:Y:S02]  /*7dd0*/  SHF.R.U32.HI R28, RZ, 0xf, R28 ;  /* 0x0000000fff1c7819 */ /* 0x000fe4000001161c */
[----:B----4-:R-:W-:-:S02]  /*7de0*/  SHF.R.U32.HI R34, RZ, 0xf, R29 ;  /* 0x0000000fff227819 */ /* 0x010fc4000001161d */
        /* <DEDUP_REMOVED lines=8> */
[----:B------:R-:W-:Y:S02]  /*7e70*/  LOP3.LUT R28, R28, 0x10001, RZ, 0xc0, !PT ;  /* 0x000100011c1c7812 */ /* 0x000fe400078ec0ff */
[C---:B--2---:R-:W-:Y:S02]  /*7e80*/  LOP3.LUT R49, R25.reuse, 0x1f001f, RZ, 0xc0, !PT ;  /* 0x001f001f19317812 */ /* 0x044fe400078ec0ff */
[----:B------:R-:W-:Y:S02]  /*7e90*/  SHF.R.U32.HI R43, RZ, 0xa, R25 ;  /* 0x0000000aff2b7819 */ /* 0x000fe40000011619 */
[----:B------:R-:W-:-:S02]  /*7ea0*/  LOP3.LUT R60, R25, 0x3e003e0, RZ, 0xc0, !PT ;  /* 0x03e003e0193c7812 */ /* 0x000fc400078ec0ff */
[--C-:B------:R-:W-:Y:S02]  /*7eb0*/  SHF.R.U32.HI R29, RZ, 0xe, R24.reuse ;  /* 0x0000000eff1d7819 */ /* 0x100fe40000011618 */
[----:B------:R-:W-:Y:S02]  /*7ec0*/  SHF.R.U32.HI R25, RZ, 0xe, R25 ;  /* 0x0000000eff197819 */ /* 0x000fe40000011619 */
        /* <DEDUP_REMOVED lines=24> */
[----:B------:R-:W-:Y:S02]  /*8050*/  LOP3.LUT R26, R35, 0x20002, R24, 0xf8, !PT ;  /* 0x00020002231a7812 */ /* 0x000fe400078ef818 */
        /* <DEDUP_REMOVED lines=9> */
[----:B------:R-:W-:Y:S02]  /*80f0*/  LOP3.LUT R29, R29, 0x40004, R20, 0xf8, !PT ;  /* 0x000400041d1d7812 */ /* 0x000fe400078ef814 */
[----:B------:R-:W-:Y:S02]  /*8100*/  LOP3.LUT R22, R34, 0x40004, R21, 0xf8, !PT ;  /* 0x0004000422167812 */ /* 0x000fe400078ef815 */
[C---:B------:R-:W-:Y:S02]  /*8110*/  LOP3.LUT R34, R8.reuse, 0x1f001f, RZ, 0xc0, !PT ;  /* 0x001f001f08227812 */ /* 0x040fe400078ec0ff */
[--C-:B------:R-:W-:Y:S02]  /*8120*/  SHF.R.U32.HI R35, RZ, 0xa, R8.reuse ;  /* 0x0000000aff237819 */ /* 0x100fe40000011608 */
        /* <DEDUP_REMOVED lines=14> */
[----:B------:R-:W-:Y:S02]  /*8210*/  LOP3.LUT R26, R26, 0x40004, R23, 0xf8, !PT ;  /* 0x000400041a1a7812 */ /* 0x000fe400078ef817 */
[----:B------:R-:W-:Y:S02]  /*8220*/  SHF.R.U32.HI R11, RZ, 0xc, R11 ;  /* 0x0000000cff0b7819 */ /* 0x000fe4000001160b */
[----:B------:R-:W-:Y:S02]  /*8230*/  LOP3.LUT R21, R22, 0x80008, R21, 0xf8, !PT ;  /* 0x0008000816157812 */ /* 0x000fe400078ef815 */
[----:B------:R-:W-:Y:S02]  /*8240*/  LOP3.LUT R74, R31, 0x80008, R8, 0xf8, !PT ;  /* 0x000800081f4a7812 */ /* 0x000fe400078ef808 */
[----:B------:R-:W-:Y:S02]  /*8250*/  LOP3.LUT R80, R26, 0x80008, R11, 0xf8, !PT ;  /* 0x000800081a507812 */ /* 0x000fe400078ef80b */
        /* <DEDUP_REMOVED lines=9> */
[----:B------:R-:W-:Y:S02]  /*82f0*/  LOP3.LUT R3, R3, 0x64006400, RZ, 0xfc, !PT ;  /* 0x6400640003037812 */ /* 0x000fe400078efcff */
[----:B------:R-:W-:Y:S02]  /*8300*/  LOP3.LUT R69, R69, 0x64006400, RZ, 0xfc, !PT ;  /* 0x6400640045457812 */ /* 0x000fe400078efcff */
[----:B------:R-:W-:Y:S01]  /*8310*/  LOP3.LUT R20, R29, 0x80008, R20, 0xf8, !PT ;  /* 0x000800081d147812 */ /* 0x000fe200078ef814 */
[----:B------:R-:W-:Y:S01]  /*8320*/  HFMA2 R81, R3, R18.H1_H1, -48, -48 ;  /* 0xd200d20003517431 */ /* 0x000fe20000060012 */
[----:B------:R-:W-:-:S02]  /*8330*/  LOP3.LUT R26, R5, 0x1f001f, RZ, 0xc0, !PT ;  /* 0x001f001f051a7812 */ /* 0x000fc400078ec0ff */
[----:B------:R-:W-:Y:S02]  /*8340*/  SHF.R.U32.HI R27, RZ, 0xa, R5 ;  /* 0x0000000aff1b7819 */ /* 0x000fe40000011605 */
[----:B------:R-:W-:Y:S02]  /*8350*/  LOP3.LUT R4, R5, 0x3e003e0, RZ, 0xc0, !PT ;  /* 0x03e003e005047812 */ /* 0x000fe400078ec0ff */
[C---:B------:R-:W-:Y:S02]  /*8360*/  LOP3.LUT R28, R6.reuse, 0x1f001f, RZ, 0xc0, !PT ;  /* 0x001f001f061c7812 */ /* 0x040fe400078ec0ff */
[----:B------:R-:W-:Y:S02]  /*8370*/  SHF.R.U32.HI R29, RZ, 0xa, R6 ;  /* 0x0000000aff1d7819 */ /* 0x000fe40000011606 */
[----:B------:R-:W-:Y:S02]  /*8380*/  LOP3.LUT R5, R6, 0x3e003e0, RZ, 0xc0, !PT ;  /* 0x03e003e006057812 */ /* 0x000fe400078ec0ff */
[----:B------:R-:W-:-:S02]  /*8390*/  LOP3.LUT R6, R7, 0x3e003e0, RZ, 0xc0, !PT ;  /* 0x03e003e007067812 */ /* 0x000fc400078ec0ff */
[----:B------:R-:W-:Y:S02]  /*83a0*/  LOP3.LUT R30, R7, 0x1f001f, RZ, 0xc0, !PT ;  /* 0x001f001f071e7812 */ /* 0x000fe400078ec0ff */
[--C-:B------:R-:W-:Y:S02]  /*83b0*/  SHF.R.U32.HI R31, RZ, 0xa, R7.reuse ;  /* 0x0000000aff1f7819 */ /* 0x100fe40000011607 */
[----:B------:R-:W-:Y:S02]  /*83c0*/  LOP3.LUT R21, R21, 0x100010, R22, 0xf8, !PT ;  /* 0x0010001015157812 */ /* 0x000fe400078ef816 */
[----:B------:R-:W-:Y:S02]  /*83d0*/  SHF.R.U32.HI R7, RZ, 0xb, R7 ;  /* 0x0000000bff077819 */ /* 0x000fe40000011607 */
[----:B------:R-:W-:Y:S01]  /*83e0*/  LOP3.LUT R22, R74, 0x100010, R23, 0xf8, !PT ;  /* 0x001000104a167812 */ /* 0x000fe200078ef817 */
[----:B------:R-:W-:Y:S01]  /*83f0*/  HFMA2 R74, R69, R18.H1_H1, -48, -48 ;  /* 0xd200d200454a7431 */ /* 0x000fe20000060012 */
[----:B------:R-:W-:-:S02]  /*8400*/  LOP3.LUT R83, R70, 0x64006400, RZ, 0xfc, !PT ;  /* 0x6400640046537812 */ /* 0x000fc400078efcff */
[----:B------:R-:W-:Y:S02]  /*8410*/  LOP3.LUT R3, R0, 0x64006400, RZ, 0xfc, !PT ;  /* 0x6400640000037812 */ /* 0x000fe400078efcff */
[----:B------:R-:W-:Y:S02]  /*8420*/  LOP3.LUT R69, R71, 0x64006400, RZ, 0xfc, !PT ;  /* 0x6400640047457812 */ /* 0x000fe400078efcff */
[----:B------:R-:W-:Y:S02]  /*8430*/  LOP3.LUT R71, R76, 0x64006400, RZ, 0xfc, !PT ;  /* 0x640064004c477812 */ /* 0x000fe400078efcff */
[----:B------:R-:W-:Y:S01]  /*8440*/  LOP3.LUT R23, R80, 0x100010, R7, 0xf8, !PT ;  /* 0x0010001050177812 */ /* 0x000fe200078ef807 */
[-C--:B------:R-:W-:Y:S01]  /*8450*/  HFMA2 R69, R69, R18.reuse.H1_H1, -48, -48 ;  /* 0xd200d20045457431 */ /* 0x080fe20000060012 */
[----:B------:R-:W-:Y:S02]  /*8460*/  LOP3.LUT R20, R20, 0x100010, R11, 0xf8, !PT ;  /* 0x0010001014147812 */ /* 0x000fe400078ef80b */
        /* <DEDUP_REMOVED lines=218> */
.L_x_3256:
        /* <DEDUP_REMOVED lines=84> */
.L_x_3258:
        /* <DEDUP_REMOVED lines=79> */
.L_x_3257:
[----:B------:R-:W-:Y:S01]  /*9c40*/  UIADD3 UR6, UPT, UPT, UR6, 0x20, URZ ;  /* 0x0000002006067890 */ /* 0x000fe2000fffe0ff */
[----:B------:R-:W-:Y:S01]  /*9c50*/  IMAD.WIDE R92, R87, 0x4, R90 ;  /* 0x00000004575c7825 */ /* 0x000fe200078e025a */
[----:B------:R-:W-:Y:S02]  /*9c60*/  UIADD3 UR4, UPT, UPT, UR4, 0x40, URZ ;  /* 0x0000004004047890 */ /* 0x000fe4000fffe0ff */
[----:B------:R-:W-:-:S09]  /*9c70*/  UISETP.GE.AND UP1, UPT, UR6, UR8, UPT ;  /* 0x000000080600728c */ /* 0x000fd2000bf26270 */
[----:B------:R-:W-:Y:S05]  /*9c80*/  BRA.U !UP1, `(.L_x_3259) ;  /* 0xffffffe109007547 */ /* 0x000fea000b83ffff */
[----:B------:R-:W-:-:S07]  /*9c90*/  IMAD.WIDE R92, R87, 0x14, R94 ;  /* 0x00000014575c7825 */ /* 0x000fce00078e025e */
.L_x_3255:
[----:B------:R-:W1:Y:S02]  /*9ca0*/  LDCU UR8, c[0x0][0x3d4] ;  /* 0x00007a80ff0877ac */ /* 0x000e640008000800 */
[----:B-1----:R-:W-:-:S04]  /*9cb0*/  UISETP.LT.AND UP1, UPT, UR7, UR8, UPT ;  /* 0x000000080700728c */ /* 0x002fc8000bf21270 */
[----:B------:R-:W-:-:S04]  /*9cc0*/  USEL UR7, UR7, UR8, UP1 ;  /* 0x0000000807077287 */ /* 0x000fc80008800000 */
[----:B------:R-:W-:-:S09]  /*9cd0*/  UISETP.GT.AND UP1, UPT, UR7, UR6, UPT ;  /* 0x000000060700728c */ /* 0x000fd2000bf24270 */
[----:B------:R-:W-:Y:S05]  /*9ce0*/  BRA.U !UP1, `(.L_x_3260) ;  /* 0x0000005109cc7547 */ /* 0x000fea000b800000 */
[----:B------:R-:W-:Y:S02]  /*9cf0*/  UIADD3 UR4, UPT, UPT, UR4, 0x60, URZ ;  /* 0x0000006004047890 */ /* 0x000fe4000fffe0ff */
[----:B------:R-:W-:-:S11]  /*9d00*/  UISETP.EQ.OR UP0, UPT, UR5, 0x2, UP0 ;  /* 0x000000020500788c */ /* 0x000fd60008702670 */
.L_x_3273:
[----:B0-----:R-:W2:Y:S01]  /*9d10*/  LDG.E.128.CONSTANT R8, desc[UR14][R92.64] ;  /* 0x0000000e5c087981 */ /* 0x001ea2000c1e9d00 */
[----:B------:R-:W-:Y:S01]  /*9d20*/  UISETP.NE.AND UP1, UPT, UR19, URZ, UPT ;  /* 0x000000ff1300728c */ /* 0x000fe2000bf25270 */
[----:B------:R-:W-:Y:S01]  /*9d30*/  MOV R5, 0x2c00 ;  /* 0x00002c0000057802 */ /* 0x000fe20000000f00 */
[----:B------:R-:W-:-:S06]  /*9d40*/  UISETP.NE.AND UP2, UPT, UR5, 0x1, UPT ;  /* 0x000000010500788c */ /* 0x000fcc000bf45270 */
[----:B------:R-:W-:Y:S02]  /*9d50*/  PLOP3.LUT P1, PT, PT, PT, UP2, 0x80, 0x8 ;  /* 0x000000000008781c */ /* 0x000fe40003f2f028 */
[----:B--2---:R-:W-:Y:S02]  /*9d60*/  SHF.R.U32.HI R23, RZ, 0x8, R10 ;  /* 0x00000008ff177819 */ /* 0x004fe4000001160a */
[C---:B------:R-:W-:Y:S02]  /*9d70*/  LOP3.LUT R0, R8.reuse, 0xf000f, RZ, 0xc0, !PT ;  /* 0x000f000f08007812 */ /* 0x040fe400078ec0ff */
[----:B------:R-:W-:Y:S02]  /*9d80*/  LOP3.LUT R2, R8, 0xf000f0, RZ, 0xc0, !PT ;  /* 0x00f000f008027812 */ /* 0x000fe400078ec0ff */
[----:B------:R-:W-:Y:S02]  /*9d90*/  SHF.R.U32.HI R7, RZ, 0x8, R9 ;  /* 0x00000008ff077819 */ /* 0x000fe40000011609 */
[----:B------:R-:W-:-:S02]  /*9da0*/  LOP3.LUT R21, R10, 0xf000f0, RZ, 0xc0, !PT ;  /* 0x00f000f00a157812 */ /* 0x000fc400078ec0ff */
[----:B------:R-:W-:Y:S02]  /*9db0*/  SHF.R.U32.HI R8, RZ, 0x8, R8 ;  /* 0x00000008ff087819 */ /* 0x000fe40000011608 */
[C---:B------:R-:W-:Y:S02]  /*9dc0*/  LOP3.LUT R25, R11.reuse, 0xf000f0, RZ, 0xc0, !PT ;  /* 0x00f000f00b197812 */ /* 0x040fe400078ec0ff */
        /* <DEDUP_REMOVED lines=43> */
[----:B------:R-:W-:Y:S02]  /*a080*/  HADD2 R28, R7, -1032, -1032 ;  /* 0xe408e408071c7430 */ /* 0x000fe40000000000 */
[----:B------:R-:W-:Y:S01]  /*a090*/  HFMA2 R31, R36, R5.H0_H0, -72, -72 ;  /* 0xd480d480241f7431 */ /* 0x000fe20000040005 */
[----:B------:R-:W-:Y:S06]  /*a0a0*/  BRA.U !UP1, `(.L_x_3261) ;  /* 0x0000000509687547 */ /* 0x000fec000b800000 */
        /* <DEDUP_REMOVED lines=90> */
.L_x_3261:
[----:B------:R-:W-:Y:S05]  /*a650*/  @!P1 BRA `(.L_x_3262) ;  /* 0x0000000800e09947 */ /* 0x000fea0003800000 */
[----:B------:R-:W-:-:S04]  /*a660*/  PRMT R0, R88, 0x9910, RZ ;  /* 0x0000991058007816 */ /* 0x000fc800000000ff */
        /* <DEDUP_REMOVED lines=92> */
.L_x_3263:
[----:B------:R-:W-:Y:S05]  /*ac30*/  BRA.U UP0, `(.L_x_3262) ;  /* 0x0000000500687547 */ /* 0x000fea000b800000 */
        /* <DEDUP_REMOVED lines=33> */
[-C--:B------:R-:W-:Y:S01]  /*ae50*/  FFMA.FTZ R0, R3, R37.reuse, R0 ;  /* 0x0000002503007223 */ /* 0x080fe20000010000 */
[----:B------:R-:W-:Y:S01]  /*ae60*/  FFMA.FTZ R8, R11, R37, R2 ;  /* 0x000000250b087223 */ /* 0x000fe20000010002 */
[----:B-1----:R-:W-:-:S02]  /*ae70*/  HADD2.F32 R3, -RZ, R6.H0_H0 ;  /* 0x20000006ff037230 */ /* 0x002fc40000004100 */
[----:B------:R-:W-:Y:S01]  /*ae80*/  FFMA.FTZ R10, R21, R37, R4 ;  /* 0x00000025150a7223 */ /* 0x000fe20000010004 */
[----:B------:R-:W-:Y:S02]  /*ae90*/  HADD2.F32 R9, -RZ, R26.H0_H0 ;  /* 0x2000001aff097230 */ /* 0x000fe40000004100 */
[--C-:B------:R-:W-:Y:S02]  /*aea0*/  HADD2.F32 R2, -RZ, R7.reuse.H0_H0 ;  /* 0x20000007ff027230 */ /* 0x100fe40000004100 */
[----:B------:R-:W-:Y:S02]  /*aeb0*/  HADD2.F32 R4, -RZ, R7.H1_H1 ;  /* 0x30000007ff047230 */ /* 0x000fe40000004100 */
[----:B------:R-:W-:Y:S01]  /*aec0*/  FFMA.FTZ R9, R9, R3, R8 ;  /* 0x0000000309097223 */ /* 0x000fe20000010008 */
[----:B------:R-:W-:Y:S02]  /*aed0*/  HADD2.F32 R7, -RZ, R24.H0_H0 ;  /* 0x20000018ff077230 */ /* 0x000fe40000004100 */
[----:B------:R-:W-:-:S02]  /*aee0*/  HADD2.F32 R23, -RZ, R23.H1_H1 ;  /* 0x30000017ff177230 */ /* 0x000fc40000004100 */
[----:B------:R-:W-:Y:S02]  /*aef0*/  HADD2.F32 R6, -RZ, R6.H1_H1 ;  /* 0x30000006ff067230 */ /* 0x000fe40000004100 */
[----:B------:R-:W-:Y:S01]  /*af00*/  FFMA.FTZ R7, R7, R3, R0 ;  /* 0x0000000307077223 */ /* 0x000fe20000010000 */
[----:B------:R-:W-:Y:S02]  /*af10*/  HADD2.F32 R26, -RZ, R26.H1_H1 ;  /* 0x3000001aff1a7230 */ /* 0x000fe40000004100 */
[----:B------:R-:W-:Y:S01]  /*af20*/  FFMA.FTZ R36, R23, R37, R36 ;  /* 0x0000002517247223 */ /* 0x000fe20000010024 */
[----:B------:R-:W-:Y:S02]  /*af30*/  HADD2.F32 R11, -RZ, R28.H0_H0 ;  /* 0x2000001cff0b7230 */ /* 0x000fe40000004100 */
[----:B------:R-:W-:Y:S02]  /*af40*/  HADD2.F32 R24, -RZ, R24.H1_H1 ;  /* 0x30000018ff187230 */ /* 0x000fe40000004100 */
        /* <DEDUP_REMOVED lines=41> */
.L_x_3262:
[----:B------:R-:W0:Y:S02]  /*b1e0*/  LDC R87, c[0x0][0x3ac] ;  /* 0x0000eb00ff577b82 */ /* 0x000e240000000800 */
[----:B0-----:R-:W-:-:S05]  /*b1f0*/  IMAD.WIDE R92, R87, 0x4, R92 ;  /* 0x00000004575c7825 */ /* 0x001fca00078e025c */
[----:B------:R-:W2:Y:S02]  /*b200*/  LDG.E.128.CONSTANT R8, desc[UR14][R92.64] ;  /* 0x0000000e5c087981 */ /* 0x000ea4000c1e9d00 */
        /* <DEDUP_REMOVED lines=143> */
.L_x_3264:
        /* <DEDUP_REMOVED lines=94> */
.L_x_3266:
        /* <DEDUP_REMOVED lines=91> */
.L_x_3265:
[----:B------:R-:W-:-:S05]  /*c690*/  IMAD.WIDE R92, R87, 0x4, R92 ;  /* 0x00000004575c7825 */ /* 0x000fca00078e025c */
        /* <DEDUP_REMOVED lines=144> */
.L_x_3267:
        /* <DEDUP_REMOVED lines=94> */
.L_x_3269:
        /* <DEDUP_REMOVED lines=91> */
.L_x_3268:
        /* <DEDUP_REMOVED lines=54> */
[----:B------:R-:W-:Y:S06]  /*de90*/  BRA.U !UP1, `(.L_x_3270) ;  /* 0x0000000509687547 */ /* 0x000fec000b800000 */
[----:B------:R-:W0:Y:S01]  /*dea0*/  LDS.64 R34, [UR4+-0x30] ;  /* 0xffffd004ff227984 */ /* 0x000e220008000a00 */
[----:B------:R-:W-:Y:S02]  /*deb0*/  HADD2.F32 R38, -RZ, R23.H0_H0 ;  /* 0x20000017ff267230 */ /* 0x000fe40000004100 */
        /* <DEDUP_REMOVED lines=55> */
[----:B------:R-:W-:Y:S02]  /*e230*/  HADD2.F32 R4, -RZ, R21.H0_H0 ;  /* 0x20000015ff047230 */ /* 0x000fe40000004100 */
[C---:B------:R-:W-:Y:S01]  /*e240*/  FFMA.FTZ R39, R31.reuse, R36, R39 ;  /* 0x000000241f277223 */ /* 0x040fe20000010027 */
[----:B------:R-:W-:Y:S02]  /*e250*/  HADD2.F32 R7, -RZ, R7.H1_H1 ;  /* 0x30000007ff077230 */ /* 0x000fe40000004100 */
[----:B------:R-:W-:Y:S01]  /*e260*/  FFMA.FTZ R41, R31, R38, R41 ;  /* 0x000000261f297223 */ /* 0x000fe20000010029 */
[----:B------:R-:W-:-:S02]  /*e270*/  HADD2.F32 R2, -RZ, R21.H1_H1 ;  /* 0x30000015ff027230 */ /* 0x000fc40000004100 */
[C---:B------:R-:W-:Y:S01]  /*e280*/  FFMA.FTZ R4, R6.reuse, R4, R35 ;  /* 0x0000000406047223 */ /* 0x040fe20000010023 */
[----:B------:R-:W-:Y:S02]  /*e290*/  HADD2.F32 R31, -RZ, R22.H0_H0 ;  /* 0x20000016ff1f7230 */ /* 0x000fe40000004100 */
[--C-:B------:R-:W-:Y:S02]  /*e2a0*/  HADD2.F32 R36, -RZ, R5.reuse.H0_H0 ;  /* 0x20000005ff247230 */ /* 0x100fe40000004100 */
        /* <DEDUP_REMOVED lines=25> */
.L_x_3270:
        /* <DEDUP_REMOVED lines=94> */
.L_x_3272:
[----:B------:R-:W-:Y:S05]  /*ea20*/  BRA.U UP0, `(.L_x_3271) ;  /* 0x0000000500687547 */ /* 0x000fea000b800000 */
[----:B------:R-:W0:Y:S01]  /*ea30*/  LDS.64 R2, [UR4+0x50] ;  /* 0x00005004ff027984 */ /* 0x000e220008000a00 */
[--C-:B------:R-:W-:Y:S02]  /*ea40*/  HADD2.F32 R0, -RZ, R25.reuse.H0_H0 ;  /* 0x20000019ff007230 */ /* 0x100fe40000004100 */
[--C-:B------:R-:W-:Y:S01]  /*ea50*/  HADD2.F32 R4, -RZ, R26.reuse.H0_H0 ;  /* 0x2000001aff047230 */ /* 0x100fe20000004100 */
        /* <DEDUP_REMOVED lines=21> */
[-C--:B------:R-:W-:Y:S01]  /*ebb0*/  FFMA.FTZ R4, R4, R36.reuse, R3 ;  /* 0x0000002404047223 */ /* 0x080fe20000010003 */
[----:B------:R-:W-:Y:S01]  /*ebc0*/  FFMA.FTZ R0, R0, R36, R23 ;  /* 0x0000002400007223 */ /* 0x000fe20000010017 */
        /* <DEDUP_REMOVED lines=14> */
[--C-:B------:R-:W-:Y:S02]  /*ecb0*/  HADD2.F32 R2, -RZ, R7.reuse.H0_H0 ;  /* 0x20000007ff027230 */ /* 0x100fe40000004100 */
[----:B------:R-:W-:Y:S02]  /*ecc0*/  HADD2.F32 R4, -RZ, R7.H1_H1 ;  /* 0x30000007ff047230 */ /* 0x000fe40000004100 */
[----:B------:R-:W-:Y:S01]  /*ecd0*/  FFMA.FTZ R9, R9, R3, R8 ;  /* 0x0000000309097223 */ /* 0x000fe20000010008 */
[----:B------:R-:W-:-:S02]  /*ece0*/  HADD2.F32 R7, -RZ, R27.H0_H0 ;  /* 0x2000001bff077230 */ /* 0x000fc40000004100 */
[----:B------:R-:W-:Y:S02]  /*ecf0*/  HADD2.F32 R6, -RZ, R6.H1_H1 ;  /* 0x30000006ff067230 */ /* 0x000fe40000004100 */
[----:B------:R-:W-:Y:S02]  /*ed00*/  HADD2.F32 R11, -RZ, R29.H0_H0 ;  /* 0x2000001dff0b7230 */ /* 0x000fe40000004100 */
[-C--:B------:R-:W-:Y:S01]  /*ed10*/  FFMA.FTZ R7, R7, R3.reuse, R0 ;  /* 0x0000000307077223 */ /* 0x080fe20000010000 */
[----:B------:R-:W-:Y:S02]  /*ed20*/  HADD2.F32 R28, -RZ, R28.H1_H1 ;  /* 0x3000001cff1c7230 */ /* 0x000fe40000004100 */
[----:B------:R-:W-:Y:S02]  /*ed30*/  HADD2.F32 R23, -RZ, R30.H0_H0 ;  /* 0x2000001eff177230 */ /* 0x000fe40000004100 */
[----:B------:R-:W-:Y:S01]  /*ed40*/  FFMA.FTZ R11, R11, R3, R10 ;  /* 0x000000030b0b7223 */ /* 0x000fe2000001000a */
[----:B------:R-:W-:-:S02]  /*ed50*/  HADD2.F32 R24, -RZ, R27.H1_H1 ;  /* 0x3000001bff187230 */ /* 0x000fc40000004100 */
[-C--:B------:R-:W-:Y:S01]  /*ed60*/  FFMA.FTZ R9, R28, R6.reuse, R9 ;  /* 0x000000061c097223 */ /* 0x080fe20000010009 */
[----:B------:R-:W-:Y:S02]  /*ed70*/  HADD2.F32 R8, -RZ, R21.H0_H0 ;  /* 0x20000015ff087230 */ /* 0x000fe40000004100 */
[----:B------:R-:W-:Y:S01]  /*ed80*/  FFMA.FTZ R3, R23, R3, R36 ;  /* 0x0000000317037223 */ /* 0x000fe20000010024 */
        /* <DEDUP_REMOVED lines=36> */
.L_x_3271:
[----:B------:R-:W-:Y:S01]  /*efd0*/  UIADD3 UR6, UPT, UPT, UR6, 0x20, URZ ;  /* 0x0000002006067890 */ /* 0x000fe2000fffe0ff */
[----:B------:R-:W-:Y:S01]  /*efe0*/  IMAD.WIDE R92, R87, 0x4, R92 ;  /* 0x00000004575c7825 */ /* 0x000fe200078e025c */
[----:B------:R-:W-:Y:S02]  /*eff0*/  UIADD3 UR4, UPT, UPT, UR4, 0x40, URZ ;  /* 0x0000004004047890 */ /* 0x000fe4000fffe0ff */
[----:B------:R-:W-:-:S09]  /*f000*/  UISETP.GE.AND UP1, UPT, UR6, UR7, UPT ;  /* 0x000000070600728c */ /* 0x000fd2000bf26270 */
[----:B------:R-:W-:Y:S05]  /*f010*/  BRA.U !UP1, `(.L_x_3273) ;  /* 0xffffffad093c7547 */ /* 0x000fea000b83ffff */
.L_x_3260:
[----:B0-----:R-:W0:Y:S01]  /*f020*/  S2R R0, SR_CTAID.X ;  /* 0x0000000000007919 */ /* 0x001e220000002500 */
[----:B------:R-:W1:Y:S01]  /*f030*/  LDC.64 R4, c[0x0][0x3a0] ;  /* 0x0000e800ff047b82 */ /* 0x000e620000000a00 */
[----:B------:R-:W0:Y:S02]  /*f040*/  S2R R3, SR_TID.X ;  /* 0x0000000000037919 */ /* 0x000e240000002100 */
[----:B0-----:R-:W-:Y:S01]  /*f050*/  LEA R0, R0, R3, 0x5 ;  /* 0x0000000300007211 */ /* 0x001fe200078e28ff */
[----:B------:R-:W-:-:S03]  /*f060*/  IMAD R3, R87, UR18, RZ ;  /* 0x0000001257037c24 */ /* 0x000fc6000f8e02ff */
        /* <DEDUP_REMOVED lines=10> */
.L_x_3277:
[----:B------:R-:W0:Y:S02]  /*f110*/  LDS R2, [R0] ;  /* 0x0000000000027984 */ /* 0x000e240000000800 */
[----:B0-----:R-:W-:-:S05]  /*f120*/  HFMA2 R3, R2, 1, 1, R17 ;  /* 0x3c003c0002037831 */ /* 0x001fca0000000011 */
[----:B------:R-:W0:Y:S02]  /*f130*/  ATOMS.CAST.SPIN P0, [R0], R2, R3 ;  /* 0x000000020000758d */ /* 0x000e240001800003 */
[----:B0-----:R-:W-:Y:S05]  /*f140*/  @!P0 BRA `(.L_x_3277) ;  /* 0xfffffffc00f08947 */ /* 0x001fea000383ffff */
[----:B------:R-:W-:Y:S05]  /*f150*/  BRA `(.L_x_3275) ;  /* 0x00000000000c7947 */ /* 0x000fea0003800000 */
.L_x_3276:
[----:B------:R-:W2:Y:S02]  /*f160*/  LD.E R0, desc[UR14][R4.64] ;  /* 0x0000000e04007980 */ /* 0x000ea4000c101900 */
[----:B--2---:R-:W-:-:S05]  /*f170*/  IADD3 R3, PT, PT, R17, R0, RZ ;  /* 0x0000000011037210 */ /* 0x004fca0007ffe0ff */
[----:B------:R0:W-:Y:S02]  /*f180*/  ST.E desc[UR14][R4.64], R3 ;  /* 0x0000000304007985 */ /* 0x0001e4000c10190e */
.L_x_3275:
[----:B------:R-:W-:Y:S05]  /*f190*/  BSYNC.RECONVERGENT B0 ;  /* 0x0000000000007941 */ /* 0x000fea0003800200 */
.L_x_3274:
[----:B------:R1:W-:Y:S01]  /*f1a0*/  ATOM.E.ADD.F16x2.RN.STRONG.GPU P0, RZ, desc[UR14][R4.64+0x4], R16 ;  /* 0x8000041004ff79a2 */ /* 0x0003e2000c10e10e */
[----:B------:R-:W-:Y:S04]  /*f1b0*/  BSSY.RECONVERGENT B0, `(.L_x_3278) ;  /* 0x000000e000007945 */ /* 0x000fe80003800200 */
[----:B-1----:R-:W-:Y:S05]  /*f1c0*/  @P0 BRA `(.L_x_3279) ;  /* 0x0000000000300947 */ /* 0x002fea0003800000 */
[----:B------:R-:W1:Y:S02]  /*f1d0*/  QSPC.E.S P0, RZ, [R4+0x4] ;  /* 0x0000040004ff73aa */ /* 0x000e640000000500 */
[----:B-1----:R-:W-:Y:S05]  /*f1e0*/  @!P0 BRA `(.L_x_3280) ;  /* 0x00000000001c8947 */ /* 0x002fea0003800000 */
[----:B------:R-:W-:-:S04]  /*f1f0*/  MOV R2, R4 ;  /* 0x0000000400027202 */ /* 0x000fc80000000f00 */
[----:B------:R-:W-:-:S07]  /*f200*/  MOV R0, R2 ;  /* 0x0000000200007202 */ /* 0x000fce0000000f00 */
.L_x_3281:
[----:B------:R-:W0:Y:S02]  /*f210*/  LDS R2, [R0+0x4] ;  /* 0x0000040000027984 */ /* 0x000e240000000800 */
[----:B0-----:R-:W-:-:S05]  /*f220*/  HADD2 R3, R2, R16 ;  /* 0x0000001002037230 */ /* 0x001fca0000000000 */
[----:B------:R-:W0:Y:S02]  /*f230*/  ATOMS.CAST.SPIN P0, [R0+0x4], R2, R3 ;  /* 0x000004020000758d */ /* 0x000e240001800003 */
[----:B0-----:R-:W-:Y:S05]  /*f240*/  @!P0 BRA `(.L_x_3281) ;  /* 0xfffffffc00f08947 */ /* 0x001fea000383ffff */
[----:B------:R-:W-:Y:S05]  /*f250*/  BRA `(.L_x_3279) ;  /* 0x00000000000c7947 */ /* 0x000fea0003800000 */
.L_x_3280:
[----:B------:R-:W0:Y:S02]  /*f260*/  LD.E R0, desc[UR14][R4.64+0x4] ;  /* 0x0000040e04007980 */ /* 0x000e24000c101900 */
[----:B0-----:R-:W-:-:S05]  /*f270*/  IADD3 R3, PT, PT, R16, R0, RZ ;  /* 0x0000000010037210 */ /* 0x001fca0007ffe0ff */
[----:B------:R1:W-:Y:S02]  /*f280*/  ST.E desc[UR14][R4.64+0x4], R3 ;  /* 0x0000040304007985 */ /* 0x0003e4000c10190e */
.L_x_3279:
[----:B------:R-:W-:Y:S05]  /*f290*/  BSYNC.RECONVERGENT B0 ;  /* 0x0000000000007941 */ /* 0x000fea0003800200 */
.L_x_3278:
        /* <DEDUP_REMOVED lines=9> */
.L_x_3285:
[----:B------:R-:W0:Y:S02]  /*f330*/  LDS R2, [R0] ;  /* 0x0000000000027984 */ /* 0x000e240000000800 */
[----:B0-----:R-:W-:-:S05]  /*f340*/  HFMA2 R3, R2, 1, 1, R15 ;  /* 0x3c003c0002037831 */ /* 0x001fca000000000f */
[----:B------:R-:W0:Y:S02]  /*f350*/  ATOMS.CAST.SPIN P0, [R0], R2, R3 ;  /* 0x000000020000758d */ /* 0x000e240001800003 */
[----:B0-----:R-:W-:Y:S05]  /*f360*/  @!P0 BRA `(.L_x_3285) ;  /* 0xfffffffc00f08947 */ /* 0x001fea000383ffff */
[----:B------:R-:W-:Y:S05]  /*f370*/  BRA `(.L_x_3283) ;  /* 0x00000000000c7947 */ /* 0x000fea0003800000 */
.L_x_3284:
[----:B------:R-:W2:Y:S02]  /*f380*/  LD.E R0, desc[UR14][R4.64] ;  /* 0x0000000e04007980 */ /* 0x000ea4000c101900 */
[----:B--2---:R-:W-:-:S05]  /*f390*/  IADD3 R3, PT, PT, R15, R0, RZ ;  /* 0x000000000f037210 */ /* 0x004fca0007ffe0ff */
[----:B------:R0:W-:Y:S02]  /*f3a0*/  ST.E desc[UR14][R4.64], R3 ;  /* 0x0000000304007985 */ /* 0x0001e4000c10190e */
.L_x_3283:
[----:B------:R-:W-:Y:S05]  /*f3b0*/  BSYNC.RECONVERGENT B0 ;  /* 0x0000000000007941 */ /* 0x000fea0003800200 */
.L_x_3282:
[----:B------:R1:W-:Y:S01]  /*f3c0*/  ATOM.E.ADD.F16x2.RN.STRONG.GPU P0, RZ, desc[UR14][R4.64+0x4], R14 ;  /* 0x8000040e04ff79a2 */ /* 0x0003e2000c10e10e */
[----:B------:R-:W-:Y:S04]  /*f3d0*/  BSSY.RECONVERGENT B0, `(.L_x_3286) ;  /* 0x000000e000007945 */ /* 0x000fe80003800200 */
[----:B-1----:R-:W-:Y:S05]  /*f3e0*/  @P0 BRA `(.L_x_3287) ;  /* 0x0000000000300947 */ /* 0x002fea0003800000 */
[----:B------:R-:W1:Y:S02]  /*f3f0*/  QSPC.E.S P0, RZ, [R4+0x4] ;  /* 0x0000040004ff73aa */ /* 0x000e640000000500 */
[----:B-1----:R-:W-:Y:S05]  /*f400*/  @!P0 BRA `(.L_x_3288) ;  /* 0x00000000001c8947 */ /* 0x002fea0003800000 */
[----:B------:R-:W-:-:S04]  /*f410*/  MOV R2, R4 ;  /* 0x0000000400027202 */ /* 0x000fc80000000f00 */
[----:B------:R-:W-:-:S07]  /*f420*/  MOV R0, R2 ;  /* 0x0000000200007202 */ /* 0x000fce0000000f00 */
.L_x_3289:
[----:B------:R-:W0:Y:S02]  /*f430*/  LDS R2, [R0+0x4] ;  /* 0x0000040000027984 */ /* 0x000e240000000800 */
[----:B0-----:R-:W-:-:S05]  /*f440*/  HADD2 R3, R2, R14 ;  /* 0x0000000e02037230 */ /* 0x001fca0000000000 */
[----:B------:R-:W0:Y:S02]  /*f450*/  ATOMS.CAST.SPIN P0, [R0+0x4], R2, R3 ;  /* 0x000004020000758d */ /* 0x000e240001800003 */
[----:B0-----:R-:W-:Y:S05]  /*f460*/  @!P0 BRA `(.L_x_3289) ;  /* 0xfffffffc00f08947 */ /* 0x001fea000383ffff */
[----:B------:R-:W-:Y:S05]  /*f470*/  BRA `(.L_x_3287) ;  /* 0x00000000000c7947 */ /* 0x000fea0003800000 */
.L_x_3288:
[----:B------:R-:W0:Y:S02]  /*f480*/  LD.E R0, desc[UR14][R4.64+0x4] ;  /* 0x0000040e04007980 */ /* 0x000e24000c101900 */
[----:B0-----:R-:W-:-:S05]  /*f490*/  IADD3 R3, PT, PT, R14, R0, RZ ;  /* 0x000000000e037210 */ /* 0x001fca0007ffe0ff */
[----:B------:R1:W-:Y:S02]  /*f4a0*/  ST.E desc[UR14][R4.64+0x4], R3 ;  /* 0x0000040304007985 */ /* 0x0003e4000c10190e */
.L_x_3287:
[----:B------:R-:W-:Y:S05]  /*f4b0*/  BSYNC.RECONVERGENT B0 ;  /* 0x0000000000007941 */ /* 0x000fea0003800200 */
.L_x_3286:
        /* <DEDUP_REMOVED lines=11> */
.L_x_3293:
[----:B------:R-:W0:Y:S02]  /*f570*/  LDS R2, [R0] ;  /* 0x0000000000027984 */ /* 0x000e240000000800 */
[----:B0-----:R-:W-:-:S05]  /*f580*/  HFMA2 R3, R2, 1, 1, R13 ;  /* 0x3c003c0002037831 */ /* 0x001fca000000000d */
[----:B------:R-:W0:Y:S02]  /*f590*/  ATOMS.CAST.SPIN P0, [R0], R2, R3 ;  /* 0x000000020000758d */ /* 0x000e240001800003 */
[----:B0-----:R-:W-:Y:S05]  /*f5a0*/  @!P0 BRA `(.L_x_3293) ;  /* 0xfffffffc00f08947 */ /* 0x001fea000383ffff */
[----:B------:R-:W-:Y:S05]  /*f5b0*/  BRA `(.L_x_3291) ;  /* 0x00000000000c7947 */ /* 0x000fea0003800000 */
.L_x_3292:
[----:B------:R-:W2:Y:S02]  /*f5c0*/  LD.E R0, desc[UR14][R4.64] ;  /* 0x0000000e04007980 */ /* 0x000ea4000c101900 */
[----:B--2---:R-:W-:-:S05]  /*f5d0*/  IADD3 R3, PT, PT, R13, R0, RZ ;  /* 0x000000000d037210 */ /* 0x004fca0007ffe0ff */
[----:B------:R0:W-:Y:S02]  /*f5e0*/  ST.E desc[UR14][R4.64], R3 ;  /* 0x0000000304007985 */ /* 0x0001e4000c10190e */
.L_x_3291:
[----:B------:R-:W-:Y:S05]  /*f5f0*/  BSYNC.RECONVERGENT B0 ;  /* 0x0000000000007941 */ /* 0x000fea0003800200 */
.L_x_3290:
[----:B------:R1:W-:Y:S02]  /*f600*/  ATOM.E.ADD.F16x2.RN.STRONG.GPU P0, RZ, desc[UR14][R4.64+0x4], R12 ;  /* 0x8000040c04ff79a2 */ /* 0x0003e4000c10e10e */
[----:B-1----:R-:W-:Y:S05]  /*f610*/  @P0 EXIT ;  /* 0x000000000000094d */ /* 0x002fea0003800000 */
[----:B------:R-:W1:Y:S02]  /*f620*/  QSPC.E.S P0, RZ, [R4+0x4] ;  /* 0x0000040004ff73aa */ /* 0x000e640000000500 */
[----:B-1----:R-:W-:Y:S05]  /*f630*/  @!P0 BRA `(.L_x_3294) ;  /* 0x00000000001c8947 */ /* 0x002fea0003800000 */
[----:B------:R-:W-:-:S04]  /*f640*/  MOV R2, R4 ;  /* 0x0000000400027202 */ /* 0x000fc80000000f00 */
[----:B------:R-:W-:-:S07]  /*f650*/  MOV R0, R2 ;  /* 0x0000000200007202 */ /* 0x000fce0000000f00 */
.L_x_3295:
[----:B------:R-:W0:Y:S02]  /*f660*/  LDS R2, [R0+0x4] ;  /* 0x0000040000027984 */ /* 0x000e240000000800 */
[----:B0-----:R-:W-:-:S05]  /*f670*/  HADD2 R3, R2, R12 ;  /* 0x0000000c02037230 */ /* 0x001fca0000000000 */
[----:B------:R-:W0:Y:S02]  /*f680*/  ATOMS.CAST.SPIN P0, [R0+0x4], R2, R3 ;  /* 0x000004020000758d */ /* 0x000e240001800003 */
[----:B0-----:R-:W-:Y:S05]  /*f690*/  @!P0 BRA `(.L_x_3295) ;  /* 0xfffffffc00f08947 */ /* 0x001fea000383ffff */
[----:B------:R-:W-:Y:S05]  /*f6a0*/  EXIT ;  /* 0x000000000000794d */ /* 0x000fea0003800000 */
.L_x_3294:
[----:B------:R-:W0:Y:S02]  /*f6b0*/  LD.E R0, desc[UR14][R4.64+0x4] ;  /* 0x0000040e04007980 */ /* 0x000e24000c101900 */
[----:B0-----:R-:W-:-:S05]  /*f6c0*/  IADD3 R3, PT, PT, R12, R0, RZ ;  /* 0x000000000c037210 */ /* 0x001fca0007ffe0ff */
[----:B------:R-:W-:Y:S01]  /*f6d0*/  ST.E desc[UR14][R4.64+0x4], R3 ;  /* 0x0000040304007985 */ /* 0x000fe2000c10190e */
[----:B------:R-:W-:Y:S05]  /*f6e0*/  EXIT ;  /* 0x000000000000794d */ /* 0x000fea0003800000 */
.L_x_3296:
        /* <DEDUP_REMOVED lines=9> */
.L_x_5324:


//--------------------- .text._Z23gemm_half_q_half_kernelILi3ELi140ELb1ELb0ELi32EEvPK6__halfPKjS4_S2_PS0_iiiiPKtS7_iiiiiibS2_i --------------------------
	.section	.text._Z23gemm_half_q_half_kernelILi3ELi140ELb1ELb0ELi32EEvPK6__halfPKjS4_S2_PS0_iiiiPKtS7_iiiiiibS2_i,"ax",@progbits
	.align	128
        .global         _Z23gemm_half_q_half_kernelILi3ELi140ELb1ELb0ELi32EEvPK6__halfPKjS4_S2_PS0_iiiiPKtS7_iiiiiibS2_i
        .type           _Z23gemm_half_q_half_kernelILi3ELi140ELb1ELb0ELi32EEvPK6__halfPKjS4_S2_PS0_iiiiPKtS7_iiiiiibS2_i,@function
        .size           _Z23gemm_half_q_half_kernelILi3ELi140ELb1ELb0ELi32EEvPK6__halfPKjS4_S2_PS0_iiiiPKtS7_iiiiiibS2_i,(.L_x_5325 - _Z23gemm_half_q_half_kernelILi3ELi140ELb1ELb0ELi32EEvPK6__halfPKjS4_S2_PS0_iiiiPKtS7_iiiiiibS2_i)
        .other          _Z23gemm_half_q_half_kernelILi3ELi140ELb1ELb0ELi32EEvPK6__halfPKjS4_S2_PS0_iiiiPKtS7_iiiiiibS2_i,@"STO_CUDA_ENTRY STV_DEFAULT"
_Z23gemm_half_q_half_kernelILi3ELi140ELb1ELb0ELi32EEvPK6__halfPKjS4_S2_PS0_iiiiPKtS7_iiiiiibS2_i:
.text._Z23gemm_half_q_half_kernelILi3ELi140ELb1ELb0ELi32EEvPK6__halfPKjS4_S2_PS0_iiiiPKtS7_iiiiiibS2_i:
        /* <DEDUP_REMOVED lines=29> */
.L_x_3297:
        /* <DEDUP_REMOVED lines=42> */
.L_x_3303:
        /* <DEDUP_REMOVED lines=32> */
.L_x_3302:
        /* <DEDUP_REMOVED lines=20> */
.L_x_3304:
[----:B------:R-:W-:-:S13]  /*07b0*/  ISETP.EQ.AND P3, PT, R18, RZ, PT ;  /* 0x000000ff1200720c */ /* 0x000fda0003f62270 */
[----:B------:R-:W-:Y:S05]  /*07c0*/  @!P1 BRA P3, `(.L_x_3299) ;  /* 0x0000000400789947 */ /* 0x000fea0001800000 */
.L_x_3301:
        /* <DEDUP_REMOVED lines=12> */
.L_x_3300:
        /* <DEDUP_REMOVED lines=16> */
.L_x_3307:
        /* <DEDUP_REMOVED lines=32> */
.L_x_3306:
        /* <DEDUP_REMOVED lines=21> */
.L_x_3308:
[----:B------:R-:W-:-:S13]  /*0ce0*/  ISETP.NE.OR P1, PT, R18, RZ, P1 ;  /* 0x000000ff1200720c */ /* 0x000fda0000f25670 */
[----:B------:R-:W-:Y:S05]  /*0cf0*/  @!P1 BRA `(.L_x_3299) ;  /* 0x00000000002c9947 */ /* 0x000fea0003800000 */
.L_x_3305:
        /* <DEDUP_REMOVED lines=11> */
.L_x_3299:
[----:B0-----:R-:W-:Y:S05]  /*0db0*/  BSYNC.RECONVERGENT B0 ;  /* 0x0000000000007941 */ /* 0x001fea0003800200 */
.L_x_3298:
        /* <DEDUP_REMOVED lines=20> */
.L_x_3312:
        /* <DEDUP_REMOVED lines=15> */
.L_x_3311:
        /* <DEDUP_REMOVED lines=12> */
.L_x_3313:
[----:B------:R-:W-:-:S13]  /*10b0*/  ISETP.NE.OR P1, PT, R14, RZ, P1 ;  /* 0x000000ff0e00720c */ /* 0x000fda0000f25670 */
[----:B------:R-:W-:Y:S05]  /*10c0*/  @!P1 BRA `(.L_x_3309) ;  /* 0x00000000001c9947 */ /* 0x000fea0003800000 */
.L_x_3310:
[----:B0-----:R-:W0:Y:S02]  /*10d0*/  LDC.64 R4, c[0x0][0x3a0] ;  /* 0x0000e800ff047b82 */ /* 0x001e240000000a00 */
.L_x_3314:
[C---:B01----:R-:W-:Y:S01]  /*10e0*/  IMAD.WIDE R6, R15.reuse, 0x2, R4 ;  /* 0x000000020f067825 */ /* 0x043fe200078e0204 */
[----:B------:R-:W-:Y:S02]  /*10f0*/  IADD3 R14, PT, PT, R14, 0x1, RZ ;  /* 0x000000010e0e7810 */ /* 0x000fe40007ffe0ff */
[----:B------:R-:W-:Y:S02]  /*1100*/  IADD3 R15, PT, PT, R15, R87, RZ ;  /* 0x000000570f0f7210 */ /* 0x000fe40007ffe0ff */
[----:B------:R2:W-:Y:S01]  /*1110*/  STG.E.64 desc[UR10][R6.64], RZ ;  /* 0x000000ff06007986 */ /* 0x0005e2000c101b0a */
[----:B------:R-:W-:-:S13]  /*1120*/  ISETP.NE.AND P1, PT, R14, RZ, PT ;  /* 0x000000ff0e00720c */ /* 0x000fda0003f25270 */
[----:B--2---:R-:W-:Y:S05]  /*1130*/  @P1 BRA `(.L_x_3314) ;  /* 0xfffffffc00e81947 */ /* 0x004fea000383ffff */
.L_x_3309:
        /* <DEDUP_REMOVED lines=20> */
.L_x_3316:
        /* <DEDUP_REMOVED lines=42> */
.L_x_3315:
        /* <DEDUP_REMOVED lines=20> */
.L_x_3317:
        /* <DEDUP_REMOVED lines=8> */
.L_x_3318:
        /* <DEDUP_REMOVED lines=8> */
.L_x_3319:
        /* <DEDUP_REMOVED lines=8> */
.L_x_3320:
        /* <DEDUP_REMOVED lines=8> */
.L_x_3321:
        /* <DEDUP_REMOVED lines=228> */
.L_x_3323:
        /* <DEDUP_REMOVED lines=99> */
.L_x_3325:
        /* <DEDUP_REMOVED lines=92> */
.L_x_3324:
        /* <DEDUP_REMOVED lines=198> */
.L_x_3326:
        /* <DEDUP_REMOVED lines=96> */
.L_x_3328:
        /* <DEDUP_REMOVED lines=91> */
.L_x_3327:
        /* <DEDUP_REMOVED lines=198> */
.L_x_3329:
        /* <DEDUP_REMOVED lines=96> */
.L_x_3331:
        /* <DEDUP_REMOVED lines=91> */
.L_x_3330:
        /* <DEDUP_REMOVED lines=199> */
.L_x_3332:
        /* <DEDUP_REMOVED lines=97> */
.L_x_3333:
        /* <DEDUP_REMOVED lines=93> */
.L_x_3322:
[----:B0-----:R-:W-:-:S04]  /*7b00*/  VIMNMX R12, PT, PT, R88, UR9, PT ;  /* 0x00000009580c7c48 */ /* 0x001fc8000bfe0100 */
[----:B------:R-:W-:-:S13]  /*7b10*/  ISETP.GT.AND P1, PT, R12, R91, PT ;  /* 0x0000005b0c00720c */ /* 0x000fda0003f24270 */
[----:B------:R-:W-:Y:S05]  /*7b20*/  @!P1 BRA `(.L_x_3334) ;  /* 0x0000005000d89947 */ /* 0x000fea0003800000 */
[----:B------:R-:W-:Y:S02]  /*7b30*/  ISETP.EQ.OR P1, PT, R16, 0x2, P0 ;  /* 0x000000021000780c */ /* 0x000fe40000722670 */
[----:B------:R-:W-:-:S11]  /*7b40*/  VIMNMX.U32 R20, PT, PT, R88, UR9, PT ;  /* 0x0000000958147c48 */ /* 0x000fd6000bfe0000 */
.L_x_3347:
[----:B------:R-:W2:Y:S01]  /*7b50*/  LDG.E.128.CONSTANT R12, desc[UR10][R24.64] ;  /* 0x0000000a180c7981 */ /* 0x000ea2000c1e9d00 */
[----:B------:R-:W-:Y:S01]  /*7b60*/  HFMA2 R11, -RZ, RZ, 0, 0.0625 ;  /* 0x00002c00ff0b7431 */ /* 0x000fe200000001ff */
[----:B------:R-:W-:Y:S02]  /*7b70*/  ISETP.NE.AND P2, PT, R90, RZ, PT ;  /* 0x000000ff5a00720c */ /* 0x000fe40003f45270 */
[----:B------:R-:W-:Y:S02]  /*7b80*/  ISETP.NE.AND P3, PT, R16, 0x1, PT ;  /* 0x000000011000780c */ /* 0x000fe40003f65270 */
[----:B-1----:R-:W-:Y:S02]  /*7b90*/  PRMT R7, R7, 0x5410, R11 ;  /* 0x0000541007077816 */ /* 0x002fe4000000000b */
        /* <DEDUP_REMOVED lines=143> */
.L_x_3335:
        /* <DEDUP_REMOVED lines=96> */
.L_x_3337:
        /* <DEDUP_REMOVED lines=91> */
.L_x_3336:
        /* <DEDUP_REMOVED lines=146> */
.L_x_3338:
        /* <DEDUP_REMOVED lines=94> */
.L_x_3340:
        /* <DEDUP_REMOVED lines=91> */
.L_x_3339:
        /* <DEDUP_REMOVED lines=145> */
.L_x_3341:
        /* <DEDUP_REMOVED lines=94> */
.L_x_3343:
        /* <DEDUP_REMOVED lines=91> */
.L_x_3342:
        /* <DEDUP_REMOVED lines=145> */
.L_x_3344:
        /* <DEDUP_REMOVED lines=94> */
.L_x_3346:
        /* <DEDUP_REMOVED lines=91> */
.L_x_3345:
[----:B------:R-:W-:Y:S01]  /*ce30*/  IADD3 R91, PT, PT, R91, 0x20, RZ ;  /* 0x000000205b5b7810 */ /* 0x000fe20007ffe0ff */
[----:B------:R-:W-:Y:S01]  /*ce40*/  UIADD3 UR4, UPT, UPT, UR4, 0x40, URZ ;  /* 0x0000004004047890 */ /* 0x000fe2000fffe0ff */
[----:B------:R-:W-:Y:S02]  /*ce50*/  IMAD.WIDE R24, R87, 0x4, R22 ;  /* 0x0000000457187825 */ /* 0x000fe400078e0216 */
[----:B------:R-:W-:-:S13]  /*ce60*/  ISETP.GE.AND P2, PT, R91, R20, PT ;  /* 0x000000145b00720c */ /* 0x000fda0003f46270 */
[----:B------:R-:W-:Y:S05]  /*ce70*/  @!P2 BRA `(.L_x_3347) ;  /* 0xffffffac0034a947 */ /* 0x000fea000383ffff */
[----:B------:R-:W-:-:S07]  /*ce80*/  IMAD.WIDE R24, R87, 0x10, R18 ;  /* 0x0000001057187825 */ /* 0x000fce00078e0212 */
.L_x_3334:
[----:B------:R-:W0:Y:S02]  /*ce90*/  LDCU UR5, c[0x0][0x3d8] ;  /* 0x00007b00ff0577ac */ /* 0x000e240008000800 */
[----:B0-----:R-:W-:-:S04]  /*cea0*/  VIMNMX R88, PT, PT, R88, UR5, PT ;  /* 0x0000000558587c48 */ /* 0x001fc8000bfe0100 */
[----:B------:R-:W-:-:S13]  /*ceb0*/  ISETP.GT.AND P1, PT, R88, R91, PT ;  /* 0x0000005b5800720c */ /* 0x000fda0003f24270 */
[----:B------:R-:W-:Y:S05]  /*cec0*/  @!P1 BRA `(.L_x_3348) ;  /* 0x0000001c00909947 */ /* 0x000fea0003800000 */
[----:B------:R-:W-:Y:S01]  /*ced0*/  ISETP.EQ.OR P0, PT, R16, 0x2, P0 ;  /* 0x000000021000780c */ /* 0x000fe20000702670 */
[----:B------:R-:W0:Y:S01]  /*cee0*/  LDCU UR6, c[0x0][0x3a8] ;  /* 0x00007500ff0677ac */ /* 0x000e220008000800 */
[----:B------:R-:W-:-:S12]  /*cef0*/  UIADD3 UR4, UPT, UPT, UR4, 0x60, URZ ;  /* 0x0000006004047890 */ /* 0x000fd8000fffe0ff */
.L_x_3352:
        /* <DEDUP_REMOVED lines=315> */
.L_x_3349:
        /* <DEDUP_REMOVED lines=82> */
.L_x_3351:
        /* <DEDUP_REMOVED lines=79> */
.L_x_3350:
[----:B------:R-:W-:Y:S01]  /*ecc0*/  IADD3 R91, PT, PT, R91, 0x20, RZ ;  /* 0x000000205b5b7810 */ /* 0x000fe20007ffe0ff */
[----:B------:R-:W-:Y:S01]  /*ecd0*/  UIADD3 UR4, UPT, UPT, UR4, 0x40, URZ ;  /* 0x0000004004047890 */ /* 0x000fe2000fffe0ff */
[----:B------:R-:W-:Y:S02]  /*ece0*/  IMAD.WIDE R24, R87, 0x4, R94 ;  /* 0x0000000457187825 */ /* 0x000fe400078e025e */
[----:B------:R-:W-:-:S13]  /*ecf0*/  ISETP.GE.AND P1, PT, R91, R88, PT ;  /* 0x000000585b00720c */ /* 0x000fda0003f26270 */
[----:B------:R-:W-:Y:S05]  /*ed00*/  @!P1 BRA `(.L_x_3352) ;  /* 0xffffffe0007c9947 */ /* 0x000fea000383ffff */
.L_x_3348:
        /* <DEDUP_REMOVED lines=22> */
.L_x_3356:
[----:B------:R-:W0:Y:S02]  /*ee70*/  LDS R6, [R8] ;  /* 0x0000000008067984 */ /* 0x000e240000000800 */
[----:B0-----:R-:W-:-:S05]  /*ee80*/  HADD2 R7, R6, R9 ;  /* 0x0000000906077230 */ /* 0x001fca0000000000 */
[----:B------:R-:W0:Y:S02]  /*ee90*/  ATOMS.CAST.SPIN P1, [R8], R6, R7 ;  /* 0x000000060800758d */ /* 0x000e240001820007 */
[----:B0-----:R-:W-:Y:S05]  /*eea0*/  @!P1 BRA `(.L_x_3356) ;  /* 0xfffffffc00f09947 */ /* 0x001fea000383ffff */
[----:B------:R-:W-:Y:S05]  /*eeb0*/  BRA `(.L_x_3354) ;  /* 0x00000000000c7947 */ /* 0x000fea0003800000 */
.L_x_3355:
[----:B------:R-:W2:Y:S02]  /*eec0*/  LD.E R6, desc[UR10][R10.64] ;  /* 0x0000000a0a067980 */ /* 0x000ea4000c101900 */
[----:B--2---:R-:W-:-:S05]  /*eed0*/  IADD3 R7, PT, PT, R7, R6, RZ ;  /* 0x0000000607077210 */ /* 0x004fca0007ffe0ff */
[----:B------:R0:W-:Y:S02]  /*eee0*/  ST.E desc[UR10][R10.64], R7 ;  /* 0x000000070a007985 */ /* 0x0001e4000c10190a */
.L_x_3354:
[----:B------:R-:W-:Y:S05]  /*eef0*/  BSYNC.RECONVERGENT B0 ;  /* 0x0000000000007941 */ /* 0x000fea0003800200 */
.L_x_3353:
[----:B------:R1:W-:Y:S01]  /*ef00*/  ATOM.E.ADD.F16x2.RN.STRONG.GPU P1, RZ, desc[UR10][R10.64+0x4], R13 ;  /* 0x8000040d0aff79a2 */ /* 0x0003e2000c12e10a */
[----:B------:R-:W-:Y:S04]  /*ef10*/  BSSY.RECONVERGENT B0, `(.L_x_3357) ;  /* 0x000000e000007945 */ /* 0x000fe80003800200 */
[----:B-1----:R-:W-:Y:S05]  /*ef20*/  @P1 BRA `(.L_x_3358) ;  /* 0x0000000000301947 */ /* 0x002fea0003800000 */
[----:B------:R-:W1:Y:S02]  /*ef30*/  QSPC.E.S P1, RZ, [R10+0x4] ;  /* 0x000004000aff73aa */ /* 0x000e640000020500 */
[----:B-1----:R-:W-:Y:S05]  /*ef40*/  @!P1 BRA `(.L_x_3359) ;  /* 0x00000000001c9947 */ /* 0x002fea0003800000 */
[----:B------:R-:W-:-:S04]  /*ef50*/  MOV R6, R10 ;  /* 0x0000000a00067202 */ /* 0x000fc80000000f00 */
[----:B------:R-:W-:-:S07]  /*ef60*/  MOV R8, R6 ;  /* 0x0000000600087202 */ /* 0x000fce0000000f00 */
.L_x_3360:
[----:B------:R-:W0:Y:S02]  /*ef70*/  LDS R6, [R8+0x4] ;  /* 0x0000040008067984 */ /* 0x000e240000000800 */
[----:B0-----:R-:W-:-:S05]  /*ef80*/  HFMA2 R7, R6, 1, 1, R5 ;  /* 0x3c003c0006077831 */ /* 0x001fca0000000005 */
[----:B------:R-:W0:Y:S02]  /*ef90*/  ATOMS.CAST.SPIN P1, [R8+0x4], R6, R7 ;  /* 0x000004060800758d */ /* 0x000e240001820007 */
[----:B0-----:R-:W-:Y:S05]  /*efa0*/  @!P1 BRA `(.L_x_3360) ;  /* 0xfffffffc00f09947 */ /* 0x001fea000383ffff */
[----:B------:R-:W-:Y:S05]  /*efb0*/  BRA `(.L_x_3358) ;  /* 0x00000000000c7947 */ /* 0x000fea0003800000 */
.L_x_3359:
[----:B------:R-:W2:Y:S02]  /*efc0*/  LD.E R5, desc[UR10][R10.64+0x4] ;  /* 0x0000040a0a057980 */ /* 0x000ea4000c101900 */
[----:B--2---:R-:W-:-:S05]  /*efd0*/  IADD3 R5, PT, PT, R13, R5, RZ ;  /* 0x000000050d057210 */ /* 0x004fca0007ffe0ff */
[----:B------:R1:W-:Y:S02]  /*efe0*/  ST.E desc[UR10][R10.64+0x4], R5 ;  /* 0x000004050a007985 */ /* 0x0003e4000c10190a */
.L_x_3358:
[----:B------:R-:W-:Y:S05]  /*eff0*/  BSYNC.RECONVERGENT B0 ;  /* 0x0000000000007941 */ /* 0x000fea0003800200 */
.L_x_3357:
        /* <DEDUP_REMOVED lines=12> */
.L_x_3364:
[----:B------:R-:W0:Y:S02]  /*f0c0*/  LDS R4, [R6] ;  /* 0x0000000006047984 */ /* 0x000e240000000800 */
[----:B0-----:R-:W-:-:S05]  /*f0d0*/  HADD2 R5, R4, R7 ;  /* 0x0000000704057230 */ /* 0x001fca0000000000 */
[----:B------:R-:W0:Y:S02]  /*f0e0*/  ATOMS.CAST.SPIN P0, [R6], R4, R5 ;  /* 0x000000040600758d */ /* 0x000e240001800005 */
[----:B0-----:R-:W-:Y:S05]  /*f0f0*/  @!P0 BRA `(.L_x_3364) ;  /* 0xfffffffc00f08947 */ /* 0x001fea000383ffff */
[----:B------:R-:W-:Y:S05]  /*f100*/  BRA `(.L_x_3362) ;  /* 0x00000000000c7947 */ /* 0x000fea0003800000 */
.L_x_3363:
[----:B------:R-:W2:Y:S02]  /*f110*/  LD.E R4, desc[UR10][R10.64] ;  /* 0x0000000a0a047980 */ /* 0x000ea4000c101900 */
[----:B--2---:R-:W-:-:S05]  /*f120*/  IADD3 R5, PT, PT, R5, R4, RZ ;  /* 0x0000000405057210 */ /* 0x004fca0007ffe0ff */
[----:B------:R0:W-:Y:S02]  /*f130*/  ST.E desc[UR10][R10.64], R5 ;  /* 0x000000050a007985 */ /* 0x0001e4000c10190a */
.L_x_3362:
[----:B------:R-:W-:Y:S05]  /*f140*/  BSYNC.RECONVERGENT B0 ;  /* 0x0000000000007941 */ /* 0x000fea0003800200 */
.L_x_3361:
[----:B------:R1:W-:Y:S01]  /*f150*/  ATOM.E.ADD.F16x2.RN.STRONG.GPU P0, RZ, desc[UR10][R10.64+0x4], R8 ;  /* 0x800004080aff79a2 */ /* 0x0003e2000c10e10a */
[----:B------:R-:W-:Y:S04]  /*f160*/  BSSY.RECONVERGENT B0, `(.L_x_3365) ;  /* 0x000000e000007945 */ /* 0x000fe80003800200 */
[----:B-1----:R-:W-:Y:S05]  /*f170*/  @P0 BRA `(.L_x_3366) ;  /* 0x0000000000300947 */ /* 0x002fea0003800000 */
[----:B------:R-:W1:Y:S02]  /*f180*/  QSPC.E.S P0, RZ, [R10+0x4] ;  /* 0x000004000aff73aa */ /* 0x000e640000000500 */
[----:B-1----:R-:W-:Y:S05]  /*f190*/  @!P0 BRA `(.L_x_3367) ;  /* 0x00000000001c8947 */ /* 0x002fea0003800000 */
[----:B------:R-:W-:-:S04]  /*f1a0*/  MOV R4, R10 ;  /* 0x0000000a00047202 */ /* 0x000fc80000000f00 */
[----:B------:R-:W-:-:S07]  /*f1b0*/  MOV R6, R4 ;  /* 0x0000000400067202 */ /* 0x000fce0000000f00 */
.L_x_3368:
[----:B------:R-:W0:Y:S02]  /*f1c0*/  LDS R4, [R6+0x4] ;  /* 0x0000040006047984 */ /* 0x000e240000000800 */
[----:B0-----:R-:W-:-:S05]  /*f1d0*/  HFMA2 R5, R4, 1, 1, R3 ;  /* 0x3c003c0004057831 */ /* 0x001fca0000000003 */
[----:B------:R-:W0:Y:S02]  /*f1e0*/  ATOMS.CAST.SPIN P0, [R6+0x4], R4, R5 ;  /* 0x000004040600758d */ /* 0x000e240001800005 */
[----:B0-----:R-:W-:Y:S05]  /*f1f0*/  @!P0 BRA `(.L_x_3368) ;  /* 0xfffffffc00f08947 */ /* 0x001fea000383ffff */
[----:B------:R-:W-:Y:S05]  /*f200*/  BRA `(.L_x_3366) ;  /* 0x00000000000c7947 */ /* 0x000fea0003800000 */
.L_x_3367:
[----:B------:R-:W2:Y:S02]  /*f210*/  LD.E R3, desc[UR10][R10.64+0x4] ;  /* 0x0000040a0a037980 */ /* 0x000ea4000c101900 */
[----:B--2---:R-:W-:-:S05]  /*f220*/  IADD3 R3, PT, PT, R8, R3, RZ ;  /* 0x0000000308037210 */ /* 0x004fca0007ffe0ff */
[----:B------:R1:W-:Y:S02]  /*f230*/  ST.E desc[UR10][R10.64+0x4], R3 ;  /* 0x000004030a007985 */ /* 0x0003e4000c10190a */
.L_x_3366:
[----:B------:R-:W-:Y:S05]  /*f240*/  BSYNC.RECONVERGENT B0 ;  /* 0x0000000000007941 */ /* 0x000fea0003800200 */
.L_x_3365:
        /* <DEDUP_REMOVED lines=13> */
.L_x_3372:
[----:B------:R-:W0:Y:S02]  /*f320*/  LDS R2, [R4] ;  /* 0x0000000004027984 */ /* 0x000e240000000800 */
[----:B0-----:R-:W-:-:S05]  /*f330*/  HADD2 R3, R2, R5 ;  /* 0x0000000502037230 */ /* 0x001fca0000000000 */
[----:B------:R-:W0:Y:S02]  /*f340*/  ATOMS.CAST.SPIN P0, [R4], R2, R3 ;  /* 0x000000020400758d */ /* 0x000e240001800003 */
[----:B0-----:R-:W-:Y:S05]  /*f350*/  @!P0 BRA `(.L_x_3372) ;  /* 0xfffffffc00f08947 */ /* 0x001fea000383ffff */
[----:B------:R-:W-:Y:S05]  /*f360*/  BRA `(.L_x_3370) ;  /* 0x00000000000c7947 */ /* 0x000fea0003800000 */
.L_x_3371:
[----:B------:R-:W2:Y:S02]  /*f370*/  LD.E R2, desc[UR10][R10.64] ;  /* 0x0000000a0a027980 */ /* 0x000ea4000c101900 */
[----:B--2---:R-:W-:-:S05]  /*f380*/  IADD3 R3, PT, PT, R3, R2, RZ ;  /* 0x0000000203037210 */ /* 0x004fca0007ffe0ff */
[----:B------:R0:W-:Y:S02]  /*f390*/  ST.E desc[UR10][R10.64], R3 ;  /* 0x000000030a007985 */ /* 0x0001e4000c10190a */
.L_x_3370:
[----:B------:R-:W-:Y:S05]  /*f3a0*/  BSYNC.RECONVERGENT B0 ;  /* 0x0000000000007941 */ /* 0x000fea0003800200 */
.L_x_3369:
[----:B------:R1:W-:Y:S02]  /*f3b0*/  ATOM.E.ADD.F16x2.RN.STRONG.GPU P0, RZ, desc[UR10][R10.64+0x4], R7 ;  /* 0x800004070aff79a2 */ /* 0x0003e4000c10e10a */
[----:B-1----:R-:W-:Y:S05]  /*f3c0*/  @P0 EXIT ;  /* 0x000000000000094d */ /* 0x002fea0003800000 */
[----:B------:R-:W1:Y:S02]  /*f3d0*/  QSPC.E.S P0, RZ, [R10+0x4] ;  /* 0x000004000aff73aa */ /* 0x000e640000000500 */
[----:B-1----:R-:W-:Y:S05]  /*f3e0*/  @!P0 BRA `(.L_x_3373) ;  /* 0x00000000001c8947 */ /* 0x002fea0003800000 */
[----:B------:R-:W-:-:S04]  /*f3f0*/  MOV R2, R10 ;  /* 0x0000000a00027202 */ /* 0x000fc80000000f00 */
[----:B------:R-:W-:-:S07]  /*f400*/  MOV R4, R2 ;  /* 0x0000000200047202 */ /* 0x000fce0000000f00 */
.L_x_3374:
[----:B------:R-:W0:Y:S02]  /*f410*/  LDS R2, [R4+0x4] ;  /* 0x0000040004027984 */ /* 0x000e240000000800 */
[----:B0-----:R-:W-:-:S05]  /*f420*/  HFMA2 R3, R2, 1, 1, R0 ;  /* 0x3c003c0002037831 */ /* 0x001fca0000000000 */
[----:B------:R-:W0:Y:S02]  /*f430*/  ATOMS.CAST.SPIN P0, [R4+0x4], R2, R3 ;  /* 0x000004020400758d */ /* 0x000e240001800003 */
[----:B0-----:R-:W-:Y:S05]  /*f440*/  @!P0 BRA `(.L_x_3374) ;  /* 0xfffffffc00f08947 */ /* 0x001fea000383ffff */
[----:B------:R-:W-:Y:S05]  /*f450*/  EXIT ;  /* 0x000000000000794d */ /* 0x000fea0003800000 */
.L_x_3373:
[----:B------:R-:W0:Y:S02]  /*f460*/  LD.E R0, desc[UR10][R10.64+0x4] ;  /* 0x0000040a0a007980 */ /* 0x000e24000c101900 */
[----:B0-----:R-:W-:-:S05]  /*f470*/  IADD3 R3, PT, PT, R7, R0, RZ ;  /* 0x0000000007037210 */ /* 0x001fca0007ffe0ff */
[----:B------:R-:W-:Y:S01]  /*f480*/  ST.E desc[UR10][R10.64+0x4], R3 ;  /* 0x000004030a007985 */ /* 0x000fe2000c10190a */
[----:B------:R-:W-:Y:S05]  /*f490*/  EXIT ;  /* 0x000000000000794d */ /* 0x000fea0003800000 */
.L_x_3375:
        /* <DEDUP_REMOVED lines=14> */
.L_x_5325:


//--------------------- .text._Z23gemm_half_q_half_kernelILi3ELi20ELb1ELb0ELi32EEvPK6__halfPKjS4_S2_PS0_iiiiPKtS7_iiiiiibS2_i --------------------------
	.section	.text._Z23gemm_half_q_half_kernelILi3ELi20ELb1ELb0ELi32EEvPK6__halfPKjS4_S2_PS0_iiiiPKtS7_iiiiiibS2_i,"ax",@progbits
	.align	128
        .global         _Z23gemm_half_q_half_kernelILi3ELi20ELb1ELb0ELi32EEvPK6__halfPKjS4_S2_PS0_iiiiPKtS7_iiiiiibS2_i
        .type           _Z23gemm_half_q_half_kernelILi3ELi20ELb1ELb0ELi32EEvPK6__halfPKjS4_S2_PS0_iiiiPKtS7_iiiiiibS2_i,@function
        .size           _Z23gemm_half_q_half_kernelILi3ELi20ELb1ELb0ELi32EEvPK6__halfPKjS4_S2_PS0_iiiiPKtS7_iiiiiibS2_i,(.L_x_5326 - _Z23gemm_half_q_half_kernelILi3ELi20ELb1ELb0ELi32EEvPK6__halfPKjS4_S2_PS0_iiiiPKtS7_iiiiiibS2_i)
        .other          _Z23gemm_half_q_half_kernelILi3ELi20ELb1ELb0ELi32EEvPK6__halfPKjS4_S2_PS0_iiiiPKtS7_iiiiiibS2_i,@"STO_CUDA_ENTRY STV_DEFAULT"
_Z23gemm_half_q_half_kernelILi3ELi20ELb1ELb0ELi32EEvPK6__halfPKjS4_S2_PS0_iiiiPKtS7_iiiiiibS2_i:
.text._Z23gemm_half_q_half_kernelILi3ELi20ELb1ELb0ELi32EEvPK6__halfPKjS4_S2_PS0_iiiiPKtS7_iiiiiibS2_i:
        /* <DEDUP_REMOVED lines=32> */
.L_x_3376:
[----:B------:R-:W-:Y:S01]  /*0200*/  PRMT R2, R2, 0x9910, RZ ;  /* 0x0000991002027816 */ /* 0x000fe200000000ff */
[----:B------:R-:W-:Y:S01]  /*0210*/  UISETP.LT.U32.AND UP1, UPT, UR19, 0x3, UPT ;  /* 0x000000031300788c */ /* 0x000fe2000bf21070 */
[----:B------:R-:W-:Y:S01]  /*0220*/  MOV R5, UR7 ;  /* 0x0000000700057c02 */ /* 0x000fe20008000f00 */
[----:B------:R-:W0:Y:S01]  /*0230*/  S2UR UR4, SR_CTAID.X ;  /* 0x00000000000479c3 */ /* 0x000e220000002500 */
[----:B------:R-:W-:Y:S01]  /*0240*/  ISETP.NE.AND P0, PT, R2, RZ, PT ;  /* 0x000000ff0200720c */ /* 0x000fe20003f05270 */
[----:B------:R-:W-:Y:S01]  /*0250*/  USEL UR12, UR19, 0x3, UP1 ;  /* 0x00000003130c7887 */ /* 0x000fe20008800000 */
[----:B------:R-:W-:-:S04]  /*0260*/  VIADDMNMX R5, R5, 0x20, R0, PT ;  /* 0x0000002005057846 */ /* 0x000fc80003800100 */
[----:B------:R-:W-:-:S07]  /*0270*/  R2UR UR8, R5 ;  /* 0x00000000050872ca */ /* 0x000fce00000e0000 */
[----:B0-----:R-:W-:Y:S08]  /*0280*/  @!P0 EXIT ;  /* 0x000000000000894d */ /* 0x001ff00003800000 */
[----:B------:R-:W-:Y:S01]  /*0290*/  IADD3 R18, PT, PT, R3, UR7, RZ ;  /* 0x0000000703127c10 */ /* 0x000fe2000fffe0ff */
[----:B------:R-:W-:Y:S01]  /*02a0*/  USHF.L.U32 UR4, UR4, 0x7, URZ ;  /* 0x0000000704047899 */ /* 0x000fe200080006ff */
[----:B------:R-:W-:Y:S02]  /*02b0*/  BSSY.RECONVERGENT B0, `(.L_x_3377) ;  /* 0x00000b4000007945 */ /* 0x000fe40003800200 */
        /* <DEDUP_REMOVED lines=32> */
.L_x_3382:
        /* <DEDUP_REMOVED lines=32> */
.L_x_3381:
[----:B------:R-:W-:-:S04]  /*06c0*/  UIADD3 UR11, UPT, UPT, URZ, -UR10, URZ ;  /* 0x8000000aff0b7290 */ /* 0x000fc8000fffe0ff */
[----:B------:R-:W-:-:S09]  /*06d0*/  UISETP.GT.AND UP1, UPT, UR11, 0x1, UPT ;  /* 0x000000010b00788c */ /* 0x000fd2000bf24270 */
[----:B------:R-:W-:Y:S05]  /*06e0*/  BRA.U !UP1, `(.L_x_3383) ;  /* 0x0000000109447547 */ /* 0x000fea000b800000 */
[----:B------:R-:W-:Y:S01]  /*06f0*/  IMAD.IADD R9, R13, 0x1, R0 ;  /* 0x000000010d097824 */ /* 0x000fe200078e0200 */
[----:B------:R-:W-:-:S04]  /*0700*/  IADD3 R5, P0, PT, R18, R13, RZ ;  /* 0x0000000d12057210 */ /* 0x000fc80007f1e0ff */
[----:B------:R-:W-:Y:S02]  /*0710*/  IADD3 R7, P1, PT, R18, R9, RZ ;  /* 0x0000000912077210 */ /* 0x000fe40007f3e0ff */
[----:B------:R-:W-:Y:S02]  /*0720*/  LEA.HI.X.SX32 R10, R13, RZ, 0x1, P0 ;  /* 0x000000ff0d0a7211 */ /* 0x000fe400000f0eff */
[----:B------:R-:W-:Y:S02]  /*0730*/  LEA.HI.X.SX32 R8, R9, RZ, 0x1, P1 ;  /* 0x000000ff09087211 */ /* 0x000fe400008f0eff */
[----:B------:R-:W-:Y:S02]  /*0740*/  LEA R4, P0, R5, UR16, 0x1 ;  /* 0x0000001005047c11 */ /* 0x000fe4000f8008ff */
[----:B------:R-:W-:Y:S02]  /*0750*/  LEA R6, P1, R7, UR16, 0x1 ;  /* 0x0000001007067c11 */ /* 0x000fe4000f8208ff */
[----:B------:R-:W-:-:S02]  /*0760*/  LEA.HI.X R5, R5, UR17, R10, 0x1, P0 ;  /* 0x0000001105057c11 */ /* 0x000fc400080f0c0a */
        /* <DEDUP_REMOVED lines=9> */
.L_x_3383:
[----:B------:R-:W-:-:S13]  /*0800*/  ISETP.EQ.AND P1, PT, RZ, UR10, PT ;  /* 0x0000000aff007c0c */ /* 0x000fda000bf22270 */
[----:B------:R-:W-:Y:S05]  /*0810*/  @!P0 BRA P1, `(.L_x_3378) ;  /* 0x0000000400748947 */ /* 0x000fea0000800000 */
.L_x_3380:
        /* <DEDUP_REMOVED lines=12> */
.L_x_3379:
[C---:B------:R-:W-:Y:S01]  /*08e0*/  LEA R4, P0, R18.reuse, UR16, 0x1 ;  /* 0x0000001012047c11 */ /* 0x040fe2000f8008ff */
[----:B------:R-:W0:Y:S03]  /*08f0*/  LDCU.64 UR20, c[0x0][0x380] ;  /* 0x00007000ff1477ac */ /* 0x000e260008000a00 */
[----:B------:R-:W-:-:S05]  /*0900*/  LEA.HI.X R5, R18, UR17, RZ, 0x1, P0 ;  /* 0x0000001112057c11 */ /* 0x000fca00080f0cff */
[----:B------:R1:W5:Y:S01]  /*0910*/  LDG.E.U16.CONSTANT R18, desc[UR14][R4.64] ;  /* 0x0000000e04127981 */ /* 0x000362000c1e9500 */
[----:B------:R-:W-:Y:S01]  /*0920*/  UIADD3 UR10, UPT, UPT, URZ, -UR12, URZ ;  /* 0x8000000cff0a7290 */ /* 0x000fe2000fffe0ff */
[----:B------:R-:W-:-:S03]  /*0930*/  IMAD R13, R0, UR5, RZ ;  /* 0x00000005000d7c24 */ /* 0x000fc6000f8e02ff */
[----:B------:R-:W-:Y:S01]  /*0940*/  UISETP.GE.AND UP1, UPT, UR10, URZ, UPT ;  /* 0x000000ff0a00728c */ /* 0x000fe2000bf26270 */
[----:B------:R-:W-:-:S08]  /*0950*/  IMAD R13, R13, 0x3, RZ ;  /* 0x000000030d0d7824 */ /* 0x000fd000078e02ff */
[----:B01----:R-:W-:Y:S05]  /*0960*/  BRA.U UP1, `(.L_x_3384) ;  /* 0x0000000101f47547 */ /* 0x003fea000b800000 */
[----:B------:R-:W-:Y:S02]  /*0970*/  UIADD3 UR11, UPT, UPT, URZ, -UR10, URZ ;  /* 0x8000000aff0b7290 */ /* 0x000fe4000fffe0ff */
[----:B------:R-:W-:Y:S02]  /*0980*/  UPLOP3.LUT UP1, UPT, UPT, UPT, UPT, 0x80, 0x8 ;  /* 0x000000000008789c */ /* 0x000fe40003f2f070 */
[----:B------:R-:W-:-:S09]  /*0990*/  UISETP.GT.AND UP3, UPT, UR11, 0x3, UPT ;  /* 0x000000030b00788c */ /* 0x000fd2000bf64270 */
[----:B------:R-:W-:Y:S05]  /*09a0*/  BRA.U !UP3, `(.L_x_3385) ;  /* 0x000000010b887547 */ /* 0x000fea000b800000 */
[----:B------:R-:W0:Y:S01]  /*09b0*/  LDCU.64 UR16, c[0x0][0x380] ;  /* 0x00007000ff1077ac */ /* 0x000e220008000a00 */
[----:B------:R-:W-:-:S11]  /*09c0*/  UPLOP3.LUT UP1, UPT, UPT, UPT, UPT, 0x40, 0x4 ;  /* 0x000000000004789c */ /* 0x000fd60003f2e870 */
.L_x_3386:
        /* <DEDUP_REMOVED lines=30> */
[----:B0-----:R-:W-:Y:S01]  /*0bb0*/  VIADD R12, R12, 0x100 ;  /* 0x000001000c0c7836 */ /* 0x001fe20000000000 */
[----:B------:R-:W-:Y:S06]  /*0bc0*/  BRA.U !UP3, `(.L_x_3386) ;  /* 0xfffffffd0b807547 */ /* 0x000fec000b83ffff */
.L_x_3385:
        /* <DEDUP_REMOVED lines=21> */
.L_x_3387:
[----:B------:R-:W-:-:S09]  /*0d20*/  UISETP.NE.OR UP1, UPT, UR10, URZ, UP1 ;  /* 0x000000ff0a00728c */ /* 0x000fd20008f25670 */
[----:B------:R-:W-:Y:S05]  /*0d30*/  BRA.U !UP1, `(.L_x_3378) ;  /* 0x00000001092c7547 */ /* 0x000fea000b800000 */
.L_x_3384:
        /* <DEDUP_REMOVED lines=11> */
.L_x_3378:
[----:B------:R-:W-:Y:S05]  /*0df0*/  BSYNC.RECONVERGENT B0 ;  /* 0x0000000000007941 */ /* 0x000fea0003800200 */
.L_x_3377:
        /* <DEDUP_REMOVED lines=20> */
.L_x_3391:
        /* <DEDUP_REMOVED lines=9> */
[----:B------:R1:W-:Y:S03]  /*0fd0*/  STG.E.64 desc[UR14][R6.64], RZ ;  /* 0x000000ff06007986 */ /* 0x0003e6000c101b0e */
[C---:B------:R-:W-:Y:S01]  /*0fe0*/  IMAD.WIDE R10, R17.reuse, 0x2, R12 ;  /* 0x00000002110a7825 */ /* 0x040fe200078e020c */
[----:B------:R1:W-:Y:S03]  /*0ff0*/  STG.E.64 desc[UR14][R8.64], RZ ;  /* 0x000000ff08007986 */ /* 0x0003e6000c101b0e */
[----:B------:R-:W-:Y:S01]  /*1000*/  VIADD R15, R17, UR16 ;  /* 0x00000010110f7c36 */ /* 0x000fe20008000000 */
[----:B------:R1:W-:Y:S01]  /*1010*/  STG.E.64 desc[UR14][R10.64], RZ ;  /* 0x000000ff0a007986 */ /* 0x0003e2000c101b0e */
[----:B------:R-:W-:Y:S05]  /*1020*/  BRA.U !UP3, `(.L_x_3391) ;  /* 0xfffffffd0bc47547 */ /* 0x000fea000b83ffff */
.L_x_3390:
        /* <DEDUP_REMOVED lines=12> */
.L_x_3392:
[----:B------:R-:W-:-:S09]  /*10f0*/  UISETP.NE.OR UP1, UPT, UR11, URZ, UP1 ;  /* 0x000000ff0b00728c */ /* 0x000fd20008f25670 */
[----:B------:R-:W-:Y:S05]  /*1100*/  BRA.U !UP1, `(.L_x_3388) ;  /* 0x00000001091c7547 */ /* 0x000fea000b800000 */
.L_x_3389:
[----:B012---:R-:W0:Y:S02]  /*1110*/  LDC.64 R4, c[0x0][0x3a0] ;  /* 0x0000e800ff047b82 */ /* 0x007e240000000a00 */
.L_x_3393:
[C---:B0-----:R-:W-:Y:S01]  /*1120*/  IMAD.WIDE R6, R15.reuse, 0x2, R4 ;  /* 0x000000020f067825 */ /* 0x041fe200078e0204 */
[----:B------:R-:W-:Y:S01]  /*1130*/  UIADD3 UR11, UPT, UPT, UR11, 0x1, URZ ;  /* 0x000000010b0b7890 */ /* 0x000fe2000fffe0ff */
[----:B------:R-:W-:-:S03]  /*1140*/  IADD3 R15, PT, PT, R15, UR16, RZ ;  /* 0x000000100f0f7c10 */ /* 0x000fc6000fffe0ff */
[----:B------:R3:W-:Y:S01]  /*1150*/  STG.E.64 desc[UR14][R6.64], RZ ;  /* 0x000000ff06007986 */ /* 0x0007e2000c101b0e */
[----:B------:R-:W-:-:S09]  /*1160*/  UISETP.NE.AND UP1, UPT, UR11, URZ, UPT ;  /* 0x000000ff0b00728c */ /* 0x000fd2000bf25270 */
[----:B---3--:R-:W-:Y:S05]  /*1170*/  BRA.U UP1, `(.L_x_3393) ;  /* 0xfffffffd01e87547 */ /* 0x008fea000b83ffff */
.L_x_3388:
        /* <DEDUP_REMOVED lines=31> */
.L_x_3395:
[----:B-----5:R-:W-:-:S05]  /*1370*/  IADD3 R9, PT, PT, R14, UR4, RZ ;  /* 0x000000040e097c10 */ /* 0x020fca000fffe0ff */
[----:B0-----:R-:W-:-:S05]  /*1380*/  IMAD R6, R9, UR16, RZ ;  /* 0x0000001009067c24 */ /* 0x001fca000f8e02ff */
[----:B------:R-:W-:-:S04]  /*1390*/  SHF.R.S32.HI R7, RZ, 0x1f, R6 ;  /* 0x0000001fff077819 */ /* 0x000fc80000011406 */
[----:B------:R-:W-:-:S04]  /*13a0*/  LEA.HI R6, R7, R6, RZ, 0x3 ;  /* 0x0000000607067211 */ /* 0x000fc800078f18ff */
[----:B------:R-:W-:-:S05]  /*13b0*/  LEA.HI.SX32 R7, R6, R15, 0x1d ;  /* 0x0000000f06077211 */ /* 0x000fca00078feaff */
[----:B-1----:R-:W-:-:S06]  /*13c0*/  IMAD.WIDE R6, R7, 0x4, R4 ;  /* 0x0000000407067825 */ /* 0x002fcc00078e0204 */
[----:B------:R-:W3:Y:S01]  /*13d0*/  LDG.E.CONSTANT R6, desc[UR14][R6.64] ;  /* 0x0000000e06067981 */ /* 0x000ee2000c1e9900 */
[----:B------:R-:W-:-:S04]  /*13e0*/  USHF.L.U32 UR10, UR12, 0x1, URZ ;  /* 0x000000010c0a7899 */ /* 0x000fc800080006ff */
[----:B------:R-:W-:-:S06]  /*13f0*/  UIMAD.WIDE.U32 UR10, UR10, 0x2, UR20 ;  /* 0x000000020a0a78a5 */ /* 0x000fcc000f8e0014 */
[----:B------:R-:W-:Y:S01]  /*1400*/  IMAD.U32 R11, RZ, RZ, UR11 ;  /* 0x0000000bff0b7e24 */ /* 0x000fe2000f8e00ff */
[----:B------:R-:W-:-:S05]  /*1410*/  MOV R10, UR10 ;  /* 0x0000000a000a7c02 */ /* 0x000fca0008000f00 */
[----:B------:R-:W4:Y:S01]  /*1420*/  LDG.E.U16.CONSTANT R11, desc[UR14][R10.64+0x2] ;  /* 0x0000020e0a0b7981 */ /* 0x000f22000c1e9500 */
[----:B--2---:R-:W-:-:S05]  /*1430*/  IMAD.WIDE.U32 R8, R9, 0x2, R12 ;  /* 0x0000000209087825 */ /* 0x004fca00078e000c */
[----:B------:R-:W2:Y:S01]  /*1440*/  LDG.E.U16.CONSTANT R19, desc[UR14][R8.64] ;  /* 0x0000000e08137981 */ /* 0x000ea2000c1e9500 */
        /* <DEDUP_REMOVED lines=8> */
[----:B------:R-:W-:-:S02]  /*14d0*/  SHF.R.U32.HI R16, RZ, 0xc, R16 ;  /* 0x0000000cff107819 */ /* 0x000fc40000011610 */
[----:B----4-:R-:W-:Y:S01]  /*14e0*/  R2UR UR10, R11 ;  /* 0x000000000b0a72ca */ /* 0x010fe200000e0000 */
[C---:B------:R-:W-:Y:S01]  /*14f0*/  IMAD R20, R17.reuse, R17, R17 ;  /* 0x0000001111147224 */ /* 0x040fe200078e0211 */
[----:B------:R-:W-:Y:S01]  /*1500*/  IADD3 R18, PT, PT, R18, 0x1, R7 ;  /* 0x0000000112127810 */ /* 0x000fe20007ffe007 */
[----:B------:R-:W-:Y:S01]  /*1510*/  IMAD R7, R6, R6, R6 ;  /* 0x0000000606077224 */ /* 0x000fe200078e0206 */
[----:B------:R-:W-:Y:S02]  /*1520*/  LOP3.LUT R16, R16, 0xf, RZ, 0xc0, !PT ;  /* 0x0000000f10107812 */ /* 0x000fe400078ec0ff */
[----:B------:R-:W-:Y:S02]  /*1530*/  IADD3 R20, PT, PT, R17, 0x1, R20 ;  /* 0x0000000111147810 */ /* 0x000fe40007ffe014 */
[----:B------:R-:W-:Y:S01]  /*1540*/  IADD3 R6, PT, PT, R6, 0x1, R7 ;  /* 0x0000000106067810 */ /* 0x000fe20007ffe007 */
[C---:B------:R-:W-:Y:S01]  /*1550*/  IMAD R7, R16.reuse, R16, R16 ;  /* 0x0000001010077224 */ /* 0x040fe200078e0210 */
[----:B------:R-:W2:Y:S03]  /*1560*/  I2F.F16 R10, R20 ;  /* 0x00000014000a7306 */ /* 0x000ea60000200c00 */
[----:B------:R-:W-:Y:S01]  /*1570*/  UIADD3 UR12, UPT, UPT, UR10, UR12, URZ ;  /* 0x0000000c0a0c7290 */ /* 0x000fe2000fffe0ff */
[----:B------:R-:W-:-:S03]  /*1580*/  IADD3 R16, PT, PT, R16, 0x1, R7 ;  /* 0x0000000110107810 */ /* 0x000fc60007ffe007 */
[----:B------:R-:W-:Y:S01]  /*1590*/  UISETP.GE.AND UP6, UPT, UR12, UR8, UPT ;  /* 0x000000080c00728c */ /* 0x000fe2000bfc6270 */
[----:B------:R-:W0:Y:S01]  /*15a0*/  I2F.F16 R18, R18 ;  /* 0x0000001200127306 */ /* 0x000e220000200c00 */
[----:B--2---:R-:W-:-:S07]  /*15b0*/  HMUL2 R10, R10.H0_H0, R19.H0_H0 ;  /* 0x200000130a0a7232 */ /* 0x004fce0000000800 */
[----:B------:R-:W1:Y:S01]  /*15c0*/  I2F.F16 R8, R6 ;  /* 0x0000000600087306 */ /* 0x000e620000200c00 */
[----:B0-----:R-:W-:-:S07]  /*15d0*/  HMUL2 R9, R18.H0_H0, R19.H0_H0 ;  /* 0x2000001312097232 */ /* 0x001fce0000000800 */
[----:B------:R-:W0:Y:S01]  /*15e0*/  I2F.F16 R16, R16 ;  /* 0x0000001000107306 */ /* 0x000e220000200c00 */
[-C--:B-1----:R-:W-:Y:S02]  /*15f0*/  HMUL2 R8, R8.H0_H0, R19.reuse.H0_H0 ;  /* 0x2000001308087232 */ /* 0x082fe40000000800 */
[----:B0-----:R-:W-:Y:S01]  /*1600*/  HMUL2 R7, R16.H0_H0, R19.H0_H0 ;  /* 0x2000001310077232 */ /* 0x001fe20000000800 */
[----:B------:R-:W-:Y:S06]  /*1610*/  BRA.U !UP6, `(.L_x_3395) ;  /* 0xfffffffd0e547547 */ /* 0x000fec000b83ffff */
.L_x_3394:
        /* <DEDUP_REMOVED lines=16> */
.L_x_3396:
[----:B------:R-:W-:Y:S05]  /*1720*/  BRA.U !UP1, `(.L_x_3397) ;  /* 0x00000001091c7547 */ /* 0x000fea000b800000 */
[----:B------:R-:W0:Y:S02]  /*1730*/  LDC R3, c[0x0][0x3d0] ;  /* 0x0000f400ff037b82 */ /* 0x000e240000000800 */
[----:B0-----:R-:W-:-:S04]  /*1740*/  VIMNMX R3, PT, PT, R3, UR7, PT ;  /* 0x0000000703037c48 */ /* 0x001fc8000bfe0100 */
[----:B------:R-:W-:-:S04]  /*1750*/  IADD3 R3, PT, PT, R3, -UR22, RZ ;  /* 0x8000001603037c10 */ /* 0x000fc8000fffe0ff */
[----:B------:R-:W-:-:S04]  /*1760*/  SHF.R.S32.HI R4, RZ, 0x1f, R3 ;  /* 0x0000001fff047819 */ /* 0x000fc80000011403 */
[----:B------:R-:W-:-:S04]  /*1770*/  LEA.HI R4, R4, R3, RZ, 0x5 ;  /* 0x0000000304047211 */ /* 0x000fc800078f28ff */
[----:B------:R-:W-:-:S05]  /*1780*/  SHF.R.S32.HI R4, RZ, 0x5, R4 ;  /* 0x00000005ff047819 */ /* 0x000fca0000011404 */
[----:B------:R-:W-:-:S07]  /*1790*/  IMAD R3, R4, 0x5, RZ ;  /* 0x0000000504037824 */ /* 0x000fce00078e02ff */
.L_x_3397:
        /* <DEDUP_REMOVED lines=8> */
.L_x_3398:
        /* <DEDUP_REMOVED lines=8> */
.L_x_3399:
[----:B------:R-:W-:Y:S05]  /*18a0*/  BRA.U !UP5, `(.L_x_3400) ;  /* 0x000000010d1c7547 */ /* 0x000fea000b800000 */
[----:B------:R-:W0:Y:S02]  /*18b0*/  LDC R4, c[0x0][0x3dc] ;  /* 0x0000f700ff047b82 */ /* 0x000e240000000800 */
[----:B0-----:R-:W-:-:S05]  /*18c0*/  VIMNMX R4, PT, PT, R4, UR7, PT ;  /* 0x0000000704047c48 */ /* 0x001fca000bfe0100 */
[----:B------:R-:W-:-:S05]  /*18d0*/  VIADD R4, R4, -UR18 ;  /* 0x8000001204047c36 */ /* 0x000fca0008000000 */
[----:B------:R-:W-:-:S04]  /*18e0*/  SHF.R.S32.HI R5, RZ, 0x1f, R4 ;  /* 0x0000001fff057819 */ /* 0x000fc80000011404 */
[----:B------:R-:W-:-:S04]  /*18f0*/  LEA.HI R5, R5, R4, RZ, 0x5 ;  /* 0x0000000405057211 */ /* 0x000fc800078f28ff */
[----:B------:R-:W-:-:S04]  /*1900*/  SHF.R.S32.HI R5, RZ, 0x5, R5 ;  /* 0x00000005ff057819 */ /* 0x000fc80000011405 */
[----:B------:R-:W-:-:S07]  /*1910*/  SHF.L.U32 R12, R5, 0x1, RZ ;  /* 0x00000001050c7819 */ /* 0x000fce00000006ff */
.L_x_3400:
        /* <DEDUP_REMOVED lines=9> */
[----:B------:R-:W-:-:S03]  /*19b0*/  PRMT R5, RZ, 0x5410, RZ ;  /* 0x00005410ff057816 */ /* 0x000fc600000000ff */
[----:B------:R-:W-:-:S05]  /*19c0*/  IMAD R3, R3, UR16, RZ ;  /* 0x0000001003037c24 */ /* 0x000fca000f8e02ff */
[----:B------:R-:W-:-:S04]  /*19d0*/  IADD3 R2, P0, PT, R2, R3, RZ ;  /* 0x0000000302027210 */ /* 0x000fc80007f1e0ff */
[----:B------:R-:W-:Y:S01]  /*19e0*/  LEA.HI.X.SX32 R3, R3, R4, 0x1, P0 ;  /* 0x0000000403037211 */ /* 0x000fe200000f0eff */
[----:B0-----:R-:W-:Y:S01]  /*19f0*/  ULEA UR10, UR10, UR4, 0x18 ;  /* 0x000000040a0a7291 */ /* 0x001fe2000f8ec0ff */
[----:B------:R-:W-:Y:S02]  /*1a00*/  ISETP.GT.AND P0, PT, R0, UR7, PT ;  /* 0x0000000700007c0c */ /* 0x000fe4000bf04270 */
[C---:B-1----:R-:W-:Y:S02]  /*1a10*/  LEA R92, P1, R2.reuse, UR12, 0x2 ;  /* 0x0000000c025c7c11 */ /* 0x042fe4000f8210ff */
[----:B------:R-:W-:Y:S02]  /*1a20*/  PRMT R4, RZ, 0x5410, RZ ;  /* 0x00005410ff047816 */ /* 0x000fe400000000ff */
[----:B------:R-:W-:Y:S01]  /*1a30*/  LEA.HI.X R93, R2, UR13, R3, 0x2, P1 ;  /* 0x0000000d025d7c11 */ /* 0x000fe200088f1403 */
[----:B------:R-:W-:Y:S01]  /*1a40*/  UMOV UR4, UR10 ;  /* 0x0000000a00047c82 */ /* 0x000fe20008000000 */
[----:B------:R-:W-:-:S02]  /*1a50*/  PRMT R3, RZ, 0x5410, RZ ;  /* 0x00005410ff037816 */ /* 0x000fc400000000ff */
[----:B------:R-:W-:Y:S02]  /*1a60*/  PRMT R2, RZ, 0x5410, RZ ;  /* 0x00005410ff027816 */ /* 0x000fe400000000ff */
[----:B------:R-:W-:Y:S01]  /*1a70*/  PRMT R0, RZ, 0x5410, RZ ;  /* 0x00005410ff007816 */ /* 0x000fe200000000ff */
[----:B------:R-:W-:Y:S06]  /*1a80*/  @!P0 BRA `(.L_x_3401) ;  /* 0x0000002000108947 */ /* 0x000fec0003800000 */
[----:B------:R-:W-:Y:S01]  /*1a90*/  MOV R3, UR16 ;  /* 0x0000001000037c02 */ /* 0x000fe20008000f00 */
[----:B------:R0:W2:Y:S01]  /*1aa0*/  LDG.E.128.CONSTANT R28, desc[UR14][R92.64] ;  /* 0x0000000e5c1c7981 */ /* 0x0000a2000c1e9d00 */
[----:B------:R-:W-:-:S03]  /*1ab0*/  MOV R33, UR16 ;  /* 0x0000001000217c02 */ /* 0x000fc60008000f00 */
[----:B------:R-:W-:Y:S01]  /*1ac0*/  IMAD.WIDE R2, R3, 0x4, R92 ;  /* 0x0000000403027825 */ /* 0x000fe200078e025c */
[----:B------:R-:W-:-:S04]  /*1ad0*/  MOV R35, UR16 ;  /* 0x0000001000237c02 */ /* 0x000fc80008000f00 */
[----:B------:R1:W3:Y:S01]  /*1ae0*/  LDG.E.128.CONSTANT R24, desc[UR14][R2.64] ;  /* 0x0000000e02187981 */ /* 0x0002e2000c1e9d00 */
[----:B------:R-:W-:Y:S01]  /*1af0*/  IMAD.WIDE R32, R33, 0x4, R2 ;  /* 0x0000000421207825 */ /* 0x000fe200078e0202 */
[----:B------:R-:W-:-:S04]  /*1b00*/  MOV R11, UR16 ;  /* 0x00000010000b7c02 */ /* 0x000fc80008000f00 */
[----:B------:R-:W4:Y:S01]  /*1b10*/  LDG.E.128.CONSTANT R20, desc[UR14][R32.64] ;  /* 0x0000000e20147981 */ /* 0x000f22000c1e9d00 */
[----:B------:R-:W-:-:S05]  /*1b20*/  IMAD.WIDE R34, R35, 0x4, R32 ;  /* 0x0000000423227825 */ /* 0x000fca00078e0220 */
[----:B-----5:R-:W4:Y:S01]  /*1b30*/  LDG.E.128.CONSTANT R16, desc[UR14][R34.64] ;  /* 0x0000000e22107981 */ /* 0x020f22000c1e9d00 */
[----:B0-----:R-:W-:-:S05]  /*1b40*/  IMAD.WIDE R92, R11, 0x4, R34 ;  /* 0x000000040b5c7825 */ /* 0x001fca00078e0222 */
[----:B------:R0:W4:Y:S01]  /*1b50*/  LDG.E.128.CONSTANT R12, desc[UR14][R92.64] ;  /* 0x0000000e5c0c7981 */ /* 0x000122000c1e9d00 */
[----:B-1----:R-:W-:Y:S01]  /*1b60*/  MOV R3, UR16 ;  /* 0x0000001000037c02 */ /* 0x002fe20008000f00 */
[----:B------:R-:W-:Y:S01]  /*1b70*/  HFMA2 R11, -RZ, RZ, 0, 0.03125 ;  /* 0x00002800ff0b7431 */ /* 0x000fe200000001ff */
[----:B------:R-:W-:Y:S01]  /*1b80*/  ISETP.NE.AND P0, PT, R88, RZ, PT ;  /* 0x000000ff5800720c */ /* 0x000fe20003f05270 */
[----:B------:R-:W-:Y:S01]  /*1b90*/  ULEA UR7, UR9, 0x20, 0x5 ;  /* 0x0000002009077891 */ /* 0x000fe2000f8e28ff */
[----:B------:R-:W-:Y:S01]  /*1ba0*/  PRMT R6, RZ, 0x7610, R6 ;  /* 0x00007610ff067816 */ /* 0x000fe20000000006 */
[----:B------:R-:W-:Y:S01]  /*1bb0*/  UIADD3 UR4, UPT, UPT, UR10, 0x40, URZ ;  /* 0x000000400a047890 */ /* 0x000fe2000fffe0ff */
[----:B0-----:R-:W-:Y:S01]  /*1bc0*/  IMAD.WIDE R92, R3, 0x4, R92 ;  /* 0x00000004035c7825 */ /* 0x001fe200078e025c */
[----:B--2---:R-:W-:Y:S02]  /*1bd0*/  LOP3.LUT R57, R28, 0x1f001f, RZ, 0xc0, !PT ;  /* 0x001f001f1c397812 */ /* 0x004fe400078ec0ff */
[----:B------:R-:W-:-:S02]  /*1be0*/  SHF.R.U32.HI R58, RZ, 0xa, R28 ;  /* 0x0000000aff3a7819 */ /* 0x000fc4000001161c */
[----:B------:R-:W-:Y:S02]  /*1bf0*/  LOP3.LUT R4, R28, 0x3e003e0, RZ, 0xc0, !PT ;  /* 0x03e003e01c047812 */ /* 0x000fe400078ec0ff */
[----:B------:R-:W-:Y:S02]  /*1c00*/  SHF.R.U32.HI R28, RZ, 0xf, R28 ;  /* 0x0000000fff1c7819 */ /* 0x000fe4000001161c */
[C---:B------:R-:W-:Y:S02]  /*1c10*/  LOP3.LUT R62, R30.reuse, 0x1f001f, RZ, 0xc0, !PT ;  /* 0x001f001f1e3e7812 */ /* 0x040fe400078ec0ff */
[----:B------:R-:W-:Y:S02]  /*1c20*/  SHF.R.U32.HI R63, RZ, 0xa, R30 ;  /* 0x0000000aff3f7819 */ /* 0x000fe4000001161e */
[----:B------:R-:W-:Y:S02]  /*1c30*/  LOP3.LUT R64, R30, 0x3e003e0, RZ, 0xc0, !PT ;  /* 0x03e003e01e407812 */ /* 0x000fe400078ec0ff */
        /* <DEDUP_REMOVED lines=9> */
[----:B---3--:R-:W-:Y:S02]  /*1cd0*/  SHF.R.U32.HI R29, RZ, 0xe, R24 ;  /* 0x0000000eff1d7819 */ /* 0x008fe40000011618 */
[C---:B------:R-:W-:Y:S02]  /*1ce0*/  LOP3.LUT R39, R25.reuse, 0x1f001f, RZ, 0xc0, !PT ;  /* 0x001f001f19277812 */ /* 0x040fe400078ec0ff */
[----:B------:R-:W-:Y:S02]  /*1cf0*/  SHF.R.U32.HI R40, RZ, 0xa, R25 ;  /* 0x0000000aff287819 */ /* 0x000fe40000011619 */
[----:B------:R-:W-:-:S02]  /*1d00*/  LOP3.LUT R3, R25, 0x3e003e0, RZ, 0xc0, !PT ;  /* 0x03e003e019037812 */ /* 0x000fc400078ec0ff */
[----:B------:R-:W-:Y:S02]  /*1d10*/  LOP3.LUT R28, R28, 0x10001, RZ, 0xc0, !PT ;  /* 0x000100011c1c7812 */ /* 0x000fe400078ec0ff */
[----:B------:R-:W-:Y:S02]  /*1d20*/  SHF.R.U32.HI R25, RZ, 0xe, R25 ;  /* 0x0000000eff197819 */ /* 0x000fe40000011619 */
[----:B------:R-:W-:Y:S02]  /*1d30*/  SHF.R.U32.HI R31, RZ, 0xe, R26 ;  /* 0x0000000eff1f7819 */ /* 0x000fe4000001161a */
[C---:B------:R-:W-:Y:S02]  /*1d40*/  LOP3.LUT R51, R27.reuse, 0x1f001f, RZ, 0xc0, !PT ;  /* 0x001f001f1b337812 */ /* 0x040fe400078ec0ff */
[----:B------:R-:W-:Y:S02]  /*1d50*/  SHF.R.U32.HI R52, RZ, 0xa, R27 ;  /* 0x0000000aff347819 */ /* 0x000fe4000001161b */
[----:B------:R-:W-:-:S02]  /*1d60*/  LOP3.LUT R69, R27, 0x3e003e0, RZ, 0xc0, !PT ;  /* 0x03e003e01b457812 */ /* 0x000fc400078ec0ff */
[----:B------:R-:W-:Y:S02]  /*1d70*/  LOP3.LUT R0, R0, 0x10001, RZ, 0xc0, !PT ;  /* 0x0001000100007812 */ /* 0x000fe400078ec0ff */
[----:B------:R-:W-:Y:S02]  /*1d80*/  LOP3.LUT R30, R30, 0x10001, RZ, 0xc0, !PT ;  /* 0x000100011e1e7812 */ /* 0x000fe400078ec0ff */
[----:B------:R-:W-:Y:S02]  /*1d90*/  SHF.R.U32.HI R27, RZ, 0xe, R27 ;  /* 0x0000000eff1b7819 */ /* 0x000fe4000001161b */
[----:B------:R-:W-:Y:S02]  /*1da0*/  LOP3.LUT R32, R32, 0x10001, RZ, 0xc0, !PT ;  /* 0x0001000120207812 */ /* 0x000fe400078ec0ff */
[----:B----4-:R-:W-:Y:S02]  /*1db0*/  LOP3.LUT R35, R20, 0x1f001f, RZ, 0xc0, !PT ;  /* 0x001f001f14237812 */ /* 0x010fe400078ec0ff */
[----:B------:R-:W-:-:S02]  /*1dc0*/  SHF.R.U32.HI R36, RZ, 0xa, R20 ;  /* 0x0000000aff247819 */ /* 0x000fc40000011614 */
[----:B------:R-:W-:Y:S02]  /*1dd0*/  LOP3.LUT R70, R20, 0x3e003e0, RZ, 0xc0, !PT ;  /* 0x03e003e014467812 */ /* 0x000fe400078ec0ff */
[----:B------:R-:W-:Y:S02]  /*1de0*/  LOP3.LUT R29, R28, 0x20002, R29, 0xf8, !PT ;  /* 0x000200021c1d7812 */ /* 0x000fe400078ef81d */
[----:B------:R-:W-:Y:S02]  /*1df0*/  SHF.R.U32.HI R20, RZ, 0xd, R20 ;  /* 0x0000000dff147819 */ /* 0x000fe40000011614 */
        /* <DEDUP_REMOVED lines=13> */
[----:B------:R-:W-:Y:S02]  /*1ed0*/  LOP3.LUT R27, R32, 0x20002, R27, 0xf8, !PT ;  /* 0x00020002201b7812 */ /* 0x000fe400078ef81b */
[----:B------:R-:W-:-:S02]  /*1ee0*/  SHF.R.U32.HI R24, RZ, 0xd, R23 ;  /* 0x0000000dff187819 */ /* 0x000fc40000011617 */
        /* <DEDUP_REMOVED lines=9> */
[----:B------:R-:W-:Y:S02]  /*1f80*/  LOP3.LUT R27, R27, 0x40004, R24, 0xf8, !PT ;  /* 0x000400041b1b7812 */ /* 0x000fe400078ef818 */
[----:B------:R-:W-:Y:S02]  /*1f90*/  SHF.R.U32.HI R16, RZ, 0xc, R16 ;  /* 0x0000000cff107819 */ /* 0x000fe40000011610 */
[----:B------:R-:W-:-:S02]  /*1fa0*/  SHF.R.U32.HI R0, RZ, 0xc, R17 ;  /* 0x0000000cff007819 */ /* 0x000fc40000011611 */
[----:B------:R-:W-:Y:S02]  /*1fb0*/  SHF.R.U32.HI R22, RZ, 0xc, R18 ;  /* 0x0000000cff167819 */ /* 0x000fe40000011612 */
        /* <DEDUP_REMOVED lines=30> */
[C---:B------:R-:W-:Y:S02]  /*21a0*/  LOP3.LUT R14, R15.reuse, 0x3e003e0, RZ, 0xc0, !PT ;  /* 0x03e003e00f0e7812 */ /* 0x040fe400078ec0ff */
[----:B------:R-:W-:Y:S01]  /*21b0*/  LOP3.LUT R31, R15, 0x1f001f, RZ, 0xc0, !PT ;  /* 0x001f001f0f1f7812 */ /* 0x000fe200078ec0ff */
[----:B------:R-:W-:Y:S01]  /*21c0*/  HFMA2 R85, R4, R11.H0_H0, -48, -48 ;  /* 0xd200d20004557431 */ /* 0x000fe2000004000b */
[--C-:B------:R-:W-:Y:S02]  /*21d0*/  SHF.R.U32.HI R32, RZ, 0xa, R15.reuse ;  /* 0x0000000aff207819 */ /* 0x100fe4000001160f */
[----:B------:R-:W-:Y:S02]  /*21e0*/  SHF.R.U32.HI R15, RZ, 0xb, R15 ;  /* 0x0000000bff0f7819 */ /* 0x000fe4000001160f */
[----:B------:R-:W-:-:S02]  /*21f0*/  LOP3.LUT R60, R60, 0x64006400, RZ, 0xfc, !PT ;  /* 0x640064003c3c7812 */ /* 0x000fc400078efcff */
[----:B------:R-:W-:Y:S02]  /*2200*/  LOP3.LUT R24, R25, 0x100010, R24, 0xf8, !PT ;  /* 0x0010001019187812 */ /* 0x000fe400078ef818 */
[----:B------:R-:W-:Y:S01]  /*2210*/  LOP3.LUT R64, R64, 0x64006400, RZ, 0xfc, !PT ;  /* 0x6400640040407812 */ /* 0x000fe200078efcff */
[-C--:B------:R-:W-:Y:S01]  /*2220*/  HFMA2 R81, R60, R11.reuse.H0_H0, -48, -48 ;  /* 0xd200d2003c517431 */ /* 0x080fe2000004000b */
[----:B------:R-:W-:Y:S02]  /*2230*/  LOP3.LUT R70, R70, 0x64006400, RZ, 0xfc, !PT ;  /* 0x6400640046467812 */ /* 0x000fe400078efcff */
[----:B------:R-:W-:Y:S01]  /*2240*/  LOP3.LUT R25, R75, 0x100010, R26, 0xf8, !PT ;  /* 0x001000104b197812 */ /* 0x000fe200078ef81a */
[----:B------:R-:W-:Y:S01]  /*2250*/  HFMA2 R77, R64, R11.H0_H0, -48, -48 ;  /* 0xd200d200404d7431 */ /* 0x000fe2000004000b */
[----:B------:R-:W-:Y:S02]  /*2260*/  LOP3.LUT R26, R76, 0x100010, R15, 0xf8, !PT ;  /* 0x001000104c1a7812 */ /* 0x000fe400078ef80f */
        /* <DEDUP_REMOVED lines=51> */
[----:B------:R-:W-:Y:S01]  /*25a0*/  LOP3.LUT R39, R43, 0x64006400, RZ, 0xfc, !PT ;  /* 0x640064002b277812 */ /* 0x000fe200078efcff */
[----:B------:R-:W-:Y:S01]  /*25b0*/  HADD2 R83, R33, -1040, -1040 ;  /* 0xe410e41021537430 */ /* 0x000fe20000000000 */
[----:B------:R-:W-:Y:S01]  /*25c0*/  LOP3.LUT R0, R19, 0x100010, R0, 0xf8, !PT ;  /* 0x0010001013007812 */ /* 0x000fe200078ef800 */
        /* <DEDUP_REMOVED lines=170> */
.L_x_3402:
[----:B------:R-:W-:Y:S01]  /*3070*/  PRMT R0, RZ, 0x5410, RZ ;  /* 0x00005410ff007816 */ /* 0x000fe200000000ff */
[----:B------:R-:W-:Y:S06]  /*3080*/  BRA.U !UP2, `(.L_x_3401) ;  /* 0x000000090a907547 */ /* 0x000fec000b800000 */
[----:B------:R-:W-:Y:S01]  /*3090*/  PRMT R0, R87, 0x9910, RZ ;  /* 0x0000991057007816 */ /* 0x000fe200000000ff */
[----:B------:R-:W-:Y:S01]  /*30a0*/  UISETP.EQ.OR UP1, UPT, UR19, 0x2, UP0 ;  /* 0x000000021300788c */ /* 0x000fe20008722670 */
[----:B------:R-:W-:Y:S02]  /*30b0*/  PRMT R2, RZ, 0x5410, RZ ;  /* 0x00005410ff027816 */ /* 0x000fe400000000ff */
[----:B------:R-:W-:Y:S02]  /*30c0*/  ISETP.NE.AND P0, PT, R0, RZ, PT ;  /* 0x000000ff0000720c */ /* 0x000fe40003f05270 */
[----:B------:R-:W-:-:S11]  /*30d0*/  PRMT R4, RZ, 0x7610, R4 ;  /* 0x00007610ff047816 */ /* 0x000fd60000000004 */
        /* <DEDUP_REMOVED lines=79> */
.L_x_3403:
[----:B------:R-:W-:Y:S01]  /*35d0*/  PRMT R0, RZ, 0x5410, RZ ;  /* 0x00005410ff007816 */ /* 0x000fe200000000ff */
[----:B------:R-:W-:Y:S06]  /*35e0*/  BRA.U UP1, `(.L_x_3401) ;  /* 0x0000000501387547 */ /* 0x000fec000b800000 */
        /* <DEDUP_REMOVED lines=78> */
.L_x_3401:
[----:B------:R-:W-:-:S04]  /*3ad0*/  UISETP.LT.AND UP1, UPT, UR8, UR18, UPT ;  /* 0x000000120800728c */ /* 0x000fc8000bf21270 */
[----:B------:R-:W-:-:S04]  /*3ae0*/  USEL UR9, UR8, UR18, UP1 ;  /* 0x0000001208097287 */ /* 0x000fc80008800000 */
[----:B------:R-:W-:-:S09]  /*3af0*/  UISETP.GT.AND UP1, UPT, UR9, UR7, UPT ;  /* 0x000000070900728c */ /* 0x000fd2000bf24270 */
[----:B------:R-:W-:Y:S05]  /*3b00*/  BRA.U !UP1, `(.L_x_3404) ;  /* 0x0000001d09a47547 */ /* 0x000fea000b800000 */
[----:B------:R-:W-:Y:S01]  /*3b10*/  UISETP.LT.U32.AND UP1, UPT, UR8, UR18, UPT ;  /* 0x000000120800728c */ /* 0x000fe2000bf21070 */
[----:B------:R-:W0:Y:S01]  /*3b20*/  LDCU UR16, c[0x0][0x3ac] ;  /* 0x00007580ff1077ac */ /* 0x000e220008000800 */
[----:B------:R-:W1:Y:S01]  /*3b30*/  LDCU UR6, c[0x0][0x3a8] ;  /* 0x00007500ff0677ac */ /* 0x000e620008000800 */
[----:B------:R-:W-:Y:S02]  /*3b40*/  UIADD3 UR4, UPT, UPT, UR4, 0x60, URZ ;  /* 0x0000006004047890 */ /* 0x000fe4000fffe0ff */
[----:B------:R-:W-:Y:S02]  /*3b50*/  USEL UR8, UR8, UR18, UP1 ;  /* 0x0000001208087287 */ /* 0x000fe40008800000 */
[----:B------:R-:W-:-:S11]  /*3b60*/  UISETP.EQ.OR UP0, UPT, UR19, 0x2, UP0 ;  /* 0x000000021300788c */ /* 0x000fd60008702670 */
.L_x_3408:
[----:B0-----:R-:W-:Y:S01]  /*3b70*/  MOV R25, UR16 ;  /* 0x0000001000197c02 */ /* 0x001fe20008000f00 */
[----:B------:R-:W2:Y:S01]  /*3b80*/  LDG.E.128.CONSTANT R20, desc[UR14][R92.64] ;  /* 0x0000000e5c147981 */ /* 0x000ea2000c1e9d00 */
[----:B------:R-:W-:-:S03]  /*3b90*/  IMAD.U32 R91, RZ, RZ, UR16 ;  /* 0x00000010ff5b7e24 */ /* 0x000fc6000f8e00ff */
[----:B------:R-:W-:-:S05]  /*3ba0*/  IMAD.WIDE R24, R25, 0x4, R92 ;  /* 0x0000000419187825 */ /* 0x000fca00078e025c */
[----:B-----5:R-:W3:Y:S01]  /*3bb0*/  LDG.E.128.CONSTANT R16, desc[UR14][R24.64] ;  /* 0x0000000e18107981 */ /* 0x020ee2000c1e9d00 */
[----:B------:R-:W-:-:S05]  /*3bc0*/  IMAD.WIDE R90, R91, 0x4, R24 ;  /* 0x000000045b5a7825 */ /* 0x000fca00078e0218 */
[----:B------:R-:W4:Y:S01]  /*3bd0*/  LDG.E.128.CONSTANT R12, desc[UR14][R90.64] ;  /* 0x0000000e5a0c7981 */ /* 0x000f22000c1e9d00 */
[----:B------:R-:W-:Y:S01]  /*3be0*/  MOV R34, 0x3000 ;  /* 0x0000300000227802 */ /* 0x000fe20000000f00 */
[----:B------:R-:W1:Y:S01]  /*3bf0*/  S2UR UR5, SR_CTAID.Y ;  /* 0x00000000000579c3 */ /* 0x000e620000002600 */
[----:B------:R-:W-:Y:S01]  /*3c00*/  HFMA2 R42, -RZ, RZ, 0, 0.015625 ;  /* 0x00002400ff2a7431 */ /* 0x000fe200000001ff */
[----:B------:R-:W-:Y:S01]  /*3c10*/  ISETP.NE.AND P0, PT, R88, RZ, PT ;  /* 0x000000ff5800720c */ /* 0x000fe20003f05270 */
[----:B-1----:R-:W-:-:S04]  /*3c20*/  UIMAD UR9, UR5, -0x3, UR6 ;  /* 0xfffffffd050978a4 */ /* 0x002fc8000f8e0206 */
[----:B------:R-:W-:Y:S01]  /*3c30*/  UISETP.NE.AND UP1, UPT, UR9, 0x1, UPT ;  /* 0x000000010900788c */ /* 0x000fe2000bf25270 */
[--C-:B--2---:R-:W-:Y:S02]  /*3c40*/  SHF.R.U32.HI R26, RZ, 0xf, R20.reuse ;  /* 0x0000000fff1a7819 */ /* 0x104fe40000011614 */
[----:B------:R-:W-:Y:S02]  /*3c50*/  SHF.R.U32.HI R28, RZ, 0xf, R21 ;  /* 0x0000000fff1c7819 */ /* 0x000fe40000011615 */
[C---:B------:R-:W-:Y:S02]  /*3c60*/  LOP3.LUT R52, R20.reuse, 0x70007, RZ, 0xc0, !PT ;  /* 0x0007000714347812 */ /* 0x040fe400078ec0ff */
        /* <DEDUP_REMOVED lines=9> */
[----:B------:R-:W-:Y:S02]  /*3d00*/  SHF.R.U32.HI R55, RZ, 0x6, R22 ;  /* 0x00000006ff377819 */ /* 0x000fe40000011616 */
[C---:B------:R-:W-:Y:S02]  /*3d10*/  LOP3.LUT R57, R23.reuse, 0x70007, RZ, 0xc0, !PT ;  /* 0x0007000717397812 */ /* 0x040fe400078ec0ff */
[----:B------:R-:W-:Y:S02]  /*3d20*/  LOP3.LUT R37, R23, 0x380038, RZ, 0xc0, !PT ;  /* 0x0038003817257812 */ /* 0x000fe400078ec0ff */
        /* <DEDUP_REMOVED lines=42> */
[----:B------:R-:W-:Y:S02]  /*3fd0*/  LOP3.LUT R27, R28, 0x40004, R27, 0xf8, !PT ;  /* 0x000400041c1b7812 */ /* 0x000fe400078ef81b */
[----:B------:R-:W-:Y:S01]  /*3fe0*/  LOP3.LUT R28, R30, 0x40004, R19, 0xf8, !PT ;  /* 0x000400041e1c7812 */ /* 0x000fe200078ef813 */
[----:B------:R-:W-:Y:S01]  /*3ff0*/  HFMA2 R74, R37, R34.H0_H0, -132, -132 ;  /* 0xd820d820254a7431 */ /* 0x000fe20000040022 */
[----:B------:R-:W-:-:S02]  /*4000*/  LOP3.LUT R30, R40, 0x40004, R15, 0xf8, !PT ;  /* 0x00040004281e7812 */ /* 0x000fc400078ef80f */
[----:B------:R-:W-:Y:S02]  /*4010*/  LOP3.LUT R29, R38, 0x40004, R29, 0xf8, !PT ;  /* 0x00040004261d7812 */ /* 0x000fe400078ef81d */
        /* <DEDUP_REMOVED lines=195> */
[----:B------:R-:W-:Y:S01]  /*4c50*/  HFMA2 R92, R59, R22, R92 ;  /* 0x000000163b5c7231 */ /* 0x000fe2000000005c */
[----:B------:R-:W1:Y:S01]  /*4c60*/  LDS.128 R28, [UR4+-0x30] ;  /* 0xffffd004ff1c7984 */ /* 0x000e620008000c00 */
[----:B------:R-:W-:-:S02]  /*4c70*/  HFMA2 R20, R69, R23, R20 ;  /* 0x0000001745147231 */ /* 0x000fc40000000014 */
[-C--:B------:R-:W-:Y:S02]  /*4c80*/  HFMA2 R22, R43, R23.reuse, R21 ;  /* 0x000000172b167231 */ /* 0x080fe40000000015 */
[-C--:B------:R-:W-:Y:S02]  /*4c90*/  HFMA2 R21, R44, R23.reuse, R89 ;  /* 0x000000172c157231 */ /* 0x080fe40000000059 */
[----:B------:R-:W-:Y:S02]  /*4ca0*/  HFMA2 R92, R45, R23, R92 ;  /* 0x000000172d5c7231 */ /* 0x000fe4000000005c */
[-C--:B0-----:R-:W-:Y:S02]  /*4cb0*/  HFMA2 R20, R11, R24.reuse, R20 ;  /* 0x000000180b147231 */ /* 0x081fe40000000014 */
        /* <DEDUP_REMOVED lines=39> */
.L_x_3405:
        /* <DEDUP_REMOVED lines=37> */
[----:B------:R-:W1:Y:S01]  /*5180*/  LDS.128 R28, [UR4+0x10] ;  /* 0x00001004ff1c7984 */ /* 0x000e620008000c00 */
        /* <DEDUP_REMOVED lines=44> */
.L_x_3407:
        /* <DEDUP_REMOVED lines=79> */
.L_x_3406:
[----:B------:R-:W-:Y:S01]  /*5940*/  UIADD3 UR7, UPT, UPT, UR7, 0x20, URZ ;  /* 0x0000002007077890 */ /* 0x000fe2000fffe0ff */
[----:B------:R-:W-:Y:S01]  /*5950*/  MOV R93, UR16 ;  /* 0x00000010005d7c02 */ /* 0x000fe20008000f00 */
[----:B------:R-:W-:Y:S02]  /*5960*/  UIADD3 UR4, UPT, UPT, UR4, 0x40, URZ ;  /* 0x0000004004047890 */ /* 0x000fe4000fffe0ff */
[----:B------:R-:W-:Y:S02]  /*5970*/  UISETP.GE.AND UP1, UPT, UR7, UR8, UPT ;  /* 0x000000080700728c */ /* 0x000fe4000bf26270 */
[----:B------:R-:W-:-:S07]  /*5980*/  IMAD.WIDE R92, R93, 0x4, R90 ;  /* 0x000000045d5c7825 */ /* 0x000fce00078e025a */
[----:B------:R-:W-:Y:S05]  /*5990*/  BRA.U !UP1, `(.L_x_3408) ;  /* 0xffffffe109747547 */ /* 0x000fea000b83ffff */
.L_x_3404:
        /* <DEDUP_REMOVED lines=8> */
[----:B-1----:R-:W-:Y:S01]  /*5a20*/  IMAD.WIDE R10, R7, 0x2, R10 ;  /* 0x00000002070a7825 */ /* 0x002fe200078e020a */
[----:B------:R-:W-:-:S05]  /*5a30*/  MOV R7, R6 ;  /* 0x0000000600077202 */ /* 0x000fca0000000f00 */
[----:B------:R0:W-:Y:S01]  /*5a40*/  ATOM.E.ADD.F16x2.RN.STRONG.GPU P0, RZ, desc[UR14][R10.64], R7 ;  /* 0x800000070aff79a2 */ /* 0x0001e2000c10e10e */
[----:B------:R-:W-:Y:S01]  /*5a50*/  UIADD3 UR5, UPT, UPT, -UR5, UR6, URZ ;  /* 0x0000000605057290 */ /* 0x000fe2000fffe1ff */
[----:B------:R-:W-:Y:S01]  /*5a60*/  BSSY.RECONVERGENT B0, `(.L_x_3409) ;  /* 0x0000011000007945 */ /* 0x000fe20003800200 */
[----:B------:R-:W-:Y:S02]  /*5a70*/  MOV R12, R5 ;  /* 0x00000005000c7202 */ /* 0x000fe40000000f00 */
[----:B------:R-:W-:Y:S01]  /*5a80*/  UISETP.NE.AND UP0, UPT, UR5, 0x1, UPT ;  /* 0x000000010500788c */ /* 0x000fe2000bf05270 */
[----:B0-----:R-:W-:Y:S10]  /*5a90*/  @P0 BRA `(.L_x_3410) ;  /* 0x0000000000340947 */ /* 0x001ff40003800000 */
[----:B------:R-:W0:Y:S02]  /*5aa0*/  QSPC.E.S P0, RZ, [R10] ;  /* 0x000000000aff73aa */ /* 0x000e240000000500 */
[----:B0-----:R-:W-:Y:S05]  /*5ab0*/  @!P0 BRA `(.L_x_3411) ;  /* 0x0000000000208947 */ /* 0x001fea0003800000 */
[----:B------:R-:W-:-:S04]  /*5ac0*/  MOV R8, R10 ;  /* 0x0000000a00087202 */ /* 0x000fc80000000f00 */
[----:B------:R-:W-:Y:S01]  /*5ad0*/  MOV R8, R8 ;  /* 0x0000000800087202 */ /* 0x000fe20000000f00 */
[----:B------:R-:W-:-:S07]  /*5ae0*/  IMAD.MOV.U32 R9, RZ, RZ, R6 ;  /* 0x000000ffff097224 */ /* 0x000fce00078e0006 */
.L_x_3412:
[----:B------:R-:W0:Y:S02]  /*5af0*/  LDS R6, [R8] ;  /* 0x0000000008067984 */ /* 0x000e240000000800 */
[----:B0-----:R-:W-:-:S05]  /*5b00*/  HADD2 R7, R6, R9 ;  /* 0x0000000906077230 */ /* 0x001fca0000000000 */
[----:B------:R-:W0:Y:S02]  /*5b10*/  ATOMS.CAST.SPIN P0, [R8], R6, R7 ;  /* 0x000000060800758d */ /* 0x000e240001800007 */
[----:B0-----:R-:W-:Y:S05]  /*5b20*/  @!P0 BRA `(.L_x_3412) ;  /* 0xfffffffc00f08947 */ /* 0x001fea000383ffff */
[----:B------:R-:W-:Y:S05]  /*5b30*/  BRA `(.L_x_3410) ;  /* 0x00000000000c7947 */ /* 0x000fea0003800000 */
.L_x_3411:
[----:B------:R-:W2:Y:S02]  /*5b40*/  LD.E R6, desc[UR14][R10.64] ;  /* 0x0000000e0a067980 */ /* 0x000ea4000c101900 */
[----:B--2---:R-:W-:-:S05]  /*5b50*/  IADD3 R7, PT, PT, R7, R6, RZ ;  /* 0x0000000607077210 */ /* 0x004fca0007ffe0ff */
[----:B------:R0:W-:Y:S02]  /*5b60*/  ST.E desc[UR14][R10.64], R7 ;  /* 0x000000070a007985 */ /* 0x0001e4000c10190e */
.L_x_3410:
[----:B------:R-:W-:Y:S05]  /*5b70*/  BSYNC.RECONVERGENT B0 ;  /* 0x0000000000007941 */ /* 0x000fea0003800200 */
.L_x_3409:
[----:B------:R1:W-:Y:S01]  /*5b80*/  ATOM.E.ADD.F16x2.RN.STRONG.GPU P0, RZ, desc[UR14][R10.64+0x4], R12 ;  /* 0x8000040c0aff79a2 */ /* 0x0003e2000c10e10e */
[----:B------:R-:W-:Y:S04]  /*5b90*/  BSSY.RECONVERGENT B0, `(.L_x_3413) ;  /* 0x000000e000007945 */ /* 0x000fe80003800200 */
[----:B-1----:R-:W-:Y:S05]  /*5ba0*/  @P0 BRA `(.L_x_3414) ;  /* 0x0000000000300947 */ /* 0x002fea0003800000 */
[----:B------:R-:W1:Y:S02]  /*5bb0*/  QSPC.E.S P0, RZ, [R10+0x4] ;  /* 0x000004000aff73aa */ /* 0x000e640000000500 */
[----:B-1----:R-:W-:Y:S05]  /*5bc0*/  @!P0 BRA `(.L_x_3415) ;  /* 0x00000000001c8947 */ /* 0x002fea0003800000 */
[----:B------:R-:W-:-:S04]  /*5bd0*/  MOV R6, R10 ;  /* 0x0000000a00067202 */ /* 0x000fc80000000f00 */
[----:B------:R-:W-:-:S07]  /*5be0*/  MOV R8, R6 ;  /* 0x0000000600087202 */ /* 0x000fce0000000f00 */
.L_x_3416:
[----:B------:R-:W0:Y:S02]  /*5bf0*/  LDS R6, [R8+0x4] ;  /* 0x0000040008067984 */ /* 0x000e240000000800 */
[----:B0-----:R-:W-:-:S05]  /*5c00*/  HFMA2 R7, R6, 1, 1, R5 ;  /* 0x3c003c0006077831 */ /* 0x001fca0000000005 */
[----:B------:R-:W0:Y:S02]  /*5c10*/  ATOMS.CAST.SPIN P0, [R8+0x4], R6, R7 ;  /* 0x000004060800758d */ /* 0x000e240001800007 */
[----:B0-----:R-:W-:Y:S05]  /*5c20*/  @!P0 BRA `(.L_x_3416) ;  /* 0xfffffffc00f08947 */ /* 0x001fea000383ffff */
[----:B------:R-:W-:Y:S05]  /*5c30*/  BRA `(.L_x_3414) ;  /* 0x00000000000c7947 */ /* 0x000fea0003800000 */
.L_x_3415:
[----:B------:R-:W2:Y:S02]  /*5c40*/  LD.E R5, desc[UR14][R10.64+0x4] ;  /* 0x0000040e0a057980 */ /* 0x000ea4000c101900 */
[----:B--2---:R-:W-:-:S05]  /*5c50*/  IADD3 R5, PT, PT, R12, R5, RZ ;  /* 0x000000050c057210 */ /* 0x004fca0007ffe0ff */
[----:B------:R1:W-:Y:S02]  /*5c60*/  ST.E desc[UR14][R10.64+0x4], R5 ;  /* 0x000004050a007985 */ /* 0x0003e4000c10190e */
.L_x_3414:
[----:B------:R-:W-:Y:S05]  /*5c70*/  BSYNC.RECONVERGENT B0 ;  /* 0x0000000000007941 */ /* 0x000fea0003800200 */
.L_x_3413:
[----:B------:R-:W-:-:S13]  /*5c80*/  PLOP3.LUT P0, PT, PT, PT, UP0, 0x80, 0x8 ;  /* 0x000000000008781c */ /* 0x000fda0003f0f008 */
[----:B------:R-:W-:Y:S05]  /*5c90*/  @!P0 EXIT ;  /* 0x000000000000894d */ /* 0x000fea0003800000 */
[----:B-1----:R-:W-:-:S05]  /*5ca0*/  MOV R5, UR16 ;  /* 0x0000001000057c02 */ /* 0x002fca0008000f00 */
        /* <DEDUP_REMOVED lines=11> */
.L_x_3420:
[----:B------:R-:W0:Y:S02]  /*5d60*/  LDS R4, [R6] ;  /* 0x0000000006047984 */ /* 0x000e240000000800 */
[----:B0-----:R-:W-:-:S05]  /*5d70*/  HADD2 R5, R4, R7 ;  /* 0x0000000704057230 */ /* 0x001fca0000000000 */
[----:B------:R-:W0:Y:S02]  /*5d80*/  ATOMS.CAST.SPIN P0, [R6], R4, R5 ;  /* 0x000000040600758d */ /* 0x000e240001800005 */
[----:B0-----:R-:W-:Y:S05]  /*5d90*/  @!P0 BRA `(.L_x_3420) ;  /* 0xfffffffc00f08947 */ /* 0x001fea000383ffff */
[----:B------:R-:W-:Y:S05]  /*5da0*/  BRA `(.L_x_3418) ;  /* 0x00000000000c7947 */ /* 0x000fea0003800000 */
.L_x_3419:
[----:B------:R-:W2:Y:S02]  /*5db0*/  LD.E R4, desc[UR14][R10.64] ;  /* 0x0000000e0a047980 */ /* 0x000ea4000c101900 */
[----:B--2---:R-:W-:-:S05]  /*5dc0*/  IADD3 R5, PT, PT, R5, R4, RZ ;  /* 0x0000000405057210 */ /* 0x004fca0007ffe0ff */
[----:B------:R0:W-:Y:S02]  /*5dd0*/  ST.E desc[UR14][R10.64], R5 ;  /* 0x000000050a007985 */ /* 0x0001e4000c10190e */
.L_x_3418:
[----:B------:R-:W-:Y:S05]  /*5de0*/  BSYNC.RECONVERGENT B0 ;  /* 0x0000000000007941 */ /* 0x000fea0003800200 */
.L_x_3417:
[----:B------:R1:W-:Y:S01]  /*5df0*/  ATOM.E.ADD.F16x2.RN.STRONG.GPU P0, RZ, desc[UR14][R10.64+0x4], R8 ;  /* 0x800004080aff79a2 */ /* 0x0003e2000c10e10e */
[----:B------:R-:W-:Y:S04]  /*5e00*/  BSSY.RECONVERGENT B0, `(.L_x_3421) ;  /* 0x000000e000007945 */ /* 0x000fe80003800200 */
[----:B-1----:R-:W-:Y:S05]  /*5e10*/  @P0 BRA `(.L_x_3422) ;  /* 0x0000000000300947 */ /* 0x002fea0003800000 */
[----:B------:R-:W1:Y:S02]  /*5e20*/  QSPC.E.S P0, RZ, [R10+0x4] ;  /* 0x000004000aff73aa */ /* 0x000e640000000500 */
[----:B-1----:R-:W-:Y:S05]  /*5e30*/  @!P0 BRA `(.L_x_3423) ;  /* 0x00000000001c8947 */ /* 0x002fea0003800000 */
[----:B------:R-:W-:-:S05]  /*5e40*/  IMAD.MOV.U32 R4, RZ, RZ, R10 ;  /* 0x000000ffff047224 */ /* 0x000fca00078e000a */
[----:B------:R-:W-:-:S07]  /*5e50*/  MOV R6, R4 ;  /* 0x0000000400067202 */ /* 0x000fce0000000f00 */
.L_x_3424:
[----:B------:R-:W0:Y:S02]  /*5e60*/  LDS R4, [R6+0x4] ;  /* 0x0000040006047984 */ /* 0x000e240000000800 */
[----:B0-----:R-:W-:-:S05]  /*5e70*/  HFMA2 R5, R4, 1, 1, R3 ;  /* 0x3c003c0004057831 */ /* 0x001fca0000000003 */
[----:B------:R-:W0:Y:S02]  /*5e80*/  ATOMS.CAST.SPIN P0, [R6+0x4], R4, R5 ;  /* 0x000004040600758d */ /* 0x000e240001800005 */
[----:B0-----:R-:W-:Y:S05]  /*5e90*/  @!P0 BRA `(.L_x_3424) ;  /* 0xfffffffc00f08947 */ /* 0x001fea000383ffff */
[----:B------:R-:W-:Y:S05]  /*5ea0*/  BRA `(.L_x_3422) ;  /* 0x00000000000c7947 */ /* 0x000fea0003800000 */
.L_x_3423:
[----:B------:R-:W2:Y:S02]  /*5eb0*/  LD.E R3, desc[UR14][R10.64+0x4] ;  /* 0x0000040e0a037980 */ /* 0x000ea4000c101900 */
[----:B--2---:R-:W-:-:S05]  /*5ec0*/  IADD3 R3, PT, PT, R8, R3, RZ ;  /* 0x0000000308037210 */ /* 0x004fca0007ffe0ff */
[----:B------:R1:W-:Y:S02]  /*5ed0*/  ST.E desc[UR14][R10.64+0x4], R3 ;  /* 0x000004030a007985 */ /* 0x0003e4000c10190e */
.L_x_3422:
[----:B------:R-:W-:Y:S05]  /*5ee0*/  BSYNC.RECONVERGENT B0 ;  /* 0x0000000000007941 */ /* 0x000fea0003800200 */
.L_x_3421:
[----:B------:R-:W-:-:S06]  /*5ef0*/  UISETP.NE.AND UP0, UPT, UR5, 0x2, UPT ;  /* 0x000000020500788c */ /* 0x000fcc000bf05270 */
        /* <DEDUP_REMOVED lines=14> */
.L_x_3428:
[----:B------:R-:W0:Y:S02]  /*5fe0*/  LDS R2, [R4] ;  /* 0x0000000004027984 */ /* 0x000e240000000800 */
[----:B0-----:R-:W-:-:S05]  /*5ff0*/  HADD2 R3, R2, R5 ;  /* 0x0000000502037230 */ /* 0x001fca0000000000 */
[----:B------:R-:W0:Y:S02]  /*6000*/  ATOMS.CAST.SPIN P0, [R4], R2, R3 ;  /* 0x000000020400758d */ /* 0x000e240001800003 */
[----:B0-----:R-:W-:Y:S05]  /*6010*/  @!P0 BRA `(.L_x_3428) ;  /* 0xfffffffc00f08947 */ /* 0x001fea000383ffff */
[----:B------:R-:W-:Y:S05]  /*6020*/  BRA `(.L_x_3426) ;  /* 0x00000000000c7947 */ /* 0x000fea0003800000 */
.L_x_3427:
[----:B------:R-:W2:Y:S02]  /*6030*/  LD.E R2, desc[UR14][R10.64] ;  /* 0x0000000e0a027980 */ /* 0x000ea4000c101900 */
[----:B--2---:R-:W-:-:S05]  /*6040*/  IADD3 R3, PT, PT, R3, R2, RZ ;  /* 0x0000000203037210 */ /* 0x004fca0007ffe0ff */
[----:B------:R0:W-:Y:S02]  /*6050*/  ST.E desc[UR14][R10.64], R3 ;  /* 0x000000030a007985 */ /* 0x0001e4000c10190e */
.L_x_3426:
[----:B------:R-:W-:Y:S05]  /*6060*/  BSYNC.RECONVERGENT B0 ;  /* 0x0000000000007941 */ /* 0x000fea0003800200 */
.L_x_3425:
[----:B------:R1:W-:Y:S02]  /*6070*/  ATOM.E.ADD.F16x2.RN.STRONG.GPU P0, RZ, desc[UR14][R10.64+0x4], R7 ;  /* 0x800004070aff79a2 */ /* 0x0003e4000c10e10e */
[----:B-1----:R-:W-:Y:S05]  /*6080*/  @P0 EXIT ;  /* 0x000000000000094d */ /* 0x002fea0003800000 */
[----:B------:R-:W1:Y:S02]  /*6090*/  QSPC.E.S P0, RZ, [R10+0x4] ;  /* 0x000004000aff73aa */ /* 0x000e640000000500 */
[----:B-1----:R-:W-:Y:S05]  /*60a0*/  @!P0 BRA `(.L_x_3429) ;  /* 0x00000000001c8947 */ /* 0x002fea0003800000 */
[----:B------:R-:W-:-:S04]  /*60b0*/  MOV R2, R10 ;  /* 0x0000000a00027202 */ /* 0x000fc80000000f00 */
[----:B------:R-:W-:-:S07]  /*60c0*/  MOV R4, R2 ;  /* 0x0000000200047202 */ /* 0x000fce0000000f00 */
.L_x_3430:
[----:B------:R-:W0:Y:S02]  /*60d0*/  LDS R2, [R4+0x4] ;  /* 0x0000040004027984 */ /* 0x000e240000000800 */
[----:B0-----:R-:W-:-:S05]  /*60e0*/  HFMA2 R3, R2, 1, 1, R0 ;  /* 0x3c003c0002037831 */ /* 0x001fca0000000000 */
[----:B------:R-:W0:Y:S02]  /*60f0*/  ATOMS.CAST.SPIN P0, [R4+0x4], R2, R3 ;  /* 0x000004020400758d */ /* 0x000e240001800003 */
[----:B0-----:R-:W-:Y:S05]  /*6100*/  @!P0 BRA `(.L_x_3430) ;  /* 0xfffffffc00f08947 */ /* 0x001fea000383ffff */
[----:B------:R-:W-:Y:S05]  /*6110*/  EXIT ;  /* 0x000000000000794d */ /* 0x000fea0003800000 */
.L_x_3429:
[----:B------:R-:W0:Y:S02]  /*6120*/  LD.E R0, desc[UR14][R10.64+0x4] ;  /* 0x0000040e0a007980 */ /* 0x000e24000c101900 */
[----:B0-----:R-:W-:-:S05]  /*6130*/  IADD3 R3, PT, PT, R7, R0, RZ ;  /* 0x0000000007037210 */ /* 0x001fca0007ffe0ff */
[----:B------:R-:W-:Y:S01]  /*6140*/  ST.E desc[UR14][R10.64+0x4], R3 ;  /* 0x000004030a007985 */ /* 0x000fe2000c10190e */
[----:B------:R-:W-:Y:S05]  /*6150*/  EXIT ;  /* 0x000000000000794d */ /* 0x000fea0003800000 */
.L_x_3431:
        /* <DEDUP_REMOVED lines=10> */
.L_x_5326:


//--------------------- .text._Z23gemm_half_q_half_kernelILi3ELi38ELb1ELb0ELi32EEvPK6__halfPKjS4_S2_PS0_iiiiPKtS7_iiiiiibS2_i --------------------------
	.section	.text._Z23gemm_half_q_half_kernelILi3ELi38ELb1ELb0ELi32EEvPK6__halfPKjS4_S2_PS0_iiiiPKtS7_iiiiiibS2_i,"ax",@progbits
	.align	128
        .global         _Z23gemm_half_q_half_kernelILi3ELi38ELb1ELb0ELi32EEvPK6__halfPKjS4_S2_PS0_iiiiPKtS7_iiiiiibS2_i
        .type           _Z23gemm_half_q_half_kernelILi3ELi38ELb1ELb0ELi32EEvPK6__halfPKjS4_S2_PS0_iiiiPKtS7_iiiiiibS2_i,@function
        .size           _Z23gemm_half_q_half_kernelILi3ELi38ELb1ELb0ELi32EEvPK6__halfPKjS4_S2_PS0_iiiiPKtS7_iiiiiibS2_i,(.L_x_5327 - _Z23gemm_half_q_half_kernelILi3ELi38ELb1ELb0ELi32EEvPK6__halfPKjS4_S2_PS0_iiiiPKtS7_iiiiiibS2_i)
        .other          _Z23gemm_half_q_half_kernelILi3ELi38ELb1ELb0ELi32EEvPK6__halfPKjS4_S2_PS0_iiiiPKtS7_iiiiiibS2_i,@"STO_CUDA_ENTRY STV_DEFAULT"
_Z23gemm_half_q_half_kernelILi3ELi38ELb1ELb0ELi32EEvPK6__halfPKjS4_S2_PS0_iiiiPKtS7_iiiiiibS2_i:
.text._Z23gemm_half_q_half_kernelILi3ELi38ELb1ELb0ELi32EEvPK6__halfPKjS4_S2_PS0_iiiiPKtS7_iiiiiibS2_i:
        /* <DEDUP_REMOVED lines=9> */
[----:B------:R-:W1:Y:S01]  /*0090*/  S2R R2, SR_TID.X ;  /* 0x0000000000027919 */ /* 0x000e620000002100 */
[----:B------:R-:W2:Y:S01]  /*00a0*/  LDCU UR9, c[0x0][0x3b0] ;  /* 0x00007600ff0977ac */ /* 0x000ea20008000800 */
[----:B0-----:R-:W3:Y:S04]  /*00b0*/  LDG.E.U16 R4, desc[UR14][R4.64] ;  /* 0x0000000e04047981 */ /* 0x001ee8000c1e1500 */
[----:B------:R-:W0:Y:S01]  /*00c0*/  S2UR UR4, SR_CTAID.X ;  /* 0x00000000000479c3 */ /* 0x000e220000002500 */
[----:B------:R-:W-:Y:S01]  /*00d0*/  UISETP.NE.AND UP2, UPT, UR22, 0x1, UPT ;  /* 0x000000011600788c */ /* 0x000fe2000bf45270 */
[----:B------:R-:W-:Y:S01]  /*00e0*/  PRMT R87, RZ, 0x7610, R87 ;  /* 0x00007610ff577816 */ /* 0x000fe20000000057 */
[----:B------:R-:W-:-:S05]  /*00f0*/  UPLOP3.LUT UP0, UPT, UPT, UPT, UPT, 0x80, 0x8 ;  /* 0x000000000008789c */ /* 0x000fca0003f0f070 */
[----:B------:R-:W4:Y:S01]  /*0100*/  S2UR UR16, SR_CTAID.Z ;  /* 0x00000000001079c3 */ /* 0x000f220000002700 */
[----:B---3--:R-:W-:-:S13]  /*0110*/  R2UR UR21, R4 ;  /* 0x00000000041572ca */ /* 0x008fda00000e0000 */
[----:B------:R-:W-:Y:S01]  /*0120*/  MOV R0, UR21 ;  /* 0x0000001500007c02 */ /* 0x000fe20008000f00 */
[----:B012-4-:R-:W-:Y:S06]  /*0130*/  BRA.U !UP2, `(.L_x_3432) ;  /* 0x000000010a347547 */ /* 0x017fec000b800000 */
        /* <DEDUP_REMOVED lines=9> */
[----:B--2---:R-:W-:-:S11]  /*01d0*/  LOP3.LUT R0, R87, UR21, RZ, 0xfc, !PT ;  /* 0x0000001557007c12 */ /* 0x004fd6000f8efcff */
[----:B------:R-:W-:Y:S01]  /*01e0*/  @P0 LOP3.LUT R3, R0, UR5, RZ, 0xfc, !PT ;  /* 0x0000000500030c12 */ /* 0x000fe2000f8efcff */
[----:B------:R-:W-:-:S03]  /*01f0*/  @UP1 UISETP.EQ.AND UP0, UPT, UR5, URZ, UPT ;  /* 0x000000ff0500128c */ /* 0x000fc6000bf02270 */
[----:B------:R-:W-:-:S08]  /*0200*/  @P0 PRMT R0, R3, 0x7610, R0 ;  /* 0x0000761003000816 */ /* 0x000fd00000000000 */
.L_x_3432:
[----:B------:R-:W-:Y:S01]  /*0210*/  PRMT R0, R0, 0x9910, RZ ;  /* 0x0000991000007816 */ /* 0x000fe200000000ff */
[----:B------:R-:W-:Y:S02]  /*0220*/  USHF.L.U32 UR5, UR16, 0x5, URZ ;  /* 0x0000000510057899 */ /* 0x000fe400080006ff */
[----:B------:R-:W-:Y:S01]  /*0230*/  UISETP.LT.U32.AND UP3, UPT, UR22, 0x3, UPT ;  /* 0x000000031600788c */ /* 0x000fe2000bf61070 */
[----:B------:R-:W-:Y:S01]  /*0240*/  ISETP.NE.AND P0, PT, R0, RZ, PT ;  /* 0x000000ff0000720c */ /* 0x000fe20003f05270 */
[----:B------:R-:W-:Y:S02]  /*0250*/  UIADD3 UR8, UPT, UPT, UR5, 0x20, URZ ;  /* 0x0000002005087890 */ /* 0x000fe4000fffe0ff */
[----:B------:R-:W-:Y:S02]  /*0260*/  USHF.L.U32 UR4, UR4, 0x7, URZ ;  /* 0x0000000704047899 */ /* 0x000fe400080006ff */
[----:B------:R-:W-:Y:S02]  /*0270*/  UISETP.LT.AND UP1, UPT, UR8, UR9, UPT ;  /* 0x000000090800728c */ /* 0x000fe4000bf21270 */
[----:B------:R-:W-:-:S02]  /*0280*/  USEL UR13, UR22, 0x3, UP3 ;  /* 0x00000003160d7887 */ /* 0x000fc40009800000 */
[----:B------:R-:W-:-:S04]  /*0290*/  USEL UR7, UR8, UR9, UP1 ;  /* 0x0000000908077287 */ /* 0x000fc80008800000 */
[----:B------:R-:W-:Y:S08]  /*02a0*/  @!P0 EXIT ;  /* 0x000000000000894d */ /* 0x000ff00003800000 */
[C---:B------:R-:W-:Y:S01]  /*02b0*/  IADD3 R18, PT, PT, R2.reuse, UR5, RZ ;  /* 0x0000000502127c10 */ /* 0x040fe2000fffe0ff */
[----:B------:R-:W-:Y:S01]  /*02c0*/  BSSY.RECONVERGENT B0, `(.L_x_3433) ;  /* 0x00000b8000007945 */ /* 0x000fe20003800200 */
[----:B------:R-:W-:Y:S02]  /*02d0*/  LEA R0, R2, UR4, 0x2 ;  /* 0x0000000402007c11 */ /* 0x000fe4000f8e10ff */
[----:B------:R-:W-:-:S13]  /*02e0*/  ISETP.GE.AND P0, PT, R18, UR7, PT ;  /* 0x0000000712007c0c */ /* 0x000fda000bf06270 */
        /* <DEDUP_REMOVED lines=16> */
[----:B------:R-:W-:-:S05]  /*03f0*/  LEA.HI.X R5, R5, UR19, R6, 0x1, P0 ;  /* 0x0000001305057c11 */ /* 0x000fca00080f0c06 */
        /* <DEDUP_REMOVED lines=16> */
.L_x_3438:
        /* <DEDUP_REMOVED lines=9> */
[C---:B------:R-:W-:Y:S02]  /*0590*/  IADD3 R9, P3, PT, R18.reuse, R3, RZ ;  /* 0x0000000312097210 */ /* 0x040fe40007f7e0ff */
        /* <DEDUP_REMOVED lines=22> */
.L_x_3437:
        /* <DEDUP_REMOVED lines=20> */
.L_x_3439:
[----:B------:R-:W-:-:S13]  /*0840*/  ISETP.EQ.AND P1, PT, RZ, UR10, PT ;  /* 0x0000000aff007c0c */ /* 0x000fda000bf22270 */
[----:B------:R-:W-:Y:S05]  /*0850*/  @!P0 BRA P1, `(.L_x_3434) ;  /* 0x0000000400788947 */ /* 0x000fea0000800000 */
.L_x_3436:
[----:B------:R-:W-:-:S04]  /*0860*/  IADD3 R5, P0, PT, R18, R3, RZ ;  /* 0x0000000312057210 */ /* 0x000fc80007f1e0ff */
        /* <DEDUP_REMOVED lines=11> */
.L_x_3435:
        /* <DEDUP_REMOVED lines=16> */
.L_x_3442:
        /* <DEDUP_REMOVED lines=32> */
.L_x_3441:
        /* <DEDUP_REMOVED lines=21> */
.L_x_3443:
[----:B------:R-:W-:-:S09]  /*0d70*/  UISETP.NE.OR UP1, UPT, UR11, URZ, UP1 ;  /* 0x000000ff0b00728c */ /* 0x000fd20008f25670 */
[----:B------:R-:W-:Y:S05]  /*0d80*/  BRA.U !UP1, `(.L_x_3434) ;  /* 0x00000001092c7547 */ /* 0x000fea000b800000 */
.L_x_3440:
[----:B-----5:R-:W-:-:S04]  /*0d90*/  IADD3 R5, P0, PT, R15, R12, RZ ;  /* 0x0000000c0f057210 */ /* 0x020fc80007f1e0ff */
        /* <DEDUP_REMOVED lines=10> */
.L_x_3434:
[----:B------:R-:W-:Y:S05]  /*0e40*/  BSYNC.RECONVERGENT B0 ;  /* 0x0000000000007941 */ /* 0x000fea0003800200 */
.L_x_3433:
        /* <DEDUP_REMOVED lines=12> */
[----:B0-----:R-:W-:Y:S01]  /*0f10*/  LEA R3, R2, UR10, 0x2 ;  /* 0x0000000a02037c11 */ /* 0x001fe2000f8e10ff */
[----:B------:R-:W-:Y:S06]  /*0f20*/  BRA.U UP1, `(.L_x_3445) ;  /* 0x00000001018c7547 */ /* 0x000fec000b800000 */
[----:B------:R-:W-:Y:S02]  /*0f30*/  UIADD3 UR4, UPT, UPT, URZ, -UR11, URZ ;  /* 0x8000000bff047290 */ /* 0x000fe4000fffe0ff */
[----:B------:R-:W-:Y:S02]  /*0f40*/  UPLOP3.LUT UP1, UPT, UPT, UPT, UPT, 0x80, 0x8 ;  /* 0x000000000008789c */ /* 0x000fe40003f2f070 */
[----:B------:R-:W-:-:S09]  /*0f50*/  UISETP.GT.AND UP3, UPT, UR4, 0x3, UPT ;  /* 0x000000030400788c */ /* 0x000fd2000bf64270 */
[----:B------:R-:W-:Y:S05]  /*0f60*/  BRA.U !UP3, `(.L_x_3446) ;  /* 0x000000010b447547 */ /* 0x000fea000b800000 */
[----:B------:R-:W0:Y:S01]  /*0f70*/  LDC.64 R12, c[0x0][0x3a0] ;  /* 0x0000e800ff0c7b82 */ /* 0x000e220000000a00 */
[----:B------:R-:W-:-:S11]  /*0f80*/  UPLOP3.LUT UP1, UPT, UPT, UPT, UPT, 0x40, 0x4 ;  /* 0x000000000004789c */ /* 0x000fd60003f2e870 */
.L_x_3447:
[C---:B-1----:R-:W-:Y:S01]  /*0f90*/  IADD3 R7, PT, PT, R3.reuse, UR17, RZ ;  /* 0x0000001103077c10 */ /* 0x042fe2000fffe0ff */
[--C-:B0-----:R-:W-:Y:S01]  /*0fa0*/  IMAD.WIDE R4, R3, 0x2, R12.reuse ;  /* 0x0000000203047825 */ /* 0x101fe200078e020c */
[----:B------:R-:W-:Y:S02]  /*0fb0*/  UIADD3 UR11, UPT, UPT, UR11, 0x4, URZ ;  /* 0x000000040b0b7890 */ /* 0x000fe4000fffe0ff */
[C---:B------:R-:W-:Y:S01]  /*0fc0*/  IADD3 R9, PT, PT, R7.reuse, UR17, RZ ;  /* 0x0000001107097c10 */ /* 0x040fe2000fffe0ff */
[--C-:B------:R-:W-:Y:S01]  /*0fd0*/  IMAD.WIDE R6, R7, 0x2, R12.reuse ;  /* 0x0000000207067825 */ /* 0x100fe200078e020c */
[----:B------:R1:W-:Y:S01]  /*0fe0*/  STG.E.64 desc[UR14][R4.64], RZ ;  /* 0x000000ff04007986 */ /* 0x0003e2000c101b0e */
[----:B------:R-:W-:Y:S01]  /*0ff0*/  UISETP.GE.AND UP3, UPT, UR11, -0x3, UPT ;  /* 0xfffffffd0b00788c */ /* 0x000fe2000bf66270 */
[C---:B-----5:R-:W-:Y:S01]  /*1000*/  IADD3 R15, PT, PT, R9.reuse, UR17, RZ ;  /* 0x00000011090f7c10 */ /* 0x060fe2000fffe0ff */
[--C-:B------:R-:W-:Y:S01]  /*1010*/  IMAD.WIDE R8, R9, 0x2, R12.reuse ;  /* 0x0000000209087825 */ /* 0x100fe200078e020c */
[----:B------:R1:W-:Y:S02]  /*1020*/  STG.E.64 desc[UR14][R6.64], RZ ;  /* 0x000000ff06007986 */ /* 0x0003e4000c101b0e */
[C---:B------:R-:W-:Y:S01]  /*1030*/  IADD3 R3, PT, PT, R15.reuse, UR17, RZ ;  /* 0x000000110f037c10 */ /* 0x040fe2000fffe0ff */
[----:B------:R-:W-:Y:S01]  /*1040*/  IMAD.WIDE R10, R15, 0x2, R12 ;  /* 0x000000020f0a7825 */ /* 0x000fe200078e020c */
[----:B------:R1:W-:Y:S04]  /*1050*/  STG.E.64 desc[UR14][R8.64], RZ ;  /* 0x000000ff08007986 */ /* 0x0003e8000c101b0e */
[----:B------:R1:W-:Y:S01]  /*1060*/  STG.E.64 desc[UR14][R10.64], RZ ;  /* 0x000000ff0a007986 */ /* 0x0003e2000c101b0e */
[----:B------:R-:W-:Y:S05]  /*1070*/  BRA.U !UP3, `(.L_x_3447) ;  /* 0xfffffffd0bc47547 */ /* 0x000fea000b83ffff */
.L_x_3446:
        /* <DEDUP_REMOVED lines=12> */
.L_x_3448:
[----:B------:R-:W-:-:S09]  /*1140*/  UISETP.NE.OR UP1, UPT, UR11, URZ, UP1 ;  /* 0x000000ff0b00728c */ /* 0x000fd20008f25670 */
[----:B------:R-:W-:Y:S05]  /*1150*/  BRA.U !UP1, `(.L_x_3444) ;  /* 0x00000001091c7547 */ /* 0x000fea000b800000 */
.L_x_3445:
[----:B01----:R-:W0:Y:S02]  /*1160*/  LDC.64 R4, c[0x0][0x3a0] ;  /* 0x0000e800ff047b82 */ /* 0x003e240000000a00 */
.L_x_3449:
[C---:B0-----:R-:W-:Y:S01]  /*1170*/  IMAD.WIDE R6, R3.reuse, 0x2, R4 ;  /* 0x0000000203067825 */ /* 0x041fe200078e0204 */
[----:B------:R-:W-:Y:S01]  /*1180*/  UIADD3 UR11, UPT, UPT, UR11, 0x1, URZ ;  /* 0x000000010b0b7890 */ /* 0x000fe2000fffe0ff */
[----:B------:R-:W-:-:S03]  /*1190*/  IADD3 R3, PT, PT, R3, UR17, RZ ;  /* 0x0000001103037c10 */ /* 0x000fc6000fffe0ff */
[----:B------:R2:W-:Y:S01]  /*11a0*/  STG.E.64 desc[UR14][R6.64], RZ ;  /* 0x000000ff06007986 */ /* 0x0005e2000c101b0e */
[----:B------:R-:W-:-:S09]  /*11b0*/  UISETP.NE.AND UP1, UPT, UR11, URZ, UPT ;  /* 0x000000ff0b00728c */ /* 0x000fd2000bf25270 */
[----:B--2---:R-:W-:Y:S05]  /*11c0*/  BRA.U UP1, `(.L_x_3449) ;  /* 0xfffffffd01e87547 */ /* 0x004fea000b83ffff */
.L_x_3444:
        /* <DEDUP_REMOVED lines=19> */
[----:B-----5:R-:W2:Y:S01]  /*1300*/  LDC.64 R14, c[0x0][0x398] ;  /* 0x0000e600ff0e7b82 */ /* 0x020ea20000000a00 */
        /* <DEDUP_REMOVED lines=11> */
.L_x_3451:
[----:B0----5:R-:W-:-:S05]  /*13c0*/  IADD3 R5, PT, PT, R11, UR4, RZ ;  /* 0x000000040b057c10 */ /* 0x021fca000fffe0ff */
[----:B------:R-:W-:-:S05]  /*13d0*/  IMAD R2, R5, UR17, RZ ;  /* 0x0000001105027c24 */ /* 0x000fca000f8e02ff */
        /* <DEDUP_REMOVED lines=25> */
[----:B----4-:R-:W-:Y:S02]  /*1570*/  R2UR UR10, R6 ;  /* 0x00000000060a72ca */ /* 0x010fe400000e0000 */
[----:B------:R-:W-:Y:S01]  /*1580*/  IADD3 R2, PT, PT, R2, 0x1, R3 ;  /* 0x0000000102027810 */ /* 0x000fe20007ffe003 */
[C---:B------:R-:W-:Y:S01]  /*1590*/  IMAD R3, R8.reuse, R8, R8 ;  /* 0x0000000808037224 */ /* 0x040fe200078e0208 */
[----:B------:R-:W-:Y:S02]  /*15a0*/  IADD3 R18, PT, PT, R9, 0x1, R18 ;  /* 0x0000000109127810 */ /* 0x000fe40007ffe012 */
[----:B------:R-:W2:Y:S02]  /*15b0*/  I2F.F16 R9, R10 ;  /* 0x0000000a00097306 */ /* 0x000ea40000200c00 */
[----:B------:R-:W-:-:S05]  /*15c0*/  IADD3 R3, PT, PT, R8, 0x1, R3 ;  /* 0x0000000108037810 */ /* 0x000fca0007ffe003 */
        /* <DEDUP_REMOVED lines=10> */
.L_x_3450:
        /* <DEDUP_REMOVED lines=16> */
.L_x_3452:
        /* <DEDUP_REMOVED lines=8> */
.L_x_3453:
        /* <DEDUP_REMOVED lines=8> */
.L_x_3454:
        /* <DEDUP_REMOVED lines=8> */
.L_x_3455:
        /* <DEDUP_REMOVED lines=8> */
.L_x_3456:
        /* <DEDUP_REMOVED lines=11> */
[----:B------:R-:W-:Y:S01]  /*1a20*/  IMAD R3, R2, UR17, RZ ;  /* 0x0000001102037c24 */ /* 0x000fe2000f8e02ff */
        /* <DEDUP_REMOVED lines=12> */
[----:B------:R-:W-:Y:S01]  /*1af0*/  MOV R13, UR17 ;  /* 0x00000011000d7c02 */ /* 0x000fe20008000f00 */
[----:B------:R-:W2:Y:S01]  /*1b00*/  LDG.E.128.CONSTANT R24, desc[UR14][R92.64] ;  /* 0x0000000e5c187981 */ /* 0x000ea2000c1e9d00 */
[----:B------:R-:W-:-:S03]  /*1b10*/  MOV R3, UR17 ;  /* 0x0000001100037c02 */ /* 0x000fc60008000f00 */
[----:B------:R-:W-:-:S04]  /*1b20*/  IMAD.WIDE R12, R13, 0x4, R92 ;  /* 0x000000040d0c7825 */ /* 0x000fc800078e025c */
[----:B------:R-:W-:Y:S02]  /*1b30*/  IMAD.WIDE R2, R3, 0x4, R12 ;  /* 0x0000000403027825 */ /* 0x000fe400078e020c */
[----:B-----5:R-:W3:Y:S04]  /*1b40*/  LDG.E.128.CONSTANT R12, desc[UR14][R12.64] ;  /* 0x0000000e0c0c7981 */ /* 0x020ee8000c1e9d00 */
[----:B------:R-:W4:Y:S01]  /*1b50*/  LDG.E.128.CONSTANT R16, desc[UR14][R2.64] ;  /* 0x0000000e02107981 */ /* 0x000f22000c1e9d00 */
[----:B------:R-:W-:-:S05]  /*1b60*/  MOV R21, UR17 ;  /* 0x0000001100157c02 */ /* 0x000fca0008000f00 */
[----:B------:R-:W-:Y:S01]  /*1b70*/  IMAD.WIDE R20, R21, 0x4, R2 ;  /* 0x0000000415147825 */ /* 0x000fe200078e0202 */
[----:B------:R-:W-:Y:S01]  /*1b80*/  UISETP.NE.AND UP3, UPT, UR21, URZ, UPT ;  /* 0x000000ff1500728c */ /* 0x000fe2000bf65270 */
[----:B------:R-:W-:Y:S02]  /*1b90*/  PRMT R6, RZ, 0x7610, R6 ;  /* 0x00007610ff067816 */ /* 0x000fe40000000006 */
[----:B--2---:R-:W-:Y:S02]  /*1ba0*/  LOP3.LUT R38, R26, 0x3f003f, RZ, 0xc0, !PT ;  /* 0x003f003f1a267812 */ /* 0x004fe400078ec0ff */
        /* <DEDUP_REMOVED lines=9> */
[--C-:B------:R-:W-:Y:S02]  /*1c40*/  SHF.R.U32.HI R28, RZ, 0x6, R25.reuse ;  /* 0x00000006ff1c7819 */ /* 0x100fe40000011619 */
[--C-:B----4-:R-:W-:Y:S02]  /*1c50*/  SHF.R.U32.HI R27, RZ, 0x8, R18.reuse ;  /* 0x00000008ff1b7819 */ /* 0x110fe40000011612 */
[----:B------:R-:W-:Y:S02]  /*1c60*/  LOP3.LUT R33, R18, 0x3f003f, RZ, 0xc0, !PT ;  /* 0x003f003f12217812 */ /* 0x000fe400078ec0ff */
[--C-:B------:R-:W-:Y:S02]  /*1c70*/  SHF.R.U32.HI R30, RZ, 0x6, R18.reuse ;  /* 0x00000006ff1e7819 */ /* 0x100fe40000011612 */
[----:B------:R-:W-:Y:S02]  /*1c80*/  SHF.R.U32.HI R43, RZ, 0xa, R18 ;  /* 0x0000000aff2b7819 */ /* 0x000fe40000011612 */
        /* <DEDUP_REMOVED lines=10> */
[----:B------:R-:W-:Y:S02]  /*1d30*/  LOP3.LUT R24, R39, 0xf000f, RZ, 0xc0, !PT ;  /* 0x000f000f27187812 */ /* 0x000fe400078ec0ff */
[----:B------:R-:W-:Y:S02]  /*1d40*/  LOP3.LUT R18, R18, 0x300030, R27, 0xf8, !PT ;  /* 0x0030003012127812 */ /* 0x000fe400078ef81b */
[----:B---3--:R-:W-:-:S02]  /*1d50*/  LOP3.LUT R27, R13, 0x3f003f, RZ, 0xc0, !PT ;  /* 0x003f003f0d1b7812 */ /* 0x008fc400078ec0ff */
[--C-:B------:R-:W-:Y:S02]  /*1d60*/  SHF.R.U32.HI R39, RZ, 0x6, R13.reuse ;  /* 0x00000006ff277819 */ /* 0x100fe4000001160d */
[----:B------:R-:W-:Y:S02]  /*1d70*/  LOP3.LUT R36, R16, 0x3f003f, RZ, 0xc0, !PT ;  /* 0x003f003f10247812 */ /* 0x000fe400078ec0ff */
[--C-:B------:R-:W-:Y:S02]  /*1d80*/  SHF.R.U32.HI R35, RZ, 0x6, R16.reuse ;  /* 0x00000006ff237819 */ /* 0x100fe40000011610 */
[----:B------:R-:W-:Y:S02]  /*1d90*/  SHF.R.U32.HI R2, RZ, 0xa, R16 ;  /* 0x0000000aff027819 */ /* 0x000fe40000011610 */
[----:B------:R-:W-:Y:S02]  /*1da0*/  SHF.R.U32.HI R13, RZ, 0xc, R13 ;  /* 0x0000000cff0d7819 */ /* 0x000fe4000001160d */
[----:B------:R-:W-:-:S02]  /*1db0*/  LOP3.LUT R16, R3, 0x300030, R0, 0xf8, !PT ;  /* 0x0030003003107812 */ /* 0x000fc400078ef800 */
[----:B------:R-:W-:Y:S02]  /*1dc0*/  LOP3.LUT R45, R45, 0x3f003f, RZ, 0xc0, !PT ;  /* 0x003f003f2d2d7812 */ /* 0x000fe400078ec0ff */
[----:B------:R-:W-:Y:S02]  /*1dd0*/  LOP3.LUT R29, R19, 0x3f003f, RZ, 0xc0, !PT ;  /* 0x003f003f131d7812 */ /* 0x000fe400078ec0ff */
[--C-:B------:R-:W-:Y:S02]  /*1de0*/  SHF.R.U32.HI R31, RZ, 0x6, R19.reuse ;  /* 0x00000006ff1f7819 */ /* 0x100fe40000011613 */
[----:B------:R-:W-:Y:S02]  /*1df0*/  SHF.R.U32.HI R48, RZ, 0xa, R19 ;  /* 0x0000000aff307819 */ /* 0x000fe40000011613 */
[----:B------:R-:W-:Y:S02]  /*1e00*/  LOP3.LUT R17, R17, 0x300030, R4, 0xf8, !PT ;  /* 0x0030003011117812 */ /* 0x000fe400078ef804 */
[----:B------:R-:W-:-:S02]  /*1e10*/  LOP3.LUT R0, R24, 0x300030, R41, 0xf8, !PT ;  /* 0x0030003018007812 */ /* 0x000fc400078ef829 */
[----:B------:R-:W-:Y:S02]  /*1e20*/  LOP3.LUT R40, R40, 0x3f003f, RZ, 0xc0, !PT ;  /* 0x003f003f28287812 */ /* 0x000fe400078ec0ff */
[----:B------:R-:W-:Y:S02]  /*1e30*/  LOP3.LUT R19, R12, 0x3f003f, RZ, 0xc0, !PT ;  /* 0x003f003f0c137812 */ /* 0x000fe400078ec0ff */
[----:B------:R-:W-:Y:S02]  /*1e40*/  SHF.R.U32.HI R26, RZ, 0x6, R12 ;  /* 0x00000006ff1a7819 */ /* 0x000fe4000001160c */
[----:B------:R-:W-:Y:S02]  /*1e50*/  LOP3.LUT R41, R14, 0x3f003f, RZ, 0xc0, !PT ;  /* 0x003f003f0e297812 */ /* 0x000fe400078ec0ff */
[--C-:B------:R-:W-:Y:S02]  /*1e60*/  SHF.R.U32.HI R42, RZ, 0x6, R14.reuse ;  /* 0x00000006ff2a7819 */ /* 0x100fe4000001160e */
[----:B------:R-:W-:-:S02]  /*1e70*/  SHF.R.U32.HI R4, RZ, 0xc, R14 ;  /* 0x0000000cff047819 */ /* 0x000fc4000001160e */
[----:B------:R-:W-:Y:S02]  /*1e80*/  LOP3.LUT R46, R15, 0x3f003f, RZ, 0xc0, !PT ;  /* 0x003f003f0f2e7812 */ /* 0x000fe400078ec0ff */
[--C-:B------:R-:W-:Y:S02]  /*1e90*/  SHF.R.U32.HI R47, RZ, 0x6, R15.reuse ;  /* 0x00000006ff2f7819 */ /* 0x100fe4000001160f */
[----:B------:R-:W-:Y:S02]  /*1ea0*/  LOP3.LUT R22, R22, 0x3f003f, RZ, 0xc0, !PT ;  /* 0x003f003f16167812 */ /* 0x000fe400078ec0ff */
        /* <DEDUP_REMOVED lines=13> */
[----:B------:R-:W-:Y:S02]  /*1f80*/  LOP3.LUT R14, R14, 0x300030, R37, 0xf8, !PT ;  /* 0x003000300e0e7812 */ /* 0x000fe400078ef825 */
        /* <DEDUP_REMOVED lines=45> */
[----:B------:R-:W-:Y:S01]  /*2260*/  HADD2 R38, R39, -1056, -1056 ;  /* 0xe420e42027267430 */ /* 0x000fe20000000000 */
[----:B------:R-:W-:Y:S01]  /*2270*/  PRMT R4, RZ, 0x5410, RZ ;  /* 0x00005410ff047816 */ /* 0x000fe200000000ff */
[----:B------:R-:W-:Y:S01]  /*2280*/  HADD2 R31, R41, -1056, -1056 ;  /* 0xe420e420291f7430 */ /* 0x000fe20000000000 */
[----:B------:R-:W-:Y:S01]  /*2290*/  PRMT R3, RZ, 0x5410, RZ ;  /* 0x00005410ff037816 */ /* 0x000fe200000000ff */
[----:B------:R-:W-:Y:S01]  /*22a0*/  HADD2 R35, R45, -1056, -1056 ;  /* 0xe420e4202d237430 */ /* 0x000fe20000000000 */
[----:B------:R-:W-:Y:S01]  /*22b0*/  PRMT R2, RZ, 0x5410, RZ ;  /* 0x00005410ff027816 */ /* 0x000fe200000000ff */
        /* <DEDUP_REMOVED lines=66> */
.L_x_3458:
        /* <DEDUP_REMOVED lines=52> */
.L_x_3460:
        /* <DEDUP_REMOVED lines=46> */
.L_x_3459:
[----:B------:R-:W-:Y:S01]  /*2d00*/  MOV R13, UR17 ;  /* 0x00000011000d7c02 */ /* 0x000fe20008000f00 */
[----:B------:R-:W2:Y:S01]  /*2d10*/  LDG.E.128.CONSTANT R24, desc[UR14][R20.64] ;  /* 0x0000000e14187981 */ /* 0x000ea2000c1e9d00 */
[----:B------:R-:W-:-:S03]  /*2d20*/  MOV R23, UR17 ;  /* 0x0000001100177c02 */ /* 0x000fc60008000f00 */
[----:B------:R-:W-:-:S04]  /*2d30*/  IMAD.WIDE R12, R13, 0x4, R20 ;  /* 0x000000040d0c7825 */ /* 0x000fc800078e0214 */
[----:B------:R-:W-:Y:S02]  /*2d40*/  IMAD.WIDE R22, R23, 0x4, R12 ;  /* 0x0000000417167825 */ /* 0x000fe400078e020c */
[----:B------:R-:W3:Y:S04]  /*2d50*/  LDG.E.128.CONSTANT R12, desc[UR14][R12.64] ;  /* 0x0000000e0c0c7981 */ /* 0x000ee8000c1e9d00 */
[----:B------:R-:W4:Y:S01]  /*2d60*/  LDG.E.128.CONSTANT R16, desc[UR14][R22.64] ;  /* 0x0000000e16107981 */ /* 0x000f22000c1e9d00 */
[----:B------:R-:W-:Y:S01]  /*2d70*/  MOV R93, UR17 ;  /* 0x00000011005d7c02 */ /* 0x000fe20008000f00 */
[----:B------:R-:W-:Y:S01]  /*2d80*/  UIADD3 UR4, UPT, UPT, UR10, 0x40, URZ ;  /* 0x000000400a047890 */ /* 0x000fe2000fffe0ff */
[----:B--2---:R-:W-:Y:S02]  /*2d90*/  LOP3.LUT R37, R25, 0x3f003f, RZ, 0xc0, !PT ;  /* 0x003f003f19257812 */ /* 0x004fe400078ec0ff */
[----:B------:R-:W-:-:S02]  /*2da0*/  SHF.R.U32.HI R38, RZ, 0x6, R25 ;  /* 0x00000006ff267819 */ /* 0x000fc40000011619 */
[----:B------:R-:W-:Y:S02]  /*2db0*/  SHF.R.U32.HI R25, RZ, 0xc, R25 ;  /* 0x0000000cff197819 */ /* 0x000fe40000011619 */
[----:B------:R-:W-:Y:S02]  /*2dc0*/  LOP3.LUT R11, R24, 0x3f003f, RZ, 0xc0, !PT ;  /* 0x003f003f180b7812 */ /* 0x000fe400078ec0ff */
[----:B------:R-:W-:Y:S02]  /*2dd0*/  SHF.R.U32.HI R28, RZ, 0x6, R24 ;  /* 0x00000006ff1c7819 */ /* 0x000fe40000011618 */
[----:B------:R-:W-:Y:S02]  /*2de0*/  LOP3.LUT R42, R26, 0x3f003f, RZ, 0xc0, !PT ;  /* 0x003f003f1a2a7812 */ /* 0x000fe400078ec0ff */
[----:B------:R-:W-:Y:S02]  /*2df0*/  SHF.R.U32.HI R43, RZ, 0x6, R26 ;  /* 0x00000006ff2b7819 */ /* 0x000fe4000001161a */
[----:B------:R-:W-:-:S02]  /*2e00*/  SHF.R.U32.HI R39, RZ, 0xc, R27 ;  /* 0x0000000cff277819 */ /* 0x000fc4000001161b */
[----:B------:R-:W-:Y:S02]  /*2e10*/  SHF.R.U32.HI R24, RZ, 0xc, R24 ;  /* 0x0000000cff187819 */ /* 0x000fe40000011618 */
[----:B------:R-:W-:Y:S02]  /*2e20*/  SHF.R.U32.HI R26, RZ, 0xc, R26 ;  /* 0x0000000cff1a7819 */ /* 0x000fe4000001161a */
[--C-:B----4-:R-:W-:Y:S02]  /*2e30*/  SHF.R.U32.HI R20, RZ, 0x8, R16.reuse ;  /* 0x00000008ff147819 */ /* 0x110fe40000011610 */
[----:B------:R-:W-:Y:S02]  /*2e40*/  LOP3.LUT R36, R16, 0x3f003f, RZ, 0xc0, !PT ;  /* 0x003f003f10247812 */ /* 0x000fe400078ec0ff */
[--C-:B------:R-:W-:Y:S02]  /*2e50*/  SHF.R.U32.HI R35, RZ, 0x6, R16.reuse ;  /* 0x00000006ff237819 */ /* 0x100fe40000011610 */
[----:B------:R-:W-:-:S02]  /*2e60*/  SHF.R.U32.HI R21, RZ, 0xa, R16 ;  /* 0x0000000aff157819 */ /* 0x000fc40000011610 */
[----:B------:R-:W-:Y:S02]  /*2e70*/  SHF.R.U32.HI R16, RZ, 0x8, R17 ;  /* 0x00000008ff107819 */ /* 0x000fe40000011611 */
[----:B------:R-:W-:Y:S02]  /*2e80*/  LOP3.LUT R25, R25, 0xf000f, RZ, 0xc0, !PT ;  /* 0x000f000f19197812 */ /* 0x000fe400078ec0ff */
        /* <DEDUP_REMOVED lines=11> */
[--C-:B------:R-:W-:Y:S02]  /*2f40*/  SHF.R.U32.HI R30, RZ, 0x6, R18.reuse ;  /* 0x00000006ff1e7819 */ /* 0x100fe40000011612 */
[----:B------:R-:W-:Y:S02]  /*2f50*/  SHF.R.U32.HI R46, RZ, 0xa, R18 ;  /* 0x0000000aff2e7819 */ /* 0x000fe40000011612 */
[----:B------:R-:W-:Y:S02]  /*2f60*/  LOP3.LUT R18, R25, 0x300030, R16, 0xf8, !PT ;  /* 0x0030003019127812 */ /* 0x000fe400078ef810 */
[----:B------:R-:W-:Y:S02]  /*2f70*/  LOP3.LUT R28, R28, 0x3f003f, RZ, 0xc0, !PT ;  /* 0x003f003f1c1c7812 */ /* 0x000fe400078ec0ff */
[----:B------:R-:W-:-:S02]  /*2f80*/  LOP3.LUT R29, R19, 0x3f003f, RZ, 0xc0, !PT ;  /* 0x003f003f131d7812 */ /* 0x000fc400078ec0ff */
[--C-:B------:R-:W-:Y:S02]  /*2f90*/  SHF.R.U32.HI R31, RZ, 0x6, R19.reuse ;  /* 0x00000006ff1f7819 */ /* 0x100fe40000011613 */
[----:B------:R-:W-:Y:S02]  /*2fa0*/  SHF.R.U32.HI R51, RZ, 0xa, R19 ;  /* 0x0000000aff337819 */ /* 0x000fe40000011613 */
[----:B------:R-:W-:Y:S02]  /*2fb0*/  LOP3.LUT R16, R39, 0x300030, R40, 0xf8, !PT ;  /* 0x0030003027107812 */ /* 0x000fe400078ef828 */
[----:B------:R-:W-:Y:S02]  /*2fc0*/  LOP3.LUT R38, R38, 0x3f003f, RZ, 0xc0, !PT ;  /* 0x003f003f26267812 */ /* 0x000fe400078ec0ff */
[----:B------:R-:W-:Y:S02]  /*2fd0*/  LOP3.LUT R43, R43, 0x3f003f, RZ, 0xc0, !PT ;  /* 0x003f003f2b2b7812 */ /* 0x000fe400078ec0ff */
[----:B------:R-:W-:-:S02]  /*2fe0*/  LOP3.LUT R17, R17, 0x300030, R20, 0xf8, !PT ;  /* 0x0030003011117812 */ /* 0x000fc400078ef814 */
[----:B------:R-:W-:Y:S02]  /*2ff0*/  LOP3.LUT R19, R26, 0x300030, R27, 0xf8, !PT ;  /* 0x003000301a137812 */ /* 0x000fe400078ef81b */
[----:B---3--:R-:W-:Y:S02]  /*3000*/  LOP3.LUT R39, R13, 0x3f003f, RZ, 0xc0, !PT ;  /* 0x003f003f0d277812 */ /* 0x008fe400078ec0ff */
[----:B------:R-:W-:Y:S02]  /*3010*/  SHF.R.U32.HI R40, RZ, 0x6, R13 ;  /* 0x00000006ff287819 */ /* 0x000fe4000001160d */
[----:B------:R-:W-:Y:S02]  /*3020*/  LOP3.LUT R48, R48, 0x3f003f, RZ, 0xc0, !PT ;  /* 0x003f003f30307812 */ /* 0x000fe400078ec0ff */
[----:B------:R-:W-:Y:S02]  /*3030*/  LOP3.LUT R26, R12, 0x3f003f, RZ, 0xc0, !PT ;  /* 0x003f003f0c1a7812 */ /* 0x000fe400078ec0ff */
[----:B------:R-:W-:-:S02]  /*3040*/  SHF.R.U32.HI R27, RZ, 0x6, R12 ;  /* 0x00000006ff1b7819 */ /* 0x000fc4000001160c */
[----:B------:R-:W-:Y:S02]  /*3050*/  SHF.R.U32.HI R13, RZ, 0xc, R13 ;  /* 0x0000000cff0d7819 */ /* 0x000fe4000001160d */
[----:B------:R-:W-:Y:S02]  /*3060*/  SHF.R.U32.HI R20, RZ, 0xc, R14 ;  /* 0x0000000cff147819 */ /* 0x000fe4000001160e */
[----:B------:R-:W-:Y:S02]  /*3070*/  SHF.R.U32.HI R12, RZ, 0xc, R12 ;  /* 0x0000000cff0c7819 */ /* 0x000fe4000001160c */
        /* <DEDUP_REMOVED lines=130> */
.L_x_3461:
[----:B------:R-:W-:Y:S01]  /*38a0*/  IMAD.WIDE R92, R93, 0x4, R22 ;  /* 0x000000045d5c7825 */ /* 0x000fe200078e0216 */
[----:B------:R-:W-:Y:S01]  /*38b0*/  UMOV UR5, UR8 ;  /* 0x0000000800057c82 */ /* 0x000fe20008000000 */
[----:B------:R-:W-:Y:S05]  /*38c0*/  BRA.U !UP2, `(.L_x_3457) ;  /* 0x000000050a7c7547 */ /* 0x000fea000b800000 */
        /* <DEDUP_REMOVED lines=48> */
.L_x_3462:
[----:B------:R-:W-:Y:S01]  /*3bd0*/  UMOV UR5, UR8 ;  /* 0x0000000800057c82 */ /* 0x000fe20008000000 */
[----:B------:R-:W-:Y:S05]  /*3be0*/  BRA.U UP1, `(.L_x_3457) ;  /* 0x0000000101b47547 */ /* 0x000fea000b800000 */
[----:B------:R-:W0:Y:S01]  /*3bf0*/  LDS.128 R12, [UR10+0xa0] ;  /* 0x0000a00aff0c7984 */ /* 0x000e220008000c00 */
[----:B------:R-:W-:Y:S01]  /*3c00*/  PRMT R10, R10, 0x5410, R9 ;  /* 0x000054100a0a7816 */ /* 0x000fe20000000009 */
[----:B------:R-:W-:Y:S01]  /*3c10*/  UMOV UR5, UR8 ;  /* 0x0000000800057c82 */ /* 0x000fe20008000000 */
        /* <DEDUP_REMOVED lines=42> */
.L_x_3457:
[----:B------:R-:W-:-:S04]  /*3ec0*/  UISETP.LT.AND UP1, UPT, UR7, UR20, UPT ;  /* 0x000000140700728c */ /* 0x000fc8000bf21270 */
[----:B------:R-:W-:-:S04]  /*3ed0*/  USEL UR8, UR7, UR20, UP1 ;  /* 0x0000001407087287 */ /* 0x000fc80008800000 */
[----:B------:R-:W-:-:S09]  /*3ee0*/  UISETP.GT.AND UP1, UPT, UR8, UR5, UPT ;  /* 0x000000050800728c */ /* 0x000fd2000bf24270 */
[----:B------:R-:W-:Y:S05]  /*3ef0*/  BRA.U !UP1, `(.L_x_3463) ;  /* 0x0000001d09b07547 */ /* 0x000fea000b800000 */
[----:B------:R-:W-:Y:S01]  /*3f00*/  UISETP.LT.U32.AND UP1, UPT, UR7, UR20, UPT ;  /* 0x000000140700728c */ /* 0x000fe2000bf21070 */
[----:B------:R-:W0:Y:S01]  /*3f10*/  LDCU UR17, c[0x0][0x3ac] ;  /* 0x00007580ff1177ac */ /* 0x000e220008000800 */
[----:B------:R-:W1:Y:S02]  /*3f20*/  LDCU UR6, c[0x0][0x3a8] ;  /* 0x00007500ff0677ac */ /* 0x000e640008000800 */
[----:B------:R-:W-:Y:S02]  /*3f30*/  USEL UR8, UR7, UR20, UP1 ;  /* 0x0000001407087287 */ /* 0x000fe40008800000 */
[----:B------:R-:W-:-:S11]  /*3f40*/  UISETP.EQ.OR UP2, UPT, UR22, 0x2, UP0 ;  /* 0x000000021600788c */ /* 0x000fd60008742670 */
.L_x_3467:
[----:B0-----:R-:W-:Y:S01]  /*3f50*/  MOV R25, UR17 ;  /* 0x0000001100197c02 */ /* 0x001fe20008000f00 */
[----:B------:R-:W2:Y:S01]  /*3f60*/  LDG.E.128.CONSTANT R20, desc[UR14][R92.64] ;  /* 0x0000000e5c147981 */ /* 0x000ea2000c1e9d00 */
[----:B------:R-:W-:-:S03]  /*3f70*/  MOV R89, UR17 ;  /* 0x0000001100597c02 */ /* 0x000fc60008000f00 */
[----:B------:R-:W-:-:S05]  /*3f80*/  IMAD.WIDE R24, R25, 0x4, R92 ;  /* 0x0000000419187825 */ /* 0x000fca00078e025c */
[----:B------:R-:W3:Y:S01]  /*3f90*/  LDG.E.128.CONSTANT R16, desc[UR14][R24.64] ;  /* 0x0000000e18107981 */ /* 0x000ee2000c1e9d00 */
[----:B------:R-:W-:-:S05]  /*3fa0*/  IMAD.WIDE R88, R89, 0x4, R24 ;  /* 0x0000000459587825 */ /* 0x000fca00078e0218 */
[----:B-----5:R-:W4:Y:S01]  /*3fb0*/  LDG.E.128.CONSTANT R12, desc[UR14][R88.64] ;  /* 0x0000000e580c7981 */ /* 0x020f22000c1e9d00 */
[----:B------:R-:W-:Y:S01]  /*3fc0*/  HFMA2 R34, -RZ, RZ, 0, 0.125 ;  /* 0x00003000ff227431 */ /* 0x000fe200000001ff */
[----:B------:R-:W-:Y:S01]  /*3fd0*/  MOV R42, 0x2400 ;  /* 0x00002400002a7802 */ /* 0x000fe20000000f00 */
[----:B------:R-:W1:Y:S01]  /*3fe0*/  S2UR UR23, SR_CTAID.Y ;  /* 0x00000000001779c3 */ /* 0x000e620000002600 */
[----:B------:R-:W-:Y:S02]  /*3ff0*/  UISETP.NE.AND UP1, UPT, UR21, URZ, UPT ;  /* 0x000000ff1500728c */ /* 0x000fe4000bf25270 */
[----:B-1----:R-:W-:-:S04]  /*4000*/  UIMAD UR22, UR23, -0x3, UR6 ;  /* 0xfffffffd171678a4 */ /* 0x002fc8000f8e0206 */
[----:B------:R-:W-:Y:S01]  /*4010*/  UISETP.NE.AND UP3, UPT, UR22, 0x1, UPT ;  /* 0x000000011600788c */ /* 0x000fe2000bf65270 */
[----:B--2---:R-:W-:Y:S02]  /*4020*/  SHF.R.U32.HI R30, RZ, 0xf, R21 ;  /* 0x0000000fff1e7819 */ /* 0x004fe40000011615 */
[C---:B------:R-:W-:Y:S02]  /*4030*/  LOP3.LUT R52, R20.reuse, 0x70007, RZ, 0xc0, !PT ;  /* 0x0007000714347812 */ /* 0x040fe400078ec0ff */
[----:B------:R-:W-:Y:S02]  /*4040*/  LOP3.LUT R33, R20, 0x380038, RZ, 0xc0, !PT ;  /* 0x0038003814217812 */ /* 0x000fe400078ec0ff */
[--C-:B------:R-:W-:Y:S02]  /*4050*/  SHF.R.U32.HI R51, RZ, 0x6, R20.reuse ;  /* 0x00000006ff337819 */ /* 0x100fe40000011614 */
[----:B------:R-:W-:Y:S02]  /*4060*/  SHF.R.U32.HI R28, RZ, 0xf, R20 ;  /* 0x0000000fff1c7819 */ /* 0x000fe40000011614 */
[----:B------:R-:W-:-:S02]  /*4070*/  LOP3.LUT R54, R21, 0x70007, RZ, 0xc0, !PT ;  /* 0x0007000715367812 */ /* 0x000fc400078ec0ff */
[----:B------:R-:W-:Y:S02]  /*4080*/  LOP3.LUT R35, R21, 0x380038, RZ, 0xc0, !PT ;  /* 0x0038003815237812 */ /* 0x000fe400078ec0ff */
[----:B------:R-:W-:Y:S02]  /*4090*/  SHF.R.U32.HI R53, RZ, 0x6, R21 ;  /* 0x00000006ff357819 */ /* 0x000fe40000011615 */
[--C-:B------:R-:W-:Y:S02]  /*40a0*/  SHF.R.U32.HI R36, RZ, 0xf, R22.reuse ;  /* 0x0000000fff247819 */ /* 0x100fe40000011616 */
[C---:B------:R-:W-:Y:S02]  /*40b0*/  LOP3.LUT R56, R22.reuse, 0x70007, RZ, 0xc0, !PT ;  /* 0x0007000716387812 */ /* 0x040fe400078ec0ff */
[----:B------:R-:W-:Y:S02]  /*40c0*/  LOP3.LUT R37, R22, 0x380038, RZ, 0xc0, !PT ;  /* 0x0038003816257812 */ /* 0x000fe400078ec0ff */
        /* <DEDUP_REMOVED lines=25> */
[----:B------:R-:W-:Y:S02]  /*4260*/  LOP3.LUT R38, R19, 0x20002, R38, 0xf8, !PT ;  /* 0x0002000213267812 */ /* 0x000fe400078ef826 */
[----:B----4-:R-:W-:Y:S02]  /*4270*/  SHF.R.U32.HI R31, RZ, 0xd, R14 ;  /* 0x0000000dff1f7819 */ /* 0x010fe4000001160e */
[----:B------:R-:W-:Y:S02]  /*4280*/  LOP3.LUT R40, R40, 0x10001, RZ, 0xc0, !PT ;  /* 0x0001000128287812 */ /* 0x000fe400078ec0ff */
[----:B------:R-:W-:Y:S02]  /*4290*/  LOP3.LUT R30, R28, 0x20002, R29, 0xf8, !PT ;  /* 0x000200021c1e7812 */ /* 0x000fe400078ef81d */
[----:B------:R-:W-:Y:S02]  /*42a0*/  LOP3.LUT R31, R38, 0x40004, R31, 0xf8, !PT ;  /* 0x00040004261f7812 */ /* 0x000fe400078ef81f */
[----:B------:R-:W-:-:S02]  /*42b0*/  LOP3.LUT R44, R12, 0x70007, RZ, 0xc0, !PT ;  /* 0x000700070c2c7812 */ /* 0x000fc400078ec0ff */
[----:B------:R-:W-:Y:S02]  /*42c0*/  LOP3.LUT R18, R12, 0x380038, RZ, 0xc0, !PT ;  /* 0x003800380c127812 */ /* 0x000fe400078ec0ff */
[--C-:B------:R-:W-:Y:S02]  /*42d0*/  SHF.R.U32.HI R28, RZ, 0x6, R12.reuse ;  /* 0x00000006ff1c7819 */ /* 0x100fe4000001160c */
[----:B------:R-:W-:Y:S02]  /*42e0*/  SHF.R.U32.HI R29, RZ, 0xd, R12 ;  /* 0x0000000dff1d7819 */ /* 0x000fe4000001160c */
[----:B------:R-:W-:Y:S02]  /*42f0*/  LOP3.LUT R37, R37, 0x64006400, RZ, 0xfc, !PT ;  /* 0x6400640025257812 */ /* 0x000fe400078efcff */
[----:B------:R-:W-:Y:S02]  /*4300*/  LOP3.LUT R38, R61, 0x380038, RZ, 0xc0, !PT ;  /* 0x003800383d267812 */ /* 0x000fe400078ec0ff */
[C---:B------:R-:W-:Y:S01]  /*4310*/  LOP3.LUT R46, R13.reuse, 0x70007, RZ, 0xc0, !PT ;  /* 0x000700070d2e7812 */ /* 0x040fe200078ec0ff */
[----:B------:R-:W-:Y:S01]  /*4320*/  HFMA2 R77, R37, R34.H0_H0, -132, -132 ;  /* 0xd820d820254d7431 */ /* 0x000fe20000040022 */
[----:B------:R-:W-:-:S02]  /*4330*/  LOP3.LUT R12, R13, 0x380038, RZ, 0xc0, !PT ;  /* 0x003800380d0c7812 */ /* 0x000fc400078ec0ff */
[--C-:B------:R-:W-:Y:S02]  /*4340*/  SHF.R.U32.HI R45, RZ, 0x6, R13.reuse ;  /* 0x00000006ff2d7819 */ /* 0x100fe4000001160d */
[----:B------:R-:W-:Y:S02]  /*4350*/  SHF.R.U32.HI R19, RZ, 0xd, R13 ;  /* 0x0000000dff137819 */ /* 0x000fe4000001160d */
[C---:B------:R-:W-:Y:S02]  /*4360*/  LOP3.LUT R48, R14.reuse, 0x70007, RZ, 0xc0, !PT ;  /* 0x000700070e307812 */ /* 0x040fe400078ec0ff */
[----:B------:R-:W-:Y:S02]  /*4370*/  LOP3.LUT R13, R14, 0x380038, RZ, 0xc0, !PT ;  /* 0x003800380e0d7812 */ /* 0x000fe400078ec0ff */
[----:B------:R-:W-:Y:S02]  /*4380*/  SHF.R.U32.HI R47, RZ, 0x6, R14 ;  /* 0x00000006ff2f7819 */ /* 0x000fe4000001160e */
[----:B------:R-:W-:-:S02]  /*4390*/  LOP3.LUT R40, R40, 0x20002, R41, 0xf8, !PT ;  /* 0x0002000228287812 */ /* 0x000fc400078ef829 */
[C---:B------:R-:W-:Y:S02]  /*43a0*/  LOP3.LUT R50, R15.reuse, 0x70007, RZ, 0xc0, !PT ;  /* 0x000700070f327812 */ /* 0x040fe400078ec0ff */
[----:B------:R-:W-:Y:S02]  /*43b0*/  LOP3.LUT R14, R15, 0x380038, RZ, 0xc0, !PT ;  /* 0x003800380f0e7812 */ /* 0x000fe400078ec0ff */
[--C-:B------:R-:W-:Y:S02]  /*43c0*/  SHF.R.U32.HI R49, RZ, 0x6, R15.reuse ;  /* 0x00000006ff317819 */ /* 0x100fe4000001160f */
[----:B------:R-:W-:Y:S02]  /*43d0*/  SHF.R.U32.HI R43, RZ, 0xd, R15 ;  /* 0x0000000dff2b7819 */ /* 0x000fe4000001160f */
[----:B------:R-:W-:Y:S02]  /*43e0*/  LOP3.LUT R29, R30, 0x40004, R29, 0xf8, !PT ;  /* 0x000400041e1d7812 */ /* 0x000fe400078ef81d */
[----:B------:R-:W-:-:S02]  /*43f0*/  LOP3.LUT R15, R51, 0x380038, RZ, 0xc0, !PT ;  /* 0x00380038330f7812 */ /* 0x000fc400078ec0ff */
[----:B------:R-:W-:Y:S02]  /*4400*/  LOP3.LUT R41, R38, 0x64006400, RZ, 0xfc, !PT ;  /* 0x6400640026297812 */ /* 0x000fe400078efcff */
[----:B------:R-:W-:Y:S02]  /*4410*/  LOP3.LUT R30, R36, 0x40004, R19, 0xf8, !PT ;  /* 0x00040004241e7812 */ /* 0x000fe400078ef813 */
        /* <DEDUP_REMOVED lines=239> */
.L_x_3464:
        /* <DEDUP_REMOVED lines=84> */
.L_x_3466:
        /* <DEDUP_REMOVED lines=79> */
.L_x_3465:
[----:B------:R-:W-:Y:S01]  /*5d40*/  UIADD3 UR5, UPT, UPT, UR5, 0x20, URZ ;  /* 0x0000002005057890 */ /* 0x000fe2000fffe0ff */
[----:B------:R-:W-:Y:S01]  /*5d50*/  MOV R93, UR17 ;  /* 0x00000011005d7c02 */ /* 0x000fe20008000f00 */
[----:B------:R-:W-:Y:S02]  /*5d60*/  UIADD3 UR4, UPT, UPT, UR4, 0x40, URZ ;  /* 0x0000004004047890 */ /* 0x000fe4000fffe0ff */
[----:B------:R-:W-:Y:S02]  /*5d70*/  UISETP.GE.AND UP1, UPT, UR5, UR8, UPT ;  /* 0x000000080500728c */ /* 0x000fe4000bf26270 */
[----:B------:R-:W-:-:S07]  /*5d80*/  IMAD.WIDE R92, R93, 0x4, R88 ;  /* 0x000000045d5c7825 */ /* 0x000fce00078e0258 */
[----:B------:R-:W-:Y:S05]  /*5d90*/  BRA.U !UP1, `(.L_x_3467) ;  /* 0xffffffe1096c7547 */ /* 0x000fea000b83ffff */
[----:B------:R-:W-:-:S05]  /*5da0*/  MOV R93, UR17 ;  /* 0x00000011005d7c02 */ /* 0x000fca0008000f00 */
[----:B------:R-:W-:-:S07]  /*5db0*/  IMAD.WIDE R92, R93, 0xc, R90 ;  /* 0x0000000c5d5c7825 */ /* 0x000fce00078e025a */
.L_x_3463:
[----:B------:R-:W0:Y:S02]  /*5dc0*/  LDCU UR8, c[0x0][0x3dc] ;  /* 0x00007b80ff0877ac */ /* 0x000e240008000800 */
[----:B0-----:R-:W-:-:S04]  /*5dd0*/  UISETP.LT.AND UP1, UPT, UR7, UR8, UPT ;  /* 0x000000080700728c */ /* 0x001fc8000bf21270 */
[----:B------:R-:W-:-:S04]  /*5de0*/  USEL UR7, UR7, UR8, UP1 ;  /* 0x0000000807077287 */ /* 0x000fc80008800000 */
[----:B------:R-:W-:-:S09]  /*5df0*/  UISETP.GT.AND UP1, UPT, UR7, UR5, UPT ;  /* 0x000000050700728c */ /* 0x000fd2000bf24270 */
[----:B------:R-:W-:Y:S05]  /*5e00*/  BRA.U !UP1, `(.L_x_3468) ;  /* 0x0000001109047547 */ /* 0x000fea000b800000 */
[----:B------:R-:W0:Y:S01]  /*5e10*/  LDCU UR17, c[0x0][0x3ac] ;  /* 0x00007580ff1177ac */ /* 0x000e220008000800 */
[----:B------:R-:W1:Y:S01]  /*5e20*/  LDCU UR6, c[0x0][0x3a8] ;  /* 0x00007500ff0677ac */ /* 0x000e620008000800 */
[----:B------:R-:W-:Y:S02]  /*5e30*/  UIADD3 UR4, UPT, UPT, UR4, 0x50, URZ ;  /* 0x0000005004047890 */ /* 0x000fe4000fffe0ff */
[----:B------:R-:W-:-:S11]  /*5e40*/  UISETP.EQ.OR UP0, UPT, UR22, 0x2, UP0 ;  /* 0x000000021600788c */ /* 0x000fd60008702670 */
.L_x_3472:
[----:B-----5:R-:W2:Y:S01]  /*5e50*/  LDG.E.128.CONSTANT R12, desc[UR14][R92.64] ;  /* 0x0000000e5c0c7981 */ /* 0x020ea2000c1e9d00 */
[----:B------:R-:W-:Y:S01]  /*5e60*/  MOV R11, 0x2400 ;  /* 0x00002400000b7802 */ /* 0x000fe20000000f00 */
[----:B------:R-:W-:Y:S01]  /*5e70*/  HFMA2 R34, -RZ, RZ, 0, 0.0625 ;  /* 0x00002c00ff227431 */ /* 0x000fe200000001ff */
[----:B------:R-:W-:Y:S01]  /*5e80*/  MOV R33, 0x3400 ;  /* 0x0000340000217802 */ /* 0x000fe20000000f00 */
[----:B------:R-:W-:Y:S01]  /*5e90*/  UISETP.NE.AND UP2, UPT, UR21, URZ, UPT ;  /* 0x000000ff1500728c */ /* 0x000fe2000bf45270 */
[----:B------:R-:W-:Y:S01]  /*5ea0*/  PRMT R7, R7, 0x5410, R11 ;  /* 0x0000541007077816 */ /* 0x000fe2000000000b */
[----:B-1----:R-:W-:-:S04]  /*5eb0*/  UIMAD UR8, UR23, -0x3, UR6 ;  /* 0xfffffffd170878a4 */ /* 0x002fc8000f8e0206 */
[----:B------:R-:W-:Y:S01]  /*5ec0*/  UISETP.NE.AND UP1, UPT, UR8, 0x1, UPT ;  /* 0x000000010800788c */ /* 0x000fe2000bf25270 */
        /* <DEDUP_REMOVED lines=10> */
[----:B------:R-:W-:Y:S02]  /*5f70*/  SHF.R.U32.HI R12, RZ, 0x8, R12 ;  /* 0x00000008ff0c7819 */ /* 0x000fe4000001160c */
[----:B------:R-:W-:-:S02]  /*5f80*/  LOP3.LUT R16, R13, 0x30003, RZ, 0xc0, !PT ;  /* 0x000300030d107812 */ /* 0x000fc400078ec0ff */
[C---:B------:R-:W-:Y:S02]  /*5f90*/  LOP3.LUT R28, R13.reuse, 0x300030, RZ, 0xc0, !PT ;  /* 0x003000300d1c7812 */ /* 0x040fe400078ec0ff */
[----:B------:R-:W-:Y:S02]  /*5fa0*/  LOP3.LUT R37, R13, 0xc000c0, RZ, 0xc0, !PT ;  /* 0x00c000c00d257812 */ /* 0x000fe400078ec0ff */
[C---:B------:R-:W-:Y:S02]  /*5fb0*/  LOP3.LUT R19, R14.reuse, 0x30003, RZ, 0xc0, !PT ;  /* 0x000300030e137812 */ /* 0x040fe400078ec0ff */
[C---:B------:R-:W-:Y:S02]  /*5fc0*/  LOP3.LUT R22, R14.reuse, 0xc000c, RZ, 0xc0, !PT ;  /* 0x000c000c0e167812 */ /* 0x040fe400078ec0ff */
        /* <DEDUP_REMOVED lines=85> */
[----:B------:R-:W1:Y:S01]  /*6520*/  LDS.128 R12, [UR4+-0x50] ;  /* 0xffffb004ff0c7984 */ /* 0x000e620008000c00 */
[----:B------:R-:W-:Y:S02]  /*6530*/  PRMT R10, R10, 0x5410, R9 ;  /* 0x000054100a0a7816 */ /* 0x000fe40000000009 */
[----:B------:R-:W-:Y:S01]  /*6540*/  PRMT R8, R8, 0x5410, R7 ;  /* 0x0000541008087816 */ /* 0x000fe20000000007 */
[----:B------:R-:W2:Y:S01]  /*6550*/  LDS.128 R16, [UR4+-0x40] ;  /* 0xffffc004ff107984 */ /* 0x000ea20008000c00 */
[-C--:B-1----:R-:W-:Y:S02]  /*6560*/  HFMA2 R51, R43, R12.reuse, RZ ;  /* 0x0000000c2b337231 */ /* 0x082fe400000000ff */
        /* <DEDUP_REMOVED lines=39> */
.L_x_3469:
[----:B------:R-:W-:Y:S05]  /*67e0*/  BRA.U !UP1, `(.L_x_3470) ;  /* 0x0000000509747547 */ /* 0x000fea000b800000 */
[----:B------:R-:W-:-:S04]  /*67f0*/  PRMT R12, R87, 0x9910, RZ ;  /* 0x00009910570c7816 */ /* 0x000fc800000000ff */
[----:B------:R-:W-:-:S13]  /*6800*/  ISETP.NE.AND P0, PT, R12, RZ, PT ;  /* 0x000000ff0c00720c */ /* 0x000fda0003f05270 */
[----:B------:R-:W-:Y:S05]  /*6810*/  @!P0 BRA `(.L_x_3471) ;  /* 0x0000000000b08947 */ /* 0x000fea0003800000 */
[----:B------:R-:W1:Y:S01]  /*6820*/  LDS.128 R12, [UR4+-0x10] ;  /* 0xfffff004ff0c7984 */ /* 0x000e620008000c00 */
[----:B------:R-:W-:Y:S02]  /*6830*/  PRMT R10, R10, 0x5410, R9 ;  /* 0x000054100a0a7816 */ /* 0x000fe40000000009 */
[----:B------:R-:W-:Y:S01]  /*6840*/  PRMT R8, R8, 0x5410, R7 ;  /* 0x0000541008087816 */ /* 0x000fe20000000007 */
[----:B------:R-:W2:Y:S01]  /*6850*/  LDS.128 R16, [UR4] ;  /* 0x00000004ff107984 */ /* 0x000ea20008000c00 */
        /* <DEDUP_REMOVED lines=40> */
.L_x_3471:
[----:B------:R-:W-:Y:S05]  /*6ae0*/  BRA.U UP0, `(.L_x_3470) ;  /* 0x0000000100b47547 */ /* 0x000fea000b800000 */
[----:B------:R-:W1:Y:S01]  /*6af0*/  LDS.128 R12, [UR4+0x30] ;  /* 0x00003004ff0c7984 */ /* 0x000e620008000c00 */
[----:B------:R-:W-:Y:S02]  /*6b00*/  MOV R52, R11 ;  /* 0x0000000b00347202 */ /* 0x000fe40000000f00 */
[----:B------:R-:W-:Y:S01]  /*6b10*/  PRMT R10, R10, 0x5410, R9 ;  /* 0x000054100a0a7816 */ /* 0x000fe20000000009 */
[----:B------:R-:W2:Y:S01]  /*6b20*/  LDS.128 R16, [UR4+0x40] ;  /* 0x00004004ff107984 */ /* 0x000ea20008000c00 */
[----:B------:R-:W-:Y:S01]  /*6b30*/  PRMT R8, R8, 0x5410, R7 ;  /* 0x0000541008087816 */ /* 0x000fe20000000007 */
[-C--:B-1----:R-:W-:Y:S02]  /*6b40*/  HFMA2 R11, R43, R12.reuse, RZ ;  /* 0x0000000c2b0b7231 */ /* 0x082fe400000000ff */
        /* <DEDUP_REMOVED lines=39> */
.L_x_3470:
[----:B------:R-:W-:Y:S01]  /*6dc0*/  UIADD3 UR5, UPT, UPT, UR5, 0x10, URZ ;  /* 0x0000001005057890 */ /* 0x000fe2000fffe0ff */
[----:B0-----:R-:W-:Y:S01]  /*6dd0*/  MOV R11, UR17 ;  /* 0x00000011000b7c02 */ /* 0x001fe20008000f00 */
[----:B------:R-:W-:Y:S02]  /*6de0*/  UIADD3 UR4, UPT, UPT, UR4, 0x20, URZ ;  /* 0x0000002004047890 */ /* 0x000fe4000fffe0ff */
[----:B------:R-:W-:Y:S02]  /*6df0*/  UISETP.GE.AND UP1, UPT, UR5, UR7, UPT ;  /* 0x000000070500728c */ /* 0x000fe4000bf26270 */
[----:B------:R-:W-:-:S07]  /*6e00*/  IMAD.WIDE R92, R11, 0x4, R92 ;  /* 0x000000040b5c7825 */ /* 0x000fce00078e025c */
[----:B------:R-:W-:Y:S05]  /*6e10*/  BRA.U !UP1, `(.L_x_3472) ;  /* 0xfffffff1090c7547 */ /* 0x000fea000b83ffff */
.L_x_3468:
[----:B------:R-:W0:Y:S01]  /*6e20*/  S2R R8, SR_CTAID.X ;  /* 0x0000000000087919 */ /* 0x000e220000002500 */
[----:B------:R-:W1:Y:S01]  /*6e30*/  LDC.64 R10, c[0x0][0x3a0] ;  /* 0x0000e800ff0a7b82 */ /* 0x000e620000000a00 */
[----:B------:R-:W0:Y:S01]  /*6e40*/  S2R R9, SR_TID.X ;  /* 0x0000000000097919 */ /* 0x000e220000002100 */
[----:B------:R-:W2:Y:S01]  /*6e50*/  S2R R7, SR_CTAID.Y ;  /* 0x0000000000077919 */ /* 0x000ea20000002600 */
[----:B0-----:R-:W-:-:S04]  /*6e60*/  LEA R8, R8, R9, 0x5 ;  /* 0x0000000908087211 */ /* 0x001fc800078e28ff */
[----:B------:R-:W-:Y:S02]  /*6e70*/  SHF.L.U32 R8, R8, 0x2, RZ ;  /* 0x0000000208087819 */ /* 0x000fe400000006ff */
[----:B--2---:R-:W-:-:S05]  /*6e80*/  LEA R7, R7, R7, 0x1 ;  /* 0x0000000707077211 */ /* 0x004fca00078e08ff */
[----:B------:R-:W-:-:S04]  /*6e90*/  IMAD R9, R7, UR17, R8 ;  /* 0x0000001107097c24 */ /* 0x000fc8000f8e0208 */
[----:B-1----:R-:W-:Y:S01]  /*6ea0*/  IMAD.WIDE R10, R9, 0x2, R10 ;  /* 0x00000002090a7825 */ /* 0x002fe200078e020a */
[----:B------:R-:W-:-:S05]  /*6eb0*/  MOV R9, R6 ;  /* 0x0000000600097202 */ /* 0x000fca0000000f00 */
[----:B------:R0:W-:Y:S01]  /*6ec0*/  ATOM.E.ADD.F16x2.RN.STRONG.GPU P1, RZ, desc[UR14][R10.64], R9 ;  /* 0x800000090aff79a2 */ /* 0x0001e2000c12e10e */
[----:B------:R-:W-:Y:S01]  /*6ed0*/  IADD3 R13, PT, PT, -R7, UR6, RZ ;  /* 0x00000006070d7c10 */ /* 0x000fe2000fffe1ff */
        /* <DEDUP_REMOVED lines=9> */
.L_x_3476:
[----:B------:R-:W0:Y:S02]  /*6f70*/  LDS R6, [R8] ;  /* 0x0000000008067984 */ /* 0x000e240000000800 */
[----:B0-----:R-:W-:-:S05]  /*6f80*/  HADD2 R7, R6, R9 ;  /* 0x0000000906077230 */ /* 0x001fca0000000000 */
[----:B------:R-:W0:Y:S02]  /*6f90*/  ATOMS.CAST.SPIN P1, [R8], R6, R7 ;  /* 0x000000060800758d */ /* 0x000e240001820007 */
[----:B0-----:R-:W-:Y:S05]  /*6fa0*/  @!P1 BRA `(.L_x_3476) ;  /* 0xfffffffc00f09947 */ /* 0x001fea000383ffff */
[----:B------:R-:W-:Y:S05]  /*6fb0*/  BRA `(.L_x_3474) ;  /* 0x00000000000c7947 */ /* 0x000fea0003800000 */
.L_x_3475:
[----:B------:R-:W2:Y:S02]  /*6fc0*/  LD.E R6, desc[UR14][R10.64] ;  /* 0x0000000e0a067980 */ /* 0x000ea4000c101900 */
[----:B--2---:R-:W-:-:S05]  /*6fd0*/  IADD3 R7, PT, PT, R9, R6, RZ ;  /* 0x0000000609077210 */ /* 0x004fca0007ffe0ff */
[----:B------:R0:W-:Y:S02]  /*6fe0*/  ST.E desc[UR14][R10.64], R7 ;  /* 0x000000070a007985 */ /* 0x0001e4000c10190e */
.L_x_3474:
[----:B------:R-:W-:Y:S05]  /*6ff0*/  BSYNC.RECONVERGENT B0 ;  /* 0x0000000000007941 */ /* 0x000fea0003800200 */
.L_x_3473:
[----:B------:R1:W-:Y:S01]  /*7000*/  ATOM.E.ADD.F16x2.RN.STRONG.GPU P1, RZ, desc[UR14][R10.64+0x4], R12 ;  /* 0x8000040c0aff79a2 */ /* 0x0003e2000c12e10e */
[----:B------:R-:W-:Y:S04]  /*7010*/  BSSY.RECONVERGENT B0, `(.L_x_3477) ;  /* 0x000000e000007945 */ /* 0x000fe80003800200 */
[----:B-1----:R-:W-:Y:S05]  /*7020*/  @P1 BRA `(.L_x_3478) ;  /* 0x0000000000301947 */ /* 0x002fea0003800000 */
[----:B------:R-:W1:Y:S02]  /*7030*/  QSPC.E.S P1, RZ, [R10+0x4] ;  /* 0x000004000aff73aa */ /* 0x000e640000020500 */
[----:B-1----:R-:W-:Y:S05]  /*7040*/  @!P1 BRA `(.L_x_3479) ;  /* 0x00000000001c9947 */ /* 0x002fea0003800000 */
[----:B------:R-:W-:-:S04]  /*7050*/  MOV R6, R10 ;  /* 0x0000000a00067202 */ /* 0x000fc80000000f00 */
[----:B------:R-:W-:-:S07]  /*7060*/  MOV R8, R6 ;  /* 0x0000000600087202 */ /* 0x000fce0000000f00 */
.L_x_3480:
[----:B------:R-:W0:Y:S02]  /*7070*/  LDS R6, [R8+0x4] ;  /* 0x0000040008067984 */ /* 0x000e240000000800 */
[----:B0-----:R-:W-:-:S05]  /*7080*/  HFMA2 R7, R6, 1, 1, R5 ;  /* 0x3c003c0006077831 */ /* 0x001fca0000000005 */
[----:B------:R-:W0:Y:S02]  /*7090*/  ATOMS.CAST.SPIN P1, [R8+0x4], R6, R7 ;  /* 0x000004060800758d */ /* 0x000e240001820007 */
[----:B0-----:R-:W-:Y:S05]  /*70a0*/  @!P1 BRA `(.L_x_3480) ;  /* 0xfffffffc00f09947 */ /* 0x001fea000383ffff */
[----:B------:R-:W-:Y:S05]  /*70b0*/  BRA `(.L_x_3478) ;  /* 0x00000000000c7947 */ /* 0x000fea0003800000 */
.L_x_3479:
[----:B------:R-:W2:Y:S02]  /*70c0*/  LD.E R5, desc[UR14][R10.64+0x4] ;  /* 0x0000040e0a057980 */ /* 0x000ea4000c101900 */
[----:B--2---:R-:W-:-:S05]  /*70d0*/  IADD3 R5, PT, PT, R12, R5, RZ ;  /* 0x000000050c057210 */ /* 0x004fca0007ffe0ff */
[----:B------:R1:W-:Y:S02]  /*70e0*/  ST.E desc[UR14][R10.64+0x4], R5 ;  /* 0x000004050a007985 */ /* 0x0003e4000c10190e */
.L_x_3478:
[----:B------:R-:W-:Y:S05]  /*70f0*/  BSYNC.RECONVERGENT B0 ;  /* 0x0000000000007941 */ /* 0x000fea0003800200 */
.L_x_3477:
        /* <DEDUP_REMOVED lines=13> */
.L_x_3484:
[----:B------:R-:W0:Y:S02]  /*71d0*/  LDS R4, [R6] ;  /* 0x0000000006047984 */ /* 0x000e240000000800 */
[----:B0-----:R-:W-:-:S05]  /*71e0*/  HADD2 R5, R4, R7 ;  /* 0x0000000704057230 */ /* 0x001fca0000000000 */
[----:B------:R-:W0:Y:S02]  /*71f0*/  ATOMS.CAST.SPIN P0, [R6], R4, R5 ;  /* 0x000000040600758d */ /* 0x000e240001800005 */
[----:B0-----:R-:W-:Y:S05]  /*7200*/  @!P0 BRA `(.L_x_3484) ;  /* 0xfffffffc00f08947 */ /* 0x001fea000383ffff */
[----:B------:R-:W-:Y:S05]  /*7210*/  BRA `(.L_x_3482) ;  /* 0x00000000000c7947 */ /* 0x000fea0003800000 */
.L_x_3483:
[----:B------:R-:W2:Y:S02]  /*7220*/  LD.E R4, desc[UR14][R10.64] ;  /* 0x0000000e0a047980 */ /* 0x000ea4000c101900 */
[----:B--2---:R-:W-:-:S05]  /*7230*/  IADD3 R5, PT, PT, R5, R4, RZ ;  /* 0x0000000405057210 */ /* 0x004fca0007ffe0ff */
[----:B------:R0:W-:Y:S02]  /*7240*/  ST.E desc[UR14][R10.64], R5 ;  /* 0x000000050a007985 */ /* 0x0001e4000c10190e */
.L_x_3482:
[----:B------:R-:W-:Y:S05]  /*7250*/  BSYNC.RECONVERGENT B0 ;  /* 0x0000000000007941 */ /* 0x000fea0003800200 */
.L_x_3481:
[----:B------:R1:W-:Y:S01]  /*7260*/  ATOM.E.ADD.F16x2.RN.STRONG.GPU P0, RZ, desc[UR14][R10.64+0x4], R8 ;  /* 0x800004080aff79a2 */ /* 0x0003e2000c10e10e */
[----:B------:R-:W-:Y:S04]  /*7270*/  BSSY.RECONVERGENT B0, `(.L_x_3485) ;  /* 0x000000e000007945 */ /* 0x000fe80003800200 */
[----:B-1----:R-:W-:Y:S05]  /*7280*/  @P0 BRA `(.L_x_3486) ;  /* 0x0000000000300947 */ /* 0x002fea0003800000 */
[----:B------:R-:W1:Y:S02]  /*7290*/  QSPC.E.S P0, RZ, [R10+0x4] ;  /* 0x000004000aff73aa */ /* 0x000e640000000500 */
[----:B-1----:R-:W-:Y:S05]  /*72a0*/  @!P0 BRA `(.L_x_3487) ;  /* 0x00000000001c8947 */ /* 0x002fea0003800000 */
[----:B------:R-:W-:-:S04]  /*72b0*/  MOV R4, R10 ;  /* 0x0000000a00047202 */ /* 0x000fc80000000f00 */
[----:B------:R-:W-:-:S07]  /*72c0*/  MOV R6, R4 ;  /* 0x0000000400067202 */ /* 0x000fce0000000f00 */
.L_x_3488:
[----:B------:R-:W0:Y:S02]  /*72d0*/  LDS R4, [R6+0x4] ;  /* 0x0000040006047984 */ /* 0x000e240000000800 */
[----:B0-----:R-:W-:-:S05]  /*72e0*/  HFMA2 R5, R4, 1, 1, R3 ;  /* 0x3c003c0004057831 */ /* 0x001fca0000000003 */
[----:B------:R-:W0:Y:S02]  /*72f0*/  ATOMS.CAST.SPIN P0, [R6+0x4], R4, R5 ;  /* 0x000004040600758d */ /* 0x000e240001800005 */
[----:B0-----:R-:W-:Y:S05]  /*7300*/  @!P0 BRA `(.L_x_3488) ;  /* 0xfffffffc00f08947 */ /* 0x001fea000383ffff */
[----:B------:R-:W-:Y:S05]  /*7310*/  BRA `(.L_x_3486) ;  /* 0x00000000000c7947 */ /* 0x000fea0003800000 */
.L_x_3487:
[----:B------:R-:W2:Y:S02]  /*7320*/  LD.E R3, desc[UR14][R10.64+0x4] ;  /* 0x0000040e0a037980 */ /* 0x000ea4000c101900 */
[----:B--2---:R-:W-:-:S05]  /*7330*/  IADD3 R3, PT, PT, R8, R3, RZ ;  /* 0x0000000308037210 */ /* 0x004fca0007ffe0ff */
[----:B------:R1:W-:Y:S02]  /*7340*/  ST.E desc[UR14][R10.64+0x4], R3 ;  /* 0x000004030a007985 */ /* 0x0003e4000c10190e */
.L_x_3486:
[----:B------:R-:W-:Y:S05]  /*7350*/  BSYNC.RECONVERGENT B0 ;  /* 0x0000000000007941 */ /* 0x000fea0003800200 */
.L_x_3485:
[----:B------:R-:W-:-:S13]  /*7360*/  ISETP.NE.AND P0, PT, R13, 0x2, PT ;  /* 0x000000020d00780c */ /* 0x000fda0003f05270 */
        /* <DEDUP_REMOVED lines=13> */
.L_x_3492:
[----:B------:R-:W0:Y:S02]  /*7440*/  LDS R2, [R4] ;  /* 0x0000000004027984 */ /* 0x000e240000000800 */
[----:B0-----:R-:W-:-:S05]  /*7450*/  HADD2 R3, R2, R5 ;  /* 0x0000000502037230 */ /* 0x001fca0000000000 */
[----:B------:R-:W0:Y:S02]  /*7460*/  ATOMS.CAST.SPIN P0, [R4], R2, R3 ;  /* 0x000000020400758d */ /* 0x000e240001800003 */
[----:B0-----:R-:W-:Y:S05]  /*7470*/  @!P0 BRA `(.L_x_3492) ;  /* 0xfffffffc00f08947 */ /* 0x001fea000383ffff */
[----:B------:R-:W-:Y:S05]  /*7480*/  BRA `(.L_x_3490) ;  /* 0x00000000000c7947 */ /* 0x000fea0003800000 */
.L_x_3491:
[----:B------:R-:W2:Y:S02]  /*7490*/  LD.E R2, desc[UR14][R10.64] ;  /* 0x0000000e0a027980 */ /* 0x000ea4000c101900 */
[----:B--2---:R-:W-:-:S05]  /*74a0*/  IADD3 R3, PT, PT, R3, R2, RZ ;  /* 0x0000000203037210 */ /* 0x004fca0007ffe0ff */
[----:B------:R0:W-:Y:S02]  /*74b0*/  ST.E desc[UR14][R10.64], R3 ;  /* 0x000000030a007985 */ /* 0x0001e4000c10190e */
.L_x_3490:
[----:B------:R-:W-:Y:S05]  /*74c0*/  BSYNC.RECONVERGENT B0 ;  /* 0x0000000000007941 */ /* 0x000fea0003800200 */
.L_x_3489:
[----:B------:R1:W-:Y:S02]  /*74d0*/  ATOM.E.ADD.F16x2.RN.STRONG.GPU P0, RZ, desc[UR14][R10.64+0x4], R7 ;  /* 0x800004070aff79a2 */ /* 0x0003e4000c10e10e */
[----:B-1----:R-:W-:Y:S05]  /*74e0*/  @P0 EXIT ;  /* 0x000000000000094d */ /* 0x002fea0003800000 */
[----:B------:R-:W1:Y:S02]  /*74f0*/  QSPC.E.S P0, RZ, [R10+0x4] ;  /* 0x000004000aff73aa */ /* 0x000e640000000500 */
[----:B-1----:R-:W-:Y:S05]  /*7500*/  @!P0 BRA `(.L_x_3493) ;  /* 0x00000000001c8947 */ /* 0x002fea0003800000 */
[----:B------:R-:W-:-:S04]  /*7510*/  MOV R2, R10 ;  /* 0x0000000a00027202 */ /* 0x000fc80000000f00 */
[----:B------:R-:W-:-:S07]  /*7520*/  MOV R4, R2 ;  /* 0x0000000200047202 */ /* 0x000fce0000000f00 */
.L_x_3494:
[----:B------:R-:W0:Y:S02]  /*7530*/  LDS R2, [R4+0x4] ;  /* 0x0000040004027984 */ /* 0x000e240000000800 */
[----:B0-----:R-:W-:-:S05]  /*7540*/  HFMA2 R3, R2, 1, 1, R0 ;  /* 0x3c003c0002037831 */ /* 0x001fca0000000000 */
[----:B------:R-:W0:Y:S02]  /*7550*/  ATOMS.CAST.SPIN P0, [R4+0x4], R2, R3 ;  /* 0x000004020400758d */ /* 0x000e240001800003 */
[----:B0-----:R-:W-:Y:S05]  /*7560*/  @!P0 BRA `(.L_x_3494) ;  /* 0xfffffffc00f08947 */ /* 0x001fea000383ffff */
[----:B------:R-:W-:Y:S05]  /*7570*/  EXIT ;  /* 0x000000000000794d */ /* 0x000fea0003800000 */
.L_x_3493:
[----:B------:R-:W0:Y:S02]  /*7580*/  LD.E R0, desc[UR14][R10.64+0x4] ;  /* 0x0000040e0a007980 */ /* 0x000e24000c101900 */
[----:B0-----:R-:W-:-:S05]  /*7590*/  IADD3 R3, PT, PT, R7, R0, RZ ;  /* 0x0000000007037210 */ /* 0x001fca0007ffe0ff */
[----:B------:R-:W-:Y:S01]  /*75a0*/  ST.E desc[UR14][R10.64+0x4], R3 ;  /* 0x000004030a007985 */ /* 0x000fe2000c10190e */
[----:B------:R-:W-:Y:S05]  /*75b0*/  EXIT ;  /* 0x000000000000794d */ /* 0x000fea0003800000 */
.L_x_3495:
        /* <DEDUP_REMOVED lines=12> */
.L_x_5327:


//--------------------- .text._Z23gemm_half_q_half_kernelILi3ELi128ELb1ELb0ELi32EEvPK6__halfPKjS4_S2_PS0_iiiiPKtS7_iiiiiibS2_i --------------------------
	.section	.text._Z23gemm_half_q_half_kernelILi3ELi128ELb1ELb0ELi32EEvPK6__halfPKjS4_S2_PS0_iiiiPKtS7_iiiiiibS2_i,"ax",@progbits
	.align	128
        .global         _Z23gemm_half_q_half_kernelILi3ELi128ELb1ELb0ELi32EEvPK6__halfPKjS4_S2_PS0_iiiiPKtS7_iiiiiibS2_i
        .type           _Z23gemm_half_q_half_kernelILi3ELi128ELb1ELb0ELi32EEvPK6__halfPKjS4_S2_PS0_iiiiPKtS7_iiiiiibS2_i,@function
        .size           _Z23gemm_half_q_half_kernelILi3ELi128ELb1ELb0ELi32EEvPK6__halfPKjS4_S2_PS0_iiiiPKtS7_iiiiiibS2_i,(.L_x_5328 - _Z23gemm_half_q_half_kernelILi3ELi128ELb1ELb0ELi32EEvPK6__halfPKjS4_S2_PS0_iiiiPKtS7_iiiiiibS2_i)
        .other          _Z23gemm_half_q_half_kernelILi3ELi128ELb1ELb0ELi32EEvPK6__halfPKjS4_S2_PS0_iiiiPKtS7_iiiiiibS2_i,@"STO_CUDA_ENTRY STV_DEFAULT"
_Z23gemm_half_q_half_kernelILi3ELi128ELb1ELb0ELi32EEvPK6__halfPKjS4_S2_PS0_iiiiPKtS7_iiiiiibS2_i:
.text._Z23gemm_half_q_half_kernelILi3ELi128ELb1ELb0ELi32EEvPK6__halfPKjS4_S2_PS0_iiiiPKtS7_iiiiiibS2_i:
        /* <DEDUP_REMOVED lines=32> */
.L_x_3496:
[----:B------:R-:W-:Y:S01]  /*0200*/  PRMT R3, R3, 0x9910, RZ ;  /* 0x0000991003037816 */ /* 0x000fe200000000ff */
[----:B------:R-:W-:-:S03]  /*0210*/  UISETP.LT.U32.AND UP1, UPT, UR6, 0x3, UPT ;  /* 0x000000030600788c */ /* 0x000fc6000bf21070 */
[----:B------:R-:W-:Y:S02]  /*0220*/  ISETP.NE.AND P0, PT, R3, RZ, PT ;  /* 0x000000ff0300720c */ /* 0x000fe40003f05270 */
[----:B------:R-:W-:-:S04]  /*0230*/  SHF.L.U32 R3, R7, 0x5, RZ ;  /* 0x0000000507037819 */ /* 0x000fc800000006ff */
[----:B------:R-:W-:-:S07]  /*0240*/  VIADDMNMX R4, R3, 0x20, R2, PT ;  /* 0x0000002003047846 */ /* 0x000fce0003800102 */
        /* <DEDUP_REMOVED lines=37> */
.L_x_3502:
        /* <DEDUP_REMOVED lines=32> */
.L_x_3501:
        /* <DEDUP_REMOVED lines=20> */
.L_x_3503:
[----:B------:R-:W-:-:S13]  /*07e0*/  ISETP.EQ.AND P1, PT, RZ, UR8, PT ;  /* 0x00000008ff007c0c */ /* 0x000fda000bf22270 */
[----:B------:R-:W-:Y:S05]  /*07f0*/  @!P0 BRA P1, `(.L_x_3498) ;  /* 0x0000000400748947 */ /* 0x000fea0000800000 */
.L_x_3500:
        /* <DEDUP_REMOVED lines=12> */
.L_x_3499:
        /* <DEDUP_REMOVED lines=15> */
.L_x_3506:
        /* <DEDUP_REMOVED lines=32> */
.L_x_3505:
        /* <DEDUP_REMOVED lines=21> */
.L_x_3507:
[----:B------:R-:W-:-:S09]  /*0d00*/  UISETP.NE.OR UP1, UPT, UR8, URZ, UP1 ;  /* 0x000000ff0800728c */ /* 0x000fd20008f25670 */
[----:B------:R-:W-:Y:S05]  /*0d10*/  BRA.U !UP1, `(.L_x_3498) ;  /* 0x00000001092c7547 */ /* 0x000fea000b800000 */
.L_x_3504:
        /* <DEDUP_REMOVED lines=11> */
.L_x_3498:
[----:B------:R-:W-:Y:S05]  /*0dd0*/  BSYNC.RECONVERGENT B0 ;  /* 0x0000000000007941 */ /* 0x000fea0003800200 */
.L_x_3497:
        /* <DEDUP_REMOVED lines=20> */
.L_x_3511:
        /* <DEDUP_REMOVED lines=15> */
.L_x_3510:
        /* <DEDUP_REMOVED lines=12> */
.L_x_3512:
[----:B------:R-:W-:-:S09]  /*10d0*/  UISETP.NE.OR UP1, UPT, UR7, URZ, UP1 ;  /* 0x000000ff0700728c */ /* 0x000fd20008f25670 */
[----:B------:R-:W-:Y:S05]  /*10e0*/  BRA.U !UP1, `(.L_x_3508) ;  /* 0x00000001091c7547 */ /* 0x000fea000b800000 */
.L_x_3509:
[----:B012---:R-:W0:Y:S02]  /*10f0*/  LDC.64 R8, c[0x0][0x3a0] ;  /* 0x0000e800ff087b82 */ /* 0x007e240000000a00 */
.L_x_3513:
[C---:B0-----:R-:W-:Y:S01]  /*1100*/  IMAD.WIDE R10, R19.reuse, 0x2, R8 ;  /* 0x00000002130a7825 */ /* 0x041fe200078e0208 */
[----:B------:R-:W-:Y:S01]  /*1110*/  UIADD3 UR7, UPT, UPT, UR7, 0x1, URZ ;  /* 0x0000000107077890 */ /* 0x000fe2000fffe0ff */
[----:B------:R-:W-:-:S03]  /*1120*/  IADD3 R19, PT, PT, R19, UR9, RZ ;  /* 0x0000000913137c10 */ /* 0x000fc6000fffe0ff */
[----:B------:R3:W-:Y:S01]  /*1130*/  STG.E.64 desc[UR10][R10.64], RZ ;  /* 0x000000ff0a007986 */ /* 0x0007e2000c101b0a */
[----:B------:R-:W-:-:S09]  /*1140*/  UISETP.NE.AND UP1, UPT, UR7, URZ, UPT ;  /* 0x000000ff0700728c */ /* 0x000fd2000bf25270 */
[----:B---3--:R-:W-:Y:S05]  /*1150*/  BRA.U UP1, `(.L_x_3513) ;  /* 0xfffffffd01e87547 */ /* 0x008fea000b83ffff */
.L_x_3508:
[----:B------:R-:W1:Y:S01]  /*1160*/  LDCU UR7, c[0x0][0x3c8] ;  /* 0x00007900ff0777ac */ /* 0x000e620008000800 */
[----:B------:R-:W-:Y:S01]  /*1170*/  BAR.SYNC.DEFER_BLOCKING 0x0 ;  /* 0x0000000000007b1d */ /* 0x000fe20000010000 */
[----:B------:R-:W-:-:S05]  /*1180*/  ISETP.GE.AND P0, PT, R3, R2, PT ;  /* 0x000000020300720c */ /* 0x000fca0003f06270 */
[----:B------:R-:W3:Y:S01]  /*1190*/  LDCU UR8, c[0x0][0x3cc] ;  /* 0x00007980ff0877ac */ /* 0x000ee20008000800 */
[----:B------:R-:W4:Y:S01]  /*11a0*/  LDCU UR13, c[0x0][0x3d0] ;  /* 0x00007a00ff0d77ac */ /* 0x000f220008000800 */
[----:B------:R-:W0:Y:S01]  /*11b0*/  LDCU UR14, c[0x0][0x3d4] ;  /* 0x00007a80ff0e77ac */ /* 0x000e220008000800 */
[----:B-12---:R-:W-:Y:S01]  /*11c0*/  VIMNMX R10, PT, PT, R3, UR7, PT ;  /* 0x00000007030a7c48 */ /* 0x006fe2000bfe0100 */
[----:B------:R-:W1:Y:S04]  /*11d0*/  LDCU UR15, c[0x0][0x3d8] ;  /* 0x00007b00ff0f77ac */ /* 0x000e680008000800 */
[----:B------:R-:W-:Y:S05]  /*11e0*/  @P0 BRA `(.L_x_3514) ;  /* 0x0000000000d40947 */ /* 0x000fea0003800000 */
[----:B0-----:R-:W0:Y:S01]  /*11f0*/  LDC.64 R8, c[0x0][0x3b8] ;  /* 0x0000ee00ff087b82 */ /* 0x001e220000000a00 */
        /* <DEDUP_REMOVED lines=10> */
.L_x_3515:
        /* <DEDUP_REMOVED lines=42> */
.L_x_3514:
[C---:B------:R-:W-:Y:S01]  /*1540*/  ISETP.GT.AND P0, PT, R3.reuse, UR7, PT ;  /* 0x0000000703007c0c */ /* 0x040fe2000bf04270 */
[----:B------:R-:W-:Y:S01]  /*1550*/  HFMA2 R6, -RZ, RZ, 0, 0 ;  /* 0x00000000ff067431 */ /* 0x000fe200000001ff */
[----:B------:R-:W-:Y:S01]  /*1560*/  SHF.R.S32.HI R7, RZ, 0x1f, R10 ;  /* 0x0000001fff077819 */ /* 0x000fe2000001140a */
[----:B------:R-:W-:Y:S01]  /*1570*/  HFMA2 R4, -RZ, RZ, 0, 0 ;  /* 0x00000000ff047431 */ /* 0x000fe200000001ff */
[----:B---3--:R-:W-:Y:S02]  /*1580*/  ISETP.GT.AND P1, PT, R3, UR8, PT ;  /* 0x0000000803007c0c */ /* 0x008fe4000bf24270 */
[----:B------:R-:W-:Y:S02]  /*1590*/  LEA.HI R7, R7, R10, RZ, 0x5 ;  /* 0x0000000a07077211 */ /* 0x000fe400078f28ff */
[----:B------:R-:W-:Y:S02]  /*15a0*/  CS2R R10, SRZ ;  /* 0x00000000000a7805 */ /* 0x000fe4000001ff00 */
[----:B----4-:R-:W-:-:S02]  /*15b0*/  ISETP.GT.AND P2, PT, R3, UR13, PT ;  /* 0x0000000d03007c0c */ /* 0x010fc4000bf44270 */
[C---:B0-----:R-:W-:Y:S02]  /*15c0*/  ISETP.GT.AND P3, PT, R3.reuse, UR14, PT ;  /* 0x0000000e03007c0c */ /* 0x041fe4000bf64270 */
        /* <DEDUP_REMOVED lines=11> */
.L_x_3516:
        /* <DEDUP_REMOVED lines=8> */
.L_x_3517:
        /* <DEDUP_REMOVED lines=8> */
.L_x_3518:
        /* <DEDUP_REMOVED lines=8> */
.L_x_3519:
        /* <DEDUP_REMOVED lines=8> */
.L_x_3520:
        /* <DEDUP_REMOVED lines=9> */
[----:B------:R-:W-:Y:S02]  /*1910*/  PRMT R14, RZ, 0x5410, RZ ;  /* 0x00005410ff0e7816 */ /* 0x000fe400000000ff */
[----:B------:R-:W-:Y:S02]  /*1920*/  PRMT R32, RZ, 0x5410, RZ ;  /* 0x00005410ff207816 */ /* 0x000fe400000000ff */
[----:B------:R-:W-:Y:S02]  /*1930*/  IADD3 R5, P0, PT, R5, R4, RZ ;  /* 0x0000000405057210 */ /* 0x000fe40007f1e0ff */
[----:B------:R-:W-:Y:S02]  /*1940*/  PRMT R31, RZ, 0x5410, RZ ;  /* 0x00005410ff1f7816 */ /* 0x000fe400000000ff */
[----:B------:R-:W-:-:S02]  /*1950*/  LEA.HI.X.SX32 R4, R4, R7, 0x1, P0 ;  /* 0x0000000704047211 */ /* 0x000fc400000f0eff */
[----:B------:R-:W-:Y:S02]  /*1960*/  ISETP.GT.AND P0, PT, R6, R3, PT ;  /* 0x000000030600720c */ /* 0x000fe40003f04270 */
[C---:B0-----:R-:W-:Y:S02]  /*1970*/  LEA R2, P1, R5.reuse, UR14, 0x2 ;  /* 0x0000000e05027c11 */ /* 0x041fe4000f8210ff */
[----:B------:R-:W-:Y:S02]  /*1980*/  PRMT R30, RZ, 0x5410, RZ ;  /* 0x00005410ff1e7816 */ /* 0x000fe400000000ff */
[----:B------:R-:W-:-:S07]  /*1990*/  LEA.HI.X R3, R5, UR15, R4, 0x2, P1 ;  /* 0x0000000f05037c11 */ /* 0x000fce00088f1404 */
[----:B------:R-:W-:Y:S05]  /*19a0*/  @!P0 BRA `(.L_x_3521) ;  /* 0x0000006000fc8947 */ /* 0x000fea0003800000 */
[----:B------:R-:W2:Y:S01]  /*19b0*/  LDG.E.128.CONSTANT R8, desc[UR10][R2.64] ;  /* 0x0000000a02087981 */ /* 0x000ea2000c1e9d00 */
[----:B------:R-:W-:-:S05]  /*19c0*/  MOV R23, UR9 ;  /* 0x0000000900177c02 */ /* 0x000fca0008000f00 */
[----:B------:R-:W-:-:S05]  /*19d0*/  IMAD.WIDE R22, R23, 0x4, R2 ;  /* 0x0000000417167825 */ /* 0x000fca00078e0202 */
[----:B------:R0:W3:Y:S01]  /*19e0*/  LDG.E.128.CONSTANT R4, desc[UR10][R22.64] ;  /* 0x0000000a16047981 */ /* 0x0000e2000c1e9d00 */
[----:B------:R-:W-:Y:S02]  /*19f0*/  ISETP.NE.AND P0, PT, R0, RZ, PT ;  /* 0x000000ff0000720c */ /* 0x000fe40003f05270 */
[----:B------:R-:W-:Y:S02]  /*1a00*/  MOV R15, UR9 ;  /* 0x00000009000f7c02 */ /* 0x000fe40008000f00 */
[----:B------:R-:W-:Y:S02]  /*1a10*/  PRMT R31, RZ, 0x5410, RZ ;  /* 0x00005410ff1f7816 */ /* 0x000fe400000000ff */
[----:B------:R-:W-:Y:S02]  /*1a20*/  PRMT R30, RZ, 0x5410, RZ ;  /* 0x00005410ff1e7816 */ /* 0x000fe400000000ff */
[----:B------:R-:W-:Y:S01]  /*1a30*/  PRMT R16, RZ, 0x5410, RZ ;  /* 0x00005410ff107816 */ /* 0x000fe200000000ff */
[----:B0-----:R-:W-:Y:S01]  /*1a40*/  IMAD.WIDE R22, R15, 0x4, R22 ;  /* 0x000000040f167825 */ /* 0x001fe200078e0216 */
[----:B------:R-:W-:-:S02]  /*1a50*/  PRMT R15, RZ, 0x5410, RZ ;  /* 0x00005410ff0f7816 */ /* 0x000fc400000000ff */
[----:B--2---:R-:W-:Y:S02]  /*1a60*/  LOP3.LUT R3, R9, 0xff, RZ, 0xc0, !PT ;  /* 0x000000ff09037812 */ /* 0x004fe400078ec0ff */
[----:B------:R-:W-:Y:S02]  /*1a70*/  LOP3.LUT R2, R8, 0xff, RZ, 0xc0, !PT ;  /* 0x000000ff08027812 */ /* 0x000fe400078ec0ff */
[----:B------:R-:W-:Y:S02]  /*1a80*/  IADD3 R24, PT, PT, R3, -0x80, RZ ;  /* 0xffffff8003187810 */ /* 0x000fe40007ffe0ff */
[----:B------:R-:W-:Y:S02]  /*1a90*/  LOP3.LUT R3, R10, 0xff, RZ, 0xc0, !PT ;  /* 0x000000ff0a037812 */ /* 0x000fe400078ec0ff */
[----:B------:R-:W-:Y:S02]  /*1aa0*/  IADD3 R2, PT, PT, R2, -0x80, RZ ;  /* 0xffffff8002027810 */ /* 0x000fe40007ffe0ff */
[----:B------:R-:W-:Y:S01]  /*1ab0*/  IADD3 R13, PT, PT, R3, -0x80, RZ ;  /* 0xffffff80030d7810 */ /* 0x000fe20007ffe0ff */
[----:B------:R-:W0:Y:S01]  /*1ac0*/  I2F.F16 R24, R24 ;  /* 0x0000001800187306 */ /* 0x000e220000200c00 */
[----:B------:R-:W-:-:S02]  /*1ad0*/  SHF.R.U32.HI R3, RZ, 0x8, R8 ;  /* 0x00000008ff037819 */ /* 0x000fc40000011608 */
[----:B------:R-:W-:Y:S02]  /*1ae0*/  LEA.HI R26, R11, 0xffffff80, RZ, 0x8 ;  /* 0xffffff800b1a7811 */ /* 0x000fe400078f40ff */
[----:B------:R-:W-:Y:S02]  /*1af0*/  LOP3.LUT R3, R3, 0xff, RZ, 0xc0, !PT ;  /* 0x000000ff03037812 */ /* 0x000fe400078ec0ff */
[----:B------:R-:W-:Y:S01]  /*1b00*/  LOP3.LUT R12, R11, 0xff, RZ, 0xc0, !PT ;  /* 0x000000ff0b0c7812 */ /* 0x000fe200078ec0ff */
[----:B------:R1:W2:Y:S01]  /*1b10*/  I2F.F16 R25, R2 ;  /* 0x0000000200197306 */ /* 0x0002a20000200c00 */
[----:B------:R-:W-:Y:S02]  /*1b20*/  IADD3 R3, PT, PT, R3, -0x80, RZ ;  /* 0xffffff8003037810 */ /* 0x000fe40007ffe0ff */
[----:B------:R-:W-:Y:S02]  /*1b30*/  SHF.R.U32.HI R14, RZ, 0x8, R10 ;  /* 0x00000008ff0e7819 */ /* 0x000fe4000001160a */
[----:B------:R-:W-:-:S02]  /*1b40*/  LEA.HI R29, R8, 0xffffff80, RZ, 0x8 ;  /* 0xffffff80081d7811 */ /* 0x000fc400078f40ff */
[----:B------:R-:W-:Y:S01]  /*1b50*/  LOP3.LUT R14, R14, 0xff, RZ, 0xc0, !PT ;  /* 0x000000ff0e0e7812 */ /* 0x000fe200078ec0ff */
[----:B------:R4:W0:Y:S01]  /*1b60*/  I2F.F16 R33, R3 ;  /* 0x0000000300217306 */ /* 0x0008220000200c00 */
[----:B-1----:R-:W-:Y:S02]  /*1b70*/  SHF.R.U32.HI R2, RZ, 0x8, R9 ;  /* 0x00000008ff027819 */ /* 0x002fe40000011609 */
[----:B------:R-:W-:Y:S02]  /*1b80*/  IADD3 R14, PT, PT, R14, -0x80, RZ ;  /* 0xffffff800e0e7810 */ /* 0x000fe40007ffe0ff */
[----:B------:R-:W-:Y:S02]  /*1b90*/  LOP3.LUT R2, R2, 0xff, RZ, 0xc0, !PT ;  /* 0x000000ff02027812 */ /* 0x000fe400078ec0ff */
[----:B------:R-:W-:Y:S01]  /*1ba0*/  LEA.HI R28, R9, 0xffffff80, RZ, 0x8 ;  /* 0xffffff80091c7811 */ /* 0x000fe200078f40ff */
[----:B------:R-:W1:Y:S01]  /*1bb0*/  I2F.F16 R35, R14 ;  /* 0x0000000e00237306 */ /* 0x000e620000200c00 */
[----:B----4-:R-:W-:-:S02]  /*1bc0*/  SHF.R.U32.HI R3, RZ, 0x8, R11 ;  /* 0x00000008ff037819 */ /* 0x010fc4000001160b */
[----:B------:R-:W-:Y:S02]  /*1bd0*/  IADD3 R2, PT, PT, R2, -0x80, RZ ;  /* 0xffffff8002027810 */ /* 0x000fe40007ffe0ff */
[----:B------:R-:W-:Y:S02]  /*1be0*/  LOP3.LUT R3, R3, 0xff, RZ, 0xc0, !PT ;  /* 0x000000ff03037812 */ /* 0x000fe400078ec0ff */
[----:B------:R-:W-:Y:S01]  /*1bf0*/  SHF.R.U32.HI R11, RZ, 0x10, R11 ;  /* 0x00000010ff0b7819 */ /* 0x000fe2000001160b */
[----:B------:R3:W4:Y:S01]  /*1c00*/  I2F.F16 R34, R2 ;  /* 0x0000000200227306 */ /* 0x0007220000200c00 */
[----:B------:R-:W-:Y:S02]  /*1c10*/  IADD3 R3, PT, PT, R3, -0x80, RZ ;  /* 0xffffff8003037810 */ /* 0x000fe40007ffe0ff */
[----:B------:R-:W-:Y:S02]  /*1c20*/  LOP3.LUT R11, R11, 0xff, RZ, 0xc0, !PT ;  /* 0x000000ff0b0b7812 */ /* 0x000fe400078ec0ff */
[----:B------:R-:W-:-:S02]  /*1c30*/  LEA.HI R27, R10, 0xffffff80, RZ, 0x8 ;  /* 0xffffff800a1b7811 */ /* 0x000fc400078f40ff */
[----:B------:R-:W-:Y:S01]  /*1c40*/  IADD3 R11, PT, PT, R11, -0x80, RZ ;  /* 0xffffff800b0b7810 */ /* 0x000fe20007ffe0ff */
[----:B------:R2:W0:Y:S01]  /*1c50*/  I2F.F16 R44, R3 ;  /* 0x00000003002c7306 */ /* 0x0004220000200c00 */
[----:B---3--:R-:W-:Y:S02]  /*1c60*/  LOP3.LUT R2, R4, 0xff, RZ, 0xc0, !PT ;  /* 0x000000ff04027812 */ /* 0x008fe400078ec0ff */
[----:B------:R-:W-:Y:S02]  /*1c70*/  SHF.R.U32.HI R8, RZ, 0x10, R8 ;  /* 0x00000010ff087819 */ /* 0x000fe40000011608 */
[----:B------:R-:W-:Y:S02]  /*1c80*/  IADD3 R2, PT, PT, R2, -0x80, RZ ;  /* 0xffffff8002027810 */ /* 0x000fe40007ffe0ff */
[----:B------:R-:W-:Y:S01]  /*1c90*/  SHF.R.U32.HI R9, RZ, 0x10, R9 ;  /* 0x00000010ff097819 */ /* 0x000fe20000011609 */
[----:B------:R3:W0:Y:S01]  /*1ca0*/  I2F.F16 R43, R11 ;  /* 0x0000000b002b7306 */ /* 0x0006220000200c00 */
[----:B--2---:R-:W-:-:S02]  /*1cb0*/  LOP3.LUT R3, R5, 0xff, RZ, 0xc0, !PT ;  /* 0x000000ff05037812 */ /* 0x004fc400078ec0ff */
[----:B------:R-:W-:Y:S02]  /*1cc0*/  SHF.R.U32.HI R10, RZ, 0x10, R10 ;  /* 0x00000010ff0a7819 */ /* 0x000fe4000001160a */
[----:B------:R-:W-:Y:S02]  /*1cd0*/  IADD3 R37, PT, PT, R3, -0x80, RZ ;  /* 0xffffff8003257810 */ /* 0x000fe40007ffe0ff */
[----:B------:R-:W-:Y:S01]  /*1ce0*/  LOP3.LUT R3, R6, 0xff, RZ, 0xc0, !PT ;  /* 0x000000ff06037812 */ /* 0x000fe200078ec0ff */
[----:B------:R2:W0:Y:S01]  /*1cf0*/  I2F.F16 R38, R2 ;  /* 0x0000000200267306 */ /* 0x0004220000200c00 */
[----:B------:R-:W-:Y:S02]  /*1d00*/  LEA.HI R42, R4, 0xffffff80, RZ, 0x8 ;  /* 0xffffff80042a7811 */ /* 0x000fe400078f40ff */
[----:B------:R-:W-:Y:S02]  /*1d10*/  IADD3 R36, PT, PT, R3, -0x80, RZ ;  /* 0xffffff8003247810 */ /* 0x000fe40007ffe0ff */
[----:B------:R-:W-:-:S02]  /*1d20*/  SHF.R.U32.HI R3, RZ, 0x8, R4 ;  /* 0x00000008ff037819 */ /* 0x000fc40000011604 */
[----:B------:R-:W-:Y:S01]  /*1d30*/  LEA.HI R41, R5, 0xffffff80, RZ, 0x8 ;  /* 0xffffff8005297811 */ /* 0x000fe200078f40ff */
[----:B------:R-:W0:Y:S01]  /*1d40*/  I2F.F16 R29, R29 ;  /* 0x0000001d001d7306 */ /* 0x000e220000200c00 */
[----:B------:R-:W-:Y:S02]  /*1d50*/  LOP3.LUT R3, R3, 0xff, RZ, 0xc0, !PT ;  /* 0x000000ff03037812 */ /* 0x000fe400078ec0ff */
[----:B------:R-:W-:Y:S02]  /*1d60*/  LEA.HI R40, R6, 0xffffff80, RZ, 0x8 ;  /* 0xffffff8006287811 */ /* 0x000fe400078f40ff */
[----:B------:R-:W-:Y:S02]  /*1d70*/  IADD3 R3, PT, PT, R3, -0x80, RZ ;  /* 0xffffff8003037810 */ /* 0x000fe40007ffe0ff */
[C---:B------:R-:W-:Y:S01]  /*1d80*/  LEA.HI R39, R7.reuse, 0xffffff80, RZ, 0x8 ;  /* 0xffffff8007277811 */ /* 0x040fe200078f40ff */
[----:B------:R-:W0:Y:S01]  /*1d90*/  I2F.F16 R28, R28 ;  /* 0x0000001c001c7306 */ /* 0x000e220000200c00 */
[----:B---3--:R-:W-:-:S02]  /*1da0*/  LOP3.LUT R11, R7, 0xff, RZ, 0xc0, !PT ;  /* 0x000000ff070b7812 */ /* 0x008fc400078ec0ff */
[--C-:B--2---:R-:W-:Y:S02]  /*1db0*/  SHF.R.U32.HI R2, RZ, 0x8, R5.reuse ;  /* 0x00000008ff027819 */ /* 0x104fe40000011605 */
[----:B------:R-:W-:Y:S02]  /*1dc0*/  SHF.R.U32.HI R14, RZ, 0x8, R6 ;  /* 0x00000008ff0e7819 */ /* 0x000fe40000011606 */
[----:B------:R-:W-:Y:S01]  /*1dd0*/  SHF.R.U32.HI R4, RZ, 0x10, R4 ;  /* 0x00000010ff047819 */ /* 0x000fe20000011604 */
[----:B------:R2:W3:Y:S01]  /*1de0*/  I2F.F16 R46, R3 ;  /* 0x00000003002e7306 */ /* 0x0004e20000200c00 */
[----:B------:R-:W-:Y:S02]  /*1df0*/  SHF.R.U32.HI R5, RZ, 0x10, R5 ;  /* 0x00000010ff057819 */ /* 0x000fe40000011605 */
[----:B------:R-:W-:Y:S02]  /*1e00*/  SHF.R.U32.HI R6, RZ, 0x10, R6 ;  /* 0x00000010ff067819 */ /* 0x000fe40000011606 */
[----:B------:R-:W-:-:S02]  /*1e10*/  LOP3.LUT R8, R8, 0xff, RZ, 0xc0, !PT ;  /* 0x000000ff08087812 */ /* 0x000fc400078ec0ff */
[----:B------:R-:W-:Y:S01]  /*1e20*/  LOP3.LUT R9, R9, 0xff, RZ, 0xc0, !PT ;  /* 0x000000ff09097812 */ /* 0x000fe200078ec0ff */
[----:B------:R-:W0:Y:S01]  /*1e30*/  I2F.F16 R27, R27 ;  /* 0x0000001b001b7306 */ /* 0x000e220000200c00 */
[--C-:B--2---:R-:W-:Y:S02]  /*1e40*/  SHF.R.U32.HI R3, RZ, 0x8, R7.reuse ;  /* 0x00000008ff037819 */ /* 0x104fe40000011607 */
[----:B------:R-:W-:Y:S02]  /*1e50*/  SHF.R.U32.HI R7, RZ, 0x10, R7 ;  /* 0x00000010ff077819 */ /* 0x000fe40000011607 */
[----:B------:R-:W-:Y:S02]  /*1e60*/  LOP3.LUT R10, R10, 0xff, RZ, 0xc0, !PT ;  /* 0x000000ff0a0a7812 */ /* 0x000fe400078ec0ff */
[----:B------:R-:W-:Y:S01]  /*1e70*/  LOP3.LUT R4, R4, 0xff, RZ, 0xc0, !PT ;  /* 0x000000ff04047812 */ /* 0x000fe200078ec0ff */
[----:B------:R-:W2:Y:S01]  /*1e80*/  I2F.F16 R26, R26 ;  /* 0x0000001a001a7306 */ /* 0x000ea20000200c00 */
[----:B------:R-:W-:-:S02]  /*1e90*/  LOP3.LUT R2, R2, 0xff, RZ, 0xc0, !PT ;  /* 0x000000ff02027812 */ /* 0x000fc400078ec0ff */
[----:B------:R-:W-:Y:S02]  /*1ea0*/  LOP3.LUT R5, R5, 0xff, RZ, 0xc0, !PT ;  /* 0x000000ff05057812 */ /* 0x000fe400078ec0ff */
[----:B------:R-:W-:Y:S02]  /*1eb0*/  LOP3.LUT R6, R6, 0xff, RZ, 0xc0, !PT ;  /* 0x000000ff06067812 */ /* 0x000fe400078ec0ff */
[----:B------:R-:W-:Y:S01]  /*1ec0*/  LOP3.LUT R3, R3, 0xff, RZ, 0xc0, !PT ;  /* 0x000000ff03037812 */ /* 0x000fe200078ec0ff */
[----:B------:R-:W0:Y:S01]  /*1ed0*/  I2F.F16 R13, R13 ;  /* 0x0000000d000d7306 */ /* 0x000e220000200c00 */
[----:B------:R-:W-:Y:S02]  /*1ee0*/  LOP3.LUT R7, R7, 0xff, RZ, 0xc0, !PT ;  /* 0x000000ff07077812 */ /* 0x000fe400078ec0ff */
        /* <DEDUP_REMOVED lines=14> */
[----:B------:R-:W-:-:S04]  /*1fd0*/  LOP3.LUT R14, R14, 0xff, RZ, 0xc0, !PT ;  /* 0x000000ff0e0e7812 */ /* 0x000fc800078ec0ff */
        /* <DEDUP_REMOVED lines=16> */
[----:B-1----:R-:W-:Y:S01]  /*20e0*/  PRMT R14, RZ, 0x5410, RZ ;  /* 0x00005410ff0e7816 */ /* 0x002fe200000000ff */
[----:B--234-:R-:W-:Y:S06]  /*20f0*/  @!P0 BRA `(.L_x_3522) ;  /* 0x0000000400748947 */ /* 0x01cfec0003800000 */
[----:B------:R-:W1:Y:S01]  /*2100*/  S2UR UR7, SR_CgaCtaId ;  /* 0x00000000000779c3 */ /* 0x000e620000008800 */
[----:B------:R-:W-:Y:S01]  /*2110*/  UMOV UR4, 0x400 ;  /* 0x0000040000047882 */ /* 0x000fe20000000000 */
[----:B------:R-:W-:Y:S02]  /*2120*/  HADD2.F32 R0, -RZ, R25.H0_H0 ;  /* 0x20000019ff007230 */ /* 0x000fe40000004100 */
[----:B0-----:R-:W-:Y:S02]  /*2130*/  HADD2.F32 R54, -RZ, R24.H0_H0 ;  /* 0x20000018ff367230 */ /* 0x001fe40000004100 */
[----:B------:R-:W-:Y:S02]  /*2140*/  HADD2.F32 R32, -RZ, R33.H0_H0 ;  /* 0x20000021ff207230 */ /* 0x000fe40000004100 */
[----:B------:R-:W-:Y:S02]  /*2150*/  HADD2.F32 R2, -RZ, R13.H0_H0 ;  /* 0x2000000dff027230 */ /* 0x000fe40000004100 */
[----:B------:R-:W-:Y:S01]  /*2160*/  HADD2.F32 R56, -RZ, R34.H0_H0 ;  /* 0x20000022ff387230 */ /* 0x000fe20000004100 */
[----:B-1----:R-:W-:-:S09]  /*2170*/  ULEA UR4, UR7, UR4, 0x18 ;  /* 0x0000000407047291 */ /* 0x002fd2000f8ec0ff */
[----:B------:R-:W0:Y:S04]  /*2180*/  LDS.64 R4, [UR4] ;  /* 0x00000004ff047984 */ /* 0x000e280008000a00 */
[----:B------:R-:W1:Y:S01]  /*2190*/  LDS.64 R6, [UR4+0x8] ;  /* 0x00000804ff067984 */ /* 0x000e620008000a00 */
[--C-:B0-----:R-:W-:Y:S02]  /*21a0*/  HADD2.F32 R3, -RZ, R4.reuse.H0_H0 ;  /* 0x20000004ff037230 */ /* 0x101fe40000004100 */
[----:B------:R-:W-:Y:S02]  /*21b0*/  HADD2.F32 R31, -RZ, R4.H1_H1 ;  /* 0x30000004ff1f7230 */ /* 0x000fe40000004100 */
[----:B------:R-:W-:Y:S02]  /*21c0*/  HADD2.F32 R4, -RZ, R12.H0_H0 ;  /* 0x2000000cff047230 */ /* 0x000fe40000004100 */
[----:B------:R-:W-:Y:S01]  /*21d0*/  FFMA.FTZ R53, R0, R3, RZ ;  /* 0x0000000300357223 */ /* 0x000fe200000100ff */
[----:B------:R-:W-:Y:S01]  /*21e0*/  FFMA.FTZ R54, R3, R54, RZ ;  /* 0x0000003603367223 */ /* 0x000fe200000100ff */
[----:B------:R-:W-:-:S02]  /*21f0*/  HADD2.F32 R30, -RZ, R5.H0_H0 ;  /* 0x20000005ff1e7230 */ /* 0x000fc40000004100 */
[C---:B------:R-:W-:Y:S01]  /*2200*/  FFMA.FTZ R2, R3.reuse, R2, RZ ;  /* 0x0000000203027223 */ /* 0x040fe200000100ff */
[----:B------:R-:W-:Y:S01]  /*2210*/  FFMA.FTZ R57, R3, R4, RZ ;  /* 0x0000000403397223 */ /* 0x000fe200000100ff */
        /* <DEDUP_REMOVED lines=21> */
[----:B-1----:R-:W-:Y:S02]  /*2370*/  HADD2.F32 R30, -RZ, R6.H0_H0 ;  /* 0x20000006ff1e7230 */ /* 0x002fe40000004100 */
[----:B------:R-:W-:Y:S01]  /*2380*/  FFMA.FTZ R4, R5, R32, R55 ;  /* 0x0000002005047223 */ /* 0x000fe20000010037 */
[----:B------:R-:W-:-:S02]  /*2390*/  HADD2.F32 R32, -RZ, R37.H0_H0 ;  /* 0x20000025ff207230 */ /* 0x000fc40000004100 */
[----:B------:R-:W-:Y:S01]  /*23a0*/  FFMA.FTZ R57, R5, R54, R57 ;  /* 0x0000003605397223 */ /* 0x000fe20000010039 */
[----:B------:R-:W-:Y:S02]  /*23b0*/  HADD2.F32 R5, -RZ, R38.H0_H0 ;  /* 0x20000026ff057230 */ /* 0x000fe40000004100 */
[----:B------:R-:W-:Y:S02]  /*23c0*/  HADD2.F32 R53, -RZ, R36.H0_H0 ;  /* 0x20000024ff357230 */ /* 0x000fe40000004100 */
[----:B------:R-:W-:Y:S02]  /*23d0*/  HADD2.F32 R54, -RZ, R11.H0_H0 ;  /* 0x2000000bff367230 */ /* 0x000fe40000004100 */
[----:B------:R-:W-:Y:S01]  /*23e0*/  FFMA.FTZ R2, R5, R30, R2 ;  /* 0x0000001e05027223 */ /* 0x000fe20000010002 */
[C---:B------:R-:W-:Y:S01]  /*23f0*/  FFMA.FTZ R5, R30.reuse, R32, R3 ;  /* 0x000000201e057223 */ /* 0x040fe20000010003 */
        /* <DEDUP_REMOVED lines=45> */
.L_x_3522:
[----:B------:R-:W-:Y:S01]  /*26d0*/  PRMT R32, RZ, 0x5410, RZ ;  /* 0x00005410ff207816 */ /* 0x000fe200000000ff */
[----:B------:R-:W-:Y:S06]  /*26e0*/  BRA.U !UP2, `(.L_x_3523) ;  /* 0x0000000d0a0c7547 */ /* 0x000fec000b800000 */
[----:B------:R-:W-:Y:S01]  /*26f0*/  PRMT R0, R21, 0x9910, RZ ;  /* 0x0000991015007816 */ /* 0x000fe200000000ff */
[----:B------:R-:W-:Y:S01]  /*2700*/  UISETP.EQ.OR UP1, UPT, UR6, 0x2, UP0 ;  /* 0x000000020600788c */ /* 0x000fe20008722670 */
[----:B------:R-:W-:Y:S02]  /*2710*/  PRMT R14, RZ, 0x5410, RZ ;  /* 0x00005410ff0e7816 */ /* 0x000fe400000000ff */
[----:B------:R-:W-:Y:S02]  /*2720*/  ISETP.NE.AND P1, PT, R0, RZ, PT ;  /* 0x000000ff0000720c */ /* 0x000fe40003f25270 */
[----:B------:R-:W-:Y:S02]  /*2730*/  PRMT R32, RZ, 0x5410, RZ ;  /* 0x00005410ff207816 */ /* 0x000fe400000000ff */
[----:B------:R-:W-:-:S09]  /*2740*/  PRMT R16, RZ, 0x5410, RZ ;  /* 0x00005410ff107816 */ /* 0x000fd200000000ff */
[----:B------:R-:W-:Y:S05]  /*2750*/  @!P1 BRA `(.L_x_3524) ;  /* 0x0000000400749947 */ /* 0x000fea0003800000 */
        /* <DEDUP_REMOVED lines=8> */
[----:B------:R-:W0:Y:S04]  /*27e0*/  LDS.64 R2, [UR4+0x40] ;  /* 0x00004004ff027984 */ /* 0x000e280008000a00 */
[----:B------:R-:W1:Y:S01]  /*27f0*/  LDS.64 R4, [UR4+0x48] ;  /* 0x00004804ff047984 */ /* 0x000e620008000a00 */
[--C-:B0-----:R-:W-:Y:S02]  /*2800*/  HADD2.F32 R53, -RZ, R2.reuse.H0_H0 ;  /* 0x20000002ff357230 */ /* 0x101fe40000004100 */
[----:B------:R-:W-:Y:S02]  /*2810*/  HADD2.F32 R15, -RZ, R2.H1_H1 ;  /* 0x30000002ff0f7230 */ /* 0x000fe40000004100 */
[--C-:B------:R-:W-:Y:S02]  /*2820*/  HADD2.F32 R14, -RZ, R3.reuse.H0_H0 ;  /* 0x20000003ff0e7230 */ /* 0x100fe40000004100 */
[----:B------:R-:W-:Y:S01]  /*2830*/  FFMA.FTZ R32, R0, R53, RZ ;  /* 0x0000003500207223 */ /* 0x000fe200000100ff */
[----:B------:R-:W-:-:S02]  /*2840*/  HADD2.F32 R7, -RZ, R3.H1_H1 ;  /* 0x30000003ff077230 */ /* 0x000fc40000004100 */
[----:B------:R-:W-:Y:S01]  /*2850*/  FFMA.FTZ R6, R6, R53, RZ ;  /* 0x0000003506067223 */ /* 0x000fe200000100ff */
[----:B------:R-:W-:Y:S02]  /*2860*/  HADD2.F32 R2, -RZ, R24.H0_H0 ;  /* 0x20000018ff027230 */ /* 0x000fe40000004100 */
[----:B------:R-:W-:-:S03]  /*2870*/  HADD2.F32 R3, -RZ, R13.H0_H0 ;  /* 0x2000000dff037230 */ /* 0x000fc60000004100 */
[-C--:B------:R-:W-:Y:S02]  /*2880*/  FFMA.FTZ R2, R2, R53.reuse, RZ ;  /* 0x0000003502027223 */ /* 0x080fe400000100ff */
[----:B------:R-:W-:Y:S01]  /*2890*/  FFMA.FTZ R0, R3, R53, RZ ;  /* 0x0000003503007223 */ /* 0x000fe200000100ff */
        /* <DEDUP_REMOVED lines=23> */
[----:B-1----:R-:W-:-:S02]  /*2a10*/  HADD2.F32 R7, -RZ, R4.H0_H0 ;  /* 0x20000004ff077230 */ /* 0x002fc40000004100 */
        /* <DEDUP_REMOVED lines=49> */
.L_x_3524:
[----:B------:R-:W-:Y:S01]  /*2d30*/  PRMT R15, RZ, 0x5410, RZ ;  /* 0x00005410ff0f7816 */ /* 0x000fe200000000ff */
[----:B------:R-:W-:Y:S06]  /*2d40*/  BRA.U UP1, `(.L_x_3523) ;  /* 0x0000000501747547 */ /* 0x000fec000b800000 */
        /* <DEDUP_REMOVED lines=19> */
[----:B------:R-:W-:-:S03]  /*2e80*/  HADD2.F32 R39, -RZ, R39.H0_H0 ;  /* 0x20000027ff277230 */ /* 0x000fc60000004100 */
[----:B------:R-:W1:Y:S01]  /*2e90*/  LDS.64 R4, [UR4+0x88] ;  /* 0x00008804ff047984 */ /* 0x000e620008000a00 */
[--C-:B0-----:R-:W-:Y:S02]  /*2ea0*/  HADD2.F32 R6, -RZ, R2.reuse.H0_H0 ;  /* 0x20000002ff067230 */ /* 0x101fe40000004100 */
[----:B------:R-:W-:Y:S02]  /*2eb0*/  HADD2.F32 R2, -RZ, R2.H1_H1 ;  /* 0x30000002ff027230 */ /* 0x000fe40000004100 */
[----:B------:R-:W-:Y:S02]  /*2ec0*/  HADD2.F32 R0, -RZ, R3.H0_H0 ;  /* 0x20000003ff007230 */ /* 0x000fe40000004100 */
[-C--:B------:R-:W-:Y:S01]  /*2ed0*/  FFMA.FTZ R15, R12, R6.reuse, RZ ;  /* 0x000000060c0f7223 */ /* 0x080fe200000100ff */
[-C--:B------:R-:W-:Y:S01]  /*2ee0*/  FFMA.FTZ R25, R25, R6.reuse, RZ ;  /* 0x0000000619197223 */ /* 0x080fe200000100ff */
[----:B------:R-:W-:Y:S02]  /*2ef0*/  HADD2.F32 R12, -RZ, R35.H0_H0 ;  /* 0x20000023ff0c7230 */ /* 0x000fe40000004100 */
[-C--:B------:R-:W-:Y:S01]  /*2f00*/  FFMA.FTZ R13, R13, R6.reuse, RZ ;  /* 0x000000060d0d7223 */ /* 0x080fe200000100ff */
[----:B------:R-:W-:Y:S01]  /*2f10*/  FFMA.FTZ R7, R24, R6, RZ ;  /* 0x0000000618077223 */ /* 0x000fe200000100ff */
[-C--:B------:R-:W-:Y:S01]  /*2f20*/  FFMA.FTZ R25, R16, R2.reuse, R25 ;  /* 0x0000000210197223 */ /* 0x080fe20000010019 */
        /* <DEDUP_REMOVED lines=63> */
.L_x_3523:
[----:B------:R-:W2:Y:S01]  /*3320*/  LDG.E.128.CONSTANT R4, desc[UR10][R22.64] ;  /* 0x0000000a16047981 */ /* 0x000ea2000c1e9d00 */
[----:B0-----:R-:W-:-:S05]  /*3330*/  MOV R13, UR9 ;  /* 0x00000009000d7c02 */ /* 0x001fca0008000f00 */
[----:B------:R-:W-:-:S05]  /*3340*/  IMAD.WIDE R12, R13, 0x4, R22 ;  /* 0x000000040d0c7825 */ /* 0x000fca00078e0216 */
[----:B------:R-:W3:Y:S01]  /*3350*/  LDG.E.128.CONSTANT R8, desc[UR10][R12.64] ;  /* 0x0000000a0c087981 */ /* 0x000ee2000c1e9d00 */
[----:B------:R-:W-:Y:S02]  /*3360*/  MOV R53, UR9 ;  /* 0x0000000900357c02 */ /* 0x000fe40008000f00 */
[----:B--2---:R-:W-:Y:S02]  /*3370*/  LOP3.LUT R2, R5, 0xff, RZ, 0xc0, !PT ;  /* 0x000000ff05027812 */ /* 0x004fe400078ec0ff */
[----:B------:R-:W-:Y:S02]  /*3380*/  LOP3.LUT R0, R4, 0xff, RZ, 0xc0, !PT ;  /* 0x000000ff04007812 */ /* 0x000fe400078ec0ff */
[----:B------:R-:W-:Y:S02]  /*3390*/  IADD3 R24, PT, PT, R2, -0x80, RZ ;  /* 0xffffff8002187810 */ /* 0x000fe40007ffe0ff */
[----:B------:R-:W-:Y:S02]  /*33a0*/  LOP3.LUT R2, R6, 0xff, RZ, 0xc0, !PT ;  /* 0x000000ff06027812 */ /* 0x000fe400078ec0ff */
[----:B------:R-:W-:-:S02]  /*33b0*/  LOP3.LUT R3, R7, 0xff, RZ, 0xc0, !PT ;  /* 0x000000ff07037812 */ /* 0x000fc400078ec0ff */
[----:B------:R-:W-:Y:S01]  /*33c0*/  IADD3 R23, PT, PT, R2, -0x80, RZ ;  /* 0xffffff8002177810 */ /* 0x000fe20007ffe0ff */
[----:B------:R-:W0:Y:S01]  /*33d0*/  I2F.F16 R24, R24 ;  /* 0x0000001800187306 */ /* 0x000e220000200c00 */
[----:B------:R-:W-:Y:S02]  /*33e0*/  SHF.R.U32.HI R2, RZ, 0x8, R4 ;  /* 0x00000008ff027819 */ /* 0x000fe40000011604 */
[----:B------:R-:W-:Y:S02]  /*33f0*/  IADD3 R0, PT, PT, R0, -0x80, RZ ;  /* 0xffffff8000007810 */ /* 0x000fe40007ffe0ff */
        /* <DEDUP_REMOVED lines=38> */
[----:B------:R-:W-:Y:S02]  /*3660*/  LOP3.LUT R2, R2, 0xff, RZ, 0xc0, !PT ;  /* 0x000000ff02027812 */ /* 0x000fe400078ec0ff */
[----:B-1----:R-:W-:Y:S02]  /*3670*/  SHF.R.U32.HI R0, RZ, 0x8, R9 ;  /* 0x00000008ff007819 */ /* 0x002fe40000011609 */
[----:B------:R-:W-:-:S02]  /*3680*/  IADD3 R2, PT, PT, R2, -0x80, RZ ;  /* 0xffffff8002027810 */ /* 0x000fc40007ffe0ff */
[----:B------:R-:W-:Y:S01]  /*3690*/  SHF.R.U32.HI R8, RZ, 0x10, R8 ;  /* 0x00000010ff087819 */ /* 0x000fe20000011608 */
[----:B------:R1:W0:Y:S01]  /*36a0*/  I2F.F16 R39, R3 ;  /* 0x0000000300277306 */ /* 0x0002220000200c00 */
[----:B------:R-:W-:Y:S02]  /*36b0*/  SHF.R.U32.HI R9, RZ, 0x10, R9 ;  /* 0x00000010ff097819 */ /* 0x000fe40000011609 */
[----:B------:R-:W-:Y:S02]  /*36c0*/  SHF.R.U32.HI R5, RZ, 0x10, R5 ;  /* 0x00000010ff057819 */ /* 0x000fe40000011605 */
[----:B------:R-:W-:Y:S02]  /*36d0*/  SHF.R.U32.HI R6, RZ, 0x10, R6 ;  /* 0x00000010ff067819 */ /* 0x000fe40000011606 */
[----:B------:R-:W-:Y:S01]  /*36e0*/  SHF.R.U32.HI R7, RZ, 0x10, R7 ;  /* 0x00000010ff077819 */ /* 0x000fe20000011607 */
[----:B------:R2:W0:Y:S01]  /*36f0*/  I2F.F16 R49, R2 ;  /* 0x0000000200317306 */ /* 0x0004220000200c00 */
[----:B-1----:R-:W-:-:S02]  /*3700*/  SHF.R.U32.HI R3, RZ, 0x8, R10 ;  /* 0x00000008ff037819 */ /* 0x002fc4000001160a */
[----:B------:R-:W-:Y:S02]  /*3710*/  SHF.R.U32.HI R10, RZ, 0x10, R10 ;  /* 0x00000010ff0a7819 */ /* 0x000fe4000001160a */
[----:B------:R-:W-:Y:S02]  /*3720*/  LOP3.LUT R8, R8, 0xff, RZ, 0xc0, !PT ;  /* 0x000000ff08087812 */ /* 0x000fe400078ec0ff */
[----:B------:R-:W-:Y:S01]  /*3730*/  LOP3.LUT R9, R9, 0xff, RZ, 0xc0, !PT ;  /* 0x000000ff09097812 */ /* 0x000fe200078ec0ff */
[----:B------:R-:W1:Y:S01]  /*3740*/  I2F.F16 R28, R28 ;  /* 0x0000001c001c7306 */ /* 0x000e620000200c00 */
        /* <DEDUP_REMOVED lines=10> */
[----:B------:R-:W-:-:S02]  /*37f0*/  LOP3.LUT R0, R0, 0xff, RZ, 0xc0, !PT ;  /* 0x000000ff00007812 */ /* 0x000fc400078ec0ff */
[----:B------:R-:W-:Y:S02]  /*3800*/  LOP3.LUT R3, R3, 0xff, RZ, 0xc0, !PT ;  /* 0x000000ff03037812 */ /* 0x000fe400078ec0ff */
[----:B------:R-:W-:Y:S02]  /*3810*/  LOP3.LUT R2, R2, 0xff, RZ, 0xc0, !PT ;  /* 0x000000ff02027812 */ /* 0x000fe400078ec0ff */
[----:B------:R-:W-:Y:S01]  /*3820*/  IADD3 R8, PT, PT, R8, -0x80, RZ ;  /* 0xffffff8008087810 */ /* 0x000fe20007ffe0ff */
[----:B------:R-:W0:Y:S01]  /*3830*/  I2F.F16 R23, R23 ;  /* 0x0000001700177306 */ /* 0x000e220000200c00 */
        /* <DEDUP_REMOVED lines=9> */
[----:B------:R0:W0:Y:S01]  /*38d0*/  I2F.F16 R33, R4 ;  /* 0x0000000400217306 */ /* 0x0000220000200c00 */
[----:B------:R-:W-:-:S02]  /*38e0*/  IADD3 R3, PT, PT, R3, -0x80, RZ ;  /* 0xffffff8003037810 */ /* 0x000fc40007ffe0ff */
[----:B------:R-:W-:-:S05]  /*38f0*/  IADD3 R2, PT, PT, R2, -0x80, RZ ;  /* 0xffffff8002027810 */ /* 0x000fca0007ffe0ff */
[----:B------:R0:W0:Y:S08]  /*3900*/  I2F.F16 R35, R5 ;  /* 0x0000000500237306 */ /* 0x0000300000200c00 */
[----:B------:R0:W0:Y:S08]  /*3910*/  I2F.F16 R37, R6 ;  /* 0x0000000600257306 */ /* 0x0000300000200c00 */
[----:B------:R0:W0:Y:S08]  /*3920*/  I2F.F16 R47, R7 ;  /* 0x00000007002f7306 */ /* 0x0000300000200c00 */
        /* <DEDUP_REMOVED lines=46> */
[----:B------:R-:W-:Y:S02]  /*3c10*/  HADD2.F32 R4, -RZ, R27.H0_H0 ;  /* 0x2000001bff047230 */ /* 0x000fe40000004100 */
[C---:B------:R-:W-:Y:S01]  /*3c20*/  FFMA.FTZ R59, R55.reuse, R57, R2 ;  /* 0x00000039373b7223 */ /* 0x040fe20000010002 */
[----:B------:R-:W-:Y:S01]  /*3c30*/  FFMA.FTZ R2, R55, R61, R54 ;  /* 0x0000003d37027223 */ /* 0x000fe20000010036 */
[----:B------:R-:W-:Y:S02]  /*3c40*/  HADD2.F32 R55, -RZ, R29.H0_H0 ;  /* 0x2000001dff377230 */ /* 0x000fe40000004100 */
[----:B------:R-:W-:Y:S01]  /*3c50*/  FFMA.FTZ R57, R5, R3, R0 ;  /* 0x0000000305397223 */ /* 0x000fe20000010000 */
[----:B-1----:R-:W-:-:S02]  /*3c60*/  HADD2.F32 R0, -RZ, R6.H0_H0 ;  /* 0x20000006ff007230 */ /* 0x002fc40000004100 */
        /* <DEDUP_REMOVED lines=54> */
.L_x_3525:
[----:B------:R-:W-:Y:S01]  /*3fd0*/  IMAD.WIDE R12, R53, 0x4, R12 ;  /* 0x00000004350c7825 */ /* 0x000fe200078e020c */
[----:B------:R-:W-:Y:S06]  /*3fe0*/  BRA.U !UP2, `(.L_x_3526) ;  /* 0x0000000d0a047547 */ /* 0x000fec000b800000 */
[----:B------:R-:W1:Y:S01]  /*3ff0*/  LDCU UR4, c[0x0][0x3a8] ;  /* 0x00007500ff0477ac */ /* 0x000e620008000800 */
[----:B0-----:R-:W-:-:S04]  /*4000*/  PRMT R0, R21, 0x9910, RZ ;  /* 0x0000991015007816 */ /* 0x001fc800000000ff */
[----:B------:R-:W-:Y:S01]  /*4010*/  ISETP.NE.AND P1, PT, R0, RZ, PT ;  /* 0x000000ff0000720c */ /* 0x000fe20003f25270 */
[----:B-1----:R-:W-:-:S04]  /*4020*/  UIMAD UR4, UR5, -0x3, UR4 ;  /* 0xfffffffd050478a4 */ /* 0x002fc8000f8e0204 */
[----:B------:R-:W-:-:S08]  /*4030*/  UISETP.EQ.OR UP1, UPT, UR4, 0x2, UP0 ;  /* 0x000000020400788c */ /* 0x000fd00008722670 */
        /* <DEDUP_REMOVED lines=9> */
[----:B------:R-:W-:Y:S01]  /*40d0*/  HADD2.F32 R58, -RZ, R39.H0_H0 ;  /* 0x20000027ff3a7230 */ /* 0x000fe20000004100 */
[----:B0-----:R-:W-:-:S09]  /*40e0*/  ULEA UR4, UR6, UR4, 0x18 ;  /* 0x0000000406047291 */ /* 0x001fd2000f8ec0ff */
        /* <DEDUP_REMOVED lines=83> */
.L_x_3527:
        /* <DEDUP_REMOVED lines=19> */
[----:B------:R-:W0:Y:S04]  /*4750*/  LDS.64 R2, [UR4+0x90] ;  /* 0x00009004ff027984 */ /* 0x000e280008000a00 */
[----:B------:R-:W1:Y:S01]  /*4760*/  LDS.64 R4, [UR4+0x98] ;  /* 0x00009804ff047984 */ /* 0x000e620008000a00 */
[----:B0-----:R-:W-:-:S02]  /*4770*/  HADD2.F32 R6, -RZ, R2.H0_H0 ;  /* 0x20000002ff067230 */ /* 0x001fc40000004100 */
[----:B------:R-:W-:Y:S02]  /*4780*/  HADD2.F32 R2, -RZ, R2.H1_H1 ;  /* 0x30000002ff027230 */ /* 0x000fe40000004100 */
        /* <DEDUP_REMOVED lines=13> */
[-C--:B------:R-:W-:Y:S01]  /*4860*/  FFMA.FTZ R6, R22, R0.reuse, R7 ;  /* 0x0000000016067223 */ /* 0x080fe20000010007 */
[----:B------:R-:W-:Y:S01]  /*4870*/  FFMA.FTZ R22, R24, R0, R23 ;  /* 0x0000000018167223 */ /* 0x000fe20000010017 */
[----:B------:R-:W-:Y:S02]  /*4880*/  HADD2.F32 R24, -RZ, R47.H0_H0 ;  /* 0x2000002fff187230 */ /* 0x000fe40000004100 */
[----:B------:R-:W-:-:S02]  /*4890*/  HADD2.F32 R3, -RZ, R3.H1_H1 ;  /* 0x30000003ff037230 */ /* 0x000fc40000004100 */
[----:B------:R-:W-:Y:S02]  /*48a0*/  HADD2.F32 R7, -RZ, R28.H0_H0 ;  /* 0x2000001cff077230 */ /* 0x000fe40000004100 */
[----:B------:R-:W-:Y:S01]  /*48b0*/  FFMA.FTZ R0, R24, R0, R53 ;  /* 0x0000000018007223 */ /* 0x000fe20000010035 */
[----:B------:R-:W-:Y:S02]  /*48c0*/  HADD2.F32 R23, -RZ, R26.H0_H0 ;  /* 0x2000001aff177230 */ /* 0x000fe40000004100 */
[-C--:B------:R-:W-:Y:S01]  /*48d0*/  FFMA.FTZ R2, R29, R3.reuse, R2 ;  /* 0x000000031d027223 */ /* 0x080fe20000010002 */
[-C--:B------:R-:W-:Y:S01]  /*48e0*/  FFMA.FTZ R22, R27, R3.reuse, R22 ;  /* 0x000000031b167223 */ /* 0x080fe20000010016 */
        /* <DEDUP_REMOVED lines=36> */
[----:B-----5:R-:W-:Y:S02]  /*4b30*/  HADD2.F32 R11, -RZ, R17.H0_H0 ;  /* 0x20000011ff0b7230 */ /* 0x020fe40000004100 */
        /* <DEDUP_REMOVED lines=12> */
.L_x_3526:
[----:B0-----:R-:W2:Y:S01]  /*4c00*/  LDG.E.128.CONSTANT R4, desc[UR10][R12.64] ;  /* 0x0000000a0c047981 */ /* 0x001ea2000c1e9d00 */
[----:B------:R-:W-:-:S05]  /*4c10*/  MOV R23, UR9 ;  /* 0x0000000900177c02 */ /* 0x000fca0008000f00 */
        /* <DEDUP_REMOVED lines=201> */
.L_x_3528:
        /* <DEDUP_REMOVED lines=101> */
.L_x_3530:
        /* <DEDUP_REMOVED lines=94> */
.L_x_3529:
[----:B0-----:R-:W2:Y:S01]  /*64e0*/  LDG.E.128.CONSTANT R4, desc[UR10][R22.64] ;  /* 0x0000000a16047981 */ /* 0x001ea2000c1e9d00 */
[----:B------:R-:W-:-:S05]  /*64f0*/  MOV R9, UR9 ;  /* 0x0000000900097c02 */ /* 0x000fca0008000f00 */
[----:B------:R-:W-:-:S06]  /*6500*/  IMAD.WIDE R8, R9, 0x4, R22 ;  /* 0x0000000409087825 */ /* 0x000fcc00078e0216 */
[----:B------:R-:W3:Y:S01]  /*6510*/  LDG.E.128.CONSTANT R8, desc[UR10][R8.64] ;  /* 0x0000000a08087981 */ /* 0x000ee2000c1e9d00 */
        /* <DEDUP_REMOVED lines=8> */
[----:B------:R-:W-:Y:S02]  /*65a0*/  LOP3.LUT R3, R7, 0xff, RZ, 0xc0, !PT ;  /* 0x000000ff07037812 */ /* 0x000fe400078ec0ff */
[----:B------:R-:W-:Y:S02]  /*65b0*/  LOP3.LUT R2, R2, 0xff, RZ, 0xc0, !PT ;  /* 0x000000ff02027812 */ /* 0x000fe400078ec0ff */
[----:B------:R-:W-:Y:S01]  /*65c0*/  IADD3 R3, PT, PT, R3, -0x80, RZ ;  /* 0xffffff8003037810 */ /* 0x000fe20007ffe0ff */
[----:B------:R1:W2:Y:S01]  /*65d0*/  I2F.F16 R23, R0 ;  /* 0x0000000000177306 */ /* 0x0002a20000200c00 */
[----:B------:R-:W-:Y:S02]  /*65e0*/  IADD3 R2, PT, PT, R2, -0x80, RZ ;  /* 0xffffff8002027810 */ /* 0x000fe40007ffe0ff */
[----:B---3--:R-:W-:Y:S02]  /*65f0*/  LEA.HI R42, R10, 0xffffff80, RZ, 0x8 ;  /* 0xffffff800a2a7811 */ /* 0x008fe400078f40ff */
[----:B------:R-:W-:-:S02]  /*6600*/  LEA.HI R27, R4, 0xffffff80, RZ, 0x8 ;  /* 0xffffff80041b7811 */ /* 0x000fc400078f40ff */
[----:B------:R-:W-:Y:S01]  /*6610*/  LEA.HI R26, R5, 0xffffff80, RZ, 0x8 ;  /* 0xffffff80051a7811 */ /* 0x000fe200078f40ff */
[----:B------:R3:W4:Y:S01]  /*6620*/  I2F.F16 R29, R2 ;  /* 0x00000002001d7306 */ /* 0x0007220000200c00 */
[----:B-1----:R-:W-:Y:S02]  /*6630*/  SHF.R.U32.HI R0, RZ, 0x8, R5 ;  /* 0x00000008ff007819 */ /* 0x002fe40000011605 */
[----:B------:R-:W-:Y:S02]  /*6640*/  LEA.HI R25, R6, 0xffffff80, RZ, 0x8 ;  /* 0xffffff8006197811 */ /* 0x000fe400078f40ff */
[----:B------:R-:W-:Y:S02]  /*6650*/  LOP3.LUT R0, R0, 0xff, RZ, 0xc0, !PT ;  /* 0x000000ff00007812 */ /* 0x000fe400078ec0ff */
[----:B------:R-:W-:Y:S01]  /*6660*/  LEA.HI R24, R7, 0xffffff80, RZ, 0x8 ;  /* 0xffffff8007187811 */ /* 0x000fe200078f40ff */
[----:B------:R1:W0:Y:S01]  /*6670*/  I2F.F16 R12, R3 ;  /* 0x00000003000c7306 */ /* 0x0002220000200c00 */
[----:B---3--:R-:W-:-:S02]  /*6680*/  SHF.R.U32.HI R2, RZ, 0x8, R7 ;  /* 0x00000008ff027819 */ /* 0x008fc40000011607 */
[----:B------:R-:W-:Y:S02]  /*6690*/  IADD3 R0, PT, PT, R0, -0x80, RZ ;  /* 0xffffff8000007810 */ /* 0x000fe40007ffe0ff */
[----:B------:R-:W-:Y:S02]  /*66a0*/  LOP3.LUT R2, R2, 0xff, RZ, 0xc0, !PT ;  /* 0x000000ff02027812 */ /* 0x000fe400078ec0ff */
[----:B------:R-:W-:Y:S01]  /*66b0*/  LEA.HI R44, R8, 0xffffff80, RZ, 0x8 ;  /* 0xffffff80082c7811 */ /* 0x000fe200078f40ff */
[----:B------:R3:W0:Y:S01]  /*66c0*/  I2F.F16 R34, R0 ;  /* 0x0000000000227306 */ /* 0x0006220000200c00 */
[----:B------:R-:W-:Y:S02]  /*66d0*/  IADD3 R2, PT, PT, R2, -0x80, RZ ;  /* 0xffffff8002027810 */ /* 0x000fe40007ffe0ff */
[----:B-1----:R-:W-:Y:S02]  /*66e0*/  SHF.R.U32.HI R3, RZ, 0x8, R6 ;  /* 0x00000008ff037819 */ /* 0x002fe40000011606 */
[----:B------:R-:W-:-:S02]  /*66f0*/  LEA.HI R43, R9, 0xffffff80, RZ, 0x8 ;  /* 0xffffff80092b7811 */ /* 0x000fc400078f40ff */
[----:B------:R-:W-:Y:S01]  /*6700*/  LOP3.LUT R3, R3, 0xff, RZ, 0xc0, !PT ;  /* 0x000000ff03037812 */ /* 0x000fe200078ec0ff */
[----:B------:R1:W0:Y:S01]  /*6710*/  I2F.F16 R46, R2 ;  /* 0x00000002002e7306 */ /* 0x0002220000200c00 */
[----:B---3--:R-:W-:Y:S02]  /*6720*/  LOP3.LUT R0, R8, 0xff, RZ, 0xc0, !PT ;  /* 0x000000ff08007812 */ /* 0x008fe400078ec0ff */
[----:B------:R-:W-:Y:S02]  /*6730*/  IADD3 R3, PT, PT, R3, -0x80, RZ ;  /* 0xffffff8003037810 */ /* 0x000fe40007ffe0ff */
[----:B------:R-:W-:Y:S02]  /*6740*/  IADD3 R0, PT, PT, R0, -0x80, RZ ;  /* 0xffffff8000007810 */ /* 0x000fe40007ffe0ff */
[----:B------:R-:W-:Y:S01]  /*6750*/  LEA.HI R41, R11, 0xffffff80, RZ, 0x8 ;  /* 0xffffff800b297811 */ /* 0x000fe200078f40ff */
[----:B------:R3:W0:Y:S01]  /*6760*/  I2F.F16 R36, R3 ;  /* 0x0000000300247306 */ /* 0x0006220000200c00 */
[----:B-1----:R-:W-:-:S02]  /*6770*/  LOP3.LUT R2, R9, 0xff, RZ, 0xc0, !PT ;  /* 0x000000ff09027812 */ /* 0x002fc400078ec0ff */
[----:B------:R-:W-:Y:S02]  /*6780*/  SHF.R.U32.HI R4, RZ, 0x10, R4 ;  /* 0x00000010ff047819 */ /* 0x000fe40000011604 */
[----:B------:R-:W-:Y:S02]  /*6790*/  IADD3 R39, PT, PT, R2, -0x80, RZ ;  /* 0xffffff8002277810 */ /* 0x000fe40007ffe0ff */
[----:B------:R-:W-:Y:S01]  /*67a0*/  LOP3.LUT R2, R10, 0xff, RZ, 0xc0, !PT ;  /* 0x000000ff0a027812 */ /* 0x000fe200078ec0ff */
[----:B------:R1:W0:Y:S01]  /*67b0*/  I2F.F16 R40, R0 ;  /* 0x0000000000287306 */ /* 0x0002220000200c00 */
[----:B---3--:R-:W-:Y:S02]  /*67c0*/  LOP3.LUT R3, R11, 0xff, RZ, 0xc0, !PT ;  /* 0x000000ff0b037812 */ /* 0x008fe400078ec0ff */
[----:B------:R-:W-:Y:S02]  /*67d0*/  IADD3 R38, PT, PT, R2, -0x80, RZ ;  /* 0xffffff8002267810 */ /* 0x000fe40007ffe0ff */
[----:B------:R-:W-:-:S02]  /*67e0*/  SHF.R.U32.HI R2, RZ, 0x8, R8 ;  /* 0x00000008ff027819 */ /* 0x000fc40000011608 */
[----:B------:R-:W-:Y:S01]  /*67f0*/  IADD3 R3, PT, PT, R3, -0x80, RZ ;  /* 0xffffff8003037810 */ /* 0x000fe20007ffe0ff */
[----:B------:R-:W3:Y:S01]  /*6800*/  I2F.F16 R27, R27 ;  /* 0x0000001b001b7306 */ /* 0x000ee20000200c00 */
[----:B------:R-:W-:Y:S02]  /*6810*/  LOP3.LUT R2, R2, 0xff, RZ, 0xc0, !PT ;  /* 0x000000ff02027812 */ /* 0x000fe400078ec0ff */
[----:B-1----:R-:W-:Y:S02]  /*6820*/  SHF.R.U32.HI R0, RZ, 0x8, R9 ;  /* 0x00000008ff007819 */ /* 0x002fe40000011609 */
[----:B------:R-:W-:Y:S02]  /*6830*/  IADD3 R2, PT, PT, R2, -0x80, RZ ;  /* 0xffffff8002027810 */ /* 0x000fe40007ffe0ff */
[----:B------:R-:W-:Y:S01]  /*6840*/  LOP3.LUT R0, R0, 0xff, RZ, 0xc0, !PT ;  /* 0x000000ff00007812 */ /* 0x000fe200078ec0ff */
[----:B------:R1:W0:Y:S01]  /*6850*/  I2F.F16 R37, R3 ;  /* 0x0000000300257306 */ /* 0x0002220000200c00 */
[----:B------:R-:W-:-:S02]  /*6860*/  SHF.R.U32.HI R5, RZ, 0x10, R5 ;  /* 0x00000010ff057819 */ /* 0x000fc40000011605 */
[----:B------:R-:W-:Y:S02]  /*6870*/  IADD3 R0, PT, PT, R0, -0x80, RZ ;  /* 0xffffff8000007810 */ /* 0x000fe40007ffe0ff */
[----:B------:R-:W-:Y:S02]  /*6880*/  SHF.R.U32.HI R6, RZ, 0x10, R6 ;  /* 0x00000010ff067819 */ /* 0x000fe40000011606 */
[----:B------:R-:W-:Y:S01]  /*6890*/  SHF.R.U32.HI R7, RZ, 0x10, R7 ;  /* 0x00000010ff077819 */ /* 0x000fe20000011607 */
[----:B------:R2:W0:Y:S01]  /*68a0*/  I2F.F16 R48, R2 ;  /* 0x0000000200307306 */ /* 0x0004220000200c00 */
[--C-:B-1----:R-:W-:Y:S02]  /*68b0*/  SHF.R.U32.HI R3, RZ, 0x8, R10.reuse ;  /* 0x00000008ff037819 */ /* 0x102fe4000001160a */
[----:B------:R-:W-:Y:S02]  /*68c0*/  SHF.R.U32.HI R10, RZ, 0x10, R10 ;  /* 0x00000010ff0a7819 */ /* 0x000fe4000001160a */
[----:B------:R-:W-:-:S02]  /*68d0*/  SHF.R.U32.HI R8, RZ, 0x10, R8 ;  /* 0x00000010ff087819 */ /* 0x000fc40000011608 */
[----:B------:R-:W-:Y:S01]  /*68e0*/  SHF.R.U32.HI R9, RZ, 0x10, R9 ;  /* 0x00000010ff097819 */ /* 0x000fe20000011609 */
[----:B------:R1:W0:Y:S01]  /*68f0*/  I2F.F16 R50, R0 ;  /* 0x0000000000327306 */ /* 0x0002220000200c00 */
        /* <DEDUP_REMOVED lines=13> */
[----:B-1----:R-:W-:Y:S01]  /*69d0*/  LOP3.LUT R0, R11, 0xff, RZ, 0xc0, !PT ;  /* 0x000000ff0b007812 */ /* 0x002fe200078ec0ff */
[----:B------:R-:W1:Y:S01]  /*69e0*/  I2F.F16 R24, R24 ;  /* 0x0000001800187306 */ /* 0x000e620000200c00 */
        /* <DEDUP_REMOVED lines=9> */
[----:B------:R0:W0:Y:S01]  /*6a80*/  I2F.F16 R28, R4 ;  /* 0x00000004001c7306 */ /* 0x0000220000200c00 */
[----:B------:R-:W-:Y:S02]  /*6a90*/  IADD3 R2, PT, PT, R2, -0x80, RZ ;  /* 0xffffff8002027810 */ /* 0x000fe40007ffe0ff */
        /* <DEDUP_REMOVED lines=32> */
[----:B------:R-:W-:Y:S01]  /*6ca0*/  FFMA.FTZ R0, R0, R3, RZ ;  /* 0x0000000300007223 */ /* 0x000fe200000100ff */
[C---:B------:R-:W-:Y:S01]  /*6cb0*/  FFMA.FTZ R57, R3.reuse, R54, RZ ;  /* 0x0000003603397223 */ /* 0x040fe200000100ff */
[C---:B------:R-:W-:Y:S01]  /*6cc0*/  FFMA.FTZ R2, R3.reuse, R2, RZ ;  /* 0x0000000203027223 */ /* 0x040fe200000100ff */
[----:B------:R-:W-:Y:S01]  /*6cd0*/  FFMA.FTZ R3, R3, R4, RZ ;  /* 0x0000000403037223 */ /* 0x000fe200000100ff */
[----:B------:R-:W-:Y:S01]  /*6ce0*/  FFMA.FTZ R53, R53, R6, R0 ;  /* 0x0000000635357223 */ /* 0x000fe20000010000 */
[----:B------:R-:W-:Y:S02]  /*6cf0*/  HADD2.F32 R0, -RZ, R7.H0_H0 ;  /* 0x20000007ff007230 */ /* 0x000fe40000004100 */
[C---:B------:R-:W-:Y:S01]  /*6d00*/  FFMA.FTZ R55, R6.reuse, R55, R57 ;  /* 0x0000003706377223 */ /* 0x040fe20000010039 */
[----:B------:R-:W-:Y:S02]  /*6d10*/  HADD2.F32 R4, -RZ, R33.H0_H0 ;  /* 0x20000021ff047230 */ /* 0x000fe40000004100 */
[C---:B------:R-:W-:Y:S01]  /*6d20*/  FFMA.FTZ R5, R6.reuse, R5, R2 ;  /* 0x0000000506057223 */ /* 0x040fe20000010002 */
        /* <DEDUP_REMOVED lines=12> */
[C---:B------:R-:W-:Y:S01]  /*6df0*/  FFMA.FTZ R3, R7.reuse, R4, R6 ;  /* 0x0000000407037223 */ /* 0x040fe20000010006 */
[----:B------:R-:W-:Y:S02]  /*6e00*/  HADD2.F32 R54, -RZ, R25.H0_H0 ;  /* 0x20000019ff367230 */ /* 0x000fe40000004100 */
[C---:B------:R-:W-:Y:S01]  /*6e10*/  FFMA.FTZ R57, R7.reuse, R56, R55 ;  /* 0x0000003807397223 */ /* 0x040fe20000010037 */
[----:B-1----:R-:W-:Y:S02]  /*6e20*/  HADD2.F32 R6, -RZ, R8.H0_H0 ;  /* 0x20000008ff067230 */ /* 0x002fe40000004100 */
[----:B------:R-:W-:Y:S01]  /*6e30*/  FFMA.FTZ R2, R2, R7, R53 ;  /* 0x0000000702027223 */ /* 0x000fe20000010035 */
[----:B------:R-:W-:Y:S02]  /*6e40*/  HADD2.F32 R55, -RZ, R38.H0_H0 ;  /* 0x20000026ff377230 */ /* 0x000fe40000004100 */
[----:B------:R-:W-:Y:S01]  /*6e50*/  FFMA.FTZ R4, R7, R54, R5 ;  /* 0x0000003607047223 */ /* 0x000fe20000010005 */
[----:B------:R-:W-:-:S02]  /*6e60*/  HADD2.F32 R5, -RZ, R40.H0_H0 ;  /* 0x20000028ff057230 */ /* 0x000fc40000004100 */
[----:B------:R-:W-:Y:S02]  /*6e70*/  HADD2.F32 R53, -RZ, R39.H0_H0 ;  /* 0x20000027ff357230 */ /* 0x000fe40000004100 */
[C---:B------:R-:W-:Y:S01]  /*6e80*/  FFMA.FTZ R54, R6.reuse, R55, R4 ;  /* 0x0000003706367223 */ /* 0x040fe20000010004 */
        /* <DEDUP_REMOVED lines=47> */
.L_x_3531:
[----:B------:R-:W-:Y:S05]  /*7180*/  BRA.U !UP2, `(.L_x_3521) ;  /* 0x0000000d0a047547 */ /* 0x000fea000b800000 */
        /* <DEDUP_REMOVED lines=12> */
[----:B------:R-:W-:Y:S01]  /*7250*/  HADD2.F32 R56, -RZ, R35.H0_H0 ;  /* 0x20000023ff387230 */ /* 0x000fe20000004100 */
[----:B0-----:R-:W-:-:S09]  /*7260*/  ULEA UR4, UR6, UR4, 0x18 ;  /* 0x0000000406047291 */ /* 0x001fd2000f8ec0ff */
        /* <DEDUP_REMOVED lines=85> */
.L_x_3532:
        /* <DEDUP_REMOVED lines=24> */
[----:B-----5:R-:W-:Y:S02]  /*7940*/  HADD2.F32 R17, -RZ, R17.H0_H0 ;  /* 0x20000011ff117230 */ /* 0x020fe40000004100 */
        /* <DEDUP_REMOVED lines=15> */
[-C--:B------:R-:W-:Y:S01]  /*7a40*/  FFMA.FTZ R8, R8, R0.reuse, R13 ;  /* 0x0000000008087223 */ /* 0x080fe2000001000d */
[----:B------:R-:W-:Y:S02]  /*7a50*/  HADD2.F32 R3, -RZ, R3.H1_H1 ;  /* 0x30000003ff037230 */ /* 0x000fe40000004100 */
        /* <DEDUP_REMOVED lines=9> */
[----:B-1----:R-:W-:Y:S02]  /*7af0*/  HADD2.F32 R3, -RZ, R4.H0_H0 ;  /* 0x20000004ff037230 */ /* 0x002fe40000004100 */
        /* <DEDUP_REMOVED lines=23> */
[-C--:B------:R-:W-:Y:S01]  /*7c70*/  FFMA.FTZ R6, R6, R0.reuse, R13 ;  /* 0x0000000006067223 */ /* 0x080fe2000001000d */
[----:B------:R-:W-:Y:S01]  /*7c80*/  FFMA.FTZ R0, R52, R0, R3 ;  /* 0x0000000034007223 */ /* 0x000fe20000010003 */
[----:B------:R-:W-:-:S02]  /*7c90*/  HADD2.F32 R3, -RZ, R20.H0_H0 ;  /* 0x20000014ff037230 */ /* 0x000fc40000004100 */
[-C--:B------:R-:W-:Y:S01]  /*7ca0*/  FFMA.FTZ R2, R7, R5.reuse, R2 ;  /* 0x0000000507027223 */ /* 0x080fe20000010002 */
[----:B------:R-:W-:Y:S02]  /*7cb0*/  HADD2.F32 R7, -RZ, R18.H0_H0 ;  /* 0x20000012ff077230 */ /* 0x000fe40000004100 */
[-C--:B------:R-:W-:Y:S01]  /*7cc0*/  FFMA.FTZ R6, R9, R5.reuse, R6 ;  /* 0x0000000509067223 */ /* 0x080fe20000010006 */
[----:B------:R-:W-:Y:S01]  /*7cd0*/  FFMA.FTZ R0, R41, R5, R0 ;  /* 0x0000000529007223 */ /* 0x000fe20000010000 */
        /* <DEDUP_REMOVED lines=12> */
.L_x_3521:
[----:B0-----:R-:W0:Y:S01]  /*7da0*/  S2R R0, SR_TID.X ;  /* 0x0000000000007919 */ /* 0x001e220000002100 */
[----:B------:R-:W1:Y:S01]  /*7db0*/  LDC.64 R2, c[0x0][0x3a0] ;  /* 0x0000e800ff027b82 */ /* 0x000e620000000a00 */
[----:B------:R-:W-:Y:S01]  /*7dc0*/  MOV R5, UR12 ;  /* 0x0000000c00057c02 */ /* 0x000fe20008000f00 */
[----:B------:R-:W-:Y:S01]  /*7dd0*/  UIMAD UR5, UR5, 0x3, URZ ;  /* 0x00000003050578a4 */ /* 0x000fe2000f8e02ff */
[----:B------:R-:W2:Y:S02]  /*7de0*/  LDCU UR4, c[0x0][0x3a8] ;  /* 0x00007500ff0477ac */ /* 0x000ea40008000800 */
[----:B0-----:R-:W-:-:S03]  /*7df0*/  LEA R0, R5, R0, 0x5 ;  /* 0x0000000005007211 */ /* 0x001fc600078e28ff */
[----:B------:R-:W-:Y:S02]  /*7e00*/  MOV R5, UR5 ;  /* 0x0000000500057c02 */ /* 0x000fe40008000f00 */
[----:B------:R-:W-:-:S05]  /*7e10*/  SHF.L.U32 R0, R0, 0x2, RZ ;  /* 0x0000000200007819 */ /* 0x000fca00000006ff */
[----:B------:R-:W-:-:S04]  /*7e20*/  IMAD R5, R5, UR9, R0 ;  /* 0x0000000905057c24 */ /* 0x000fc8000f8e0200 */
[----:B-1----:R-:W-:-:S05]  /*7e30*/  IMAD.WIDE R2, R5, 0x2, R2 ;  /* 0x0000000205027825 */ /* 0x002fca00078e0202 */
[----:B------:R0:W-:Y:S01]  /*7e40*/  ATOM.E.ADD.F16x2.RN.STRONG.GPU P0, RZ, desc[UR10][R2.64], R30 ;  /* 0x8000001e02ff79a2 */ /* 0x0001e2000c10e10a */
[----:B--2---:R-:W-:Y:S01]  /*7e50*/  UIADD3 UR5, UPT, UPT, -UR5, UR4, URZ ;  /* 0x0000000405057290 */ /* 0x004fe2000fffe1ff */
[----:B------:R-:W-:Y:S03]  /*7e60*/  BSSY.RECONVERGENT B0, `(.L_x_3533) ;  /* 0x000000f000007945 */ /* 0x000fe60003800200 */
[----:B------:R-:W-:Y:S01]  /*7e70*/  UISETP.NE.AND UP0, UPT, UR5, 0x1, UPT ;  /* 0x000000010500788c */ /* 0x000fe2000bf05270 */
[----:B0-----:R-:W-:Y:S10]  /*7e80*/  @P0 BRA `(.L_x_3534) ;  /* 0x0000000000300947 */ /* 0x001ff40003800000 */
[----:B------:R-:W0:Y:S02]  /*7e90*/  QSPC.E.S P0, RZ, [R2] ;  /* 0x0000000002ff73aa */ /* 0x000e240000000500 */
[----:B0-----:R-:W-:Y:S05]  /*7ea0*/  @!P0 BRA `(.L_x_3535) ;  /* 0x00000000001c8947 */ /* 0x001fea0003800000 */
[----:B------:R-:W-:-:S04]  /*7eb0*/  MOV R4, R2 ;  /* 0x0000000200047202 */ /* 0x000fc80000000f00 */
[----:B------:R-:W-:-:S07]  /*7ec0*/  MOV R4, R4 ;  /* 0x0000000400047202 */ /* 0x000fce0000000f00 */
.L_x_3536:
[----:B------:R-:W0:Y:S02]  /*7ed0*/  LDS R6, [R4] ;  /* 0x0000000004067984 */ /* 0x000e240000000800 */
[----:B0-----:R-:W-:-:S05]  /*7ee0*/  HFMA2 R7, R6, 1, 1, R30 ;  /* 0x3c003c0006077831 */ /* 0x001fca000000001e */
[----:B------:R-:W0:Y:S02]  /*7ef0*/  ATOMS.CAST.SPIN P0, [R4], R6, R7 ;  /* 0x000000060400758d */ /* 0x000e240001800007 */
[----:B0-----:R-:W-:Y:S05]  /*7f00*/  @!P0 BRA `(.L_x_3536) ;  /* 0xfffffffc00f08947 */ /* 0x001fea000383ffff */
[----:B------:R-:W-:Y:S05]  /*7f10*/  BRA `(.L_x_3534) ;  /* 0x00000000000c7947 */ /* 0x000fea0003800000 */
.L_x_3535:
[----:B------:R-:W2:Y:S02]  /*7f20*/  LD.E R0, desc[UR10][R2.64] ;  /* 0x0000000a02007980 */ /* 0x000ea4000c101900 */
[----:B--2---:R-:W-:-:S05]  /*7f30*/  IADD3 R5, PT, PT, R30, R0, RZ ;  /* 0x000000001e057210 */ /* 0x004fca0007ffe0ff */
[----:B------:R0:W-:Y:S02]  /*7f40*/  ST.E desc[UR10][R2.64], R5 ;  /* 0x0000000502007985 */ /* 0x0001e4000c10190a */
.L_x_3534:
[----:B------:R-:W-:Y:S05]  /*7f50*/  BSYNC.RECONVERGENT B0 ;  /* 0x0000000000007941 */ /* 0x000fea0003800200 */
.L_x_3533:
[----:B------:R1:W-:Y:S01]  /*7f60*/  ATOM.E.ADD.F16x2.RN.STRONG.GPU P0, RZ, desc[UR10][R2.64+0x4], R31 ;  /* 0x8000041f02ff79a2 */ /* 0x0003e2000c10e10a */
[----:B------:R-:W-:Y:S04]  /*7f70*/  BSSY.RECONVERGENT B0, `(.L_x_3537) ;  /* 0x000000e000007945 */ /* 0x000fe80003800200 */
[----:B-1----:R-:W-:Y:S05]  /*7f80*/  @P0 BRA `(.L_x_3538) ;  /* 0x0000000000300947 */ /* 0x002fea0003800000 */
[----:B------:R-:W1:Y:S02]  /*7f90*/  QSPC.E.S P0, RZ, [R2+0x4] ;  /* 0x0000040002ff73aa */ /* 0x000e640000000500 */
[----:B-1----:R-:W-:Y:S05]  /*7fa0*/  @!P0 BRA `(.L_x_3539) ;  /* 0x00000000001c8947 */ /* 0x002fea0003800000 */
[----:B------:R-:W-:-:S04]  /*7fb0*/  MOV R4, R2 ;  /* 0x0000000200047202 */ /* 0x000fc80000000f00 */
[----:B------:R-:W-:-:S07]  /*7fc0*/  MOV R4, R4 ;  /* 0x0000000400047202 */ /* 0x000fce0000000f00 */
.L_x_3540:
[----:B------:R-:W1:Y:S02]  /*7fd0*/  LDS R6, [R4+0x4] ;  /* 0x0000040004067984 */ /* 0x000e640000000800 */
[----:B-1----:R-:W-:-:S05]  /*7fe0*/  HADD2 R7, R6, R31 ;  /* 0x0000001f06077230 */ /* 0x002fca0000000000 */
[----:B------:R-:W1:Y:S02]  /*7ff0*/  ATOMS.CAST.SPIN P0, [R4+0x4], R6, R7 ;  /* 0x000004060400758d */ /* 0x000e640001800007 */
[----:B-1----:R-:W-:Y:S05]  /*8000*/  @!P0 BRA `(.L_x_3540) ;  /* 0xfffffffc00f08947 */ /* 0x002fea000383ffff */
[----:B------:R-:W-:Y:S05]  /*8010*/  BRA `(.L_x_3538) ;  /* 0x00000000000c7947 */ /* 0x000fea0003800000 */
.L_x_3539:
[----:B------:R-:W0:Y:S02]  /*8020*/  LD.E R0, desc[UR10][R2.64+0x4] ;  /* 0x0000040a02007980 */ /* 0x000e24000c101900 */
[----:B0-----:R-:W-:-:S05]  /*8030*/  IADD3 R5, PT, PT, R31, R0, RZ ;  /* 0x000000001f057210 */ /* 0x001fca0007ffe0ff */
[----:B------:R1:W-:Y:S02]  /*8040*/  ST.E desc[UR10][R2.64+0x4], R5 ;  /* 0x0000040502007985 */ /* 0x0003e4000c10190a */
.L_x_3538:
[----:B------:R-:W-:Y:S05]  /*8050*/  BSYNC.RECONVERGENT B0 ;  /* 0x0000000000007941 */ /* 0x000fea0003800200 */
.L_x_3537:
        /* <DEDUP_REMOVED lines=11> */
.L_x_3544:
[----:B------:R-:W0:Y:S02]  /*8110*/  LDS R6, [R4] ;  /* 0x0000000004067984 */ /* 0x000e240000000800 */
[----:B0-----:R-:W-:-:S05]  /*8120*/  HFMA2 R7, R6, 1, 1, R32 ;  /* 0x3c003c0006077831 */ /* 0x001fca0000000020 */
[----:B------:R-:W0:Y:S02]  /*8130*/  ATOMS.CAST.SPIN P0, [R4], R6, R7 ;  /* 0x000000060400758d */ /* 0x000e240001800007 */
[----:B0-----:R-:W-:Y:S05]  /*8140*/  @!P0 BRA `(.L_x_3544) ;  /* 0xfffffffc00f08947 */ /* 0x001fea000383ffff */
[----:B------:R-:W-:Y:S05]  /*8150*/  BRA `(.L_x_3542) ;  /* 0x00000000000c7947 */ /* 0x000fea0003800000 */
.L_x_3543:
[----:B------:R-:W2:Y:S02]  /*8160*/  LD.E R0, desc[UR10][R2.64] ;  /* 0x0000000a02007980 */ /* 0x000ea4000c101900 */
[----:B--2---:R-:W-:-:S05]  /*8170*/  IADD3 R5, PT, PT, R32, R0, RZ ;  /* 0x0000000020057210 */ /* 0x004fca0007ffe0ff */
[----:B------:R0:W-:Y:S02]  /*8180*/  ST.E desc[UR10][R2.64], R5 ;  /* 0x0000000502007985 */ /* 0x0001e4000c10190a */
.L_x_3542:
[----:B------:R-:W-:Y:S05]  /*8190*/  BSYNC.RECONVERGENT B0 ;  /* 0x0000000000007941 */ /* 0x000fea0003800200 */
.L_x_3541:
[----:B------:R1:W-:Y:S01]  /*81a0*/  ATOM.E.ADD.F16x2.RN.STRONG.GPU P0, RZ, desc[UR10][R2.64+0x4], R14 ;  /* 0x8000040e02ff79a2 */ /* 0x0003e2000c10e10a */
[----:B------:R-:W-:Y:S04]  /*81b0*/  BSSY.RECONVERGENT B0, `(.L_x_3545) ;  /* 0x000000e000007945 */ /* 0x000fe80003800200 */
[----:B-1----:R-:W-:Y:S05]  /*81c0*/  @P0 BRA `(.L_x_3546) ;  /* 0x0000000000300947 */ /* 0x002fea0003800000 */
[----:B------:R-:W1:Y:S02]  /*81d0*/  QSPC.E.S P0, RZ, [R2+0x4] ;  /* 0x0000040002ff73aa */ /* 0x000e640000000500 */
[----:B-1----:R-:W-:Y:S05]  /*81e0*/  @!P0 BRA `(.L_x_3547) ;  /* 0x00000000001c8947 */ /* 0x002fea0003800000 */
[----:B------:R-:W-:-:S04]  /*81f0*/  MOV R4, R2 ;  /* 0x0000000200047202 */ /* 0x000fc80000000f00 */
[----:B------:R-:W-:-:S07]  /*8200*/  MOV R4, R4 ;  /* 0x0000000400047202 */ /* 0x000fce0000000f00 */
.L_x_3548:
[----:B------:R-:W1:Y:S02]  /*8210*/  LDS R6, [R4+0x4] ;  /* 0x0000040004067984 */ /* 0x000e640000000800 */
[----:B-1----:R-:W-:-:S05]  /*8220*/  HADD2 R7, R6, R14 ;  /* 0x0000000e06077230 */ /* 0x002fca0000000000 */
[----:B------:R-:W1:Y:S02]  /*8230*/  ATOMS.CAST.SPIN P0, [R4+0x4], R6, R7 ;  /* 0x000004060400758d */ /* 0x000e640001800007 */
[----:B-1----:R-:W-:Y:S05]  /*8240*/  @!P0 BRA `(.L_x_3548) ;  /* 0xfffffffc00f08947 */ /* 0x002fea000383ffff */
[----:B------:R-:W-:Y:S05]  /*8250*/  BRA `(.L_x_3546) ;  /* 0x00000000000c7947 */ /* 0x000fea0003800000 */
.L_x_3547:
[----:B------:R-:W0:Y:S02]  /*8260*/  LD.E R0, desc[UR10][R2.64+0x4] ;  /* 0x0000040a02007980 */ /* 0x000e24000c101900 */
[----:B0-----:R-:W-:-:S05]  /*8270*/  IADD3 R5, PT, PT, R14, R0, RZ ;  /* 0x000000000e057210 */ /* 0x001fca0007ffe0ff */
[----:B------:R1:W-:Y:S02]  /*8280*/  ST.E desc[UR10][R2.64+0x4], R5 ;  /* 0x0000040502007985 */ /* 0x0003e4000c10190a */
.L_x_3546:
[----:B------:R-:W-:Y:S05]  /*8290*/  BSYNC.RECONVERGENT B0 ;  /* 0x0000000000007941 */ /* 0x000fea0003800200 */
.L_x_3545:
        /* <DEDUP_REMOVED lines=12> */
.L_x_3552:
[----:B------:R-:W0:Y:S02]  /*8360*/  LDS R6, [R4] ;  /* 0x0000000004067984 */ /* 0x000e240000000800 */
[----:B0-----:R-:W-:-:S05]  /*8370*/  HFMA2 R7, R6, 1, 1, R15 ;  /* 0x3c003c0006077831 */ /* 0x001fca000000000f */
[----:B------:R-:W0:Y:S02]  /*8380*/  ATOMS.CAST.SPIN P0, [R4], R6, R7 ;  /* 0x000000060400758d */ /* 0x000e240001800007 */
[----:B0-----:R-:W-:Y:S05]  /*8390*/  @!P0 BRA `(.L_x_3552) ;  /* 0xfffffffc00f08947 */ /* 0x001fea000383ffff */
[----:B------:R-:W-:Y:S05]  /*83a0*/  BRA `(.L_x_3550) ;  /* 0x00000000000c7947 */ /* 0x000fea0003800000 */
.L_x_3551:
[----:B------:R-:W2:Y:S02]  /*83b0*/  LD.E R0, desc[UR10][R2.64] ;  /* 0x0000000a02007980 */ /* 0x000ea4000c101900 */
[----:B--2---:R-:W-:-:S05]  /*83c0*/  IADD3 R5, PT, PT, R15, R0, RZ ;  /* 0x000000000f057210 */ /* 0x004fca0007ffe0ff */
[----:B------:R0:W-:Y:S02]  /*83d0*/  ST.E desc[UR10][R2.64], R5 ;  /* 0x0000000502007985 */ /* 0x0001e4000c10190a */
.L_x_3550:
[----:B------:R-:W-:Y:S05]  /*83e0*/  BSYNC.RECONVERGENT B0 ;  /* 0x0000000000007941 */ /* 0x000fea0003800200 */
.L_x_3549:
[----:B------:R1:W-:Y:S02]  /*83f0*/  ATOM.E.ADD.F16x2.RN.STRONG.GPU P0, RZ, desc[UR10][R2.64+0x4], R16 ;  /* 0x8000041002ff79a2 */ /* 0x0003e4000c10e10a */
[----:B-1----:R-:W-:Y:S05]  /*8400*/  @P0 EXIT ;  /* 0x000000000000094d */ /* 0x002fea0003800000 */
[----:B------:R-:W1:Y:S02]  /*8410*/  QSPC.E.S P0, RZ, [R2+0x4] ;  /* 0x0000040002ff73aa */ /* 0x000e640000000500 */
[----:B-1----:R-:W-:Y:S05]  /*8420*/  @!P0 BRA `(.L_x_3553) ;  /* 0x0000000000188947 */ /* 0x002fea0003800000 */
[----:B0-----:R-:W-:-:S07]  /*8430*/  MOV R2, R2 ;  /* 0x0000000200027202 */ /* 0x001fce0000000f00 */
.L_x_3554:
[----:B------:R-:W0:Y:S02]  /*8440*/  LDS R4, [R2+0x4] ;  /* 0x0000040002047984 */ /* 0x000e240000000800 */
[----:B0-----:R-:W-:-:S05]  /*8450*/  HADD2 R5, R4, R16 ;  /* 0x0000001004057230 */ /* 0x001fca0000000000 */
[----:B------:R-:W0:Y:S02]  /*8460*/  ATOMS.CAST.SPIN P0, [R2+0x4], R4, R5 ;  /* 0x000004040200758d */ /* 0x000e240001800005 */
[----:B0-----:R-:W-:Y:S05]  /*8470*/  @!P0 BRA `(.L_x_3554) ;  /* 0xfffffffc00f08947 */ /* 0x001fea000383ffff */
[----:B------:R-:W-:Y:S05]  /*8480*/  EXIT ;  /* 0x000000000000794d */ /* 0x000fea0003800000 */
.L_x_3553:
[----:B------:R-:W0:Y:S02]  /*8490*/  LD.E R0, desc[UR10][R2.64+0x4] ;  /* 0x0000040a02007980 */ /* 0x000e24000c101900 */
[----:B0-----:R-:W-:-:S05]  /*84a0*/  IADD3 R5, PT, PT, R16, R0, RZ ;  /* 0x0000000010057210 */ /* 0x001fca0007ffe0ff */
[----:B------:R-:W-:Y:S01]  /*84b0*/  ST.E desc[UR10][R2.64+0x4], R5 ;  /* 0x0000040502007985 */ /* 0x000fe2000c10190a */
[----:B------:R-:W-:Y:S05]  /*84c0*/  EXIT ;  /* 0x000000000000794d */ /* 0x000fea0003800000 */
.L_x_3555:
        /* <DEDUP_REMOVED lines=11> */
.L_x_5328:


//--------------------- .text._Z23gemm_half_q_half_kernelILi2ELi190ELb1ELb0ELi64EEvPK6__halfPKjS4_S2_PS0_iiiiPKtS7_iiiiiibS2_i --------------------------
	.section	.text._Z23gemm_half_q_half_kernelILi2ELi190ELb1ELb0ELi64EEvPK6__halfPKjS4_S2_PS0_iiiiPKtS7_iiiiiibS2_i,"ax",@progbits
	.align	128
        .global         _Z23gemm_half_q_half_kernelILi2ELi190ELb1ELb0ELi64EEvPK6__halfPKjS4_S2_PS0_iiiiPKtS7_iiiiiibS2_i
        .type           _Z23gemm_half_q_half_kernelILi2ELi190ELb1ELb0ELi64EEvPK6__halfPKjS4_S2_PS0_iiiiPKtS7_iiiiiibS2_i,@function
        .size           _Z23gemm_half_q_half_kernelILi2ELi190ELb1ELb0ELi64EEvPK6__halfPKjS4_S2_PS0_iiiiPKtS7_iiiiiibS2_i,(.L_x_5329 - _Z23gemm_half_q_half_kernelILi2ELi190ELb1ELb0ELi64EEvPK6__halfPKjS4_S2_PS0_iiiiPKtS7_iiiiiibS2_i)
        .other          _Z23gemm_half_q_half_kernelILi2ELi190ELb1ELb0ELi64EEvPK6__halfPKjS4_S2_PS0_iiiiPKtS7_iiiiiibS2_i,@"STO_CUDA_ENTRY STV_DEFAULT"
_Z23gemm_half_q_half_kernelILi2ELi190ELb1ELb0ELi64EEvPK6__halfPKjS4_S2_PS0_iiiiPKtS7_iiiiiibS2_i:
.text._Z23gemm_half_q_half_kernelILi2ELi190ELb1ELb0ELi64EEvPK6__halfPKjS4_S2_PS0_iiiiPKtS7_iiiiiibS2_i:
[----:B------:R-:W0:Y:S01]  /*0000*/  LDC R1, c[0x0][0x37c] ;  /* 0x0000df00ff017b82 */ /* 0x000e220000000800 */
[----:B------:R-:W1:Y:S07]  /*0010*/  S2R R0, SR_CTAID.Y ;  /* 0x0000000000007919 */ /* 0x000e6e0000002600 */
[----:B------:R-:W1:Y:S01]  /*0020*/  LDC R3, c[0x0][0x3a8] ;  /* 0x0000ea00ff037b82 */ /* 0x000e620000000800 */
[----:B0-----:R-:W-:Y:S01]  /*0030*/  IADD3 R1, PT, PT, R1, -0x10, RZ ;  /* 0xfffffff001017810 */ /* 0x001fe20007ffe0ff */
[----:B-1----:R-:W-:-:S05]  /*0040*/  IMAD R6, R0, -0x2, R3 ;  /* 0xfffffffe00067824 */ /* 0x002fca00078e0203 */
[----:B------:R-:W-:-:S13]  /*0050*/  ISETP.GE.AND P0, PT, R6, 0x1, PT ;  /* 0x000000010600780c */ /* 0x000fda0003f06270 */
[----:B------:R-:W-:Y:S05]  /*0060*/  @!P0 EXIT ;  /* 0x000000000000894d */ /* 0x000fea0003800000 */
[----:B------:R-:W0:Y:S01]  /*0070*/  LDC R7, c[0x0][0x3f0] ;  /* 0x0000fc00ff077b82 */ /* 0x000e220000000800 */
[----:B------:R-:W1:Y:S01]  /*0080*/  LDCU.64 UR8, c[0x0][0x358] ;  /* 0x00006b00ff0877ac */ /* 0x000e620008000a00 */
[----:B------:R-:W-:-:S06]  /*0090*/  ISETP.NE.AND P0, PT, R6, 0x1, PT ;  /* 0x000000010600780c */ /* 0x000fcc0003f05270 */
[----:B------:R-:W0:Y:S08]  /*00a0*/  LDC.64 R4, c[0x0][0x3e8] ;  /* 0x0000fa00ff047b82 */ /* 0x000e300000000a00 */
[----:B------:R-:W2:Y:S01]  /*00b0*/  LDC.64 R2, c[0x0][0x3e8] ;  /* 0x0000fa00ff027b82 */ /* 0x000ea20000000a00 */
[----:B0-----:R-:W-:-:S06]  /*00c0*/  IMAD.WIDE R4, R7, 0x2, R4 ;  /* 0x0000000207047825 */ /* 0x001fcc00078e0204 */
[----:B-1----:R-:W3:Y:S04]  /*00d0*/  @P0 LDG.E.U16 R4, desc[UR8][R4.64] ;  /* 0x0000000804040981 */ /* 0x002ee8000c1e1500 */
[----:B--2---:R-:W2:Y:S02]  /*00e0*/  LDG.E.U16 R45, desc[UR8][R2.64] ;  /* 0x00000008022d7981 */ /* 0x004ea4000c1e1500 */
[----:B--2---:R-:W-:Y:S02]  /*00f0*/  PRMT R6, R45, 0x7610, R6 ;  /* 0x000076102d067816 */ /* 0x004fe40000000006 */
[----:B---3--:R-:W-:-:S04]  /*0100*/  @P0 LOP3.LUT R6, R4, R45, RZ, 0xfc, !PT ;  /* 0x0000002d04060212 */ /* 0x008fc800078efcff */
[----:B------:R-:W-:-:S04]  /*0110*/  PRMT R6, R6, 0x9910, RZ ;  /* 0x0000991006067816 */ /* 0x000fc800000000ff */
[----:B------:R-:W-:-:S13]  /*0120*/  ISETP.NE.AND P1, PT, R6, RZ, PT ;  /* 0x000000ff0600720c */ /* 0x000fda0003f25270 */
[----:B------:R-:W-:Y:S05]  /*0130*/  @!P1 EXIT ;  /* 0x000000000000994d */ /* 0x000fea0003800000 */
[----:B------:R-:W0:Y:S01]  /*0140*/  S2R R2, SR_CTAID.Z ;  /* 0x0000000000027919 */ /* 0x000e220000002700 */
[----:B------:R-:W1:Y:S01]  /*0150*/  LDC R5, c[0x0][0x3b0] ;  /* 0x0000ec00ff057b82 */ /* 0x000e620000000800 */
[----:B------:R-:W-:Y:S01]  /*0160*/  HFMA2 R14, -RZ, RZ, 0, 1.1920928955078125e-07 ;  /* 0x00000002ff0e7431 */ /* 0x000fe200000001ff */
[----:B------:R-:W-:Y:S01]  /*0170*/  BSSY.RECONVERGENT B0, `(.L_x_3556) ;  /* 0x00000bd000007945 */ /* 0x000fe20003800200 */
[----:B------:R-:W2:Y:S01]  /*0180*/  S2R R3, SR_TID.X ;  /* 0x0000000000037919 */ /* 0x000ea20000002100 */
[----:B------:R-:W-:Y:S02]  /*0190*/  ISETP.EQ.OR P1, PT, R4, RZ, !P0 ;  /* 0x000000ff0400720c */ /* 0x000fe40004722670 */
[----:B------:R-:W-:Y:S02]  /*01a0*/  SEL R14, R14, 0x1, P0 ;  /* 0x000000010e0e7807 */ /* 0x000fe40000000000 */
[----:B------:R-:W3:Y:S01]  /*01b0*/  S2UR UR4, SR_CTAID.X ;  /* 0x00000000000479c3 */ /* 0x000ee20000002500 */
[----:B0-----:R-:W-:Y:S01]  /*01c0*/  SHF.L.U32 R44, R2, 0x6, RZ ;  /* 0x00000006022c7819 */ /* 0x001fe200000006ff */
[----:B---3--:R-:W-:-:S03]  /*01d0*/  USHF.L.U32 UR4, UR4, 0x8, URZ ;  /* 0x0000000804047899 */ /* 0x008fc600080006ff */
[C---:B--2---:R-:W-:Y:S02]  /*01e0*/  IADD3 R17, PT, PT, R44.reuse, R3, RZ ;  /* 0x000000032c117210 */ /* 0x044fe40007ffe0ff */
[----:B-1----:R-:W-:Y:S02]  /*01f0*/  VIADDMNMX R42, R44, 0x40, R5, PT ;  /* 0x000000402c2a7846 */ /* 0x002fe40003800105 */
[----:B------:R-:W-:Y:S02]  /*0200*/  LEA R4, R3, UR4, 0x2 ;  /* 0x0000000403047c11 */ /* 0x000fe4000f8e10ff */
[----:B------:R-:W-:-:S13]  /*0210*/  ISETP.GE.AND P2, PT, R17, R42, PT ;  /* 0x0000002a1100720c */ /* 0x000fda0003f46270 */
        /* <DEDUP_REMOVED lines=30> */
.L_x_3561:
        /* <DEDUP_REMOVED lines=32> */
.L_x_3560:
        /* <DEDUP_REMOVED lines=20> */
.L_x_3562:
[----:B------:R-:W-:-:S13]  /*0740*/  ISETP.EQ.AND P2, PT, R16, RZ, PT ;  /* 0x000000ff1000720c */ /* 0x000fda0003f42270 */
[----:B------:R-:W-:Y:S05]  /*0750*/  @!P0 BRA P2, `(.L_x_3557) ;  /* 0x0000000400788947 */ /* 0x000fea0001000000 */
.L_x_3559:
        /* <DEDUP_REMOVED lines=12> */
.L_x_3558:
        /* <DEDUP_REMOVED lines=16> */
.L_x_3565:
        /* <DEDUP_REMOVED lines=32> */
.L_x_3564:
        /* <DEDUP_REMOVED lines=21> */
.L_x_3566:
[----:B------:R-:W-:-:S13]  /*0c70*/  ISETP.NE.OR P0, PT, R16, RZ, P0 ;  /* 0x000000ff1000720c */ /* 0x000fda0000705670 */
[----:B------:R-:W-:Y:S05]  /*0c80*/  @!P0 BRA `(.L_x_3557) ;  /* 0x00000000002c8947 */ /* 0x000fea0003800000 */
.L_x_3563:
        /* <DEDUP_REMOVED lines=11> */
.L_x_3557:
[----:B0-----:R-:W-:Y:S05]  /*0d40*/  BSYNC.RECONVERGENT B0 ;  /* 0x0000000000007941 */ /* 0x001fea0003800200 */
.L_x_3556:
        /* <DEDUP_REMOVED lines=21> */
.L_x_3570:
[CC--:B-1----:R-:W-:Y:S01]  /*0ea0*/  IADD3 R8, PT, PT, R0.reuse, R43.reuse, RZ ;  /* 0x0000002b00087210 */ /* 0x0c2fe20007ffe0ff */
[--C-:B0-----:R-:W-:Y:S01]  /*0eb0*/  IMAD.WIDE R6, R0, 0x2, R14.reuse ;  /* 0x0000000200067825 */ /* 0x101fe200078e020e */
[----:B------:R-:W-:Y:S02]  /*0ec0*/  IADD3 R16, PT, PT, R16, 0x4, RZ ;  /* 0x0000000410107810 */ /* 0x000fe40007ffe0ff */
[CC--:B------:R-:W-:Y:S01]  /*0ed0*/  IADD3 R10, PT, PT, R8.reuse, R43.reuse, RZ ;  /* 0x0000002b080a7210 */ /* 0x0c0fe20007ffe0ff */
[--C-:B------:R-:W-:Y:S01]  /*0ee0*/  IMAD.WIDE R8, R8, 0x2, R14.reuse ;  /* 0x0000000208087825 */ /* 0x100fe200078e020e */
[----:B------:R1:W-:Y:S01]  /*0ef0*/  STG.E.64 desc[UR8][R6.64], RZ ;  /* 0x000000ff06007986 */ /* 0x0003e2000c101b08 */
[----:B------:R-:W-:Y:S02]  /*0f00*/  ISETP.GE.AND P2, PT, R16, -0x3, PT ;  /* 0xfffffffd1000780c */ /* 0x000fe40003f46270 */
[CC--:B-----5:R-:W-:Y:S01]  /*0f10*/  IADD3 R17, PT, PT, R10.reuse, R43.reuse, RZ ;  /* 0x0000002b0a117210 */ /* 0x0e0fe20007ffe0ff */
[--C-:B------:R-:W-:Y:S01]  /*0f20*/  IMAD.WIDE R10, R10, 0x2, R14.reuse ;  /* 0x000000020a0a7825 */ /* 0x100fe200078e020e */
[----:B------:R1:W-:Y:S02]  /*0f30*/  STG.E.64 desc[UR8][R8.64], RZ ;  /* 0x000000ff08007986 */ /* 0x0003e4000c101b08 */
[C---:B------:R-:W-:Y:S01]  /*0f40*/  IADD3 R0, PT, PT, R17.reuse, R43, RZ ;  /* 0x0000002b11007210 */ /* 0x040fe20007ffe0ff */
[----:B------:R-:W-:Y:S01]  /*0f50*/  IMAD.WIDE R12, R17, 0x2, R14 ;  /* 0x00000002110c7825 */ /* 0x000fe200078e020e */
[----:B------:R1:W-:Y:S04]  /*0f60*/  STG.E.64 desc[UR8][R10.64], RZ ;  /* 0x000000ff0a007986 */ /* 0x0003e8000c101b08 */
[----:B------:R1:W-:Y:S01]  /*0f70*/  STG.E.64 desc[UR8][R12.64], RZ ;  /* 0x000000ff0c007986 */ /* 0x0003e2000c101b08 */
[----:B------:R-:W-:Y:S05]  /*0f80*/  @!P2 BRA `(.L_x_3570) ;  /* 0xfffffffc00c4a947 */ /* 0x000fea000383ffff */
.L_x_3569:
        /* <DEDUP_REMOVED lines=12> */
.L_x_3571:
[----:B------:R-:W-:-:S13]  /*1050*/  ISETP.NE.OR P0, PT, R16, RZ, P0 ;  /* 0x000000ff1000720c */ /* 0x000fda0000705670 */
[----:B------:R-:W-:Y:S05]  /*1060*/  @!P0 BRA `(.L_x_3567) ;  /* 0x00000000001c8947 */ /* 0x000fea0003800000 */
.L_x_3568:
[----:B01----:R-:W0:Y:S02]  /*1070*/  LDC.64 R6, c[0x0][0x3a0] ;  /* 0x0000e800ff067b82 */ /* 0x003e240000000a00 */
.L_x_3572:
[----:B0-----:R-:W-:Y:S01]  /*1080*/  IMAD.WIDE R8, R0, 0x2, R6 ;  /* 0x0000000200087825 */ /* 0x001fe200078e0206 */
[----:B------:R-:W-:Y:S02]  /*1090*/  IADD3 R16, PT, PT, R16, 0x1, RZ ;  /* 0x0000000110107810 */ /* 0x000fe40007ffe0ff */
[----:B------:R-:W-:Y:S02]  /*10a0*/  IADD3 R0, PT, PT, R0, R43, RZ ;  /* 0x0000002b00007210 */ /* 0x000fe40007ffe0ff */
[----:B------:R2:W-:Y:S01]  /*10b0*/  STG.E.64 desc[UR8][R8.64], RZ ;  /* 0x000000ff08007986 */ /* 0x0005e2000c101b08 */
[----:B------:R-:W-:-:S13]  /*10c0*/  ISETP.NE.AND P0, PT, R16, RZ, PT ;  /* 0x000000ff1000720c */ /* 0x000fda0003f05270 */
[----:B--2---:R-:W-:Y:S05]  /*10d0*/  @P0 BRA `(.L_x_3572) ;  /* 0xfffffffc00e80947 */ /* 0x004fea000383ffff */
.L_x_3567:
        /* <DEDUP_REMOVED lines=15> */
.L_x_3574:
        /* <DEDUP_REMOVED lines=25> */
[----:B------:R-:W-:Y:S01]  /*1360*/  IMAD R10, R19, R19, R19 ;  /* 0x00000013130a7224 */ /* 0x000fe200078e0213 */
[----:B------:R-:W-:Y:S01]  /*1370*/  IADD3 R21, PT, PT, R18, 0x1, R21 ;  /* 0x0000000112157810 */ /* 0x000fe20007ffe015 */
[C---:B------:R-:W-:Y:S01]  /*1380*/  IMAD R9, R16.reuse, R16, R16 ;  /* 0x0000001010097224 */ /* 0x040fe200078e0210 */
        /* <DEDUP_REMOVED lines=16> */
.L_x_3573:
        /* <DEDUP_REMOVED lines=27> */
.L_x_3575:
        /* <DEDUP_REMOVED lines=8> */
.L_x_3576:
        /* <DEDUP_REMOVED lines=8> */
.L_x_3577:
        /* <DEDUP_REMOVED lines=8> */
.L_x_3578:
        /* <DEDUP_REMOVED lines=8> */
.L_x_3579:
        /* <DEDUP_REMOVED lines=24> */
[----:B------:R-:W-:Y:S02]  /*19c0*/  IADD3 R53, PT, PT, R44, R53, RZ ;  /* 0x000000352c357210 */ /* 0x000fe40007ffe0ff */
[----:B------:R-:W-:Y:S02]  /*19d0*/  MOV R16, R36 ;  /* 0x0000002400107202 */ /* 0x000fe40000000f00 */
[----:B------:R-:W-:Y:S01]  /*19e0*/  MOV R17, R37 ;  /* 0x0000002500117202 */ /* 0x000fe20000000f00 */
[----:B------:R-:W-:Y:S06]  /*19f0*/  @!P0 BRA `(.L_x_3580) ;  /* 0x0000004800908947 */ /* 0x000fec0003800000 */
[----:B------:R-:W-:-:S04]  /*1a00*/  IMAD.WIDE.U32 R2, R2, 0x100, R6 ;  /* 0x0000010002027825 */ /* 0x000fc800078e0006 */
[----:B------:R-:W-:Y:S01]  /*1a10*/  HFMA2 R56, -RZ, RZ, 0, 0 ;  /* 0x00000000ff387431 */ /* 0x000fe200000001ff */
[----:B------:R-:W-:Y:S02]  /*1a20*/  VIMNMX R49, PT, PT, R42, UR6, PT ;  /* 0x000000062a317c48 */ /* 0x000fe4000bfe0100 */
[----:B------:R-:W-:Y:S02]  /*1a30*/  PRMT R54, RZ, 0x7610, R54 ;  /* 0x00007610ff367816 */ /* 0x000fe40000000036 */
[----:B------:R-:W-:-:S04]  /*1a40*/  IADD3 R50, P0, PT, R2, 0x2, RZ ;  /* 0x0000000202327810 */ /* 0x000fc80007f1e0ff */
[----:B------:R-:W-:-:S09]  /*1a50*/  IADD3.X R51, PT, PT, RZ, R3, RZ, P0, !PT ;  /* 0x00000003ff337210 */ /* 0x000fd200007fe4ff */
.L_x_3589:
[----:B------:R-:W-:Y:S01]  /*1a60*/  MOV R38, R36 ;  /* 0x0000002400267202 */ /* 0x000fe20000000f00 */
[----:B------:R-:W0:Y:S01]  /*1a70*/  LDC R43, c[0x0][0x3ac] ;  /* 0x0000eb00ff2b7b82 */ /* 0x000e220000000800 */
[----:B------:R-:W-:-:S05]  /*1a80*/  MOV R39, R37 ;  /* 0x0000002500277202 */ /* 0x000fca0000000f00 */
[----:B------:R-:W2:Y:S01]  /*1a90*/  LDG.E.128.CONSTANT R24, desc[UR8][R38.64] ;  /* 0x0000000826187981 */ /* 0x000ea2000c1e9d00 */
[----:B0-----:R-:W-:-:S05]  /*1aa0*/  IMAD.WIDE R8, R43, 0x4, R38 ;  /* 0x000000042b087825 */ /* 0x001fca00078e0226 */
[----:B------:R0:W3:Y:S01]  /*1ab0*/  LDG.E.128.CONSTANT R28, desc[UR8][R8.64] ;  /* 0x00000008081c7981 */ /* 0x0000e2000c1e9d00 */
[----:B------:R-:W-:-:S05]  /*1ac0*/  IMAD.WIDE R2, R43, 0x4, R8 ;  /* 0x000000042b027825 */ /* 0x000fca00078e0208 */
[----:B------:R-:W4:Y:S01]  /*1ad0*/  LDG.E.128.CONSTANT R32, desc[UR8][R2.64] ;  /* 0x0000000802207981 */ /* 0x000f22000c1e9d00 */
[----:B------:R-:W-:-:S05]  /*1ae0*/  IMAD.WIDE R10, R43, 0x4, R2 ;  /* 0x000000042b0a7825 */ /* 0x000fca00078e0202 */
[----:B------:R-:W4:Y:S01]  /*1af0*/  LDG.E.128.CONSTANT R4, desc[UR8][R10.64] ;  /* 0x000000080a047981 */ /* 0x000f22000c1e9d00 */
[----:B0-----:R-:W-:Y:S01]  /*1b00*/  IMAD.WIDE R8, R43, 0x4, R10 ;  /* 0x000000042b087825 */ /* 0x001fe200078e020a */
[----:B------:R-:W-:-:S04]  /*1b10*/  ISETP.NE.AND P0, PT, R44, R53, PT ;  /* 0x000000352c00720c */ /* 0x000fc80003f05270 */
[----:B------:R0:W4:Y:S09]  /*1b20*/  LDG.E.128.CONSTANT R20, desc[UR8][R8.64] ;  /* 0x0000000808147981 */ /* 0x000132000c1e9d00 */
[----:B-1----:R1:W5:Y:S01]  /*1b30*/  @!P0 LDG.E.U16.CONSTANT R47, desc[UR8][R50.64] ;  /* 0x00000008322f8981 */ /* 0x002362000c1e9500 */
[----:B0-----:R-:W-:-:S04]  /*1b40*/  IMAD.WIDE R8, R43, 0x4, R8 ;  /* 0x000000042b087825 */ /* 0x001fc800078e0208 */
[C---:B------:R-:W-:Y:S02]  /*1b50*/  IMAD.WIDE R12, R43.reuse, 0x4, R8 ;  /* 0x000000042b0c7825 */ /* 0x040fe400078e0208 */
[----:B------:R-:W5:Y:S02]  /*1b60*/  LDG.E.128.CONSTANT R8, desc[UR8][R8.64] ;  /* 0x0000000808087981 */ /* 0x000f64000c1e9d00 */
[----:B------:R-:W-:Y:S02]  /*1b70*/  IMAD.WIDE R36, R43, 0x4, R12 ;  /* 0x000000042b247825 */ /* 0x000fe400078e020c */
[----:B------:R-:W5:Y:S04]  /*1b80*/  LDG.E.128.CONSTANT R12, desc[UR8][R12.64] ;  /* 0x000000080c0c7981 */ /* 0x000f68000c1e9d00 */
[----:B------:R1:W5:Y:S01]  /*1b90*/  LDG.E.128.CONSTANT R16, desc[UR8][R36.64] ;  /* 0x0000000824107981 */ /* 0x000362000c1e9d00 */
[----:B--2---:R-:W-:-:S02]  /*1ba0*/  LOP3.LUT R2, R25, 0xff, RZ, 0xc0, !PT ;  /* 0x000000ff19027812 */ /* 0x004fc400078ec0ff */
[----:B------:R-:W-:Y:S02]  /*1bb0*/  LOP3.LUT R0, R24, 0xff, RZ, 0xc0, !PT ;  /* 0x000000ff18007812 */ /* 0x000fe400078ec0ff */
[----:B------:R-:W-:Y:S02]  /*1bc0*/  IADD3 R62, PT, PT, R2, -0x80, RZ ;  /* 0xffffff80023e7810 */ /* 0x000fe40007ffe0ff */
[----:B------:R-:W-:Y:S02]  /*1bd0*/  LOP3.LUT R2, R26, 0xff, RZ, 0xc0, !PT ;  /* 0x000000ff1a027812 */ /* 0x000fe400078ec0ff */
[----:B------:R-:W-:Y:S02]  /*1be0*/  SHF.R.U32.HI R68, RZ, 0x8, R25 ;  /* 0x00000008ff447819 */ /* 0x000fe40000011619 */
[----:B------:R-:W-:Y:S02]  /*1bf0*/  IADD3 R61, PT, PT, R2, -0x80, RZ ;  /* 0xffffff80023d7810 */ /* 0x000fe40007ffe0ff */
[----:B------:R-:W-:-:S02]  /*1c00*/  LOP3.LUT R2, R27, 0xff, RZ, 0xc0, !PT ;  /* 0x000000ff1b027812 */ /* 0x000fc400078ec0ff */
[----:B------:R-:W-:Y:S02]  /*1c10*/  LEA.HI R67, R24, 0xffffff80, RZ, 0x8 ;  /* 0xffffff8018437811 */ /* 0x000fe400078f40ff */
[----:B------:R-:W-:Y:S02]  /*1c20*/  IADD3 R60, PT, PT, R2, -0x80, RZ ;  /* 0xffffff80023c7810 */ /* 0x000fe40007ffe0ff */
[----:B------:R-:W-:Y:S02]  /*1c30*/  @!P0 LEA R2, R56, R1, 0x3 ;  /* 0x0000000138028211 */ /* 0x000fe400078e18ff */
[----:B------:R-:W-:Y:S01]  /*1c40*/  IADD3 R0, PT, PT, R0, -0x80, RZ ;  /* 0xffffff8000007810 */ /* 0x000fe20007ffe0ff */
[----:B------:R-:W0:Y:S01]  /*1c50*/  I2F.F16 R67, R67 ;  /* 0x0000004300437306 */ /* 0x000e220000200c00 */
[----:B------:R-:W-:Y:S02]  /*1c60*/  LEA.HI R66, R25, 0xffffff80, RZ, 0x8 ;  /* 0xffffff8019427811 */ /* 0x000fe400078f40ff */
[----:B------:R-:W2:Y:S01]  /*1c70*/  @!P0 LDL.64 R2, [R2+0x8] ;  /* 0x0000080002028983 */ /* 0x000ea20000100a00 */
[----:B------:R-:W-:-:S02]  /*1c80*/  LEA.HI R65, R26, 0xffffff80, RZ, 0x8 ;  /* 0xffffff801a417811 */ /* 0x000fc400078f40ff */
[----:B------:R-:W-:Y:S02]  /*1c90*/  LEA.HI R64, R27, 0xffffff80, RZ, 0x8 ;  /* 0xffffff801b407811 */ /* 0x000fe400078f40ff */
[----:B------:R1:W0:Y:S01]  /*1ca0*/  I2F.F16 R63, R0 ;  /* 0x00000000003f7306 */ /* 0x0002220000200c00 */
[----:B------:R-:W-:Y:S02]  /*1cb0*/  LOP3.LUT R70, R68, 0xff, RZ, 0xc0, !PT ;  /* 0x000000ff44467812 */ /* 0x000fe400078ec0ff */
[----:B------:R-:W-:Y:S02]  /*1cc0*/  SHF.R.U32.HI R25, RZ, 0x10, R25 ;  /* 0x00000010ff197819 */ /* 0x000fe40000011619 */
[----:B---3--:R-:W-:Y:S02]  /*1cd0*/  LEA.HI R59, R28, 0xffffff80, RZ, 0x8 ;  /* 0xffffff801c3b7811 */ /* 0x008fe400078f40ff */
[----:B------:R-:W-:Y:S01]  /*1ce0*/  LEA.HI R58, R29, 0xffffff80, RZ, 0x8 ;  /* 0xffffff801d3a7811 */ /* 0x000fe200078f40ff */
[----:B------:R-:W3:Y:S01]  /*1cf0*/  I2F.F16 R66, R66 ;  /* 0x0000004200427306 */ /* 0x000ee20000200c00 */
[----:B-1----:R-:W-:-:S04]  /*1d00*/  SHF.R.U32.HI R0, RZ, 0x8, R24 ;  /* 0x00000008ff007819 */ /* 0x002fc80000011618 */
[----:B------:R-:W-:Y:S02]  /*1d10*/  LOP3.LUT R0, R0, 0xff, RZ, 0xc0, !PT ;  /* 0x000000ff00007812 */ /* 0x000fe400078ec0ff */
[----:B------:R-:W-:Y:S01]  /*1d20*/  IADD3 R71, PT, PT, R70, -0x80, RZ ;  /* 0xffffff8046477810 */ /* 0x000fe20007ffe0ff */
[----:B------:R-:W1:Y:S01]  /*1d30*/  I2F.F16 R65, R65 ;  /* 0x0000004100417306 */ /* 0x000e620000200c00 */
[----:B------:R-:W-:Y:S02]  /*1d40*/  IADD3 R0, PT, PT, R0, -0x80, RZ ;  /* 0xffffff8000007810 */ /* 0x000fe40007ffe0ff */
[----:B------:R-:W-:-:S05]  /*1d50*/  SHF.R.U32.HI R70, RZ, 0x8, R26 ;  /* 0x00000008ff467819 */ /* 0x000fca000001161a */
[----:B------:R0:W1:Y:S01]  /*1d60*/  I2F.F16 R69, R0 ;  /* 0x0000000000457306 */ /* 0x0000620000200c00 */
[----:B------:R-:W-:Y:S02]  /*1d70*/  SHF.R.U32.HI R24, RZ, 0x10, R24 ;  /* 0x00000010ff187819 */ /* 0x000fe40000011618 */
[----:B----4-:R-:W-:Y:S02]  /*1d80*/  LEA.HI R72, R32, 0xffffff80, RZ, 0x8 ;  /* 0xffffff8020487811 */ /* 0x010fe400078f40ff */
[----:B------:R-:W-:Y:S02]  /*1d90*/  LEA.HI R74, R34, 0xffffff80, RZ, 0x8 ;  /* 0xffffff80224a7811 */ /* 0x000fe400078f40ff */
[----:B------:R-:W-:Y:S01]  /*1da0*/  LEA.HI R57, R30, 0xffffff80, RZ, 0x8 ;  /* 0xffffff801e397811 */ /* 0x000fe200078f40ff */
[----:B------:R-:W4:Y:S01]  /*1db0*/  I2F.F16 R64, R64 ;  /* 0x0000004000407306 */ /* 0x000f220000200c00 */
[----:B0-----:R-:W-:-:S04]  /*1dc0*/  LOP3.LUT R0, R70, 0xff, RZ, 0xc0, !PT ;  /* 0x000000ff46007812 */ /* 0x001fc800078ec0ff */
[----:B------:R-:W-:Y:S02]  /*1dd0*/  IADD3 R95, PT, PT, R0, -0x80, RZ ;  /* 0xffffff80005f7810 */ /* 0x000fe40007ffe0ff */
[----:B------:R-:W-:Y:S02]  /*1de0*/  SHF.R.U32.HI R0, RZ, 0x8, R27 ;  /* 0x00000008ff007819 */ /* 0x000fe4000001161b */
[----:B------:R-:W-:Y:S02]  /*1df0*/  LOP3.LUT R24, R24, 0xff, RZ, 0xc0, !PT ;  /* 0x000000ff18187812 */ /* 0x000fe400078ec0ff */
[----:B------:R-:W-:Y:S02]  /*1e00*/  LOP3.LUT R0, R0, 0xff, RZ, 0xc0, !PT ;  /* 0x000000ff00007812 */ /* 0x000fe400078ec0ff */
[----:B------:R-:W-:Y:S02]  /*1e10*/  IADD3 R24, PT, PT, R24, -0x80, RZ ;  /* 0xffffff8018187810 */ /* 0x000fe40007ffe0ff */
[----:B------:R-:W-:-:S02]  /*1e20*/  IADD3 R101, PT, PT, R0, -0x80, RZ ;  /* 0xffffff8000657810 */ /* 0x000fc40007ffe0ff */
[----:B------:R-:W-:Y:S01]  /*1e30*/  LOP3.LUT R0, R28, 0xff, RZ, 0xc0, !PT ;  /* 0x000000ff1c007812 */ /* 0x000fe200078ec0ff */
[----:B------:R0:W1:Y:S03]  /*1e40*/  I2F.F16 R68, R24 ;  /* 0x0000001800447306 */ /* 0x0000660000200c00 */
[----:B------:R-:W-:Y:S02]  /*1e50*/  IADD3 R0, PT, PT, R0, -0x80, RZ ;  /* 0xffffff8000007810 */ /* 0x000fe40007ffe0ff */
[----:B0-----:R-:W-:-:S03]  /*1e60*/  LOP3.LUT R24, R29, 0xff, RZ, 0xc0, !PT ;  /* 0x000000ff1d187812 */ /* 0x001fc600078ec0ff */
[----:B------:R0:W1:Y:S01]  /*1e70*/  I2F.F16 R99, R0 ;  /* 0x0000000000637306 */ /* 0x0000620000200c00 */
[----:B------:R-:W-:Y:S02]  /*1e80*/  IADD3 R24, PT, PT, R24, -0x80, RZ ;  /* 0xffffff8018187810 */ /* 0x000fe40007ffe0ff */
[----:B0-----:R-:W-:-:S05]  /*1e90*/  SHF.R.U32.HI R0, RZ, 0x8, R28 ;  /* 0x00000008ff007819 */ /* 0x001fca000001161c */
[----:B------:R0:W1:Y:S01]  /*1ea0*/  I2F.F16 R98, R24 ;  /* 0x0000001800627306 */ /* 0x0000620000200c00 */
[----:B------:R-:W-:Y:S02]  /*1eb0*/  LOP3.LUT R25, R25, 0xff, RZ, 0xc0, !PT ;  /* 0x000000ff19197812 */ /* 0x000fe400078ec0ff */
[----:B------:R-:W-:Y:S02]  /*1ec0*/  LOP3.LUT R0, R0, 0xff, RZ, 0xc0, !PT ;  /* 0x000000ff00007812 */ /* 0x000fe400078ec0ff */
[----:B------:R-:W-:Y:S02]  /*1ed0*/  SHF.R.U32.HI R28, RZ, 0x10, R28 ;  /* 0x00000010ff1c7819 */ /* 0x000fe4000001161c */
[----:B0-----:R-:W-:Y:S02]  /*1ee0*/  SHF.R.U32.HI R24, RZ, 0x8, R29 ;  /* 0x00000008ff187819 */ /* 0x001fe4000001161d */
[----:B------:R-:W-:Y:S02]  /*1ef0*/  IADD3 R0, PT, PT, R0, -0x80, RZ ;  /* 0xffffff8000007810 */ /* 0x000fe40007ffe0ff */
[----:B------:R-:W-:-:S02]  /*1f00*/  SHF.R.U32.HI R26, RZ, 0x10, R26 ;  /* 0x00000010ff1a7819 */ /* 0x000fc4000001161a */
[----:B------:R-:W-:Y:S02]  /*1f10*/  LOP3.LUT R24, R24, 0xff, RZ, 0xc0, !PT ;  /* 0x000000ff18187812 */ /* 0x000fe400078ec0ff */
[----:B------:R-:W-:Y:S01]  /*1f20*/  IADD3 R25, PT, PT, R25, -0x80, RZ ;  /* 0xffffff8019197810 */ /* 0x000fe20007ffe0ff */
[----:B------:R0:W1:Y:S01]  /*1f30*/  I2F.F16 R103, R0 ;  /* 0x0000000000677306 */ /* 0x0000620000200c00 */
[----:B------:R-:W-:Y:S02]  /*1f40*/  LOP3.LUT R28, R28, 0xff, RZ, 0xc0, !PT ;  /* 0x000000ff1c1c7812 */ /* 0x000fe400078ec0ff */
[----:B------:R-:W-:Y:S02]  /*1f50*/  SHF.R.U32.HI R29, RZ, 0x10, R29 ;  /* 0x00000010ff1d7819 */ /* 0x000fe4000001161d */
[----:B------:R-:W-:Y:S02]  /*1f60*/  LOP3.LUT R26, R26, 0xff, RZ, 0xc0, !PT ;  /* 0x000000ff1a1a7812 */ /* 0x000fe400078ec0ff */
[----:B------:R-:W-:Y:S01]  /*1f70*/  IADD3 R24, PT, PT, R24, -0x80, RZ ;  /* 0xffffff8018187810 */ /* 0x000fe20007ffe0ff */
[----:B------:R3:W1:Y:S01]  /*1f80*/  I2F.F16 R70, R25 ;  /* 0x0000001900467306 */ /* 0x0006620000200c00 */
[----:B0-----:R-:W-:-:S02]  /*1f90*/  LOP3.LUT R0, R32, 0xff, RZ, 0xc0, !PT ;  /* 0x000000ff20007812 */ /* 0x001fc400078ec0ff */
[----:B------:R-:W-:Y:S02]  /*1fa0*/  IADD3 R28, PT, PT, R28, -0x80, RZ ;  /* 0xffffff801c1c7810 */ /* 0x000fe40007ffe0ff */
[----:B------:R-:W-:Y:S02]  /*1fb0*/  LOP3.LUT R29, R29, 0xff, RZ, 0xc0, !PT ;  /* 0x000000ff1d1d7812 */ /* 0x000fe400078ec0ff */
[----:B------:R-:W-:Y:S02]  /*1fc0*/  IADD3 R26, PT, PT, R26, -0x80, RZ ;  /* 0xffffff801a1a7810 */ /* 0x000fe40007ffe0ff */
[----:B---3--:R-:W-:Y:S01]  /*1fd0*/  LOP3.LUT R25, R30, 0xff, RZ, 0xc0, !PT ;  /* 0x000000ff1e197812 */ /* 0x008fe200078ec0ff */
[----:B------:R0:W3:Y:S01]  /*1fe0*/  I2F.F16 R105, R24 ;  /* 0x0000001800697306 */ /* 0x0000e20000200c00 */
[----:B------:R-:W-:Y:S02]  /*1ff0*/  IADD3 R0, PT, PT, R0, -0x80, RZ ;  /* 0xffffff8000007810 */ /* 0x000fe40007ffe0ff */
[----:B------:R-:W-:-:S02]  /*2000*/  SHF.R.U32.HI R27, RZ, 0x10, R27 ;  /* 0x00000010ff1b7819 */ /* 0x000fc4000001161b */
[----:B------:R-:W-:Y:S02]  /*2010*/  IADD3 R25, PT, PT, R25, -0x80, RZ ;  /* 0xffffff8019197810 */ /* 0x000fe40007ffe0ff */
[----:B------:R-:W-:Y:S02]  /*2020*/  IADD3 R29, PT, PT, R29, -0x80, RZ ;  /* 0xffffff801d1d7810 */ /* 0x000fe40007ffe0ff */
[----:B0-----:R-:W-:Y:S01]  /*2030*/  LOP3.LUT R24, R33, 0xff, RZ, 0xc0, !PT ;  /* 0x000000ff21187812 */ /* 0x001fe200078ec0ff */
[----:B------:R-:W0:Y:S01]  /*2040*/  I2F.F16 R102, R28 ;  /* 0x0000001c00667306 */ /* 0x000e220000200c00 */
[----:B------:R-:W-:Y:S02]  /*2050*/  LOP3.LUT R27, R27, 0xff, RZ, 0xc0, !PT ;  /* 0x000000ff1b1b7812 */ /* 0x000fe400078ec0ff */
[----:B------:R-:W-:-:S05]  /*2060*/  IADD3 R24, PT, PT, R24, -0x80, RZ ;  /* 0xffffff8018187810 */ /* 0x000fca0007ffe0ff */
[----:B------:R4:W0:Y:S01]  /*2070*/  I2F.F16 R94, R26 ;  /* 0x0000001a005e7306 */ /* 0x0008220000200c00 */
[----:B------:R-:W-:-:S07]  /*2080*/  IADD3 R27, PT, PT, R27, -0x80, RZ ;  /* 0xffffff801b1b7810 */ /* 0x000fce0007ffe0ff */
[----:B------:R1:W0:Y:S01]  /*2090*/  I2F.F16 R28, R0 ;  /* 0x00000000001c7306 */ /* 0x0002220000200c00 */
[----:B----4-:R-:W-:-:S04]  /*20a0*/  LOP3.LUT R26, R31, 0xff, RZ, 0xc0, !PT ;  /* 0x000000ff1f1a7812 */ /* 0x010fc800078ec0ff */
[----:B------:R-:W-:-:S03]  /*20b0*/  IADD3 R26, PT, PT, R26, -0x80, RZ ;  /* 0xffffff801a1a7810 */ /* 0x000fc60007ffe0ff */
[----:B------:R4:W0:Y:S01]  /*20c0*/  I2F.F16 R97, R25 ;  /* 0x0000001900617306 */ /* 0x0008220000200c00 */
[--C-:B-1----:R-:W-:Y:S02]  /*20d0*/  SHF.R.U32.HI R0, RZ, 0x8, R32.reuse ;  /* 0x00000008ff007819 */ /* 0x102fe40000011620 */
[----:B------:R-:W-:Y:S02]  /*20e0*/  SHF.R.U32.HI R32, RZ, 0x10, R32 ;  /* 0x00000010ff207819 */ /* 0x000fe40000011620 */
[----:B------:R-:W-:-:S03]  /*20f0*/  LOP3.LUT R0, R0, 0xff, RZ, 0xc0, !PT ;  /* 0x000000ff00007812 */ /* 0x000fc600078ec0ff */
[----:B------:R-:W1:Y:S01]  /*2100*/  I2F.F16 R104, R29 ;  /* 0x0000001d00687306 */ /* 0x000e620000200c00 */
[----:B----4-:R-:W-:-:S04]  /*2110*/  SHF.R.U32.HI R25, RZ, 0x8, R30 ;  /* 0x00000008ff197819 */ /* 0x010fc8000001161e */
[----:B------:R-:W-:-:S03]  /*2120*/  LOP3.LUT R25, R25, 0xff, RZ, 0xc0, !PT ;  /* 0x000000ff19197812 */ /* 0x000fc600078ec0ff */
[----:B------:R4:W0:Y:S01]  /*2130*/  I2F.F16 R29, R24 ;  /* 0x00000018001d7306 */ /* 0x0008220000200c00 */
[----:B------:R-:W-:Y:S02]  /*2140*/  IADD3 R0, PT, PT, R0, -0x80, RZ ;  /* 0xffffff8000007810 */ /* 0x000fe40007ffe0ff */
[----:B------:R-:W-:Y:S02]  /*2150*/  IADD3 R25, PT, PT, R25, -0x80, RZ ;  /* 0xffffff8019197810 */ /* 0x000fe40007ffe0ff */
[----:B----4-:R-:W-:-:S03]  /*2160*/  LOP3.LUT R24, R32, 0xff, RZ, 0xc0, !PT ;  /* 0x000000ff20187812 */ /* 0x010fc600078ec0ff */
[----:B------:R4:W0:Y:S01]  /*2170*/  I2F.F16 R100, R27 ;  /* 0x0000001b00647306 */ /* 0x0008220000200c00 */
[----:B------:R-:W-:-:S07]  /*2180*/  IADD3 R24, PT, PT, R24, -0x80, RZ ;  /* 0xffffff8018187810 */ /* 0x000fce0007ffe0ff */
[----:B------:R3:W0:Y:S01]  /*2190*/  I2F.F16 R96, R26 ;  /* 0x0000001a00607306 */ /* 0x0006220000200c00 */
[--C-:B----4-:R-:W-:Y:S02]  /*21a0*/  SHF.R.U32.HI R27, RZ, 0x8, R34.reuse ;  /* 0x00000008ff1b7819 */ /* 0x110fe40000011622 */
[----:B---3--:R-:W-:Y:S02]  /*21b0*/  LOP3.LUT R26, R34, 0xff, RZ, 0xc0, !PT ;  /* 0x000000ff221a7812 */ /* 0x008fe400078ec0ff */
[----:B------:R-:W-:-:S03]  /*21c0*/  SHF.R.U32.HI R34, RZ, 0x10, R34 ;  /* 0x00000010ff227819 */ /* 0x000fc60000011622 */
[----:B------:R3:W4:Y:S01]  /*21d0*/  I2F.F16 R32, R0 ;  /* 0x0000000000207306 */ /* 0x0007220000200c00 */
[----:B------:R-:W-:-:S07]  /*21e0*/  SHF.R.U32.HI R30, RZ, 0x10, R30 ;  /* 0x00000010ff1e7819 */ /* 0x000fce000001161e */
[----:B------:R1:W0:Y:S01]  /*21f0*/  I2F.F16 R81, R24 ;  /* 0x0000001800517306 */ /* 0x0002220000200c00 */
[----:B---3--:R-:W-:-:S07]  /*2200*/  LOP3.LUT R0, R34, 0xff, RZ, 0xc0, !PT ;  /* 0x000000ff22007812 */ /* 0x008fce00078ec0ff */
[----:B------:R3:W0:Y:S01]  /*2210*/  I2F.F16 R107, R25 ;  /* 0x00000019006b7306 */ /* 0x0006220000200c00 */
[----:B-1----:R-:W-:Y:S02]  /*2220*/  SHF.R.U32.HI R24, RZ, 0x8, R35 ;  /* 0x00000008ff187819 */ /* 0x002fe40000011623 */
[----:B------:R-:W-:Y:S02]  /*2230*/  IADD3 R83, PT, PT, R0, -0x80, RZ ;  /* 0xffffff8000537810 */ /* 0x000fe40007ffe0ff */
[----:B------:R-:W-:Y:S02]  /*2240*/  LOP3.LUT R24, R24, 0xff, RZ, 0xc0, !PT ;  /* 0x000000ff18187812 */ /* 0x000fe400078ec0ff */
[----:B---3--:R-:W-:Y:S02]  /*2250*/  LOP3.LUT R25, R35, 0xff, RZ, 0xc0, !PT ;  /* 0x000000ff23197812 */ /* 0x008fe400078ec0ff */
[----:B------:R-:W-:Y:S02]  /*2260*/  LOP3.LUT R0, R4, 0xff, RZ, 0xc0, !PT ;  /* 0x000000ff04007812 */ /* 0x000fe400078ec0ff */
[----:B------:R-:W-:-:S02]  /*2270*/  IADD3 R25, PT, PT, R25, -0x80, RZ ;  /* 0xffffff8019197810 */ /* 0x000fc40007ffe0ff */
[----:B------:R-:W-:Y:S02]  /*2280*/  LOP3.LUT R30, R30, 0xff, RZ, 0xc0, !PT ;  /* 0x000000ff1e1e7812 */ /* 0x000fe400078ec0ff */
[----:B------:R-:W-:Y:S01]  /*2290*/  IADD3 R93, PT, PT, R24, -0x80, RZ ;  /* 0xffffff80185d7810 */ /* 0x000fe20007ffe0ff */
[----:B------:R1:W3:Y:S01]  /*22a0*/  I2F.F16 R76, R25 ;  /* 0x00000019004c7306 */ /* 0x0002e20000200c00 */
[----:B------:R-:W-:Y:S02]  /*22b0*/  IADD3 R0, PT, PT, R0, -0x80, RZ ;  /* 0xffffff8000007810 */ /* 0x000fe40007ffe0ff */
[----:B------:R-:W-:Y:S02]  /*22c0*/  LOP3.LUT R24, R5, 0xff, RZ, 0xc0, !PT ;  /* 0x000000ff05187812 */ /* 0x000fe400078ec0ff */
[----:B------:R-:W-:Y:S02]  /*22d0*/  LEA.HI R73, R33, 0xffffff80, RZ, 0x8 ;  /* 0xffffff8021497811 */ /* 0x000fe400078f40ff */
[----:B------:R-:W-:-:S02]  /*22e0*/  IADD3 R26, PT, PT, R26, -0x80, RZ ;  /* 0xffffff801a1a7810 */ /* 0x000fc40007ffe0ff */
[--C-:B-1----:R-:W-:Y:S02]  /*22f0*/  SHF.R.U32.HI R25, RZ, 0x8, R33.reuse ;  /* 0x00000008ff197819 */ /* 0x102fe40000011621 */
[----:B------:R-:W-:Y:S01]  /*2300*/  SHF.R.U32.HI R33, RZ, 0x10, R33 ;  /* 0x00000010ff217819 */ /* 0x000fe20000011621 */
[----:B------:R1:W0:Y:S01]  /*2310*/  I2F.F16 R87, R0 ;  /* 0x0000000000577306 */ /* 0x0002220000200c00 */
[----:B------:R-:W-:Y:S02]  /*2320*/  LEA.HI R75, R35, 0xffffff80, RZ, 0x8 ;  /* 0xffffff80234b7811 */ /* 0x000fe400078f40ff */
[----:B------:R-:W-:Y:S02]  /*2330*/  IADD3 R106, PT, PT, R30, -0x80, RZ ;  /* 0xffffff801e6a7810 */ /* 0x000fe40007ffe0ff */
[----:B------:R-:W-:Y:S02]  /*2340*/  SHF.R.U32.HI R35, RZ, 0x10, R35 ;  /* 0x00000010ff237819 */ /* 0x000fe40000011623 */
[----:B------:R-:W-:Y:S01]  /*2350*/  IADD3 R24, PT, PT, R24, -0x80, RZ ;  /* 0xffffff8018187810 */ /* 0x000fe20007ffe0ff */
[----:B------:R4:W0:Y:S01]  /*2360*/  I2F.F16 R30, R26 ;  /* 0x0000001a001e7306 */ /* 0x0008220000200c00 */
[----:B-1----:R-:W-:-:S02]  /*2370*/  SHF.R.U32.HI R0, RZ, 0x8, R4 ;  /* 0x00000008ff007819 */ /* 0x002fc40000011604 */
[----:B------:R-:W-:Y:S02]  /*2380*/  LOP3.LUT R25, R25, 0xff, RZ, 0xc0, !PT ;  /* 0x000000ff19197812 */ /* 0x000fe400078ec0ff */
[----:B------:R-:W-:Y:S02]  /*2390*/  LOP3.LUT R35, R35, 0xff, RZ, 0xc0, !PT ;  /* 0x000000ff23237812 */ /* 0x000fe400078ec0ff */
[----:B----4-:R-:W-:Y:S01]  /*23a0*/  LOP3.LUT R26, R33, 0xff, RZ, 0xc0, !PT ;  /* 0x000000ff211a7812 */ /* 0x010fe200078ec0ff */
[----:B------:R1:W4:Y:S01]  /*23b0*/  I2F.F16 R92, R24 ;  /* 0x00000018005c7306 */ /* 0x0003220000200c00 */
[----:B------:R-:W-:Y:S02]  /*23c0*/  LEA.HI R55, R31, 0xffffff80, RZ, 0x8 ;  /* 0xffffff801f377811 */ /* 0x000fe400078f40ff */
[----:B------:R-:W-:Y:S02]  /*23d0*/  IADD3 R25, PT, PT, R25, -0x80, RZ ;  /* 0xffffff8019197810 */ /* 0x000fe40007ffe0ff */
[----:B------:R-:W-:-:S02]  /*23e0*/  IADD3 R26, PT, PT, R26, -0x80, RZ ;  /* 0xffffff801a1a7810 */ /* 0x000fc40007ffe0ff */
[----:B-1----:R-:W-:Y:S02]  /*23f0*/  LOP3.LUT R24, R0, 0xff, RZ, 0xc0, !PT ;  /* 0x000000ff00187812 */ /* 0x002fe400078ec0ff */
[--C-:B------:R-:W-:Y:S02]  /*2400*/  SHF.R.U32.HI R0, RZ, 0x8, R31.reuse ;  /* 0x00000008ff007819 */ /* 0x100fe4000001161f */
[----:B------:R-:W-:Y:S02]  /*2410*/  SHF.R.U32.HI R31, RZ, 0x10, R31 ;  /* 0x00000010ff1f7819 */ /* 0x000fe4000001161f */
[----:B------:R-:W-:Y:S01]  /*2420*/  IADD3 R35, PT, PT, R35, -0x80, RZ ;  /* 0xffffff8023237810 */ /* 0x000fe20007ffe0ff */
[----:B------:R1:W0:Y:S01]  /*2430*/  I2F.F16 R33, R25 ;  /* 0x0000001900217306 */ /* 0x0002220000200c00 */
[----:B------:R-:W-:Y:S02]  /*2440*/  IADD3 R89, PT, PT, R24, -0x80, RZ ;  /* 0xffffff8018597810 */ /* 0x000fe40007ffe0ff */
[----:B------:R-:W-:-:S02]  /*2450*/  LOP3.LUT R27, R27, 0xff, RZ, 0xc0, !PT ;  /* 0x000000ff1b1b7812 */ /* 0x000fc400078ec0ff */
[----:B------:R-:W-:Y:S02]  /*2460*/  LOP3.LUT R0, R0, 0xff, RZ, 0xc0, !PT ;  /* 0x000000ff00007812 */ /* 0x000fe400078ec0ff */
[----:B------:R-:W-:Y:S01]  /*2470*/  LOP3.LUT R24, R31, 0xff, RZ, 0xc0, !PT ;  /* 0x000000ff1f187812 */ /* 0x000fe200078ec0ff */
[----:B------:R3:W0:Y:S01]  /*2480*/  I2F.F16 R82, R26 ;  /* 0x0000001a00527306 */ /* 0x0006220000200c00 */
[----:B-1----:R-:W-:Y:S02]  /*2490*/  LOP3.LUT R25, R6, 0xff, RZ, 0xc0, !PT ;  /* 0x000000ff06197812 */ /* 0x002fe400078ec0ff */
[----:B------:R-:W-:Y:S02]  /*24a0*/  LEA.HI R77, R4, 0xffffff80, RZ, 0x8 ;  /* 0xffffff80044d7811 */ /* 0x000fe400078f40ff */
[----:B------:R-:W-:Y:S02]  /*24b0*/  LEA.HI R78, R5, 0xffffff80, RZ, 0x8 ;  /* 0xffffff80054e7811 */ /* 0x000fe400078f40ff */
[----:B------:R-:W-:Y:S01]  /*24c0*/  LEA.HI R79, R6, 0xffffff80, RZ, 0x8 ;  /* 0xffffff80064f7811 */ /* 0x000fe200078f40ff */
[----:B------:R1:W0:Y:S01]  /*24d0*/  I2F.F16 R88, R35 ;  /* 0x0000002300587306 */ /* 0x0002220000200c00 */
[----:B---3--:R-:W-:-:S02]  /*24e0*/  LOP3.LUT R26, R7, 0xff, RZ, 0xc0, !PT ;  /* 0x000000ff071a7812 */ /* 0x008fc400078ec0ff */
[----:B------:R-:W-:Y:S02]  /*24f0*/  LEA.HI R80, R7, 0xffffff80, RZ, 0x8 ;  /* 0xffffff8007507811 */ /* 0x000fe400078f40ff */
[----:B------:R-:W-:Y:S02]  /*2500*/  LEA.HI R84, R21, 0xffffff80, RZ, 0x8 ;  /* 0xffffff8015547811 */ /* 0x000fe400078f40ff */
[----:B------:R-:W-:Y:S02]  /*2510*/  LEA.HI R85, R22, 0xffffff80, RZ, 0x8 ;  /* 0xffffff8016557811 */ /* 0x000fe400078f40ff */
[----:B-1----:R-:W-:Y:S02]  /*2520*/  LEA.HI R35, R20, 0xffffff80, RZ, 0x8 ;  /* 0xffffff8014237811 */ /* 0x002fe400078f40ff */
[----:B------:R-:W-:Y:S02]  /*2530*/  LEA.HI R86, R23, 0xffffff80, RZ, 0x8 ;  /* 0xffffff8017567811 */ /* 0x000fe400078f40ff */
[----:B------:R-:W-:-:S02]  /*2540*/  IADD3 R27, PT, PT, R27, -0x80, RZ ;  /* 0xffffff801b1b7810 */ /* 0x000fc40007ffe0ff */
[----:B------:R-:W-:Y:S02]  /*2550*/  IADD3 R25, PT, PT, R25, -0x80, RZ ;  /* 0xffffff8019197810 */ /* 0x000fe40007ffe0ff */
[----:B------:R-:W-:Y:S02]  /*2560*/  IADD3 R26, PT, PT, R26, -0x80, RZ ;  /* 0xffffff801a1a7810 */ /* 0x000fe40007ffe0ff */
[----:B------:R-:W-:Y:S02]  /*2570*/  IADD3 R0, PT, PT, R0, -0x80, RZ ;  /* 0xffffff8000007810 */ /* 0x000fe40007ffe0ff */
[----:B------:R-:W-:Y:S02]  /*2580*/  IADD3 R24, PT, PT, R24, -0x80, RZ ;  /* 0xffffff8018187810 */ /* 0x000fe40007ffe0ff */
[----:B------:R-:W-:Y:S01]  /*2590*/  ISETP.NE.AND P2, PT, R45, RZ, PT ;  /* 0x000000ff2d00720c */ /* 0x000fe20003f45270 */
[----:B------:R-:W1:Y:S08]  /*25a0*/  I2F.F16 R62, R62 ;  /* 0x0000003e003e7306 */ /* 0x000e700000200c00 */
        /* <DEDUP_REMOVED lines=29> */
[----:B------:R0:W0:Y:S01]  /*2780*/  I2F.F16 R108, R24 ;  /* 0x00000018006c7306 */ /* 0x0000220000200c00 */
[----:B--2---:R-:W-:-:S02]  /*2790*/  @!P0 PRMT R41, R2, 0x7610, R41 ;  /* 0x0000761002298816 */ /* 0x004fc40000000029 */
[----:B------:R-:W-:Y:S02]  /*27a0*/  SHF.R.U32.HI R109, RZ, 0x10, R4 ;  /* 0x00000010ff6d7819 */ /* 0x000fe40000011604 */
[----:B------:R-:W-:Y:S02]  /*27b0*/  @!P0 PRMT R40, R3, 0x7610, R40 ;  /* 0x0000761003288816 */ /* 0x000fe40000000028 */
[----:B------:R-:W-:Y:S02]  /*27c0*/  @!P0 PRMT R41, R41, 0x7610, R2 ;  /* 0x0000761029298816 */ /* 0x000fe40000000002 */
[----:B------:R-:W-:Y:S02]  /*27d0*/  @!P0 PRMT R40, R40, 0x7610, R3 ;  /* 0x0000761028288816 */ /* 0x000fe40000000003 */
[----:B------:R-:W-:Y:S01]  /*27e0*/  LOP3.LUT R109, R109, 0xff, RZ, 0xc0, !PT ;  /* 0x000000ff6d6d7812 */ /* 0x000fe200078ec0ff */
[----:B-1-34-:R-:W-:Y:S06]  /*27f0*/  @!P2 BRA `(.L_x_3581) ;  /* 0x000000040068a947 */ /* 0x01afec0003800000 */
        /* <DEDUP_REMOVED lines=11> */
[C---:B------:R-:W-:Y:S01]  /*28b0*/  FFMA.FTZ R115, R3.reuse, R110, RZ ;  /* 0x0000006e03737223 */ /* 0x040fe200000100ff */
[----:B------:R-:W-:Y:S01]  /*28c0*/  FFMA.FTZ R0, R0, R3, RZ ;  /* 0x0000000300007223 */ /* 0x000fe200000100ff */
[C---:B------:R-:W-:Y:S01]  /*28d0*/  FFMA.FTZ R117, R3.reuse, R2, RZ ;  /* 0x0000000203757223 */ /* 0x040fe200000100ff */
[----:B------:R-:W-:Y:S01]  /*28e0*/  FFMA.FTZ R4, R3, R4, RZ ;  /* 0x0000000403047223 */ /* 0x000fe200000100ff */
        /* <DEDUP_REMOVED lines=20> */
[----:B-1----:R-:W-:Y:S02]  /*2a30*/  HADD2.F32 R0, -RZ, R26.H0_H0 ;  /* 0x2000001aff007230 */ /* 0x002fe40000004100 */
        /* <DEDUP_REMOVED lines=54> */
.L_x_3581:
[--C-:B0-----:R-:W-:Y:S02]  /*2da0*/  SHF.R.U32.HI R0, RZ, 0x8, R5.reuse ;  /* 0x00000008ff007819 */ /* 0x101fe40000011605 */
[----:B------:R-:W-:Y:S02]  /*2db0*/  SHF.R.U32.HI R5, RZ, 0x10, R5 ;  /* 0x00000010ff057819 */ /* 0x000fe40000011605 */
[----:B------:R-:W-:Y:S02]  /*2dc0*/  SHF.R.U32.HI R2, RZ, 0x8, R6 ;  /* 0x00000008ff027819 */ /* 0x000fe40000011606 */
[----:B------:R-:W-:Y:S02]  /*2dd0*/  LOP3.LUT R0, R0, 0xff, RZ, 0xc0, !PT ;  /* 0x000000ff00007812 */ /* 0x000fe400078ec0ff */
[----:B------:R-:W-:Y:S02]  /*2de0*/  LOP3.LUT R5, R5, 0xff, RZ, 0xc0, !PT ;  /* 0x000000ff05057812 */ /* 0x000fe400078ec0ff */
[----:B------:R-:W-:-:S02]  /*2df0*/  LOP3.LUT R2, R2, 0xff, RZ, 0xc0, !PT ;  /* 0x000000ff02027812 */ /* 0x000fc400078ec0ff */
[----:B------:R-:W-:Y:S02]  /*2e00*/  SHF.R.U32.HI R6, RZ, 0x10, R6 ;  /* 0x00000010ff067819 */ /* 0x000fe40000011606 */
[----:B------:R-:W-:Y:S02]  /*2e10*/  IADD3 R0, PT, PT, R0, -0x80, RZ ;  /* 0xffffff8000007810 */ /* 0x000fe40007ffe0ff */
[----:B------:R-:W-:Y:S02]  /*2e20*/  IADD3 R5, PT, PT, R5, -0x80, RZ ;  /* 0xffffff8005057810 */ /* 0x000fe40007ffe0ff */
[----:B------:R-:W-:Y:S01]  /*2e30*/  IADD3 R2, PT, PT, R2, -0x80, RZ ;  /* 0xffffff8002027810 */ /* 0x000fe20007ffe0ff */
[----:B------:R0:W1:Y:S01]  /*2e40*/  I2F.F16 R26, R0 ;  /* 0x00000000001a7306 */ /* 0x0000620000200c00 */
[----:B------:R-:W-:Y:S02]  /*2e50*/  LOP3.LUT R3, R6, 0xff, RZ, 0xc0, !PT ;  /* 0x000000ff06037812 */ /* 0x000fe400078ec0ff */
[----:B------:R-:W-:-:S02]  /*2e60*/  LOP3.LUT R4, R20, 0xff, RZ, 0xc0, !PT ;  /* 0x000000ff14047812 */ /* 0x000fc400078ec0ff */
[----:B------:R-:W-:Y:S02]  /*2e70*/  IADD3 R24, PT, PT, R109, -0x80, RZ ;  /* 0xffffff806d187810 */ /* 0x000fe40007ffe0ff */
[----:B-----5:R-:W-:Y:S01]  /*2e80*/  LEA.HI R113, R8, 0xffffff80, RZ, 0x8 ;  /* 0xffffff8008717811 */ /* 0x020fe200078f40ff */
[----:B------:R2:W3:Y:S01]  /*2e90*/  I2F.F16 R25, R5 ;  /* 0x0000000500197306 */ /* 0x0004e20000200c00 */
[----:B0-----:R-:W-:Y:S02]  /*2ea0*/  LOP3.LUT R0, R21, 0xff, RZ, 0xc0, !PT ;  /* 0x000000ff15007812 */ /* 0x001fe400078ec0ff */
[----:B------:R-:W-:Y:S02]  /*2eb0*/  LEA.HI R114, R9, 0xffffff80, RZ, 0x8 ;  /* 0xffffff8009727811 */ /* 0x000fe400078f40ff */
[----:B------:R-:W-:Y:S02]  /*2ec0*/  IADD3 R3, PT, PT, R3, -0x80, RZ ;  /* 0xffffff8003037810 */ /* 0x000fe40007ffe0ff */
[----:B------:R-:W-:Y:S01]  /*2ed0*/  IADD3 R4, PT, PT, R4, -0x80, RZ ;  /* 0xffffff8004047810 */ /* 0x000fe20007ffe0ff */
[----:B------:R0:W4:Y:S01]  /*2ee0*/  I2F.F16 R6, R2 ;  /* 0x0000000200067306 */ /* 0x0001220000200c00 */
[----:B--2---:R-:W-:-:S02]  /*2ef0*/  LOP3.LUT R5, R22, 0xff, RZ, 0xc0, !PT ;  /* 0x000000ff16057812 */ /* 0x004fc400078ec0ff */
[----:B------:R-:W-:Y:S02]  /*2f00*/  IADD3 R0, PT, PT, R0, -0x80, RZ ;  /* 0xffffff8000007810 */ /* 0x000fe40007ffe0ff */
[----:B------:R-:W-:-:S03]  /*2f10*/  IADD3 R5, PT, PT, R5, -0x80, RZ ;  /* 0xffffff8005057810 */ /* 0x000fc60007ffe0ff */
[----:B------:R-:W2:Y:S01]  /*2f20*/  I2F.F16 R24, R24 ;  /* 0x0000001800187306 */ /* 0x000ea20000200c00 */
[----:B0-----:R-:W-:-:S04]  /*2f30*/  LOP3.LUT R2, R23, 0xff, RZ, 0xc0, !PT ;  /* 0x000000ff17027812 */ /* 0x001fc800078ec0ff */
[----:B------:R-:W-:-:S03]  /*2f40*/  IADD3 R2, PT, PT, R2, -0x80, RZ ;  /* 0xffffff8002027810 */ /* 0x000fc60007ffe0ff */
[----:B------:R0:W0:Y:S08]  /*2f50*/  I2F.F16 R27, R3 ;  /* 0x00000003001b7306 */ /* 0x0000300000200c00 */
[----:B------:R0:W0:Y:S08]  /*2f60*/  I2F.F16 R109, R4 ;  /* 0x00000004006d7306 */ /* 0x0000300000200c00 */
[----:B------:R0:W0:Y:S08]  /*2f70*/  I2F.F16 R110, R0 ;  /* 0x00000000006e7306 */ /* 0x0000300000200c00 */
[----:B------:R0:W0:Y:S08]  /*2f80*/  I2F.F16 R111, R5 ;  /* 0x00000005006f7306 */ /* 0x0000300000200c00 */
[----:B------:R0:W0:Y:S08]  /*2f90*/  I2F.F16 R112, R2 ;  /* 0x0000000200707306 */ /* 0x0000300000200c00 */
[----:B------:R-:W0:Y:S08]  /*2fa0*/  I2F.F16 R113, R113 ;  /* 0x0000007100717306 */ /* 0x000e300000200c00 */
[----:B------:R-:W0:Y:S01]  /*2fb0*/  I2F.F16 R114, R114 ;  /* 0x0000007200727306 */ /* 0x000e220000200c00 */
[----:B-1234-:R-:W-:Y:S05]  /*2fc0*/  @P1 BRA `(.L_x_3582) ;  /* 0x0000000400681947 */ /* 0x01efea0003800000 */
        /* <DEDUP_REMOVED lines=22> */
[----:B------:R-:W-:Y:S02]  /*3130*/  HADD2.F32 R62, -RZ, R95.H0_H0 ;  /* 0x2000005fff3e7230 */ /* 0x000fe40000004100 */
[----:B------:R-:W-:Y:S01]  /*3140*/  FFMA.FTZ R61, R61, R0, RZ ;  /* 0x000000003d3d7223 */ /* 0x000fe200000100ff */
[----:B------:R-:W-:Y:S01]  /*3150*/  FFMA.FTZ R69, R69, R2, R116 ;  /* 0x0000000245457223 */ /* 0x000fe20000010074 */
[----:B------:R-:W-:Y:S02]  /*3160*/  HADD2.F32 R116, -RZ, R101.H0_H0 ;  /* 0x20000065ff747230 */ /* 0x000fe40000004100 */
[----:B------:R-:W-:Y:S01]  /*3170*/  FFMA.FTZ R63, R60, R0, RZ ;  /* 0x000000003c3f7223 */ /* 0x000fe200000100ff */
[----:B------:R-:W-:Y:S02]  /*3180*/  HADD2.F32 R0, -RZ, R3.H0_H0 ;  /* 0x20000003ff007230 */ /* 0x000fe40000004100 */
[----:B------:R-:W-:Y:S01]  /*3190*/  FFMA.FTZ R61, R62, R2, R61 ;  /* 0x000000023e3d7223 */ /* 0x000fe2000001003d */
[----:B------:R-:W-:-:S02]  /*31a0*/  HADD2.F32 R60, -RZ, R70.H0_H0 ;  /* 0x20000046ff3c7230 */ /* 0x000fc40000004100 */
[-C--:B------:R-:W-:Y:S01]  /*31b0*/  FFMA.FTZ R71, R118, R2.reuse, R71 ;  /* 0x0000000276477223 */ /* 0x080fe20000010047 */
        /* <DEDUP_REMOVED lines=37> */
[----:B------:R-:W-:Y:S01]  /*3410*/  FFMA.FTZ R0, R108, R0, R3 ;  /* 0x000000006c007223 */ /* 0x000fe20000010003 */
        /* <DEDUP_REMOVED lines=21> */
.L_x_3582:
[----:B0-----:R-:W-:Y:S02]  /*3570*/  SHF.R.U32.HI R0, RZ, 0x8, R20 ;  /* 0x00000008ff007819 */ /* 0x001fe40000011614 */
[----:B------:R-:W-:Y:S02]  /*3580*/  SHF.R.U32.HI R2, RZ, 0x8, R21 ;  /* 0x00000008ff027819 */ /* 0x000fe40000011615 */
[----:B------:R-:W-:Y:S02]  /*3590*/  LOP3.LUT R0, R0, 0xff, RZ, 0xc0, !PT ;  /* 0x000000ff00007812 */ /* 0x000fe400078ec0ff */
[----:B------:R-:W-:Y:S02]  /*35a0*/  SHF.R.U32.HI R3, RZ, 0x8, R22 ;  /* 0x00000008ff037819 */ /* 0x000fe40000011616 */
[----:B------:R-:W-:Y:S02]  /*35b0*/  IADD3 R0, PT, PT, R0, -0x80, RZ ;  /* 0xffffff8000007810 */ /* 0x000fe40007ffe0ff */
[----:B------:R-:W-:-:S02]  /*35c0*/  LOP3.LUT R2, R2, 0xff, RZ, 0xc0, !PT ;  /* 0x000000ff02027812 */ /* 0x000fc400078ec0ff */
[----:B------:R0:W1:Y:S01]  /*35d0*/  I2F.F16 R57, R0 ;  /* 0x0000000000397306 */ /* 0x0000620000200c00 */
[----:B------:R-:W-:Y:S02]  /*35e0*/  LOP3.LUT R3, R3, 0xff, RZ, 0xc0, !PT ;  /* 0x000000ff03037812 */ /* 0x000fe400078ec0ff */
[----:B------:R-:W-:Y:S02]  /*35f0*/  IADD3 R2, PT, PT, R2, -0x80, RZ ;  /* 0xffffff8002027810 */ /* 0x000fe40007ffe0ff */
[----:B------:R-:W-:Y:S02]  /*3600*/  IADD3 R3, PT, PT, R3, -0x80, RZ ;  /* 0xffffff8003037810 */ /* 0x000fe40007ffe0ff */
[----:B------:R-:W-:Y:S01]  /*3610*/  LOP3.LUT R4, R11, 0xff, RZ, 0xc0, !PT ;  /* 0x000000ff0b047812 */ /* 0x000fe200078ec0ff */
[----:B------:R2:W3:Y:S01]  /*3620*/  I2F.F16 R58, R2 ;  /* 0x00000002003a7306 */ /* 0x0004e20000200c00 */
[--C-:B0-----:R-:W-:Y:S02]  /*3630*/  SHF.R.U32.HI R0, RZ, 0x8, R23.reuse ;  /* 0x00000008ff007819 */ /* 0x101fe40000011617 */
[----:B------:R-:W-:-:S02]  /*3640*/  SHF.R.U32.HI R23, RZ, 0x10, R23 ;  /* 0x00000010ff177819 */ /* 0x000fc40000011617 */
[----:B------:R-:W-:Y:S02]  /*3650*/  LOP3.LUT R0, R0, 0xff, RZ, 0xc0, !PT ;  /* 0x000000ff00007812 */ /* 0x000fe400078ec0ff */
[----:B------:R-:W-:Y:S01]  /*3660*/  LOP3.LUT R23, R23, 0xff, RZ, 0xc0, !PT ;  /* 0x000000ff17177812 */ /* 0x000fe200078ec0ff */
[----:B------:R0:W4:Y:S01]  /*3670*/  I2F.F16 R59, R3 ;  /* 0x00000003003b7306 */ /* 0x0001220000200c00 */
[----:B------:R-:W-:Y:S02]  /*3680*/  IADD3 R68, PT, PT, R0, -0x80, RZ ;  /* 0xffffff8000447810 */ /* 0x000fe40007ffe0ff */
[----:B------:R-:W-:Y:S02]  /*3690*/  LOP3.LUT R0, R8, 0xff, RZ, 0xc0, !PT ;  /* 0x000000ff08007812 */ /* 0x000fe400078ec0ff */
[----:B--2---:R-:W-:Y:S02]  /*36a0*/  LOP3.LUT R2, R9, 0xff, RZ, 0xc0, !PT ;  /* 0x000000ff09027812 */ /* 0x004fe400078ec0ff */
[----:B------:R-:W-:Y:S01]  /*36b0*/  IADD3 R0, PT, PT, R0, -0x80, RZ ;  /* 0xffffff8000007810 */ /* 0x000fe20007ffe0ff */
[----:B------:R-:W2:Y:S01]  /*36c0*/  I2F.F16 R68, R68 ;  /* 0x0000004400447306 */ /* 0x000ea20000200c00 */
[----:B0-----:R-:W-:-:S02]  /*36d0*/  LOP3.LUT R3, R10, 0xff, RZ, 0xc0, !PT ;  /* 0x000000ff0a037812 */ /* 0x001fc400078ec0ff */
[----:B------:R-:W-:Y:S02]  /*36e0*/  IADD3 R2, PT, PT, R2, -0x80, RZ ;  /* 0xffffff8002027810 */ /* 0x000fe40007ffe0ff */
[----:B------:R-:W-:Y:S02]  /*36f0*/  IADD3 R3, PT, PT, R3, -0x80, RZ ;  /* 0xffffff8003037810 */ /* 0x000fe40007ffe0ff */
[----:B------:R-:W-:Y:S01]  /*3700*/  SHF.R.U32.HI R20, RZ, 0x10, R20 ;  /* 0x00000010ff147819 */ /* 0x000fe20000011614 */
[----:B------:R0:W1:Y:S01]  /*3710*/  I2F.F16 R66, R0 ;  /* 0x0000000000427306 */ /* 0x0000620000200c00 */
[----:B------:R-:W-:Y:S02]  /*3720*/  SHF.R.U32.HI R21, RZ, 0x10, R21 ;  /* 0x00000010ff157819 */ /* 0x000fe40000011615 */
[----:B------:R-:W-:Y:S02]  /*3730*/  SHF.R.U32.HI R22, RZ, 0x10, R22 ;  /* 0x00000010ff167819 */ /* 0x000fe40000011616 */
[----:B------:R-:W-:-:S02]  /*3740*/  LEA.HI R55, R10, 0xffffff80, RZ, 0x8 ;  /* 0xffffff800a377811 */ /* 0x000fc400078f40ff */
[----:B------:R-:W-:Y:S01]  /*3750*/  IADD3 R4, PT, PT, R4, -0x80, RZ ;  /* 0xffffff8004047810 */ /* 0x000fe20007ffe0ff */
[----:B------:R5:W1:Y:S01]  /*3760*/  I2F.F16 R65, R2 ;  /* 0x0000000200417306 */ /* 0x000a620000200c00 */
[--C-:B0-----:R-:W-:Y:S02]  /*3770*/  SHF.R.U32.HI R0, RZ, 0x8, R8.reuse ;  /* 0x00000008ff007819 */ /* 0x101fe40000011608 */
[----:B------:R-:W-:Y:S02]  /*3780*/  SHF.R.U32.HI R8, RZ, 0x10, R8 ;  /* 0x00000010ff087819 */ /* 0x000fe40000011608 */
[----:B------:R-:W-:Y:S02]  /*3790*/  LOP3.LUT R0, R0, 0xff, RZ, 0xc0, !PT ;  /* 0x000000ff00007812 */ /* 0x000fe400078ec0ff */
[----:B------:R-:W-:Y:S01]  /*37a0*/  IADD3 R23, PT, PT, R23, -0x80, RZ ;  /* 0xffffff8017177810 */ /* 0x000fe20007ffe0ff */
[----:B------:R0:W1:Y:S01]  /*37b0*/  I2F.F16 R64, R3 ;  /* 0x0000000300407306 */ /* 0x0000620000200c00 */
[----:B------:R-:W-:-:S02]  /*37c0*/  IADD3 R0, PT, PT, R0, -0x80, RZ ;  /* 0xffffff8000007810 */ /* 0x000fc40007ffe0ff */
[--C-:B-----5:R-:W-:Y:S02]  /*37d0*/  SHF.R.U32.HI R2, RZ, 0x8, R9.reuse ;  /* 0x00000008ff027819 */ /* 0x120fe40000011609 */
[----:B------:R-:W-:Y:S02]  /*37e0*/  SHF.R.U32.HI R9, RZ, 0x10, R9 ;  /* 0x00000010ff097819 */ /* 0x000fe40000011609 */
[----:B------:R-:W-:Y:S01]  /*37f0*/  LOP3.LUT R2, R2, 0xff, RZ, 0xc0, !PT ;  /* 0x000000ff02027812 */ /* 0x000fe200078ec0ff */
[----:B------:R5:W1:Y:S01]  /*3800*/  I2F.F16 R70, R0 ;  /* 0x0000000000467306 */ /* 0x000a620000200c00 */
[----:B0-----:R-:W-:Y:S02]  /*3810*/  SHF.R.U32.HI R3, RZ, 0x8, R10 ;  /* 0x00000008ff037819 */ /* 0x001fe4000001160a */
[----:B------:R-:W-:Y:S02]  /*3820*/  IADD3 R2, PT, PT, R2, -0x80, RZ ;  /* 0xffffff8002027810 */ /* 0x000fe40007ffe0ff */
[----:B------:R-:W-:-:S02]  /*3830*/  LOP3.LUT R3, R3, 0xff, RZ, 0xc0, !PT ;  /* 0x000000ff03037812 */ /* 0x000fc400078ec0ff */
[----:B------:R-:W-:Y:S01]  /*3840*/  SHF.R.U32.HI R10, RZ, 0x10, R10 ;  /* 0x00000010ff0a7819 */ /* 0x000fe2000001160a */
[----:B------:R-:W0:Y:S01]  /*3850*/  I2F.F16 R63, R4 ;  /* 0x00000004003f7306 */ /* 0x000e220000200c00 */
[----:B-----5:R-:W-:Y:S02]  /*3860*/  LOP3.LUT R0, R12, 0xff, RZ, 0xc0, !PT ;  /* 0x000000ff0c007812 */ /* 0x020fe400078ec0ff */
[----:B------:R-:W-:Y:S02]  /*3870*/  IADD3 R3, PT, PT, R3, -0x80, RZ ;  /* 0xffffff8003037810 */ /* 0x000fe40007ffe0ff */
[----:B------:R-:W-:Y:S02]  /*3880*/  IADD3 R0, PT, PT, R0, -0x80, RZ ;  /* 0xffffff8000007810 */ /* 0x000fe40007ffe0ff */
[----:B------:R-:W-:Y:S01]  /*3890*/  LOP3.LUT R20, R20, 0xff, RZ, 0xc0, !PT ;  /* 0x000000ff14147812 */ /* 0x000fe200078ec0ff */
[----:B------:R5:W0:Y:S01]  /*38a0*/  I2F.F16 R71, R2 ;  /* 0x0000000200477306 */ /* 0x000a220000200c00 */
[----:B------:R-:W-:-:S02]  /*38b0*/  LOP3.LUT R21, R21, 0xff, RZ, 0xc0, !PT ;  /* 0x000000ff15157812 */ /* 0x000fc400078ec0ff */
[----:B------:R-:W-:Y:S02]  /*38c0*/  LOP3.LUT R22, R22, 0xff, RZ, 0xc0, !PT ;  /* 0x000000ff16167812 */ /* 0x000fe400078ec0ff */
[----:B------:R-:W-:Y:S02]  /*38d0*/  LOP3.LUT R9, R9, 0xff, RZ, 0xc0, !PT ;  /* 0x000000ff09097812 */ /* 0x000fe400078ec0ff */
[----:B------:R-:W-:Y:S01]  /*38e0*/  LOP3.LUT R8, R8, 0xff, RZ, 0xc0, !PT ;  /* 0x000000ff08087812 */ /* 0x000fe200078ec0ff */
[----:B------:R3:W0:Y:S01]  /*38f0*/  I2F.F16 R99, R0 ;  /* 0x0000000000637306 */ /* 0x0006220000200c00 */
[----:B------:R-:W-:Y:S02]  /*3900*/  LOP3.LUT R10, R10, 0xff, RZ, 0xc0, !PT ;  /* 0x000000ff0a0a7812 */ /* 0x000fe400078ec0ff */
[----:B-----5:R-:W-:Y:S02]  /*3910*/  LOP3.LUT R2, R13, 0xff, RZ, 0xc0, !PT ;  /* 0x000000ff0d027812 */ /* 0x020fe400078ec0ff */
[----:B------:R-:W-:-:S02]  /*3920*/  LOP3.LUT R4, R14, 0xff, RZ, 0xc0, !PT ;  /* 0x000000ff0e047812 */ /* 0x000fc400078ec0ff */
[----:B------:R-:W-:Y:S01]  /*3930*/  LEA.HI R31, R11, 0xffffff80, RZ, 0x8 ;  /* 0xffffff800b1f7811 */ /* 0x000fe200078f40ff */
[----:B------:R5:W0:Y:S01]  /*3940*/  I2F.F16 R101, R3 ;  /* 0x0000000300657306 */ /* 0x000a220000200c00 */
[--C-:B---3--:R-:W-:Y:S02]  /*3950*/  SHF.R.U32.HI R0, RZ, 0x8, R7.reuse ;  /* 0x00000008ff007819 */ /* 0x108fe40000011607 */
[----:B------:R-:W-:Y:S02]  /*3960*/  SHF.R.U32.HI R7, RZ, 0x10, R7 ;  /* 0x00000010ff077819 */ /* 0x000fe40000011607 */
[----:B------:R-:W-:Y:S02]  /*3970*/  LOP3.LUT R0, R0, 0xff, RZ, 0xc0, !PT ;  /* 0x000000ff00007812 */ /* 0x000fe400078ec0ff */
[----:B------:R-:W-:Y:S01]  /*3980*/  LOP3.LUT R7, R7, 0xff, RZ, 0xc0, !PT ;  /* 0x000000ff07077812 */ /* 0x000fe200078ec0ff */
[----:B------:R3:W0:Y:S01]  /*3990*/  I2F.F16 R67, R23 ;  /* 0x0000001700437306 */ /* 0x0006220000200c00 */
[----:B-----5:R-:W-:-:S02]  /*39a0*/  LOP3.LUT R3, R15, 0xff, RZ, 0xc0, !PT ;  /* 0x000000ff0f037812 */ /* 0x020fc400078ec0ff */
[----:B------:R-:W-:Y:S02]  /*39b0*/  IADD3 R20, PT, PT, R20, -0x80, RZ ;  /* 0xffffff8014147810 */ /* 0x000fe40007ffe0ff */
[----:B------:R-:W-:Y:S02]  /*39c0*/  IADD3 R21, PT, PT, R21, -0x80, RZ ;  /* 0xffffff8015157810 */ /* 0x000fe40007ffe0ff */
[----:B------:R-:W-:Y:S01]  /*39d0*/  IADD3 R22, PT, PT, R22, -0x80, RZ ;  /* 0xffffff8016167810 */ /* 0x000fe20007ffe0ff */
[----:B------:R-:W0:Y:S01]  /*39e0*/  I2F.F16 R55, R55 ;  /* 0x0000003700377306 */ /* 0x000e220000200c00 */
[----:B------:R-:W-:Y:S02]  /*39f0*/  LEA.HI R62, R12, 0xffffff80, RZ, 0x8 ;  /* 0xffffff800c3e7811 */ /* 0x000fe400078f40ff */
[----:B------:R-:W-:Y:S02]  /*3a00*/  LEA.HI R61, R13, 0xffffff80, RZ, 0x8 ;  /* 0xffffff800d3d7811 */ /* 0x000fe400078f40ff */
[----:B------:R-:W-:-:S02]  /*3a10*/  LEA.HI R60, R14, 0xffffff80, RZ, 0x8 ;  /* 0xffffff800e3c7811 */ /* 0x000fc400078f40ff */
[----:B---3--:R-:W-:Y:S01]  /*3a20*/  LEA.HI R23, R15, 0xffffff80, RZ, 0x8 ;  /* 0xffffff800f177811 */ /* 0x008fe200078f40ff */
[----:B------:R-:W3:Y:S01]  /*3a30*/  I2F.F16 R31, R31 ;  /* 0x0000001f001f7306 */ /* 0x000ee20000200c00 */
[----:B------:R-:W-:Y:S02]  /*3a40*/  IADD3 R9, PT, PT, R9, -0x80, RZ ;  /* 0xffffff8009097810 */ /* 0x000fe40007ffe0ff */
[----:B------:R-:W-:Y:S02]  /*3a50*/  LEA.HI R95, R16, 0xffffff80, RZ, 0x8 ;  /* 0xffffff80105f7811 */ /* 0x000fe400078f40ff */
[----:B------:R-:W-:Y:S02]  /*3a60*/  LEA.HI R94, R17, 0xffffff80, RZ, 0x8 ;  /* 0xffffff80115e7811 */ /* 0x000fe400078f40ff */
        /* <DEDUP_REMOVED lines=8> */
[----:B------:R-:W-:-:S05]  /*3af0*/  IADD3 R7, PT, PT, R7, -0x80, RZ ;  /* 0xffffff8007077810 */ /* 0x000fca0007ffe0ff */
        /* <DEDUP_REMOVED lines=9> */
[----:B------:R0:W0:Y:S08]  /*3b90*/  I2F.F16 R97, R4 ;  /* 0x0000000400617306 */ /* 0x0000300000200c00 */
[----:B------:R0:W0:Y:S08]  /*3ba0*/  I2F.F16 R96, R3 ;  /* 0x0000000300607306 */ /* 0x0000300000200c00 */
[----:B------:R-:W0:Y:S08]  /*3bb0*/  I2F.F16 R95, R95 ;  /* 0x0000005f005f7306 */ /* 0x000e300000200c00 */
        /* <DEDUP_REMOVED lines=15> */
[----:B------:R-:W-:Y:S01]  /*3cb0*/  FFMA.FTZ R0, R0, R7, RZ ;  /* 0x0000000700007223 */ /* 0x000fe200000100ff */
[C---:B------:R-:W-:Y:S01]  /*3cc0*/  FFMA.FTZ R115, R7.reuse, R102, RZ ;  /* 0x0000006607737223 */ /* 0x040fe200000100ff */
[----:B------:R-:W-:Y:S01]  /*3cd0*/  FFMA.FTZ R117, R7, R8, RZ ;  /* 0x0000000807757223 */ /* 0x000fe200000100ff */
[----:B------:R-:W-:Y:S02]  /*3ce0*/  HADD2.F32 R8, -RZ, R81.H0_H0 ;  /* 0x20000051ff087230 */ /* 0x000fe40000004100 */
        /* <DEDUP_REMOVED lines=49> */
[----:B------:R-:W-:Y:S02]  /*4000*/  HADD2.F32 R2, -RZ, R77.H0_H0 ;  /* 0x2000004dff027230 */ /* 0x000fe40000004100 */
        /* <DEDUP_REMOVED lines=25> */
.L_x_3583:
[----:B0-----:R-:W-:Y:S02]  /*41a0*/  SHF.R.U32.HI R0, RZ, 0x8, R12 ;  /* 0x00000008ff007819 */ /* 0x001fe4000001160c */
[----:B------:R-:W-:Y:S02]  /*41b0*/  SHF.R.U32.HI R2, RZ, 0x8, R13 ;  /* 0x00000008ff027819 */ /* 0x000fe4000001160d */
[----:B------:R-:W-:Y:S02]  /*41c0*/  LOP3.LUT R0, R0, 0xff, RZ, 0xc0, !PT ;  /* 0x000000ff00007812 */ /* 0x000fe400078ec0ff */
[----:B------:R-:W-:Y:S02]  /*41d0*/  LOP3.LUT R2, R2, 0xff, RZ, 0xc0, !PT ;  /* 0x000000ff02027812 */ /* 0x000fe400078ec0ff */
[----:B------:R-:W-:Y:S02]  /*41e0*/  IADD3 R0, PT, PT, R0, -0x80, RZ ;  /* 0xffffff8000007810 */ /* 0x000fe40007ffe0ff */
[----:B------:R-:W-:-:S02]  /*41f0*/  IADD3 R2, PT, PT, R2, -0x80, RZ ;  /* 0xffffff8002027810 */ /* 0x000fc40007ffe0ff */
[----:B------:R0:W1:Y:S01]  /*4200*/  I2F.F16 R102, R0 ;  /* 0x0000000000667306 */ /* 0x0000620000200c00 */
[----:B------:R-:W-:Y:S02]  /*4210*/  SHF.R.U32.HI R3, RZ, 0x8, R14 ;  /* 0x00000008ff037819 */ /* 0x000fe4000001160e */
[----:B------:R-:W-:Y:S02]  /*4220*/  SHF.R.U32.HI R12, RZ, 0x10, R12 ;  /* 0x00000010ff0c7819 */ /* 0x000fe4000001160c */
[----:B------:R-:W-:Y:S02]  /*4230*/  SHF.R.U32.HI R13, RZ, 0x10, R13 ;  /* 0x00000010ff0d7819 */ /* 0x000fe4000001160d */
[----:B------:R-:W-:Y:S01]  /*4240*/  SHF.R.U32.HI R14, RZ, 0x10, R14 ;  /* 0x00000010ff0e7819 */ /* 0x000fe2000001160e */
[----:B------:R2:W3:Y:S01]  /*4250*/  I2F.F16 R103, R2 ;  /* 0x0000000200677306 */ /* 0x0004e20000200c00 */
[----:B0-----:R-:W-:Y:S02]  /*4260*/  SHF.R.U32.HI R0, RZ, 0x8, R15 ;  /* 0x00000008ff007819 */ /* 0x001fe4000001160f */
[----:B------:R-:W-:-:S02]  /*4270*/  LOP3.LUT R12, R12, 0xff, RZ, 0xc0, !PT ;  /* 0x000000ff0c0c7812 */ /* 0x000fc400078ec0ff */
[----:B------:R-:W-:Y:S02]  /*4280*/  LOP3.LUT R0, R0, 0xff, RZ, 0xc0, !PT ;  /* 0x000000ff00007812 */ /* 0x000fe400078ec0ff */
[----:B------:R-:W-:Y:S02]  /*4290*/  LOP3.LUT R13, R13, 0xff, RZ, 0xc0, !PT ;  /* 0x000000ff0d0d7812 */ /* 0x000fe400078ec0ff */
[----:B--2---:R-:W-:Y:S02]  /*42a0*/  SHF.R.U32.HI R2, RZ, 0x10, R15 ;  /* 0x00000010ff027819 */ /* 0x004fe4000001160f */
[----:B------:R-:W-:Y:S02]  /*42b0*/  IADD3 R15, PT, PT, R0, -0x80, RZ ;  /* 0xffffff80000f7810 */ /* 0x000fe40007ffe0ff */
[----:B------:R-:W-:Y:S02]  /*42c0*/  LOP3.LUT R14, R14, 0xff, RZ, 0xc0, !PT ;  /* 0x000000ff0e0e7812 */ /* 0x000fe400078ec0ff */
[----:B------:R-:W-:-:S02]  /*42d0*/  LOP3.LUT R0, R16, 0xff, RZ, 0xc0, !PT ;  /* 0x000000ff10007812 */ /* 0x000fc400078ec0ff */
[----:B------:R-:W-:Y:S01]  /*42e0*/  LOP3.LUT R3, R3, 0xff, RZ, 0xc0, !PT ;  /* 0x000000ff03037812 */ /* 0x000fe200078ec0ff */
[----:B------:R-:W0:Y:S01]  /*42f0*/  I2F.F16 R15, R15 ;  /* 0x0000000f000f7306 */ /* 0x000e220000200c00 */
[----:B------:R-:W-:Y:S02]  /*4300*/  LOP3.LUT R2, R2, 0xff, RZ, 0xc0, !PT ;  /* 0x000000ff02027812 */ /* 0x000fe400078ec0ff */
[----:B------:R-:W-:Y:S02]  /*4310*/  LEA.HI R10, R18, 0xffffff80, RZ, 0x8 ;  /* 0xffffff80120a7811 */ /* 0x000fe400078f40ff */
[----:B------:R-:W-:Y:S02]  /*4320*/  LEA.HI R8, R19, 0xffffff80, RZ, 0x8 ;  /* 0xffffff8013087811 */ /* 0x000fe400078f40ff */
[----:B------:R-:W-:Y:S02]  /*4330*/  IADD3 R12, PT, PT, R12, -0x80, RZ ;  /* 0xffffff800c0c7810 */ /* 0x000fe40007ffe0ff */
[----:B------:R-:W-:Y:S01]  /*4340*/  IADD3 R13, PT, PT, R13, -0x80, RZ ;  /* 0xffffff800d0d7810 */ /* 0x000fe20007ffe0ff */
[----:B------:R-:W2:Y:S01]  /*4350*/  I2F.F16 R10, R10 ;  /* 0x0000000a000a7306 */ /* 0x000ea20000200c00 */
[----:B------:R-:W-:-:S02]  /*4360*/  IADD3 R14, PT, PT, R14, -0x80, RZ ;  /* 0xffffff800e0e7810 */ /* 0x000fc40007ffe0ff */
[----:B------:R-:W-:Y:S02]  /*4370*/  IADD3 R108, PT, PT, R0, -0x80, RZ ;  /* 0xffffff80006c7810 */ /* 0x000fe40007ffe0ff */
[----:B------:R-:W-:Y:S02]  /*4380*/  IADD3 R3, PT, PT, R3, -0x80, RZ ;  /* 0xffffff8003037810 */ /* 0x000fe40007ffe0ff */
[----:B------:R-:W-:Y:S01]  /*4390*/  IADD3 R2, PT, PT, R2, -0x80, RZ ;  /* 0xffffff8002027810 */ /* 0x000fe20007ffe0ff */
[----:B------:R-:W4:Y:S01]  /*43a0*/  I2F.F16 R8, R8 ;  /* 0x0000000800087306 */ /* 0x000f220000200c00 */
[----:B------:R-:W-:-:S07]  /*43b0*/  LOP3.LUT R0, R17, 0xff, RZ, 0xc0, !PT ;  /* 0x000000ff11007812 */ /* 0x000fce00078ec0ff */
[----:B------:R-:W0:Y:S08]  /*43c0*/  I2F.F16 R12, R12 ;  /* 0x0000000c000c7306 */ /* 0x000e300000200c00 */
[----:B------:R-:W0:Y:S08]  /*43d0*/  I2F.F16 R13, R13 ;  /* 0x0000000d000d7306 */ /* 0x000e300000200c00 */
[----:B------:R0:W0:Y:S08]  /*43e0*/  I2F.F16 R106, R3 ;  /* 0x00000003006a7306 */ /* 0x0000300000200c00 */
[----:B------:R-:W0:Y:S08]  /*43f0*/  I2F.F16 R14, R14 ;  /* 0x0000000e000e7306 */ /* 0x000e300000200c00 */
[----:B------:R0:W0:Y:S08]  /*4400*/  I2F.F16 R107, R2 ;  /* 0x00000002006b7306 */ /* 0x0000300000200c00 */
        /* <DEDUP_REMOVED lines=25> */
[-C--:B------:R-:W-:Y:S01]  /*45a0*/  FFMA.FTZ R28, R7, R2.reuse, R28 ;  /* 0x00000002071c7223 */ /* 0x080fe2000001001c */
[----:B------:R-:W-:Y:S01]  /*45b0*/  FFMA.FTZ R30, R32, R2, R115 ;  /* 0x00000002201e7223 */ /* 0x000fe20000010073 */
[----:B------:R-:W-:Y:S02]  /*45c0*/  HADD2.F32 R7, -RZ, R3.H0_H0 ;  /* 0x20000003ff077230 */ /* 0x000fe40000004100 */
        /* <DEDUP_REMOVED lines=64> */
.L_x_3584:
[----:B------:R-:W-:Y:S02]  /*49d0*/  IADD3 R24, PT, PT, R0, -0x80, RZ ;  /* 0xffffff8000187810 */ /* 0x000fe40007ffe0ff */
[----:B------:R-:W-:Y:S02]  /*49e0*/  LOP3.LUT R0, R18, 0xff, RZ, 0xc0, !PT ;  /* 0x000000ff12007812 */ /* 0x000fe400078ec0ff */
[----:B0-----:R-:W-:Y:S02]  /*49f0*/  LOP3.LUT R2, R19, 0xff, RZ, 0xc0, !PT ;  /* 0x000000ff13027812 */ /* 0x001fe400078ec0ff */
[----:B------:R-:W-:Y:S01]  /*4a00*/  IADD3 R25, PT, PT, R0, -0x80, RZ ;  /* 0xffffff8000197810 */ /* 0x000fe20007ffe0ff */
[----:B------:R-:W0:Y:S01]  /*4a10*/  I2F.F16 R24, R24 ;  /* 0x0000001800187306 */ /* 0x000e220000200c00 */
[--C-:B------:R-:W-:Y:S02]  /*4a20*/  SHF.R.U32.HI R0, RZ, 0x8, R16.reuse ;  /* 0x00000008ff007819 */ /* 0x100fe40000011610 */
[----:B------:R-:W-:-:S02]  /*4a30*/  SHF.R.U32.HI R16, RZ, 0x10, R16 ;  /* 0x00000010ff107819 */ /* 0x000fc40000011610 */
[----:B------:R-:W-:Y:S02]  /*4a40*/  IADD3 R26, PT, PT, R2, -0x80, RZ ;  /* 0xffffff80021a7810 */ /* 0x000fe40007ffe0ff */
[----:B------:R-:W-:Y:S01]  /*4a50*/  LOP3.LUT R0, R0, 0xff, RZ, 0xc0, !PT ;  /* 0x000000ff00007812 */ /* 0x000fe200078ec0ff */
[----:B------:R-:W1:Y:S01]  /*4a60*/  I2F.F16 R25, R25 ;  /* 0x0000001900197306 */ /* 0x000e620000200c00 */
[----:B------:R-:W-:Y:S02]  /*4a70*/  LOP3.LUT R2, R16, 0xff, RZ, 0xc0, !PT ;  /* 0x000000ff10027812 */ /* 0x000fe400078ec0ff */
[----:B------:R-:W-:Y:S02]  /*4a80*/  IADD3 R0, PT, PT, R0, -0x80, RZ ;  /* 0xffffff8000007810 */ /* 0x000fe40007ffe0ff */
[--C-:B------:R-:W-:Y:S02]  /*4a90*/  SHF.R.U32.HI R5, RZ, 0x8, R18.reuse ;  /* 0x00000008ff057819 */ /* 0x100fe40000011612 */
[----:B------:R-:W-:Y:S01]  /*4aa0*/  IADD3 R2, PT, PT, R2, -0x80, RZ ;  /* 0xffffff8002027810 */ /* 0x000fe20007ffe0ff */
[----:B------:R2:W3:Y:S01]  /*4ab0*/  I2F.F16 R16, R0 ;  /* 0x0000000000107306 */ /* 0x0004e20000200c00 */
[----:B------:R-:W-:-:S02]  /*4ac0*/  SHF.R.U32.HI R18, RZ, 0x10, R18 ;  /* 0x00000010ff127819 */ /* 0x000fc40000011612 */
[--C-:B------:R-:W-:Y:S02]  /*4ad0*/  SHF.R.U32.HI R3, RZ, 0x8, R17.reuse ;  /* 0x00000008ff037819 */ /* 0x100fe40000011611 */
[----:B------:R-:W-:Y:S02]  /*4ae0*/  SHF.R.U32.HI R17, RZ, 0x10, R17 ;  /* 0x00000010ff117819 */ /* 0x000fe40000011611 */
[----:B------:R-:W-:Y:S01]  /*4af0*/  LOP3.LUT R3, R3, 0xff, RZ, 0xc0, !PT ;  /* 0x000000ff03037812 */ /* 0x000fe200078ec0ff */
[----:B------:R4:W0:Y:S01]  /*4b00*/  I2F.F16 R27, R2 ;  /* 0x00000002001b7306 */ /* 0x0008220000200c00 */
[----:B--2---:R-:W-:Y:S02]  /*4b10*/  LOP3.LUT R0, R18, 0xff, RZ, 0xc0, !PT ;  /* 0x000000ff12007812 */ /* 0x004fe400078ec0ff */
[----:B------:R-:W-:Y:S02]  /*4b20*/  LOP3.LUT R4, R17, 0xff, RZ, 0xc0, !PT ;  /* 0x000000ff11047812 */ /* 0x000fe400078ec0ff */
[----:B------:R-:W-:-:S02]  /*4b30*/  IADD3 R29, PT, PT, R0, -0x80, RZ ;  /* 0xffffff80001d7810 */ /* 0x000fc40007ffe0ff */
[----:B------:R-:W-:Y:S01]  /*4b40*/  SHF.R.U32.HI R0, RZ, 0x8, R11 ;  /* 0x00000008ff007819 */ /* 0x000fe2000001160b */
[----:B------:R-:W2:Y:S01]  /*4b50*/  I2F.F16 R26, R26 ;  /* 0x0000001a001a7306 */ /* 0x000ea20000200c00 */
[----:B----4-:R-:W-:Y:S02]  /*4b60*/  SHF.R.U32.HI R2, RZ, 0x8, R19 ;  /* 0x00000008ff027819 */ /* 0x010fe40000011613 */
[----:B------:R-:W-:Y:S02]  /*4b70*/  SHF.R.U32.HI R11, RZ, 0x10, R11 ;  /* 0x00000010ff0b7819 */ /* 0x000fe4000001160b */
[----:B------:R-:W-:Y:S02]  /*4b80*/  LOP3.LUT R2, R2, 0xff, RZ, 0xc0, !PT ;  /* 0x000000ff02027812 */ /* 0x000fe400078ec0ff */
[----:B------:R-:W-:Y:S01]  /*4b90*/  LOP3.LUT R5, R5, 0xff, RZ, 0xc0, !PT ;  /* 0x000000ff05057812 */ /* 0x000fe200078ec0ff */
[----:B------:R-:W4:Y:S01]  /*4ba0*/  I2F.F16 R29, R29 ;  /* 0x0000001d001d7306 */ /* 0x000f220000200c00 */
[----:B------:R-:W-:-:S02]  /*4bb0*/  IADD3 R30, PT, PT, R2, -0x80, RZ ;  /* 0xffffff80021e7810 */ /* 0x000fc40007ffe0ff */
        /* <DEDUP_REMOVED lines=8> */
[----:B------:R0:W0:Y:S01]  /*4c40*/  I2F.F16 R17, R3 ;  /* 0x0000000300117306 */ /* 0x0000220000200c00 */
[----:B------:R-:W-:-:S04]  /*4c50*/  SHF.R.U32.HI R19, RZ, 0x10, R19 ;  /* 0x00000010ff137819 */ /* 0x000fc80000011613 */
[----:B------:R-:W-:-:S03]  /*4c60*/  LOP3.LUT R19, R19, 0xff, RZ, 0xc0, !PT ;  /* 0x000000ff13137812 */ /* 0x000fc600078ec0ff */
[----:B------:R0:W0:Y:S01]  /*4c70*/  I2F.F16 R28, R4 ;  /* 0x00000004001c7306 */ /* 0x0000220000200c00 */
[----:B------:R-:W-:-:S07]  /*4c80*/  IADD3 R19, PT, PT, R19, -0x80, RZ ;  /* 0xffffff8013137810 */ /* 0x000fce0007ffe0ff */
        /* <DEDUP_REMOVED lines=94> */
.L_x_3585:
[----:B------:R-:W-:Y:S05]  /*5270*/  @P1 BRA `(.L_x_3586) ;  /* 0x0000000400681947 */ /* 0x000fea0003800000 */
        /* <DEDUP_REMOVED lines=43> */
[--C-:B-1----:R-:W-:Y:S02]  /*5530*/  HADD2.F32 R2, -RZ, R5.reuse.H0_H0 ;  /* 0x20000005ff027230 */ /* 0x102fe40000004100 */
[----:B------:R-:W-:Y:S01]  /*5540*/  FFMA.FTZ R34, R21, R3, R6 ;  /* 0x0000000315227223 */ /* 0x000fe20000010006 */
[----:B------:R-:W-:Y:S02]  /*5550*/  HADD2.F32 R6, -RZ, R5.H1_H1 ;  /* 0x30000005ff067230 */ /* 0x000fe40000004100 */
        /* <DEDUP_REMOVED lines=44> */
.L_x_3586:
[----:B------:R-:W1:Y:S01]  /*5820*/  I2F.F16 R19, R19 ;  /* 0x0000001300137306 */ /* 0x000e620000200c00 */
[----:B0-----:R-:W-:Y:S01]  /*5830*/  @!P0 IADD3 R32, PT, PT, R56, 0x1, RZ ;  /* 0x0000000138208810 */ /* 0x001fe20007ffe0ff */
[----:B------:R-:W-:Y:S06]  /*5840*/  @!P2 BRA `(.L_x_3587) ;  /* 0x000000040068a947 */ /* 0x000fec0003800000 */
[----:B------:R-:W0:Y:S01]  /*5850*/  LDS.64 R4, [UR4+0x30] ;  /* 0x00003004ff047984 */ /* 0x000e220008000a00 */
[----:B------:R-:W-:Y:S02]  /*5860*/  HADD2.F32 R0, -RZ, R99.H0_H0 ;  /* 0x20000063ff007230 */ /* 0x000fe40000004100 */
[----:B------:R-:W-:Y:S01]  /*5870*/  HADD2.F32 R22, -RZ, R98.H0_H0 ;  /* 0x20000062ff167230 */ /* 0x000fe20000004100 */
[----:B------:R-:W2:Y:S01]  /*5880*/  LDS.64 R6, [UR4+0x38] ;  /* 0x00003804ff067984 */ /* 0x000ea20008000a00 */
        /* <DEDUP_REMOVED lines=60> */
[----:B-1----:R-:W-:Y:S02]  /*5c50*/  HADD2.F32 R22, -RZ, R19.H0_H0 ;  /* 0x20000013ff167230 */ /* 0x002fe40000004100 */
        /* <DEDUP_REMOVED lines=25> */
.L_x_3587:
[----:B------:R-:W-:Y:S02]  /*5df0*/  @!P0 MOV R56, R32 ;  /* 0x0000002000388202 */ /* 0x000fe40000000f00 */
[----:B------:R-:W-:Y:S01]  /*5e00*/  @!P0 IADD3 R53, PT, PT, R47, R44, RZ ;  /* 0x0000002c2f358210 */ /* 0x000fe20007ffe0ff */
[----:B------:R-:W-:Y:S06]  /*5e10*/  @P1 BRA `(.L_x_3588) ;  /* 0x0000000400681947 */ /* 0x000fec0003800000 */
[----:B------:R-:W0:Y:S01]  /*5e20*/  LDS.64 R4, [UR4+0xb0] ;  /* 0x0000b004ff047984 */ /* 0x000e220008000a00 */
        /* <DEDUP_REMOVED lines=34> */
[-C--:B------:R-:W-:Y:S01]  /*6050*/  FFMA.FTZ R0, R0, R6.reuse, R99 ;  /* 0x0000000600007223 */ /* 0x080fe20000010063 */
[-C--:B------:R-:W-:Y:S01]  /*6060*/  FFMA.FTZ R14, R14, R6.reuse, R97 ;  /* 0x000000060e0e7223 */ /* 0x080fe20000010061 */
[----:B------:R-:W-:Y:S01]  /*6070*/  FFMA.FTZ R4, R12, R6, R7 ;  /* 0x000000060c047223 */ /* 0x000fe20000010007 */
[----:B------:R-:W-:-:S02]  /*6080*/  HADD2.F32 R12, -RZ, R107.H0_H0 ;  /* 0x2000006bff0c7230 */ /* 0x000fc40000004100 */
[----:B------:R-:W-:Y:S02]  /*6090*/  HADD2.F32 R7, -RZ, R62.H0_H0 ;  /* 0x2000003eff077230 */ /* 0x000fe40000004100 */
[-C--:B------:R-:W-:Y:S01]  /*60a0*/  FFMA.FTZ R14, R11, R5.reuse, R14 ;  /* 0x000000050b0e7223 */ /* 0x080fe2000001000e */
[----:B------:R-:W-:Y:S02]  /*60b0*/  HADD2.F32 R11, -RZ, R26.H0_H0 ;  /* 0x2000001aff0b7230 */ /* 0x000fe40000004100 */
[----:B------:R-:W-:Y:S01]  /*60c0*/  FFMA.FTZ R6, R12, R6, R9 ;  /* 0x000000060c067223 */ /* 0x000fe20000010009 */
[-C--:B------:R-:W-:Y:S01]  /*60d0*/  FFMA.FTZ R12, R61, R5.reuse, R4 ;  /* 0x000000053d0c7223 */ /* 0x080fe20000010004 */
[-C--:B------:R-:W-:Y:S01]  /*60e0*/  FFMA.FTZ R0, R7, R5.reuse, R0 ;  /* 0x0000000507007223 */ /* 0x080fe20000010000 */
[--C-:B--2---:R-:W-:Y:S02]  /*60f0*/  HADD2.F32 R4, -RZ, R3.reuse.H0_H0 ;  /* 0x20000003ff047230 */ /* 0x104fe40000004100 */
        /* <DEDUP_REMOVED lines=16> */
[----:B------:R-:W-:Y:S01]  /*6200*/  FFMA.FTZ R5, R30, R2, R5 ;  /* 0x000000021e057223 */ /* 0x000fe20000010005 */
[----:B------:R-:W-:Y:S02]  /*6210*/  HADD2.F32 R2, -RZ, R29.H0_H0 ;  /* 0x2000001dff027230 */ /* 0x000fe40000004100 */
[----:B------:R-:W-:Y:S01]  /*6220*/  FFMA.FTZ R3, R0, R4, R3 ;  /* 0x0000000400037223 */ /* 0x000fe20000010003 */
[----:B-1----:R-:W-:-:S02]  /*6230*/  HADD2.F32 R12, -RZ, R19.H0_H0 ;  /* 0x20000013ff0c7230 */ /* 0x002fc40000004100 */
        /* <DEDUP_REMOVED lines=24> */
.L_x_3588:
        /* <DEDUP_REMOVED lines=8> */
.L_x_3580:
[----:B------:R-:W0:Y:S02]  /*6440*/  LDCU UR5, c[0x0][0x3cc] ;  /* 0x00007980ff0577ac */ /* 0x000e240008000800 */
[----:B0-----:R-:W-:-:S04]  /*6450*/  VIMNMX R27, PT, PT, R42, UR5, PT ;  /* 0x000000052a1b7c48 */ /* 0x001fc8000bfe0100 */
[----:B------:R-:W-:-:S13]  /*6460*/  ISETP.GT.AND P0, PT, R27, R44, PT ;  /* 0x0000002c1b00720c */ /* 0x000fda0003f04270 */
[----:B------:R-:W-:Y:S05]  /*6470*/  @!P0 BRA `(.L_x_3590) ;  /* 0x0000001c00748947 */ /* 0x000fea0003800000 */
[----:B------:R-:W0:Y:S01]  /*6480*/  LDC.64 R2, c[0x0][0x3b8] ;  /* 0x0000ee00ff027b82 */ /* 0x000e220000000a00 */
[----:B------:R-:W-:Y:S02]  /*6490*/  MOV R24, R16 ;  /* 0x0000001000187202 */ /* 0x000fe40000000f00 */
[----:B------:R-:W-:Y:S01]  /*64a0*/  MOV R25, R17 ;  /* 0x0000001100197202 */ /* 0x000fe20000000f00 */
[----:B0-----:R-:W-:-:S03]  /*64b0*/  IMAD.WIDE.U32 R2, R44, 0x4, R2 ;  /* 0x000000042c027825 */ /* 0x001fc600078e0002 */
[----:B------:R-:W-:-:S04]  /*64c0*/  IADD3 R0, P0, PT, R2, 0x2, RZ ;  /* 0x0000000202007810 */ /* 0x000fc80007f1e0ff */
[----:B------:R-:W-:-:S09]  /*64d0*/  IADD3.X R29, PT, PT, RZ, R3, RZ, P0, !PT ;  /* 0x00000003ff1d7210 */ /* 0x000fd200007fe4ff */
.L_x_3595:
[----:B------:R-:W0:Y:S01]  /*64e0*/  LDC R43, c[0x0][0x3ac] ;  /* 0x0000eb00ff2b7b82 */ /* 0x000e220000000800 */
[----:B------:R-:W-:Y:S01]  /*64f0*/  ISETP.NE.AND P0, PT, R44, R53, PT ;  /* 0x000000352c00720c */ /* 0x000fe20003f05270 */
[----:B------:R-:W2:-:S12]  /*6500*/  LDG.E.128.CONSTANT R32, desc[UR8][R24.64] ;  /* 0x0000000818207981 */ /* 0x000e98000c1e9d00 */
[----:B------:R-:W-:-:S06]  /*6510*/  @!P0 LEA R38, R56, R1, 0x3 ;  /* 0x0000000138268211 */ /* 0x000fcc00078e18ff */
[----:B------:R-:W3:Y:S01]  /*6520*/  @!P0 LDL.64 R38, [R38+0x8] ;  /* 0x0000080026268983 */ /* 0x000ee20000100a00 */
[----:B0-----:R-:W-:-:S04]  /*6530*/  IMAD.WIDE R16, R43, 0x4, R24 ;  /* 0x000000042b107825 */ /* 0x001fc800078e0218 */
[C---:B------:R-:W-:Y:S02]  /*6540*/  IMAD.WIDE R36, R43.reuse, 0x4, R16 ;  /* 0x000000042b247825 */ /* 0x040fe400078e0210 */
[----:B-1----:R-:W4:Y:S04]  /*6550*/  LDG.E.128.CONSTANT R16, desc[UR8][R16.64] ;  /* 0x0000000810107981 */ /* 0x002f28000c1e9d00 */
[----:B------:R-:W4:Y:S01]  /*6560*/  LDG.E.128.CONSTANT R20, desc[UR8][R36.64] ;  /* 0x0000000824147981 */ /* 0x000f22000c1e9d00 */
[----:B------:R-:W-:-:S04]  /*6570*/  IMAD.WIDE R12, R43, 0x4, R36 ;  /* 0x000000042b0c7825 */ /* 0x000fc800078e0224 */
[C---:B------:R-:W-:Y:S02]  /*6580*/  IMAD.WIDE R8, R43.reuse, 0x4, R12 ;  /* 0x000000042b087825 */ /* 0x040fe400078e020c */
[----:B------:R-:W5:Y:S02]  /*6590*/  LDG.E.128.CONSTANT R12, desc[UR8][R12.64] ;  /* 0x000000080c0c7981 */ /* 0x000f64000c1e9d00 */
[----:B------:R-:W-:Y:S02]  /*65a0*/  IMAD.WIDE R2, R43, 0x4, R8 ;  /* 0x000000042b027825 */ /* 0x000fe400078e0208 */
[----:B------:R-:W5:Y:S04]  /*65b0*/  LDG.E.128.CONSTANT R8, desc[UR8][R8.64] ;  /* 0x0000000808087981 */ /* 0x000f68000c1e9d00 */
[----:B------:R-:W5:Y:S01]  /*65c0*/  LDG.E.128.CONSTANT R4, desc[UR8][R2.64] ;  /* 0x0000000802047981 */ /* 0x000f62000c1e9d00 */
[----:B------:R-:W-:-:S02]  /*65d0*/  @!P0 MOV R28, R0 ;  /* 0x00000000001c8202 */ /* 0x000fc40000000f00 */
[----:B------:R-:W-:-:S03]  /*65e0*/  @!P0 IADD3 R26, PT, PT, R56, 0x1, RZ ;  /* 0x00000001381a8810 */ /* 0x000fc60007ffe0ff */
[----:B------:R0:W5:Y:S01]  /*65f0*/  @!P0 LDG.E.U16.CONSTANT R31, desc[UR8][R28.64] ;  /* 0x000000081c1f8981 */ /* 0x000162000c1e9500 */
[----:B------:R-:W-:Y:S02]  /*6600*/  @!P0 MOV R56, R26 ;  /* 0x0000001a00388202 */ /* 0x000fe40000000f00 */
[----:B------:R-:W-:Y:S02]  /*6610*/  ISETP.NE.AND P2, PT, R45, RZ, PT ;  /* 0x000000ff2d00720c */ /* 0x000fe40003f45270 */
[----:B--2---:R-:W-:Y:S02]  /*6620*/  LOP3.LUT R26, R32, 0x3f003f, RZ, 0xc0, !PT ;  /* 0x003f003f201a7812 */ /* 0x004fe400078ec0ff */
[--C-:B0-----:R-:W-:Y:S02]  /*6630*/  SHF.R.U32.HI R28, RZ, 0x6, R32.reuse ;  /* 0x00000006ff1c7819 */ /* 0x101fe40000011620 */
[----:B------:R-:W-:Y:S02]  /*6640*/  SHF.R.U32.HI R32, RZ, 0xc, R32 ;  /* 0x0000000cff207819 */ /* 0x000fe40000011620 */
[----:B------:R-:W-:-:S02]  /*6650*/  LOP3.LUT R36, R33, 0x3f003f, RZ, 0xc0, !PT ;  /* 0x003f003f21247812 */ /* 0x000fc400078ec0ff */
[--C-:B------:R-:W-:Y:S02]  /*6660*/  SHF.R.U32.HI R57, RZ, 0x6, R33.reuse ;  /* 0x00000006ff397819 */ /* 0x100fe40000011621 */
[----:B------:R-:W-:Y:S02]  /*6670*/  SHF.R.U32.HI R58, RZ, 0xc, R33 ;  /* 0x0000000cff3a7819 */ /* 0x000fe40000011621 */
[----:B------:R-:W-:Y:S02]  /*6680*/  LOP3.LUT R61, R34, 0x3f003f, RZ, 0xc0, !PT ;  /* 0x003f003f223d7812 */ /* 0x000fe400078ec0ff */
[----:B------:R-:W-:Y:S02]  /*6690*/  SHF.R.U32.HI R62, RZ, 0x6, R34 ;  /* 0x00000006ff3e7819 */ /* 0x000fe40000011622 */
[----:B---3--:R-:W-:Y:S02]  /*66a0*/  @!P0 PRMT R40, R39, 0x7610, R40 ;  /* 0x0000761027288816 */ /* 0x008fe40000000028 */
[----:B------:R-:W-:-:S02]  /*66b0*/  @!P0 PRMT R41, R38, 0x7610, R41 ;  /* 0x0000761026298816 */ /* 0x000fc40000000029 */
[----:B------:R-:W-:Y:S02]  /*66c0*/  SHF.R.U32.HI R34, RZ, 0xc, R34 ;  /* 0x0000000cff227819 */ /* 0x000fe40000011622 */
[----:B------:R-:W-:Y:S02]  /*66d0*/  SHF.R.U32.HI R59, RZ, 0xc, R35 ;  /* 0x0000000cff3b7819 */ /* 0x000fe40000011623 */
[----:B------:R-:W-:Y:S02]  /*66e0*/  @!P0 PRMT R40, R40, 0x7610, R39 ;  /* 0x0000761028288816 */ /* 0x000fe40000000027 */
        /* <DEDUP_REMOVED lines=16> */
[----:B------:R-:W-:Y:S02]  /*67f0*/  @!P0 PRMT R41, R41, 0x7610, R38 ;  /* 0x0000761029298816 */ /* 0x000fe40000000026 */
[----:B------:R-:W-:Y:S02]  /*6800*/  SHF.R.U32.HI R35, RZ, 0x8, R22 ;  /* 0x00000008ff237819 */ /* 0x000fe40000011616 */
[----:B------:R-:W-:Y:S02]  /*6810*/  LOP3.LUT R34, R34, 0xf000f, RZ, 0xc0, !PT ;  /* 0x000f000f22227812 */ /* 0x000fe400078ec0ff */
[----:B------:R-:W-:Y:S02]  /*6820*/  LOP3.LUT R32, R59, 0xf000f, RZ, 0xc0, !PT ;  /* 0x000f000f3b207812 */ /* 0x000fe400078ec0ff */
[----:B------:R-:W-:-:S02]  /*6830*/  LOP3.LUT R47, R22, 0x3f003f, RZ, 0xc0, !PT ;  /* 0x003f003f162f7812 */ /* 0x000fc400078ec0ff */
[--C-:B------:R-:W-:Y:S02]  /*6840*/  SHF.R.U32.HI R38, RZ, 0x6, R22.reuse ;  /* 0x00000006ff267819 */ /* 0x100fe40000011616 */
[----:B------:R-:W-:Y:S02]  /*6850*/  SHF.R.U32.HI R65, RZ, 0xa, R22 ;  /* 0x0000000aff417819 */ /* 0x000fe40000011616 */
[----:B------:R-:W-:Y:S02]  /*6860*/  LOP3.LUT R22, R21, 0x300030, R30, 0xf8, !PT ;  /* 0x0030003015167812 */ /* 0x000fe400078ef81e */
[----:B------:R-:W-:Y:S02]  /*6870*/  LOP3.LUT R21, R23, 0x300030, R20, 0xf8, !PT ;  /* 0x0030003017157812 */ /* 0x000fe400078ef814 */
[----:B------:R-:W-:Y:S02]  /*6880*/  LOP3.LUT R23, R34, 0x300030, R35, 0xf8, !PT ;  /* 0x0030003022177812 */ /* 0x000fe400078ef823 */
[----:B------:R-:W-:-:S02]  /*6890*/  LOP3.LUT R20, R32, 0x300030, R63, 0xf8, !PT ;  /* 0x0030003020147812 */ /* 0x000fc400078ef83f */
[----:B------:R-:W-:Y:S02]  /*68a0*/  LOP3.LUT R34, R16, 0x3f003f, RZ, 0xc0, !PT ;  /* 0x003f003f10227812 */ /* 0x000fe400078ec0ff */
[----:B------:R-:W-:Y:S02]  /*68b0*/  SHF.R.U32.HI R35, RZ, 0x6, R16 ;  /* 0x00000006ff237819 */ /* 0x000fe40000011610 */
[----:B------:R-:W-:Y:S02]  /*68c0*/  LOP3.LUT R63, R18, 0x3f003f, RZ, 0xc0, !PT ;  /* 0x003f003f123f7812 */ /* 0x000fe400078ec0ff */
[----:B------:R-:W-:Y:S02]  /*68d0*/  SHF.R.U32.HI R64, RZ, 0x6, R18 ;  /* 0x00000006ff407819 */ /* 0x000fe40000011612 */
[----:B------:R-:W-:Y:S02]  /*68e0*/  LOP3.LUT R68, R19, 0x3f003f, RZ, 0xc0, !PT ;  /* 0x003f003f13447812 */ /* 0x000fe400078ec0ff */
[----:B------:R-:W-:-:S02]  /*68f0*/  SHF.R.U32.HI R69, RZ, 0x6, R19 ;  /* 0x00000006ff457819 */ /* 0x000fc40000011613 */
[----:B------:R-:W-:Y:S02]  /*6900*/  SHF.R.U32.HI R16, RZ, 0xc, R16 ;  /* 0x0000000cff107819 */ /* 0x000fe40000011610 */
        /* <DEDUP_REMOVED lines=17> */
[----:B------:R-:W-:Y:S02]  /*6a20*/  LOP3.LUT R18, R16, 0x300030, R33, 0xf8, !PT ;  /* 0x0030003010127812 */ /* 0x000fe400078ef821 */
[----:B------:R-:W-:Y:S02]  /*6a30*/  LOP3.LUT R65, R30, 0x300030, R65, 0xf8, !PT ;  /* 0x003000301e417812 */ /* 0x000fe400078ef841 */
[----:B------:R-:W-:Y:S02]  /*6a40*/  LOP3.LUT R72, R19, 0x300030, R70, 0xf8, !PT ;  /* 0x0030003013487812 */ /* 0x000fe400078ef846 */
[----:B------:R-:W-:Y:S02]  /*6a50*/  LOP3.LUT R62, R62, 0x64006400, RZ, 0xfc, !PT ;  /* 0x640064003e3e7812 */ /* 0x000fe400078efcff */
[----:B------:R-:W-:Y:S02]  /*6a60*/  LOP3.LUT R60, R17, 0x300030, R60, 0xf8, !PT ;  /* 0x00300030113c7812 */ /* 0x000fe400078ef83c */
        /* <DEDUP_REMOVED lines=110> */
.L_x_3591:
        /* <DEDUP_REMOVED lines=43> */
.L_x_3592:
[--C-:B-----5:R-:W-:Y:S02]  /*7400*/  SHF.R.U32.HI R22, RZ, 0xc, R13.reuse ;  /* 0x0000000cff167819 */ /* 0x120fe4000001160d */
[----:B------:R-:W-:Y:S02]  /*7410*/  LOP3.LUT R16, R12, 0x3f003f, RZ, 0xc0, !PT ;  /* 0x003f003f0c107812 */ /* 0x000fe400078ec0ff */
[----:B------:R-:W-:Y:S02]  /*7420*/  SHF.R.U32.HI R17, RZ, 0x6, R12 ;  /* 0x00000006ff117819 */ /* 0x000fe4000001160c */
[----:B------:R-:W-:Y:S02]  /*7430*/  LOP3.LUT R20, R13, 0x3f003f, RZ, 0xc0, !PT ;  /* 0x003f003f0d147812 */ /* 0x000fe400078ec0ff */
[----:B------:R-:W-:Y:S02]  /*7440*/  SHF.R.U32.HI R21, RZ, 0x6, R13 ;  /* 0x00000006ff157819 */ /* 0x000fe4000001160d */
        /* <DEDUP_REMOVED lines=24> */
[----:B------:R-:W-:-:S02]  /*75d0*/  LOP3.LUT R32, R5, 0x300030, R4, 0xf8, !PT ;  /* 0x0030003005207812 */ /* 0x000fc400078ef804 */
[----:B------:R-:W-:Y:S02]  /*75e0*/  LOP3.LUT R55, R7, 0x3f003f, RZ, 0xc0, !PT ;  /* 0x003f003f07377812 */ /* 0x000fe400078ec0ff */
[--C-:B------:R-:W-:Y:S02]  /*75f0*/  SHF.R.U32.HI R57, RZ, 0x6, R7.reuse ;  /* 0x00000006ff397819 */ /* 0x100fe40000011607 */
[----:B------:R-:W-:Y:S02]  /*7600*/  SHF.R.U32.HI R59, RZ, 0xa, R7 ;  /* 0x0000000aff3b7819 */ /* 0x000fe40000011607 */
[----:B------:R-:W-:Y:S02]  /*7610*/  LOP3.LUT R4, R8, 0x3f003f, RZ, 0xc0, !PT ;  /* 0x003f003f08047812 */ /* 0x000fe400078ec0ff */
[----:B------:R-:W-:Y:S02]  /*7620*/  SHF.R.U32.HI R5, RZ, 0x6, R8 ;  /* 0x00000006ff057819 */ /* 0x000fe40000011608 */
[----:B------:R-:W-:-:S02]  /*7630*/  LOP3.LUT R7, R12, 0x300030, R13, 0xf8, !PT ;  /* 0x003000300c077812 */ /* 0x000fc400078ef80d */
[----:B------:R-:W-:Y:S02]  /*7640*/  LOP3.LUT R58, R34, 0x300030, R49, 0xf8, !PT ;  /* 0x00300030223a7812 */ /* 0x000fe400078ef831 */
[----:B------:R-:W-:Y:S02]  /*7650*/  SHF.R.U32.HI R8, RZ, 0xc, R8 ;  /* 0x0000000cff087819 */ /* 0x000fe40000011608 */
[----:B------:R-:W-:Y:S02]  /*7660*/  SHF.R.U32.HI R12, RZ, 0xc, R9 ;  /* 0x0000000cff0c7819 */ /* 0x000fe40000011609 */
[----:B------:R-:W-:Y:S02]  /*7670*/  LOP3.LUT R22, R10, 0x3f003f, RZ, 0xc0, !PT ;  /* 0x003f003f0a167812 */ /* 0x000fe400078ec0ff */
[----:B------:R-:W-:Y:S02]  /*7680*/  SHF.R.U32.HI R34, RZ, 0x6, R10 ;  /* 0x00000006ff227819 */ /* 0x000fe4000001160a */
[----:B------:R-:W-:-:S02]  /*7690*/  SHF.R.U32.HI R51, RZ, 0xc, R11 ;  /* 0x0000000cff337819 */ /* 0x000fc4000001160b */
[----:B------:R-:W-:Y:S02]  /*76a0*/  LOP3.LUT R37, R6, 0x300030, R15, 0xf8, !PT ;  /* 0x0030003006257812 */ /* 0x000fe400078ef80f */
[----:B------:R-:W-:Y:S02]  /*76b0*/  SHF.R.U32.HI R10, RZ, 0xc, R10 ;  /* 0x0000000cff0a7819 */ /* 0x000fe4000001160a */
[----:B------:R-:W-:Y:S02]  /*76c0*/  LOP3.LUT R6, R9, 0x3f003f, RZ, 0xc0, !PT ;  /* 0x003f003f09067812 */ /* 0x000fe400078ec0ff */
[----:B------:R-:W-:Y:S02]  /*76d0*/  SHF.R.U32.HI R15, RZ, 0x6, R9 ;  /* 0x00000006ff0f7819 */ /* 0x000fe40000011609 */
[----:B------:R-:W-:Y:S02]  /*76e0*/  LOP3.LUT R17, R17, 0x3f003f, RZ, 0xc0, !PT ;  /* 0x003f003f11117812 */ /* 0x000fe400078ec0ff */
        /* <DEDUP_REMOVED lines=14> */
[----:B------:R-:W-:-:S02]  /*77d0*/  LOP3.LUT R59, R8, 0x300030, R59, 0xf8, !PT ;  /* 0x00300030083b7812 */ /* 0x000fc400078ef83b */
[----:B------:R-:W-:Y:S01]  /*77e0*/  LOP3.LUT R33, R33, 0x3f003f, RZ, 0xc0, !PT ;  /* 0x003f003f21217812 */ /* 0x000fe200078ec0ff */
[----:B------:R-:W-:Y:S01]  /*77f0*/  HADD2 R17, R17, -1056, -1056 ;  /* 0xe420e42011117430 */ /* 0x000fe20000000000 */
[----:B------:R-:W-:Y:S02]  /*7800*/  LOP3.LUT R21, R6, 0x64006400, RZ, 0xfc, !PT ;  /* 0x6400640006157812 */ /* 0x000fe400078efcff */
[----:B------:R-:W-:Y:S02]  /*7810*/  LOP3.LUT R50, R50, 0x3f003f, RZ, 0xc0, !PT ;  /* 0x003f003f32327812 */ /* 0x000fe400078ec0ff */
[----:B------:R-:W-:Y:S01]  /*7820*/  LOP3.LUT R9, R9, 0x300030, R14, 0xf8, !PT ;  /* 0x0030003009097812 */ /* 0x000fe200078ef80e */
[----:B------:R-:W-:Y:S01]  /*7830*/  HADD2 R21, R21, -1056, -1056 ;  /* 0xe420e42015157430 */ /* 0x000fe20000000000 */
[----:B------:R-:W-:Y:S02]  /*7840*/  LOP3.LUT R11, R11, 0x300030, R26, 0xf8, !PT ;  /* 0x003000300b0b7812 */ /* 0x000fe400078ef81a */
[----:B------:R-:W-:-:S02]  /*7850*/  LOP3.LUT R38, R13, 0x300030, R38, 0xf8, !PT ;  /* 0x003000300d267812 */ /* 0x000fc400078ef826 */
        /* <DEDUP_REMOVED lines=105> */
.L_x_3593:
[----:B------:R-:W-:Y:S02]  /*7ef0*/  @!P0 IADD3 R53, PT, PT, R31, R44, RZ ;  /* 0x0000002c1f358210 */ /* 0x000fe40007ffe0ff */
[----:B------:R-:W-:Y:S02]  /*7f00*/  MOV R36, R24 ;  /* 0x0000001800247202 */ /* 0x000fe40000000f00 */
[----:B------:R-:W-:Y:S01]  /*7f10*/  MOV R37, R25 ;  /* 0x0000001900257202 */ /* 0x000fe20000000f00 */
[----:B------:R-:W-:Y:S06]  /*7f20*/  @P1 BRA `(.L_x_3594) ;  /* 0x0000000000a81947 */ /* 0x000fec0003800000 */
        /* <DEDUP_REMOVED lines=42> */
.L_x_3594:
        /* <DEDUP_REMOVED lines=8> */
.L_x_3590:
[----:B------:R-:W1:Y:S02]  /*8250*/  LDCU UR5, c[0x0][0x3d0] ;  /* 0x00007a00ff0577ac */ /* 0x000e640008000800 */
[----:B-1----:R-:W-:-:S04]  /*8260*/  VIMNMX R19, PT, PT, R42, UR5, PT ;  /* 0x000000052a137c48 */ /* 0x002fc8000bfe0100 */
[----:B------:R-:W-:-:S13]  /*8270*/  ISETP.GT.AND P0, PT, R19, R44, PT ;  /* 0x0000002c1300720c */ /* 0x000fda0003f04270 */
[----:B------:R-:W-:Y:S05]  /*8280*/  @!P0 BRA `(.L_x_3596) ;  /* 0x0000001800e48947 */ /* 0x000fea0003800000 */
[----:B------:R-:W0:Y:S02]  /*8290*/  LDC.64 R2, c[0x0][0x3b8] ;  /* 0x0000ee00ff027b82 */ /* 0x000e240000000a00 */
[----:B0-----:R-:W-:-:S03]  /*82a0*/  IMAD.WIDE.U32 R2, R44, 0x4, R2 ;  /* 0x000000042c027825 */ /* 0x001fc600078e0002 */
[----:B------:R-:W-:-:S04]  /*82b0*/  IADD3 R0, P0, PT, R2, 0x2, RZ ;  /* 0x0000000202007810 */ /* 0x000fc80007f1e0ff */
[----:B------:R-:W-:-:S09]  /*82c0*/  IADD3.X R21, PT, PT, RZ, R3, RZ, P0, !PT ;  /* 0x00000003ff157210 */ /* 0x000fd200007fe4ff */
.L_x_3599:
        /* <DEDUP_REMOVED lines=9> */
[----:B------:R-:W-:-:S05]  /*8360*/  IMAD.WIDE R36, R43, 0x4, R34 ;  /* 0x000000042b247825 */ /* 0x000fca00078e0222 */
[----:B------:R1:W4:Y:S01]  /*8370*/  LDG.E.128.CONSTANT R12, desc[UR8][R36.64] ;  /* 0x00000008240c7981 */ /* 0x000322000c1e9d00 */
[----:B------:R-:W-:-:S05]  /*8380*/  IMAD.WIDE R2, R43, 0x4, R36 ;  /* 0x000000042b027825 */ /* 0x000fca00078e0224 */
[----:B------:R-:W4:Y:S01]  /*8390*/  LDG.E.128.CONSTANT R4, desc[UR8][R2.64] ;  /* 0x0000000802047981 */ /* 0x000f22000c1e9d00 */
[----:B------:R-:W-:Y:S01]  /*83a0*/  HFMA2 R22, -RZ, RZ, 0, 0.03125 ;  /* 0x00002800ff167431 */ /* 0x000fe200000001ff */
[----:B------:R-:W-:Y:S02]  /*83b0*/  @!P0 MOV R20, R0 ;  /* 0x0000000000148202 */ /* 0x000fe40000000f00 */
[----:B------:R-:W-:Y:S02]  /*83c0*/  @!P0 IADD3 R18, PT, PT, R56, 0x1, RZ ;  /* 0x0000000138128810 */ /* 0x000fe40007ffe0ff */
[----:B0-----:R-:W-:Y:S01]  /*83d0*/  PRMT R32, R22, 0x7610, R32 ;  /* 0x0000761016207816 */ /* 0x001fe20000000020 */
[----:B------:R0:W5:Y:S01]  /*83e0*/  @!P0 LDG.E.U16.CONSTANT R23, desc[UR8][R20.64] ;  /* 0x0000000814178981 */ /* 0x000162000c1e9500 */
[----:B------:R-:W-:Y:S02]  /*83f0*/  @!P0 MOV R56, R18 ;  /* 0x0000001200388202 */ /* 0x000fe40000000f00 */
[----:B------:R-:W-:-:S02]  /*8400*/  ISETP.NE.AND P2, PT, R45, RZ, PT ;  /* 0x000000ff2d00720c */ /* 0x000fc40003f45270 */
[----:B--2---:R-:W-:Y:S02]  /*8410*/  SHF.R.U32.HI R33, RZ, 0xf, R28 ;  /* 0x0000000fff217819 */ /* 0x004fe4000001161c */
[--C-:B-1----:R-:W-:Y:S02]  /*8420*/  SHF.R.U32.HI R36, RZ, 0xf, R29.reuse ;  /* 0x0000000fff247819 */ /* 0x102fe4000001161d */
[C---:B------:R-:W-:Y:S02]  /*8430*/  LOP3.LUT R58, R29.reuse, 0x1f001f, RZ, 0xc0, !PT ;  /* 0x001f001f1d3a7812 */ /* 0x040fe400078ec0ff */
[----:B------:R-:W-:Y:S02]  /*8440*/  SHF.R.U32.HI R57, RZ, 0xa, R29 ;  /* 0x0000000aff397819 */ /* 0x000fe4000001161d */
[----:B------:R-:W-:Y:S02]  /*8450*/  LOP3.LUT R35, R29, 0x3e003e0, RZ, 0xc0, !PT ;  /* 0x03e003e01d237812 */ /* 0x000fe400078ec0ff */
[----:B------:R-:W-:-:S02]  /*8460*/  LOP3.LUT R51, R28, 0x1f001f, RZ, 0xc0, !PT ;  /* 0x001f001f1c337812 */ /* 0x000fc400078ec0ff */
[----:B------:R-:W-:Y:S02]  /*8470*/  SHF.R.U32.HI R55, RZ, 0xa, R28 ;  /* 0x0000000aff377819 */ /* 0x000fe4000001161c */
[----:B------:R-:W-:Y:S02]  /*8480*/  LOP3.LUT R34, R28, 0x3e003e0, RZ, 0xc0, !PT ;  /* 0x03e003e01c227812 */ /* 0x000fe400078ec0ff */
[----:B------:R-:W-:Y:S02]  /*8490*/  LOP3.LUT R79, R31, 0x1f001f, RZ, 0xc0, !PT ;  /* 0x001f001f1f4f7812 */ /* 0x000fe400078ec0ff */
[----:B---3--:R-:W-:Y:S02]  /*84a0*/  @!P0 PRMT R41, R38, 0x7610, R41 ;  /* 0x0000761026298816 */ /* 0x008fe40000000029 */
[----:B------:R-:W-:Y:S02]  /*84b0*/  @!P0 PRMT R40, R39, 0x7610, R40 ;  /* 0x0000761027288816 */ /* 0x000fe40000000028 */
[----:B------:R-:W-:-:S02]  /*84c0*/  SHF.R.U32.HI R78, RZ, 0xa, R31 ;  /* 0x0000000aff4e7819 */ /* 0x000fc4000001161f */
[----:B------:R-:W-:Y:S02]  /*84d0*/  LOP3.LUT R29, R31, 0x3e003e0, RZ, 0xc0, !PT ;  /* 0x03e003e01f1d7812 */ /* 0x000fe400078ec0ff */
[C---:B------:R-:W-:Y:S02]  /*84e0*/  LOP3.LUT R66, R30.reuse, 0x1f001f, RZ, 0xc0, !PT ;  /* 0x001f001f1e427812 */ /* 0x040fe400078ec0ff */
[--C-:B------:R-:W-:Y:S02]  /*84f0*/  SHF.R.U32.HI R73, RZ, 0xa, R30.reuse ;  /* 0x0000000aff497819 */ /* 0x100fe4000001161e */
[----:B------:R-:W-:Y:S02]  /*8500*/  LOP3.LUT R28, R30, 0x3e003e0, RZ, 0xc0, !PT ;  /* 0x03e003e01e1c7812 */ /* 0x000fe400078ec0ff */
[----:B------:R-:W-:Y:S02]  /*8510*/  SHF.R.U32.HI R37, RZ, 0xf, R30 ;  /* 0x0000000fff257819 */ /* 0x000fe4000001161e */
[----:B------:R-:W-:-:S02]  /*8520*/  SHF.R.U32.HI R31, RZ, 0xf, R31 ;  /* 0x0000000fff1f7819 */ /* 0x000fc4000001161f */
[C---:B----4-:R-:W-:Y:S02]  /*8530*/  LOP3.LUT R61, R25.reuse, 0x1f001f, RZ, 0xc0, !PT ;  /* 0x001f001f193d7812 */ /* 0x050fe400078ec0ff */
[--C-:B------:R-:W-:Y:S02]  /*8540*/  SHF.R.U32.HI R62, RZ, 0xa, R25.reuse ;  /* 0x0000000aff3e7819 */ /* 0x100fe40000011619 */
[----:B------:R-:W-:Y:S02]  /*8550*/  LOP3.LUT R22, R25, 0x3e003e0, RZ, 0xc0, !PT ;  /* 0x03e003e019167812 */ /* 0x000fe400078ec0ff */
[----:B------:R-:W-:Y:S02]  /*8560*/  SHF.R.U32.HI R30, RZ, 0xe, R24 ;  /* 0x0000000eff1e7819 */ /* 0x000fe40000011618 */
[----:B------:R-:W-:Y:S02]  /*8570*/  SHF.R.U32.HI R25, RZ, 0xe, R25 ;  /* 0x0000000eff197819 */ /* 0x000fe40000011619 */
[----:B------:R-:W-:-:S02]  /*8580*/  LOP3.LUT R33, R33, 0x10001, RZ, 0xc0, !PT ;  /* 0x0001000121217812 */ /* 0x000fc400078ec0ff */
[----:B------:R-:W-:Y:S02]  /*8590*/  LOP3.LUT R36, R36, 0x10001, RZ, 0xc0, !PT ;  /* 0x0001000124247812 */ /* 0x000fe400078ec0ff */
[----:B------:R-:W-:Y:S02]  /*85a0*/  @!P0 PRMT R41, R41, 0x7610, R38 ;  /* 0x0000761029298816 */ /* 0x000fe40000000026 */
[----:B------:R-:W-:Y:S02]  /*85b0*/  @!P0 PRMT R40, R40, 0x7610, R39 ;  /* 0x0000761028288816 */ /* 0x000fe40000000027 */
[C---:B------:R-:W-:Y:S02]  /*85c0*/  LOP3.LUT R60, R24.reuse, 0x1f001f, RZ, 0xc0, !PT ;  /* 0x001f001f183c7812 */ /* 0x040fe400078ec0ff */
[----:B------:R-:W-:Y:S02]  /*85d0*/  SHF.R.U32.HI R59, RZ, 0xa, R24 ;  /* 0x0000000aff3b7819 */ /* 0x000fe40000011618 */
[----:B------:R-:W-:-:S02]  /*85e0*/  LOP3.LUT R18, R24, 0x3e003e0, RZ, 0xc0, !PT ;  /* 0x03e003e018127812 */ /* 0x000fc400078ec0ff */
[C---:B------:R-:W-:Y:S02]  /*85f0*/  LOP3.LUT R71, R26.reuse, 0x1f001f, RZ, 0xc0, !PT ;  /* 0x001f001f1a477812 */ /* 0x040fe400078ec0ff */
[--C-:B------:R-:W-:Y:S02]  /*8600*/  SHF.R.U32.HI R76, RZ, 0xa, R26.reuse ;  /* 0x0000000aff4c7819 */ /* 0x100fe4000001161a */
[----:B0-----:R-:W-:Y:S02]  /*8610*/  LOP3.LUT R20, R26, 0x3e003e0, RZ, 0xc0, !PT ;  /* 0x03e003e01a147812 */ /* 0x001fe400078ec0ff */
[----:B------:R-:W-:Y:S02]  /*8620*/  SHF.R.U32.HI R39, RZ, 0xe, R26 ;  /* 0x0000000eff277819 */ /* 0x000fe4000001161a */
[----:B------:R-:W-:Y:S02]  /*8630*/  LOP3.LUT R82, R27, 0x1f001f, RZ, 0xc0, !PT ;  /* 0x001f001f1b527812 */ /* 0x000fe400078ec0ff */
[----:B------:R-:W-:-:S02]  /*8640*/  SHF.R.U32.HI R81, RZ, 0xa, R27 ;  /* 0x0000000aff517819 */ /* 0x000fc4000001161b */
[----:B------:R-:W-:Y:S02]  /*8650*/  LOP3.LUT R24, R27, 0x3e003e0, RZ, 0xc0, !PT ;  /* 0x03e003e01b187812 */ /* 0x000fe400078ec0ff */
[----:B------:R-:W-:Y:S02]  /*8660*/  SHF.R.U32.HI R38, RZ, 0xe, R27 ;  /* 0x0000000eff267819 */ /* 0x000fe4000001161b */
[----:B------:R-:W-:Y:S02]  /*8670*/  LOP3.LUT R26, R37, 0x10001, RZ, 0xc0, !PT ;  /* 0x00010001251a7812 */ /* 0x000fe400078ec0ff */
[----:B------:R-:W-:Y:S02]  /*8680*/  LOP3.LUT R27, R31, 0x10001, RZ, 0xc0, !PT ;  /* 0x000100011f1b7812 */ /* 0x000fe400078ec0ff */
[----:B------:R-:W-:Y:S02]  /*8690*/  LOP3.LUT R31, R33, 0x20002, R30, 0xf8, !PT ;  /* 0x00020002211f7812 */ /* 0x000fe400078ef81e */
[----:B------:R-:W-:-:S02]  /*86a0*/  LOP3.LUT R37, R36, 0x20002, R25, 0xf8, !PT ;  /* 0x0002000224257812 */ /* 0x000fc400078ef819 */
[C---:B------:R-:W-:Y:S02]  /*86b0*/  LOP3.LUT R33, R8.reuse, 0x1f001f, RZ, 0xc0, !PT ;  /* 0x001f001f08217812 */ /* 0x040fe400078ec0ff */
[--C-:B------:R-:W-:Y:S02]  /*86c0*/  SHF.R.U32.HI R63, RZ, 0xa, R8.reuse ;  /* 0x0000000aff3f7819 */ /* 0x100fe40000011608 */
[----:B------:R-:W-:Y:S02]  /*86d0*/  LOP3.LUT R25, R8, 0x3e003e0, RZ, 0xc0, !PT ;  /* 0x03e003e008197812 */ /* 0x000fe400078ec0ff */
[----:B------:R-:W-:Y:S02]  /*86e0*/  SHF.R.U32.HI R8, RZ, 0xd, R8 ;  /* 0x0000000dff087819 */ /* 0x000fe40000011608 */
[----:B------:R-:W-:Y:S02]  /*86f0*/  LOP3.LUT R39, R26, 0x20002, R39, 0xf8, !PT ;  /* 0x000200021a277812 */ /* 0x000fe400078ef827 */
[----:B------:R-:W-:-:S02]  /*8700*/  LOP3.LUT R65, R9, 0x1f001f, RZ, 0xc0, !PT ;  /* 0x001f001f09417812 */ /* 0x000fc400078ec0ff */
[--C-:B------:R-:W-:Y:S02]  /*8710*/  SHF.R.U32.HI R64, RZ, 0xa, R9.reuse ;  /* 0x0000000aff407819 */ /* 0x100fe40000011609 */
[----:B------:R-:W-:Y:S02]  /*8720*/  LOP3.LUT R26, R9, 0x3e003e0, RZ, 0xc0, !PT ;  /* 0x03e003e0091a7812 */ /* 0x000fe400078ec0ff */
[----:B------:R-:W-:Y:S02]  /*8730*/  SHF.R.U32.HI R36, RZ, 0xd, R9 ;  /* 0x0000000dff247819 */ /* 0x000fe40000011609 */
[----:B------:R-:W-:Y:S02]  /*8740*/  LOP3.LUT R9, R31, 0x40004, R8, 0xf8, !PT ;  /* 0x000400041f097812 */ /* 0x000fe400078ef808 */
[----:B------:R-:W-:Y:S02]  /*8750*/  LOP3.LUT R67, R12, 0x1f001f, RZ, 0xc0, !PT ;  /* 0x001f001f0c437812 */ /* 0x000fe400078ec0ff */
[----:B------:R-:W-:-:S02]  /*8760*/  SHF.R.U32.HI R68, RZ, 0xa, R12 ;  /* 0x0000000aff447819 */ /* 0x000fc4000001160c */
[----:B------:R-:W-:Y:S02]  /*8770*/  LOP3.LUT R31, R12, 0x3e003e0, RZ, 0xc0, !PT ;  /* 0x03e003e00c1f7812 */ /* 0x000fe400078ec0ff */
[----:B------:R-:W-:Y:S02]  /*8780*/  LOP3.LUT R38, R27, 0x20002, R38, 0xf8, !PT ;  /* 0x000200021b267812 */ /* 0x000fe400078ef826 */
        /* <DEDUP_REMOVED lines=12> */
[----:B------:R-:W-:Y:S02]  /*8850*/  SHF.R.U32.HI R11, RZ, 0xd, R11 ;  /* 0x0000000dff0b7819 */ /* 0x000fe4000001160b */
[----:B------:R-:W-:Y:S02]  /*8860*/  SHF.R.U32.HI R13, RZ, 0xc, R13 ;  /* 0x0000000cff0d7819 */ /* 0x000fe4000001160d */
[----:B------:R-:W-:Y:S02]  /*8870*/  LOP3.LUT R37, R9, 0x80008, R12, 0xf8, !PT ;  /* 0x0008000809257812 */ /* 0x000fe400078ef80c */
        /* <DEDUP_REMOVED lines=9> */
[----:B------:R-:W-:Y:S01]  /*8910*/  SHF.R.U32.HI R4, RZ, 0xb, R4 ;  /* 0x0000000bff047819 */ /* 0x000fe20000011604 */
[----:B------:R-:W-:Y:S01]  /*8920*/  HFMA2 R49, R35, R32.H0_H0, -48, -48 ;  /* 0xd200d20023317431 */ /* 0x000fe20000040020 */
        /* <DEDUP_REMOVED lines=12> */
[----:B------:R-:W-:Y:S02]  /*89f0*/  LOP3.LUT R39, R39, 0x80008, R14, 0xf8, !PT ;  /* 0x0008000827277812 */ /* 0x000fe400078ef80e */
[----:B------:R-:W-:Y:S02]  /*8a00*/  SHF.R.U32.HI R5, RZ, 0xb, R5 ;  /* 0x0000000bff057819 */ /* 0x000fe40000011605 */
[----:B------:R-:W-:-:S02]  /*8a10*/  SHF.R.U32.HI R6, RZ, 0xb, R6 ;  /* 0x0000000bff067819 */ /* 0x000fc40000011606 */
[----:B------:R-:W-:Y:S02]  /*8a20*/  LOP3.LUT R4, R37, 0x100010, R4, 0xf8, !PT ;  /* 0x0010001025047812 */ /* 0x000fe400078ef804 */
[----:B------:R-:W-:Y:S02]  /*8a30*/  LOP3.LUT R29, R29, 0x64006400, RZ, 0xfc, !PT ;  /* 0x640064001d1d7812 */ /* 0x000fe400078efcff */
[----:B------:R-:W-:Y:S02]  /*8a40*/  LOP3.LUT R35, R20, 0x64006400, RZ, 0xfc, !PT ;  /* 0x6400640014237812 */ /* 0x000fe400078efcff */
[----:B------:R-:W-:Y:S02]  /*8a50*/  LOP3.LUT R37, R34, 0x64006400, RZ, 0xfc, !PT ;  /* 0x6400640022257812 */ /* 0x000fe400078efcff */
[----:B------:R-:W-:Y:S02]  /*8a60*/  LOP3.LUT R97, R24, 0x64006400, RZ, 0xfc, !PT ;  /* 0x6400640018617812 */ /* 0x000fe400078efcff */
[----:B------:R-:W-:-:S02]  /*8a70*/  LOP3.LUT R93, R26, 0x64006400, RZ, 0xfc, !PT ;  /* 0x640064001a5d7812 */ /* 0x000fc400078efcff */
[----:B------:R-:W-:Y:S02]  /*8a80*/  LOP3.LUT R92, R7, 0x3e003e0, RZ, 0xc0, !PT ;  /* 0x03e003e0075c7812 */ /* 0x000fe400078ec0ff */
[----:B------:R-:W-:Y:S02]  /*8a90*/  LOP3.LUT R38, R38, 0x80008, R15, 0xf8, !PT ;  /* 0x0008000826267812 */ /* 0x000fe400078ef80f */
[----:B------:R-:W-:Y:S01]  /*8aa0*/  LOP3.LUT R5, R36, 0x100010, R5, 0xf8, !PT ;  /* 0x0010001024057812 */ /* 0x000fe200078ef805 */
[-C--:B------:R-:W-:Y:S01]  /*8ab0*/  HFMA2 R36, R35, R32.reuse.H0_H0, -48, -48 ;  /* 0xd200d20023247431 */ /* 0x080fe20000040020 */
[----:B------:R-:W-:Y:S01]  /*8ac0*/  LOP3.LUT R6, R39, 0x100010, R6, 0xf8, !PT ;  /* 0x0010001027067812 */ /* 0x000fe200078ef806 */
[-C--:B------:R-:W-:Y:S01]  /*8ad0*/  HFMA2 R39, R29, R32.reuse.H0_H0, -48, -48 ;  /* 0xd200d2001d277431 */ /* 0x080fe20000040020 */
[----:B------:R-:W-:Y:S02]  /*8ae0*/  LOP3.LUT R95, R27, 0x64006400, RZ, 0xfc, !PT ;  /* 0x640064001b5f7812 */ /* 0x000fe400078efcff */
[----:B------:R-:W-:Y:S01]  /*8af0*/  LOP3.LUT R101, R87, 0x64006400, RZ, 0xfc, !PT ;  /* 0x6400640057657812 */ /* 0x000fe200078efcff */
[-C--:B------:R-:W-:Y:S01]  /*8b00*/  HFMA2 R50, R37, R32.reuse.H0_H0, -48, -48 ;  /* 0xd200d20025327431 */ /* 0x080fe20000040020 */
[----:B------:R-:W-:Y:S01]  /*8b10*/  LOP3.LUT R14, R7, 0x1f001f, RZ, 0xc0, !PT ;  /* 0x001f001f070e7812 */ /* 0x000fe200078ec0ff */
[----:B------:R-:W-:Y:S01]  /*8b20*/  HFMA2 R35, R97, R32.H0_H0, -48, -48 ;  /* 0xd200d20061237431 */ /* 0x000fe20000040020 */
[----:B------:R-:W-:-:S02]  /*8b30*/  SHF.R.U32.HI R15, RZ, 0xa, R7 ;  /* 0x0000000aff0f7819 */ /* 0x000fc40000011607 */
[----:B------:R-:W-:Y:S01]  /*8b40*/  LOP3.LUT R99, R30, 0x64006400, RZ, 0xfc, !PT ;  /* 0x640064001e637812 */ /* 0x000fe200078efcff */
[----:B------:R-:W-:Y:S01]  /*8b50*/  HFMA2 R30, R93, R32.H0_H0, -48, -48 ;  /* 0xd200d2005d1e7431 */ /* 0x000fe20000040020 */
        /* <DEDUP_REMOVED lines=35> */
[-C--:B------:R-:W-:Y:S01]  /*8d90*/  HFMA2 R22, R89, R32.reuse.H0_H0, -48, -48 ;  /* 0xd200d20059167431 */ /* 0x080fe20000040020 */
[----:B------:R-:W-:Y:S01]  /*8da0*/  LOP3.LUT R89, R58, 0x64006400, RZ, 0xfc, !PT ;  /* 0x640064003a597812 */ /* 0x000fe200078efcff */
[-C--:B------:R-:W-:Y:S02]  /*8db0*/  HFMA2 R18, R91, R32.reuse.H0_H0, -48, -48 ;  /* 0xd200d2005b127431 */ /* 0x080fe40000040020 */
        /* <DEDUP_REMOVED lines=174> */
.L_x_3597:
[----:B-----5:R-:W-:Y:S02]  /*98a0*/  @!P0 IADD3 R53, PT, PT, R23, R44, RZ ;  /* 0x0000002c17358210 */ /* 0x020fe40007ffe0ff */
        /* <DEDUP_REMOVED lines=79> */
.L_x_3598:
        /* <DEDUP_REMOVED lines=8> */
.L_x_3596:
        /* <DEDUP_REMOVED lines=10> */
.L_x_3609:
[----:B------:R-:W-:Y:S01]  /*9ec0*/  ISETP.NE.AND P0, PT, R44, R53, PT ;  /* 0x000000352c00720c */ /* 0x000fe20003f05270 */
[----:B------:R-:W0:Y:S01]  /*9ed0*/  LDC R43, c[0x0][0x3ac] ;  /* 0x0000eb00ff2b7b82 */ /* 0x000e220000000800 */
[----:B------:R-:W2:Y:S11]  /*9ee0*/  LDG.E.128.CONSTANT R28, desc[UR8][R20.64] ;  /* 0x00000008141c7981 */ /* 0x000eb6000c1e9d00 */
[----:B------:R-:W-:-:S06]  /*9ef0*/  @!P0 LEA R2, R56, R1, 0x3 ;  /* 0x0000000138028211 */ /* 0x000fcc00078e18ff */
[----:B------:R-:W3:Y:S01]  /*9f00*/  @!P0 LDL.64 R2, [R2+0x8] ;  /* 0x0000080002028983 */ /* 0x000ee20000100a00 */
[----:B0-----:R-:W-:-:S04]  /*9f10*/  IMAD.WIDE R16, R43, 0x4, R20 ;  /* 0x000000042b107825 */ /* 0x001fc800078e0214 */
        /* <DEDUP_REMOVED lines=9> */
[----:B------:R-:W-:Y:S01]  /*9fb0*/  ISETP.NE.AND P2, PT, R45, RZ, PT ;  /* 0x000000ff2d00720c */ /* 0x000fe20003f45270 */
[----:B------:R-:W-:Y:S01]  /*9fc0*/  HFMA2 R5, -RZ, RZ, 0, 0.0625 ;  /* 0x00002c00ff057431 */ /* 0x000fe200000001ff */
[C---:B--2---:R-:W-:Y:S02]  /*9fd0*/  LOP3.LUT R4, R29.reuse, 0xf000f, RZ, 0xc0, !PT ;  /* 0x000f000f1d047812 */ /* 0x044fe400078ec0ff */
[----:B0-----:R-:W-:Y:S02]  /*9fe0*/  LOP3.LUT R24, R29, 0xf000f0, RZ, 0xc0, !PT ;  /* 0x00f000f01d187812 */ /* 0x001fe400078ec0ff */
[C---:B------:R-:W-:Y:S02]  /*9ff0*/  LOP3.LUT R35, R31.reuse, 0xf000f, RZ, 0xc0, !PT ;  /* 0x000f000f1f237812 */ /* 0x040fe400078ec0ff */
[----:B------:R-:W-:-:S02]  /*a000*/  LOP3.LUT R36, R31, 0xf000f0, RZ, 0xc0, !PT ;  /* 0x00f000f01f247812 */ /* 0x000fc400078ec0ff */
[----:B------:R-:W-:Y:S02]  /*a010*/  LOP3.LUT R0, R28, 0xf000f, RZ, 0xc0, !PT ;  /* 0x000f000f1c007812 */ /* 0x000fe400078ec0ff */
[----:B------:R-:W-:Y:S02]  /*a020*/  SHF.R.U32.HI R29, RZ, 0x8, R29 ;  /* 0x00000008ff1d7819 */ /* 0x000fe4000001161d */
[----:B------:R-:W-:Y:S02]  /*a030*/  LOP3.LUT R26, R30, 0xf000f, RZ, 0xc0, !PT ;  /* 0x000f000f1e1a7812 */ /* 0x000fe400078ec0ff */
[----:B---3--:R-:W-:Y:S02]  /*a040*/  @!P0 PRMT R41, R2, 0x7610, R41 ;  /* 0x0000761002298816 */ /* 0x008fe40000000029 */
[----:B------:R-:W-:Y:S02]  /*a050*/  @!P0 PRMT R40, R3, 0x7610, R40 ;  /* 0x0000761003288816 */ /* 0x000fe40000000028 */
[----:B------:R-:W-:-:S02]  /*a060*/  @!P0 PRMT R41, R41, 0x7610, R2 ;  /* 0x0000761029298816 */ /* 0x000fc40000000002 */
[----:B------:R-:W-:Y:S02]  /*a070*/  LOP3.LUT R2, R28, 0xf000f0, RZ, 0xc0, !PT ;  /* 0x00f000f01c027812 */ /* 0x000fe400078ec0ff */
[----:B------:R-:W-:Y:S02]  /*a080*/  LOP3.LUT R34, R30, 0xf000f0, RZ, 0xc0, !PT ;  /* 0x00f000f01e227812 */ /* 0x000fe400078ec0ff */
[----:B------:R-:W-:Y:S02]  /*a090*/  SHF.R.U32.HI R31, RZ, 0x8, R31 ;  /* 0x00000008ff1f7819 */ /* 0x000fe4000001161f */
[----:B------:R-:W-:Y:S02]  /*a0a0*/  SHF.R.U32.HI R28, RZ, 0x8, R28 ;  /* 0x00000008ff1c7819 */ /* 0x000fe4000001161c */
[----:B------:R-:W-:Y:S02]  /*a0b0*/  SHF.R.U32.HI R30, RZ, 0x8, R30 ;  /* 0x00000008ff1e7819 */ /* 0x000fe4000001161e */
[----:B------:R-:W-:-:S02]  /*a0c0*/  LOP3.LUT R32, R24, 0x64006400, RZ, 0xfc, !PT ;  /* 0x6400640018207812 */ /* 0x000fc400078efcff */
[----:B------:R-:W-:Y:S02]  /*a0d0*/  @!P0 PRMT R40, R40, 0x7610, R3 ;  /* 0x0000761028288816 */ /* 0x000fe40000000003 */
        /* <DEDUP_REMOVED lines=26> */
[----:B------:R-:W-:Y:S02]  /*a280*/  HADD2 R34, R35, -1032, -1032 ;  /* 0xe408e40823227430 */ /* 0x000fe40000000000 */
[-C--:B------:R-:W-:Y:S02]  /*a290*/  HFMA2 R35, R36, R5.reuse.H0_H0, -72, -72 ;  /* 0xd480d48024237431 */ /* 0x080fe40000040005 */
[-C--:B------:R-:W-:Y:S02]  /*a2a0*/  HFMA2 R39, R50, R5.reuse.H0_H0, -72, -72 ;  /* 0xd480d48032277431 */ /* 0x080fe40000040005 */
[----:B------:R-:W-:Y:S02]  /*a2b0*/  HADD2 R30, R0, -1032, -1032 ;  /* 0xe408e408001e7430 */ /* 0x000fe40000000000 */
[----:B------:R-:W-:Y:S02]  /*a2c0*/  HFMA2 R24, R2, R5.H0_H0, -72, -72 ;  /* 0xd480d48002187431 */ /* 0x000fe40000040005 */
[----:B------:R-:W-:-:S02]  /*a2d0*/  HADD2 R26, R4, -1032, -1032 ;  /* 0xe408e408041a7430 */ /* 0x000fc40000000000 */
[----:B------:R-:W-:Y:S02]  /*a2e0*/  HADD2 R36, R3, -1032, -1032 ;  /* 0xe408e40803247430 */ /* 0x000fe40000000000 */
[-C--:B------:R-:W-:Y:S02]  /*a2f0*/  HFMA2 R37, R28, R5.reuse.H0_H0, -72, -72 ;  /* 0xd480d4801c257431 */ /* 0x080fe40000040005 */
[----:B------:R-:W-:Y:S02]  /*a300*/  HADD2 R38, R38, -1032, -1032 ;  /* 0xe408e40826267430 */ /* 0x000fe40000000000 */
[----:B------:R-:W-:Y:S02]  /*a310*/  HADD2 R47, R47, -1032, -1032 ;  /* 0xe408e4082f2f7430 */ /* 0x000fe40000000000 */
[----:B------:R-:W-:Y:S02]  /*a320*/  HFMA2 R49, R58, R5.H0_H0, -72, -72 ;  /* 0xd480d4803a317431 */ /* 0x000fe40000040005 */
[----:B------:R-:W-:-:S02]  /*a330*/  HADD2 R50, R29, -1032, -1032 ;  /* 0xe408e4081d327430 */ /* 0x000fc40000000000 */
[----:B------:R-:W-:Y:S01]  /*a340*/  HFMA2 R51, R60, R5.H0_H0, -72, -72 ;  /* 0xd480d4803c337431 */ /* 0x000fe20000040005 */
[----:B------:R-:W-:Y:S06]  /*a350*/  @!P2 BRA `(.L_x_3601) ;  /* 0x000000040068a947 */ /* 0x000fec0003800000 */
[----:B------:R-:W0:Y:S01]  /*a360*/  LDS.64 R58, [UR4] ;  /* 0x00000004ff3a7984 */ /* 0x000e220008000a00 */
[----:B------:R-:W-:Y:S02]  /*a370*/  HADD2.F32 R0, -RZ, R30.H0_H0 ;  /* 0x2000001eff007230 */ /* 0x000fe40000004100 */
        /* <DEDUP_REMOVED lines=88> */
.L_x_3601:
[----:B------:R-:W-:Y:S05]  /*a900*/  @P1 BRA `(.L_x_3602) ;  /* 0x0000000400681947 */ /* 0x000fea0003800000 */
[----:B------:R-:W0:Y:S01]  /*a910*/  LDS.64 R2, [UR4+0x80] ;  /* 0x00008004ff027984 */ /* 0x000e220008000a00 */
[--C-:B------:R-:W-:Y:S02]  /*a920*/  HADD2.F32 R0, -RZ, R30.reuse.H0_H0 ;  /* 0x2000001eff007230 */ /* 0x100fe40000004100 */
[----:B------:R-:W-:Y:S01]  /*a930*/  HADD2.F32 R61, -RZ, R30.H1_H1 ;  /* 0x3000001eff3d7230 */ /* 0x000fe20000004100 */
[----:B------:R-:W1:Y:S01]  /*a940*/  LDS.64 R28, [UR4+0x88] ;  /* 0x00008804ff1c7984 */ /* 0x000e620008000a00 */
[----:B------:R-:W-:Y:S02]  /*a950*/  HADD2.F32 R4, -RZ, R34.H0_H0 ;  /* 0x20000022ff047230 */ /* 0x000fe40000004100 */
[----:B------:R-:W-:Y:S02]  /*a960*/  HADD2.F32 R63, -RZ, R26.H1_H1 ;  /* 0x3000001aff3f7230 */ /* 0x000fe40000004100 */
[----:B------:R-:W-:Y:S02]  /*a970*/  HADD2.F32 R65, -RZ, R34.H1_H1 ;  /* 0x30000022ff417230 */ /* 0x000fe40000004100 */
[----:B------:R-:W-:-:S02]  /*a980*/  HADD2.F32 R30, -RZ, R50.H0_H0 ;  /* 0x20000032ff1e7230 */ /* 0x000fc40000004100 */
[----:B------:R-:W-:Y:S02]  /*a990*/  HADD2.F32 R50, -RZ, R50.H1_H1 ;  /* 0x30000032ff327230 */ /* 0x000fe40000004100 */
        /* <DEDUP_REMOVED lines=33> */
[--C-:B------:R-:W-:Y:S02]  /*abb0*/  HADD2.F32 R26, -RZ, R47.reuse.H0_H0 ;  /* 0x2000002fff1a7230 */ /* 0x100fe40000004100 */
        /* <DEDUP_REMOVED lines=47> */
.L_x_3602:
[C---:B-----5:R-:W-:Y:S02]  /*aeb0*/  LOP3.LUT R4, R17.reuse, 0xf000f, RZ, 0xc0, !PT ;  /* 0x000f000f11047812 */ /* 0x060fe400078ec0ff */
[----:B------:R-:W-:Y:S02]  /*aec0*/  LOP3.LUT R24, R17, 0xf000f0, RZ, 0xc0, !PT ;  /* 0x00f000f011187812 */ /* 0x000fe400078ec0ff */
[----:B------:R-:W-:Y:S02]  /*aed0*/  SHF.R.U32.HI R31, RZ, 0x8, R18 ;  /* 0x00000008ff1f7819 */ /* 0x000fe40000011612 */
[C---:B------:R-:W-:Y:S02]  /*aee0*/  LOP3.LUT R0, R16.reuse, 0xf000f, RZ, 0xc0, !PT ;  /* 0x000f000f10007812 */ /* 0x040fe400078ec0ff */
[----:B------:R-:W-:Y:S02]  /*aef0*/  LOP3.LUT R2, R16, 0xf000f0, RZ, 0xc0, !PT ;  /* 0x00f000f010027812 */ /* 0x000fe400078ec0ff */
[----:B------:R-:W-:-:S02]  /*af00*/  SHF.R.U32.HI R17, RZ, 0x8, R17 ;  /* 0x00000008ff117819 */ /* 0x000fc40000011611 */
[----:B------:R-:W-:Y:S02]  /*af10*/  SHF.R.U32.HI R16, RZ, 0x8, R16 ;  /* 0x00000008ff107819 */ /* 0x000fe40000011610 */
[C---:B------:R-:W-:Y:S02]  /*af20*/  LOP3.LUT R29, R18.reuse, 0xf000f0, RZ, 0xc0, !PT ;  /* 0x00f000f0121d7812 */ /* 0x040fe400078ec0ff */
        /* <DEDUP_REMOVED lines=37> */
[----:B------:R-:W-:-:S02]  /*b180*/  HFMA2 R29, R30, R5.H0_H0, -72, -72 ;  /* 0xd480d4801e1d7431 */ /* 0x000fc40000040005 */
[----:B------:R-:W-:Y:S02]  /*b190*/  HADD2 R30, R32, -1032, -1032 ;  /* 0xe408e408201e7430 */ /* 0x000fe40000000000 */
        /* <DEDUP_REMOVED lines=96> */
.L_x_3603:
        /* <DEDUP_REMOVED lines=10> */
[-C--:B------:R-:W-:Y:S01]  /*b840*/  FFMA.FTZ R0, R0, R47.reuse, RZ ;  /* 0x0000002f00007223 */ /* 0x080fe200000100ff */
[----:B------:R-:W-:Y:S02]  /*b850*/  HADD2.F32 R50, -RZ, R3.H1_H1 ;  /* 0x30000003ff327230 */ /* 0x000fe40000004100 */
[----:B------:R-:W-:Y:S01]  /*b860*/  FFMA.FTZ R4, R4, R47, RZ ;  /* 0x0000002f04047223 */ /* 0x000fe200000100ff */
[--C-:B------:R-:W-:Y:S02]  /*b870*/  HADD2.F32 R2, -RZ, R19.reuse.H0_H0 ;  /* 0x20000013ff027230 */ /* 0x100fe40000004100 */
[-C--:B------:R-:W-:Y:S01]  /*b880*/  FFMA.FTZ R0, R55, R49.reuse, R0 ;  /* 0x0000003137007223 */ /* 0x080fe20000010000 */
[----:B------:R-:W-:Y:S02]  /*b890*/  HADD2.F32 R3, -RZ, R28.H0_H0 ;  /* 0x2000001cff037230 */ /* 0x000fe40000004100 */
[----:B------:R-:W-:Y:S01]  /*b8a0*/  FFMA.FTZ R4, R57, R49, R4 ;  /* 0x0000003139047223 */ /* 0x000fe20000010004 */
[----:B------:R-:W-:-:S02]  /*b8b0*/  HADD2.F32 R19, -RZ, R19.H1_H1 ;  /* 0x30000013ff137230 */ /* 0x000fc40000004100 */
[-C--:B------:R-:W-:Y:S01]  /*b8c0*/  FFMA.FTZ R2, R2, R47.reuse, RZ ;  /* 0x0000002f02027223 */ /* 0x080fe200000100ff */
[----:B------:R-:W-:Y:S02]  /*b8d0*/  HADD2.F32 R55, -RZ, R29.H0_H0 ;  /* 0x2000001dff377230 */ /* 0x000fe40000004100 */
[----:B------:R-:W-:Y:S01]  /*b8e0*/  FFMA.FTZ R24, R3, R47, RZ ;  /* 0x0000002f03187223 */ /* 0x000fe200000100ff */
[----:B------:R-:W-:Y:S02]  /*b8f0*/  HADD2.F32 R47, -RZ, R28.H1_H1 ;  /* 0x3000001cff2f7230 */ /* 0x000fe40000004100 */
[-C--:B------:R-:W-:Y:S01]  /*b900*/  FFMA.FTZ R2, R19, R49.reuse, R2 ;  /* 0x0000003113027223 */ /* 0x080fe20000010002 */
        /* <DEDUP_REMOVED lines=68> */
.L_x_3604:
        /* <DEDUP_REMOVED lines=143> */
.L_x_3605:
        /* <DEDUP_REMOVED lines=91> */
.L_x_3606:
[C---:B------:R-:W-:Y:S02]  /*cbf0*/  LOP3.LUT R17, R10.reuse, 0xf000f, RZ, 0xc0, !PT ;  /* 0x000f000f0a117812 */ /* 0x040fe400078ec0ff */
[----:B------:R-:W-:Y:S02]  /*cc00*/  LOP3.LUT R13, R10, 0xf000f0, RZ, 0xc0, !PT ;  /* 0x00f000f00a0d7812 */ /* 0x000fe400078ec0ff */
[----:B------:R-:W-:Y:S02]  /*cc10*/  SHF.R.U32.HI R19, RZ, 0x8, R10 ;  /* 0x00000008ff137819 */ /* 0x000fe4000001160a */
[C---:B------:R-:W-:Y:S02]  /*cc20*/  LOP3.LUT R4, R9.reuse, 0xf000f, RZ, 0xc0, !PT ;  /* 0x000f000f09047812 */ /* 0x040fe400078ec0ff */
[----:B------:R-:W-:Y:S02]  /*cc30*/  LOP3.LUT R3, R9, 0xf000f0, RZ, 0xc0, !PT ;  /* 0x00f000f009037812 */ /* 0x000fe400078ec0ff */
[----:B------:R-:W-:-:S02]  /*cc40*/  LOP3.LUT R10, R11, 0xf000f0, RZ, 0xc0, !PT ;  /* 0x00f000f00b0a7812 */ /* 0x000fc400078ec0ff */
[----:B------:R-:W-:Y:S02]  /*cc50*/  SHF.R.U32.HI R9, RZ, 0x8, R9 ;  /* 0x00000008ff097819 */ /* 0x000fe40000011609 */
[----:B------:R-:W-:Y:S02]  /*cc60*/  LOP3.LUT R2, R8, 0xf000f0, RZ, 0xc0, !PT ;  /* 0x00f000f008027812 */ /* 0x000fe400078ec0ff */
        /* <DEDUP_REMOVED lines=8> */
[----:B------:R-:W-:Y:S02]  /*ccf0*/  LOP3.LUT R12, R3, 0x64006400, RZ, 0xfc, !PT ;  /* 0x64006400030c7812 */ /* 0x000fe400078efcff */
[----:B------:R-:W-:Y:S01]  /*cd00*/  LOP3.LUT R16, R10, 0x64006400, RZ, 0xfc, !PT ;  /* 0x640064000a107812 */ /* 0x000fe200078efcff */
[----:B------:R-:W-:Y:S01]  /*cd10*/  HFMA2 R10, R2, R5.H0_H0, -72, -72 ;  /* 0xd480d480020a7431 */ /* 0x000fe20000040005 */
[----:B------:R-:W-:-:S02]  /*cd20*/  LOP3.LUT R18, R13, 0x64006400, RZ, 0xfc, !PT ;  /* 0x640064000d127812 */ /* 0x000fc400078efcff */
[C---:B------:R-:W-:Y:S01]  /*cd30*/  LOP3.LUT R3, R8.reuse, 0xf000f0, RZ, 0xc0, !PT ;  /* 0x00f000f008037812 */ /* 0x040fe200078ec0ff */
        /* <DEDUP_REMOVED lines=122> */
.L_x_3607:
[----:B------:R-:W-:Y:S02]  /*d4e0*/  @!P0 IADD3 R53, PT, PT, R27, R44, RZ ;  /* 0x0000002c1b358210 */ /* 0x000fe40007ffe0ff */
[----:B------:R-:W-:Y:S02]  /*d4f0*/  MOV R8, R20 ;  /* 0x0000001400087202 */ /* 0x000fe40000000f00 */
[----:B------:R-:W-:Y:S01]  /*d500*/  MOV R9, R21 ;  /* 0x0000001500097202 */ /* 0x000fe20000000f00 */
[----:B------:R-:W-:Y:S06]  /*d510*/  @P1 BRA `(.L_x_3608) ;  /* 0x0000000400681947 */ /* 0x000fec0003800000 */
        /* <DEDUP_REMOVED lines=41> */
[--C-:B------:R-:W-:Y:S02]  /*d7b0*/  HADD2.F32 R12, -RZ, R29.reuse.H0_H0 ;  /* 0x2000001dff0c7230 */ /* 0x100fe40000004100 */
        /* <DEDUP_REMOVED lines=12> */
[----:B------:R-:W-:Y:S02]  /*d880*/  HADD2.F32 R0, -RZ, R14.H0_H0 ;  /* 0x2000000eff007230 */ /* 0x000fe40000004100 */
[----:B------:R-:W-:Y:S02]  /*d890*/  HADD2.F32 R30, -RZ, R30.H1_H1 ;  /* 0x3000001eff1e7230 */ /* 0x000fe40000004100 */
[----:B------:R-:W-:Y:S01]  /*d8a0*/  FFMA.FTZ R17, R28, R20, R17 ;  /* 0x000000141c117223 */ /* 0x000fe20000010011 */
[----:B------:R-:W-:-:S02]  /*d8b0*/  HADD2.F32 R4, -RZ, R15.H0_H0 ;  /* 0x2000000fff047230 */ /* 0x000fc40000004100 */
[----:B------:R-:W-:Y:S01]  /*d8c0*/  FFMA.FTZ R0, R0, R2, R3 ;  /* 0x0000000200007223 */ /* 0x000fe20000010003 */
        /* <DEDUP_REMOVED lines=31> */
.L_x_3608:
        /* <DEDUP_REMOVED lines=8> */
.L_x_3600:
[----:B------:R-:W0:Y:S02]  /*db40*/  LDCU UR5, c[0x0][0x3d8] ;  /* 0x00007b00ff0577ac */ /* 0x000e240008000800 */
[----:B0-----:R-:W-:-:S04]  /*db50*/  VIMNMX R21, PT, PT, R42, UR5, PT ;  /* 0x000000052a157c48 */ /* 0x001fc8000bfe0100 */
[----:B------:R-:W-:-:S13]  /*db60*/  ISETP.GT.AND P0, PT, R21, R44, PT ;  /* 0x0000002c1500720c */ /* 0x000fda0003f04270 */
[----:B------:R-:W-:Y:S05]  /*db70*/  @!P0 BRA `(.L_x_3610) ;  /* 0x0000001800748947 */ /* 0x000fea0003800000 */
[----:B------:R-:W0:Y:S02]  /*db80*/  LDC.64 R2, c[0x0][0x3b8] ;  /* 0x0000ee00ff027b82 */ /* 0x000e240000000a00 */
[----:B0-----:R-:W-:-:S03]  /*db90*/  IMAD.WIDE.U32 R2, R44, 0x4, R2 ;  /* 0x000000042c027825 */ /* 0x001fc600078e0002 */
[----:B------:R-:W-:-:S04]  /*dba0*/  IADD3 R0, P0, PT, R2, 0x2, RZ ;  /* 0x0000000202007810 */ /* 0x000fc80007f1e0ff */
[----:B------:R-:W-:-:S09]  /*dbb0*/  IADD3.X R23, PT, PT, RZ, R3, RZ, P0, !PT ;  /* 0x00000003ff177210 */ /* 0x000fd200007fe4ff */
.L_x_3613:
[----:B------:R-:W0:Y:S01]  /*dbc0*/  LDC R43, c[0x0][0x3ac] ;  /* 0x0000eb00ff2b7b82 */ /* 0x000e220000000800 */
[----:B------:R-:W-:Y:S01]  /*dbd0*/  ISETP.NE.AND P0, PT, R44, R53, PT ;  /* 0x000000352c00720c */ /* 0x000fe20003f05270 */
[----:B------:R-:W2:-:S12]  /*dbe0*/  LDG.E.128.CONSTANT R24, desc[UR8][R16.64] ;  /* 0x0000000810187981 */ /* 0x000e98000c1e9d00 */
[----:B------:R-:W-:-:S06]  /*dbf0*/  @!P0 LEA R28, R56, R1, 0x3 ;  /* 0x00000001381c8211 */ /* 0x000fcc00078e18ff */
[----:B------:R-:W3:Y:S01]  /*dc00*/  @!P0 LDL.64 R28, [R28+0x8] ;  /* 0x000008001c1c8983 */ /* 0x000ee20000100a00 */
[----:B0-----:R-:W-:-:S05]  /*dc10*/  IMAD.WIDE R14, R43, 0x4, R16 ;  /* 0x000000042b0e7825 */ /* 0x001fca00078e0210 */
[----:B------:R-:W4:Y:S01]  /*dc20*/  LDG.E.128.CONSTANT R8, desc[UR8][R14.64] ;  /* 0x000000080e087981 */ /* 0x000f22000c1e9d00 */
[----:B------:R-:W-:-:S05]  /*dc30*/  IMAD.WIDE R2, R43, 0x4, R14 ;  /* 0x000000042b027825 */ /* 0x000fca00078e020e */
[----:B------:R-:W3:Y:S01]  /*dc40*/  LDG.E.128.CONSTANT R4, desc[UR8][R2.64] ;  /* 0x0000000802047981 */ /* 0x000ee2000c1e9d00 */
[----:B------:R-:W-:Y:S02]  /*dc50*/  @!P0 MOV R22, R0 ;  /* 0x0000000000168202 */ /* 0x000fe40000000f00 */
[----:B------:R-:W-:-:S03]  /*dc60*/  @!P0 IADD3 R13, PT, PT, R56, 0x1, RZ ;  /* 0x00000001380d8810 */ /* 0x000fc60007ffe0ff */
[----:B------:R0:W5:Y:S01]  /*dc70*/  @!P0 LDG.E.U16.CONSTANT R19, desc[UR8][R22.64] ;  /* 0x0000000816138981 */ /* 0x000162000c1e9500 */
[----:B------:R-:W-:Y:S01]  /*dc80*/  @!P0 MOV R56, R13 ;  /* 0x0000000d00388202 */ /* 0x000fe20000000f00 */
[----:B------:R-:W-:Y:S01]  /*dc90*/  HFMA2 R47, -RZ, RZ, 0, 0.125 ;  /* 0x00003000ff2f7431 */ /* 0x000fe200000001ff */
[----:B------:R-:W-:Y:S02]  /*dca0*/  MOV R12, 0x2400 ;  /* 0x00002400000c7802 */ /* 0x000fe40000000f00 */
[----:B------:R-:W-:Y:S02]  /*dcb0*/  ISETP.NE.AND P2, PT, R45, RZ, PT ;  /* 0x000000ff2d00720c */ /* 0x000fe40003f45270 */
[C---:B--2---:R-:W-:Y:S02]  /*dcc0*/  LOP3.LUT R84, R26.reuse, 0x70007, RZ, 0xc0, !PT ;  /* 0x000700071a547812 */ /* 0x044fe400078ec0ff */
[----:B------:R-:W-:Y:S02]  /*dcd0*/  LOP3.LUT R30, R26, 0x380038, RZ, 0xc0, !PT ;  /* 0x003800381a1e7812 */ /* 0x000fe400078ec0ff */
[----:B------:R-:W-:-:S02]  /*dce0*/  SHF.R.U32.HI R72, RZ, 0x6, R26 ;  /* 0x00000006ff487819 */ /* 0x000fc4000001161a */
[----:B------:R-:W-:Y:S02]  /*dcf0*/  SHF.R.U32.HI R26, RZ, 0xf, R26 ;  /* 0x0000000fff1a7819 */ /* 0x000fe4000001161a */
[----:B------:R-:W-:Y:S02]  /*dd00*/  SHF.R.U32.HI R34, RZ, 0xf, R27 ;  /* 0x0000000fff227819 */ /* 0x000fe4000001161b */
[C---:B------:R-:W-:Y:S02]  /*dd10*/  LOP3.LUT R83, R24.reuse, 0x70007, RZ, 0xc0, !PT ;  /* 0x0007000718537812 */ /* 0x040fe400078ec0ff */
[----:B------:R-:W-:Y:S02]  /*dd20*/  LOP3.LUT R20, R24, 0x380038, RZ, 0xc0, !PT ;  /* 0x0038003818147812 */ /* 0x000fe400078ec0ff */
[--C-:B------:R-:W-:Y:S02]  /*dd30*/  SHF.R.U32.HI R70, RZ, 0x6, R24.reuse ;  /* 0x00000006ff467819 */ /* 0x100fe40000011618 */
[----:B------:R-:W-:-:S02]  /*dd40*/  SHF.R.U32.HI R24, RZ, 0xf, R24 ;  /* 0x0000000fff187819 */ /* 0x000fc40000011618 */
[----:B------:R-:W-:Y:S02]  /*dd50*/  LOP3.LUT R26, R26, 0x10001, RZ, 0xc0, !PT ;  /* 0x000100011a1a7812 */ /* 0x000fe400078ec0ff */
[----:B------:R-:W-:Y:S02]  /*dd60*/  LOP3.LUT R34, R34, 0x10001, RZ, 0xc0, !PT ;  /* 0x0001000122227812 */ /* 0x000fe400078ec0ff */
[C---:B------:R-:W-:Y:S02]  /*dd70*/  LOP3.LUT R85, R27.reuse, 0x70007, RZ, 0xc0, !PT ;  /* 0x000700071b557812 */ /* 0x040fe400078ec0ff */
[----:B------:R-:W-:Y:S02]  /*dd80*/  LOP3.LUT R32, R27, 0x380038, RZ, 0xc0, !PT ;  /* 0x003800381b207812 */ /* 0x000fe400078ec0ff */
[C---:B----4-:R-:W-:Y:S02]  /*dd90*/  LOP3.LUT R76, R11.reuse, 0x70007, RZ, 0xc0, !PT ;  /* 0x000700070b4c7812 */ /* 0x050fe400078ec0ff */
[----:B------:R-:W-:-:S02]  /*dda0*/  LOP3.LUT R38, R11, 0x380038, RZ, 0xc0, !PT ;  /* 0x003800380b267812 */ /* 0x000fc400078ec0ff */
[--C-:B------:R-:W-:Y:S02]  /*ddb0*/  SHF.R.U32.HI R75, RZ, 0x6, R11.reuse ;  /* 0x00000006ff4b7819 */ /* 0x100fe4000001160b */
[----:B------:R-:W-:Y:S02]  /*ddc0*/  SHF.R.U32.HI R31, RZ, 0xe, R10 ;  /* 0x0000000eff1f7819 */ /* 0x000fe4000001160a */
[----:B------:R-:W-:Y:S02]  /*ddd0*/  SHF.R.U32.HI R11, RZ, 0xe, R11 ;  /* 0x0000000eff0b7819 */ /* 0x000fe4000001160b */
[----:B------:R-:W-:Y:S02]  /*dde0*/  SHF.R.U32.HI R77, RZ, 0x6, R27 ;  /* 0x00000006ff4d7819 */ /* 0x000fe4000001161b */
[----:B---3--:R-:W-:Y:S02]  /*ddf0*/  @!P0 PRMT R41, R28, 0x7610, R41 ;  /* 0x000076101c298816 */ /* 0x008fe40000000029 */
[----:B------:R-:W-:-:S02]  /*de00*/  SHF.R.U32.HI R27, RZ, 0xe, R8 ;  /* 0x0000000eff1b7819 */ /* 0x000fc40000011608 */
[----:B------:R-:W-:Y:S02]  /*de10*/  LOP3.LUT R24, R24, 0x10001, RZ, 0xc0, !PT ;  /* 0x0001000118187812 */ /* 0x000fe400078ec0ff */
[----:B0-----:R-:W-:Y:S02]  /*de20*/  LOP3.LUT R22, R25, 0x380038, RZ, 0xc0, !PT ;  /* 0x0038003819167812 */ /* 0x001fe400078ec0ff */
[C---:B------:R-:W-:Y:S02]  /*de30*/  LOP3.LUT R74, R10.reuse, 0x70007, RZ, 0xc0, !PT ;  /* 0x000700070a4a7812 */ /* 0x040fe400078ec0ff */
[----:B------:R-:W-:Y:S02]  /*de40*/  LOP3.LUT R33, R10, 0x380038, RZ, 0xc0, !PT ;  /* 0x003800380a217812 */ /* 0x000fe400078ec0ff */
[----:B------:R-:W-:Y:S02]  /*de50*/  SHF.R.U32.HI R18, RZ, 0x6, R10 ;  /* 0x00000006ff127819 */ /* 0x000fe4000001160a */
[----:B------:R-:W-:-:S02]  /*de60*/  LOP3.LUT R37, R26, 0x20002, R31, 0xf8, !PT ;  /* 0x000200021a257812 */ /* 0x000fc400078ef81f */
[----:B------:R-:W-:Y:S02]  /*de70*/  LOP3.LUT R34, R34, 0x20002, R11, 0xf8, !PT ;  /* 0x0002000222227812 */ /* 0x000fe400078ef80b */
[----:B------:R-:W-:Y:S02]  /*de80*/  @!P0 PRMT R40, R29, 0x7610, R40 ;  /* 0x000076101d288816 */ /* 0x000fe40000000028 */
[C---:B------:R-:W-:Y:S02]  /*de90*/  LOP3.LUT R11, R4.reuse, 0x70007, RZ, 0xc0, !PT ;  /* 0x00070007040b7812 */ /* 0x040fe400078ec0ff */
[----:B------:R-:W-:Y:S02]  /*dea0*/  LOP3.LUT R26, R4, 0x380038, RZ, 0xc0, !PT ;  /* 0x00380038041a7812 */ /* 0x000fe400078ec0ff */
[----:B------:R-:W-:Y:S02]  /*deb0*/  SHF.R.U32.HI R10, RZ, 0x6, R4 ;  /* 0x00000006ff0a7819 */ /* 0x000fe40000011604 */
[----:B------:R-:W-:-:S02]  /*dec0*/  @!P0 PRMT R41, R41, 0x7610, R28 ;  /* 0x0000761029298816 */ /* 0x000fc4000000001c */
[----:B------:R-:W-:Y:S02]  /*ded0*/  LOP3.LUT R27, R24, 0x20002, R27, 0xf8, !PT ;  /* 0x00020002181b7812 */ /* 0x000fe400078ef81b */
[----:B------:R-:W-:Y:S02]  /*dee0*/  SHF.R.U32.HI R4, RZ, 0xd, R4 ;  /* 0x0000000dff047819 */ /* 0x000fe40000011604 */
[--C-:B------:R-:W-:Y:S02]  /*def0*/  SHF.R.U32.HI R28, RZ, 0xf, R25.reuse ;  /* 0x0000000fff1c7819 */ /* 0x100fe40000011619 */
[----:B------:R-:W-:Y:S02]  /*df00*/  LOP3.LUT R73, R25, 0x70007, RZ, 0xc0, !PT ;  /* 0x0007000719497812 */ /* 0x000fe400078ec0ff */
[----:B------:R-:W-:Y:S02]  /*df10*/  SHF.R.U32.HI R71, RZ, 0x6, R25 ;  /* 0x00000006ff477819 */ /* 0x000fe40000011619 */
[----:B------:R-:W-:-:S02]  /*df20*/  LOP3.LUT R20, R20, 0x64006400, RZ, 0xfc, !PT ;  /* 0x6400640014147812 */ /* 0x000fc400078efcff */
[----:B------:R-:W-:Y:S02]  /*df30*/  LOP3.LUT R68, R22, 0x64006400, RZ, 0xfc, !PT ;  /* 0x6400640016447812 */ /* 0x000fe400078efcff */
[----:B------:R-:W-:Y:S02]  /*df40*/  @!P0 PRMT R40, R40, 0x7610, R29 ;  /* 0x0000761028288816 */ /* 0x000fe4000000001d */
[C---:B------:R-:W-:Y:S02]  /*df50*/  LOP3.LUT R15, R8.reuse, 0x70007, RZ, 0xc0, !PT ;  /* 0x00070007080f7812 */ /* 0x040fe400078ec0ff */
[----:B------:R-:W-:Y:S02]  /*df60*/  LOP3.LUT R25, R8, 0x380038, RZ, 0xc0, !PT ;  /* 0x0038003808197812 */ /* 0x000fe400078ec0ff */
[----:B------:R-:W-:Y:S02]  /*df70*/  SHF.R.U32.HI R13, RZ, 0x6, R8 ;  /* 0x00000006ff0d7819 */ /* 0x000fe40000011608 */
[----:B------:R-:W-:-:S02]  /*df80*/  LOP3.LUT R22, R70, 0x380038, RZ, 0xc0, !PT ;  /* 0x0038003846167812 */ /* 0x000fc400078ec0ff */
[C---:B------:R-:W-:Y:S02]  /*df90*/  LOP3.LUT R14, R9.reuse, 0x70007, RZ, 0xc0, !PT ;  /* 0x00070007090e7812 */ /* 0x040fe400078ec0ff */
[----:B------:R-:W-:Y:S02]  /*dfa0*/  LOP3.LUT R29, R9, 0x380038, RZ, 0xc0, !PT ;  /* 0x00380038091d7812 */ /* 0x000fe400078ec0ff */
[--C-:B------:R-:W-:Y:S02]  /*dfb0*/  SHF.R.U32.HI R8, RZ, 0x6, R9.reuse ;  /* 0x00000006ff087819 */ /* 0x100fe40000011609 */
[----:B------:R-:W-:Y:S02]  /*dfc0*/  LOP3.LUT R4, R27, 0x40004, R4, 0xf8, !PT ;  /* 0x000400041b047812 */ /* 0x000fe400078ef804 */
[----:B------:R-:W-:Y:S02]  /*dfd0*/  SHF.R.U32.HI R9, RZ, 0xe, R9 ;  /* 0x0000000eff097819 */ /* 0x000fe40000011609 */
        /* <DEDUP_REMOVED lines=11> */
[C---:B------:R-:W-:Y:S02]  /*e090*/  LOP3.LUT R78, R5.reuse, 0x70007, RZ, 0xc0, !PT ;  /* 0x00070007054e7812 */ /* 0x040fe400078ec0ff */
[----:B------:R-:W-:Y:S02]  /*e0a0*/  LOP3.LUT R31, R5, 0x380038, RZ, 0xc0, !PT ;  /* 0x00380038051f7812 */ /* 0x000fe400078ec0ff */
[----:B------:R-:W-:-:S02]  /*e0b0*/  SHF.R.U32.HI R9, RZ, 0x6, R5 ;  /* 0x00000006ff097819 */ /* 0x000fc40000011605 */
[----:B------:R-:W-:Y:S01]  /*e0c0*/  LOP3.LUT R27, R18, 0x380038, RZ, 0xc0, !PT ;  /* 0x00380038121b7812 */ /* 0x000fe200078ec0ff */
[-C--:B------:R-:W-:Y:S01]  /*e0d0*/  HFMA2 R67, R30, R47.reuse.H0_H0, -132, -132 ;  /* 0xd820d8201e437431 */ /* 0x080fe2000004002f */
[----:B------:R-:W-:Y:S01]  /*e0e0*/  SHF.R.U32.HI R5, RZ, 0xd, R5 ;  /* 0x0000000dff057819 */ /* 0x000fe20000011605 */
[----:B------:R-:W-:Y:S01]  /*e0f0*/  HFMA2 R65, R22, R47.H0_H0, -132, -132 ;  /* 0xd820d82016417431 */ /* 0x000fe2000004002f */
[----:B------:R-:W-:Y:S02]  /*e100*/  SHF.R.U32.HI R79, RZ, 0x6, R6 ;  /* 0x00000006ff4f7819 */ /* 0x000fe40000011606 */
[----:B------:R-:W-:Y:S02]  /*e110*/  LOP3.LUT R64, R24, 0x64006400, RZ, 0xfc, !PT ;  /* 0x6400640018407812 */ /* 0x000fe400078efcff */
[C---:B------:R-:W-:Y:S02]  /*e120*/  LOP3.LUT R82, R7.reuse, 0x70007, RZ, 0xc0, !PT ;  /* 0x0007000707527812 */ /* 0x040fe400078ec0ff */
[----:B------:R-:W-:-:S02]  /*e130*/  LOP3.LUT R39, R7, 0x380038, RZ, 0xc0, !PT ;  /* 0x0038003807277812 */ /* 0x000fc400078ec0ff */
[--C-:B------:R-:W-:Y:S02]  /*e140*/  SHF.R.U32.HI R81, RZ, 0x6, R7.reuse ;  /* 0x00000006ff517819 */ /* 0x100fe40000011607 */
        /* <DEDUP_REMOVED lines=10> */
[----:B------:R-:W-:Y:S01]  /*e1f0*/  HFMA2 R57, R20, R47.H0_H0, -132, -132 ;  /* 0xd820d82014397431 */ /* 0x000fe2000004002f */
[----:B------:R-:W-:-:S02]  /*e200*/  LOP3.LUT R28, R77, 0x380038, RZ, 0xc0, !PT ;  /* 0x003800384d1c7812 */ /* 0x000fc400078ec0ff */
[----:B------:R-:W-:Y:S01]  /*e210*/  LOP3.LUT R24, R24, 0x64006400, RZ, 0xfc, !PT ;  /* 0x6400640018187812 */ /* 0x000fe200078efcff */
[----:B------:R-:W-:Y:S01]  /*e220*/  HFMA2 R51, R36, R47.H0_H0, -132, -132 ;  /* 0xd820d82024337431 */ /* 0x000fe2000004002f */
[C---:B------:R-:W-:Y:S02]  /*e230*/  LOP3.LUT R80, R6.reuse, 0x70007, RZ, 0xc0, !PT ;  /* 0x0007000706507812 */ /* 0x040fe400078ec0ff */
[----:B------:R-:W-:Y:S02]  /*e240*/  LOP3.LUT R35, R6, 0x380038, RZ, 0xc0, !PT ;  /* 0x0038003806237812 */ /* 0x000fe400078ec0ff */
[----:B------:R-:W-:Y:S02]  /*e250*/  LOP3.LUT R7, R34, 0x40004, R7, 0xf8, !PT ;  /* 0x0004000422077812 */ /* 0x000fe400078ef807 */
[----:B------:R-:W-:Y:S02]  /*e260*/  LOP3.LUT R22, R22, 0x64006400, RZ, 0xfc, !PT ;  /* 0x6400640016167812 */ /* 0x000fe400078efcff */
[----:B------:R-:W-:-:S02]  /*e270*/  SHF.R.U32.HI R6, RZ, 0xd, R6 ;  /* 0x0000000dff067819 */ /* 0x000fc40000011606 */
        /* <DEDUP_REMOVED lines=213> */
.L_x_3611:
        /* <DEDUP_REMOVED lines=80> */
.L_x_3612:
        /* <DEDUP_REMOVED lines=8> */
.L_x_3610:
[----:B------:R-:W0:Y:S02]  /*f550*/  LDCU UR5, c[0x0][0x3dc] ;  /* 0x00007b80ff0577ac */ /* 0x000e240008000800 */
[----:B0-----:R-:W-:-:S04]  /*f560*/  VIMNMX R3, PT, PT, R42, UR5, PT ;  /* 0x000000052a037c48 */ /* 0x001fc8000bfe0100 */
[----:B------:R-:W-:-:S13]  /*f570*/  ISETP.GT.AND P0, PT, R3, R44, PT ;  /* 0x0000002c0300720c */ /* 0x000fda0003f04270 */
[----:B------:R-:W-:Y:S05]  /*f580*/  @!P0 BRA `(.L_x_3614) ;  /* 0x0000000c00648947 */ /* 0x000fea0003800000 */
[----:B------:R-:W0:Y:S01]  /*f590*/  LDC.64 R4, c[0x0][0x3b8] ;  /* 0x0000ee00ff047b82 */ /* 0x000e220000000a00 */
[----:B------:R-:W-:Y:S01]  /*f5a0*/  UIADD3 UR4, UPT, UPT, UR4, 0x80, URZ ;  /* 0x0000008004047890 */ /* 0x000fe2000fffe0ff */
[----:B0-----:R-:W-:-:S03]  /*f5b0*/  IMAD.WIDE.U32 R4, R44, 0x4, R4 ;  /* 0x000000042c047825 */ /* 0x001fc600078e0004 */
[----:B------:R-:W-:-:S04]  /*f5c0*/  IADD3 R0, P0, PT, R4, 0x2, RZ ;  /* 0x0000000204007810 */ /* 0x000fc80007f1e0ff */
[----:B------:R-:W-:-:S09]  /*f5d0*/  IADD3.X R13, PT, PT, RZ, R5, RZ, P0, !PT ;  /* 0x00000005ff0d7210 */ /* 0x000fd200007fe4ff */
.L_x_3617:
[----:B------:R-:W-:Y:S01]  /*f5e0*/  ISETP.NE.AND P0, PT, R44, R53, PT ;  /* 0x000000352c00720c */ /* 0x000fe20003f05270 */
[----:B------:R-:W2:-:S12]  /*f5f0*/  LDG.E.128.CONSTANT R4, desc[UR8][R16.64] ;  /* 0x0000000810047981 */ /* 0x000e98000c1e9d00 */
[----:B------:R-:W-:-:S06]  /*f600*/  @!P0 LEA R8, R56, R1, 0x3 ;  /* 0x0000000138088211 */ /* 0x000fcc00078e18ff */
[----:B------:R-:W3:Y:S01]  /*f610*/  @!P0 LDL.64 R8, [R8+0x8] ;  /* 0x0000080008088983 */ /* 0x000ee20000100a00 */
[----:B------:R-:W-:-:S05]  /*f620*/  @!P0 MOV R12, R0 ;  /* 0x00000000000c8202 */ /* 0x000fca0000000f00 */
[----:B------:R0:W5:Y:S01]  /*f630*/  @!P0 LDG.E.U16.CONSTANT R15, desc[UR8][R12.64] ;  /* 0x000000080c0f8981 */ /* 0x000162000c1e9500 */
[----:B------:R-:W-:Y:S01]  /*f640*/  HFMA2 R25, -RZ, RZ, 0, 0.25 ;  /* 0x00003400ff197431 */ /* 0x000fe200000001ff */
[----:B------:R-:W-:Y:S02]  /*f650*/  MOV R31, 0x2c00 ;  /* 0x00002c00001f7802 */ /* 0x000fe40000000f00 */
[----:B------:R-:W-:Y:S01]  /*f660*/  ISETP.NE.AND P2, PT, R45, RZ, PT ;  /* 0x000000ff2d00720c */ /* 0x000fe20003f45270 */
[----:B------:R-:W-:Y:S01]  /*f670*/  HFMA2 R2, -RZ, RZ, 0, 0.015625 ;  /* 0x00002400ff027431 */ /* 0x000fe200000001ff */
[----:B------:R-:W-:Y:S02]  /*f680*/  @!P0 IADD3 R60, PT, PT, R56, 0x1, RZ ;  /* 0x00000001383c8810 */ /* 0x000fe40007ffe0ff */
[C---:B--2---:R-:W-:Y:S02]  /*f690*/  LOP3.LUT R39, R5.reuse, 0x30003, RZ, 0xc0, !PT ;  /* 0x0003000305277812 */ /* 0x044fe400078ec0ff */
[----:B0-----:R-:W-:-:S02]  /*f6a0*/  LOP3.LUT R12, R5, 0xc000c, RZ, 0xc0, !PT ;  /* 0x000c000c050c7812 */ /* 0x001fc400078ec0ff */
[C---:B------:R-:W-:Y:S02]  /*f6b0*/  LOP3.LUT R24, R5.reuse, 0x300030, RZ, 0xc0, !PT ;  /* 0x0030003005187812 */ /* 0x040fe400078ec0ff */
[----:B------:R-:W-:Y:S02]  /*f6c0*/  LOP3.LUT R32, R5, 0xc000c0, RZ, 0xc0, !PT ;  /* 0x00c000c005207812 */ /* 0x000fe400078ec0ff */
[----:B------:R-:W-:Y:S02]  /*f6d0*/  SHF.R.U32.HI R42, RZ, 0x8, R5 ;  /* 0x00000008ff2a7819 */ /* 0x000fe40000011605 */
[C---:B------:R-:W-:Y:S02]  /*f6e0*/  LOP3.LUT R43, R6.reuse, 0x30003, RZ, 0xc0, !PT ;  /* 0x00030003062b7812 */ /* 0x040fe400078ec0ff */
[C---:B------:R-:W-:Y:S02]  /*f6f0*/  LOP3.LUT R5, R6.reuse, 0xc000c, RZ, 0xc0, !PT ;  /* 0x000c000c06057812 */ /* 0x040fe400078ec0ff */
[----:B------:R-:W-:-:S02]  /*f700*/  LOP3.LUT R26, R6, 0x300030, RZ, 0xc0, !PT ;  /* 0x00300030061a7812 */ /* 0x000fc400078ec0ff */
[----:B---3--:R-:W-:Y:S02]  /*f710*/  @!P0 PRMT R41, R8, 0x7610, R41 ;  /* 0x0000761008298816 */ /* 0x008fe40000000029 */
[----:B------:R-:W-:Y:S02]  /*f720*/  @!P0 PRMT R40, R9, 0x7610, R40 ;  /* 0x0000761009288816 */ /* 0x000fe40000000028 */
[----:B------:R-:W-:Y:S02]  /*f730*/  @!P0 PRMT R41, R41, 0x7610, R8 ;  /* 0x0000761029298816 */ /* 0x000fe40000000008 */
[----:B------:R-:W-:Y:S02]  /*f740*/  @!P0 PRMT R40, R40, 0x7610, R9 ;  /* 0x0000761028288816 */ /* 0x000fe40000000009 */
[----:B------:R-:W-:Y:S02]  /*f750*/  LOP3.LUT R34, R6, 0xc000c0, RZ, 0xc0, !PT ;  /* 0x00c000c006227812 */ /* 0x000fe400078ec0ff */
[----:B------:R-:W-:-:S02]  /*f760*/  SHF.R.U32.HI R47, RZ, 0x8, R6 ;  /* 0x00000008ff2f7819 */ /* 0x000fc40000011606 */
[C---:B------:R-:W-:Y:S02]  /*f770*/  LOP3.LUT R8, R4.reuse, 0x30003, RZ, 0xc0, !PT ;  /* 0x0003000304087812 */ /* 0x040fe400078ec0ff */
[C---:B------:R-:W-:Y:S02]  /*f780*/  LOP3.LUT R9, R4.reuse, 0xc000c, RZ, 0xc0, !PT ;  /* 0x000c000c04097812 */ /* 0x040fe400078ec0ff */
        /* <DEDUP_REMOVED lines=131> */
.L_x_3615:
[----:B------:R-:W-:Y:S02]  /*ffc0*/  @!P0 MOV R56, R60 ;  /* 0x0000003c00388202 */ /* 0x000fe40000000f00 */
[----:B-----5:R-:W-:Y:S01]  /*ffd0*/  @!P0 IADD3 R53, PT, PT, R15, R44, RZ ;  /* 0x0000002c0f358210 */ /* 0x020fe20007ffe0ff */
[----:B------:R-:W-:Y:S06]  /*ffe0*/  @P1 BRA `(.L_x_3616) ;  /* 0x0000000000ac1947 */ /* 0x000fec0003800000 */
[----:B------:R-:W0:Y:S01]  /*fff0*/  LDS.128 R4, [UR4] ;  /* 0x00000004ff047984 */ /* 0x000e220008000c00 */
        /* <DEDUP_REMOVED lines=42> */
.L_x_3616:
        /* <DEDUP_REMOVED lines=8> */
.L_x_3614:
        /* <DEDUP_REMOVED lines=19> */
.L_x_3621:
[----:B------:R-:W0:Y:S02]  /*10450*/  LDS R2, [R0] ;  /* 0x0000000000027984 */ /* 0x000e240000000800 */
[----:B0-----:R-:W-:-:S05]  /*10460*/  HADD2 R3, R2, R54 ;  /* 0x0000003602037230 */ /* 0x001fca0000000000 */
[----:B------:R-:W0:Y:S02]  /*10470*/  ATOMS.CAST.SPIN P1, [R0], R2, R3 ;  /* 0x000000020000758d */ /* 0x000e240001820003 */
[----:B0-----:R-:W-:Y:S05]  /*10480*/  @!P1 BRA `(.L_x_3621) ;  /* 0xfffffffc00f09947 */ /* 0x001fea000383ffff */
[----:B------:R-:W-:Y:S05]  /*10490*/  BRA `(.L_x_3619) ;  /* 0x00000000000c7947 */ /* 0x000fea0003800000 */
.L_x_3620:
[----:B------:R-:W2:Y:S02]  /*104a0*/  LD.E R0, desc[UR8][R4.64] ;  /* 0x0000000804007980 */ /* 0x000ea4000c101900 */
[----:B--2---:R-:W-:-:S05]  /*104b0*/  IADD3 R3, PT, PT, R54, R0, RZ ;  /* 0x0000000036037210 */ /* 0x004fca0007ffe0ff */
[----:B------:R0:W-:Y:S02]  /*104c0*/  ST.E desc[UR8][R4.64], R3 ;  /* 0x0000000304007985 */ /* 0x0001e4000c101908 */
.L_x_3619:
[----:B------:R-:W-:Y:S05]  /*104d0*/  BSYNC.RECONVERGENT B0 ;  /* 0x0000000000007941 */ /* 0x000fea0003800200 */
.L_x_3618:
[----:B------:R1:W-:Y:S01]  /*104e0*/  ATOM.E.ADD.F16x2.RN.STRONG.GPU P1, RZ, desc[UR8][R4.64+0x4], R52 ;  /* 0x8000043404ff79a2 */ /* 0x0003e2000c12e108 */
[----:B------:R-:W-:Y:S04]  /*104f0*/  BSSY.RECONVERGENT B0, `(.L_x_3622) ;  /* 0x000000e000007945 */ /* 0x000fe80003800200 */
[----:B-1----:R-:W-:Y:S05]  /*10500*/  @P1 BRA `(.L_x_3623) ;  /* 0x0000000000301947 */ /* 0x002fea0003800000 */
[----:B------:R-:W1:Y:S02]  /*10510*/  QSPC.E.S P1, RZ, [R4+0x4] ;  /* 0x0000040004ff73aa */ /* 0x000e640000020500 */
[----:B-1----:R-:W-:Y:S05]  /*10520*/  @!P1 BRA `(.L_x_3624) ;  /* 0x00000000001c9947 */ /* 0x002fea0003800000 */
[----:B------:R-:W-:-:S04]  /*10530*/  MOV R2, R4 ;  /* 0x0000000400027202 */ /* 0x000fc80000000f00 */
[----:B------:R-:W-:-:S07]  /*10540*/  MOV R0, R2 ;  /* 0x0000000200007202 */ /* 0x000fce0000000f00 */
.L_x_3625:
[----:B------:R-:W0:Y:S02]  /*10550*/  LDS R2, [R0+0x4] ;  /* 0x0000040000027984 */ /* 0x000e240000000800 */
[----:B0-----:R-:W-:-:S05]  /*10560*/  HFMA2 R3, R2, 1, 1, R52 ;  /* 0x3c003c0002037831 */ /* 0x001fca0000000034 */
[----:B------:R-:W0:Y:S02]  /*10570*/  ATOMS.CAST.SPIN P1, [R0+0x4], R2, R3 ;  /* 0x000004020000758d */ /* 0x000e240001820003 */
[----:B0-----:R-:W-:Y:S05]  /*10580*/  @!P1 BRA `(.L_x_3625) ;  /* 0xfffffffc00f09947 */ /* 0x001fea000383ffff */
[----:B------:R-:W-:Y:S05]  /*10590*/  BRA `(.L_x_3623) ;  /* 0x00000000000c7947 */ /* 0x000fea0003800000 */
.L_x_3624:
[----:B------:R-:W0:Y:S02]  /*105a0*/  LD.E R0, desc[UR8][R4.64+0x4] ;  /* 0x0000040804007980 */ /* 0x000e24000c101900 */
[----:B0-----:R-:W-:-:S05]  /*105b0*/  IADD3 R3, PT, PT, R52, R0, RZ ;  /* 0x0000000034037210 */ /* 0x001fca0007ffe0ff */
[----:B------:R1:W-:Y:S02]  /*105c0*/  ST.E desc[UR8][R4.64+0x4], R3 ;  /* 0x0000040304007985 */ /* 0x0003e4000c101908 */
.L_x_3623:
[----:B------:R-:W-:Y:S05]  /*105d0*/  BSYNC.RECONVERGENT B0 ;  /* 0x0000000000007941 */ /* 0x000fea0003800200 */
.L_x_3622:
        /* <DEDUP_REMOVED lines=9> */
.L_x_3629:
[----:B------:R-:W0:Y:S02]  /*10670*/  LDS R2, [R0] ;  /* 0x0000000000027984 */ /* 0x000e240000000800 */
[----:B0-----:R-:W-:-:S05]  /*10680*/  HADD2 R3, R2, R48 ;  /* 0x0000003002037230 */ /* 0x001fca0000000000 */
[----:B------:R-:W0:Y:S02]  /*10690*/  ATOMS.CAST.SPIN P0, [R0], R2, R3 ;  /* 0x000000020000758d */ /* 0x000e240001800003 */
[----:B0-----:R-:W-:Y:S05]  /*106a0*/  @!P0 BRA `(.L_x_3629) ;  /* 0xfffffffc00f08947 */ /* 0x001fea000383ffff */
[----:B------:R-:W-:Y:S05]  /*106b0*/  BRA `(.L_x_3627) ;  /* 0x00000000000c7947 */ /* 0x000fea0003800000 */
.L_x_3628:
[----:B------:R-:W2:Y:S02]  /*106c0*/  LD.E R0, desc[UR8][R4.64] ;  /* 0x0000000804007980 */ /* 0x000ea4000c101900 */
[----:B--2---:R-:W-:-:S05]  /*106d0*/  IADD3 R3, PT, PT, R48, R0, RZ ;  /* 0x0000000030037210 */ /* 0x004fca0007ffe0ff */
[----:B------:R0:W-:Y:S02]  /*106e0*/  ST.E desc[UR8][R4.64], R3 ;  /* 0x0000000304007985 */ /* 0x0001e4000c101908 */
.L_x_3627:
[----:B------:R-:W-:Y:S05]  /*106f0*/  BSYNC.RECONVERGENT B0 ;  /* 0x0000000000007941 */ /* 0x000fea0003800200 */
.L_x_3626:
[----:B------:R1:W-:Y:S02]  /*10700*/  ATOM.E.ADD.F16x2.RN.STRONG.GPU P0, RZ, desc[UR8][R4.64+0x4], R46 ;  /* 0x8000042e04ff79a2 */ /* 0x0003e4000c10e108 */
[----:B-1----:R-:W-:Y:S05]  /*10710*/  @P0 EXIT ;  /* 0x000000000000094d */ /* 0x002fea0003800000 */
[----:B------:R-:W1:Y:S02]  /*10720*/  QSPC.E.S P0, RZ, [R4+0x4] ;  /* 0x0000040004ff73aa */ /* 0x000e640000000500 */
[----:B-1----:R-:W-:Y:S05]  /*10730*/  @!P0 BRA `(.L_x_3630) ;  /* 0x00000000001c8947 */ /* 0x002fea0003800000 */
[----:B------:R-:W-:-:S04]  /*10740*/  MOV R2, R4 ;  /* 0x0000000400027202 */ /* 0x000fc80000000f00 */
[----:B------:R-:W-:-:S07]  /*10750*/  MOV R0, R2 ;  /* 0x0000000200007202 */ /* 0x000fce0000000f00 */
.L_x_3631:
[----:B------:R-:W0:Y:S02]  /*10760*/  LDS R2, [R0+0x4] ;  /* 0x0000040000027984 */ /* 0x000e240000000800 */
[----:B0-----:R-:W-:-:S05]  /*10770*/  HFMA2 R3, R2, 1, 1, R46 ;  /* 0x3c003c0002037831 */ /* 0x001fca000000002e */
[----:B------:R-:W0:Y:S02]  /*10780*/  ATOMS.CAST.SPIN P0, [R0+0x4], R2, R3 ;  /* 0x000004020000758d */ /* 0x000e240001800003 */
[----:B0-----:R-:W-:Y:S05]  /*10790*/  @!P0 BRA `(.L_x_3631) ;  /* 0xfffffffc00f08947 */ /* 0x001fea000383ffff */
[----:B------:R-:W-:Y:S05]  /*107a0*/  EXIT ;  /* 0x000000000000794d */ /* 0x000fea0003800000 */
.L_x_3630:
[----:B------:R-:W0:Y:S02]  /*107b0*/  LD.E R0, desc[UR8][R4.64+0x4] ;  /* 0x0000040804007980 */ /* 0x000e24000c101900 */
[----:B0-----:R-:W-:-:S05]  /*107c0*/  IADD3 R3, PT, PT, R46, R0, RZ ;  /* 0x000000002e037210 */ /* 0x001fca0007ffe0ff */
[----:B------:R-:W-:Y:S01]  /*107d0*/  ST.E desc[UR8][R4.64+0x4], R3 ;  /* 0x0000040304007985 */ /* 0x000fe2000c101908 */
[----:B------:R-:W-:Y:S05]  /*107e0*/  EXIT ;  /* 0x000000000000794d */ /* 0x000fea0003800000 */
.L_x_3632:
        /* <DEDUP_REMOVED lines=9> */
.L_x_5329:


//--------------------- .text._Z23gemm_half_q_half_kernelILi2ELi160ELb1ELb0ELi64EEvPK6__halfPKjS4_S2_PS0_iiiiPKtS7_iiiiiibS2_i --------------------------
	.section	.text._Z23gemm_half_q_half_kernelILi2ELi160ELb1ELb0ELi64EEvPK6__halfPKjS4_S2_PS0_iiiiPKtS7_iiiiiibS2_i,"ax",@progbits
	.align	128
        .global         _Z23gemm_half_q_half_kernelILi2ELi160ELb1ELb0ELi64EEvPK6__halfPKjS4_S2_PS0_iiiiPKtS7_iiiiiibS2_i
        .type           _Z23gemm_half_q_half_kernelILi2ELi160ELb1ELb0ELi64EEvPK6__halfPKjS4_S2_PS0_iiiiPKtS7_iiiiiibS2_i,@function
        .size           _Z23gemm_half_q_half_kernelILi2ELi160ELb1ELb0ELi64EEvPK6__halfPKjS4_S2_PS0_iiiiPKtS7_iiiiiibS2_i,(.L_x_5330 - _Z23gemm_half_q_half_kernelILi2ELi160ELb1ELb0ELi64EEvPK6__halfPKjS4_S2_PS0_iiiiPKtS7_iiiiiibS2_i)
        .other          _Z23gemm_half_q_half_kernelILi2ELi160ELb1ELb0ELi64EEvPK6__halfPKjS4_S2_PS0_iiiiPKtS7_iiiiiibS2_i,@"STO_CUDA_ENTRY STV_DEFAULT"
_Z23gemm_half_q_half_kernelILi2ELi160ELb1ELb0ELi64EEvPK6__halfPKjS4_S2_PS0_iiiiPKtS7_iiiiiibS2_i:
.text._Z23gemm_half_q_half_kernelILi2ELi160ELb1ELb0ELi64EEvPK6__halfPKjS4_S2_PS0_iiiiPKtS7_iiiiiibS2_i:
        /* <DEDUP_REMOVED lines=64> */
.L_x_3638:
        /* <DEDUP_REMOVED lines=32> */
.L_x_3637:
        /* <DEDUP_REMOVED lines=20> */
.L_x_3639:
[----:B------:R-:W-:-:S13]  /*0740*/  ISETP.EQ.AND P2, PT, R18, RZ, PT ;  /* 0x000000ff1200720c */ /* 0x000fda0003f42270 */
[----:B------:R-:W-:Y:S05]  /*0750*/  @!P0 BRA P2, `(.L_x_3634) ;  /* 0x0000000400788947 */ /* 0x000fea0001000000 */
.L_x_3636:
        /* <DEDUP_REMOVED lines=12> */
.L_x_3635:
        /* <DEDUP_REMOVED lines=16> */
.L_x_3642:
        /* <DEDUP_REMOVED lines=32> */
.L_x_3641:
        /* <DEDUP_REMOVED lines=21> */
.L_x_3643:
[----:B------:R-:W-:-:S13]  /*0c70*/  ISETP.NE.OR P0, PT, R18, RZ, P0 ;  /* 0x000000ff1200720c */ /* 0x000fda0000705670 */
[----:B------:R-:W-:Y:S05]  /*0c80*/  @!P0 BRA `(.L_x_3634) ;  /* 0x00000000002c8947 */ /* 0x000fea0003800000 */
.L_x_3640:
        /* <DEDUP_REMOVED lines=11> */
.L_x_3634:
[----:B0-----:R-:W-:Y:S05]  /*0d40*/  BSYNC.RECONVERGENT B0 ;  /* 0x0000000000007941 */ /* 0x001fea0003800200 */
.L_x_3633:
        /* <DEDUP_REMOVED lines=21> */
.L_x_3647:
[CC--:B--2---:R-:W-:Y:S01]  /*0ea0*/  IADD3 R11, PT, PT, R5.reuse, R16.reuse, RZ ;  /* 0x00000010050b7210 */ /* 0x0c4fe20007ffe0ff */
[--C-:B01----:R-:W-:Y:S01]  /*0eb0*/  IMAD.WIDE R8, R5, 0x2, R18.reuse ;  /* 0x0000000205087825 */ /* 0x103fe200078e0212 */
        /* <DEDUP_REMOVED lines=13> */
.L_x_3646:
[----:B--2---:R-:W-:-:S04]  /*0f90*/  IADD3 R8, PT, PT, RZ, -R17, RZ ;  /* 0x80000011ff087210 */ /* 0x004fc80007ffe0ff */
        /* <DEDUP_REMOVED lines=11> */
.L_x_3648:
[----:B------:R-:W-:-:S13]  /*1050*/  ISETP.NE.OR P0, PT, R17, RZ, P0 ;  /* 0x000000ff1100720c */ /* 0x000fda0000705670 */
[----:B------:R-:W-:Y:S05]  /*1060*/  @!P0 BRA `(.L_x_3644) ;  /* 0x00000000001c8947 */ /* 0x000fea0003800000 */
.L_x_3645:
[----:B01----:R-:W0:Y:S02]  /*1070*/  LDC.64 R8, c[0x0][0x3a0] ;  /* 0x0000e800ff087b82 */ /* 0x003e240000000a00 */
.L_x_3649:
[----:B0-----:R-:W-:Y:S01]  /*1080*/  IMAD.WIDE R10, R5, 0x2, R8 ;  /* 0x00000002050a7825 */ /* 0x001fe200078e0208 */
[----:B------:R-:W-:Y:S02]  /*1090*/  IADD3 R17, PT, PT, R17, 0x1, RZ ;  /* 0x0000000111117810 */ /* 0x000fe40007ffe0ff */
[----:B------:R-:W-:Y:S02]  /*10a0*/  IADD3 R5, PT, PT, R5, R16, RZ ;  /* 0x0000001005057210 */ /* 0x000fe40007ffe0ff */
[----:B------:R2:W-:Y:S01]  /*10b0*/  STG.E.64 desc[UR8][R10.64], RZ ;  /* 0x000000ff0a007986 */ /* 0x0005e2000c101b08 */
[----:B------:R-:W-:-:S13]  /*10c0*/  ISETP.NE.AND P0, PT, R17, RZ, PT ;  /* 0x000000ff1100720c */ /* 0x000fda0003f05270 */
[----:B--2---:R-:W-:Y:S05]  /*10d0*/  @P0 BRA `(.L_x_3649) ;  /* 0xfffffffc00e80947 */ /* 0x004fea000383ffff */
.L_x_3644:
        /* <DEDUP_REMOVED lines=15> */
.L_x_3651:
        /* <DEDUP_REMOVED lines=11> */
[----:B------:R-:W3:Y:S01]  /*1280*/  LDG.E.U16.CONSTANT R13, desc[UR8][R12.64] ;  /* 0x000000080c0d7981 */ /* 0x000ee2000c1e9500 */
[----:B------:R-:W-:-:S05]  /*1290*/  IMAD.WIDE.U32 R14, R15, 0x2, R8 ;  /* 0x000000020f0e7825 */ /* 0x000fca00078e0008 */
[----:B------:R0:W4:Y:S01]  /*12a0*/  LDG.E.U16.CONSTANT R28, desc[UR8][R14.64+0x2] ;  /* 0x000002080e1c7981 */ /* 0x000122000c1e9500 */
        /* <DEDUP_REMOVED lines=30> */
.L_x_3650:
        /* <DEDUP_REMOVED lines=27> */
.L_x_3652:
        /* <DEDUP_REMOVED lines=8> */
.L_x_3653:
        /* <DEDUP_REMOVED lines=8> */
.L_x_3654:
        /* <DEDUP_REMOVED lines=8> */
.L_x_3655:
        /* <DEDUP_REMOVED lines=8> */
.L_x_3656:
        /* <DEDUP_REMOVED lines=8> */
[----:B-----5:R-:W-:-:S02]  /*18c0*/  PRMT R25, R11, 0x7610, R11 ;  /* 0x000076100b197816 */ /* 0x020fc4000000000b */
[----:B------:R-:W-:Y:S01]  /*18d0*/  MOV R18, RZ ;  /* 0x000000ff00127202 */ /* 0x000fe20000000f00 */
        /* <DEDUP_REMOVED lines=21> */
[----:B------:R-:W-:Y:S02]  /*1a30*/  PRMT R21, R21, 0x5410, RZ ;  /* 0x0000541015157816 */ /* 0x000fe400000000ff */
[----:B------:R-:W-:-:S04]  /*1a40*/  IADD3 R14, P0, PT, R4, 0x2, RZ ;  /* 0x00000002040e7810 */ /* 0x000fc80007f1e0ff */
[----:B------:R-:W-:-:S09]  /*1a50*/  IADD3.X R15, PT, PT, RZ, R5, RZ, P0, !PT ;  /* 0x00000005ff0f7210 */ /* 0x000fd200007fe4ff */
.L_x_3666:
[----:B0-----:R-:W0:Y:S01]  /*1a60*/  LDC R16, c[0x0][0x3ac] ;  /* 0x0000eb00ff107b82 */ /* 0x001e220000000800 */
[----:B------:R-:W-:Y:S02]  /*1a70*/  MOV R12, R30 ;  /* 0x0000001e000c7202 */ /* 0x000fe40000000f00 */
[----:B------:R-:W-:-:S05]  /*1a80*/  MOV R13, R31 ;  /* 0x0000001f000d7202 */ /* 0x000fca0000000f00 */
[----:B------:R-:W2:Y:S01]  /*1a90*/  LDG.E.128.CONSTANT R4, desc[UR8][R12.64] ;  /* 0x000000080c047981 */ /* 0x000ea2000c1e9d00 */
[----:B0-----:R-:W-:-:S05]  /*1aa0*/  IMAD.WIDE R28, R16, 0x4, R12 ;  /* 0x00000004101c7825 */ /* 0x001fca00078e020c */
[----:B------:R0:W3:Y:S01]  /*1ab0*/  LDG.E.128.CONSTANT R8, desc[UR8][R28.64] ;  /* 0x000000081c087981 */ /* 0x0000e2000c1e9d00 */
[----:B------:R-:W-:-:S13]  /*1ac0*/  ISETP.NE.AND P0, PT, R3, R22, PT ;  /* 0x000000160300720c */ /* 0x000fda0003f05270 */
[----:B------:R-:W-:-:S06]  /*1ad0*/  @!P0 LEA R30, R18, R1, 0x3 ;  /* 0x00000001121e8211 */ /* 0x000fcc00078e18ff */
[----:B------:R-:W4:Y:S01]  /*1ae0*/  @!P0 LDL.64 R30, [R30+0x8] ;  /* 0x000008001e1e8983 */ /* 0x000f220000100a00 */
[----:B------:R-:W-:Y:S01]  /*1af0*/  ISETP.NE.AND P2, PT, R2, RZ, PT ;  /* 0x000000ff0200720c */ /* 0x000fe20003f45270 */
[----:B0-----:R-:W-:Y:S01]  /*1b00*/  IMAD.WIDE R28, R16, 0x4, R28 ;  /* 0x00000004101c7825 */ /* 0x001fe200078e021c */
[----:B--2---:R-:W-:Y:S02]  /*1b10*/  LOP3.LUT R17, R4, 0xff, RZ, 0xc0, !PT ;  /* 0x000000ff04117812 */ /* 0x004fe400078ec0ff */
[----:B------:R-:W-:Y:S02]  /*1b20*/  LOP3.LUT R27, R5, 0xff, RZ, 0xc0, !PT ;  /* 0x000000ff051b7812 */ /* 0x000fe400078ec0ff */
[----:B------:R-:W-:Y:S02]  /*1b30*/  IADD3 R17, PT, PT, R17, -0x80, RZ ;  /* 0xffffff8011117810 */ /* 0x000fe40007ffe0ff */
[----:B------:R-:W-:Y:S02]  /*1b40*/  IADD3 R27, PT, PT, R27, -0x80, RZ ;  /* 0xffffff801b1b7810 */ /* 0x000fe40007ffe0ff */
[----:B------:R0:W1:Y:S01]  /*1b50*/  I2F.F16 R37, R17 ;  /* 0x0000001100257306 */ /* 0x0000620000200c00 */
[----:B------:R-:W-:-:S02]  /*1b60*/  LEA.HI R40, R5, 0xffffff80, RZ, 0x8 ;  /* 0xffffff8005287811 */ /* 0x000fc400078f40ff */
[----:B------:R-:W-:Y:S02]  /*1b70*/  LEA.HI R41, R4, 0xffffff80, RZ, 0x8 ;  /* 0xffffff8004297811 */ /* 0x000fe400078f40ff */
[C---:B------:R-:W-:Y:S02]  /*1b80*/  LEA.HI R39, R6.reuse, 0xffffff80, RZ, 0x8 ;  /* 0xffffff8006277811 */ /* 0x040fe400078f40ff */
[----:B------:R-:W-:Y:S01]  /*1b90*/  LOP3.LUT R32, R6, 0xff, RZ, 0xc0, !PT ;  /* 0x000000ff06207812 */ /* 0x000fe200078ec0ff */
[----:B------:R-:W2:Y:S01]  /*1ba0*/  I2F.F16 R36, R27 ;  /* 0x0000001b00247306 */ /* 0x000ea20000200c00 */
[--C-:B0-----:R-:W-:Y:S02]  /*1bb0*/  SHF.R.U32.HI R17, RZ, 0x8, R4.reuse ;  /* 0x00000008ff117819 */ /* 0x101fe40000011604 */
[----:B------:R-:W-:Y:S02]  /*1bc0*/  SHF.R.U32.HI R4, RZ, 0x10, R4 ;  /* 0x00000010ff047819 */ /* 0x000fe40000011604 */
[----:B------:R-:W-:-:S02]  /*1bd0*/  LOP3.LUT R42, R17, 0xff, RZ, 0xc0, !PT ;  /* 0x000000ff112a7812 */ /* 0x000fc400078ec0ff */
[----:B---3--:R-:W-:Y:S01]  /*1be0*/  LEA.HI R44, R10, 0xffffff80, RZ, 0x8 ;  /* 0xffffff800a2c7811 */ /* 0x008fe200078f40ff */
[----:B------:R-:W0:Y:S01]  /*1bf0*/  I2F.F16 R41, R41 ;  /* 0x0000002900297306 */ /* 0x000e220000200c00 */
[----:B------:R-:W-:Y:S02]  /*1c00*/  IADD3 R43, PT, PT, R42, -0x80, RZ ;  /* 0xffffff802a2b7810 */ /* 0x000fe40007ffe0ff */
[--C-:B------:R-:W-:Y:S02]  /*1c10*/  SHF.R.U32.HI R42, RZ, 0x8, R5.reuse ;  /* 0x00000008ff2a7819 */ /* 0x100fe40000011605 */
[----:B------:R-:W-:Y:S02]  /*1c20*/  SHF.R.U32.HI R5, RZ, 0x10, R5 ;  /* 0x00000010ff057819 */ /* 0x000fe40000011605 */
[----:B------:R-:W-:Y:S01]  /*1c30*/  LEA.HI R46, R11, 0xffffff80, RZ, 0x8 ;  /* 0xffffff800b2e7811 */ /* 0x000fe200078f40ff */
[----:B------:R3:W0:Y:S01]  /*1c40*/  I2F.F16 R27, R44 ;  /* 0x0000002c001b7306 */ /* 0x0006220000200c00 */
[----:B------:R-:W-:-:S02]  /*1c50*/  LOP3.LUT R5, R5, 0xff, RZ, 0xc0, !PT ;  /* 0x000000ff05057812 */ /* 0x000fc400078ec0ff */
[----:B------:R-:W-:Y:S02]  /*1c60*/  LOP3.LUT R4, R4, 0xff, RZ, 0xc0, !PT ;  /* 0x000000ff04047812 */ /* 0x000fe400078ec0ff */
[----:B------:R-:W-:Y:S02]  /*1c70*/  IADD3 R5, PT, PT, R5, -0x80, RZ ;  /* 0xffffff8005057810 */ /* 0x000fe40007ffe0ff */
[----:B------:R-:W-:Y:S01]  /*1c80*/  IADD3 R4, PT, PT, R4, -0x80, RZ ;  /* 0xffffff8004047810 */ /* 0x000fe20007ffe0ff */
[----:B------:R5:W0:Y:S01]  /*1c90*/  I2F.F16 R17, R46 ;  /* 0x0000002e00117306 */ /* 0x000a220000200c00 */
[----:B---3--:R-:W-:Y:S02]  /*1ca0*/  LOP3.LUT R44, R42, 0xff, RZ, 0xc0, !PT ;  /* 0x000000ff2a2c7812 */ /* 0x008fe400078ec0ff */
[----:B------:R-:W-:Y:S02]  /*1cb0*/  IADD3 R35, PT, PT, R32, -0x80, RZ ;  /* 0xffffff8020237810 */ /* 0x000fe40007ffe0ff */
[----:B------:R-:W-:-:S02]  /*1cc0*/  IADD3 R45, PT, PT, R44, -0x80, RZ ;  /* 0xffffff802c2d7810 */ /* 0x000fc40007ffe0ff */
[--C-:B------:R-:W-:Y:S01]  /*1cd0*/  SHF.R.U32.HI R44, RZ, 0x8, R6.reuse ;  /* 0x00000008ff2c7819 */ /* 0x100fe20000011606 */
[----:B------:R3:W0:Y:S01]  /*1ce0*/  I2F.F16 R42, R4 ;  /* 0x00000004002a7306 */ /* 0x0006220000200c00 */
[----:B------:R-:W-:Y:S02]  /*1cf0*/  SHF.R.U32.HI R6, RZ, 0x10, R6 ;  /* 0x00000010ff067819 */ /* 0x000fe40000011606 */
[----:B-----5:R-:W-:Y:S02]  /*1d00*/  LOP3.LUT R46, R44, 0xff, RZ, 0xc0, !PT ;  /* 0x000000ff2c2e7812 */ /* 0x020fe400078ec0ff */
[----:B------:R-:W-:Y:S02]  /*1d10*/  LOP3.LUT R6, R6, 0xff, RZ, 0xc0, !PT ;  /* 0x000000ff06067812 */ /* 0x000fe400078ec0ff */
[----:B------:R-:W-:Y:S01]  /*1d20*/  IADD3 R47, PT, PT, R46, -0x80, RZ ;  /* 0xffffff802e2f7810 */ /* 0x000fe20007ffe0ff */
[----:B------:R5:W0:Y:S01]  /*1d30*/  I2F.F16 R44, R5 ;  /* 0x00000005002c7306 */ /* 0x000a220000200c00 */
[----:B---3--:R-:W-:-:S02]  /*1d40*/  SHF.R.U32.HI R4, RZ, 0x8, R7 ;  /* 0x00000008ff047819 */ /* 0x008fc40000011607 */
[----:B------:R-:W-:Y:S02]  /*1d50*/  IADD3 R6, PT, PT, R6, -0x80, RZ ;  /* 0xffffff8006067810 */ /* 0x000fe40007ffe0ff */
[----:B------:R-:W-:Y:S02]  /*1d60*/  LOP3.LUT R4, R4, 0xff, RZ, 0xc0, !PT ;  /* 0x000000ff04047812 */ /* 0x000fe400078ec0ff */
[----:B------:R-:W-:Y:S01]  /*1d70*/  LOP3.LUT R32, R7, 0xff, RZ, 0xc0, !PT ;  /* 0x000000ff07207812 */ /* 0x000fe200078ec0ff */
[----:B------:R3:W0:Y:S01]  /*1d80*/  I2F.F16 R46, R6 ;  /* 0x00000006002e7306 */ /* 0x0006220000200c00 */
[----:B-----5:R-:W-:Y:S02]  /*1d90*/  LOP3.LUT R5, R9, 0xff, RZ, 0xc0, !PT ;  /* 0x000000ff09057812 */ /* 0x020fe400078ec0ff */
[----:B------:R-:W-:Y:S02]  /*1da0*/  IADD3 R53, PT, PT, R4, -0x80, RZ ;  /* 0xffffff8004357810 */ /* 0x000fe40007ffe0ff */
[----:B------:R-:W-:-:S02]  /*1db0*/  IADD3 R50, PT, PT, R5, -0x80, RZ ;  /* 0xffffff8005327810 */ /* 0x000fc40007ffe0ff */
[----:B------:R-:W-:Y:S01]  /*1dc0*/  LOP3.LUT R5, R10, 0xff, RZ, 0xc0, !PT ;  /* 0x000000ff0a057812 */ /* 0x000fe200078ec0ff */
[----:B------:R-:W0:Y:S01]  /*1dd0*/  I2F.F16 R40, R40 ;  /* 0x0000002800287306 */ /* 0x000e220000200c00 */
[----:B------:R-:W-:Y:S02]  /*1de0*/  LOP3.LUT R4, R8, 0xff, RZ, 0xc0, !PT ;  /* 0x000000ff08047812 */ /* 0x000fe400078ec0ff */
[----:B------:R-:W-:Y:S02]  /*1df0*/  IADD3 R49, PT, PT, R5, -0x80, RZ ;  /* 0xffffff8005317810 */ /* 0x000fe40007ffe0ff */
[----:B------:R-:W-:Y:S02]  /*1e00*/  SHF.R.U32.HI R5, RZ, 0x8, R8 ;  /* 0x00000008ff057819 */ /* 0x000fe40000011608 */
[----:B---3--:R-:W-:Y:S01]  /*1e10*/  LOP3.LUT R6, R11, 0xff, RZ, 0xc0, !PT ;  /* 0x000000ff0b067812 */ /* 0x008fe200078ec0ff */
[----:B------:R-:W3:Y:S01]  /*1e20*/  I2F.F16 R39, R39 ;  /* 0x0000002700277306 */ /* 0x000ee20000200c00 */
        /* <DEDUP_REMOVED lines=8> */
[----:B------:R-:W-:Y:S01]  /*1eb0*/  LEA.HI R33, R8, 0xffffff80, RZ, 0x8 ;  /* 0xffffff8008217811 */ /* 0x000fe200078f40ff */
[----:B------:R1:W0:Y:S01]  /*1ec0*/  I2F.F16 R48, R6 ;  /* 0x0000000600307306 */ /* 0x0002220000200c00 */
[--C-:B-----5:R-:W-:Y:S02]  /*1ed0*/  SHF.R.U32.HI R4, RZ, 0x8, R9.reuse ;  /* 0x00000008ff047819 */ /* 0x120fe40000011609 */
        /* <DEDUP_REMOVED lines=20> */
[----:B----4-:R-:W-:Y:S02]  /*2020*/  @!P0 PRMT R0, R30, 0x7610, R0 ;  /* 0x000076101e008816 */ /* 0x010fe40000000000 */
[----:B------:R-:W-:Y:S02]  /*2030*/  IADD3 R7, PT, PT, R7, -0x80, RZ ;  /* 0xffffff8007077810 */ /* 0x000fe40007ffe0ff */
[----:B------:R-:W-:Y:S01]  /*2040*/  IADD3 R8, PT, PT, R8, -0x80, RZ ;  /* 0xffffff8008087810 */ /* 0x000fe20007ffe0ff */
[----:B------:R-:W4:Y:S01]  /*2050*/  I2F.F16 R33, R33 ;  /* 0x0000002100217306 */ /* 0x000f220000200c00 */
[----:B------:R-:W-:Y:S02]  /*2060*/  IADD3 R4, PT, PT, R4, -0x80, RZ ;  /* 0xffffff8004047810 */ /* 0x000fe40007ffe0ff */
[----:B------:R-:W-:Y:S02]  /*2070*/  IADD3 R6, PT, PT, R6, -0x80, RZ ;  /* 0xffffff8006067810 */ /* 0x000fe40007ffe0ff */
[----:B------:R-:W-:-:S02]  /*2080*/  IADD3 R10, PT, PT, R10, -0x80, RZ ;  /* 0xffffff800a0a7810 */ /* 0x000fc40007ffe0ff */
[----:B------:R-:W-:Y:S01]  /*2090*/  IADD3 R5, PT, PT, R5, -0x80, RZ ;  /* 0xffffff8005057810 */ /* 0x000fe20007ffe0ff */
[----:B------:R-:W0:Y:S01]  /*20a0*/  I2F.F16 R32, R32 ;  /* 0x0000002000207306 */ /* 0x000e220000200c00 */
[----:B------:R-:W-:Y:S02]  /*20b0*/  IADD3 R11, PT, PT, R11, -0x80, RZ ;  /* 0xffffff800b0b7810 */ /* 0x000fe40007ffe0ff */
[----:B------:R-:W-:Y:S02]  /*20c0*/  @!P0 PRMT R0, R0, 0x7610, R30 ;  /* 0x0000761000008816 */ /* 0x000fe4000000001e */
[----:B------:R-:W-:-:S03]  /*20d0*/  @!P0 PRMT R25, R31, 0x7610, R25 ;  /* 0x000076101f198816 */ /* 0x000fc60000000019 */
[----:B------:R-:W0:Y:S01]  /*20e0*/  I2F.F16 R43, R43 ;  /* 0x0000002b002b7306 */ /* 0x000e220000200c00 */
[----:B------:R-:W-:-:S07]  /*20f0*/  @!P0 PRMT R25, R25, 0x7610, R31 ;  /* 0x0000761019198816 */ /* 0x000fce000000001f */
        /* <DEDUP_REMOVED lines=9> */
[----:B------:R0:W0:Y:S08]  /*2190*/  I2F.F16 R58, R6 ;  /* 0x00000006003a7306 */ /* 0x0000300000200c00 */
[----:B------:R0:W0:Y:S08]  /*21a0*/  I2F.F16 R57, R10 ;  /* 0x0000000a00397306 */ /* 0x0000300000200c00 */
[----:B------:R0:W0:Y:S08]  /*21b0*/  I2F.F16 R59, R5 ;  /* 0x00000005003b7306 */ /* 0x0000300000200c00 */
[----:B------:R0:W0:Y:S01]  /*21c0*/  I2F.F16 R30, R11 ;  /* 0x0000000b001e7306 */ /* 0x0000220000200c00 */
[----:B-1234-:R-:W-:Y:S05]  /*21d0*/  @!P2 BRA `(.L_x_3658) ;  /* 0x000000040068a947 */ /* 0x01efea0003800000 */
        /* <DEDUP_REMOVED lines=71> */
[C---:B------:R-:W-:Y:S01]  /*2650*/  FFMA.FTZ R6, R5.reuse, R7, R6 ;  /* 0x0000000705067223 */ /* 0x040fe20000010006 */
[--C-:B------:R-:W-:Y:S02]  /*2660*/  HADD2.F32 R7, -RZ, R0.reuse.H0_H0 ;  /* 0x20000000ff077230 */ /* 0x100fe40000004100 */
[C---:B------:R-:W-:Y:S01]  /*2670*/  FFMA.FTZ R60, R5.reuse, R60, R61 ;  /* 0x0000003c053c7223 */ /* 0x040fe2000001003d */
[----:B------:R-:W-:Y:S02]  /*2680*/  HADD2.F32 R11, -RZ, R25.H1_H1 ;  /* 0x30000019ff0b7230 */ /* 0x000fe40000004100 */
[----:B------:R-:W-:Y:S01]  /*2690*/  FFMA.FTZ R8, R5, R8, R10 ;  /* 0x0000000805087223 */ /* 0x000fe2000001000a */
[----:B------:R-:W-:-:S02]  /*26a0*/  HADD2.F32 R5, -RZ, R0.H1_H1 ;  /* 0x30000000ff057230 */ /* 0x000fc40000004100 */
        /* <DEDUP_REMOVED lines=13> */
.L_x_3658:
        /* <DEDUP_REMOVED lines=25> */
[----:B------:R-:W-:Y:S02]  /*2910*/  HADD2.F32 R34, -RZ, R47.H0_H0 ;  /* 0x2000002fff227230 */ /* 0x000fe40000004100 */
[-C--:B------:R-:W-:Y:S01]  /*2920*/  FFMA.FTZ R11, R36, R10.reuse, RZ ;  /* 0x0000000a240b7223 */ /* 0x080fe200000100ff */
        /* <DEDUP_REMOVED lines=64> */
.L_x_3659:
[----:B0-----:R-:W2:Y:S01]  /*2d30*/  LDG.E.128.CONSTANT R4, desc[UR8][R28.64] ;  /* 0x000000081c047981 */ /* 0x001ea2000c1e9d00 */
[----:B------:R-:W-:-:S05]  /*2d40*/  IMAD.WIDE R30, R16, 0x4, R28 ;  /* 0x00000004101e7825 */ /* 0x000fca00078e021c */
[----:B------:R-:W3:Y:S01]  /*2d50*/  LDG.E.128.CONSTANT R8, desc[UR8][R30.64] ;  /* 0x000000081e087981 */ /* 0x000ee2000c1e9d00 */
[----:B--2---:R-:W-:Y:S02]  /*2d60*/  LOP3.LUT R17, R4, 0xff, RZ, 0xc0, !PT ;  /* 0x000000ff04117812 */ /* 0x004fe400078ec0ff */
[----:B------:R-:W-:Y:S02]  /*2d70*/  LOP3.LUT R29, R7, 0xff, RZ, 0xc0, !PT ;  /* 0x000000ff071d7812 */ /* 0x000fe400078ec0ff */
[----:B------:R-:W-:Y:S02]  /*2d80*/  IADD3 R17, PT, PT, R17, -0x80, RZ ;  /* 0xffffff8011117810 */ /* 0x000fe40007ffe0ff */
[----:B------:R-:W-:Y:S02]  /*2d90*/  LOP3.LUT R28, R6, 0xff, RZ, 0xc0, !PT ;  /* 0x000000ff061c7812 */ /* 0x000fe400078ec0ff */
[----:B------:R-:W-:Y:S01]  /*2da0*/  IADD3 R29, PT, PT, R29, -0x80, RZ ;  /* 0xffffff801d1d7810 */ /* 0x000fe20007ffe0ff */
[----:B------:R0:W1:Y:S01]  /*2db0*/  I2F.F16 R45, R17 ;  /* 0x00000011002d7306 */ /* 0x0000620000200c00 */
[----:B------:R-:W-:-:S02]  /*2dc0*/  IADD3 R28, PT, PT, R28, -0x80, RZ ;  /* 0xffffff801c1c7810 */ /* 0x000fc40007ffe0ff */
[C---:B------:R-:W-:Y:S02]  /*2dd0*/  LEA.HI R38, R5.reuse, 0xffffff80, RZ, 0x8 ;  /* 0xffffff8005267811 */ /* 0x040fe400078f40ff */
[----:B------:R-:W-:Y:S02]  /*2de0*/  LOP3.LUT R27, R5, 0xff, RZ, 0xc0, !PT ;  /* 0x000000ff051b7812 */ /* 0x000fe400078ec0ff */
[----:B---3--:R-:W-:Y:S01]  /*2df0*/  LEA.HI R42, R11, 0xffffff80, RZ, 0x8 ;  /* 0xffffff800b2a7811 */ /* 0x008fe200078f40ff */
[----:B------:R2:W3:Y:S01]  /*2e00*/  I2F.F16 R34, R29 ;  /* 0x0000001d00227306 */ /* 0x0004e20000200c00 */
[--C-:B0-----:R-:W-:Y:S02]  /*2e10*/  SHF.R.U32.HI R17, RZ, 0x8, R4.reuse ;  /* 0x00000008ff117819 */ /* 0x101fe40000011604 */
[----:B------:R-:W-:Y:S02]  /*2e20*/  LEA.HI R39, R4, 0xffffff80, RZ, 0x8 ;  /* 0xffffff8004277811 */ /* 0x000fe400078f40ff */
[----:B------:R-:W-:-:S02]  /*2e30*/  SHF.R.U32.HI R4, RZ, 0x10, R4 ;  /* 0x00000010ff047819 */ /* 0x000fc40000011604 */
[----:B------:R-:W-:Y:S01]  /*2e40*/  IADD3 R27, PT, PT, R27, -0x80, RZ ;  /* 0xffffff801b1b7810 */ /* 0x000fe20007ffe0ff */
[----:B------:R0:W4:Y:S01]  /*2e50*/  I2F.F16 R35, R28 ;  /* 0x0000001c00237306 */ /* 0x0001220000200c00 */
[--C-:B--2---:R-:W-:Y:S02]  /*2e60*/  SHF.R.U32.HI R29, RZ, 0x8, R5.reuse ;  /* 0x00000008ff1d7819 */ /* 0x104fe40000011605 */
[----:B------:R-:W-:Y:S02]  /*2e70*/  SHF.R.U32.HI R5, RZ, 0x10, R5 ;  /* 0x00000010ff057819 */ /* 0x000fe40000011605 */
[----:B------:R-:W-:Y:S02]  /*2e80*/  LOP3.LUT R4, R4, 0xff, RZ, 0xc0, !PT ;  /* 0x000000ff04047812 */ /* 0x000fe400078ec0ff */
[----:B------:R-:W-:Y:S01]  /*2e90*/  LOP3.LUT R5, R5, 0xff, RZ, 0xc0, !PT ;  /* 0x000000ff05057812 */ /* 0x000fe200078ec0ff */
[----:B------:R-:W2:Y:S01]  /*2ea0*/  I2F.F16 R41, R27 ;  /* 0x0000001b00297306 */ /* 0x000ea20000200c00 */
[----:B0-----:R-:W-:-:S02]  /*2eb0*/  LOP3.LUT R28, R17, 0xff, RZ, 0xc0, !PT ;  /* 0x000000ff111c7812 */ /* 0x001fc400078ec0ff */
[----:B------:R-:W-:Y:S02]  /*2ec0*/  IADD3 R5, PT, PT, R5, -0x80, RZ ;  /* 0xffffff8005057810 */ /* 0x000fe40007ffe0ff */
[----:B------:R-:W-:Y:S02]  /*2ed0*/  IADD3 R28, PT, PT, R28, -0x80, RZ ;  /* 0xffffff801c1c7810 */ /* 0x000fe40007ffe0ff */
[----:B------:R-:W-:Y:S01]  /*2ee0*/  LEA.HI R40, R10, 0xffffff80, RZ, 0x8 ;  /* 0xffffff800a287811 */ /* 0x000fe200078f40ff */
[----:B------:R0:W1:Y:S01]  /*2ef0*/  I2F.F16 R17, R42 ;  /* 0x0000002a00117306 */ /* 0x0000620000200c00 */
[----:B------:R-:W-:Y:S02]  /*2f00*/  IADD3 R4, PT, PT, R4, -0x80, RZ ;  /* 0xffffff8004047810 */ /* 0x000fe40007ffe0ff */
[----:B------:R-:W-:Y:S02]  /*2f10*/  LEA.HI R37, R6, 0xffffff80, RZ, 0x8 ;  /* 0xffffff8006257811 */ /* 0x000fe400078f40ff */
[----:B------:R-:W-:-:S02]  /*2f20*/  LEA.HI R32, R9, 0xffffff80, RZ, 0x8 ;  /* 0xffffff8009207811 */ /* 0x000fc400078f40ff */
[----:B------:R-:W-:Y:S01]  /*2f30*/  LEA.HI R36, R7, 0xffffff80, RZ, 0x8 ;  /* 0xffffff8007247811 */ /* 0x000fe200078f40ff */
[----:B------:R5:W1:Y:S01]  /*2f40*/  I2F.F16 R44, R28 ;  /* 0x0000001c002c7306 */ /* 0x000a620000200c00 */
[--C-:B0-----:R-:W-:Y:S02]  /*2f50*/  SHF.R.U32.HI R42, RZ, 0x8, R6.reuse ;  /* 0x00000008ff2a7819 */ /* 0x101fe40000011606 */
[----:B------:R-:W-:Y:S02]  /*2f60*/  SHF.R.U32.HI R6, RZ, 0x10, R6 ;  /* 0x00000010ff067819 */ /* 0x000fe40000011606 */
[----:B------:R-:W-:Y:S02]  /*2f70*/  LEA.HI R33, R8, 0xffffff80, RZ, 0x8 ;  /* 0xffffff8008217811 */ /* 0x000fe400078f40ff */
[----:B------:R-:W-:Y:S01]  /*2f80*/  LOP3.LUT R6, R6, 0xff, RZ, 0xc0, !PT ;  /* 0x000000ff06067812 */ /* 0x000fe200078ec0ff */
[----:B------:R-:W0:Y:S01]  /*2f90*/  I2F.F16 R27, R40 ;  /* 0x00000028001b7306 */ /* 0x000e220000200c00 */
[----:B-----5:R-:W-:-:S02]  /*2fa0*/  LOP3.LUT R28, R42, 0xff, RZ, 0xc0, !PT ;  /* 0x000000ff2a1c7812 */ /* 0x020fc400078ec0ff */
[----:B------:R-:W-:Y:S02]  /*2fb0*/  IADD3 R6, PT, PT, R6, -0x80, RZ ;  /* 0xffffff8006067810 */ /* 0x000fe40007ffe0ff */
[----:B------:R-:W-:Y:S02]  /*2fc0*/  LOP3.LUT R29, R29, 0xff, RZ, 0xc0, !PT ;  /* 0x000000ff1d1d7812 */ /* 0x000fe400078ec0ff */
[----:B------:R-:W-:Y:S01]  /*2fd0*/  IADD3 R28, PT, PT, R28, -0x80, RZ ;  /* 0xffffff801c1c7810 */ /* 0x000fe20007ffe0ff */
[----:B------:R5:W0:Y:S01]  /*2fe0*/  I2F.F16 R42, R5 ;  /* 0x00000005002a7306 */ /* 0x000a220000200c00 */
[----:B------:R-:W-:-:S07]  /*2ff0*/  IADD3 R29, PT, PT, R29, -0x80, RZ ;  /* 0xffffff801d1d7810 */ /* 0x000fce0007ffe0ff */
[----:B------:R3:W0:Y:S01]  /*3000*/  I2F.F16 R40, R4 ;  /* 0x0000000400287306 */ /* 0x0006220000200c00 */
[----:B-----5:R-:W-:-:S04]  /*3010*/  LOP3.LUT R5, R9, 0xff, RZ, 0xc0, !PT ;  /* 0x000000ff09057812 */ /* 0x020fc800078ec0ff */
[----:B------:R-:W-:Y:S02]  /*3020*/  IADD3 R50, PT, PT, R5, -0x80, RZ ;  /* 0xffffff8005327810 */ /* 0x000fe40007ffe0ff */
[----:B------:R-:W-:Y:S01]  /*3030*/  LOP3.LUT R5, R10, 0xff, RZ, 0xc0, !PT ;  /* 0x000000ff0a057812 */ /* 0x000fe200078ec0ff */
[----:B------:R5:W0:Y:S01]  /*3040*/  I2F.F16 R46, R6 ;  /* 0x00000006002e7306 */ /* 0x000a220000200c00 */
[----:B---3--:R-:W-:Y:S02]  /*3050*/  SHF.R.U32.HI R4, RZ, 0x8, R7 ;  /* 0x00000008ff047819 */ /* 0x008fe40000011607 */
[----:B------:R-:W-:Y:S02]  /*3060*/  IADD3 R49, PT, PT, R5, -0x80, RZ ;  /* 0xffffff8005317810 */ /* 0x000fe40007ffe0ff */
[----:B------:R-:W-:Y:S02]  /*3070*/  LOP3.LUT R4, R4, 0xff, RZ, 0xc0, !PT ;  /* 0x000000ff04047812 */ /* 0x000fe400078ec0ff */
[----:B------:R-:W-:Y:S01]  /*3080*/  SHF.R.U32.HI R5, RZ, 0x8, R8 ;  /* 0x00000008ff057819 */ /* 0x000fe20000011608 */
[----:B------:R-:W3:Y:S01]  /*3090*/  I2F.F16 R43, R29 ;  /* 0x0000001d002b7306 */ /* 0x000ee20000200c00 */
[----:B------:R-:W-:-:S02]  /*30a0*/  IADD3 R53, PT, PT, R4, -0x80, RZ ;  /* 0xffffff8004357810 */ /* 0x000fc40007ffe0ff */
[----:B------:R-:W-:Y:S02]  /*30b0*/  LOP3.LUT R4, R8, 0xff, RZ, 0xc0, !PT ;  /* 0x000000ff08047812 */ /* 0x000fe400078ec0ff */
[----:B-----5:R-:W-:Y:S02]  /*30c0*/  LOP3.LUT R6, R11, 0xff, RZ, 0xc0, !PT ;  /* 0x000000ff0b067812 */ /* 0x020fe400078ec0ff */
[----:B------:R-:W-:Y:S01]  /*30d0*/  LOP3.LUT R5, R5, 0xff, RZ, 0xc0, !PT ;  /* 0x000000ff05057812 */ /* 0x000fe200078ec0ff */
[----:B------:R5:W0:Y:S01]  /*30e0*/  I2F.F16 R47, R28 ;  /* 0x0000001c002f7306 */ /* 0x000a220000200c00 */
[----:B------:R-:W-:Y:S02]  /*30f0*/  IADD3 R4, PT, PT, R4, -0x80, RZ ;  /* 0xffffff8004047810 */ /* 0x000fe40007ffe0ff */
[----:B------:R-:W-:Y:S02]  /*3100*/  IADD3 R6, PT, PT, R6, -0x80, RZ ;  /* 0xffffff8006067810 */ /* 0x000fe40007ffe0ff */
[----:B------:R-:W-:-:S02]  /*3110*/  IADD3 R5, PT, PT, R5, -0x80, RZ ;  /* 0xffffff8005057810 */ /* 0x000fc40007ffe0ff */
[----:B------:R-:W-:Y:S01]  /*3120*/  SHF.R.U32.HI R7, RZ, 0x10, R7 ;  /* 0x00000010ff077819 */ /* 0x000fe20000011607 */
[----:B------:R4:W0:Y:S01]  /*3130*/  I2F.F16 R51, R4 ;  /* 0x0000000400337306 */ /* 0x0008220000200c00 */
[----:B------:R-:W-:Y:S01]  /*3140*/  SHF.R.U32.HI R8, RZ, 0x10, R8 ;  /* 0x00000010ff087819 */ /* 0x000fe20000011608 */
[----:B-----5:R-:W-:Y:S01]  /*3150*/  IMAD.WIDE R28, R16, 0x4, R30 ;  /* 0x00000004101c7825 */ /* 0x020fe200078e021e */
[----:B------:R-:W-:Y:S02]  /*3160*/  LOP3.LUT R7, R7, 0xff, RZ, 0xc0, !PT ;  /* 0x000000ff07077812 */ /* 0x000fe400078ec0ff */
[----:B------:R-:W-:Y:S02]  /*3170*/  LOP3.LUT R8, R8, 0xff, RZ, 0xc0, !PT ;  /* 0x000000ff08087812 */ /* 0x000fe400078ec0ff */
[----:B------:R-:W-:Y:S01]  /*3180*/  IADD3 R7, PT, PT, R7, -0x80, RZ ;  /* 0xffffff8007077810 */ /* 0x000fe20007ffe0ff */
[----:B------:R5:W0:Y:S01]  /*3190*/  I2F.F16 R48, R6 ;  /* 0x0000000600307306 */ /* 0x000a220000200c00 */
[----:B----4-:R-:W-:-:S02]  /*31a0*/  SHF.R.U32.HI R4, RZ, 0x8, R9 ;  /* 0x00000008ff047819 */ /* 0x010fc40000011609 */
[----:B------:R-:W-:Y:S02]  /*31b0*/  SHF.R.U32.HI R9, RZ, 0x10, R9 ;  /* 0x00000010ff097819 */ /* 0x000fe40000011609 */
[----:B------:R-:W-:Y:S02]  /*31c0*/  LOP3.LUT R4, R4, 0xff, RZ, 0xc0, !PT ;  /* 0x000000ff04047812 */ /* 0x000fe400078ec0ff */
[----:B------:R-:W-:Y:S01]  /*31d0*/  LOP3.LUT R9, R9, 0xff, RZ, 0xc0, !PT ;  /* 0x000000ff09097812 */ /* 0x000fe200078ec0ff */
[----:B------:R4:W0:Y:S01]  /*31e0*/  I2F.F16 R55, R5 ;  /* 0x0000000500377306 */ /* 0x0008220000200c00 */
[--C-:B-----5:R-:W-:Y:S02]  /*31f0*/  SHF.R.U32.HI R6, RZ, 0x8, R10.reuse ;  /* 0x00000008ff067819 */ /* 0x120fe4000001160a */
[----:B------:R-:W-:Y:S02]  /*3200*/  SHF.R.U32.HI R10, RZ, 0x10, R10 ;  /* 0x00000010ff0a7819 */ /* 0x000fe4000001160a */
[----:B------:R-:W-:-:S02]  /*3210*/  LOP3.LUT R6, R6, 0xff, RZ, 0xc0, !PT ;  /* 0x000000ff06067812 */ /* 0x000fc400078ec0ff */
[----:B------:R-:W-:Y:S01]  /*3220*/  LOP3.LUT R10, R10, 0xff, RZ, 0xc0, !PT ;  /* 0x000000ff0a0a7812 */ /* 0x000fe200078ec0ff */
[----:B------:R-:W0:Y:S01]  /*3230*/  I2F.F16 R39, R39 ;  /* 0x0000002700277306 */ /* 0x000e220000200c00 */
[--C-:B----4-:R-:W-:Y:S02]  /*3240*/  SHF.R.U32.HI R5, RZ, 0x8, R11.reuse ;  /* 0x00000008ff057819 */ /* 0x110fe4000001160b */
[----:B------:R-:W-:Y:S02]  /*3250*/  SHF.R.U32.HI R11, RZ, 0x10, R11 ;  /* 0x00000010ff0b7819 */ /* 0x000fe4000001160b */
[----:B------:R-:W-:Y:S02]  /*3260*/  LOP3.LUT R5, R5, 0xff, RZ, 0xc0, !PT ;  /* 0x000000ff05057812 */ /* 0x000fe400078ec0ff */
[----:B------:R-:W-:Y:S01]  /*3270*/  LOP3.LUT R11, R11, 0xff, RZ, 0xc0, !PT ;  /* 0x000000ff0b0b7812 */ /* 0x000fe200078ec0ff */
[----:B------:R-:W4:Y:S01]  /*3280*/  I2F.F16 R38, R38 ;  /* 0x0000002600267306 */ /* 0x000f220000200c00 */
        /* <DEDUP_REMOVED lines=40> */
[C---:B------:R-:W-:Y:S01]  /*3510*/  FFMA.FTZ R31, R10.reuse, R31, R63 ;  /* 0x0000001f0a1f7223 */ /* 0x040fe2000001003f */
[----:B------:R-:W-:Y:S02]  /*3520*/  HADD2.F32 R60, -RZ, R39.H0_H0 ;  /* 0x20000027ff3c7230 */ /* 0x000fe40000004100 */
[C---:B------:R-:W-:Y:S01]  /*3530*/  FFMA.FTZ R63, R10.reuse, R6, R7 ;  /* 0x000000060a3f7223 */ /* 0x040fe20000010007 */
[----:B------:R-:W-:Y:S01]  /*3540*/  FFMA.FTZ R7, R10, R65, R8 ;  /* 0x000000410a077223 */ /* 0x000fe20000010008 */
[----:B------:R-:W-:-:S02]  /*3550*/  HADD2.F32 R8, -RZ, R40.H0_H0 ;  /* 0x20000028ff087230 */ /* 0x000fc40000004100 */
[----:B------:R-:W-:Y:S02]  /*3560*/  HADD2.F32 R6, -RZ, R11.H0_H0 ;  /* 0x2000000bff067230 */ /* 0x000fe40000004100 */
[----:B------:R-:W-:-:S03]  /*3570*/  HADD2.F32 R10, -RZ, R46.H0_H0 ;  /* 0x2000002eff0a7230 */ /* 0x000fc60000004100 */
[----:B------:R-:W-:Y:S01]  /*3580*/  FFMA.FTZ R61, R8, R6, R61 ;  /* 0x00000006083d7223 */ /* 0x000fe2000001003d */
[----:B------:R-:W-:-:S05]  /*3590*/  HADD2.F32 R8, -RZ, R42.H0_H0 ;  /* 0x2000002aff087230 */ /* 0x000fca0000004100 */
[C---:B------:R-:W-:Y:S01]  /*35a0*/  FFMA.FTZ R31, R6.reuse, R8, R31 ;  /* 0x00000008061f7223 */ /* 0x040fe2000001001f */
        /* <DEDUP_REMOVED lines=8> */
[----:B------:R-:W-:Y:S02]  /*3630*/  HADD2.F32 R11, -RZ, R36.H0_H0 ;  /* 0x20000024ff0b7230 */ /* 0x000fe40000004100 */
[----:B------:R-:W-:Y:S01]  /*3640*/  FFMA.FTZ R62, R10, R6, R31 ;  /* 0x000000060a3e7223 */ /* 0x000fe2000001001f */
[----:B------:R-:W-:-:S02]  /*3650*/  HADD2.F32 R31, -RZ, R55.H0_H0 ;  /* 0x20000037ff1f7230 */ /* 0x000fc40000004100 */
[C---:B------:R-:W-:Y:S01]  /*3660*/  FFMA.FTZ R8, R10.reuse, R7, R8 ;  /* 0x000000070a087223 */ /* 0x040fe20000010008 */
[----:B------:R-:W-:Y:S01]  /*3670*/  FFMA.FTZ R6, R10, R11, R64 ;  /* 0x0000000b0a067223 */ /* 0x000fe20000010040 */
[----:B------:R-:W-:Y:S02]  /*3680*/  HADD2.F32 R11, -RZ, R51.H0_H0 ;  /* 0x20000033ff0b7230 */ /* 0x000fe40000004100 */
[--C-:B0-----:R-:W-:Y:S02]  /*3690*/  HADD2.F32 R7, -RZ, R4.reuse.H0_H0 ;  /* 0x20000004ff077230 */ /* 0x101fe40000004100 */
[----:B------:R-:W-:Y:S02]  /*36a0*/  HADD2.F32 R4, -RZ, R4.H1_H1 ;  /* 0x30000004ff047230 */ /* 0x000fe40000004100 */
[----:B------:R-:W-:Y:S02]  /*36b0*/  HADD2.F32 R10, -RZ, R50.H0_H0 ;  /* 0x20000032ff0a7230 */ /* 0x000fe40000004100 */
[----:B------:R-:W-:Y:S01]  /*36c0*/  FFMA.FTZ R60, R11, R7, R60 ;  /* 0x000000070b3c7223 */ /* 0x000fe2000001003c */
[----:B------:R-:W-:-:S03]  /*36d0*/  HADD2.F32 R11, -RZ, R49.H0_H0 ;  /* 0x20000031ff0b7230 */ /* 0x000fc60000004100 */
[----:B------:R-:W-:Y:S01]  /*36e0*/  FFMA.FTZ R31, R31, R4, R60 ;  /* 0x000000041f1f7223 */ /* 0x000fe2000001003c */
[----:B------:R-:W-:Y:S02]  /*36f0*/  HADD2.F32 R60, -RZ, R48.H0_H0 ;  /* 0x20000030ff3c7230 */ /* 0x000fe40000004100 */
[C---:B------:R-:W-:Y:S01]  /*3700*/  FFMA.FTZ R63, R7.reuse, R10, R62 ;  /* 0x0000000a073f7223 */ /* 0x040fe2000001003e */
        /* <DEDUP_REMOVED lines=25> */
[--C-:B------:R-:W-:Y:S02]  /*38a0*/  HADD2.F32 R11, -RZ, R25.reuse.H1_H1 ;  /* 0x30000019ff0b7230 */ /* 0x100fe40000004100 */
[----:B------:R-:W-:Y:S01]  /*38b0*/  FMUL.FTZ R4, R7, R4 ;  /* 0x0000000407047220 */ /* 0x000fe20000410000 */
[----:B------:R-:W-:Y:S02]  /*38c0*/  HADD2.F32 R7, -RZ, R25.H0_H0 ;  /* 0x20000019ff077230 */ /* 0x000fe40000004100 */
[----:B------:R-:W-:Y:S01]  /*38d0*/  FFMA.FTZ R8, R5, R8, R10 ;  /* 0x0000000805087223 */ /* 0x000fe2000001000a */
[----:B------:R-:W-:-:S02]  /*38e0*/  HADD2.F32 R5, -RZ, R0.H1_H1 ;  /* 0x30000000ff057230 */ /* 0x000fc40000004100 */
[----:B------:R-:W-:Y:S01]  /*38f0*/  FMUL.FTZ R60, R11, R60 ;  /* 0x0000003c0b3c7220 */ /* 0x000fe20000410000 */
[----:B------:R-:W-:Y:S01]  /*3900*/  F2FP.F16.F32.PACK_AB R4, RZ, R4 ;  /* 0x00000004ff04723e */ /* 0x000fe200000000ff */
[----:B------:R-:W-:Y:S01]  /*3910*/  FMUL.FTZ R8, R7, R8 ;  /* 0x0000000807087220 */ /* 0x000fe20000410000 */
[----:B------:R-:W-:Y:S02]  /*3920*/  FMUL.FTZ R6, R5, R6 ;  /* 0x0000000605067220 */ /* 0x000fe40000410000 */
[----:B------:R-:W-:Y:S02]  /*3930*/  F2FP.F16.F32.PACK_AB R60, RZ, R60 ;  /* 0x0000003cff3c723e */ /* 0x000fe400000000ff */
[----:B------:R-:W-:Y:S02]  /*3940*/  F2FP.F16.F32.PACK_AB R8, RZ, R8 ;  /* 0x00000008ff08723e */ /* 0x000fe400000000ff */
[----:B------:R-:W-:Y:S02]  /*3950*/  F2FP.F16.F32.PACK_AB R6, RZ, R6 ;  /* 0x00000006ff06723e */ /* 0x000fe400000000ff */
[----:B------:R-:W-:-:S02]  /*3960*/  PRMT R8, R8, 0x5410, R60 ;  /* 0x0000541008087816 */ /* 0x000fc4000000003c */
[----:B------:R-:W-:-:S03]  /*3970*/  PRMT R4, R4, 0x5410, R6 ;  /* 0x0000541004047816 */ /* 0x000fc60000000006 */
[----:B------:R-:W-:Y:S02]  /*3980*/  HADD2 R19, R8, R19 ;  /* 0x0000001308137230 */ /* 0x000fe40000000000 */
[----:B------:R-:W-:-:S07]  /*3990*/  HFMA2 R20, R4, 1, 1, R20 ;  /* 0x3c003c0004147831 */ /* 0x000fce0000000014 */
.L_x_3660:
        /* <DEDUP_REMOVED lines=29> */
[----:B------:R-:W-:Y:S02]  /*3b70*/  HADD2.F32 R5, -RZ, R41.H0_H0 ;  /* 0x20000029ff057230 */ /* 0x000fe40000004100 */
[----:B------:R-:W-:Y:S02]  /*3b80*/  HADD2.F32 R45, -RZ, R44.H0_H0 ;  /* 0x2000002cff2d7230 */ /* 0x000fe40000004100 */
[-C--:B------:R-:W-:Y:S01]  /*3b90*/  FFMA.FTZ R4, R4, R31.reuse, RZ ;  /* 0x0000001f04047223 */ /* 0x080fe200000100ff */
[----:B------:R-:W-:Y:S02]  /*3ba0*/  HADD2.F32 R35, -RZ, R47.H0_H0 ;  /* 0x2000002fff237230 */ /* 0x000fe40000004100 */
[----:B------:R-:W-:Y:S01]  /*3bb0*/  FFMA.FTZ R44, R5, R31, RZ ;  /* 0x0000001f052c7223 */ /* 0x000fe200000100ff */
        /* <DEDUP_REMOVED lines=57> */
.L_x_3661:
        /* <DEDUP_REMOVED lines=199> */
.L_x_3662:
        /* <DEDUP_REMOVED lines=91> */
.L_x_3663:
[----:B0-----:R-:W2:Y:S01]  /*5170*/  LDG.E.128.CONSTANT R4, desc[UR8][R28.64] ;  /* 0x000000081c047981 */ /* 0x001ea2000c1e9d00 */
[----:B------:R-:W-:-:S03]  /*5180*/  IMAD.WIDE R30, R16, 0x4, R28 ;  /* 0x00000004101e7825 */ /* 0x000fc600078e021c */
[----:B------:R-:W3:Y:S04]  /*5190*/  @!P0 LDG.E.U16.CONSTANT R58, desc[UR8][R14.64] ;  /* 0x000000080e3a8981 */ /* 0x000ee8000c1e9500 */
[----:B------:R-:W4:Y:S01]  /*51a0*/  LDG.E.128.CONSTANT R8, desc[UR8][R30.64] ;  /* 0x000000081e087981 */ /* 0x000f22000c1e9d00 */
[----:B--2---:R-:W-:-:S04]  /*51b0*/  LOP3.LUT R17, R4, 0xff, RZ, 0xc0, !PT ;  /* 0x000000ff04117812 */ /* 0x004fc800078ec0ff */
[----:B------:R-:W-:-:S04]  /*51c0*/  IADD3 R17, PT, PT, R17, -0x80, RZ ;  /* 0xffffff8011117810 */ /* 0x000fc80007ffe0ff */
[----:B------:R0:W1:Y:S01]  /*51d0*/  I2F.F16 R51, R17 ;  /* 0x0000001100337306 */ /* 0x0000620000200c00 */
[----:B------:R-:W-:Y:S02]  /*51e0*/  LOP3.LUT R27, R5, 0xff, RZ, 0xc0, !PT ;  /* 0x000000ff051b7812 */ /* 0x000fe400078ec0ff */
[----:B0-----:R-:W-:Y:S02]  /*51f0*/  SHF.R.U32.HI R17, RZ, 0x8, R4 ;  /* 0x00000008ff117819 */ /* 0x001fe40000011604 */
[----:B------:R-:W-:Y:S02]  /*5200*/  IADD3 R27, PT, PT, R27, -0x80, RZ ;  /* 0xffffff801b1b7810 */ /* 0x000fe40007ffe0ff */
[----:B------:R-:W-:Y:S02]  /*5210*/  LOP3.LUT R36, R17, 0xff, RZ, 0xc0, !PT ;  /* 0x000000ff11247812 */ /* 0x000fe400078ec0ff */
[----:B------:R-:W-:Y:S02]  /*5220*/  LEA.HI R35, R4, 0xffffff80, RZ, 0x8 ;  /* 0xffffff8004237811 */ /* 0x000fe400078f40ff */
[----:B----4-:R-:W-:-:S02]  /*5230*/  LEA.HI R38, R10, 0xffffff80, RZ, 0x8 ;  /* 0xffffff800a267811 */ /* 0x010fc400078f40ff */
[----:B------:R-:W-:Y:S02]  /*5240*/  IADD3 R50, PT, PT, R36, -0x80, RZ ;  /* 0xffffff8024327810 */ /* 0x000fe40007ffe0ff */
[----:B------:R-:W-:Y:S02]  /*5250*/  SHF.R.U32.HI R4, RZ, 0x10, R4 ;  /* 0x00000010ff047819 */ /* 0x000fe40000011604 */
[--C-:B------:R-:W-:Y:S01]  /*5260*/  SHF.R.U32.HI R36, RZ, 0x8, R5.reuse ;  /* 0x00000008ff247819 */ /* 0x100fe20000011605 */
[----:B------:R-:W0:Y:S01]  /*5270*/  I2F.F16 R43, R27 ;  /* 0x0000001b002b7306 */ /* 0x000e220000200c00 */
[----:B------:R-:W-:Y:S02]  /*5280*/  LEA.HI R34, R5, 0xffffff80, RZ, 0x8 ;  /* 0xffffff8005227811 */ /* 0x000fe400078f40ff */
[----:B------:R-:W-:Y:S02]  /*5290*/  SHF.R.U32.HI R5, RZ, 0x10, R5 ;  /* 0x00000010ff057819 */ /* 0x000fe40000011605 */
[----:B------:R-:W-:-:S03]  /*52a0*/  LOP3.LUT R4, R4, 0xff, RZ, 0xc0, !PT ;  /* 0x000000ff04047812 */ /* 0x000fc600078ec0ff */
[----:B------:R2:W4:Y:S01]  /*52b0*/  I2F.F16 R27, R38 ;  /* 0x00000026001b7306 */ /* 0x0005220000200c00 */
[----:B------:R-:W-:Y:S02]  /*52c0*/  LOP3.LUT R5, R5, 0xff, RZ, 0xc0, !PT ;  /* 0x000000ff05057812 */ /* 0x000fe400078ec0ff */
[----:B------:R-:W-:Y:S02]  /*52d0*/  IADD3 R4, PT, PT, R4, -0x80, RZ ;  /* 0xffffff8004047810 */ /* 0x000fe40007ffe0ff */
[----:B--2---:R-:W-:Y:S02]  /*52e0*/  LOP3.LUT R38, R36, 0xff, RZ, 0xc0, !PT ;  /* 0x000000ff24267812 */ /* 0x004fe400078ec0ff */
[----:B------:R-:W-:Y:S02]  /*52f0*/  LEA.HI R41, R11, 0xffffff80, RZ, 0x8 ;  /* 0xffffff800b297811 */ /* 0x000fe400078f40ff */
[----:B------:R-:W-:Y:S02]  /*5300*/  IADD3 R39, PT, PT, R38, -0x80, RZ ;  /* 0xffffff8026277810 */ /* 0x000fe40007ffe0ff */
[----:B------:R-:W-:Y:S01]  /*5310*/  SHF.R.U32.HI R38, RZ, 0x8, R6 ;  /* 0x00000008ff267819 */ /* 0x000fe20000011606 */
[----:B------:R2:W0:Y:S01]  /*5320*/  I2F.F16 R36, R4 ;  /* 0x0000000400247306 */ /* 0x0004220000200c00 */
[----:B------:R-:W-:-:S02]  /*5330*/  IADD3 R5, PT, PT, R5, -0x80, RZ ;  /* 0xffffff8005057810 */ /* 0x000fc40007ffe0ff */
[C---:B------:R-:W-:Y:S02]  /*5340*/  LEA.HI R33, R6.reuse, 0xffffff80, RZ, 0x8 ;  /* 0xffffff8006217811 */ /* 0x040fe400078f40ff */
[----:B------:R-:W-:-:S03]  /*5350*/  LOP3.LUT R28, R6, 0xff, RZ, 0xc0, !PT ;  /* 0x000000ff061c7812 */ /* 0x000fc600078ec0ff */
[----:B------:R5:W0:Y:S01]  /*5360*/  I2F.F16 R17, R41 ;  /* 0x0000002900117306 */ /* 0x000a220000200c00 */
[----:B--2---:R-:W-:Y:S02]  /*5370*/  SHF.R.U32.HI R4, RZ, 0x8, R7 ;  /* 0x00000008ff047819 */ /* 0x004fe40000011607 */
[----:B------:R-:W-:Y:S02]  /*5380*/  SHF.R.U32.HI R6, RZ, 0x10, R6 ;  /* 0x00000010ff067819 */ /* 0x000fe40000011606 */
[----:B------:R-:W-:Y:S02]  /*5390*/  LOP3.LUT R4, R4, 0xff, RZ, 0xc0, !PT ;  /* 0x000000ff04047812 */ /* 0x000fe400078ec0ff */
[----:B-----5:R-:W-:Y:S02]  /*53a0*/  LOP3.LUT R41, R38, 0xff, RZ, 0xc0, !PT ;  /* 0x000000ff26297812 */ /* 0x020fe400078ec0ff */
[----:B------:R2:W0:Y:S01]  /*53b0*/  I2F.F16 R38, R5 ;  /* 0x0000000500267306 */ /* 0x0004220000200c00 */
[----:B------:R-:W-:-:S02]  /*53c0*/  LOP3.LUT R6, R6, 0xff, RZ, 0xc0, !PT ;  /* 0x000000ff06067812 */ /* 0x000fc400078ec0ff */
[----:B------:R-:W-:Y:S02]  /*53d0*/  IADD3 R49, PT, PT, R4, -0x80, RZ ;  /* 0xffffff8004317810 */ /* 0x000fe40007ffe0ff */
[----:B--2---:R-:W-:Y:S02]  /*53e0*/  LOP3.LUT R5, R9, 0xff, RZ, 0xc0, !PT ;  /* 0x000000ff09057812 */ /* 0x004fe400078ec0ff */
[----:B------:R-:W-:Y:S02]  /*53f0*/  LOP3.LUT R4, R8, 0xff, RZ, 0xc0, !PT ;  /* 0x000000ff08047812 */ /* 0x000fe400078ec0ff */
[----:B------:R-:W-:Y:S02]  /*5400*/  IADD3 R46, PT, PT, R5, -0x80, RZ ;  /* 0xffffff80052e7810 */ /* 0x000fe40007ffe0ff */
[----:B------:R-:W-:Y:S02]  /*5410*/  LOP3.LUT R5, R10, 0xff, RZ, 0xc0, !PT ;  /* 0x000000ff0a057812 */ /* 0x000fe400078ec0ff */
[----:B------:R-:W-:-:S02]  /*5420*/  IADD3 R6, PT, PT, R6, -0x80, RZ ;  /* 0xffffff8006067810 */ /* 0x000fc40007ffe0ff */
[----:B------:R-:W-:Y:S02]  /*5430*/  IADD3 R45, PT, PT, R5, -0x80, RZ ;  /* 0xffffff80052d7810 */ /* 0x000fe40007ffe0ff */
[----:B------:R-:W-:Y:S02]  /*5440*/  IADD3 R42, PT, PT, R41, -0x80, RZ ;  /* 0xffffff80292a7810 */ /* 0x000fe40007ffe0ff */
[----:B------:R-:W-:Y:S01]  /*5450*/  IADD3 R4, PT, PT, R4, -0x80, RZ ;  /* 0xffffff8004047810 */ /* 0x000fe20007ffe0ff */
[----:B------:R2:W0:Y:S01]  /*5460*/  I2F.F16 R41, R6 ;  /* 0x0000000600297306 */ /* 0x0004220000200c00 */
[----:B------:R-:W-:-:S04]  /*5470*/  SHF.R.U32.HI R5, RZ, 0x8, R8 ;  /* 0x00000008ff057819 */ /* 0x000fc80000011608 */
[----:B------:R-:W-:Y:S02]  /*5480*/  LOP3.LUT R5, R5, 0xff, RZ, 0xc0, !PT ;  /* 0x000000ff05057812 */ /* 0x000fe400078ec0ff */
[----:B--2---:R-:W-:Y:S01]  /*5490*/  LOP3.LUT R6, R11, 0xff, RZ, 0xc0, !PT ;  /* 0x000000ff0b067812 */ /* 0x004fe200078ec0ff */
[----:B------:R2:W0:Y:S01]  /*54a0*/  I2F.F16 R47, R4 ;  /* 0x00000004002f7306 */ /* 0x0004220000200c00 */
[----:B------:R-:W-:Y:S02]  /*54b0*/  IADD3 R40, PT, PT, R28, -0x80, RZ ;  /* 0xffffff801c287810 */ /* 0x000fe40007ffe0ff */
[----:B------:R-:W-:Y:S02]  /*54c0*/  IADD3 R6, PT, PT, R6, -0x80, RZ ;  /* 0xffffff8006067810 */ /* 0x000fe40007ffe0ff */
[----:B------:R-:W-:Y:S02]  /*54d0*/  LOP3.LUT R28, R7, 0xff, RZ, 0xc0, !PT ;  /* 0x000000ff071c7812 */ /* 0x000fe400078ec0ff */
[----:B--2---:R-:W-:-:S02]  /*54e0*/  SHF.R.U32.HI R4, RZ, 0x8, R9 ;  /* 0x00000008ff047819 */ /* 0x004fc40000011609 */
[----:B------:R-:W-:Y:S01]  /*54f0*/  IADD3 R5, PT, PT, R5, -0x80, RZ ;  /* 0xffffff8005057810 */ /* 0x000fe20007ffe0ff */
[----:B------:R2:W0:Y:S01]  /*5500*/  I2F.F16 R44, R6 ;  /* 0x00000006002c7306 */ /* 0x0004220000200c00 */
[----:B------:R-:W-:Y:S02]  /*5510*/  LOP3.LUT R4, R4, 0xff, RZ, 0xc0, !PT ;  /* 0x000000ff04047812 */ /* 0x000fe400078ec0ff */
[----:B------:R-:W-:Y:S02]  /*5520*/  IADD3 R37, PT, PT, R28, -0x80, RZ ;  /* 0xffffff801c257810 */ /* 0x000fe40007ffe0ff */
[----:B------:R-:W-:Y:S02]  /*5530*/  LEA.HI R32, R7, 0xffffff80, RZ, 0x8 ;  /* 0xffffff8007207811 */ /* 0x000fe400078f40ff */
[----:B------:R-:W-:Y:S01]  /*5540*/  LEA.HI R29, R8, 0xffffff80, RZ, 0x8 ;  /* 0xffffff80081d7811 */ /* 0x000fe200078f40ff */
[----:B------:R5:W0:Y:S01]  /*5550*/  I2F.F16 R53, R5 ;  /* 0x0000000500357306 */ /* 0x000a220000200c00 */
[----:B--2---:R-:W-:-:S02]  /*5560*/  SHF.R.U32.HI R6, RZ, 0x8, R10 ;  /* 0x00000008ff067819 */ /* 0x004fc4000001160a */
[----:B------:R-:W-:Y:S02]  /*5570*/  SHF.R.U32.HI R10, RZ, 0x10, R10 ;  /* 0x00000010ff0a7819 */ /* 0x000fe4000001160a */
[----:B------:R-:W-:Y:S02]  /*5580*/  LEA.HI R28, R9, 0xffffff80, RZ, 0x8 ;  /* 0xffffff80091c7811 */ /* 0x000fe400078f40ff */
[----:B------:R-:W-:Y:S02]  /*5590*/  IADD3 R4, PT, PT, R4, -0x80, RZ ;  /* 0xffffff8004047810 */ /* 0x000fe40007ffe0ff */
[----:B-----5:R-:W-:Y:S02]  /*55a0*/  SHF.R.U32.HI R5, RZ, 0x8, R11 ;  /* 0x00000008ff057819 */ /* 0x020fe4000001160b */
[----:B------:R-:W-:Y:S02]  /*55b0*/  SHF.R.U32.HI R7, RZ, 0x10, R7 ;  /* 0x00000010ff077819 */ /* 0x000fe40000011607 */
[----:B------:R-:W-:-:S02]  /*55c0*/  SHF.R.U32.HI R8, RZ, 0x10, R8 ;  /* 0x00000010ff087819 */ /* 0x000fc40000011608 */
[----:B------:R-:W-:Y:S02]  /*55d0*/  SHF.R.U32.HI R9, RZ, 0x10, R9 ;  /* 0x00000010ff097819 */ /* 0x000fe40000011609 */
[----:B------:R-:W-:Y:S01]  /*55e0*/  SHF.R.U32.HI R11, RZ, 0x10, R11 ;  /* 0x00000010ff0b7819 */ /* 0x000fe2000001160b */
[----:B------:R2:W0:Y:S01]  /*55f0*/  I2F.F16 R55, R4 ;  /* 0x0000000400377306 */ /* 0x0004220000200c00 */
[----:B------:R-:W-:Y:S02]  /*5600*/  LOP3.LUT R10, R10, 0xff, RZ, 0xc0, !PT ;  /* 0x000000ff0a0a7812 */ /* 0x000fe400078ec0ff */
[----:B------:R-:W-:Y:S02]  /*5610*/  LOP3.LUT R7, R7, 0xff, RZ, 0xc0, !PT ;  /* 0x000000ff07077812 */ /* 0x000fe400078ec0ff */
[----:B------:R-:W-:Y:S02]  /*5620*/  LOP3.LUT R8, R8, 0xff, RZ, 0xc0, !PT ;  /* 0x000000ff08087812 */ /* 0x000fe400078ec0ff */
[----:B------:R-:W-:-:S02]  /*5630*/  LOP3.LUT R9, R9, 0xff, RZ, 0xc0, !PT ;  /* 0x000000ff09097812 */ /* 0x000fc400078ec0ff */
[----:B------:R-:W-:Y:S02]  /*5640*/  LOP3.LUT R6, R6, 0xff, RZ, 0xc0, !PT ;  /* 0x000000ff06067812 */ /* 0x000fe400078ec0ff */
[----:B------:R-:W-:Y:S02]  /*5650*/  LOP3.LUT R5, R5, 0xff, RZ, 0xc0, !PT ;  /* 0x000000ff05057812 */ /* 0x000fe400078ec0ff */
[----:B--2---:R-:W-:Y:S02]  /*5660*/  LOP3.LUT R4, R11, 0xff, RZ, 0xc0, !PT ;  /* 0x000000ff0b047812 */ /* 0x004fe400078ec0ff */
[----:B------:R-:W-:Y:S02]  /*5670*/  IADD3 R10, PT, PT, R10, -0x80, RZ ;  /* 0xffffff800a0a7810 */ /* 0x000fe40007ffe0ff */
[----:B------:R-:W-:Y:S02]  /*5680*/  IADD3 R7, PT, PT, R7, -0x80, RZ ;  /* 0xffffff8007077810 */ /* 0x000fe40007ffe0ff */
[----:B------:R-:W-:-:S02]  /*5690*/  IADD3 R8, PT, PT, R8, -0x80, RZ ;  /* 0xffffff8008087810 */ /* 0x000fc40007ffe0ff */
[----:B------:R-:W-:Y:S02]  /*56a0*/  IADD3 R9, PT, PT, R9, -0x80, RZ ;  /* 0xffffff8009097810 */ /* 0x000fe40007ffe0ff */
[----:B------:R-:W-:Y:S02]  /*56b0*/  IADD3 R6, PT, PT, R6, -0x80, RZ ;  /* 0xffffff8006067810 */ /* 0x000fe40007ffe0ff */
[----:B------:R-:W-:Y:S02]  /*56c0*/  IADD3 R5, PT, PT, R5, -0x80, RZ ;  /* 0xffffff8005057810 */ /* 0x000fe40007ffe0ff */
[----:B------:R-:W-:Y:S01]  /*56d0*/  IADD3 R4, PT, PT, R4, -0x80, RZ ;  /* 0xffffff8004047810 */ /* 0x000fe20007ffe0ff */
        /* <DEDUP_REMOVED lines=21> */
[----:B---3--:R-:W-:-:S02]  /*5830*/  @!P0 IADD3 R22, PT, PT, R58, R3, RZ ;  /* 0x000000033a168210 */ /* 0x008fc40007ffe0ff */
[----:B------:R-:W-:Y:S01]  /*5840*/  @!P0 IADD3 R58, PT, PT, R18, 0x1, RZ ;  /* 0x00000001123a8810 */ /* 0x000fe20007ffe0ff */
[----:B-12-4-:R-:W-:Y:S06]  /*5850*/  @!P2 BRA `(.L_x_3664) ;  /* 0x000000040068a947 */ /* 0x016fec0003800000 */
[----:B0-----:R-:W0:Y:S01]  /*5860*/  LDS.64 R6, [UR4+0x30] ;  /* 0x00003004ff067984 */ /* 0x001e220008000a00 */
[----:B------:R-:W-:Y:S02]  /*5870*/  HADD2.F32 R5, -RZ, R51.H0_H0 ;  /* 0x20000033ff057230 */ /* 0x000fe40000004100 */
[----:B------:R-:W-:Y:S01]  /*5880*/  HADD2.F32 R59, -RZ, R43.H0_H0 ;  /* 0x2000002bff3b7230 */ /* 0x000fe20000004100 */
[----:B------:R-:W1:Y:S01]  /*5890*/  LDS.64 R8, [UR4+0x38] ;  /* 0x00003804ff087984 */ /* 0x000e620008000a00 */
[----:B------:R-:W-:Y:S02]  /*58a0*/  HADD2.F32 R65, -RZ, R0.H1_H1 ;  /* 0x30000000ff417230 */ /* 0x000fe40000004100 */
        /* <DEDUP_REMOVED lines=10> */
[----:B------:R-:W-:Y:S02]  /*5950*/  HADD2.F32 R59, -RZ, R7.H0_H0 ;  /* 0x20000007ff3b7230 */ /* 0x000fe40000004100 */
[----:B------:R-:W-:-:S03]  /*5960*/  HADD2.F32 R61, -RZ, R38.H0_H0 ;  /* 0x20000026ff3d7230 */ /* 0x000fc60000004100 */
[----:B------:R-:W-:Y:S01]  /*5970*/  FFMA.FTZ R62, R5, R59, R60 ;  /* 0x0000003b053e7223 */ /* 0x000fe2000001003c */
[----:B------:R-:W-:Y:S02]  /*5980*/  HADD2.F32 R60, -RZ, R7.H1_H1 ;  /* 0x30000007ff3c7230 */ /* 0x000fe40000004100 */
[----:B------:R-:W-:Y:S01]  /*5990*/  FFMA.FTZ R61, R59, R61, R64 ;  /* 0x0000003d3b3d7223 */ /* 0x000fe20000010040 */
[----:B------:R-:W-:Y:S02]  /*59a0*/  HADD2.F32 R5, -RZ, R35.H0_H0 ;  /* 0x20000023ff057230 */ /* 0x000fe40000004100 */
[----:B------:R-:W-:-:S03]  /*59b0*/  HADD2.F32 R7, -RZ, R34.H0_H0 ;  /* 0x20000022ff077230 */ /* 0x000fc60000004100 */
[----:B------:R-:W-:Y:S01]  /*59c0*/  FFMA.FTZ R62, R5, R60, R62 ;  /* 0x0000003c053e7223 */ /* 0x000fe2000001003e */
[----:B------:R-:W-:Y:S02]  /*59d0*/  HADD2.F32 R5, -RZ, R47.H0_H0 ;  /* 0x2000002fff057230 */ /* 0x000fe40000004100 */
[----:B------:R-:W-:Y:S01]  /*59e0*/  FFMA.FTZ R64, R60, R7, R61 ;  /* 0x000000073c407223 */ /* 0x000fe2000001003d */
[----:B-1----:R-:W-:Y:S02]  /*59f0*/  HADD2.F32 R7, -RZ, R8.H0_H0 ;  /* 0x20000008ff077230 */ /* 0x002fe40000004100 */
        /* <DEDUP_REMOVED lines=9> */
[--C-:B------:R-:W-:Y:S02]  /*5a90*/  HADD2.F32 R61, -RZ, R9.reuse.H0_H0 ;  /* 0x20000009ff3d7230 */ /* 0x100fe40000004100 */
[----:B------:R-:W-:Y:S02]  /*5aa0*/  HADD2.F32 R63, -RZ, R54.H0_H0 ;  /* 0x20000036ff3f7230 */ /* 0x000fe40000004100 */
[----:B------:R-:W-:-:S02]  /*5ab0*/  HADD2.F32 R9, -RZ, R9.H1_H1 ;  /* 0x30000009ff097230 */ /* 0x000fc40000004100 */
[----:B------:R-:W-:Y:S01]  /*5ac0*/  FFMA.FTZ R62, R5, R61, R62 ;  /* 0x0000003d053e7223 */ /* 0x000fe2000001003e */
[----:B------:R-:W-:Y:S02]  /*5ad0*/  HADD2.F32 R5, -RZ, R29.H0_H0 ;  /* 0x2000001dff057230 */ /* 0x000fe40000004100 */
[----:B------:R-:W-:Y:S01]  /*5ae0*/  FFMA.FTZ R66, R61, R63, R64 ;  /* 0x0000003f3d427223 */ /* 0x000fe20000010040 */
[----:B------:R-:W-:Y:S02]  /*5af0*/  HADD2.F32 R64, -RZ, R28.H0_H0 ;  /* 0x2000001cff407230 */ /* 0x000fe40000004100 */
[----:B------:R-:W-:-:S03]  /*5b00*/  FFMA.FTZ R5, R5, R9, R62 ;  /* 0x0000000905057223 */ /* 0x000fc6000001003e */
[----:B------:R-:W-:Y:S01]  /*5b10*/  FFMA.FTZ R62, R9, R64, R66 ;  /* 0x00000040093e7223 */ /* 0x000fe20000010042 */
[----:B------:R-:W-:-:S03]  /*5b20*/  HADD2.F32 R64, -RZ, R0.H0_H0 ;  /* 0x20000000ff407230 */ /* 0x000fc60000004100 */
[----:B------:R-:W-:Y:S01]  /*5b30*/  FMUL.FTZ R62, R65, R62 ;  /* 0x0000003e413e7220 */ /* 0x000fe20000410000 */
[----:B------:R-:W-:Y:S02]  /*5b40*/  HADD2.F32 R65, -RZ, R40.H0_H0 ;  /* 0x20000028ff417230 */ /* 0x000fe40000004100 */
[----:B------:R-:W-:Y:S01]  /*5b50*/  FMUL.FTZ R63, R64, R5 ;  /* 0x00000005403f7220 */ /* 0x000fe20000410000 */
[----:B------:R-:W-:Y:S01]  /*5b60*/  HADD2.F32 R5, -RZ, R37.H0_H0 ;  /* 0x20000025ff057230 */ /* 0x000fe20000004100 */
[----:B------:R-:W-:Y:S01]  /*5b70*/  F2FP.F16.F32.PACK_AB R62, RZ, R62 ;  /* 0x0000003eff3e723e */ /* 0x000fe200000000ff */
[C---:B------:R-:W-:Y:S02]  /*5b80*/  FFMA.FTZ R65, R4.reuse, R65, RZ ;  /* 0x0000004104417223 */ /* 0x040fe400000100ff */
[----:B------:R-:W-:Y:S01]  /*5b90*/  F2FP.F16.F32.PACK_AB R63, RZ, R63 ;  /* 0x0000003fff3f723e */ /* 0x000fe200000000ff */
[----:B------:R-:W-:Y:S01]  /*5ba0*/  FFMA.FTZ R64, R4, R5, RZ ;  /* 0x0000000504407223 */ /* 0x000fe200000100ff */
[----:B------:R-:W-:-:S02]  /*5bb0*/  HADD2.F32 R5, -RZ, R42.H0_H0 ;  /* 0x2000002aff057230 */ /* 0x000fc40000004100 */
[----:B------:R-:W-:-:S03]  /*5bc0*/  PRMT R63, R63, 0x5410, R62 ;  /* 0x000054103f3f7816 */ /* 0x000fc6000000003e */
[----:B------:R-:W-:Y:S01]  /*5bd0*/  FFMA.FTZ R4, R6, R5, R65 ;  /* 0x0000000506047223 */ /* 0x000fe20000010041 */
[----:B------:R-:W-:Y:S02]  /*5be0*/  HADD2.F32 R5, -RZ, R49.H0_H0 ;  /* 0x20000031ff057230 */ /* 0x000fe40000004100 */
[----:B------:R-:W-:-:S03]  /*5bf0*/  HFMA2 R20, R63, 1, 1, R20 ;  /* 0x3c003c003f147831 */ /* 0x000fc60000000014 */
[----:B------:R-:W-:Y:S01]  /*5c00*/  FFMA.FTZ R64, R6, R5, R64 ;  /* 0x0000000506407223 */ /* 0x000fe20000010040 */
        /* <DEDUP_REMOVED lines=23> */
[----:B------:R-:W-:Y:S02]  /*5d80*/  HADD2.F32 R6, -RZ, R25.H1_H1 ;  /* 0x30000019ff067230 */ /* 0x000fe40000004100 */
[----:B------:R-:W-:Y:S01]  /*5d90*/  FFMA.FTZ R7, R9, R8, R7 ;  /* 0x0000000809077223 */ /* 0x000fe20000010007 */
[----:B------:R-:W-:-:S03]  /*5da0*/  FMUL.FTZ R4, R5, R4 ;  /* 0x0000000405047220 */ /* 0x000fc60000410000 */
[----:B------:R-:W-:Y:S02]  /*5db0*/  FMUL.FTZ R7, R6, R7 ;  /* 0x0000000706077220 */ /* 0x000fe40000410000 */
[----:B------:R-:W-:-:S03]  /*5dc0*/  F2FP.F16.F32.PACK_AB R4, RZ, R4 ;  /* 0x00000004ff04723e */ /* 0x000fc600000000ff */
[----:B------:R-:W-:-:S04]  /*5dd0*/  F2FP.F16.F32.PACK_AB R7, RZ, R7 ;  /* 0x00000007ff07723e */ /* 0x000fc800000000ff */
[----:B------:R-:W-:-:S05]  /*5de0*/  PRMT R4, R4, 0x5410, R7 ;  /* 0x0000541004047816 */ /* 0x000fca0000000007 */
[----:B------:R-:W-:-:S07]  /*5df0*/  HADD2 R19, R4, R19 ;  /* 0x0000001304137230 */ /* 0x000fce0000000000 */
.L_x_3664:
[----:B------:R-:W-:Y:S01]  /*5e00*/  @!P0 MOV R18, R58 ;  /* 0x0000003a00128202 */ /* 0x000fe20000000f00 */
[----:B------:R-:W-:Y:S06]  /*5e10*/  @P1 BRA `(.L_x_3665) ;  /* 0x0000000400681947 */ /* 0x000fec0003800000 */
        /* <DEDUP_REMOVED lines=26> */
[----:B------:R-:W-:-:S02]  /*5fc0*/  FFMA.FTZ R7, R7, R61, RZ ;  /* 0x0000003d07077223 */ /* 0x000fc400000100ff */
        /* <DEDUP_REMOVED lines=18> */
[-C--:B------:R-:W-:Y:S01]  /*60f0*/  FFMA.FTZ R37, R6, R58.reuse, R37 ;  /* 0x0000003a06257223 */ /* 0x080fe20000010025 */
[----:B------:R-:W-:Y:S01]  /*6100*/  FFMA.FTZ R59, R32, R58, R59 ;  /* 0x0000003a203b7223 */ /* 0x000fe2000001003b */
[--C-:B-1----:R-:W-:Y:S02]  /*6110*/  HADD2.F32 R6, -RZ, R8.reuse.H0_H0 ;  /* 0x20000008ff067230 */ /* 0x102fe40000004100 */
[----:B------:R-:W-:Y:S02]  /*6120*/  HADD2.F32 R32, -RZ, R47.H0_H0 ;  /* 0x2000002fff207230 */ /* 0x000fe40000004100 */
        /* <DEDUP_REMOVED lines=18> */
[-C--:B------:R-:W-:Y:S01]  /*6250*/  FFMA.FTZ R8, R54, R4.reuse, R7 ;  /* 0x0000000436087223 */ /* 0x080fe20000010007 */
[-C--:B------:R-:W-:Y:S01]  /*6260*/  FFMA.FTZ R10, R10, R4.reuse, R37 ;  /* 0x000000040a0a7223 */ /* 0x080fe20000010025 */
[----:B------:R-:W-:Y:S01]  /*6270*/  FFMA.FTZ R4, R32, R4, R59 ;  /* 0x0000000420047223 */ /* 0x000fe2000001003b */
[--C-:B------:R-:W-:Y:S02]  /*6280*/  HADD2.F32 R7, -RZ, R0.reuse.H1_H1 ;  /* 0x30000000ff077230 */ /* 0x100fe40000004100 */
[----:B------:R-:W-:Y:S01]  /*6290*/  FFMA.FTZ R8, R5, R9, R8 ;  /* 0x0000000905087223 */ /* 0x000fe20000010008 */
[----:B------:R-:W-:-:S02]  /*62a0*/  HADD2.F32 R5, -RZ, R0.H0_H0 ;  /* 0x20000000ff057230 */ /* 0x000fc40000004100 */
[-C--:B------:R-:W-:Y:S01]  /*62b0*/  FFMA.FTZ R6, R29, R9.reuse, R6 ;  /* 0x000000091d067223 */ /* 0x080fe20000010006 */
        /* <DEDUP_REMOVED lines=16> */
.L_x_3665:
        /* <DEDUP_REMOVED lines=8> */
.L_x_3657:
        /* <DEDUP_REMOVED lines=9> */
.L_x_3672:
        /* <DEDUP_REMOVED lines=8> */
[----:B------:R0:W4:Y:S01]  /*6550*/  LDG.E.128.CONSTANT R8, desc[UR8][R30.64] ;  /* 0x000000081e087981 */ /* 0x000122000c1e9d00 */
[----:B------:R-:W-:-:S05]  /*6560*/  @!P0 MOV R27, R17 ;  /* 0x00000011001b8202 */ /* 0x000fca0000000f00 */
[----:B------:R1:W5:Y:S01]  /*6570*/  @!P0 LDG.E.U16.CONSTANT R32, desc[UR8][R26.64] ;  /* 0x000000081a208981 */ /* 0x000362000c1e9500 */
[----:B------:R-:W-:Y:S01]  /*6580*/  ISETP.NE.AND P2, PT, R2, RZ, PT ;  /* 0x000000ff0200720c */ /* 0x000fe20003f45270 */
[----:B0-----:R-:W-:Y:S01]  /*6590*/  IMAD.WIDE R30, R16, 0x4, R30 ;  /* 0x00000004101e7825 */ /* 0x001fe200078e021e */
[----:B--2---:R-:W-:Y:S02]  /*65a0*/  SHF.R.U32.HI R36, RZ, 0x6, R5 ;  /* 0x00000006ff247819 */ /* 0x004fe40000011605 */
[----:B------:R-:W-:Y:S02]  /*65b0*/  LOP3.LUT R48, R4, 0x3f003f, RZ, 0xc0, !PT ;  /* 0x003f003f04307812 */ /* 0x000fe400078ec0ff */
[----:B------:R-:W-:Y:S02]  /*65c0*/  SHF.R.U32.HI R28, RZ, 0xc, R4 ;  /* 0x0000000cff1c7819 */ /* 0x000fe40000011604 */
[----:B-1----:R-:W-:Y:S02]  /*65d0*/  SHF.R.U32.HI R27, RZ, 0xc, R6 ;  /* 0x0000000cff1b7819 */ /* 0x002fe40000011606 */
        /* <DEDUP_REMOVED lines=25> */
[----:B------:R-:W-:Y:S02]  /*6770*/  SHF.R.U32.HI R33, RZ, 0x8, R11 ;  /* 0x00000008ff217819 */ /* 0x000fe4000001160b */
        /* <DEDUP_REMOVED lines=8> */
[--C-:B------:R-:W-:Y:S02]  /*6800*/  SHF.R.U32.HI R28, RZ, 0x6, R12.reuse ;  /* 0x00000006ff1c7819 */ /* 0x100fe4000001160c */
[----:B------:R-:W-:Y:S02]  /*6810*/  SHF.R.U32.HI R10, RZ, 0xc, R12 ;  /* 0x0000000cff0a7819 */ /* 0x000fe4000001160c */
        /* <DEDUP_REMOVED lines=8> */
[----:B------:R-:W-:Y:S02]  /*68a0*/  SHF.R.U32.HI R15, RZ, 0xc, R15 ;  /* 0x0000000cff0f7819 */ /* 0x000fe4000001160f */
[----:B------:R-:W-:Y:S02]  /*68b0*/  LOP3.LUT R53, R53, 0xf000f, RZ, 0xc0, !PT ;  /* 0x000f000f35357812 */ /* 0x000fe400078ec0ff */
[----:B------:R-:W-:Y:S02]  /*68c0*/  LOP3.LUT R45, R11, 0x3f003f, RZ, 0xc0, !PT ;  /* 0x003f003f0b2d7812 */ /* 0x000fe400078ec0ff */
[--C-:B------:R-:W-:Y:S02]  /*68d0*/  SHF.R.U32.HI R41, RZ, 0x6, R11.reuse ;  /* 0x00000006ff297819 */ /* 0x100fe4000001160b */
[----:B------:R-:W-:-:S02]  /*68e0*/  SHF.R.U32.HI R52, RZ, 0xa, R11 ;  /* 0x0000000aff347819 */ /* 0x000fc4000001160b */
        /* <DEDUP_REMOVED lines=126> */
.L_x_3668:
[----:B------:R-:W-:Y:S05]  /*70d0*/  @P1 BRA `(.L_x_3669) ;  /* 0x0000000000b01947 */ /* 0x000fea0003800000 */
[----:B------:R-:W0:Y:S01]  /*70e0*/  LDS.128 R4, [UR4] ;  /* 0x00000004ff047984 */ /* 0x000e220008000c00 */
        /* <DEDUP_REMOVED lines=43> */
.L_x_3669:
[C---:B------:R-:W-:Y:S01]  /*73a0*/  IMAD.WIDE R12, R16.reuse, 0x4, R30 ;  /* 0x00000004100c7825 */ /* 0x040fe200078e021e */
[----:B------:R-:W2:Y:S03]  /*73b0*/  LDG.E.128.CONSTANT R4, desc[UR8][R30.64] ;  /* 0x000000081e047981 */ /* 0x000ea6000c1e9d00 */
[----:B------:R-:W-:Y:S02]  /*73c0*/  IMAD.WIDE R28, R16, 0x4, R12 ;  /* 0x00000004101c7825 */ /* 0x000fe400078e020c */
[----:B------:R-:W3:Y:S04]  /*73d0*/  LDG.E.128.CONSTANT R12, desc[UR8][R12.64] ;  /* 0x000000080c0c7981 */ /* 0x000ee8000c1e9d00 */
[----:B------:R-:W4:Y:S01]  /*73e0*/  LDG.E.128.CONSTANT R8, desc[UR8][R28.64] ;  /* 0x000000081c087981 */ /* 0x000f22000c1e9d00 */
[----:B-----5:R-:W-:-:S02]  /*73f0*/  @!P0 IADD3 R22, PT, PT, R32, R3, RZ ;  /* 0x0000000320168210 */ /* 0x020fc40007ffe0ff */
[--C-:B--2---:R-:W-:Y:S02]  /*7400*/  SHF.R.U32.HI R45, RZ, 0xc, R4.reuse ;  /* 0x0000000cff2d7819 */ /* 0x104fe40000011604 */
[----:B------:R-:W-:Y:S02]  /*7410*/  SHF.R.U32.HI R47, RZ, 0xc, R5 ;  /* 0x0000000cff2f7819 */ /* 0x000fe40000011605 */
[----:B------:R-:W-:Y:S02]  /*7420*/  LOP3.LUT R42, R4, 0x3f003f, RZ, 0xc0, !PT ;  /* 0x003f003f042a7812 */ /* 0x000fe400078ec0ff */
[----:B------:R-:W-:Y:S02]  /*7430*/  SHF.R.U32.HI R38, RZ, 0x6, R4 ;  /* 0x00000006ff267819 */ /* 0x000fe40000011604 */
        /* <DEDUP_REMOVED lines=23> */
[----:B------:R-:W-:Y:S02]  /*75b0*/  LOP3.LUT R10, R45, 0x300030, R46, 0xf8, !PT ;  /* 0x003000302d0a7812 */ /* 0x000fe400078ef82e */
[----:B------:R-:W-:Y:S02]  /*75c0*/  LOP3.LUT R9, R9, 0x300030, R8, 0xf8, !PT ;  /* 0x0030003009097812 */ /* 0x000fe400078ef808 */
[----:B------:R-:W-:-:S02]  /*75d0*/  LOP3.LUT R8, R48, 0x300030, R49, 0xf8, !PT ;  /* 0x0030003030087812 */ /* 0x000fc400078ef831 */
[----:B---3--:R-:W-:Y:S02]  /*75e0*/  LOP3.LUT R46, R12, 0x3f003f, RZ, 0xc0, !PT ;  /* 0x003f003f0c2e7812 */ /* 0x008fe400078ec0ff */
[--C-:B------:R-:W-:Y:S02]  /*75f0*/  SHF.R.U32.HI R47, RZ, 0x6, R12.reuse ;  /* 0x00000006ff2f7819 */ /* 0x100fe4000001160c */
[----:B------:R-:W-:Y:S02]  /*7600*/  SHF.R.U32.HI R45, RZ, 0xc, R12 ;  /* 0x0000000cff2d7819 */ /* 0x000fe4000001160c */
[----:B------:R-:W-:Y:S02]  /*7610*/  LOP3.LUT R48, R14, 0x3f003f, RZ, 0xc0, !PT ;  /* 0x003f003f0e307812 */ /* 0x000fe400078ec0ff */
[----:B------:R-:W-:Y:S02]  /*7620*/  SHF.R.U32.HI R12, RZ, 0x6, R14 ;  /* 0x00000006ff0c7819 */ /* 0x000fe4000001160e */
[----:B------:R-:W-:-:S02]  /*7630*/  LOP3.LUT R44, R7, 0x3f003f, RZ, 0xc0, !PT ;  /* 0x003f003f072c7812 */ /* 0x000fc400078ec0ff */
[----:B------:R-:W-:Y:S02]  /*7640*/  SHF.R.U32.HI R43, RZ, 0x6, R7 ;  /* 0x00000006ff2b7819 */ /* 0x000fe40000011607 */
[----:B------:R-:W-:Y:S02]  /*7650*/  SHF.R.U32.HI R14, RZ, 0xc, R14 ;  /* 0x0000000cff0e7819 */ /* 0x000fe4000001160e */
[----:B------:R-:W-:Y:S02]  /*7660*/  LOP3.LUT R34, R11, 0x3f003f, RZ, 0xc0, !PT ;  /* 0x003f003f0b227812 */ /* 0x000fe400078ec0ff */
[--C-:B------:R-:W-:Y:S02]  /*7670*/  SHF.R.U32.HI R31, RZ, 0x6, R11.reuse ;  /* 0x00000006ff1f7819 */ /* 0x100fe4000001160b */
[----:B------:R-:W-:Y:S02]  /*7680*/  SHF.R.U32.HI R7, RZ, 0xa, R11 ;  /* 0x0000000aff077819 */ /* 0x000fe4000001160b */
[----:B------:R-:W-:-:S02]  /*7690*/  LOP3.LUT R51, R50, 0x300030, R51, 0xf8, !PT ;  /* 0x0030003032337812 */ /* 0x000fc400078ef833 */
[----:B------:R-:W-:Y:S02]  /*76a0*/  LOP3.LUT R50, R13, 0x3f003f, RZ, 0xc0, !PT ;  /* 0x003f003f0d327812 */ /* 0x000fe400078ec0ff */
[--C-:B------:R-:W-:Y:S02]  /*76b0*/  SHF.R.U32.HI R11, RZ, 0x6, R13.reuse ;  /* 0x00000006ff0b7819 */ /* 0x100fe4000001160d */
[----:B------:R-:W-:Y:S02]  /*76c0*/  SHF.R.U32.HI R52, RZ, 0xc, R13 ;  /* 0x0000000cff347819 */ /* 0x000fe4000001160d */
        /* <DEDUP_REMOVED lines=14> */
[----:B------:R-:W-:Y:S01]  /*77b0*/  LOP3.LUT R44, R41, 0x64006400, RZ, 0xfc, !PT ;  /* 0x64006400292c7812 */ /* 0x000fe200078efcff */
[----:B------:R-:W-:Y:S01]  /*77c0*/  HADD2 R41, R15, -1056, -1056 ;  /* 0xe420e4200f297430 */ /* 0x000fe20000000000 */
        /* <DEDUP_REMOVED lines=41> */
[----:B------:R-:W-:Y:S01]  /*7a60*/  @!P0 IADD3 R53, PT, PT, R18, 0x1, RZ ;  /* 0x0000000112358810 */ /* 0x000fe20007ffe0ff */
        /* <DEDUP_REMOVED lines=73> */
.L_x_3670:
[----:B------:R-:W-:Y:S01]  /*7f00*/  @!P0 MOV R18, R53 ;  /* 0x0000003500128202 */ /* 0x000fe20000000f00 */
        /* <DEDUP_REMOVED lines=43> */
.L_x_3671:
[----:B------:R-:W-:Y:S01]  /*81c0*/  IADD3 R3, PT, PT, R3, 0x20, RZ ;  /* 0x0000002003037810 */ /* 0x000fe20007ffe0ff */
[----:B------:R-:W-:Y:S01]  /*81d0*/  UIADD3 UR4, UPT, UPT, UR4, 0x40, URZ ;  /* 0x0000004004047890 */ /* 0x000fe2000fffe0ff */
[----:B------:R-:W-:Y:S01]  /*81e0*/  IADD3 R26, P2, PT, R26, 0x80, RZ ;  /* 0x000000801a1a7810 */ /* 0x000fe20007f5e0ff */
[----:B------:R-:W-:Y:S01]  /*81f0*/  IMAD.WIDE R28, R16, 0x4, R28 ;  /* 0x00000004101c7825 */ /* 0x000fe200078e021c */
[----:B------:R-:W-:Y:S02]  /*8200*/  ISETP.GE.AND P0, PT, R3, R24, PT ;  /* 0x000000180300720c */ /* 0x000fe40003f06270 */
[----:B------:R-:W-:-:S11]  /*8210*/  IADD3.X R17, PT, PT, RZ, R17, RZ, P2, !PT ;  /* 0x00000011ff117210 */ /* 0x000fd600017fe4ff */
[----:B------:R-:W-:Y:S05]  /*8220*/  @!P0 BRA `(.L_x_3672) ;  /* 0xffffffe000a88947 */ /* 0x000fea000383ffff */
.L_x_3667:
[----:B------:R-:W0:Y:S01]  /*8230*/  S2R R3, SR_CTAID.X ;  /* 0x0000000000037919 */ /* 0x000e220000002500 */
[----:B------:R-:W1:Y:S01]  /*8240*/  S2UR UR4, SR_CTAID.Y ;  /* 0x00000000000479c3 */ /* 0x000e620000002600 */
[----:B------:R-:W0:Y:S07]  /*8250*/  S2R R0, SR_TID.X ;  /* 0x0000000000007919 */ /* 0x000e2e0000002100 */
[----:B------:R-:W2:Y:S01]  /*8260*/  LDC.64 R4, c[0x0][0x3a0] ;  /* 0x0000e800ff047b82 */ /* 0x000ea20000000a00 */
[----:B-1----:R-:W-:Y:S01]  /*8270*/  USHF.L.U32 UR4, UR4, 0x1, URZ ;  /* 0x0000000104047899 */ /* 0x002fe200080006ff */
[----:B0-----:R-:W-:-:S06]  /*8280*/  LEA R3, R3, R0, 0x6 ;  /* 0x0000000003037211 */ /* 0x001fcc00078e30ff */
[----:B------:R-:W0:Y:S01]  /*8290*/  LDC R0, c[0x0][0x3a8] ;  /* 0x0000ea00ff007b82 */ /* 0x000e220000000800 */
[----:B------:R-:W-:-:S05]  /*82a0*/  SHF.L.U32 R3, R3, 0x2, RZ ;  /* 0x0000000203037819 */ /* 0x000fca00000006ff */
[----:B------:R-:W-:-:S04]  /*82b0*/  IMAD R3, R16, UR4, R3 ;  /* 0x0000000410037c24 */ /* 0x000fc8000f8e0203 */
        /* <DEDUP_REMOVED lines=10> */
.L_x_3676:
[----:B------:R-:W0:Y:S02]  /*8360*/  LDS R2, [R0] ;  /* 0x0000000000027984 */ /* 0x000e240000000800 */
[----:B0-----:R-:W-:-:S05]  /*8370*/  HADD2 R3, R2, R20 ;  /* 0x0000001402037230 */ /* 0x001fca0000000000 */
[----:B------:R-:W0:Y:S02]  /*8380*/  ATOMS.CAST.SPIN P1, [R0], R2, R3 ;  /* 0x000000020000758d */ /* 0x000e240001820003 */
[----:B0-----:R-:W-:Y:S05]  /*8390*/  @!P1 BRA `(.L_x_3676) ;  /* 0xfffffffc00f09947 */ /* 0x001fea000383ffff */
[----:B------:R-:W-:Y:S05]  /*83a0*/  BRA `(.L_x_3674) ;  /* 0x00000000000c7947 */ /* 0x000fea0003800000 */
.L_x_3675:
[----:B------:R-:W2:Y:S02]  /*83b0*/  LD.E R0, desc[UR8][R4.64] ;  /* 0x0000000804007980 */ /* 0x000ea4000c101900 */
[----:B--2---:R-:W-:-:S05]  /*83c0*/  IADD3 R3, PT, PT, R20, R0, RZ ;  /* 0x0000000014037210 */ /* 0x004fca0007ffe0ff */
[----:B------:R0:W-:Y:S02]  /*83d0*/  ST.E desc[UR8][R4.64], R3 ;  /* 0x0000000304007985 */ /* 0x0001e4000c101908 */
.L_x_3674:
[----:B------:R-:W-:Y:S05]  /*83e0*/  BSYNC.RECONVERGENT B0 ;  /* 0x0000000000007941 */ /* 0x000fea0003800200 */
.L_x_3673:
[----:B------:R1:W-:Y:S01]  /*83f0*/  ATOM.E.ADD.F16x2.RN.STRONG.GPU P1, RZ, desc[UR8][R4.64+0x4], R19 ;  /* 0x8000041304ff79a2 */ /* 0x0003e2000c12e108 */
[----:B------:R-:W-:Y:S04]  /*8400*/  BSSY.RECONVERGENT B0, `(.L_x_3677) ;  /* 0x000000e000007945 */ /* 0x000fe80003800200 */
[----:B-1----:R-:W-:Y:S05]  /*8410*/  @P1 BRA `(.L_x_3678) ;  /* 0x0000000000301947 */ /* 0x002fea0003800000 */
[----:B------:R-:W1:Y:S02]  /*8420*/  QSPC.E.S P1, RZ, [R4+0x4] ;  /* 0x0000040004ff73aa */ /* 0x000e640000020500 */
[----:B-1----:R-:W-:Y:S05]  /*8430*/  @!P1 BRA `(.L_x_3679) ;  /* 0x00000000001c9947 */ /* 0x002fea0003800000 */
[----:B------:R-:W-:-:S04]  /*8440*/  MOV R2, R4 ;  /* 0x0000000400027202 */ /* 0x000fc80000000f00 */
[----:B------:R-:W-:-:S07]  /*8450*/  MOV R0, R2 ;  /* 0x0000000200007202 */ /* 0x000fce0000000f00 */
.L_x_3680:
[----:B------:R-:W0:Y:S02]  /*8460*/  LDS R2, [R0+0x4] ;  /* 0x0000040000027984 */ /* 0x000e240000000800 */
[----:B0-----:R-:W-:-:S05]  /*8470*/  HFMA2 R3, R2, 1, 1, R19 ;  /* 0x3c003c0002037831 */ /* 0x001fca0000000013 */
[----:B------:R-:W0:Y:S02]  /*8480*/  ATOMS.CAST.SPIN P1, [R0+0x4], R2, R3 ;  /* 0x000004020000758d */ /* 0x000e240001820003 */
[----:B0-----:R-:W-:Y:S05]  /*8490*/  @!P1 BRA `(.L_x_3680) ;  /* 0xfffffffc00f09947 */ /* 0x001fea000383ffff */
[----:B------:R-:W-:Y:S05]  /*84a0*/  BRA `(.L_x_3678) ;  /* 0x00000000000c7947 */ /* 0x000fea0003800000 */
.L_x_3679:
[----:B------:R-:W0:Y:S02]  /*84b0*/  LD.E R0, desc[UR8][R4.64+0x4] ;  /* 0x0000040804007980 */ /* 0x000e24000c101900 */
[----:B0-----:R-:W-:-:S05]  /*84c0*/  IADD3 R3, PT, PT, R19, R0, RZ ;  /* 0x0000000013037210 */ /* 0x001fca0007ffe0ff */
[----:B------:R1:W-:Y:S02]  /*84d0*/  ST.E desc[UR8][R4.64+0x4], R3 ;  /* 0x0000040304007985 */ /* 0x0003e4000c101908 */
.L_x_3678:
[----:B------:R-:W-:Y:S05]  /*84e0*/  BSYNC.RECONVERGENT B0 ;  /* 0x0000000000007941 */ /* 0x000fea0003800200 */
.L_x_3677:
        /* <DEDUP_REMOVED lines=9> */
.L_x_3684:
[----:B------:R-:W0:Y:S02]  /*8580*/  LDS R2, [R0] ;  /* 0x0000000000027984 */ /* 0x000e240000000800 */
[----:B0-----:R-:W-:-:S05]  /*8590*/  HADD2 R3, R2, R23 ;  /* 0x0000001702037230 */ /* 0x001fca0000000000 */
[----:B------:R-:W0:Y:S02]  /*85a0*/  ATOMS.CAST.SPIN P0, [R0], R2, R3 ;  /* 0x000000020000758d */ /* 0x000e240001800003 */
[----:B0-----:R-:W-:Y:S05]  /*85b0*/  @!P0 BRA `(.L_x_3684) ;  /* 0xfffffffc00f08947 */ /* 0x001fea000383ffff */
[----:B------:R-:W-:Y:S05]  /*85c0*/  BRA `(.L_x_3682) ;  /* 0x00000000000c7947 */ /* 0x000fea0003800000 */
.L_x_3683:
[----:B------:R-:W2:Y:S02]  /*85d0*/  LD.E R0, desc[UR8][R4.64] ;  /* 0x0000000804007980 */ /* 0x000ea4000c101900 */
[----:B--2---:R-:W-:-:S05]  /*85e0*/  IADD3 R3, PT, PT, R23, R0, RZ ;  /* 0x0000000017037210 */ /* 0x004fca0007ffe0ff */
[----:B------:R0:W-:Y:S02]  /*85f0*/  ST.E desc[UR8][R4.64], R3 ;  /* 0x0000000304007985 */ /* 0x0001e4000c101908 */
.L_x_3682:
[----:B------:R-:W-:Y:S05]  /*8600*/  BSYNC.RECONVERGENT B0 ;  /* 0x0000000000007941 */ /* 0x000fea0003800200 */
.L_x_3681:
[----:B------:R1:W-:Y:S02]  /*8610*/  ATOM.E.ADD.F16x2.RN.STRONG.GPU P0, RZ, desc[UR8][R4.64+0x4], R21 ;  /* 0x8000041504ff79a2 */ /* 0x0003e4000c10e108 */
[----:B-1----:R-:W-:Y:S05]  /*8620*/  @P0 EXIT ;  /* 0x000000000000094d */ /* 0x002fea0003800000 */
[----:B------:R-:W1:Y:S02]  /*8630*/  QSPC.E.S P0, RZ, [R4+0x4] ;  /* 0x0000040004ff73aa */ /* 0x000e640000000500 */
[----:B-1----:R-:W-:Y:S05]  /*8640*/  @!P0 BRA `(.L_x_3685) ;  /* 0x00000000001c8947 */ /* 0x002fea0003800000 */
[----:B------:R-:W-:-:S04]  /*8650*/  MOV R2, R4 ;  /* 0x0000000400027202 */ /* 0x000fc80000000f00 */
[----:B------:R-:W-:-:S07]  /*8660*/  MOV R0, R2 ;  /* 0x0000000200007202 */ /* 0x000fce0000000f00 */
.L_x_3686:
[----:B------:R-:W0:Y:S02]  /*8670*/  LDS R2, [R0+0x4] ;  /* 0x0000040000027984 */ /* 0x000e240000000800 */
[----:B0-----:R-:W-:-:S05]  /*8680*/  HFMA2 R3, R2, 1, 1, R21 ;  /* 0x3c003c0002037831 */ /* 0x001fca0000000015 */
[----:B------:R-:W0:Y:S02]  /*8690*/  ATOMS.CAST.SPIN P0, [R0+0x4], R2, R3 ;  /* 0x000004020000758d */ /* 0x000e240001800003 */
[----:B0-----:R-:W-:Y:S05]  /*86a0*/  @!P0 BRA `(.L_x_3686) ;  /* 0xfffffffc00f08947 */ /* 0x001fea000383ffff */
[----:B------:R-:W-:Y:S05]  /*86b0*/  EXIT ;  /* 0x000000000000794d */ /* 0x000fea0003800000 */
.L_x_3685:
[----:B------:R-:W0:Y:S02]  /*86c0*/  LD.E R0, desc[UR8][R4.64+0x4] ;  /* 0x0000040804007980 */ /* 0x000e24000c101900 */
[----:B0-----:R-:W-:-:S05]  /*86d0*/  IADD3 R3, PT, PT, R21, R0, RZ ;  /* 0x0000000015037210 */ /* 0x001fca0007ffe0ff */
[----:B------:R-:W-:Y:S01]  /*86e0*/  ST.E desc[UR8][R4.64+0x4], R3 ;  /* 0x0000040304007985 */ /* 0x000fe2000c101908 */
[----:B------:R-:W-:Y:S05]  /*86f0*/  EXIT ;  /* 0x000000000000794d */ /* 0x000fea0003800000 */
.L_x_3687:
        /* <DEDUP_REMOVED lines=16> */
.L_x_5330:


//--------------------- .text._Z23gemm_half_q_half_kernelILi2ELi40ELb1ELb0ELi64EEvPK6__halfPKjS4_S2_PS0_iiiiPKtS7_iiiiiibS2_i --------------------------
	.section	.text._Z23gemm_half_q_half_kernelILi2ELi40ELb1ELb0ELi64EEvPK6__halfPKjS4_S2_PS0_iiiiPKtS7_iiiiiibS2_i,"ax",@progbits
	.align	128
        .global         _Z23gemm_half_q_half_kernelILi2ELi40ELb1ELb0ELi64EEvPK6__halfPKjS4_S2_PS0_iiiiPKtS7_iiiiiibS2_i
        .type           _Z23gemm_half_q_half_kernelILi2ELi40ELb1ELb0ELi64EEvPK6__halfPKjS4_S2_PS0_iiiiPKtS7_iiiiiibS2_i,@function
        .size           _Z23gemm_half_q_half_kernelILi2ELi40ELb1ELb0ELi64EEvPK6__halfPKjS4_S2_PS0_iiiiPKtS7_iiiiiibS2_i,(.L_x_5331 - _Z23gemm_half_q_half_kernelILi2ELi40ELb1ELb0ELi64EEvPK6__halfPKjS4_S2_PS0_iiiiPKtS7_iiiiiibS2_i)
        .other          _Z23gemm_half_q_half_kernelILi2ELi40ELb1ELb0ELi64EEvPK6__halfPKjS4_S2_PS0_iiiiPKtS7_iiiiiibS2_i,@"STO_CUDA_ENTRY STV_DEFAULT"
_Z23gemm_half_q_half_kernelILi2ELi40ELb1ELb0ELi64EEvPK6__halfPKjS4_S2_PS0_iiiiPKtS7_iiiiiibS2_i:
.text._Z23gemm_half_q_half_kernelILi2ELi40ELb1ELb0ELi64EEvPK6__halfPKjS4_S2_PS0_iiiiPKtS7_iiiiiibS2_i:
[----:B------:R-:W0:Y:S08]  /*0000*/  LDC R1, c[0x0][0x37c] ;  /* 0x0000df00ff017b82 */ /* 0x000e300000000800 */
[----:B------:R-:W1:Y:S01]  /*0010*/  S2UR UR12, SR_CTAID.Y ;  /* 0x00000000000c79c3 */ /* 0x000e620000002600 */
[----:B------:R-:W2:Y:S01]  /*0020*/  LDCU UR5, c[0x0][0x3a8] ;  /* 0x00007500ff0577ac */ /* 0x000ea20008000800 */
[----:B0-----:R-:W-:Y:S01]  /*0030*/  IADD3 R1, PT, PT, R1, -0x10, RZ ;  /* 0xfffffff001017810 */ /* 0x001fe20007ffe0ff */
[----:B-1----:R-:W-:-:S04]  /*0040*/  USHF.L.U32 UR18, UR12, 0x1, URZ ;  /* 0x000000010c127899 */ /* 0x002fc800080006ff */
[----:B--2---:R-:W-:-:S04]  /*0050*/  UIADD3 UR5, UPT, UPT, -UR18, UR5, URZ ;  /* 0x0000000512057290 */ /* 0x004fc8000fffe1ff */
[----:B------:R-:W-:-:S06]  /*0060*/  UISETP.GE.AND UP0, UPT, UR5, 0x1, UPT ;  /* 0x000000010500788c */ /* 0x000fcc000bf06270 */
[----:B------:R-:W-:-:S13]  /*0070*/  PLOP3.LUT P0, PT, PT, PT, UP0, 0x80, 0x8 ;  /* 0x000000000008781c */ /* 0x000fda0003f0f008 */
[----:B------:R-:W-:Y:S05]  /*0080*/  @!P0 EXIT ;  /* 0x000000000000894d */ /* 0x000fea0003800000 */
[----:B------:R-:W0:Y:S01]  /*0090*/  LDC R7, c[0x0][0x3f0] ;  /* 0x0000fc00ff077b82 */ /* 0x000e220000000800 */
[----:B------:R-:W-:Y:S01]  /*00a0*/  UISETP.NE.AND UP1, UPT, UR5, 0x1, UPT ;  /* 0x000000010500788c */ /* 0x000fe2000bf25270 */
[----:B------:R-:W1:Y:S05]  /*00b0*/  LDCU.64 UR14, c[0x0][0x358] ;  /* 0x00006b00ff0e77ac */ /* 0x000e6a0008000a00 */
[----:B------:R-:W-:Y:S01]  /*00c0*/  PLOP3.LUT P0, PT, PT, PT, UP1, 0x80, 0x8 ;  /* 0x000000000008781c */ /* 0x000fe20003f0f018 */
[----:B------:R-:W0:Y:S08]  /*00d0*/  LDC.64 R4, c[0x0][0x3e8] ;  /* 0x0000fa00ff047b82 */ /* 0x000e300000000a00 */
[----:B------:R-:W2:Y:S01]  /*00e0*/  LDC.64 R2, c[0x0][0x3e8] ;  /* 0x0000fa00ff027b82 */ /* 0x000ea20000000a00 */
[----:B0-----:R-:W-:-:S06]  /*00f0*/  IMAD.WIDE R4, R7, 0x2, R4 ;  /* 0x0000000207047825 */ /* 0x001fcc00078e0204 */
[----:B-1----:R-:W3:Y:S04]  /*0100*/  @P0 LDG.E.U16 R4, desc[UR14][R4.64] ;  /* 0x0000000e04040981 */ /* 0x002ee8000c1e1500 */
[----:B--2---:R-:W2:Y:S01]  /*0110*/  LDG.E.U16 R2, desc[UR14][R2.64] ;  /* 0x0000000e02027981 */ /* 0x004ea2000c1e1500 */
[----:B---3--:R-:W-:Y:S02]  /*0120*/  @P0 R2UR UR10, R4 ;  /* 0x00000000040a02ca */ /* 0x008fe400000e0000 */
[----:B--2---:R-:W-:-:S13]  /*0130*/  R2UR UR19, R2 ;  /* 0x00000000021372ca */ /* 0x004fda00000e0000 */
[----:B------:R-:W-:Y:S02]  /*0140*/  @UP1 ULOP3.LUT UR4, UR10, UR19, URZ, 0xfc, !UPT ;  /* 0x000000130a041292 */ /* 0x000fe4000f8efcff */
[----:B------:R-:W-:-:S04]  /*0150*/  MOV R0, UR19 ;  /* 0x0000001300007c02 */ /* 0x000fc80008000f00 */
[----:B------:R-:W-:-:S04]  /*0160*/  @P0 MOV R0, UR4 ;  /* 0x0000000400000c02 */ /* 0x000fc80008000f00 */
[----:B------:R-:W-:-:S04]  /*0170*/  PRMT R0, R0, 0x9910, RZ ;  /* 0x0000991000007816 */ /* 0x000fc800000000ff */
[----:B------:R-:W-:-:S13]  /*0180*/  ISETP.NE.AND P0, PT, R0, RZ, PT ;  /* 0x000000ff0000720c */ /* 0x000fda0003f05270 */
[----:B------:R-:W-:Y:S05]  /*0190*/  @!P0 EXIT ;  /* 0x000000000000894d */ /* 0x000fea0003800000 */
[----:B------:R-:W0:Y:S01]  /*01a0*/  S2UR UR8, SR_CTAID.Z ;  /* 0x00000000000879c3 */ /* 0x000e220000002700 */
[----:B------:R-:W1:Y:S01]  /*01b0*/  S2R R2, SR_TID.X ;  /* 0x0000000000027919 */ /* 0x000e620000002100 */
[----:B------:R-:W-:Y:S01]  /*01c0*/  UMOV UR9, 0x2 ;  /* 0x0000000200097882 */ /* 0x000fe20000000000 */
[----:B------:R-:W-:Y:S01]  /*01d0*/  BSSY.RECONVERGENT B0, `(.L_x_3688) ;  /* 0x00000be000007945 */ /* 0x000fe20003800200 */
[----:B------:R-:W-:Y:S02]  /*01e0*/  USEL UR9, UR9, 0x1, UP1 ;  /* 0x0000000109097887 */ /* 0x000fe40008800000 */
[----:B------:R-:W-:Y:S02]  /*01f0*/  UISETP.EQ.OR UP1, UPT, UR10, URZ, !UP1 ;  /* 0x000000ff0a00728c */ /* 0x000fe4000cf22670 */
[----:B------:R-:W2:Y:S08]  /*0200*/  LDC R0, c[0x0][0x3b0] ;  /* 0x0000ec00ff007b82 */ /* 0x000eb00000000800 */
[----:B------:R-:W3:Y:S01]  /*0210*/  S2UR UR4, SR_CTAID.X ;  /* 0x00000000000479c3 */ /* 0x000ee20000002500 */
[----:B0-----:R-:W-:-:S06]  /*0220*/  USHF.L.U32 UR6, UR8, 0x6, URZ ;  /* 0x0000000608067899 */ /* 0x001fcc00080006ff */
[----:B------:R-:W-:Y:S02]  /*0230*/  MOV R3, UR6 ;  /* 0x0000000600037c02 */ /* 0x000fe40008000f00 */
[----:B-1----:R-:W-:Y:S02]  /*0240*/  IADD3 R18, PT, PT, R2, UR6, RZ ;  /* 0x0000000602127c10 */ /* 0x002fe4000fffe0ff */
[----:B--2---:R-:W-:-:S04]  /*0250*/  VIADDMNMX R3, R3, 0x40, R0, PT ;  /* 0x0000004003037846 */ /* 0x004fc80003800100 */
[----:B------:R-:W-:Y:S01]  /*0260*/  R2UR UR7, R3 ;  /* 0x00000000030772ca */ /* 0x000fe200000e0000 */
[----:B---3--:R-:W-:-:S06]  /*0270*/  USHF.L.U32 UR4, UR4, 0x8, URZ ;  /* 0x0000000804047899 */ /* 0x008fcc00080006ff */
[----:B------:R-:W-:-:S06]  /*0280*/  LEA R3, R2, UR4, 0x2 ;  /* 0x0000000402037c11 */ /* 0x000fcc000f8e10ff */
        /* <DEDUP_REMOVED lines=31> */
.L_x_3693:
        /* <DEDUP_REMOVED lines=32> */
.L_x_3692:
        /* <DEDUP_REMOVED lines=20> */
.L_x_3694:
[----:B------:R-:W-:-:S13]  /*07c0*/  ISETP.EQ.AND P1, PT, RZ, UR10, PT ;  /* 0x0000000aff007c0c */ /* 0x000fda000bf22270 */
[----:B------:R-:W-:Y:S05]  /*07d0*/  @!P0 BRA P1, `(.L_x_3689) ;  /* 0x0000000400748947 */ /* 0x000fea0000800000 */
.L_x_3691:
        /* <DEDUP_REMOVED lines=12> */
.L_x_3690:
        /* <DEDUP_REMOVED lines=15> */
.L_x_3697:
        /* <DEDUP_REMOVED lines=32> */
.L_x_3696:
        /* <DEDUP_REMOVED lines=21> */
.L_x_3698:
[----:B------:R-:W-:-:S09]  /*0ce0*/  UISETP.NE.OR UP0, UPT, UR10, URZ, UP0 ;  /* 0x000000ff0a00728c */ /* 0x000fd20008705670 */
[----:B------:R-:W-:Y:S05]  /*0cf0*/  BRA.U !UP0, `(.L_x_3689) ;  /* 0x00000001082c7547 */ /* 0x000fea000b800000 */
.L_x_3695:
        /* <DEDUP_REMOVED lines=11> */
.L_x_3689:
[----:B------:R-:W-:Y:S05]  /*0db0*/  BSYNC.RECONVERGENT B0 ;  /* 0x0000000000007941 */ /* 0x000fea0003800200 */
.L_x_3688:
        /* <DEDUP_REMOVED lines=20> */
.L_x_3702:
        /* <DEDUP_REMOVED lines=15> */
.L_x_3701:
        /* <DEDUP_REMOVED lines=12> */
.L_x_3703:
[----:B------:R-:W-:-:S09]  /*10b0*/  UISETP.NE.OR UP0, UPT, UR9, URZ, UP0 ;  /* 0x000000ff0900728c */ /* 0x000fd20008705670 */
[----:B------:R-:W-:Y:S05]  /*10c0*/  BRA.U !UP0, `(.L_x_3699) ;  /* 0x00000001081c7547 */ /* 0x000fea000b800000 */
.L_x_3700:
[----:B012---:R-:W0:Y:S02]  /*10d0*/  LDC.64 R4, c[0x0][0x3a0] ;  /* 0x0000e800ff047b82 */ /* 0x007e240000000a00 */
.L_x_3704:
[C---:B0-----:R-:W-:Y:S01]  /*10e0*/  IMAD.WIDE R6, R15.reuse, 0x2, R4 ;  /* 0x000000020f067825 */ /* 0x041fe200078e0204 */
[----:B------:R-:W-:Y:S01]  /*10f0*/  UIADD3 UR9, UPT, UPT, UR9, 0x1, URZ ;  /* 0x0000000109097890 */ /* 0x000fe2000fffe0ff */
[----:B------:R-:W-:-:S03]  /*1100*/  IADD3 R15, PT, PT, R15, UR16, RZ ;  /* 0x000000100f0f7c10 */ /* 0x000fc6000fffe0ff */
[----:B------:R3:W-:Y:S01]  /*1110*/  STG.E.64 desc[UR14][R6.64], RZ ;  /* 0x000000ff06007986 */ /* 0x0007e2000c101b0e */
[----:B------:R-:W-:-:S09]  /*1120*/  UISETP.NE.AND UP0, UPT, UR9, URZ, UPT ;  /* 0x000000ff0900728c */ /* 0x000fd2000bf05270 */
[----:B---3--:R-:W-:Y:S05]  /*1130*/  BRA.U UP0, `(.L_x_3704) ;  /* 0xfffffffd00e87547 */ /* 0x008fea000b83ffff */
.L_x_3699:
[----:B------:R-:W3:Y:S01]  /*1140*/  LDCU.64 UR12, c[0x0][0x3b8] ;  /* 0x00007700ff0c77ac */ /* 0x000ee20008000a00 */
[----:B------:R-:W-:Y:S01]  /*1150*/  BAR.SYNC.DEFER_BLOCKING 0x0 ;  /* 0x0000000000007b1d */ /* 0x000fe20000010000 */
[----:B------:R-:W-:Y:S01]  /*1160*/  ISETP.LE.AND P0, PT, R0, UR6, PT ;  /* 0x0000000600007c0c */ /* 0x000fe2000bf03270 */
[----:B------:R-:W-:-:S04]  /*1170*/  USHF.L.U32 UR10, UR8, 0x7, URZ ;  /* 0x00000007080a7899 */ /* 0x000fc800080006ff */
[----:B---3--:R-:W-:-:S06]  /*1180*/  UIMAD.WIDE.U32 UR10, UR10, 0x2, UR12 ;  /* 0x000000020a0a78a5 */ /* 0x008fcc000f8e000c */
[----:B-12---:R-:W-:Y:S02]  /*1190*/  MOV R4, UR10 ;  /* 0x0000000a00047c02 */ /* 0x006fe40008000f00 */
[----:B0-----:R-:W-:Y:S01]  /*11a0*/  MOV R5, UR11 ;  /* 0x0000000b00057c02 */ /* 0x001fe20008000f00 */
[----:B------:R-:W-:Y:S06]  /*11b0*/  @P0 BRA `(.L_x_3705) ;  /* 0x0000000000e40947 */ /* 0x000fec0003800000 */
[----:B------:R-:W-:Y:S01]  /*11c0*/  MOV R10, UR10 ;  /* 0x0000000a000a7c02 */ /* 0x000fe20008000f00 */
[----:B------:R-:W0:Y:S01]  /*11d0*/  LDC.64 R6, c[0x0][0x390] ;  /* 0x0000e400ff067b82 */ /* 0x000e220000000a00 */
[----:B------:R-:W-:-:S05]  /*11e0*/  MOV R11, UR11 ;  /* 0x0000000b000b7c02 */ /* 0x000fca0008000f00 */
[----:B------:R1:W5:Y:S01]  /*11f0*/  LDG.E.U16.CONSTANT R16, desc[UR14][R10.64] ;  /* 0x0000000e0a107981 */ /* 0x000362000c1e9500 */
[----:B------:R-:W-:Y:S01]  /*1200*/  SHF.R.S32.HI R12, RZ, 0x1f, R3 ;  /* 0x0000001fff0c7819 */ /* 0x000fe20000011403 */
[----:B------:R-:W2:Y:S01]  /*1210*/  LDC.64 R8, c[0x0][0x398] ;  /* 0x0000e600ff087b82 */ /* 0x000ea20000000a00 */
[----:B------:R-:W-:Y:S01]  /*1220*/  SHF.L.U32 R2, R2, 0x4, RZ ;  /* 0x0000000402027819 */ /* 0x000fe200000006ff */
[----:B-----5:R-:W-:Y:S01]  /*1230*/  HFMA2 R18, -RZ, RZ, 0, 0 ;  /* 0x00000000ff127431 */ /* 0x020fe200000001ff */
[----:B------:R-:W-:Y:S01]  /*1240*/  LEA.HI R12, R12, R3, RZ, 0x3 ;  /* 0x000000030c0c7211 */ /* 0x000fe200078f18ff */
[----:B------:R-:W-:Y:S01]  /*1250*/  UMOV UR4, UR6 ;  /* 0x0000000600047c82 */ /* 0x000fe20008000000 */
[----:B------:R-:W-:Y:S02]  /*1260*/  LOP3.LUT R2, R2, 0x10, RZ, 0xc0, !PT ;  /* 0x0000001002027812 */ /* 0x000fe400078ec0ff */
[----:B------:R-:W-:-:S07]  /*1270*/  SHF.R.S32.HI R17, RZ, 0x3, R12 ;  /* 0x00000003ff117819 */ /* 0x000fce000001140c */
.L_x_3706:
[----:B------:R-:W-:-:S05]  /*1280*/  IADD3 R13, PT, PT, R16, R18, RZ ;  /* 0x00000012100d7210 */ /* 0x000fca0007ffe0ff */
        /* <DEDUP_REMOVED lines=13> */
[----:B---3--:R-:W-:-:S04]  /*1360*/  SHF.R.U32.HI R19, RZ, R2, R11 ;  /* 0x00000002ff137219 */ /* 0x008fc8000001160b */
[--C-:B------:R-:W-:Y:S02]  /*1370*/  SHF.R.U32.HI R10, RZ, 0x8, R19.reuse ;  /* 0x00000008ff0a7819 */ /* 0x100fe40000011613 */
[----:B------:R-:W-:Y:S02]  /*1380*/  LOP3.LUT R20, R19, 0xf, RZ, 0xc0, !PT ;  /* 0x0000000f13147812 */ /* 0x000fe400078ec0ff */
[--C-:B------:R-:W-:Y:S02]  /*1390*/  SHF.R.U32.HI R21, RZ, 0x4, R19.reuse ;  /* 0x00000004ff157819 */ /* 0x100fe40000011613 */
        /* <DEDUP_REMOVED lines=19> */
[----:B-1----:R-:W-:Y:S02]  /*14d0*/  PRMT R11, R11, 0x5410, R10 ;  /* 0x000054100b0b7816 */ /* 0x002fe4000000000a */
[----:B------:R-:W-:-:S03]  /*14e0*/  LEA R10, R18, R1, 0x3 ;  /* 0x00000001120a7211 */ /* 0x000fc600078e18ff */
[----:B------:R-:W-:-:S05]  /*14f0*/  HMUL2 R15, R11, R12.H0_H0 ;  /* 0x2000000c0b0f7232 */ /* 0x000fca0000000000 */
[----:B------:R3:W-:Y:S01]  /*1500*/  STL.64 [R10], R14 ;  /* 0x0000000e0a007387 */ /* 0x0007e20000100a00 */
[----:B------:R-:W-:-:S04]  /*1510*/  UIADD3 UR4, UPT, UPT, UR9, UR4, URZ ;  /* 0x0000000409047290 */ /* 0x000fc8000fffe0ff */
[----:B------:R-:W-:Y:S01]  /*1520*/  UISETP.GE.AND UP0, UPT, UR4, UR7, UPT ;  /* 0x000000070400728c */ /* 0x000fe2000bf06270 */
[----:B------:R-:W-:-:S08]  /*1530*/  IADD3 R18, PT, PT, R18, 0x1, RZ ;  /* 0x0000000112127810 */ /* 0x000fd00007ffe0ff */
[----:B---3--:R-:W-:Y:S05]  /*1540*/  BRA.U !UP0, `(.L_x_3706) ;  /* 0xfffffffd084c7547 */ /* 0x008fea000b83ffff */
.L_x_3705:
[----:B------:R0:W5:Y:S01]  /*1550*/  LDG.E.U16.CONSTANT R19, desc[UR14][R4.64+0x2] ;  /* 0x0000020e04137981 */ /* 0x000162000c1e9500 */
[----:B------:R-:W1:Y:S03]  /*1560*/  LDCU UR11, c[0x0][0x3c8] ;  /* 0x00007900ff0b77ac */ /* 0x000e660008000800 */
[----:B------:R0:W5:Y:S01]  /*1570*/  LDL.64 R6, [R1] ;  /* 0x0000000001067983 */ /* 0x0001620000100a00 */
[----:B------:R-:W2:Y:S01]  /*1580*/  LDCU UR17, c[0x0][0x3cc] ;  /* 0x00007980ff1177ac */ /* 0x000ea20008000800 */
[----:B------:R-:W-:Y:S01]  /*1590*/  HFMA2 R2, -RZ, RZ, 0, 0 ;  /* 0x00000000ff027431 */ /* 0x000fe200000001ff */
[----:B------:R-:W-:Y:S02]  /*15a0*/  CS2R R8, SRZ ;  /* 0x0000000000087805 */ /* 0x000fe4000001ff00 */
[----:B------:R-:W-:Y:S01]  /*15b0*/  MOV R11, RZ ;  /* 0x000000ff000b7202 */ /* 0x000fe20000000f00 */
[----:B------:R-:W3:Y:S01]  /*15c0*/  LDCU UR20, c[0x0][0x3d0] ;  /* 0x00007a00ff1477ac */ /* 0x000ee20008000800 */
[----:B------:R-:W4:Y:S01]  /*15d0*/  LDCU UR21, c[0x0][0x3d4] ;  /* 0x00007a80ff1577ac */ /* 0x000f220008000800 */
[----:B------:R-:W0:Y:S01]  /*15e0*/  LDCU UR22, c[0x0][0x3d8] ;  /* 0x00007b00ff1677ac */ /* 0x000e220008000800 */
[----:B-1----:R-:W-:-:S02]  /*15f0*/  UISETP.LT.AND UP0, UPT, UR6, UR11, UPT ;  /* 0x0000000b0600728c */ /* 0x002fc4000bf01270 */
[----:B------:R-:W-:Y:S02]  /*1600*/  UISETP.GT.AND UP5, UPT, UR6, UR11, UPT ;  /* 0x0000000b0600728c */ /* 0x000fe4000bfa4270 */
[----:B------:R-:W-:Y:S02]  /*1610*/  USEL UR4, UR6, UR11, UP0 ;  /* 0x0000000b06047287 */ /* 0x000fe40008000000 */
[----:B--2---:R-:W-:Y:S02]  /*1620*/  UISETP.GT.AND UP0, UPT, UR6, UR17, UPT ;  /* 0x000000110600728c */ /* 0x004fe4000bf04270 */
[----:B------:R-:W-:Y:S02]  /*1630*/  USHF.R.S32.HI UR9, URZ, 0x1f, UR4 ;  /* 0x0000001fff097899 */ /* 0x000fe40008011404 */
[----:B---3--:R-:W-:Y:S02]  /*1640*/  UISETP.GT.AND UP2, UPT, UR6, UR20, UPT ;  /* 0x000000140600728c */ /* 0x008fe4000bf44270 */
[----:B------:R-:W-:-:S02]  /*1650*/  ULEA.HI UR9, UR9, UR4, URZ, 0x5 ;  /* 0x0000000409097291 */ /* 0x000fc4000f8f28ff */
[----:B----4-:R-:W-:Y:S02]  /*1660*/  UISETP.GT.AND UP3, UPT, UR6, UR21, UPT ;  /* 0x000000150600728c */ /* 0x010fe4000bf64270 */
[----:B0-----:R-:W-:Y:S02]  /*1670*/  UISETP.GT.AND UP4, UPT, UR6, UR22, UPT ;  /* 0x000000160600728c */ /* 0x001fe4000bf84270 */
[----:B------:R-:W-:Y:S01]  /*1680*/  USHF.R.S32.HI UR10, URZ, 0x5, UR9 ;  /* 0x00000005ff0a7899 */ /* 0x000fe20008011409 */
[----:B------:R-:W-:Y:S01]  /*1690*/  UMOV UR4, URZ ;  /* 0x000000ff00047c82 */ /* 0x000fe20008000000 */
[----:B------:R-:W-:Y:S10]  /*16a0*/  BRA.U !UP5, `(.L_x_3707) ;  /* 0x000000010d207547 */ /* 0x000ff4000b800000 */
        /* <DEDUP_REMOVED lines=8> */
.L_x_3707:
        /* <DEDUP_REMOVED lines=8> */
.L_x_3708:
        /* <DEDUP_REMOVED lines=8> */
.L_x_3709:
        /* <DEDUP_REMOVED lines=8> */
.L_x_3710:
        /* <DEDUP_REMOVED lines=8> */
.L_x_3711:
[----:B------:R-:W-:Y:S01]  /*1930*/  ULEA UR4, UR10, UR4, 0x3 ;  /* 0x000000040a047291 */ /* 0x000fe2000f8e18ff */
[----:B------:R-:W0:Y:S01]  /*1940*/  S2UR UR9, SR_CgaCtaId ;  /* 0x00000000000979c3 */ /* 0x000e220000008800 */
[----:B------:R-:W1:Y:S01]  /*1950*/  LDCU.64 UR10, c[0x0][0x388] ;  /* 0x00007100ff0a77ac */ /* 0x000e620008000a00 */
[----:B------:R-:W-:Y:S01]  /*1960*/  SHF.R.S32.HI R5, RZ, 0x1f, R3 ;  /* 0x0000001fff057819 */ /* 0x000fe20000011403 */
[----:B------:R-:W-:Y:S01]  /*1970*/  HFMA2 R16, -RZ, RZ, 0, 0 ;  /* 0x00000000ff107431 */ /* 0x000fe200000001ff */
        /* <DEDUP_REMOVED lines=8> */
[----:B-----5:R-:W-:Y:S02]  /*1a00*/  PRMT R18, RZ, 0x5410, RZ ;  /* 0x00005410ff127816 */ /* 0x020fe400000000ff */
[----:B------:R-:W-:Y:S02]  /*1a10*/  IADD3 R19, PT, PT, R19, UR6, RZ ;  /* 0x0000000613137c10 */ /* 0x000fe4000fffe0ff */
[----:B------:R-:W-:-:S04]  /*1a20*/  IADD3 R4, P0, PT, R3, R2, RZ ;  /* 0x0000000203047210 */ /* 0x000fc80007f1e0ff */
[----:B------:R-:W-:Y:S01]  /*1a30*/  LEA.HI.X.SX32 R5, R2, R5, 0x1, P0 ;  /* 0x0000000502057211 */ /* 0x000fe200000f0eff */
[----:B0-----:R-:W-:Y:S01]  /*1a40*/  ULEA UR4, UR9, UR4, 0x18 ;  /* 0x0000000409047291 */ /* 0x001fe2000f8ec0ff */
[----:B------:R-:W-:Y:S02]  /*1a50*/  ISETP.GT.AND P0, PT, R0, UR6, PT ;  /* 0x0000000600007c0c */ /* 0x000fe4000bf04270 */
[C---:B------:R-:W-:Y:S02]  /*1a60*/  SHF.L.U32 R8, R4.reuse, 0x2, RZ ;  /* 0x0000000204087819 */ /* 0x040fe400000006ff */
[----:B------:R-:W-:Y:S02]  /*1a70*/  SHF.L.U64.HI R5, R4, 0x2, R5 ;  /* 0x0000000204057819 */ /* 0x000fe40000010205 */
[----:B-1----:R-:W-:Y:S02]  /*1a80*/  IADD3 R58, P1, PT, R8, UR10, RZ ;  /* 0x0000000a083a7c10 */ /* 0x002fe4000ff3e0ff */
[----:B------:R-:W-:-:S02]  /*1a90*/  PRMT R2, R6, 0x7610, R7 ;  /* 0x0000761006027816 */ /* 0x000fc40000000007 */
[----:B------:R-:W-:Y:S02]  /*1aa0*/  IADD3.X R59, PT, PT, R5, UR11, RZ, P1, !PT ;  /* 0x0000000b053b7c10 */ /* 0x000fe40008ffe4ff */
[----:B------:R-:W-:Y:S02]  /*1ab0*/  PRMT R0, R7, 0x7610, R6 ;  /* 0x0000761007007816 */ /* 0x000fe40000000006 */
[----:B------:R-:W-:Y:S02]  /*1ac0*/  MOV R24, R58 ;  /* 0x0000003a00187202 */ /* 0x000fe40000000f00 */
[----:B------:R-:W-:Y:S01]  /*1ad0*/  MOV R25, R59 ;  /* 0x0000003b00197202 */ /* 0x000fe20000000f00 */
[----:B------:R-:W-:Y:S06]  /*1ae0*/  @!P0 BRA `(.L_x_3712) ;  /* 0x0000001c00c48947 */ /* 0x000fec0003800000 */
[----:B------:R-:W-:Y:S01]  /*1af0*/  UIMAD.WIDE.U32 UR8, UR8, 0x100, UR12 ;  /* 0x00000100080878a5 */ /* 0x000fe2000f8e000c */
[----:B------:R-:W-:Y:S01]  /*1b00*/  MOV R16, RZ ;  /* 0x000000ff00107202 */ /* 0x000fe20000000f00 */
[----:B------:R-:W-:Y:S01]  /*1b10*/  UISETP.LT.AND UP2, UPT, UR7, UR17, UPT ;  /* 0x000000110700728c */ /* 0x000fe2000bf41270 */
[----:B------:R-:W-:Y:S01]  /*1b20*/  PRMT R20, R20, 0x5410, RZ ;  /* 0x0000541014147816 */ /* 0x000fe200000000ff */
[----:B------:R-:W-:Y:S01]  /*1b30*/  UIADD3 UR10, UP0, UPT, UR8, 0x2, URZ ;  /* 0x00000002080a7890 */ /* 0x000fe2000ff1e0ff */
[----:B------:R-:W0:Y:S03]  /*1b40*/  LDCU UR16, c[0x0][0x3ac] ;  /* 0x00007580ff1077ac */ /* 0x000e260008000800 */
[----:B------:R-:W-:Y:S02]  /*1b50*/  UIADD3.X UR9, UPT, UPT, URZ, UR9, URZ, UP0, !UPT ;  /* 0x00000009ff097290 */ /* 0x000fe400087fe4ff */
[----:B------:R-:W-:Y:S01]  /*1b60*/  MOV R52, UR10 ;  /* 0x0000000a00347c02 */ /* 0x000fe20008000f00 */
[----:B------:R-:W-:-:S03]  /*1b70*/  USEL UR8, UR7, UR17, UP2 ;  /* 0x0000001107087287 */ /* 0x000fc60009000000 */
[----:B------:R-:W-:-:S09]  /*1b80*/  MOV R23, UR9 ;  /* 0x0000000900177c02 */ /* 0x000fd20008000f00 */
.L_x_3717:
[----:B------:R-:W-:Y:S02]  /*1b90*/  ISETP.NE.AND P0, PT, R19, UR6, PT ;  /* 0x0000000613007c0c */ /* 0x000fe4000bf05270 */
[----:B0-----:R-:W-:Y:S02]  /*1ba0*/  MOV R13, UR16 ;  /* 0x00000010000d7c02 */ /* 0x001fe40008000f00 */
[----:B------:R-:W-:Y:S02]  /*1bb0*/  MOV R54, R58 ;  /* 0x0000003a00367202 */ /* 0x000fe40000000f00 */
[----:B------:R-:W-:-:S07]  /*1bc0*/  MOV R55, R59 ;  /* 0x0000003b00377202 */ /* 0x000fce0000000f00 */
[----:B------:R-:W-:Y:S01]  /*1bd0*/  @!P0 LEA R24, R16, R1, 0x3 ;  /* 0x0000000110188211 */ /* 0x000fe200078e18ff */
[----:B------:R-:W-:Y:S01]  /*1be0*/  IMAD.WIDE R12, R13, 0x4, R54 ;  /* 0x000000040d0c7825 */ /* 0x000fe200078e0236 */
[----:B------:R-:W-:Y:S01]  /*1bf0*/  @!P0 MOV R22, R52 ;  /* 0x0000003400168202 */ /* 0x000fe20000000f00 */
[----:B------:R-:W2:Y:S01]  /*1c00*/  LDG.E.128.CONSTANT R4, desc[UR14][R54.64] ;  /* 0x0000000e36047981 */ /* 0x000ea2000c1e9d00 */
[----:B------:R-:W-:-:S03]  /*1c10*/  MOV R27, UR16 ;  /* 0x00000010001b7c02 */ /* 0x000fc60008000f00 */
[----:B------:R-:W3:Y:S02]  /*1c20*/  @!P0 LDL.64 R24, [R24+0x8] ;  /* 0x0000080018188983 */ /* 0x000ee40000100a00 */
[----:B------:R-:W-:Y:S02]  /*1c30*/  IMAD.WIDE R26, R27, 0x4, R12 ;  /* 0x000000041b1a7825 */ /* 0x000fe400078e020c */
[----:B------:R-:W4:Y:S04]  /*1c40*/  @!P0 LDG.E.U16.CONSTANT R22, desc[UR14][R22.64] ;  /* 0x0000000e16168981 */ /* 0x000f28000c1e9500 */
[----:B------:R0:W5:Y:S04]  /*1c50*/  LDG.E.128.CONSTANT R8, desc[UR14][R26.64] ;  /* 0x0000000e1a087981 */ /* 0x000168000c1e9d00 */
[----:B------:R-:W5:Y:S01]  /*1c60*/  LDG.E.128.CONSTANT R12, desc[UR14][R12.64] ;  /* 0x0000000e0c0c7981 */ /* 0x000f62000c1e9d00 */
[----:B------:R-:W-:-:S02]  /*1c70*/  MOV R57, UR16 ;  /* 0x0000001000397c02 */ /* 0x000fc40008000f00 */
[----:B------:R-:W-:-:S03]  /*1c80*/  @!P0 IADD3 R28, PT, PT, R16, 0x1, RZ ;  /* 0x00000001101c8810 */ /* 0x000fc60007ffe0ff */
[----:B------:R-:W-:Y:S01]  /*1c90*/  IMAD.WIDE R56, R57, 0x4, R26 ;  /* 0x0000000439387825 */ /* 0x000fe200078e021a */
[----:B------:R-:W-:Y:S01]  /*1ca0*/  @!P0 MOV R16, R28 ;  /* 0x0000001c00108202 */ /* 0x000fe20000000f00 */
[----:B------:R-:W-:Y:S01]  /*1cb0*/  UISETP.NE.AND UP0, UPT, UR19, URZ, UPT ;  /* 0x000000ff1300728c */ /* 0x000fe2000bf05270 */
[----:B---3--:R-:W-:Y:S02]  /*1cc0*/  @!P0 PRMT R2, R24, 0x7610, R2 ;  /* 0x0000761018028816 */ /* 0x008fe40000000002 */
[----:B------:R-:W-:Y:S02]  /*1cd0*/  @!P0 PRMT R0, R0, 0x7610, R24 ;  /* 0x0000761000008816 */ /* 0x000fe40000000018 */
[----:B------:R-:W-:Y:S02]  /*1ce0*/  @!P0 PRMT R2, R2, 0x7610, R25 ;  /* 0x0000761002028816 */ /* 0x000fe40000000019 */
[----:B------:R-:W-:Y:S02]  /*1cf0*/  @!P0 PRMT R0, R25, 0x7610, R0 ;  /* 0x0000761019008816 */ /* 0x000fe40000000000 */
[----:B----4-:R-:W-:-:S02]  /*1d00*/  @!P0 IADD3 R19, PT, PT, R22, UR6, RZ ;  /* 0x0000000616138c10 */ /* 0x010fc4000fffe0ff */
[----:B--2---:R-:W-:Y:S02]  /*1d10*/  LOP3.LUT R24, R4, 0x3f003f, RZ, 0xc0, !PT ;  /* 0x003f003f04187812 */ /* 0x004fe400078ec0ff */
[--C-:B------:R-:W-:Y:S02]  /*1d20*/  SHF.R.U32.HI R22, RZ, 0x6, R4.reuse ;  /* 0x00000006ff167819 */ /* 0x100fe40000011604 */
        /* <DEDUP_REMOVED lines=10> */
[----:B-----5:R-:W-:Y:S02]  /*1dd0*/  SHF.R.U32.HI R39, RZ, 0x8, R8 ;  /* 0x00000008ff277819 */ /* 0x020fe40000011608 */
[----:B------:R-:W-:Y:S02]  /*1de0*/  SHF.R.U32.HI R41, RZ, 0x8, R9 ;  /* 0x00000008ff297819 */ /* 0x000fe40000011609 */
[----:B------:R-:W-:Y:S02]  /*1df0*/  LOP3.LUT R4, R4, 0xf000f, RZ, 0xc0, !PT ;  /* 0x000f000f04047812 */ /* 0x000fe400078ec0ff */
[----:B------:R-:W-:Y:S02]  /*1e00*/  LOP3.LUT R28, R28, 0xf000f, RZ, 0xc0, !PT ;  /* 0x000f000f1c1c7812 */ /* 0x000fe400078ec0ff */
        /* <DEDUP_REMOVED lines=9> */
[--C-:B------:R-:W-:Y:S02]  /*1ea0*/  SHF.R.U32.HI R35, RZ, 0x6, R12.reuse ;  /* 0x00000006ff237819 */ /* 0x100fe4000001160c */
[----:B------:R-:W-:Y:S02]  /*1eb0*/  LOP3.LUT R8, R29, 0xf000f, RZ, 0xc0, !PT ;  /* 0x000f000f1d087812 */ /* 0x000fe400078ec0ff */
[----:B------:R-:W-:Y:S02]  /*1ec0*/  LOP3.LUT R39, R4, 0x300030, R39, 0xf8, !PT ;  /* 0x0030003004277812 */ /* 0x000fe400078ef827 */
[----:B------:R-:W-:Y:S02]  /*1ed0*/  LOP3.LUT R41, R28, 0x300030, R41, 0xf8, !PT ;  /* 0x003000301c297812 */ /* 0x000fe400078ef829 */
        /* <DEDUP_REMOVED lines=11> */
[--C-:B------:R-:W-:Y:S02]  /*1f90*/  SHF.R.U32.HI R42, RZ, 0x6, R9.reuse ;  /* 0x00000006ff2a7819 */ /* 0x100fe40000011609 */
[----:B------:R-:W-:-:S02]  /*1fa0*/  SHF.R.U32.HI R48, RZ, 0xa, R9 ;  /* 0x0000000aff307819 */ /* 0x000fc40000011609 */
[--C-:B------:R-:W-:Y:S02]  /*1fb0*/  SHF.R.U32.HI R45, RZ, 0x8, R11.reuse ;  /* 0x00000008ff2d7819 */ /* 0x100fe4000001160b */
[--C-:B------:R-:W-:Y:S02]  /*1fc0*/  SHF.R.U32.HI R46, RZ, 0x6, R11.reuse ;  /* 0x00000006ff2e7819 */ /* 0x100fe4000001160b */
[----:B------:R-:W-:Y:S02]  /*1fd0*/  SHF.R.U32.HI R50, RZ, 0xa, R11 ;  /* 0x0000000aff327819 */ /* 0x000fe4000001160b */
[----:B------:R-:W-:Y:S02]  /*1fe0*/  LOP3.LUT R13, R13, 0xf000f, RZ, 0xc0, !PT ;  /* 0x000f000f0d0d7812 */ /* 0x000fe400078ec0ff */
[----:B------:R-:W-:Y:S02]  /*1ff0*/  LOP3.LUT R14, R14, 0xf000f, RZ, 0xc0, !PT ;  /* 0x000f000f0e0e7812 */ /* 0x000fe400078ec0ff */
        /* <DEDUP_REMOVED lines=85> */
[----:B------:R-:W-:Y:S06]  /*2550*/  BRA.U !UP0, `(.L_x_3713) ;  /* 0x0000000108b07547 */ /* 0x000fec000b800000 */
[----:B------:R-:W0:Y:S04]  /*2560*/  LDS.128 R4, [UR4] ;  /* 0x00000004ff047984 */ /* 0x000e280008000c00 */
[----:B------:R-:W1:Y:S01]  /*2570*/  LDS.128 R8, [UR4+0x10] ;  /* 0x00001004ff087984 */ /* 0x000e620008000c00 */
        /* <DEDUP_REMOVED lines=18> */
[----:B------:R-:W-:Y:S02]  /*26a0*/  PRMT R51, R51, 0x5410, R53 ;  /* 0x0000541033337816 */ /* 0x000fe40000000035 */
        /* <DEDUP_REMOVED lines=13> */
[----:B------:R-:W-:Y:S01]  /*2780*/  HFMA2 R6, R46, R9, R6 ;  /* 0x000000092e067231 */ /* 0x000fe20000000006 */
[----:B------:R-:W-:Y:S01]  /*2790*/  PRMT R4, R0, 0x7610, R2 ;  /* 0x0000761000047816 */ /* 0x000fe20000000002 */
        /* <DEDUP_REMOVED lines=8> */
.L_x_3713:
[----:B------:R-:W-:Y:S05]  /*2820*/  BRA.U UP1, `(.L_x_3714) ;  /* 0x0000000101b47547 */ /* 0x000fea000b800000 */
        /* <DEDUP_REMOVED lines=36> */
[----:B------:R-:W-:Y:S02]  /*2a70*/  HADD2 R5, R5.H0_H0, R5.H1_H1 ;  /* 0x3000000505057230 */ /* 0x000fe40000000800 */
[----:B------:R-:W-:Y:S02]  /*2a80*/  HADD2 R13, R13.H0_H0, R13.H1_H1 ;  /* 0x3000000d0d0d7230 */ /* 0x000fe40000000800 */
[----:B------:R-:W-:Y:S02]  /*2a90*/  HADD2 R12, R12.H0_H0, R12.H1_H1 ;  /* 0x3000000c0c0c7230 */ /* 0x000fe40000000800 */
[----:B------:R-:W-:Y:S01]  /*2aa0*/  HADD2 R6, R6.H0_H0, R6.H1_H1 ;  /* 0x3000000606067230 */ /* 0x000fe20000000800 */
[----:B------:R-:W-:-:S04]  /*2ab0*/  PRMT R5, R5, 0x5410, R13 ;  /* 0x0000541005057816 */ /* 0x000fc8000000000d */
[----:B------:R-:W-:Y:S01]  /*2ac0*/  PRMT R12, R12, 0x5410, R6 ;  /* 0x000054100c0c7816 */ /* 0x000fe20000000006 */
[----:B------:R-:W-:Y:S01]  /*2ad0*/  HFMA2 R21, R5, R4, R21 ;  /* 0x0000000405157231 */ /* 0x000fe20000000015 */
[----:B------:R-:W-:-:S05]  /*2ae0*/  PRMT R5, R0, 0x7610, R2 ;  /* 0x0000761000057816 */ /* 0x000fca0000000002 */
[----:B------:R-:W-:-:S07]  /*2af0*/  HFMA2 R20, R12, R5, R20 ;  /* 0x000000050c147231 */ /* 0x000fce0000000014 */
.L_x_3714:
[----:B------:R-:W-:Y:S01]  /*2b00*/  MOV R13, UR16 ;  /* 0x00000010000d7c02 */ /* 0x000fe20008000f00 */
[----:B------:R-:W2:Y:S01]  /*2b10*/  LDG.E.128.CONSTANT R4, desc[UR14][R56.64] ;  /* 0x0000000e38047981 */ /* 0x000ea2000c1e9d00 */
[----:B------:R-:W-:-:S03]  /*2b20*/  MOV R59, UR16 ;  /* 0x00000010003b7c02 */ /* 0x000fc60008000f00 */
        /* <DEDUP_REMOVED lines=16> */
[----:B----4-:R-:W-:Y:S02]  /*2c30*/  SHF.R.U32.HI R41, RZ, 0x8, R9 ;  /* 0x00000008ff297819 */ /* 0x010fe40000011609 */
[----:B------:R-:W-:Y:S02]  /*2c40*/  SHF.R.U32.HI R45, RZ, 0x8, R11 ;  /* 0x00000008ff2d7819 */ /* 0x000fe4000001160b */
[----:B------:R-:W-:-:S02]  /*2c50*/  LOP3.LUT R28, R28, 0xf000f, RZ, 0xc0, !PT ;  /* 0x000f000f1c1c7812 */ /* 0x000fc400078ec0ff */
        /* <DEDUP_REMOVED lines=12> */
[----:B------:R-:W-:Y:S02]  /*2d20*/  LOP3.LUT R45, R30, 0x300030, R45, 0xf8, !PT ;  /* 0x003000301e2d7812 */ /* 0x000fe400078ef82d */
[----:B---3--:R-:W-:Y:S02]  /*2d30*/  LOP3.LUT R27, R12, 0x3f003f, RZ, 0xc0, !PT ;  /* 0x003f003f0c1b7812 */ /* 0x008fe400078ec0ff */
[----:B------:R-:W-:Y:S02]  /*2d40*/  SHF.R.U32.HI R35, RZ, 0x6, R12 ;  /* 0x00000006ff237819 */ /* 0x000fe4000001160c */
        /* <DEDUP_REMOVED lines=8> */
[----:B------:R-:W-:-:S02]  /*2dd0*/  SHF.R.U32.HI R14, RZ, 0xc, R14 ;  /* 0x0000000cff0e7819 */ /* 0x000fc4000001160e */
[----:B------:R-:W-:Y:S02]  /*2de0*/  SHF.R.U32.HI R15, RZ, 0xc, R15 ;  /* 0x0000000cff0f7819 */ /* 0x000fe4000001160f */
[--C-:B------:R-:W-:Y:S02]  /*2df0*/  SHF.R.U32.HI R42, RZ, 0x6, R9.reuse ;  /* 0x00000006ff2a7819 */ /* 0x100fe40000011609 */
[----:B------:R-:W-:Y:S02]  /*2e00*/  SHF.R.U32.HI R48, RZ, 0xa, R9 ;  /* 0x0000000aff307819 */ /* 0x000fe40000011609 */
[--C-:B------:R-:W-:Y:S02]  /*2e10*/  SHF.R.U32.HI R46, RZ, 0x6, R11.reuse ;  /* 0x00000006ff2e7819 */ /* 0x100fe4000001160b */
        /* <DEDUP_REMOVED lines=9> */
[----:B------:R-:W-:Y:S02]  /*2eb0*/  LOP3.LUT R43, R10, 0x300030, R43, 0xf8, !PT ;  /* 0x003000300a2b7812 */ /* 0x000fe400078ef82b */
[----:B------:R-:W-:Y:S02]  /*2ec0*/  LOP3.LUT R47, R12, 0x300030, R47, 0xf8, !PT ;  /* 0x003000300c2f7812 */ /* 0x000fe400078ef82f */
        /* <DEDUP_REMOVED lines=78> */
[----:B------:R-:W-:Y:S06]  /*33b0*/  BRA.U !UP0, `(.L_x_3715) ;  /* 0x0000000108b07547 */ /* 0x000fec000b800000 */
[----:B------:R-:W0:Y:S04]  /*33c0*/  LDS.128 R4, [UR4+0x20] ;  /* 0x00002004ff047984 */ /* 0x000e280008000c00 */
        /* <DEDUP_REMOVED lines=43> */
.L_x_3715:
        /* <DEDUP_REMOVED lines=46> */
.L_x_3716:
[----:B------:R-:W-:Y:S01]  /*3960*/  UIADD3 UR6, UPT, UPT, UR6, 0x20, URZ ;  /* 0x0000002006067890 */ /* 0x000fe2000fffe0ff */
[----:B------:R-:W-:Y:S01]  /*3970*/  MOV R5, UR16 ;  /* 0x0000001000057c02 */ /* 0x000fe20008000f00 */
[----:B------:R-:W-:Y:S01]  /*3980*/  UIADD3 UR4, UPT, UPT, UR4, 0x40, URZ ;  /* 0x0000004004047890 */ /* 0x000fe2000fffe0ff */
[----:B------:R-:W-:Y:S01]  /*3990*/  IADD3 R52, P0, PT, R52, 0x80, RZ ;  /* 0x0000008034347810 */ /* 0x000fe20007f1e0ff */
[----:B------:R-:W-:Y:S02]  /*39a0*/  UISETP.GE.AND UP0, UPT, UR6, UR8, UPT ;  /* 0x000000080600728c */ /* 0x000fe4000bf06270 */
[----:B------:R-:W-:Y:S01]  /*39b0*/  IMAD.WIDE R58, R5, 0x4, R58 ;  /* 0x00000004053a7825 */ /* 0x000fe200078e023a */
[----:B------:R-:W-:-:S06]  /*39c0*/  IADD3.X R23, PT, PT, RZ, R23, RZ, P0, !PT ;  /* 0x00000017ff177210 */ /* 0x000fcc00007fe4ff */
[----:B------:R-:W-:Y:S05]  /*39d0*/  BRA.U !UP0, `(.L_x_3717) ;  /* 0xffffffe1086c7547 */ /* 0x000fea000b83ffff */
[----:B------:R-:W-:-:S05]  /*39e0*/  MOV R25, UR16 ;  /* 0x0000001000197c02 */ /* 0x000fca0008000f00 */
[----:B------:R-:W-:-:S07]  /*39f0*/  IMAD.WIDE R24, R25, 0x18, R54 ;  /* 0x0000001819187825 */ /* 0x000fce00078e0236 */
.L_x_3712:
[----:B------:R-:W0:Y:S02]  /*3a00*/  LDCU UR8, c[0x0][0x3d4] ;  /* 0x00007a80ff0877ac */ /* 0x000e240008000800 */
[----:B0-----:R-:W-:-:S04]  /*3a10*/  UISETP.LT.AND UP0, UPT, UR7, UR8, UPT ;  /* 0x000000080700728c */ /* 0x001fc8000bf01270 */
[----:B------:R-:W-:-:S04]  /*3a20*/  USEL UR7, UR7, UR8, UP0 ;  /* 0x0000000807077287 */ /* 0x000fc80008000000 */
[----:B------:R-:W-:-:S09]  /*3a30*/  UISETP.GT.AND UP0, UPT, UR7, UR6, UPT ;  /* 0x000000060700728c */ /* 0x000fd2000bf04270 */
[----:B------:R-:W-:Y:S05]  /*3a40*/  BRA.U !UP0, `(.L_x_3718) ;  /* 0x0000003d083c7547 */ /* 0x000fea000b800000 */
[----:B------:R-:W0:Y:S01]  /*3a50*/  LDCU.64 UR8, c[0x0][0x3b8] ;  /* 0x00007700ff0877ac */ /* 0x000e220008000a00 */
[----:B------:R-:W1:Y:S01]  /*3a60*/  LDCU UR16, c[0x0][0x3ac] ;  /* 0x00007580ff1077ac */ /* 0x000e620008000800 */
[----:B------:R-:W-:Y:S02]  /*3a70*/  UIADD3 UR4, UPT, UPT, UR4, 0x80, URZ ;  /* 0x0000008004047890 */ /* 0x000fe4000fffe0ff */
[----:B0-----:R-:W-:-:S04]  /*3a80*/  UIMAD.WIDE.U32 UR8, UR6, 0x4, UR8 ;  /* 0x00000004060878a5 */ /* 0x001fc8000f8e0008 */
[----:B------:R-:W-:-:S04]  /*3a90*/  UIADD3 UR10, UP0, UPT, UR8, 0x2, URZ ;  /* 0x00000002080a7890 */ /* 0x000fc8000ff1e0ff */
[----:B------:R-:W-:Y:S02]  /*3aa0*/  UIADD3.X UR8, UPT, UPT, URZ, UR9, URZ, UP0, !UPT ;  /* 0x00000009ff087290 */ /* 0x000fe400087fe4ff */
[----:B------:R-:W-:-:S04]  /*3ab0*/  MOV R28, UR10 ;  /* 0x0000000a001c7c02 */ /* 0x000fc80008000f00 */
[----:B-1----:R-:W-:-:S07]  /*3ac0*/  MOV R29, UR8 ;  /* 0x00000008001d7c02 */ /* 0x002fce0008000f00 */
.L_x_3727:
[----:B------:R-:W-:Y:S01]  /*3ad0*/  ISETP.NE.AND P0, PT, R19, UR6, PT ;  /* 0x0000000613007c0c */ /* 0x000fe2000bf05270 */
[----:B------:R0:W2:-:S12]  /*3ae0*/  LDG.E.128.CONSTANT R12, desc[UR14][R24.64] ;  /* 0x0000000e180c7981 */ /* 0x000098000c1e9d00 */
[----:B------:R-:W-:Y:S01]  /*3af0*/  @!P0 LEA R22, R16, R1, 0x3 ;  /* 0x0000000110168211 */ /* 0x000fe200078e18ff */
[----:B------:R-:W5:Y:S05]  /*3b00*/  @!P0 LDG.E.U16.CONSTANT R30, desc[UR14][R28.64] ;  /* 0x0000000e1c1e8981 */ /* 0x000f6a000c1e9500 */
[----:B------:R-:W3:Y:S01]  /*3b10*/  @!P0 LDL.64 R22, [R22+0x8] ;  /* 0x0000080016168983 */ /* 0x000ee20000100a00 */
[----:B------:R-:W-:Y:S02]  /*3b20*/  MOV R9, UR16 ;  /* 0x0000001000097c02 */ /* 0x000fe40008000f00 */
[----:B------:R-:W-:-:S03]  /*3b30*/  MOV R27, UR16 ;  /* 0x00000010001b7c02 */ /* 0x000fc60008000f00 */
[----:B------:R-:W-:-:S04]  /*3b40*/  IMAD.WIDE R8, R9, 0x4, R24 ;  /* 0x0000000409087825 */ /* 0x000fc800078e0218 */
[----:B------:R-:W-:Y:S02]  /*3b50*/  IMAD.WIDE R26, R27, 0x4, R8 ;  /* 0x000000041b1a7825 */ /* 0x000fe400078e0208 */
[----:B------:R-:W5:Y:S01]  /*3b60*/  LDG.E.128.CONSTANT R8, desc[UR14][R8.64] ;  /* 0x0000000e08087981 */ /* 0x000f62000c1e9d00 */
[----:B0-----:R-:W-:Y:S01]  /*3b70*/  MOV R25, UR16 ;  /* 0x0000001000197c02 */ /* 0x001fe20008000f00 */
[----:B------:R-:W-:Y:S02]  /*3b80*/  UISETP.NE.AND UP0, UPT, UR19, URZ, UPT ;  /* 0x000000ff1300728c */ /* 0x000fe4000bf05270 */
[----:B------:R0:W5:Y:S02]  /*3b90*/  LDG.E.128.CONSTANT R4, desc[UR14][R26.64] ;  /* 0x0000000e1a047981 */ /* 0x000164000c1e9d00 */
[----:B------:R-:W-:Y:S01]  /*3ba0*/  IMAD.WIDE R24, R25, 0x4, R26 ;  /* 0x0000000419187825 */ /* 0x000fe200078e021a */
[----:B------:R-:W-:Y:S02]  /*3bb0*/  MOV R31, 0x2c00 ;  /* 0x00002c00001f7802 */ /* 0x000fe40000000f00 */
[----:B--2---:R-:W-:-:S02]  /*3bc0*/  SHF.R.U32.HI R32, RZ, 0x8, R13 ;  /* 0x00000008ff207819 */ /* 0x004fc4000001160d */
[----:B------:R-:W-:Y:S02]  /*3bd0*/  SHF.R.U32.HI R37, RZ, 0x8, R14 ;  /* 0x00000008ff257819 */ /* 0x000fe4000001160e */
[----:B------:R-:W-:Y:S02]  /*3be0*/  SHF.R.U32.HI R41, RZ, 0x8, R15 ;  /* 0x00000008ff297819 */ /* 0x000fe4000001160f */
[C---:B0-----:R-:W-:Y:S02]  /*3bf0*/  LOP3.LUT R26, R13.reuse, 0xf000f, RZ, 0xc0, !PT ;  /* 0x000f000f0d1a7812 */ /* 0x041fe400078ec0ff */
[----:B------:R-:W-:Y:S02]  /*3c00*/  LOP3.LUT R27, R13, 0xf000f0, RZ, 0xc0, !PT ;  /* 0x00f000f00d1b7812 */ /* 0x000fe400078ec0ff */
[----:B---3--:R-:W-:Y:S02]  /*3c10*/  @!P0 PRMT R2, R22, 0x7610, R2 ;  /* 0x0000761016028816 */ /* 0x008fe40000000002 */
[----:B------:R-:W-:-:S02]  /*3c20*/  @!P0 PRMT R0, R0, 0x7610, R22 ;  /* 0x0000761000008816 */ /* 0x000fc40000000016 */
[----:B------:R-:W-:Y:S02]  /*3c30*/  @!P0 PRMT R2, R2, 0x7610, R23 ;  /* 0x0000761002028816 */ /* 0x000fe40000000017 */
[----:B------:R-:W-:Y:S02]  /*3c40*/  @!P0 PRMT R0, R23, 0x7610, R0 ;  /* 0x0000761017008816 */ /* 0x000fe40000000000 */
        /* <DEDUP_REMOVED lines=47> */
[----:B------:R-:W-:Y:S06]  /*3f40*/  BRA.U !UP0, `(.L_x_3719) ;  /* 0x0000000508687547 */ /* 0x000fec000b800000 */
        /* <DEDUP_REMOVED lines=10> */
[C---:B------:R-:W-:Y:S01]  /*3ff0*/  FFMA.FTZ R55, R13.reuse, R50, RZ ;  /* 0x000000320d377223 */ /* 0x040fe200000100ff */
[----:B------:R-:W-:Y:S01]  /*4000*/  FFMA.FTZ R12, R12, R13, RZ ;  /* 0x0000000d0c0c7223 */ /* 0x000fe200000100ff */
[C---:B------:R-:W-:Y:S01]  /*4010*/  FFMA.FTZ R52, R13.reuse, R22, RZ ;  /* 0x000000160d347223 */ /* 0x040fe200000100ff */
[----:B------:R-:W-:Y:S02]  /*4020*/  HADD2.F32 R50, -RZ, R37.H1_H1 ;  /* 0x30000025ff327230 */ /* 0x000fe40000004100 */
[----:B------:R-:W-:Y:S01]  /*4030*/  FFMA.FTZ R33, R13, R14, RZ ;  /* 0x0000000e0d217223 */ /* 0x000fe200000100ff */
        /* <DEDUP_REMOVED lines=75> */
.L_x_3719:
[----:B------:R0:W5:Y:S01]  /*44f0*/  LDG.E.128.CONSTANT R12, desc[UR14][R24.64] ;  /* 0x0000000e180c7981 */ /* 0x000162000c1e9d00 */
[----:B------:R-:W-:Y:S05]  /*4500*/  BRA.U UP1, `(.L_x_3720) ;  /* 0x0000000501687547 */ /* 0x000fea000b800000 */
[----:B------:R-:W1:Y:S01]  /*4510*/  LDS.64 R22, [UR4] ;  /* 0x00000004ff167984 */ /* 0x000e620008000a00 */
[----:B------:R-:W-:Y:S02]  /*4520*/  HADD2.F32 R54, -RZ, R49.H1_H1 ;  /* 0x30000031ff367230 */ /* 0x000fe40000004100 */
[----:B------:R-:W-:Y:S01]  /*4530*/  HADD2.F32 R56, -RZ, R35.H1_H1 ;  /* 0x30000023ff387230 */ /* 0x000fe20000004100 */
[----:B------:R-:W2:Y:S01]  /*4540*/  LDS.64 R32, [UR4+0x8] ;  /* 0x00000804ff207984 */ /* 0x000ea20008000a00 */
[----:B------:R-:W-:Y:S02]  /*4550*/  HADD2.F32 R26, -RZ, R37.H0_H0 ;  /* 0x20000025ff1a7230 */ /* 0x000fe40000004100 */
[--C-:B------:R-:W-:Y:S02]  /*4560*/  HADD2.F32 R27, -RZ, R39.reuse.H0_H0 ;  /* 0x20000027ff1b7230 */ /* 0x100fe40000004100 */
[----:B------:R-:W-:Y:S02]  /*4570*/  HADD2.F32 R58, -RZ, R39.H1_H1 ;  /* 0x30000027ff3a7230 */ /* 0x000fe40000004100 */
[----:B------:R-:W-:-:S02]  /*4580*/  HADD2.F32 R39, -RZ, R40.H1_H1 ;  /* 0x30000028ff277230 */ /* 0x000fc40000004100 */
[--C-:B-1----:R-:W-:Y:S02]  /*4590*/  HADD2.F32 R53, -RZ, R22.reuse.H0_H0 ;  /* 0x20000016ff357230 */ /* 0x102fe40000004100 */
[----:B------:R-:W-:Y:S02]  /*45a0*/  HADD2.F32 R52, -RZ, R22.H1_H1 ;  /* 0x30000016ff347230 */ /* 0x000fe40000004100 */
[----:B------:R-:W-:Y:S02]  /*45b0*/  HADD2.F32 R22, -RZ, R49.H0_H0 ;  /* 0x20000031ff167230 */ /* 0x000fe40000004100 */
[----:B------:R-:W-:Y:S01]  /*45c0*/  FFMA.FTZ R27, R27, R53, RZ ;  /* 0x000000351b1b7223 */ /* 0x000fe200000100ff */
[--C-:B------:R-:W-:Y:S02]  /*45d0*/  HADD2.F32 R50, -RZ, R23.reuse.H0_H0 ;  /* 0x20000017ff327230 */ /* 0x100fe40000004100 */
[----:B------:R-:W-:Y:S02]  /*45e0*/  HADD2.F32 R51, -RZ, R23.H1_H1 ;  /* 0x30000017ff337230 */ /* 0x000fe40000004100 */
[----:B------:R-:W-:Y:S01]  /*45f0*/  FFMA.FTZ R27, R58, R52, R27 ;  /* 0x000000343a1b7223 */ /* 0x000fe2000001001b */
[----:B------:R-:W-:-:S02]  /*4600*/  HADD2.F32 R23, -RZ, R35.H0_H0 ;  /* 0x20000023ff177230 */ /* 0x000fc40000004100 */
[-C--:B------:R-:W-:Y:S01]  /*4610*/  FFMA.FTZ R35, R22, R53.reuse, RZ ;  /* 0x0000003516237223 */ /* 0x080fe200000100ff */
[----:B------:R-:W-:Y:S02]  /*4620*/  HADD2.F32 R22, -RZ, R34.H0_H0 ;  /* 0x20000022ff167230 */ /* 0x000fe40000004100 */
[-C--:B------:R-:W-:Y:S01]  /*4630*/  FFMA.FTZ R49, R23, R53.reuse, RZ ;  /* 0x0000003517317223 */ /* 0x080fe200000100ff */
[-C--:B------:R-:W-:Y:S01]  /*4640*/  FFMA.FTZ R35, R54, R52.reuse, R35 ;  /* 0x0000003436237223 */ /* 0x080fe20000010023 */
[----:B------:R-:W-:Y:S02]  /*4650*/  HADD2.F32 R54, -RZ, R37.H1_H1 ;  /* 0x30000025ff367230 */ /* 0x000fe40000004100 */
[----:B------:R-:W-:Y:S01]  /*4660*/  FFMA.FTZ R23, R26, R53, RZ ;  /* 0x000000351a177223 */ /* 0x000fe200000100ff */
        /* <DEDUP_REMOVED lines=13> */
[----:B--2---:R-:W-:Y:S02]  /*4740*/  HADD2.F32 R26, -RZ, R32.H0_H0 ;  /* 0x20000020ff1a7230 */ /* 0x004fe40000004100 */
        /* <DEDUP_REMOVED lines=54> */
.L_x_3720:
[C---:B-----5:R-:W-:Y:S02]  /*4ab0*/  LOP3.LUT R23, R8.reuse, 0xf000f0, RZ, 0xc0, !PT ;  /* 0x00f000f008177812 */ /* 0x060fe400078ec0ff */
[----:B------:R-:W-:Y:S02]  /*4ac0*/  SHF.R.U32.HI R33, RZ, 0x8, R9 ;  /* 0x00000008ff217819 */ /* 0x000fe40000011609 */
[----:B------:R-:W-:Y:S02]  /*4ad0*/  SHF.R.U32.HI R37, RZ, 0x8, R10 ;  /* 0x00000008ff257819 */ /* 0x000fe4000001160a */
[----:B------:R-:W-:Y:S02]  /*4ae0*/  SHF.R.U32.HI R26, RZ, 0x8, R8 ;  /* 0x00000008ff1a7819 */ /* 0x000fe40000011608 */
[----:B------:R-:W-:Y:S02]  /*4af0*/  SHF.R.U32.HI R41, RZ, 0x8, R11 ;  /* 0x00000008ff297819 */ /* 0x000fe4000001160b */
[----:B------:R-:W-:-:S02]  /*4b00*/  LOP3.LUT R22, R8, 0xf000f, RZ, 0xc0, !PT ;  /* 0x000f000f08167812 */ /* 0x000fc400078ec0ff */
[C---:B------:R-:W-:Y:S02]  /*4b10*/  LOP3.LUT R34, R10.reuse, 0xf000f, RZ, 0xc0, !PT ;  /* 0x000f000f0a227812 */ /* 0x040fe400078ec0ff */
[----:B------:R-:W-:Y:S02]  /*4b20*/  LOP3.LUT R35, R10, 0xf000f0, RZ, 0xc0, !PT ;  /* 0x00f000f00a237812 */ /* 0x000fe400078ec0ff */
        /* <DEDUP_REMOVED lines=41> */
[----:B------:R-:W-:Y:S02]  /*4dc0*/  HADD2 R44, R11, -1032, -1032 ;  /* 0xe408e4080b2c7430 */ /* 0x000fe40000000000 */
[----:B------:R-:W-:Y:S02]  /*4dd0*/  HADD2 R46, R23, -1032, -1032 ;  /* 0xe408e408172e7430 */ /* 0x000fe40000000000 */
[----:B------:R-:W-:Y:S01]  /*4de0*/  HFMA2 R32, R48, R31.H0_H0, -72, -72 ;  /* 0xd480d48030207431 */ /* 0x000fe2000004001f */
[----:B------:R-:W-:Y:S06]  /*4df0*/  BRA.U !UP0, `(.L_x_3721) ;  /* 0x0000000508687547 */ /* 0x000fec000b800000 */
[----:B------:R-:W1:Y:S01]  /*4e00*/  LDS.64 R10, [UR4+-0x70] ;  /* 0xffff9004ff0a7984 */ /* 0x000e620008000a00 */
[----:B------:R-:W-:Y:S02]  /*4e10*/  HADD2.F32 R50, -RZ, R34.H0_H0 ;  /* 0x20000022ff327230 */ /* 0x000fe40000004100 */
[--C-:B------:R-:W-:Y:S01]  /*4e20*/  HADD2.F32 R8, -RZ, R47.reuse.H0_H0 ;  /* 0x2000002fff087230 */ /* 0x100fe20000004100 */
[----:B------:R-:W2:Y:S01]  /*4e30*/  LDS.64 R26, [UR4+-0x68] ;  /* 0xffff9804ff1a7984 */ /* 0x000ea20008000a00 */
[----:B------:R-:W-:Y:S02]  /*4e40*/  HADD2.F32 R22, -RZ, R38.H0_H0 ;  /* 0x20000026ff167230 */ /* 0x000fe40000004100 */
[----:B------:R-:W-:Y:S02]  /*4e50*/  HADD2.F32 R53, -RZ, R34.H1_H1 ;  /* 0x30000022ff357230 */ /* 0x000fe40000004100 */
[----:B------:R-:W-:Y:S02]  /*4e60*/  HADD2.F32 R51, -RZ, R47.H1_H1 ;  /* 0x3000002fff337230 */ /* 0x000fe40000004100 */
[----:B-1----:R-:W-:-:S02]  /*4e70*/  HADD2.F32 R9, -RZ, R10.H0_H0 ;  /* 0x2000000aff097230 */ /* 0x002fc40000004100 */
        /* <DEDUP_REMOVED lines=82> */
.L_x_3721:
[----:B------:R-:W-:Y:S05]  /*53a0*/  BRA.U UP1, `(.L_x_3722) ;  /* 0x0000000501687547 */ /* 0x000fea000b800000 */
[----:B------:R-:W1:Y:S01]  /*53b0*/  LDS.64 R8, [UR4+0x10] ;  /* 0x00001004ff087984 */ /* 0x000e620008000a00 */
[----:B------:R-:W-:Y:S02]  /*53c0*/  HADD2.F32 R10, -RZ, R36.H0_H0 ;  /* 0x20000024ff0a7230 */ /* 0x000fe40000004100 */
[----:B------:R-:W-:Y:S01]  /*53d0*/  HADD2.F32 R50, -RZ, R47.H1_H1 ;  /* 0x3000002fff327230 */ /* 0x000fe20000004100 */
[----:B------:R-:W2:Y:S01]  /*53e0*/  LDS.64 R22, [UR4+0x18] ;  /* 0x00001804ff167984 */ /* 0x000ea20008000a00 */
[--C-:B------:R-:W-:Y:S02]  /*53f0*/  HADD2.F32 R11, -RZ, R38.reuse.H0_H0 ;  /* 0x20000026ff0b7230 */ /* 0x100fe40000004100 */
[----:B------:R-:W-:Y:S02]  /*5400*/  HADD2.F32 R38, -RZ, R38.H1_H1 ;  /* 0x30000026ff267230 */ /* 0x000fe40000004100 */
[--C-:B-1----:R-:W-:Y:S02]  /*5410*/  HADD2.F32 R27, -RZ, R9.reuse.H0_H0 ;  /* 0x20000009ff1b7230 */ /* 0x102fe40000004100 */
[----:B------:R-:W-:-:S02]  /*5420*/  HADD2.F32 R26, -RZ, R9.H1_H1 ;  /* 0x30000009ff1a7230 */ /* 0x000fc40000004100 */
        /* <DEDUP_REMOVED lines=8> */
[----:B------:R-:W-:Y:S01]  /*54b0*/  FFMA.FTZ R47, R8, R49, RZ ;  /* 0x00000031082f7223 */ /* 0x000fe200000100ff */
[----:B------:R-:W-:Y:S02]  /*54c0*/  HADD2.F32 R49, -RZ, R37.H0_H0 ;  /* 0x20000025ff317230 */ /* 0x000fe40000004100 */
[-C--:B------:R-:W-:Y:S01]  /*54d0*/  FFMA.FTZ R10, R34, R48.reuse, R9 ;  /* 0x00000030220a7223 */ /* 0x080fe20000010009 */
[----:B------:R-:W-:Y:S02]  /*54e0*/  HADD2.F32 R34, -RZ, R36.H1_H1 ;  /* 0x30000024ff227230 */ /* 0x000fe40000004100 */
[----:B------:R-:W-:Y:S01]  /*54f0*/  FFMA.FTZ R8, R50, R48, R47 ;  /* 0x0000003032087223 */ /* 0x000fe2000001002f */
[----:B------:R-:W-:Y:S02]  /*5500*/  HADD2.F32 R47, -RZ, R35.H0_H0 ;  /* 0x20000023ff2f7230 */ /* 0x000fe40000004100 */
[----:B------:R-:W-:-:S02]  /*5510*/  HADD2.F32 R9, -RZ, R33.H0_H0 ;  /* 0x20000021ff097230 */ /* 0x000fc40000004100 */
[-C--:B------:R-:W-:Y:S01]  /*5520*/  FFMA.FTZ R34, R34, R48.reuse, R51 ;  /* 0x0000003022227223 */ /* 0x080fe20000010033 */
[----:B------:R-:W-:Y:S01]  /*5530*/  FFMA.FTZ R48, R38, R48, R11 ;  /* 0x0000003026307223 */ /* 0x000fe2000001000b */
        /* <DEDUP_REMOVED lines=65> */
.L_x_3722:
[C---:B------:R-:W-:Y:S02]  /*5950*/  LOP3.LUT R9, R4.reuse, 0xf000f0, RZ, 0xc0, !PT ;  /* 0x00f000f004097812 */ /* 0x040fe400078ec0ff */
        /* <DEDUP_REMOVED lines=12> */
[C---:B------:R-:W-:Y:S02]  /*5a20*/  LOP3.LUT R6, R23.reuse, 0xf000f, RZ, 0xc0, !PT ;  /* 0x000f000f17067812 */ /* 0x040fe400078ec0ff */
        /* <DEDUP_REMOVED lines=36> */
[----:B------:R-:W-:Y:S02]  /*5c70*/  HFMA2 R23, R46, R31.H0_H0, -72, -72 ;  /* 0xd480d4802e177431 */ /* 0x000fe4000004001f */
[----:B------:R-:W-:-:S02]  /*5c80*/  HADD2 R35, R9, -1032, -1032 ;  /* 0xe408e40809237430 */ /* 0x000fc40000000000 */
[----:B------:R-:W-:Y:S01]  /*5c90*/  HFMA2 R26, R48, R31.H0_H0, -72, -72 ;  /* 0xd480d480301a7431 */ /* 0x000fe2000004001f */
[----:B------:R-:W-:Y:S06]  /*5ca0*/  BRA.U !UP0, `(.L_x_3723) ;  /* 0x0000000508687547 */ /* 0x000fec000b800000 */
[----:B------:R-:W1:Y:S01]  /*5cb0*/  LDS.64 R6, [UR4+-0x60] ;  /* 0xffffa004ff067984 */ /* 0x000e620008000a00 */
[----:B------:R-:W-:Y:S02]  /*5cc0*/  HADD2.F32 R4, -RZ, R44.H0_H0 ;  /* 0x2000002cff047230 */ /* 0x000fe40000004100 */
[----:B------:R-:W-:Y:S01]  /*5cd0*/  HADD2.F32 R8, -RZ, R42.H0_H0 ;  /* 0x2000002aff087230 */ /* 0x000fe20000004100 */
[----:B------:R-:W2:Y:S01]  /*5ce0*/  LDS.64 R10, [UR4+-0x58] ;  /* 0xffffa804ff0a7984 */ /* 0x000ea20008000a00 */
[--C-:B------:R-:W-:Y:S02]  /*5cf0*/  HADD2.F32 R48, -RZ, R43.reuse.H0_H0 ;  /* 0x2000002bff307230 */ /* 0x100fe40000004100 */
        /* <DEDUP_REMOVED lines=85> */
.L_x_3723:
[----:B------:R-:W-:Y:S05]  /*6250*/  BRA.U UP1, `(.L_x_3724) ;  /* 0x0000000501687547 */ /* 0x000fea000b800000 */
[----:B------:R-:W1:Y:S01]  /*6260*/  LDS.64 R4, [UR4+0x20] ;  /* 0x00002004ff047984 */ /* 0x000e620008000a00 */
[--C-:B------:R-:W-:Y:S02]  /*6270*/  HADD2.F32 R6, -RZ, R33.reuse.H0_H0 ;  /* 0x20000021ff067230 */ /* 0x100fe40000004100 */
[----:B------:R-:W-:Y:S01]  /*6280*/  HADD2.F32 R47, -RZ, R44.H1_H1 ;  /* 0x3000002cff2f7230 */ /* 0x000fe20000004100 */
[----:B------:R-:W2:Y:S01]  /*6290*/  LDS.64 R8, [UR4+0x28] ;  /* 0x00002804ff087984 */ /* 0x000ea20008000a00 */
[----:B------:R-:W-:Y:S02]  /*62a0*/  HADD2.F32 R33, -RZ, R33.H1_H1 ;  /* 0x30000021ff217230 */ /* 0x000fe40000004100 */
[----:B------:R-:W-:Y:S02]  /*62b0*/  HADD2.F32 R7, -RZ, R42.H0_H0 ;  /* 0x2000002aff077230 */ /* 0x000fe40000004100 */
[--C-:B-1----:R-:W-:Y:S02]  /*62c0*/  HADD2.F32 R11, -RZ, R5.reuse.H0_H0 ;  /* 0x20000005ff0b7230 */ /* 0x102fe40000004100 */
[----:B------:R-:W-:-:S02]  /*62d0*/  HADD2.F32 R10, -RZ, R5.H1_H1 ;  /* 0x30000005ff0a7230 */ /* 0x000fc40000004100 */
        /* <DEDUP_REMOVED lines=30> */
[----:B--2---:R-:W-:Y:S02]  /*64c0*/  HADD2.F32 R6, -RZ, R8.H0_H0 ;  /* 0x20000008ff067230 */ /* 0x004fe40000004100 */
        /* <DEDUP_REMOVED lines=51> */
.L_x_3724:
[----:B------:R-:W-:Y:S02]  /*6800*/  LOP3.LUT R6, R13, 0xf000f0, RZ, 0xc0, !PT ;  /* 0x00f000f00d067812 */ /* 0x000fe400078ec0ff */
        /* <DEDUP_REMOVED lines=47> */
[----:B------:R-:W-:Y:S01]  /*6b00*/  @!P0 IADD3 R39, PT, PT, R16, 0x1, RZ ;  /* 0x0000000110278810 */ /* 0x000fe20007ffe0ff */
[----:B------:R-:W-:-:S02]  /*6b10*/  HADD2 R36, R8, -1032, -1032 ;  /* 0xe408e40808247430 */ /* 0x000fc40000000000 */
[----:B------:R-:W-:Y:S02]  /*6b20*/  HADD2 R37, R37, -1032, -1032 ;  /* 0xe408e40825257430 */ /* 0x000fe40000000000 */
[----:B------:R-:W-:Y:S01]  /*6b30*/  HADD2 R38, R38, -1032, -1032 ;  /* 0xe408e40826267430 */ /* 0x000fe20000000000 */
[----:B------:R-:W-:Y:S06]  /*6b40*/  BRA.U !UP0, `(.L_x_3725) ;  /* 0x0000000508687547 */ /* 0x000fec000b800000 */
        /* <DEDUP_REMOVED lines=90> */
.L_x_3725:
[----:B------:R-:W-:Y:S02]  /*70f0*/  @!P0 MOV R16, R39 ;  /* 0x0000002700108202 */ /* 0x000fe40000000f00 */
[----:B------:R-:W-:Y:S01]  /*7100*/  @!P0 IADD3 R19, PT, PT, R30, UR6, RZ ;  /* 0x000000061e138c10 */ /* 0x000fe2000fffe0ff */
[----:B------:R-:W-:Y:S06]  /*7110*/  BRA.U UP1, `(.L_x_3726) ;  /* 0x0000000501687547 */ /* 0x000fec000b800000 */
[----:B------:R-:W1:Y:S01]  /*7120*/  LDS.64 R4, [UR4+0x30] ;  /* 0x00003004ff047984 */ /* 0x000e620008000a00 */
[----:B------:R-:W-:Y:S02]  /*7130*/  HADD2.F32 R6, -RZ, R32.H0_H0 ;  /* 0x20000020ff067230 */ /* 0x000fe40000004100 */
[----:B------:R-:W-:Y:S01]  /*7140*/  HADD2.F32 R7, -RZ, R34.H0_H0 ;  /* 0x20000022ff077230 */ /* 0x000fe20000004100 */
[----:B------:R-:W2:Y:S01]  /*7150*/  LDS.64 R8, [UR4+0x38] ;  /* 0x00003804ff087984 */ /* 0x000ea20008000a00 */
[----:B------:R-:W-:Y:S02]  /*7160*/  HADD2.F32 R41, -RZ, R22.H1_H1 ;  /* 0x30000016ff297230 */ /* 0x000fe40000004100 */
[----:B------:R-:W-:Y:S02]  /*7170*/  HADD2.F32 R43, -RZ, R34.H1_H1 ;  /* 0x30000022ff2b7230 */ /* 0x000fe40000004100 */
[--C-:B-1----:R-:W-:Y:S02]  /*7180*/  HADD2.F32 R30, -RZ, R4.reuse.H0_H0 ;  /* 0x20000004ff1e7230 */ /* 0x102fe40000004100 */
[----:B------:R-:W-:-:S02]  /*7190*/  HADD2.F32 R39, -RZ, R4.H1_H1 ;  /* 0x30000004ff277230 */ /* 0x000fc40000004100 */
[----:B------:R-:W-:Y:S02]  /*71a0*/  HADD2.F32 R4, -RZ, R33.H0_H0 ;  /* 0x20000021ff047230 */ /* 0x000fe40000004100 */
[-C--:B------:R-:W-:Y:S01]  /*71b0*/  FFMA.FTZ R6, R6, R30.reuse, RZ ;  /* 0x0000001e06067223 */ /* 0x080fe200000100ff */
[--C-:B------:R-:W-:Y:S02]  /*71c0*/  HADD2.F32 R11, -RZ, R5.reuse.H0_H0 ;  /* 0x20000005ff0b7230 */ /* 0x100fe40000004100 */
[----:B------:R-:W-:Y:S02]  /*71d0*/  HADD2.F32 R10, -RZ, R5.H1_H1 ;  /* 0x30000005ff0a7230 */ /* 0x000fe40000004100 */
[----:B------:R-:W-:Y:S01]  /*71e0*/  FFMA.FTZ R4, R4, R30, RZ ;  /* 0x0000001e04047223 */ /* 0x000fe200000100ff */
[----:B------:R-:W-:Y:S02]  /*71f0*/  HADD2.F32 R33, -RZ, R33.H1_H1 ;  /* 0x30000021ff217230 */ /* 0x000fe40000004100 */
        /* <DEDUP_REMOVED lines=76> */
.L_x_3726:
[----:B------:R-:W-:Y:S01]  /*76c0*/  UIADD3 UR6, UPT, UPT, UR6, 0x20, URZ ;  /* 0x0000002006067890 */ /* 0x000fe2000fffe0ff */
[----:B------:R-:W-:Y:S01]  /*76d0*/  MOV R5, UR16 ;  /* 0x0000001000057c02 */ /* 0x000fe20008000f00 */
[----:B------:R-:W-:Y:S01]  /*76e0*/  UIADD3 UR4, UPT, UPT, UR4, 0x40, URZ ;  /* 0x0000004004047890 */ /* 0x000fe2000fffe0ff */
[----:B------:R-:W-:Y:S01]  /*76f0*/  IADD3 R28, P0, PT, R28, 0x80, RZ ;  /* 0x000000801c1c7810 */ /* 0x000fe20007f1e0ff */
[----:B------:R-:W-:Y:S02]  /*7700*/  UISETP.GE.AND UP0, UPT, UR6, UR7, UPT ;  /* 0x000000070600728c */ /* 0x000fe4000bf06270 */
[----:B0-----:R-:W-:Y:S01]  /*7710*/  IMAD.WIDE R24, R5, 0x4, R24 ;  /* 0x0000000405187825 */ /* 0x001fe200078e0218 */
[----:B------:R-:W-:-:S06]  /*7720*/  IADD3.X R29, PT, PT, RZ, R29, RZ, P0, !PT ;  /* 0x0000001dff1d7210 */ /* 0x000fcc00007fe4ff */
[----:B------:R-:W-:Y:S05]  /*7730*/  BRA.U !UP0, `(.L_x_3727) ;  /* 0xffffffc108e47547 */ /* 0x000fea000b83ffff */
.L_x_3718:
[----:B------:R-:W0:Y:S01]  /*7740*/  LDC.64 R4, c[0x0][0x3a0] ;  /* 0x0000e800ff047b82 */ /* 0x000e220000000a00 */
[----:B------:R-:W-:-:S05]  /*7750*/  MOV R0, UR18 ;  /* 0x0000001200007c02 */ /* 0x000fca0008000f00 */
[----:B------:R-:W-:-:S04]  /*7760*/  IMAD R3, R0, UR16, R3 ;  /* 0x0000001000037c24 */ /* 0x000fc8000f8e0203 */
[----:B0-----:R-:W-:-:S05]  /*7770*/  IMAD.WIDE R4, R3, 0x2, R4 ;  /* 0x0000000203047825 */ /* 0x001fca00078e0204 */
[----:B------:R0:W-:Y:S01]  /*7780*/  ATOM.E.ADD.F16x2.RN.STRONG.GPU P0, RZ, desc[UR14][R4.64], R18 ;  /* 0x8000001204ff79a2 */ /* 0x0001e2000c10e10e */
[----:B------:R-:W-:Y:S01]  /*7790*/  UISETP.NE.AND UP0, UPT, UR5, 0x1, UPT ;  /* 0x000000010500788c */ /* 0x000fe2000bf05270 */
[----:B------:R-:W-:Y:S04]  /*77a0*/  BSSY.RECONVERGENT B0, `(.L_x_3728) ;  /* 0x000000e000007945 */ /* 0x000fe80003800200 */
[----:B0-----:R-:W-:Y:S06]  /*77b0*/  @P0 BRA `(.L_x_3729) ;  /* 0x0000000000300947 */ /* 0x001fec0003800000 */
[----:B------:R-:W0:Y:S02]  /*77c0*/  QSPC.E.S P0, RZ, [R4] ;  /* 0x0000000004ff73aa */ /* 0x000e240000000500 */
[----:B0-----:R-:W-:Y:S05]  /*77d0*/  @!P0 BRA `(.L_x_3730) ;  /* 0x00000000001c8947 */ /* 0x001fea0003800000 */
[----:B------:R-:W-:-:S04]  /*77e0*/  MOV R2, R4 ;  /* 0x0000000400027202 */ /* 0x000fc80000000f00 */
[----:B------:R-:W-:-:S07]  /*77f0*/  MOV R0, R2 ;  /* 0x0000000200007202 */ /* 0x000fce0000000f00 */
.L_x_3731:
[----:B------:R-:W0:Y:S02]  /*7800*/  LDS R2, [R0] ;  /* 0x0000000000027984 */ /* 0x000e240000000800 */
[----:B0-----:R-:W-:-:S05]  /*7810*/  HFMA2 R3, R2, 1, 1, R18 ;  /* 0x3c003c0002037831 */ /* 0x001fca0000000012 */
[----:B------:R-:W0:Y:S02]  /*7820*/  ATOMS.CAST.SPIN P0, [R0], R2, R3 ;  /* 0x000000020000758d */ /* 0x000e240001800003 */
[----:B0-----:R-:W-:Y:S05]  /*7830*/  @!P0 BRA `(.L_x_3731) ;  /* 0xfffffffc00f08947 */ /* 0x001fea000383ffff */
[----:B------:R-:W-:Y:S05]  /*7840*/  BRA `(.L_x_3729) ;  /* 0x00000000000c7947 */ /* 0x000fea0003800000 */
.L_x_3730:
[----:B------:R-:W2:Y:S02]  /*7850*/  LD.E R0, desc[UR14][R4.64] ;  /* 0x0000000e04007980 */ /* 0x000ea4000c101900 */
[----:B--2---:R-:W-:-:S05]  /*7860*/  IADD3 R3, PT, PT, R18, R0, RZ ;  /* 0x0000000012037210 */ /* 0x004fca0007ffe0ff */
[----:B------:R0:W-:Y:S02]  /*7870*/  ST.E desc[UR14][R4.64], R3 ;  /* 0x0000000304007985 */ /* 0x0001e4000c10190e */
.L_x_3729:
[----:B------:R-:W-:Y:S05]  /*7880*/  BSYNC.RECONVERGENT B0 ;  /* 0x0000000000007941 */ /* 0x000fea0003800200 */
.L_x_3728:
[----:B------:R1:W-:Y:S01]  /*7890*/  ATOM.E.ADD.F16x2.RN.STRONG.GPU P0, RZ, desc[UR14][R4.64+0x4], R17 ;  /* 0x8000041104ff79a2 */ /* 0x0003e2000c10e10e */
[----:B------:R-:W-:Y:S04]  /*78a0*/  BSSY.RECONVERGENT B0, `(.L_x_3732) ;  /* 0x000000e000007945 */ /* 0x000fe80003800200 */
[----:B-1----:R-:W-:Y:S05]  /*78b0*/  @P0 BRA `(.L_x_3733) ;  /* 0x0000000000300947 */ /* 0x002fea0003800000 */
[----:B------:R-:W1:Y:S02]  /*78c0*/  QSPC.E.S P0, RZ, [R4+0x4] ;  /* 0x0000040004ff73aa */ /* 0x000e640000000500 */
[----:B-1----:R-:W-:Y:S05]  /*78d0*/  @!P0 BRA `(.L_x_3734) ;  /* 0x00000000001c8947 */ /* 0x002fea0003800000 */
[----:B------:R-:W-:-:S04]  /*78e0*/  MOV R2, R4 ;  /* 0x0000000400027202 */ /* 0x000fc80000000f00 */
[----:B------:R-:W-:-:S07]  /*78f0*/  MOV R0, R2 ;  /* 0x0000000200007202 */ /* 0x000fce0000000f00 */
.L_x_3735:
[----:B------:R-:W0:Y:S02]  /*7900*/  LDS R2, [R0+0x4] ;  /* 0x0000040000027984 */ /* 0x000e240000000800 */
[----:B0-----:R-:W-:-:S05]  /*7910*/  HADD2 R3, R2, R17 ;  /* 0x0000001102037230 */ /* 0x001fca0000000000 */
[----:B------:R-:W0:Y:S02]  /*7920*/  ATOMS.CAST.SPIN P0, [R0+0x4], R2, R3 ;  /* 0x000004020000758d */ /* 0x000e240001800003 */
[----:B0-----:R-:W-:Y:S05]  /*7930*/  @!P0 BRA `(.L_x_3735) ;  /* 0xfffffffc00f08947 */ /* 0x001fea000383ffff */
[----:B------:R-:W-:Y:S05]  /*7940*/  BRA `(.L_x_3733) ;  /* 0x00000000000c7947 */ /* 0x000fea0003800000 */
.L_x_3734:
[----:B------:R-:W0:Y:S02]  /*7950*/  LD.E R0, desc[UR14][R4.64+0x4] ;  /* 0x0000040e04007980 */ /* 0x000e24000c101900 */
[----:B0-----:R-:W-:-:S05]  /*7960*/  IADD3 R3, PT, PT, R17, R0, RZ ;  /* 0x0000000011037210 */ /* 0x001fca0007ffe0ff */
[----:B------:R1:W-:Y:S02]  /*7970*/  ST.E desc[UR14][R4.64+0x4], R3 ;  /* 0x0000040304007985 */ /* 0x0003e4000c10190e */
.L_x_3733:
[----:B------:R-:W-:Y:S05]  /*7980*/  BSYNC.RECONVERGENT B0 ;  /* 0x0000000000007941 */ /* 0x000fea0003800200 */
.L_x_3732:
        /* <DEDUP_REMOVED lines=11> */
.L_x_3739:
[----:B------:R-:W0:Y:S02]  /*7a40*/  LDS R2, [R0] ;  /* 0x0000000000027984 */ /* 0x000e240000000800 */
[----:B0-----:R-:W-:-:S05]  /*7a50*/  HFMA2 R3, R2, 1, 1, R21 ;  /* 0x3c003c0002037831 */ /* 0x001fca0000000015 */
[----:B------:R-:W0:Y:S02]  /*7a60*/  ATOMS.CAST.SPIN P0, [R0], R2, R3 ;  /* 0x000000020000758d */ /* 0x000e240001800003 */
[----:B0-----:R-:W-:Y:S05]  /*7a70*/  @!P0 BRA `(.L_x_3739) ;  /* 0xfffffffc00f08947 */ /* 0x001fea000383ffff */
[----:B------:R-:W-:Y:S05]  /*7a80*/  BRA `(.L_x_3737) ;  /* 0x00000000000c7947 */ /* 0x000fea0003800000 */
.L_x_3738:
[----:B------:R-:W2:Y:S02]  /*7a90*/  LD.E R0, desc[UR14][R4.64] ;  /* 0x0000000e04007980 */ /* 0x000ea4000c101900 */
[----:B--2---:R-:W-:-:S05]  /*7aa0*/  IADD3 R3, PT, PT, R21, R0, RZ ;  /* 0x0000000015037210 */ /* 0x004fca0007ffe0ff */
[----:B------:R0:W-:Y:S02]  /*7ab0*/  ST.E desc[UR14][R4.64], R3 ;  /* 0x0000000304007985 */ /* 0x0001e4000c10190e */
.L_x_3737:
[----:B------:R-:W-:Y:S05]  /*7ac0*/  BSYNC.RECONVERGENT B0 ;  /* 0x0000000000007941 */ /* 0x000fea0003800200 */
.L_x_3736:
[----:B------:R1:W-:Y:S02]  /*7ad0*/  ATOM.E.ADD.F16x2.RN.STRONG.GPU P0, RZ, desc[UR14][R4.64+0x4], R20 ;  /* 0x8000041404ff79a2 */ /* 0x0003e4000c10e10e */
[----:B-1----:R-:W-:Y:S05]  /*7ae0*/  @P0 EXIT ;  /* 0x000000000000094d */ /* 0x002fea0003800000 */
[----:B------:R-:W1:Y:S02]  /*7af0*/  QSPC.E.S P0, RZ, [R4+0x4] ;  /* 0x0000040004ff73aa */ /* 0x000e640000000500 */
[----:B-1----:R-:W-:Y:S05]  /*7b00*/  @!P0 BRA `(.L_x_3740) ;  /* 0x00000000001c8947 */ /* 0x002fea0003800000 */
[----:B------:R-:W-:-:S04]  /*7b10*/  MOV R2, R4 ;  /* 0x0000000400027202 */ /* 0x000fc80000000f00 */
[----:B------:R-:W-:-:S07]  /*7b20*/  MOV R0, R2 ;  /* 0x0000000200007202 */ /* 0x000fce0000000f00 */
.L_x_3741:
[----:B------:R-:W0:Y:S02]  /*7b30*/  LDS R2, [R0+0x4] ;  /* 0x0000040000027984 */ /* 0x000e240000000800 */
[----:B0-----:R-:W-:-:S05]  /*7b40*/  HADD2 R3, R2, R20 ;  /* 0x0000001402037230 */ /* 0x001fca0000000000 */
[----:B------:R-:W0:Y:S02]  /*7b50*/  ATOMS.CAST.SPIN P0, [R0+0x4], R2, R3 ;  /* 0x000004020000758d */ /* 0x000e240001800003 */
[----:B0-----:R-:W-:Y:S05]  /*7b60*/  @!P0 BRA `(.L_x_3741) ;  /* 0xfffffffc00f08947 */ /* 0x001fea000383ffff */
[----:B------:R-:W-:Y:S05]  /*7b70*/  EXIT ;  /* 0x000000000000794d */ /* 0x000fea0003800000 */
.L_x_3740:
[----:B------:R-:W0:Y:S02]  /*7b80*/  LD.E R0, desc[UR14][R4.64+0x4] ;  /* 0x0000040e04007980 */ /* 0x000e24000c101900 */
[----:B0-----:R-:W-:-:S05]  /*7b90*/  IADD3 R3, PT, PT, R20, R0, RZ ;  /* 0x0000000014037210 */ /* 0x001fca0007ffe0ff */
[----:B------:R-:W-:Y:S01]  /*7ba0*/  ST.E desc[UR14][R4.64+0x4], R3 ;  /* 0x0000040304007985 */ /* 0x000fe2000c10190e */
[----:B------:R-:W-:Y:S05]  /*7bb0*/  EXIT ;  /* 0x000000000000794d */ /* 0x000fea0003800000 */
.L_x_3742:
        /* <DEDUP_REMOVED lines=12> */
.L_x_5331:


//--------------------- .text._Z23gemm_half_q_half_kernelILi2ELi10ELb1ELb0ELi64EEvPK6__halfPKjS4_S2_PS0_iiiiPKtS7_iiiiiibS2_i --------------------------
	.section	.text._Z23gemm_half_q_half_kernelILi2ELi10ELb1ELb0ELi64EEvPK6__halfPKjS4_S2_PS0_iiiiPKtS7_iiiiiibS2_i,"ax",@progbits
	.align	128
        .global         _Z23gemm_half_q_half_kernelILi2ELi10ELb1ELb0ELi64EEvPK6__halfPKjS4_S2_PS0_iiiiPKtS7_iiiiiibS2_i
        .type           _Z23gemm_half_q_half_kernelILi2ELi10ELb1ELb0ELi64EEvPK6__halfPKjS4_S2_PS0_iiiiPKtS7_iiiiiibS2_i,@function
        .size           _Z23gemm_half_q_half_kernelILi2ELi10ELb1ELb0ELi64EEvPK6__halfPKjS4_S2_PS0_iiiiPKtS7_iiiiiibS2_i,(.L_x_5332 - _Z23gemm_half_q_half_kernelILi2ELi10ELb1ELb0ELi64EEvPK6__halfPKjS4_S2_PS0_iiiiPKtS7_iiiiiibS2_i)
        .other          _Z23gemm_half_q_half_kernelILi2ELi10ELb1ELb0ELi64EEvPK6__halfPKjS4_S2_PS0_iiiiPKtS7_iiiiiibS2_i,@"STO_CUDA_ENTRY STV_DEFAULT"
_Z23gemm_half_q_half_kernelILi2ELi10ELb1ELb0ELi64EEvPK6__halfPKjS4_S2_PS0_iiiiPKtS7_iiiiiibS2_i:
.text._Z23gemm_half_q_half_kernelILi2ELi10ELb1ELb0ELi64EEvPK6__halfPKjS4_S2_PS0_iiiiPKtS7_iiiiiibS2_i:
        /* <DEDUP_REMOVED lines=72> */
.L_x_3748:
        /* <DEDUP_REMOVED lines=32> */
.L_x_3747:
        /* <DEDUP_REMOVED lines=20> */
.L_x_3749:
[----:B------:R-:W-:-:S13]  /*07c0*/  ISETP.EQ.AND P1, PT, RZ, UR10, PT ;  /* 0x0000000aff007c0c */ /* 0x000fda000bf22270 */
[----:B------:R-:W-:Y:S05]  /*07d0*/  @!P0 BRA P1, `(.L_x_3744) ;  /* 0x0000000400748947 */ /* 0x000fea0000800000 */
.L_x_3746:
        /* <DEDUP_REMOVED lines=12> */
.L_x_3745:
        /* <DEDUP_REMOVED lines=15> */
.L_x_3752:
        /* <DEDUP_REMOVED lines=32> */
.L_x_3751:
        /* <DEDUP_REMOVED lines=21> */
.L_x_3753:
[----:B------:R-:W-:-:S09]  /*0ce0*/  UISETP.NE.OR UP0, UPT, UR10, URZ, UP0 ;  /* 0x000000ff0a00728c */ /* 0x000fd20008705670 */
[----:B------:R-:W-:Y:S05]  /*0cf0*/  BRA.U !UP0, `(.L_x_3744) ;  /* 0x00000001082c7547 */ /* 0x000fea000b800000 */
.L_x_3750:
[----:B-----5:R-:W-:-:S04]  /*0d00*/  IADD3 R5, P0, PT, R16, R15, RZ ;  /* 0x0000000f10057210 */ /* 0x020fc80007f1e0ff */
        /* <DEDUP_REMOVED lines=10> */
.L_x_3744:
[----:B------:R-:W-:Y:S05]  /*0db0*/  BSYNC.RECONVERGENT B0 ;  /* 0x0000000000007941 */ /* 0x000fea0003800200 */
.L_x_3743:
        /* <DEDUP_REMOVED lines=20> */
.L_x_3757:
        /* <DEDUP_REMOVED lines=15> */
.L_x_3756:
        /* <DEDUP_REMOVED lines=12> */
.L_x_3758:
[----:B------:R-:W-:-:S09]  /*10b0*/  UISETP.NE.OR UP0, UPT, UR9, URZ, UP0 ;  /* 0x000000ff0900728c */ /* 0x000fd20008705670 */
[----:B------:R-:W-:Y:S05]  /*10c0*/  BRA.U !UP0, `(.L_x_3754) ;  /* 0x00000001081c7547 */ /* 0x000fea000b800000 */
.L_x_3755:
[----:B01----:R-:W0:Y:S02]  /*10d0*/  LDC.64 R4, c[0x0][0x3a0] ;  /* 0x0000e800ff047b82 */ /* 0x003e240000000a00 */
.L_x_3759:
[C---:B0-----:R-:W-:Y:S01]  /*10e0*/  IMAD.WIDE R6, R3.reuse, 0x2, R4 ;  /* 0x0000000203067825 */ /* 0x041fe200078e0204 */
[----:B------:R-:W-:Y:S01]  /*10f0*/  UIADD3 UR9, UPT, UPT, UR9, 0x1, URZ ;  /* 0x0000000109097890 */ /* 0x000fe2000fffe0ff */
[----:B------:R-:W-:-:S03]  /*1100*/  IADD3 R3, PT, PT, R3, UR16, RZ ;  /* 0x0000001003037c10 */ /* 0x000fc6000fffe0ff */
[----:B------:R2:W-:Y:S01]  /*1110*/  STG.E.64 desc[UR14][R6.64], RZ ;  /* 0x000000ff06007986 */ /* 0x0005e2000c101b0e */
[----:B------:R-:W-:-:S09]  /*1120*/  UISETP.NE.AND UP0, UPT, UR9, URZ, UPT ;  /* 0x000000ff0900728c */ /* 0x000fd2000bf05270 */
[----:B--2---:R-:W-:Y:S05]  /*1130*/  BRA.U UP0, `(.L_x_3759) ;  /* 0xfffffffd00e87547 */ /* 0x004fea000b83ffff */
.L_x_3754:
[----:B------:R-:W2:Y:S01]  /*1140*/  LDCU.64 UR12, c[0x0][0x3b8] ;  /* 0x00007700ff0c77ac */ /* 0x000ea20008000a00 */
[----:B------:R-:W-:Y:S01]  /*1150*/  BAR.SYNC.DEFER_BLOCKING 0x0 ;  /* 0x0000000000007b1d */ /* 0x000fe20000010000 */
[----:B------:R-:W-:Y:S01]  /*1160*/  ISETP.LE.AND P0, PT, R0, UR6, PT ;  /* 0x0000000600007c0c */ /* 0x000fe2000bf03270 */
[----:B------:R-:W-:-:S04]  /*1170*/  USHF.L.U32 UR10, UR8, 0x7, URZ ;  /* 0x00000007080a7899 */ /* 0x000fc800080006ff */
[----:B--2---:R-:W-:-:S06]  /*1180*/  UIMAD.WIDE.U32 UR10, UR10, 0x2, UR12 ;  /* 0x000000020a0a78a5 */ /* 0x004fcc000f8e000c */
[----:B01----:R-:W-:Y:S02]  /*1190*/  MOV R4, UR10 ;  /* 0x0000000a00047c02 */ /* 0x003fe40008000f00 */
[----:B------:R-:W-:Y:S01]  /*11a0*/  MOV R5, UR11 ;  /* 0x0000000b00057c02 */ /* 0x000fe20008000f00 */
        /* <DEDUP_REMOVED lines=8> */
[----:B------:R-:W-:Y:S01]  /*1230*/  HFMA2 R18, -RZ, RZ, 0, 0 ;  /* 0x00000000ff127431 */ /* 0x000fe200000001ff */
[----:B------:R-:W-:Y:S01]  /*1240*/  LEA.HI R14, R14, R13, RZ, 0x3 ;  /* 0x0000000d0e0e7211 */ /* 0x000fe200078f18ff */
[----:B------:R-:W-:Y:S01]  /*1250*/  UMOV UR4, UR6 ;  /* 0x0000000600047c82 */ /* 0x000fe20008000000 */
[----:B-----5:R-:W-:Y:S02]  /*1260*/  LOP3.LUT R16, R2, 0x10, RZ, 0xc0, !PT ;  /* 0x0000001002107812 */ /* 0x020fe400078ec0ff */
[----:B------:R-:W-:-:S07]  /*1270*/  SHF.R.S32.HI R17, RZ, 0x3, R14 ;  /* 0x00000003ff117819 */ /* 0x000fce000001140e */
.L_x_3761:
[----:B-1----:R-:W-:-:S05]  /*1280*/  IADD3 R11, PT, PT, R12, R18, RZ ;  /* 0x000000120c0b7210 */ /* 0x002fca0007ffe0ff */
[----:B------:R-:W-:-:S05]  /*1290*/  IMAD R2, R11, UR16, RZ ;  /* 0x000000100b027c24 */ /* 0x000fca000f8e02ff */
        /* <DEDUP_REMOVED lines=43> */
.L_x_3760:
[----:B------:R-:W5:Y:S01]  /*1550*/  LDL.64 R2, [R1] ;  /* 0x0000000001027983 */ /* 0x000f620000100a00 */
[----:B------:R-:W0:Y:S03]  /*1560*/  LDCU UR11, c[0x0][0x3c8] ;  /* 0x00007900ff0b77ac */ /* 0x000e260008000800 */
[----:B------:R1:W5:Y:S01]  /*1570*/  LDG.E.U16.CONSTANT R19, desc[UR14][R4.64+0x2] ;  /* 0x0000020e04137981 */ /* 0x000362000c1e9500 */
[----:B------:R-:W2:Y:S01]  /*1580*/  LDCU UR20, c[0x0][0x3cc] ;  /* 0x00007980ff1477ac */ /* 0x000ea20008000800 */
[----:B------:R-:W3:Y:S01]  /*1590*/  LDCU UR21, c[0x0][0x3d0] ;  /* 0x00007a00ff1577ac */ /* 0x000ee20008000800 */
[----:B------:R-:W4:Y:S01]  /*15a0*/  LDCU UR17, c[0x0][0x3d4] ;  /* 0x00007a80ff1177ac */ /* 0x000f220008000800 */
[----:B------:R-:W4:Y:S01]  /*15b0*/  LDCU UR22, c[0x0][0x3d8] ;  /* 0x00007b00ff1677ac */ /* 0x000f220008000800 */
[----:B0-----:R-:W-:Y:S02]  /*15c0*/  UISETP.LT.AND UP0, UPT, UR6, UR11, UPT ;  /* 0x0000000b0600728c */ /* 0x001fe4000bf01270 */
[----:B------:R-:W-:-:S02]  /*15d0*/  UISETP.GT.AND UP5, UPT, UR6, UR11, UPT ;  /* 0x0000000b0600728c */ /* 0x000fc4000bfa4270 */
[----:B------:R-:W-:Y:S01]  /*15e0*/  USEL UR4, UR6, UR11, UP0 ;  /* 0x0000000b06047287 */ /* 0x000fe20008000000 */
[----:B-1----:R-:W-:-:S03]  /*15f0*/  HFMA2 R4, -RZ, RZ, 0, 0 ;  /* 0x00000000ff047431 */ /* 0x002fc600000001ff */
[----:B------:R-:W-:Y:S01]  /*1600*/  USHF.R.S32.HI UR9, URZ, 0x1f, UR4 ;  /* 0x0000001fff097899 */ /* 0x000fe20008011404 */
[----:B------:R-:W-:Y:S02]  /*1610*/  MOV R7, RZ ;  /* 0x000000ff00077202 */ /* 0x000fe40000000f00 */
[----:B------:R-:W-:Y:S01]  /*1620*/  CS2R R8, SRZ ;  /* 0x0000000000087805 */ /* 0x000fe2000001ff00 */
[----:B------:R-:W-:Y:S02]  /*1630*/  ULEA.HI UR9, UR9, UR4, URZ, 0x5 ;  /* 0x0000000409097291 */ /* 0x000fe4000f8f28ff */
[----:B--2---:R-:W-:Y:S02]  /*1640*/  UISETP.GT.AND UP0, UPT, UR6, UR20, UPT ;  /* 0x000000140600728c */ /* 0x004fe4000bf04270 */
[----:B---3--:R-:W-:Y:S02]  /*1650*/  UISETP.GT.AND UP2, UPT, UR6, UR21, UPT ;  /* 0x000000150600728c */ /* 0x008fe4000bf44270 */
[----:B----4-:R-:W-:-:S02]  /*1660*/  UISETP.GT.AND UP3, UPT, UR6, UR17, UPT ;  /* 0x000000110600728c */ /* 0x010fc4000bf64270 */
[----:B------:R-:W-:Y:S02]  /*1670*/  UISETP.GT.AND UP4, UPT, UR6, UR22, UPT ;  /* 0x000000160600728c */ /* 0x000fe4000bf84270 */
        /* <DEDUP_REMOVED lines=11> */
.L_x_3762:
        /* <DEDUP_REMOVED lines=8> */
.L_x_3763:
        /* <DEDUP_REMOVED lines=8> */
.L_x_3764:
        /* <DEDUP_REMOVED lines=8> */
.L_x_3765:
        /* <DEDUP_REMOVED lines=8> */
.L_x_3766:
        /* <DEDUP_REMOVED lines=8> */
[----:B-----5:R-:W-:Y:S02]  /*19b0*/  PRMT R12, R2, 0x7610, R3 ;  /* 0x00007610020c7816 */ /* 0x020fe40000000003 */
[----:B------:R-:W-:-:S02]  /*19c0*/  IADD3 R4, PT, PT, R9, R4, R8 ;  /* 0x0000000409047210 */ /* 0x000fc40007ffe008 */
[----:B------:R-:W-:Y:S02]  /*19d0*/  PRMT R15, RZ, 0x5410, RZ ;  /* 0x00005410ff0f7816 */ /* 0x000fe400000000ff */
[----:B------:R-:W-:Y:S01]  /*19e0*/  PRMT R16, RZ, 0x5410, RZ ;  /* 0x00005410ff107816 */ /* 0x000fe200000000ff */
[----:B------:R-:W-:Y:S01]  /*19f0*/  IMAD R4, R4, UR16, RZ ;  /* 0x0000001004047c24 */ /* 0x000fe2000f8e02ff */
[----:B------:R-:W-:Y:S02]  /*1a00*/  PRMT R17, RZ, 0x5410, RZ ;  /* 0x00005410ff117816 */ /* 0x000fe400000000ff */
[----:B------:R-:W-:Y:S02]  /*1a10*/  PRMT R18, RZ, 0x5410, RZ ;  /* 0x00005410ff127816 */ /* 0x000fe400000000ff */
[----:B------:R-:W-:Y:S02]  /*1a20*/  IADD3 R6, P0, PT, R13, R4, RZ ;  /* 0x000000040d067210 */ /* 0x000fe40007f1e0ff */
[----:B------:R-:W-:-:S02]  /*1a30*/  IADD3 R19, PT, PT, R19, UR6, RZ ;  /* 0x0000000613137c10 */ /* 0x000fc4000fffe0ff */
        /* <DEDUP_REMOVED lines=8> */
[----:B------:R-:W-:Y:S01]  /*1ac0*/  MOV R2, R4 ;  /* 0x0000000400027202 */ /* 0x000fe20000000f00 */
[----:B------:R-:W-:Y:S06]  /*1ad0*/  @!P0 BRA `(.L_x_3767) ;  /* 0x0000003c00648947 */ /* 0x000fec0003800000 */
[----:B------:R-:W-:Y:S01]  /*1ae0*/  UIMAD.WIDE.U32 UR8, UR8, 0x100, UR12 ;  /* 0x00000100080878a5 */ /* 0x000fe2000f8e000c */
[----:B------:R-:W-:Y:S01]  /*1af0*/  MOV R2, R4 ;  /* 0x0000000400027202 */ /* 0x000fe20000000f00 */
[----:B------:R-:W-:Y:S01]  /*1b00*/  UISETP.LT.AND UP2, UPT, UR7, UR17, UPT ;  /* 0x000000110700728c */ /* 0x000fe2000bf41270 */
[----:B------:R-:W-:Y:S01]  /*1b10*/  MOV R14, RZ ;  /* 0x000000ff000e7202 */ /* 0x000fe20000000f00 */
[----:B------:R-:W-:Y:S01]  /*1b20*/  UIADD3 UR10, UP0, UPT, UR8, 0x2, URZ ;  /* 0x00000002080a7890 */ /* 0x000fe2000ff1e0ff */
[----:B------:R-:W-:Y:S01]  /*1b30*/  PRMT R15, RZ, 0x7610, R15 ;  /* 0x00007610ff0f7816 */ /* 0x000fe2000000000f */
[----:B------:R-:W0:Y:S02]  /*1b40*/  LDCU UR16, c[0x0][0x3ac] ;  /* 0x00007580ff1077ac */ /* 0x000e240008000800 */
[----:B------:R-:W-:Y:S02]  /*1b50*/  UIADD3.X UR9, UPT, UPT, URZ, UR9, URZ, UP0, !UPT ;  /* 0x00000009ff097290 */ /* 0x000fe400087fe4ff */
[----:B------:R-:W-:Y:S01]  /*1b60*/  MOV R28, UR10 ;  /* 0x0000000a001c7c02 */ /* 0x000fe20008000f00 */
[----:B------:R-:W-:-:S03]  /*1b70*/  USEL UR8, UR7, UR17, UP2 ;  /* 0x0000001107087287 */ /* 0x000fc60009000000 */
[----:B------:R-:W-:-:S09]  /*1b80*/  MOV R27, UR9 ;  /* 0x00000009001b7c02 */ /* 0x000fd20008000f00 */
.L_x_3776:
[----:B------:R-:W-:Y:S02]  /*1b90*/  ISETP.NE.AND P0, PT, R19, UR6, PT ;  /* 0x0000000613007c0c */ /* 0x000fe4000bf05270 */
[----:B------:R-:W-:-:S11]  /*1ba0*/  MOV R21, R3 ;  /* 0x0000000300157202 */ /* 0x000fd60000000f00 */
[----:B------:R-:W-:-:S05]  /*1bb0*/  @!P0 LEA R20, R14, R1, 0x3 ;  /* 0x000000010e148211 */ /* 0x000fca00078e18ff */
[----:B------:R1:W2:Y:S02]  /*1bc0*/  @!P0 LDL.64 R22, [R20+0x8] ;  /* 0x0000080014168983 */ /* 0x0002a40000100a00 */
[----:B-1----:R-:W-:-:S05]  /*1bd0*/  MOV R20, R2 ;  /* 0x0000000200147202 */ /* 0x002fca0000000f00 */
[----:B------:R-:W3:Y:S01]  /*1be0*/  LDG.E.128.CONSTANT R8, desc[UR14][R20.64] ;  /* 0x0000000e14087981 */ /* 0x000ee2000c1e9d00 */
[----:B------:R-:W-:Y:S02]  /*1bf0*/  @!P0 MOV R26, R28 ;  /* 0x0000001c001a8202 */ /* 0x000fe40000000f00 */
[----:B0-----:R-:W-:-:S04]  /*1c00*/  MOV R3, UR16 ;  /* 0x0000001000037c02 */ /* 0x001fc80008000f00 */
[----:B------:R-:W5:Y:S01]  /*1c10*/  @!P0 LDG.E.U16.CONSTANT R26, desc[UR14][R26.64] ;  /* 0x0000000e1a1a8981 */ /* 0x000f62000c1e9500 */
[----:B------:R-:W-:Y:S01]  /*1c20*/  IMAD.WIDE R2, R3, 0x4, R20 ;  /* 0x0000000403027825 */ /* 0x000fe200078e0214 */
[----:B------:R-:W-:-:S04]  /*1c30*/  MOV R25, UR16 ;  /* 0x0000001000197c02 */ /* 0x000fc80008000f00 */
[----:B------:R0:W5:Y:S01]  /*1c40*/  LDG.E.128.CONSTANT R4, desc[UR14][R2.64] ;  /* 0x0000000e02047981 */ /* 0x000162000c1e9d00 */
[----:B------:R-:W-:Y:S01]  /*1c50*/  IMAD.WIDE R24, R25, 0x4, R2 ;  /* 0x0000000419187825 */ /* 0x000fe200078e0202 */
[----:B------:R-:W-:-:S03]  /*1c60*/  UISETP.NE.AND UP0, UPT, UR19, URZ, UPT ;  /* 0x000000ff1300728c */ /* 0x000fc6000bf05270 */
[----:B------:R-:W-:Y:S01]  /*1c70*/  HFMA2 R29, -RZ, RZ, 0, 0.0625 ;  /* 0x00002c00ff1d7431 */ /* 0x000fe200000001ff */
[----:B--2---:R-:W-:Y:S02]  /*1c80*/  @!P0 PRMT R12, R22, 0x7610, R12 ;  /* 0x00007610160c8816 */ /* 0x004fe4000000000c */
[----:B------:R-:W-:Y:S02]  /*1c90*/  @!P0 PRMT R0, R0, 0x7610, R22 ;  /* 0x0000761000008816 */ /* 0x000fe40000000016 */
[----:B------:R-:W-:Y:S02]  /*1ca0*/  @!P0 PRMT R12, R12, 0x7610, R23 ;  /* 0x000076100c0c8816 */ /* 0x000fe40000000017 */
[----:B------:R-:W-:Y:S02]  /*1cb0*/  @!P0 PRMT R0, R23, 0x7610, R0 ;  /* 0x0000761017008816 */ /* 0x000fe40000000000 */
[C---:B---3--:R-:W-:Y:S02]  /*1cc0*/  LOP3.LUT R22, R8.reuse, 0xf000f, RZ, 0xc0, !PT ;  /* 0x000f000f08167812 */ /* 0x048fe400078ec0ff */
[----:B------:R-:W-:-:S02]  /*1cd0*/  LOP3.LUT R23, R8, 0xf000f0, RZ, 0xc0, !PT ;  /* 0x00f000f008177812 */ /* 0x000fc400078ec0ff */
[C---:B0-----:R-:W-:Y:S02]  /*1ce0*/  LOP3.LUT R3, R9.reuse, 0xf000f, RZ, 0xc0, !PT ;  /* 0x000f000f09037812 */ /* 0x041fe400078ec0ff */
[----:B------:R-:W-:Y:S02]  /*1cf0*/  LOP3.LUT R30, R9, 0xf000f0, RZ, 0xc0, !PT ;  /* 0x00f000f0091e7812 */ /* 0x000fe400078ec0ff */
[----:B------:R-:W-:Y:S02]  /*1d00*/  SHF.R.U32.HI R8, RZ, 0x8, R8 ;  /* 0x00000008ff087819 */ /* 0x000fe40000011608 */
[----:B------:R-:W-:Y:S02]  /*1d10*/  SHF.R.U32.HI R9, RZ, 0x8, R9 ;  /* 0x00000008ff097819 */ /* 0x000fe40000011609 */
[----:B------:R-:W-:Y:S02]  /*1d20*/  SHF.R.U32.HI R34, RZ, 0x8, R10 ;  /* 0x00000008ff227819 */ /* 0x000fe4000001160a */
[----:B------:R-:W-:-:S02]  /*1d30*/  SHF.R.U32.HI R39, RZ, 0x8, R11 ;  /* 0x00000008ff277819 */ /* 0x000fc4000001160b */
[C---:B------:R-:W-:Y:S02]  /*1d40*/  LOP3.LUT R31, R10.reuse, 0xf000f, RZ, 0xc0, !PT ;  /* 0x000f000f0a1f7812 */ /* 0x040fe400078ec0ff */
        /* <DEDUP_REMOVED lines=43> */
[----:B------:R-:W-:Y:S06]  /*2000*/  BRA.U !UP0, `(.L_x_3768) ;  /* 0x0000000508687547 */ /* 0x000fec000b800000 */
        /* <DEDUP_REMOVED lines=74> */
[--C-:B------:R-:W-:Y:S02]  /*24b0*/  HADD2.F32 R9, -RZ, R0.reuse.H1_H1 ;  /* 0x30000000ff097230 */ /* 0x100fe40000004100 */
[----:B------:R-:W-:Y:S01]  /*24c0*/  FFMA.FTZ R2, R23, R2, R48 ;  /* 0x0000000217027223 */ /* 0x000fe20000010030 */
[----:B------:R-:W-:Y:S02]  /*24d0*/  HADD2.F32 R11, -RZ, R0.H0_H0 ;  /* 0x20000000ff0b7230 */ /* 0x000fe40000004100 */
        /* <DEDUP_REMOVED lines=13> */
.L_x_3768:
[----:B------:R0:W5:Y:S01]  /*25b0*/  LDG.E.128.CONSTANT R8, desc[UR14][R24.64] ;  /* 0x0000000e18087981 */ /* 0x000162000c1e9d00 */
[----:B------:R-:W-:-:S05]  /*25c0*/  MOV R23, UR16 ;  /* 0x0000001000177c02 */ /* 0x000fca0008000f00 */
[----:B------:R-:W-:Y:S01]  /*25d0*/  IMAD.WIDE R22, R23, 0x4, R24 ;  /* 0x0000000417167825 */ /* 0x000fe200078e0218 */
[----:B------:R-:W-:Y:S06]  /*25e0*/  BRA.U UP1, `(.L_x_3769) ;  /* 0x0000000501687547 */ /* 0x000fec000b800000 */
[----:B------:R-:W1:Y:S01]  /*25f0*/  LDS.64 R2, [UR4+0x80] ;  /* 0x00008004ff027984 */ /* 0x000e620008000a00 */
[----:B------:R-:W-:Y:S02]  /*2600*/  HADD2.F32 R52, -RZ, R47.H1_H1 ;  /* 0x3000002fff347230 */ /* 0x000fe40000004100 */
[----:B0-----:R-:W-:Y:S01]  /*2610*/  HADD2.F32 R24, -RZ, R35.H0_H0 ;  /* 0x20000023ff187230 */ /* 0x001fe20000004100 */
[----:B------:R-:W0:Y:S01]  /*2620*/  LDS.64 R30, [UR4+0x88] ;  /* 0x00008804ff1e7984 */ /* 0x000e220008000a00 */
[----:B------:R-:W-:Y:S02]  /*2630*/  HADD2.F32 R54, -RZ, R33.H1_H1 ;  /* 0x30000021ff367230 */ /* 0x000fe40000004100 */
[----:B------:R-:W-:Y:S02]  /*2640*/  HADD2.F32 R25, -RZ, R37.H0_H0 ;  /* 0x20000025ff197230 */ /* 0x000fe40000004100 */
[--C-:B-1----:R-:W-:Y:S02]  /*2650*/  HADD2.F32 R51, -RZ, R2.reuse.H0_H0 ;  /* 0x20000002ff337230 */ /* 0x102fe40000004100 */
[----:B------:R-:W-:-:S02]  /*2660*/  HADD2.F32 R50, -RZ, R2.H1_H1 ;  /* 0x30000002ff327230 */ /* 0x000fc40000004100 */
[--C-:B------:R-:W-:Y:S02]  /*2670*/  HADD2.F32 R49, -RZ, R3.reuse.H0_H0 ;  /* 0x20000003ff317230 */ /* 0x100fe40000004100 */
[----:B------:R-:W-:Y:S01]  /*2680*/  FFMA.FTZ R25, R25, R51, RZ ;  /* 0x0000003319197223 */ /* 0x000fe200000100ff */
[----:B------:R-:W-:Y:S02]  /*2690*/  HADD2.F32 R48, -RZ, R3.H1_H1 ;  /* 0x30000003ff307230 */ /* 0x000fe40000004100 */
[----:B------:R-:W-:Y:S02]  /*26a0*/  HADD2.F32 R2, -RZ, R47.H0_H0 ;  /* 0x2000002fff027230 */ /* 0x000fe40000004100 */
[----:B------:R-:W-:-:S03]  /*26b0*/  HADD2.F32 R3, -RZ, R33.H0_H0 ;  /* 0x20000021ff037230 */ /* 0x000fc60000004100 */
[-C--:B------:R-:W-:Y:S02]  /*26c0*/  FFMA.FTZ R33, R2, R51.reuse, RZ ;  /* 0x0000003302217223 */ /* 0x080fe400000100ff */
[-C--:B------:R-:W-:Y:S01]  /*26d0*/  FFMA.FTZ R47, R3, R51.reuse, RZ ;  /* 0x00000033032f7223 */ /* 0x080fe200000100ff */
[----:B------:R-:W-:Y:S01]  /*26e0*/  FFMA.FTZ R3, R24, R51, RZ ;  /* 0x0000003318037223 */ /* 0x000fe200000100ff */
[-C--:B------:R-:W-:Y:S01]  /*26f0*/  FFMA.FTZ R2, R52, R50.reuse, R33 ;  /* 0x0000003234027223 */ /* 0x080fe20000010021 */
[----:B------:R-:W-:Y:S02]  /*2700*/  HADD2.F32 R52, -RZ, R35.H1_H1 ;  /* 0x30000023ff347230 */ /* 0x000fe40000004100 */
[----:B------:R-:W-:Y:S01]  /*2710*/  FFMA.FTZ R24, R54, R50, R47 ;  /* 0x0000003236187223 */ /* 0x000fe2000001002f */
[----:B------:R-:W-:Y:S02]  /*2720*/  HADD2.F32 R54, -RZ, R37.H1_H1 ;  /* 0x30000025ff367230 */ /* 0x000fe40000004100 */
        /* <DEDUP_REMOVED lines=16> */
[----:B0-----:R-:W-:-:S02]  /*2830*/  HADD2.F32 R24, -RZ, R30.H0_H0 ;  /* 0x2000001eff187230 */ /* 0x001fc40000004100 */
        /* <DEDUP_REMOVED lines=53> */
.L_x_3769:
[C---:B0----5:R-:W-:Y:S02]  /*2b90*/  LOP3.LUT R25, R5.reuse, 0xf000f, RZ, 0xc0, !PT ;  /* 0x000f000f05197812 */ /* 0x061fe400078ec0ff */
[----:B------:R-:W-:Y:S02]  /*2ba0*/  LOP3.LUT R30, R5, 0xf000f0, RZ, 0xc0, !PT ;  /* 0x00f000f0051e7812 */ /* 0x000fe400078ec0ff */
[----:B------:R-:W-:Y:S02]  /*2bb0*/  LOP3.LUT R3, R4, 0xf000f0, RZ, 0xc0, !PT ;  /* 0x00f000f004037812 */ /* 0x000fe400078ec0ff */
[----:B------:R-:W-:Y:S02]  /*2bc0*/  SHF.R.U32.HI R5, RZ, 0x8, R5 ;  /* 0x00000008ff057819 */ /* 0x000fe40000011605 */
[----:B------:R-:W-:Y:S02]  /*2bd0*/  SHF.R.U32.HI R33, RZ, 0x8, R6 ;  /* 0x00000008ff217819 */ /* 0x000fe40000011606 */
[----:B------:R-:W-:-:S02]  /*2be0*/  LOP3.LUT R34, R7, 0xf000f, RZ, 0xc0, !PT ;  /* 0x000f000f07227812 */ /* 0x000fc400078ec0ff */
[----:B------:R-:W-:Y:S02]  /*2bf0*/  SHF.R.U32.HI R24, RZ, 0x8, R4 ;  /* 0x00000008ff187819 */ /* 0x000fe40000011604 */
[----:B------:R-:W-:Y:S02]  /*2c00*/  SHF.R.U32.HI R36, RZ, 0x8, R7 ;  /* 0x00000008ff247819 */ /* 0x000fe40000011607 */
        /* <DEDUP_REMOVED lines=43> */
[----:B------:R-:W-:Y:S01]  /*2ec0*/  HFMA2 R32, R48, R29.H0_H0, -72, -72 ;  /* 0xd480d48030207431 */ /* 0x000fe2000004001d */
[----:B------:R-:W-:Y:S06]  /*2ed0*/  BRA.U !UP0, `(.L_x_3770) ;  /* 0x0000000508687547 */ /* 0x000fec000b800000 */
[----:B------:R-:W0:Y:S01]  /*2ee0*/  LDS.64 R4, [UR4+0x10] ;  /* 0x00001004ff047984 */ /* 0x000e220008000a00 */
        /* <DEDUP_REMOVED lines=89> */
.L_x_3770:
[----:B------:R0:W5:Y:S01]  /*3480*/  LDG.E.128.CONSTANT R4, desc[UR14][R22.64] ;  /* 0x0000000e16047981 */ /* 0x000162000c1e9d00 */
[----:B------:R-:W-:Y:S05]  /*3490*/  BRA.U UP1, `(.L_x_3771) ;  /* 0x0000000501687547 */ /* 0x000fea000b800000 */
[----:B------:R-:W1:Y:S01]  /*34a0*/  LDS.64 R2, [UR4+0x90] ;  /* 0x00009004ff027984 */ /* 0x000e620008000a00 */
[----:B------:R-:W-:Y:S02]  /*34b0*/  HADD2.F32 R24, -RZ, R36.H0_H0 ;  /* 0x20000024ff187230 */ /* 0x000fe40000004100 */
[--C-:B------:R-:W-:Y:S01]  /*34c0*/  HADD2.F32 R25, -RZ, R38.reuse.H0_H0 ;  /* 0x20000026ff197230 */ /* 0x100fe20000004100 */
[----:B------:R-:W2:Y:S01]  /*34d0*/  LDS.64 R30, [UR4+0x98] ;  /* 0x00009804ff1e7984 */ /* 0x000ea20008000a00 */
[----:B------:R-:W-:Y:S02]  /*34e0*/  HADD2.F32 R52, -RZ, R47.H1_H1 ;  /* 0x3000002fff347230 */ /* 0x000fe40000004100 */
[----:B------:R-:W-:Y:S02]  /*34f0*/  HADD2.F32 R38, -RZ, R38.H1_H1 ;  /* 0x30000026ff267230 */ /* 0x000fe40000004100 */
[--C-:B-1----:R-:W-:Y:S02]  /*3500*/  HADD2.F32 R49, -RZ, R3.reuse.H0_H0 ;  /* 0x20000003ff317230 */ /* 0x102fe40000004100 */
[----:B------:R-:W-:-:S02]  /*3510*/  HADD2.F32 R48, -RZ, R3.H1_H1 ;  /* 0x30000003ff307230 */ /* 0x000fc40000004100 */
[----:B------:R-:W-:Y:S02]  /*3520*/  HADD2.F32 R51, -RZ, R2.H0_H0 ;  /* 0x20000002ff337230 */ /* 0x000fe40000004100 */
[----:B------:R-:W-:Y:S02]  /*3530*/  HADD2.F32 R3, -RZ, R34.H0_H0 ;  /* 0x20000022ff037230 */ /* 0x000fe40000004100 */
[----:B------:R-:W-:Y:S02]  /*3540*/  HADD2.F32 R50, -RZ, R2.H1_H1 ;  /* 0x30000002ff327230 */ /* 0x000fe40000004100 */
[-C--:B------:R-:W-:Y:S01]  /*3550*/  FFMA.FTZ R25, R25, R51.reuse, RZ ;  /* 0x0000003319197223 */ /* 0x080fe200000100ff */
[----:B------:R-:W-:Y:S02]  /*3560*/  HADD2.F32 R34, -RZ, R34.H1_H1 ;  /* 0x30000022ff227230 */ /* 0x000fe40000004100 */
[----:B------:R-:W-:Y:S01]  /*3570*/  FFMA.FTZ R53, R3, R51, RZ ;  /* 0x0000003303357223 */ /* 0x000fe200000100ff */
[----:B------:R-:W-:-:S02]  /*3580*/  HADD2.F32 R2, -RZ, R47.H0_H0 ;  /* 0x2000002fff027230 */ /* 0x000fc40000004100 */
[-C--:B------:R-:W-:Y:S01]  /*3590*/  FFMA.FTZ R3, R24, R51.reuse, RZ ;  /* 0x0000003318037223 */ /* 0x080fe200000100ff */
[-C--:B------:R-:W-:Y:S01]  /*35a0*/  FFMA.FTZ R24, R34, R50.reuse, R53 ;  /* 0x0000003222187223 */ /* 0x080fe20000010035 */
[----:B------:R-:W-:Y:S02]  /*35b0*/  HADD2.F32 R34, -RZ, R36.H1_H1 ;  /* 0x30000024ff227230 */ /* 0x000fe40000004100 */
[----:B------:R-:W-:Y:S01]  /*35c0*/  FFMA.FTZ R47, R2, R51, RZ ;  /* 0x00000033022f7223 */ /* 0x000fe200000100ff */
[----:B------:R-:W-:Y:S02]  /*35d0*/  HADD2.F32 R51, -RZ, R35.H0_H0 ;  /* 0x20000023ff337230 */ /* 0x000fe40000004100 */
[----:B------:R-:W-:Y:S02]  /*35e0*/  HADD2.F32 R53, -RZ, R37.H0_H0 ;  /* 0x20000025ff357230 */ /* 0x000fe40000004100 */
[-C--:B------:R-:W-:Y:S01]  /*35f0*/  FFMA.FTZ R2, R52, R50.reuse, R47 ;  /* 0x0000003234027223 */ /* 0x080fe2000001002f */
[----:B------:R-:W-:Y:S01]  /*3600*/  FFMA.FTZ R34, R34, R50, R3 ;  /* 0x0000003222227223 */ /* 0x000fe20000010003 */
[----:B------:R-:W-:-:S02]  /*3610*/  HADD2.F32 R47, -RZ, R33.H0_H0 ;  /* 0x20000021ff2f7230 */ /* 0x000fc40000004100 */
[----:B------:R-:W-:Y:S01]  /*3620*/  FFMA.FTZ R50, R38, R50, R25 ;  /* 0x0000003226327223 */ /* 0x000fe20000010019 */
[-C--:B------:R-:W-:Y:S01]  /*3630*/  FFMA.FTZ R25, R51, R49.reuse, R24 ;  /* 0x0000003133197223 */ /* 0x080fe20000010018 */
[----:B------:R-:W-:Y:S02]  /*3640*/  HADD2.F32 R51, -RZ, R39.H0_H0 ;  /* 0x20000027ff337230 */ /* 0x000fe40000004100 */
        /* <DEDUP_REMOVED lines=63> */
.L_x_3771:
[C---:B------:R-:W-:Y:S02]  /*3a40*/  LOP3.LUT R2, R8.reuse, 0xf000f, RZ, 0xc0, !PT ;  /* 0x000f000f08027812 */ /* 0x040fe400078ec0ff */
[----:B------:R-:W-:Y:S02]  /*3a50*/  LOP3.LUT R3, R8, 0xf000f0, RZ, 0xc0, !PT ;  /* 0x00f000f008037812 */ /* 0x000fe400078ec0ff */
[C---:B------:R-:W-:Y:S02]  /*3a60*/  LOP3.LUT R24, R9.reuse, 0xf000f, RZ, 0xc0, !PT ;  /* 0x000f000f09187812 */ /* 0x040fe400078ec0ff */
        /* <DEDUP_REMOVED lines=45> */
[----:B-----5:R-:W-:Y:S01]  /*3d40*/  LOP3.LUT R31, R4, 0xf000f, RZ, 0xc0, !PT ;  /* 0x000f000f041f7812 */ /* 0x020fe200078ec0ff */
[----:B------:R-:W-:-:S02]  /*3d50*/  HADD2 R43, R11, -1032, -1032 ;  /* 0xe408e4080b2b7430 */ /* 0x000fc40000000000 */
[-C--:B------:R-:W-:Y:S02]  /*3d60*/  HFMA2 R44, R44, R29.reuse.H0_H0, -72, -72 ;  /* 0xd480d4802c2c7431 */ /* 0x080fe4000004001d */
[----:B------:R-:W-:Y:S02]  /*3d70*/  HADD2 R45, R25, -1032, -1032 ;  /* 0xe408e408192d7430 */ /* 0x000fe40000000000 */
[----:B------:R-:W-:Y:S01]  /*3d80*/  HFMA2 R30, R48, R29.H0_H0, -72, -72 ;  /* 0xd480d480301e7431 */ /* 0x000fe2000004001d */
[----:B------:R-:W-:Y:S06]  /*3d90*/  BRA.U !UP0, `(.L_x_3772) ;  /* 0x0000000508687547 */ /* 0x000fec000b800000 */
[----:B------:R-:W1:Y:S01]  /*3da0*/  LDS.64 R8, [UR4+0x20] ;  /* 0x00002004ff087984 */ /* 0x000e620008000a00 */
[--C-:B------:R-:W-:Y:S02]  /*3db0*/  HADD2.F32 R2, -RZ, R46.reuse.H0_H0 ;  /* 0x2000002eff027230 */ /* 0x100fe40000004100 */
[----:B------:R-:W-:Y:S01]  /*3dc0*/  HADD2.F32 R10, -RZ, R37.H0_H0 ;  /* 0x20000025ff0a7230 */ /* 0x000fe20000004100 */
[----:B------:R-:W2:Y:S01]  /*3dd0*/  LDS.64 R24, [UR4+0x28] ;  /* 0x00002804ff187984 */ /* 0x000ea20008000a00 */
[--C-:B------:R-:W-:Y:S02]  /*3de0*/  HADD2.F32 R50, -RZ, R33.reuse.H0_H0 ;  /* 0x20000021ff327230 */ /* 0x100fe40000004100 */
[----:B------:R-:W-:Y:S02]  /*3df0*/  HADD2.F32 R48, -RZ, R46.H1_H1 ;  /* 0x3000002eff307230 */ /* 0x000fe40000004100 */
[----:B------:R-:W-:Y:S02]  /*3e00*/  HADD2.F32 R52, -RZ, R33.H1_H1 ;  /* 0x30000021ff347230 */ /* 0x000fe40000004100 */
[----:B-1----:R-:W-:-:S02]  /*3e10*/  HADD2.F32 R3, -RZ, R8.H0_H0 ;  /* 0x20000008ff037230 */ /* 0x002fc40000004100 */
        /* <DEDUP_REMOVED lines=20> */
[----:B------:R-:W-:Y:S01]  /*3f60*/  FFMA.FTZ R3, R3, R11, R48 ;  /* 0x0000000b03037223 */ /* 0x000fe20000010030 */
[----:B------:R-:W-:Y:S02]  /*3f70*/  HADD2.F32 R10, -RZ, R36.H1_H1 ;  /* 0x30000024ff0a7230 */ /* 0x000fe40000004100 */
[----:B------:R-:W-:Y:S01]  /*3f80*/  FFMA.FTZ R47, R11, R47, R52 ;  /* 0x0000002f0b2f7223 */ /* 0x000fe20000010034 */
[----:B------:R-:W-:-:S02]  /*3f90*/  HADD2.F32 R2, -RZ, R32.H1_H1 ;  /* 0x30000020ff027230 */ /* 0x000fc40000004100 */
[----:B------:R-:W-:Y:S02]  /*3fa0*/  HADD2.F32 R54, -RZ, R38.H1_H1 ;  /* 0x30000026ff367230 */ /* 0x000fe40000004100 */
[C---:B------:R-:W-:Y:S01]  /*3fb0*/  FFMA.FTZ R48, R9.reuse, R10, R49 ;  /* 0x0000000a09307223 */ /* 0x040fe20000010031 */
[----:B------:R-:W-:Y:S02]  /*3fc0*/  HADD2.F32 R8, -RZ, R34.H1_H1 ;  /* 0x30000022ff087230 */ /* 0x000fe40000004100 */
[----:B------:R-:W-:Y:S01]  /*3fd0*/  FFMA.FTZ R3, R2, R9, R3 ;  /* 0x0000000902037223 */ /* 0x000fe20000010003 */
[----:B--2---:R-:W-:Y:S02]  /*3fe0*/  HADD2.F32 R11, -RZ, R24.H0_H0 ;  /* 0x20000018ff0b7230 */ /* 0x004fe40000004100 */
        /* <DEDUP_REMOVED lines=53> */
.L_x_3772:
[----:B------:R-:W-:Y:S05]  /*4340*/  BRA.U UP1, `(.L_x_3773) ;  /* 0x0000000501687547 */ /* 0x000fea000b800000 */
[----:B------:R-:W1:Y:S01]  /*4350*/  LDS.64 R2, [UR4+0xa0] ;  /* 0x0000a004ff027984 */ /* 0x000e620008000a00 */
[----:B------:R-:W-:Y:S02]  /*4360*/  HADD2.F32 R8, -RZ, R35.H0_H0 ;  /* 0x20000023ff087230 */ /* 0x000fe40000004100 */
[----:B------:R-:W-:Y:S01]  /*4370*/  HADD2.F32 R9, -RZ, R37.H0_H0 ;  /* 0x20000025ff097230 */ /* 0x000fe20000004100 */
[----:B------:R-:W2:Y:S01]  /*4380*/  LDS.64 R10, [UR4+0xa8] ;  /* 0x0000a804ff0a7984 */ /* 0x000ea20008000a00 */
[----:B------:R-:W-:Y:S02]  /*4390*/  HADD2.F32 R49, -RZ, R46.H1_H1 ;  /* 0x3000002eff317230 */ /* 0x000fe40000004100 */
[----:B------:R-:W-:Y:S02]  /*43a0*/  HADD2.F32 R35, -RZ, R35.H1_H1 ;  /* 0x30000023ff237230 */ /* 0x000fe40000004100 */
[----:B------:R-:W-:Y:S02]  /*43b0*/  HADD2.F32 R37, -RZ, R37.H1_H1 ;  /* 0x30000025ff257230 */ /* 0x000fe40000004100 */
[----:B-1----:R-:W-:-:S02]  /*43c0*/  HADD2.F32 R25, -RZ, R3.H0_H0 ;  /* 0x20000003ff197230 */ /* 0x002fc40000004100 */
        /* <DEDUP_REMOVED lines=28> */
[--C-:B--2---:R-:W-:Y:S02]  /*4590*/  HADD2.F32 R8, -RZ, R10.reuse.H0_H0 ;  /* 0x2000000aff087230 */ /* 0x104fe40000004100 */
        /* <DEDUP_REMOVED lines=53> */
.L_x_3773:
[C---:B------:R-:W-:Y:S02]  /*48f0*/  LOP3.LUT R9, R6.reuse, 0xf000f, RZ, 0xc0, !PT ;  /* 0x000f000f06097812 */ /* 0x040fe400078ec0ff */
[----:B------:R-:W-:Y:S02]  /*4900*/  LOP3.LUT R10, R6, 0xf000f0, RZ, 0xc0, !PT ;  /* 0x00f000f0060a7812 */ /* 0x000fe400078ec0ff */
[----:B------:R-:W-:Y:S02]  /*4910*/  SHF.R.U32.HI R34, RZ, 0x8, R6 ;  /* 0x00000008ff227819 */ /* 0x000fe40000011606 */
[----:B------:R-:W-:Y:S02]  /*4920*/  LOP3.LUT R2, R4, 0xf000f0, RZ, 0xc0, !PT ;  /* 0x00f000f004027812 */ /* 0x000fe400078ec0ff */
[C---:B------:R-:W-:Y:S02]  /*4930*/  LOP3.LUT R8, R5.reuse, 0xf000f, RZ, 0xc0, !PT ;  /* 0x000f000f05087812 */ /* 0x040fe400078ec0ff */
[----:B------:R-:W-:-:S02]  /*4940*/  LOP3.LUT R3, R5, 0xf000f0, RZ, 0xc0, !PT ;  /* 0x00f000f005037812 */ /* 0x000fc400078ec0ff */
[C---:B------:R-:W-:Y:S02]  /*4950*/  LOP3.LUT R6, R7.reuse, 0xf000f0, RZ, 0xc0, !PT ;  /* 0x00f000f007067812 */ /* 0x040fe400078ec0ff */
[----:B------:R-:W-:Y:S02]  /*4960*/  SHF.R.U32.HI R4, RZ, 0x8, R4 ;  /* 0x00000008ff047819 */ /* 0x000fe40000011604 */
[----:B------:R-:W-:Y:S02]  /*4970*/  SHF.R.U32.HI R5, RZ, 0x8, R5 ;  /* 0x00000008ff057819 */ /* 0x000fe40000011605 */
[----:B------:R-:W-:Y:S02]  /*4980*/  SHF.R.U32.HI R37, RZ, 0x8, R7 ;  /* 0x00000008ff257819 */ /* 0x000fe40000011607 */
[----:B------:R-:W-:Y:S02]  /*4990*/  LOP3.LUT R35, R7, 0xf000f, RZ, 0xc0, !PT ;  /* 0x000f000f07237812 */ /* 0x000fe400078ec0ff */
        /* <DEDUP_REMOVED lines=39> */
[----:B------:R-:W-:Y:S02]  /*4c10*/  HADD2 R39, R39, -1032, -1032 ;  /* 0xe408e40827277430 */ /* 0x000fe40000000000 */
[----:B------:R-:W-:Y:S01]  /*4c20*/  HADD2 R40, R40, -1032, -1032 ;  /* 0xe408e40828287430 */ /* 0x000fe20000000000 */
[----:B------:R-:W-:Y:S06]  /*4c30*/  BRA.U !UP0, `(.L_x_3774) ;  /* 0x0000000508687547 */ /* 0x000fec000b800000 */
[----:B------:R-:W1:Y:S01]  /*4c40*/  LDS.64 R4, [UR4+0x30] ;  /* 0x00003004ff047984 */ /* 0x000e620008000a00 */
[----:B------:R-:W-:Y:S02]  /*4c50*/  HADD2.F32 R2, -RZ, R37.H0_H0 ;  /* 0x20000025ff027230 */ /* 0x000fe40000004100 */
[----:B------:R-:W-:Y:S01]  /*4c60*/  HADD2.F32 R44, -RZ, R31.H0_H0 ;  /* 0x2000001fff2c7230 */ /* 0x000fe20000004100 */
[----:B------:R-:W2:Y:S01]  /*4c70*/  LDS.64 R8, [UR4+0x38] ;  /* 0x00003804ff087984 */ /* 0x000ea20008000a00 */
        /* <DEDUP_REMOVED lines=86> */
.L_x_3774:
[----:B------:R-:W-:Y:S02]  /*51e0*/  @!P0 MOV R14, R41 ;  /* 0x00000029000e8202 */ /* 0x000fe40000000f00 */
[----:B------:R-:W-:Y:S01]  /*51f0*/  @!P0 IADD3 R19, PT, PT, R26, UR6, RZ ;  /* 0x000000061a138c10 */ /* 0x000fe2000fffe0ff */
[----:B------:R-:W-:Y:S06]  /*5200*/  BRA.U UP1, `(.L_x_3775) ;  /* 0x0000000501687547 */ /* 0x000fec000b800000 */
[----:B------:R-:W1:Y:S01]  /*5210*/  LDS.64 R2, [UR4+0xb0] ;  /* 0x0000b004ff027984 */ /* 0x000e620008000a00 */
[----:B------:R-:W-:Y:S02]  /*5220*/  HADD2.F32 R4, -RZ, R36.H0_H0 ;  /* 0x20000024ff047230 */ /* 0x000fe40000004100 */
[----:B------:R-:W-:Y:S01]  /*5230*/  HADD2.F32 R5, -RZ, R35.H0_H0 ;  /* 0x20000023ff057230 */ /* 0x000fe20000004100 */
[----:B------:R-:W2:Y:S01]  /*5240*/  LDS.64 R6, [UR4+0xb8] ;  /* 0x0000b804ff067984 */ /* 0x000ea20008000a00 */
        /* <DEDUP_REMOVED lines=86> */
.L_x_3775:
[----:B------:R-:W-:Y:S01]  /*57b0*/  UIADD3 UR6, UPT, UPT, UR6, 0x20, URZ ;  /* 0x0000002006067890 */ /* 0x000fe2000fffe0ff */
[----:B------:R-:W-:Y:S01]  /*57c0*/  MOV R3, UR16 ;  /* 0x0000001000037c02 */ /* 0x000fe20008000f00 */
[----:B------:R-:W-:Y:S01]  /*57d0*/  UIADD3 UR4, UPT, UPT, UR4, 0x40, URZ ;  /* 0x0000004004047890 */ /* 0x000fe2000fffe0ff */
[----:B------:R-:W-:Y:S01]  /*57e0*/  IADD3 R28, P0, PT, R28, 0x80, RZ ;  /* 0x000000801c1c7810 */ /* 0x000fe20007f1e0ff */
[----:B------:R-:W-:Y:S02]  /*57f0*/  UISETP.GE.AND UP0, UPT, UR6, UR8, UPT ;  /* 0x000000080600728c */ /* 0x000fe4000bf06270 */
[----:B0-----:R-:W-:Y:S01]  /*5800*/  IMAD.WIDE R22, R3, 0x4, R22 ;  /* 0x0000000403167825 */ /* 0x001fe200078e0216 */
[----:B------:R-:W-:Y:S02]  /*5810*/  IADD3.X R27, PT, PT, RZ, R27, RZ, P0, !PT ;  /* 0x0000001bff1b7210 */ /* 0x000fe400007fe4ff */
[----:B------:R-:W-:Y:S02]  /*5820*/  MOV R2, R22 ;  /* 0x0000001600027202 */ /* 0x000fe40000000f00 */
[----:B------:R-:W-:-:S02]  /*5830*/  MOV R3, R23 ;  /* 0x0000001700037202 */ /* 0x000fc40000000f00 */
[----:B------:R-:W-:Y:S05]  /*5840*/  BRA.U !UP0, `(.L_x_3776) ;  /* 0xffffffc108d07547 */ /* 0x000fea000b83ffff */
[----:B------:R-:W-:-:S05]  /*5850*/  MOV R3, UR16 ;  /* 0x0000001000037c02 */ /* 0x000fca0008000f00 */
[----:B------:R-:W-:-:S07]  /*5860*/  IMAD.WIDE R2, R3, 0x10, R20 ;  /* 0x0000001003027825 */ /* 0x000fce00078e0214 */
.L_x_3767:
        /* <DEDUP_REMOVED lines=10> */
[----:B-1----:R-:W-:-:S12]  /*5910*/  UIADD3.X UR8, UPT, UPT, URZ, UR9, URZ, UP0, !UPT ;  /* 0x00000009ff087290 */ /* 0x002fd800087fe4ff */
.L_x_3780:
[----:B------:R-:W-:Y:S01]  /*5920*/  ISETP.NE.AND P0, PT, R19, UR6, PT ;  /* 0x0000000613007c0c */ /* 0x000fe2000bf05270 */
[----:B------:R-:W2:Y:S01]  /*5930*/  LDG.E.128.CONSTANT R4, desc[UR14][R2.64] ;  /* 0x0000000e02047981 */ /* 0x000ea2000c1e9d00 */
[----:B------:R-:W-:Y:S02]  /*5940*/  MOV R8, UR10 ;  /* 0x0000000a00087c02 */ /* 0x000fe40008000f00 */
[----:B------:R-:W-:-:S09]  /*5950*/  MOV R9, UR8 ;  /* 0x0000000800097c02 */ /* 0x000fd20008000f00 */
[----:B------:R-:W-:Y:S01]  /*5960*/  @!P0 LEA R10, R14, R1, 0x3 ;  /* 0x000000010e0a8211 */ /* 0x000fe200078e18ff */
[----:B------:R0:W3:Y:S05]  /*5970*/  @!P0 LDG.E.U16.CONSTANT R8, desc[UR14][R8.64] ;  /* 0x0000000e08088981 */ /* 0x0000ea000c1e9500 */
[----:B------:R-:W4:Y:S01]  /*5980*/  @!P0 LDL.64 R10, [R10+0x8] ;  /* 0x000008000a0a8983 */ /* 0x000f220000100a00 */
[----:B------:R-:W-:Y:S01]  /*5990*/  MOV R27, 0x3400 ;  /* 0x00003400001b7802 */ /* 0x000fe20000000f00 */
[----:B------:R-:W-:Y:S01]  /*59a0*/  HFMA2 R35, -RZ, RZ, 0, 0.0625 ;  /* 0x00002c00ff237431 */ /* 0x000fe200000001ff */
[----:B------:R-:W-:Y:S01]  /*59b0*/  UISETP.NE.AND UP0, UPT, UR19, URZ, UPT ;  /* 0x000000ff1300728c */ /* 0x000fe2000bf05270 */
[----:B------:R-:W-:-:S02]  /*59c0*/  MOV R43, 0x2400 ;  /* 0x00002400002b7802 */ /* 0x000fc40000000f00 */
[C---:B--2---:R-:W-:Y:S02]  /*59d0*/  LOP3.LUT R20, R4.reuse, 0xc000c, RZ, 0xc0, !PT ;  /* 0x000c000c04147812 */ /* 0x044fe400078ec0ff */
[C---:B------:R-:W-:Y:S02]  /*59e0*/  LOP3.LUT R28, R4.reuse, 0x300030, RZ, 0xc0, !PT ;  /* 0x00300030041c7812 */ /* 0x040fe400078ec0ff */
[----:B------:R-:W-:Y:S02]  /*59f0*/  LOP3.LUT R37, R4, 0xc000c0, RZ, 0xc0, !PT ;  /* 0x00c000c004257812 */ /* 0x000fe400078ec0ff */
[----:B0-----:R-:W-:Y:S02]  /*5a00*/  SHF.R.U32.HI R9, RZ, 0x8, R4 ;  /* 0x00000008ff097819 */ /* 0x001fe40000011604 */
[C---:B------:R-:W-:Y:S02]  /*5a10*/  LOP3.LUT R21, R5.reuse, 0xc000c, RZ, 0xc0, !PT ;  /* 0x000c000c05157812 */ /* 0x040fe400078ec0ff */
[----:B------:R-:W-:-:S02]  /*5a20*/  LOP3.LUT R29, R5, 0x300030, RZ, 0xc0, !PT ;  /* 0x00300030051d7812 */ /* 0x000fc400078ec0ff */
[----:B---3--:R-:W-:Y:S02]  /*5a30*/  @!P0 IADD3 R19, PT, PT, R8, UR6, RZ ;  /* 0x0000000608138c10 */ /* 0x008fe4000fffe0ff */
[----:B------:R-:W-:Y:S02]  /*5a40*/  LOP3.LUT R8, R4, 0x30003, RZ, 0xc0, !PT ;  /* 0x0003000304087812 */ /* 0x000fe400078ec0ff */
[----:B----4-:R-:W-:Y:S02]  /*5a50*/  @!P0 PRMT R12, R10, 0x7610, R12 ;  /* 0x000076100a0c8816 */ /* 0x010fe4000000000c */
[----:B------:R-:W-:Y:S02]  /*5a60*/  @!P0 PRMT R0, R0, 0x7610, R10 ;  /* 0x0000761000008816 */ /* 0x000fe4000000000a */
[C---:B------:R-:W-:Y:S02]  /*5a70*/  LOP3.LUT R4, R5.reuse, 0x30003, RZ, 0xc0, !PT ;  /* 0x0003000305047812 */ /* 0x040fe400078ec0ff */
[----:B------:R-:W-:-:S02]  /*5a80*/  LOP3.LUT R36, R5, 0xc000c0, RZ, 0xc0, !PT ;  /* 0x00c000c005247812 */ /* 0x000fc400078ec0ff */
[----:B------:R-:W-:Y:S02]  /*5a90*/  SHF.R.U32.HI R10, RZ, 0x8, R5 ;  /* 0x00000008ff0a7819 */ /* 0x000fe40000011605 */
[----:B------:R-:W-:Y:S02]  /*5aa0*/  LOP3.LUT R23, R6, 0xc000c, RZ, 0xc0, !PT ;  /* 0x000c000c06177812 */ /* 0x000fe400078ec0ff */
[----:B------:R-:W-:Y:S02]  /*5ab0*/  @!P0 PRMT R0, R11, 0x7610, R0 ;  /* 0x000076100b008816 */ /* 0x000fe40000000000 */
[----:B------:R-:W-:Y:S02]  /*5ac0*/  @!P0 PRMT R12, R12, 0x7610, R11 ;  /* 0x000076100c0c8816 */ /* 0x000fe4000000000b */
[C---:B------:R-:W-:Y:S02]  /*5ad0*/  LOP3.LUT R5, R6.reuse, 0x30003, RZ, 0xc0, !PT ;  /* 0x0003000306057812 */ /* 0x040fe400078ec0ff */
[----:B------:R-:W-:-:S02]  /*5ae0*/  LOP3.LUT R31, R6, 0x300030, RZ, 0xc0, !PT ;  /* 0x00300030061f7812 */ /* 0x000fc400078ec0ff */
[----:B------:R-:W-:Y:S02]  /*5af0*/  LOP3.LUT R38, R6, 0xc000c0, RZ, 0xc0, !PT ;  /* 0x00c000c006267812 */ /* 0x000fe400078ec0ff */
[----:B------:R-:W-:Y:S02]  /*5b00*/  SHF.R.U32.HI R6, RZ, 0x8, R6 ;  /* 0x00000008ff067819 */ /* 0x000fe40000011606 */
[C---:B------:R-:W-:Y:S02]  /*5b10*/  LOP3.LUT R11, R7.reuse, 0x30003, RZ, 0xc0, !PT ;  /* 0x00030003070b7812 */ /* 0x040fe400078ec0ff */
[C---:B------:R-:W-:Y:S02]  /*5b20*/  LOP3.LUT R24, R7.reuse, 0xc000c, RZ, 0xc0, !PT ;  /* 0x000c000c07187812 */ /* 0x040fe400078ec0ff */
[C---:B------:R-:W-:Y:S02]  /*5b30*/  LOP3.LUT R33, R7.reuse, 0x300030, RZ, 0xc0, !PT ;  /* 0x0030003007217812 */ /* 0x040fe400078ec0ff */
        /* <DEDUP_REMOVED lines=20> */
[-C--:B------:R-:W-:Y:S01]  /*5c80*/  HFMA2 R26, R32, R27.reuse.H0_H0, -258, -258 ;  /* 0xdc08dc08201a7431 */ /* 0x080fe2000004001b */
        /* <DEDUP_REMOVED lines=62> */
[----:B------:R-:W-:Y:S06]  /*6070*/  BRA.U !UP0, `(.L_x_3778) ;  /* 0x0000000108b07547 */ /* 0x000fec000b800000 */
        /* <DEDUP_REMOVED lines=38> */
[----:B------:R-:W-:Y:S02]  /*62e0*/  PRMT R5, R5, 0x5410, R4 ;  /* 0x0000541005057816 */ /* 0x000fe40000000004 */
[----:B------:R-:W-:Y:S02]  /*62f0*/  PRMT R4, R12, 0x7610, R0 ;  /* 0x000076100c047816 */ /* 0x000fe40000000000 */
[----:B------:R-:W-:-:S03]  /*6300*/  PRMT R53, R53, 0x5410, R6 ;  /* 0x0000541035357816 */ /* 0x000fc60000000006 */
[----:B------:R-:W-:Y:S01]  /*6310*/  HFMA2 R15, R5, R4, R15 ;  /* 0x00000004050f7231 */ /* 0x000fe2000000000f */
[----:B------:R-:W-:-:S05]  /*6320*/  PRMT R4, R0, 0x7610, R12 ;  /* 0x0000761000047816 */ /* 0x000fca000000000c */
[----:B------:R-:W-:-:S07]  /*6330*/  HFMA2 R16, R53, R4, R16 ;  /* 0x0000000435107231 */ /* 0x000fce0000000010 */
.L_x_3778:
[----:B------:R-:W-:Y:S01]  /*6340*/  @!P0 MOV R14, R52 ;  /* 0x00000034000e8202 */ /* 0x000fe20000000f00 */
[----:B------:R-:W-:Y:S06]  /*6350*/  BRA.U UP1, `(.L_x_3779) ;  /* 0x0000000101b47547 */ /* 0x000fec000b800000 */
        /* <DEDUP_REMOVED lines=45> */
.L_x_3779:
[----:B------:R-:W-:Y:S01]  /*6630*/  UIADD3 UR10, UP0, UPT, UR10, 0x40, URZ ;  /* 0x000000400a0a7890 */ /* 0x000fe2000ff1e0ff */
[----:B------:R-:W-:Y:S01]  /*6640*/  MOV R5, UR16 ;  /* 0x0000001000057c02 */ /* 0x000fe20008000f00 */
[----:B------:R-:W-:Y:S02]  /*6650*/  UIADD3 UR6, UPT, UPT, UR6, 0x10, URZ ;  /* 0x0000001006067890 */ /* 0x000fe4000fffe0ff */
[----:B------:R-:W-:Y:S02]  /*6660*/  UIADD3.X UR8, UPT, UPT, URZ, UR8, URZ, UP0, !UPT ;  /* 0x00000008ff087290 */ /* 0x000fe400087fe4ff */
[----:B------:R-:W-:Y:S01]  /*6670*/  UISETP.GE.AND UP0, UPT, UR6, UR7, UPT ;  /* 0x000000070600728c */ /* 0x000fe2000bf06270 */
[----:B------:R-:W-:Y:S01]  /*6680*/  IMAD.WIDE R2, R5, 0x4, R2 ;  /* 0x0000000405027825 */ /* 0x000fe200078e0202 */
[----:B------:R-:W-:-:S07]  /*6690*/  UIADD3 UR4, UPT, UPT, UR4, 0x20, URZ ;  /* 0x0000002004047890 */ /* 0x000fce000fffe0ff */
[----:B------:R-:W-:Y:S05]  /*66a0*/  BRA.U !UP0, `(.L_x_3780) ;  /* 0xfffffff1089c7547 */ /* 0x000fea000b83ffff */
.L_x_3777:
        /* <DEDUP_REMOVED lines=12> */
.L_x_3784:
[----:B------:R-:W0:Y:S02]  /*6770*/  LDS R2, [R0] ;  /* 0x0000000000027984 */ /* 0x000e240000000800 */
[----:B0-----:R-:W-:-:S05]  /*6780*/  HADD2 R3, R2, R15 ;  /* 0x0000000f02037230 */ /* 0x001fca0000000000 */
[----:B------:R-:W0:Y:S02]  /*6790*/  ATOMS.CAST.SPIN P0, [R0], R2, R3 ;  /* 0x000000020000758d */ /* 0x000e240001800003 */
[----:B0-----:R-:W-:Y:S05]  /*67a0*/  @!P0 BRA `(.L_x_3784) ;  /* 0xfffffffc00f08947 */ /* 0x001fea000383ffff */
[----:B------:R-:W-:Y:S05]  /*67b0*/  BRA `(.L_x_3782) ;  /* 0x00000000000c7947 */ /* 0x000fea0003800000 */
.L_x_3783:
[----:B------:R-:W2:Y:S02]  /*67c0*/  LD.E R0, desc[UR14][R4.64] ;  /* 0x0000000e04007980 */ /* 0x000ea4000c101900 */
[----:B--2---:R-:W-:-:S05]  /*67d0*/  IADD3 R3, PT, PT, R15, R0, RZ ;  /* 0x000000000f037210 */ /* 0x004fca0007ffe0ff */
[----:B------:R0:W-:Y:S02]  /*67e0*/  ST.E desc[UR14][R4.64], R3 ;  /* 0x0000000304007985 */ /* 0x0001e4000c10190e */
.L_x_3782:
[----:B------:R-:W-:Y:S05]  /*67f0*/  BSYNC.RECONVERGENT B0 ;  /* 0x0000000000007941 */ /* 0x000fea0003800200 */
.L_x_3781:
[----:B------:R1:W-:Y:S01]  /*6800*/  ATOM.E.ADD.F16x2.RN.STRONG.GPU P0, RZ, desc[UR14][R4.64+0x4], R16 ;  /* 0x8000041004ff79a2 */ /* 0x0003e2000c10e10e */
[----:B------:R-:W-:Y:S04]  /*6810*/  BSSY.RECONVERGENT B0, `(.L_x_3785) ;  /* 0x000000e000007945 */ /* 0x000fe80003800200 */
[----:B-1----:R-:W-:Y:S05]  /*6820*/  @P0 BRA `(.L_x_3786) ;  /* 0x0000000000300947 */ /* 0x002fea0003800000 */
[----:B------:R-:W1:Y:S02]  /*6830*/  QSPC.E.S P0, RZ, [R4+0x4] ;  /* 0x0000040004ff73aa */ /* 0x000e640000000500 */
[----:B-1----:R-:W-:Y:S05]  /*6840*/  @!P0 BRA `(.L_x_3787) ;  /* 0x00000000001c8947 */ /* 0x002fea0003800000 */
[----:B------:R-:W-:-:S04]  /*6850*/  MOV R2, R4 ;  /* 0x0000000400027202 */ /* 0x000fc80000000f00 */
[----:B------:R-:W-:-:S07]  /*6860*/  MOV R0, R2 ;  /* 0x0000000200007202 */ /* 0x000fce0000000f00 */
.L_x_3788:
[----:B------:R-:W0:Y:S02]  /*6870*/  LDS R2, [R0+0x4] ;  /* 0x0000040000027984 */ /* 0x000e240000000800 */
[----:B0-----:R-:W-:-:S05]  /*6880*/  HFMA2 R3, R2, 1, 1, R16 ;  /* 0x3c003c0002037831 */ /* 0x001fca0000000010 */
[----:B------:R-:W0:Y:S02]  /*6890*/  ATOMS.CAST.SPIN P0, [R0+0x4], R2, R3 ;  /* 0x000004020000758d */ /* 0x000e240001800003 */
[----:B0-----:R-:W-:Y:S05]  /*68a0*/  @!P0 BRA `(.L_x_3788) ;  /* 0xfffffffc00f08947 */ /* 0x001fea000383ffff */
[----:B------:R-:W-:Y:S05]  /*68b0*/  BRA `(.L_x_3786) ;  /* 0x00000000000c7947 */ /* 0x000fea0003800000 */
.L_x_3787:
[----:B------:R-:W0:Y:S02]  /*68c0*/  LD.E R0, desc[UR14][R4.64+0x4] ;  /* 0x0000040e04007980 */ /* 0x000e24000c101900 */
[----:B0-----:R-:W-:-:S05]  /*68d0*/  IADD3 R3, PT, PT, R16, R0, RZ ;  /* 0x0000000010037210 */ /* 0x001fca0007ffe0ff */
[----:B------:R1:W-:Y:S02]  /*68e0*/  ST.E desc[UR14][R4.64+0x4], R3 ;  /* 0x0000040304007985 */ /* 0x0003e4000c10190e */
.L_x_3786:
[----:B------:R-:W-:Y:S05]  /*68f0*/  BSYNC.RECONVERGENT B0 ;  /* 0x0000000000007941 */ /* 0x000fea0003800200 */
.L_x_3785:
        /* <DEDUP_REMOVED lines=11> */
.L_x_3792:
[----:B------:R-:W0:Y:S02]  /*69b0*/  LDS R2, [R0] ;  /* 0x0000000000027984 */ /* 0x000e240000000800 */
[----:B0-----:R-:W-:-:S05]  /*69c0*/  HADD2 R3, R2, R17 ;  /* 0x0000001102037230 */ /* 0x001fca0000000000 */
[----:B------:R-:W0:Y:S02]  /*69d0*/  ATOMS.CAST.SPIN P0, [R0], R2, R3 ;  /* 0x000000020000758d */ /* 0x000e240001800003 */
[----:B0-----:R-:W-:Y:S05]  /*69e0*/  @!P0 BRA `(.L_x_3792) ;  /* 0xfffffffc00f08947 */ /* 0x001fea000383ffff */
[----:B------:R-:W-:Y:S05]  /*69f0*/  BRA `(.L_x_3790) ;  /* 0x00000000000c7947 */ /* 0x000fea0003800000 */
.L_x_3791:
[----:B------:R-:W2:Y:S02]  /*6a00*/  LD.E R0, desc[UR14][R4.64] ;  /* 0x0000000e04007980 */ /* 0x000ea4000c101900 */
[----:B--2---:R-:W-:-:S05]  /*6a10*/  IADD3 R3, PT, PT, R17, R0, RZ ;  /* 0x0000000011037210 */ /* 0x004fca0007ffe0ff */
[----:B------:R0:W-:Y:S02]  /*6a20*/  ST.E desc[UR14][R4.64], R3 ;  /* 0x0000000304007985 */ /* 0x0001e4000c10190e */
.L_x_3790:
[----:B------:R-:W-:Y:S05]  /*6a30*/  BSYNC.RECONVERGENT B0 ;  /* 0x0000000000007941 */ /* 0x000fea0003800200 */
.L_x_3789:
[----:B------:R1:W-:Y:S02]  /*6a40*/  ATOM.E.ADD.F16x2.RN.STRONG.GPU P0, RZ, desc[UR14][R4.64+0x4], R18 ;  /* 0x8000041204ff79a2 */ /* 0x0003e4000c10e10e */
[----:B-1----:R-:W-:Y:S05]  /*6a50*/  @P0 EXIT ;  /* 0x000000000000094d */ /* 0x002fea0003800000 */
[----:B------:R-:W1:Y:S02]  /*6a60*/  QSPC.E.S P0, RZ, [R4+0x4] ;  /* 0x0000040004ff73aa */ /* 0x000e640000000500 */
[----:B-1----:R-:W-:Y:S05]  /*6a70*/  @!P0 BRA `(.L_x_3793) ;  /* 0x00000000001c8947 */ /* 0x002fea0003800000 */
[----:B------:R-:W-:-:S04]  /*6a80*/  MOV R2, R4 ;  /* 0x0000000400027202 */ /* 0x000fc80000000f00 */
[----:B------:R-:W-:-:S07]  /*6a90*/  MOV R0, R2 ;  /* 0x0000000200007202 */ /* 0x000fce0000000f00 */
.L_x_3794:
[----:B------:R-:W0:Y:S02]  /*6aa0*/  LDS R2, [R0+0x4] ;  /* 0x0000040000027984 */ /* 0x000e240000000800 */
[----:B0-----:R-:W-:-:S05]  /*6ab0*/  HFMA2 R3, R2, 1, 1, R18 ;  /* 0x3c003c0002037831 */ /* 0x001fca0000000012 */
[----:B------:R-:W0:Y:S02]  /*6ac0*/  ATOMS.CAST.SPIN P0, [R0+0x4], R2, R3 ;  /* 0x000004020000758d */ /* 0x000e240001800003 */
[----:B0-----:R-:W-:Y:S05]  /*6ad0*/  @!P0 BRA `(.L_x_3794) ;  /* 0xfffffffc00f08947 */ /* 0x001fea000383ffff */
[----:B------:R-:W-:Y:S05]  /*6ae0*/  EXIT ;  /* 0x000000000000794d */ /* 0x000fea0003800000 */
.L_x_3793:
[----:B------:R-:W0:Y:S02]  /*6af0*/  LD.E R0, desc[UR14][R4.64+0x4] ;  /* 0x0000040e04007980 */ /* 0x000e24000c101900 */
[----:B0-----:R-:W-:-:S05]  /*6b00*/  IADD3 R3, PT, PT, R18, R0, RZ ;  /* 0x0000000012037210 */ /* 0x001fca0007ffe0ff */
[----:B------:R-:W-:Y:S01]  /*6b10*/  ST.E desc[UR14][R4.64+0x4], R3 ;  /* 0x0000040304007985 */ /* 0x000fe2000c10190e */
[----:B------:R-:W-:Y:S05]  /*6b20*/  EXIT ;  /* 0x000000000000794d */ /* 0x000fea0003800000 */
.L_x_3795:
        /* <DEDUP_REMOVED lines=13> */
.L_x_5332:


//--------------------- .text._Z23gemm_half_q_half_kernelILi2ELi172ELb1ELb0ELi64EEvPK6__halfPKjS4_S2_PS0_iiiiPKtS7_iiiiiibS2_i --------------------------
	.section	.text._Z23gemm_half_q_half_kernelILi2ELi172ELb1ELb0ELi64EEvPK6__halfPKjS4_S2_PS0_iiiiPKtS7_iiiiiibS2_i,"ax",@progbits
	.align	128
        .global         _Z23gemm_half_q_half_kernelILi2ELi172ELb1ELb0ELi64EEvPK6__halfPKjS4_S2_PS0_iiiiPKtS7_iiiiiibS2_i
        .type           _Z23gemm_half_q_half_kernelILi2ELi172ELb1ELb0ELi64EEvPK6__halfPKjS4_S2_PS0_iiiiPKtS7_iiiiiibS2_i,@function
        .size           _Z23gemm_half_q_half_kernelILi2ELi172ELb1ELb0ELi64EEvPK6__halfPKjS4_S2_PS0_iiiiPKtS7_iiiiiibS2_i,(.L_x_5333 - _Z23gemm_half_q_half_kernelILi2ELi172ELb1ELb0ELi64EEvPK6__halfPKjS4_S2_PS0_iiiiPKtS7_iiiiiibS2_i)
        .other          _Z23gemm_half_q_half_kernelILi2ELi172ELb1ELb0ELi64EEvPK6__halfPKjS4_S2_PS0_iiiiPKtS7_iiiiiibS2_i,@"STO_CUDA_ENTRY STV_DEFAULT"
_Z23gemm_half_q_half_kernelILi2ELi172ELb1ELb0ELi64EEvPK6__halfPKjS4_S2_PS0_iiiiPKtS7_iiiiiibS2_i:
.text._Z23gemm_half_q_half_kernelILi2ELi172ELb1ELb0ELi64EEvPK6__halfPKjS4_S2_PS0_iiiiPKtS7_iiiiiibS2_i:
        /* <DEDUP_REMOVED lines=64> */
.L_x_3801:
        /* <DEDUP_REMOVED lines=32> */
.L_x_3800:
        /* <DEDUP_REMOVED lines=20> */
.L_x_3802:
[----:B------:R-:W-:-:S13]  /*0740*/  ISETP.EQ.AND P2, PT, R16, RZ, PT ;  /* 0x000000ff1000720c */ /* 0x000fda0003f42270 */
[----:B------:R-:W-:Y:S05]  /*0750*/  @!P0 BRA P2, `(.L_x_3797) ;  /* 0x0000000400788947 */ /* 0x000fea0001000000 */
.L_x_3799:
        /* <DEDUP_REMOVED lines=12> */
.L_x_3798:
        /* <DEDUP_REMOVED lines=16> */
.L_x_3805:
        /* <DEDUP_REMOVED lines=32> */
.L_x_3804:
        /* <DEDUP_REMOVED lines=21> */
.L_x_3806:
[----:B------:R-:W-:-:S13]  /*0c70*/  ISETP.NE.OR P0, PT, R16, RZ, P0 ;  /* 0x000000ff1000720c */ /* 0x000fda0000705670 */
[----:B------:R-:W-:Y:S05]  /*0c80*/  @!P0 BRA `(.L_x_3797) ;  /* 0x00000000002c8947 */ /* 0x000fea0003800000 */
.L_x_3803:
        /* <DEDUP_REMOVED lines=11> */
.L_x_3797:
[----:B0-----:R-:W-:Y:S05]  /*0d40*/  BSYNC.RECONVERGENT B0 ;  /* 0x0000000000007941 */ /* 0x001fea0003800200 */
.L_x_3796:
        /* <DEDUP_REMOVED lines=21> */
.L_x_3810:
        /* <DEDUP_REMOVED lines=15> */
.L_x_3809:
        /* <DEDUP_REMOVED lines=12> */
.L_x_3811:
[----:B------:R-:W-:-:S13]  /*1050*/  ISETP.NE.OR P0, PT, R16, RZ, P0 ;  /* 0x000000ff1000720c */ /* 0x000fda0000705670 */
[----:B------:R-:W-:Y:S05]  /*1060*/  @!P0 BRA `(.L_x_3807) ;  /* 0x00000000001c8947 */ /* 0x000fea0003800000 */
.L_x_3808:
[----:B01----:R-:W0:Y:S02]  /*1070*/  LDC.64 R6, c[0x0][0x3a0] ;  /* 0x0000e800ff067b82 */ /* 0x003e240000000a00 */
.L_x_3812:
[----:B0-----:R-:W-:Y:S01]  /*1080*/  IMAD.WIDE R8, R0, 0x2, R6 ;  /* 0x0000000200087825 */ /* 0x001fe200078e0206 */
[----:B------:R-:W-:Y:S02]  /*1090*/  IADD3 R16, PT, PT, R16, 0x1, RZ ;  /* 0x0000000110107810 */ /* 0x000fe40007ffe0ff */
[----:B------:R-:W-:Y:S02]  /*10a0*/  IADD3 R0, PT, PT, R0, R43, RZ ;  /* 0x0000002b00007210 */ /* 0x000fe40007ffe0ff */
[----:B------:R2:W-:Y:S01]  /*10b0*/  STG.E.64 desc[UR8][R8.64], RZ ;  /* 0x000000ff08007986 */ /* 0x0005e2000c101b08 */
[----:B------:R-:W-:-:S13]  /*10c0*/  ISETP.NE.AND P0, PT, R16, RZ, PT ;  /* 0x000000ff1000720c */ /* 0x000fda0003f05270 */
[----:B--2---:R-:W-:Y:S05]  /*10d0*/  @P0 BRA `(.L_x_3812) ;  /* 0xfffffffc00e80947 */ /* 0x004fea000383ffff */
.L_x_3807:
        /* <DEDUP_REMOVED lines=15> */
.L_x_3814:
        /* <DEDUP_REMOVED lines=44> */
.L_x_3813:
        /* <DEDUP_REMOVED lines=27> */
.L_x_3815:
        /* <DEDUP_REMOVED lines=8> */
.L_x_3816:
        /* <DEDUP_REMOVED lines=8> */
.L_x_3817:
        /* <DEDUP_REMOVED lines=8> */
.L_x_3818:
        /* <DEDUP_REMOVED lines=8> */
.L_x_3819:
        /* <DEDUP_REMOVED lines=34> */
.L_x_3829:
        /* <DEDUP_REMOVED lines=308> */
.L_x_3821:
        /* <DEDUP_REMOVED lines=125> */
.L_x_3822:
        /* <DEDUP_REMOVED lines=195> */
.L_x_3823:
        /* <DEDUP_REMOVED lines=131> */
.L_x_3824:
        /* <DEDUP_REMOVED lines=138> */
.L_x_3825:
        /* <DEDUP_REMOVED lines=91> */
.L_x_3826:
        /* <DEDUP_REMOVED lines=93> */
.L_x_3827:
        /* <DEDUP_REMOVED lines=93> */
.L_x_3828:
        /* <DEDUP_REMOVED lines=8> */
.L_x_3820:
        /* <DEDUP_REMOVED lines=10> */
.L_x_3835:
[----:B------:R-:W0:Y:S01]  /*64e0*/  LDC R43, c[0x0][0x3ac] ;  /* 0x0000eb00ff2b7b82 */ /* 0x000e220000000800 */
[----:B------:R-:W-:Y:S01]  /*64f0*/  ISETP.NE.AND P0, PT, R44, R53, PT ;  /* 0x000000352c00720c */ /* 0x000fe20003f05270 */
[----:B------:R-:W2:-:S12]  /*6500*/  LDG.E.128.CONSTANT R32, desc[UR8][R24.64] ;  /* 0x0000000818207981 */ /* 0x000e98000c1e9d00 */
[----:B------:R-:W-:Y:S01]  /*6510*/  @!P0 LEA R38, R56, R1, 0x3 ;  /* 0x0000000138268211 */ /* 0x000fe200078e18ff */
[----:B------:R-:W5:Y:S05]  /*6520*/  @!P0 LDG.E.U16.CONSTANT R31, desc[UR8][R26.64] ;  /* 0x000000081a1f8981 */ /* 0x000f6a000c1e9500 */
[----:B------:R-:W3:Y:S01]  /*6530*/  @!P0 LDL.64 R38, [R38+0x8] ;  /* 0x0000080026268983 */ /* 0x000ee20000100a00 */
[----:B0-----:R-:W-:-:S04]  /*6540*/  IMAD.WIDE R16, R43, 0x4, R24 ;  /* 0x000000042b107825 */ /* 0x001fc800078e0218 */
[C---:B------:R-:W-:Y:S02]  /*6550*/  IMAD.WIDE R36, R43.reuse, 0x4, R16 ;  /* 0x000000042b247825 */ /* 0x040fe400078e0210 */
[----:B-1----:R-:W4:Y:S04]  /*6560*/  LDG.E.128.CONSTANT R16, desc[UR8][R16.64] ;  /* 0x0000000810107981 */ /* 0x002f28000c1e9d00 */
[----:B------:R0:W4:Y:S01]  /*6570*/  LDG.E.128.CONSTANT R20, desc[UR8][R36.64] ;  /* 0x0000000824147981 */ /* 0x000122000c1e9d00 */
[----:B------:R-:W-:-:S04]  /*6580*/  IMAD.WIDE R12, R43, 0x4, R36 ;  /* 0x000000042b0c7825 */ /* 0x000fc800078e0224 */
[C---:B------:R-:W-:Y:S02]  /*6590*/  IMAD.WIDE R8, R43.reuse, 0x4, R12 ;  /* 0x000000042b087825 */ /* 0x040fe400078e020c */
[----:B------:R-:W5:Y:S02]  /*65a0*/  LDG.E.128.CONSTANT R12, desc[UR8][R12.64] ;  /* 0x000000080c0c7981 */ /* 0x000f64000c1e9d00 */
[----:B------:R-:W-:Y:S02]  /*65b0*/  IMAD.WIDE R2, R43, 0x4, R8 ;  /* 0x000000042b027825 */ /* 0x000fe400078e0208 */
[----:B------:R-:W5:Y:S04]  /*65c0*/  LDG.E.128.CONSTANT R8, desc[UR8][R8.64] ;  /* 0x0000000808087981 */ /* 0x000f68000c1e9d00 */
[----:B------:R1:W5:Y:S01]  /*65d0*/  LDG.E.128.CONSTANT R4, desc[UR8][R2.64] ;  /* 0x0000000802047981 */ /* 0x000362000c1e9d00 */
[----:B------:R-:W-:-:S04]  /*65e0*/  @!P0 IADD3 R0, PT, PT, R56, 0x1, RZ ;  /* 0x0000000138008810 */ /* 0x000fc80007ffe0ff */
[----:B------:R-:W-:Y:S02]  /*65f0*/  @!P0 MOV R56, R0 ;  /* 0x0000000000388202 */ /* 0x000fe40000000f00 */
[----:B------:R-:W-:Y:S02]  /*6600*/  ISETP.NE.AND P2, PT, R45, RZ, PT ;  /* 0x000000ff2d00720c */ /* 0x000fe40003f45270 */
[----:B--2---:R-:W-:Y:S02]  /*6610*/  LOP3.LUT R0, R32, 0x3f003f, RZ, 0xc0, !PT ;  /* 0x003f003f20007812 */ /* 0x004fe400078ec0ff */
[--C-:B------:R-:W-:Y:S02]  /*6620*/  SHF.R.U32.HI R28, RZ, 0x6, R32.reuse ;  /* 0x00000006ff1c7819 */ /* 0x100fe40000011620 */
[----:B------:R-:W-:Y:S02]  /*6630*/  SHF.R.U32.HI R32, RZ, 0xc, R32 ;  /* 0x0000000cff207819 */ /* 0x000fe40000011620 */
[----:B0-----:R-:W-:-:S02]  /*6640*/  LOP3.LUT R36, R33, 0x3f003f, RZ, 0xc0, !PT ;  /* 0x003f003f21247812 */ /* 0x001fc400078ec0ff */
        /* <DEDUP_REMOVED lines=175> */
.L_x_3831:
        /* <DEDUP_REMOVED lines=43> */
.L_x_3832:
[----:B-----5:R-:W-:Y:S02]  /*73f0*/  LOP3.LUT R0, R12, 0x3f003f, RZ, 0xc0, !PT ;  /* 0x003f003f0c007812 */ /* 0x020fe400078ec0ff */
        /* <DEDUP_REMOVED lines=26> */
[----:B------:R-:W-:Y:S02]  /*75a0*/  SHF.R.U32.HI R38, RZ, 0x8, R7 ;  /* 0x00000008ff267819 */ /* 0x000fe40000011607 */
[----:B------:R-:W-:Y:S02]  /*75b0*/  LOP3.LUT R33, R33, 0xf000f, RZ, 0xc0, !PT ;  /* 0x000f000f21217812 */ /* 0x000fe400078ec0ff */
[----:B------:R-:W-:-:S02]  /*75c0*/  LOP3.LUT R51, R7, 0x3f003f, RZ, 0xc0, !PT ;  /* 0x003f003f07337812 */ /* 0x000fc400078ec0ff */
[--C-:B------:R-:W-:Y:S02]  /*75d0*/  SHF.R.U32.HI R57, RZ, 0x6, R7.reuse ;  /* 0x00000006ff397819 */ /* 0x100fe40000011607 */
[----:B------:R-:W-:Y:S02]  /*75e0*/  SHF.R.U32.HI R55, RZ, 0xa, R7 ;  /* 0x0000000aff377819 */ /* 0x000fe40000011607 */
[----:B------:R-:W-:Y:S02]  /*75f0*/  LOP3.LUT R7, R12, 0x300030, R13, 0xf8, !PT ;  /* 0x003000300c077812 */ /* 0x000fe400078ef80d */
[----:B------:R-:W-:Y:S02]  /*7600*/  LOP3.LUT R32, R21, 0x300030, R4, 0xf8, !PT ;  /* 0x0030003015207812 */ /* 0x000fe400078ef804 */
[----:B------:R-:W-:Y:S02]  /*7610*/  LOP3.LUT R37, R6, 0x300030, R5, 0xf8, !PT ;  /* 0x0030003006257812 */ /* 0x000fe400078ef805 */
[----:B------:R-:W-:-:S02]  /*7620*/  SHF.R.U32.HI R12, RZ, 0xc, R9 ;  /* 0x0000000cff0c7819 */ /* 0x000fc40000011609 */
[----:B------:R-:W-:Y:S02]  /*7630*/  LOP3.LUT R58, R33, 0x300030, R38, 0xf8, !PT ;  /* 0x00300030213a7812 */ /* 0x000fe400078ef826 */
[----:B------:R-:W-:Y:S02]  /*7640*/  LOP3.LUT R4, R8, 0x3f003f, RZ, 0xc0, !PT ;  /* 0x003f003f08047812 */ /* 0x000fe400078ec0ff */
[--C-:B------:R-:W-:Y:S02]  /*7650*/  SHF.R.U32.HI R5, RZ, 0x6, R8.reuse ;  /* 0x00000006ff057819 */ /* 0x100fe40000011608 */
[----:B------:R-:W-:Y:S02]  /*7660*/  SHF.R.U32.HI R8, RZ, 0xc, R8 ;  /* 0x0000000cff087819 */ /* 0x000fe40000011608 */
[----:B------:R-:W-:Y:S02]  /*7670*/  LOP3.LUT R21, R10, 0x3f003f, RZ, 0xc0, !PT ;  /* 0x003f003f0a157812 */ /* 0x000fe400078ec0ff */
[----:B------:R-:W-:-:S02]  /*7680*/  SHF.R.U32.HI R33, RZ, 0x6, R10 ;  /* 0x00000006ff217819 */ /* 0x000fc4000001160a */
[----:B------:R-:W-:Y:S02]  /*7690*/  SHF.R.U32.HI R10, RZ, 0xc, R10 ;  /* 0x0000000cff0a7819 */ /* 0x000fe4000001160a */
        /* <DEDUP_REMOVED lines=14> */
[----:B------:R-:W-:Y:S01]  /*7780*/  LOP3.LUT R47, R47, 0x3f003f, RZ, 0xc0, !PT ;  /* 0x003f003f2f2f7812 */ /* 0x000fe200078ec0ff */
[----:B------:R-:W-:Y:S01]  /*7790*/  HADD2 R15, R15, -1056, -1056 ;  /* 0xe420e4200f0f7430 */ /* 0x000fe20000000000 */
[----:B------:R-:W-:Y:S02]  /*77a0*/  LOP3.LUT R16, R20, 0x64006400, RZ, 0xfc, !PT ;  /* 0x6400640014107812 */ /* 0x000fe400078efcff */
[----:B------:R-:W-:-:S02]  /*77b0*/  LOP3.LUT R38, R11, 0x300030, R36, 0xf8, !PT ;  /* 0x003000300b267812 */ /* 0x000fc400078ef824 */
[----:B------:R-:W-:Y:S01]  /*77c0*/  LOP3.LUT R59, R8, 0x300030, R55, 0xf8, !PT ;  /* 0x00300030083b7812 */ /* 0x000fe200078ef837 */
[----:B------:R-:W-:Y:S01]  /*77d0*/  HADD2 R16, R16, -1056, -1056 ;  /* 0xe420e42010107430 */ /* 0x000fe20000000000 */
[----:B------:R-:W-:Y:S02]  /*77e0*/  LOP3.LUT R28, R28, 0x3f003f, RZ, 0xc0, !PT ;  /* 0x003f003f1c1c7812 */ /* 0x000fe400078ec0ff */
[----:B------:R-:W-:Y:S02]  /*77f0*/  LOP3.LUT R20, R6, 0x64006400, RZ, 0xfc, !PT ;  /* 0x6400640006147812 */ /* 0x000fe400078efcff */
[----:B------:R-:W-:Y:S02]  /*7800*/  LOP3.LUT R50, R50, 0x3f003f, RZ, 0xc0, !PT ;  /* 0x003f003f32327812 */ /* 0x000fe400078ec0ff */
[----:B------:R-:W-:Y:S01]  /*7810*/  LOP3.LUT R9, R9, 0x300030, R14, 0xf8, !PT ;  /* 0x0030003009097812 */ /* 0x000fe200078ef80e */
        /* <DEDUP_REMOVED lines=108> */
.L_x_3833:
        /* <DEDUP_REMOVED lines=46> */
.L_x_3834:
        /* <DEDUP_REMOVED lines=8> */
.L_x_3830:
        /* <DEDUP_REMOVED lines=10> */
.L_x_3845:
[----:B------:R-:W-:Y:S01]  /*82e0*/  ISETP.NE.AND P0, PT, R44, R53, PT ;  /* 0x000000352c00720c */ /* 0x000fe20003f05270 */
[----:B------:R-:W0:Y:S01]  /*82f0*/  LDC R43, c[0x0][0x3ac] ;  /* 0x0000eb00ff2b7b82 */ /* 0x000e220000000800 */
[----:B------:R-:W2:Y:S11]  /*8300*/  LDG.E.128.CONSTANT R28, desc[UR8][R20.64] ;  /* 0x00000008141c7981 */ /* 0x000eb6000c1e9d00 */
[----:B------:R-:W-:Y:S01]  /*8310*/  @!P0 LEA R2, R56, R1, 0x3 ;  /* 0x0000000138028211 */ /* 0x000fe200078e18ff */
[----:B------:R3:W5:Y:S05]  /*8320*/  @!P0 LDG.E.U16.CONSTANT R27, desc[UR8][R22.64] ;  /* 0x00000008161b8981 */ /* 0x00076a000c1e9500 */
[----:B------:R-:W4:Y:S01]  /*8330*/  @!P0 LDL.64 R2, [R2+0x8] ;  /* 0x0000080002028983 */ /* 0x000f220000100a00 */
[----:B0-----:R-:W-:-:S04]  /*8340*/  IMAD.WIDE R16, R43, 0x4, R20 ;  /* 0x000000042b107825 */ /* 0x001fc800078e0214 */
[C---:B------:R-:W-:Y:S02]  /*8350*/  IMAD.WIDE R12, R43.reuse, 0x4, R16 ;  /* 0x000000042b0c7825 */ /* 0x040fe400078e0210 */
[----:B-1----:R-:W5:Y:S02]  /*8360*/  LDG.E.128.CONSTANT R16, desc[UR8][R16.64] ;  /* 0x0000000810107981 */ /* 0x002f64000c1e9d00 */
[----:B------:R-:W-:Y:S02]  /*8370*/  IMAD.WIDE R6, R43, 0x4, R12 ;  /* 0x000000042b067825 */ /* 0x000fe400078e020c */
[----:B------:R-:W5:Y:S04]  /*8380*/  LDG.E.128.CONSTANT R12, desc[UR8][R12.64] ;  /* 0x000000080c0c7981 */ /* 0x000f68000c1e9d00 */
[----:B------:R3:W5:Y:S01]  /*8390*/  LDG.E.128.CONSTANT R8, desc[UR8][R6.64] ;  /* 0x0000000806087981 */ /* 0x000762000c1e9d00 */
[----:B------:R-:W-:-:S02]  /*83a0*/  @!P0 IADD3 R0, PT, PT, R56, 0x1, RZ ;  /* 0x0000000138008810 */ /* 0x000fc40007ffe0ff */
[----:B------:R-:W-:Y:S02]  /*83b0*/  ISETP.NE.AND P2, PT, R45, RZ, PT ;  /* 0x000000ff2d00720c */ /* 0x000fe40003f45270 */
[----:B------:R-:W-:Y:S01]  /*83c0*/  @!P0 MOV R56, R0 ;  /* 0x0000000000388202 */ /* 0x000fe20000000f00 */
[----:B------:R-:W-:Y:S01]  /*83d0*/  HFMA2 R5, -RZ, RZ, 0, 0.0625 ;  /* 0x00002c00ff057431 */ /* 0x000fe200000001ff */
[C---:B--2---:R-:W-:Y:S02]  /*83e0*/  LOP3.LUT R4, R29.reuse, 0xf000f, RZ, 0xc0, !PT ;  /* 0x000f000f1d047812 */ /* 0x044fe400078ec0ff */
[----:B------:R-:W-:Y:S02]  /*83f0*/  LOP3.LUT R24, R29, 0xf000f0, RZ, 0xc0, !PT ;  /* 0x00f000f01d187812 */ /* 0x000fe400078ec0ff */
[C---:B------:R-:W-:Y:S02]  /*8400*/  LOP3.LUT R35, R31.reuse, 0xf000f, RZ, 0xc0, !PT ;  /* 0x000f000f1f237812 */ /* 0x040fe400078ec0ff */
[----:B------:R-:W-:-:S02]  /*8410*/  LOP3.LUT R36, R31, 0xf000f0, RZ, 0xc0, !PT ;  /* 0x00f000f01f247812 */ /* 0x000fc400078ec0ff */
[----:B------:R-:W-:Y:S02]  /*8420*/  LOP3.LUT R0, R28, 0xf000f, RZ, 0xc0, !PT ;  /* 0x000f000f1c007812 */ /* 0x000fe400078ec0ff */
[----:B------:R-:W-:Y:S02]  /*8430*/  SHF.R.U32.HI R29, RZ, 0x8, R29 ;  /* 0x00000008ff1d7819 */ /* 0x000fe4000001161d */
[----:B------:R-:W-:Y:S02]  /*8440*/  LOP3.LUT R26, R30, 0xf000f, RZ, 0xc0, !PT ;  /* 0x000f000f1e1a7812 */ /* 0x000fe400078ec0ff */
[----:B----4-:R-:W-:Y:S02]  /*8450*/  @!P0 PRMT R41, R2, 0x7610, R41 ;  /* 0x0000761002298816 */ /* 0x010fe40000000029 */
        /* <DEDUP_REMOVED lines=48> */
[----:B---3--:R-:W-:Y:S06]  /*8760*/  @!P2 BRA `(.L_x_3837) ;  /* 0x000000040068a947 */ /* 0x008fec0003800000 */
        /* <DEDUP_REMOVED lines=90> */
.L_x_3837:
        /* <DEDUP_REMOVED lines=91> */
.L_x_3838:
        /* <DEDUP_REMOVED lines=143> */
.L_x_3839:
        /* <DEDUP_REMOVED lines=91> */
.L_x_3840:
        /* <DEDUP_REMOVED lines=143> */
.L_x_3841:
        /* <DEDUP_REMOVED lines=91> */
.L_x_3842:
        /* <DEDUP_REMOVED lines=143> */
.L_x_3843:
        /* <DEDUP_REMOVED lines=94> */
.L_x_3844:
        /* <DEDUP_REMOVED lines=8> */
.L_x_3836:
        /* <DEDUP_REMOVED lines=8> */
[----:B-1----:R-:W-:-:S09]  /*bfd0*/  IADD3.X R19, PT, PT, RZ, R3, RZ, P0, !PT ;  /* 0x00000003ff137210 */ /* 0x002fd200007fe4ff */
.L_x_3849:
        /* <DEDUP_REMOVED lines=8> */
[----:B------:R-:W4:Y:S01]  /*c060*/  LDG.E.128.CONSTANT R4, desc[UR8][R2.64] ;  /* 0x0000000802047981 */ /* 0x000f22000c1e9d00 */
[----:B------:R-:W-:-:S05]  /*c070*/  @!P0 MOV R18, R0 ;  /* 0x0000000000128202 */ /* 0x000fca0000000f00 */
[----:B------:R0:W5:Y:S01]  /*c080*/  @!P0 LDG.E.U16.CONSTANT R51, desc[UR8][R18.64] ;  /* 0x0000000812338981 */ /* 0x000162000c1e9500 */
[----:B------:R-:W-:Y:S01]  /*c090*/  HFMA2 R36, -RZ, RZ, 0, 0.125 ;  /* 0x00003000ff247431 */ /* 0x000fe200000001ff */
[----:B------:R-:W-:Y:S02]  /*c0a0*/  MOV R12, 0x2400 ;  /* 0x00002400000c7802 */ /* 0x000fe40000000f00 */
[----:B------:R-:W-:Y:S02]  /*c0b0*/  ISETP.NE.AND P2, PT, R45, RZ, PT ;  /* 0x000000ff2d00720c */ /* 0x000fe40003f45270 */
[----:B------:R-:W-:Y:S02]  /*c0c0*/  @!P0 IADD3 R90, PT, PT, R56, 0x1, RZ ;  /* 0x00000001385a8810 */ /* 0x000fe40007ffe0ff */
[C---:B--2---:R-:W-:Y:S02]  /*c0d0*/  LOP3.LUT R80, R20.reuse, 0x70007, RZ, 0xc0, !PT ;  /* 0x0007000714507812 */ /* 0x044fe400078ec0ff */
[----:B------:R-:W-:-:S02]  /*c0e0*/  LOP3.LUT R16, R20, 0x380038, RZ, 0xc0, !PT ;  /* 0x0038003814107812 */ /* 0x000fc400078ec0ff */
[--C-:B------:R-:W-:Y:S02]  /*c0f0*/  SHF.R.U32.HI R66, RZ, 0x6, R20.reuse ;  /* 0x00000006ff427819 */ /* 0x100fe40000011614 */
[C---:B------:R-:W-:Y:S02]  /*c100*/  LOP3.LUT R82, R23.reuse, 0x70007, RZ, 0xc0, !PT ;  /* 0x0007000717527812 */ /* 0x040fe400078ec0ff */
[----:B------:R-:W-:Y:S02]  /*c110*/  LOP3.LUT R29, R23, 0x380038, RZ, 0xc0, !PT ;  /* 0x00380038171d7812 */ /* 0x000fe400078ec0ff */
[----:B------:R-:W-:Y:S02]  /*c120*/  SHF.R.U32.HI R69, RZ, 0x6, R23 ;  /* 0x00000006ff457819 */ /* 0x000fe40000011617 */
[----:B------:R-:W-:Y:S02]  /*c130*/  SHF.R.U32.HI R20, RZ, 0xf, R20 ;  /* 0x0000000fff147819 */ /* 0x000fe40000011614 */
[----:B---3--:R-:W-:-:S02]  /*c140*/  @!P0 PRMT R41, R24, 0x7610, R41 ;  /* 0x0000761018298816 */ /* 0x008fc40000000029 */
[----:B------:R-:W-:Y:S02]  /*c150*/  @!P0 PRMT R40, R25, 0x7610, R40 ;  /* 0x0000761019288816 */ /* 0x000fe40000000028 */
[----:B------:R-:W-:Y:S02]  /*c160*/  @!P0 PRMT R41, R41, 0x7610, R24 ;  /* 0x0000761029298816 */ /* 0x000fe40000000018 */
[----:B------:R-:W-:Y:S02]  /*c170*/  @!P0 PRMT R40, R40, 0x7610, R25 ;  /* 0x0000761028288816 */ /* 0x000fe40000000019 */
[C---:B------:R-:W-:Y:S02]  /*c180*/  LOP3.LUT R79, R21.reuse, 0x70007, RZ, 0xc0, !PT ;  /* 0x00070007154f7812 */ /* 0x040fe400078ec0ff */
[----:B------:R-:W-:Y:S02]  /*c190*/  LOP3.LUT R24, R21, 0x380038, RZ, 0xc0, !PT ;  /* 0x0038003815187812 */ /* 0x000fe400078ec0ff */
[----:B------:R-:W-:-:S02]  /*c1a0*/  SHF.R.U32.HI R67, RZ, 0x6, R21 ;  /* 0x00000006ff437819 */ /* 0x000fc40000011615 */
[----:B------:R-:W-:Y:S02]  /*c1b0*/  SHF.R.U32.HI R25, RZ, 0xf, R21 ;  /* 0x0000000fff197819 */ /* 0x000fe40000011615 */
[--C-:B------:R-:W-:Y:S02]  /*c1c0*/  SHF.R.U32.HI R28, RZ, 0xf, R22.reuse ;  /* 0x0000000fff1c7819 */ /* 0x100fe40000011616 */
[----:B------:R-:W-:Y:S02]  /*c1d0*/  SHF.R.U32.HI R23, RZ, 0xf, R23 ;  /* 0x0000000fff177819 */ /* 0x000fe40000011617 */
[C---:B------:R-:W-:Y:S02]  /*c1e0*/  LOP3.LUT R81, R22.reuse, 0x70007, RZ, 0xc0, !PT ;  /* 0x0007000716517812 */ /* 0x040fe400078ec0ff */
[----:B------:R-:W-:Y:S02]  /*c1f0*/  LOP3.LUT R27, R22, 0x380038, RZ, 0xc0, !PT ;  /* 0x00380038161b7812 */ /* 0x000fe400078ec0ff */
[----:B------:R-:W-:-:S02]  /*c200*/  SHF.R.U32.HI R68, RZ, 0x6, R22 ;  /* 0x00000006ff447819 */ /* 0x000fc40000011616 */
[C---:B----4-:R-:W-:Y:S02]  /*c210*/  LOP3.LUT R15, R8.reuse, 0x70007, RZ, 0xc0, !PT ;  /* 0x00070007080f7812 */ /* 0x050fe400078ec0ff */
[----:B0-----:R-:W-:Y:S02]  /*c220*/  LOP3.LUT R18, R8, 0x380038, RZ, 0xc0, !PT ;  /* 0x0038003808127812 */ /* 0x001fe400078ec0ff */
[--C-:B------:R-:W-:Y:S02]  /*c230*/  SHF.R.U32.HI R13, RZ, 0x6, R8.reuse ;  /* 0x00000006ff0d7819 */ /* 0x100fe40000011608 */
        /* <DEDUP_REMOVED lines=28> */
[----:B------:R-:W-:Y:S02]  /*c400*/  SHF.R.U32.HI R5, RZ, 0xd, R5 ;  /* 0x0000000dff057819 */ /* 0x000fe40000011605 */
[----:B------:R-:W-:Y:S02]  /*c410*/  LOP3.LUT R65, R16, 0x64006400, RZ, 0xfc, !PT ;  /* 0x6400640010417812 */ /* 0x000fe400078efcff */
[C---:B------:R-:W-:Y:S02]  /*c420*/  LOP3.LUT R76, R6.reuse, 0x70007, RZ, 0xc0, !PT ;  /* 0x00070007064c7812 */ /* 0x040fe400078ec0ff */
        /* <DEDUP_REMOVED lines=12> */
[----:B------:R-:W-:Y:S02]  /*c4f0*/  LOP3.LUT R24, R68, 0x380038, RZ, 0xc0, !PT ;  /* 0x0038003844187812 */ /* 0x000fe400078ec0ff */
[----:B------:R-:W-:-:S02]  /*c500*/  LOP3.LUT R61, R16, 0x64006400, RZ, 0xfc, !PT ;  /* 0x64006400103d7812 */ /* 0x000fc400078efcff */
[----:B------:R-:W-:Y:S02]  /*c510*/  LOP3.LUT R5, R23, 0x40004, R6, 0xf8, !PT ;  /* 0x0004000417057812 */ /* 0x000fe400078ef806 */
[----:B------:R-:W-:Y:S02]  /*c520*/  LOP3.LUT R16, R13, 0x380038, RZ, 0xc0, !PT ;  /* 0x003800380d107812 */ /* 0x000fe400078ec0ff */
[----:B------:R-:W-:Y:S01]  /*c530*/  LOP3.LUT R6, R38, 0x40004, R25, 0xf8, !PT ;  /* 0x0004000426067812 */ /* 0x000fe200078ef819 */
        /* <DEDUP_REMOVED lines=75> */
[----:B------:R-:W-:Y:S01]  /*c9f0*/  HFMA2 R36, R83, R36.H0_H0, -132, -132 ;  /* 0xd820d82053247431 */ /* 0x000fe20000040024 */
        /* <DEDUP_REMOVED lines=19> */
[----:B------:R-:W-:Y:S01]  /*cb30*/  HFMA2 R37, R87, R12.H0_H0, -20, -20 ;  /* 0xcd00cd0057257431 */ /* 0x000fe2000004000c */
[----:B------:R-:W-:Y:S02]  /*cb40*/  LOP3.LUT R12, R66, 0x64006400, RZ, 0xfc, !PT ;  /* 0x64006400420c7812 */ /* 0x000fe400078efcff */
[----:B------:R-:W-:Y:S01]  /*cb50*/  LOP3.LUT R79, R79, 0x64006400, RZ, 0xfc, !PT ;  /* 0x640064004f4f7812 */ /* 0x000fe200078efcff */
[----:B------:R-:W-:Y:S01]  /*cb60*/  HADD2 R66, R84, -1028, -1028 ;  /* 0xe404e40454427430 */ /* 0x000fe20000000000 */
        /* <DEDUP_REMOVED lines=135> */
.L_x_3847:
[----:B------:R-:W-:Y:S02]  /*d3e0*/  @!P0 MOV R56, R90 ;  /* 0x0000005a00388202 */ /* 0x000fe40000000f00 */
[----:B-----5:R-:W-:Y:S01]  /*d3f0*/  @!P0 IADD3 R53, PT, PT, R51, R44, RZ ;  /* 0x0000002c33358210 */ /* 0x020fe20007ffe0ff */
[----:B------:R-:W-:Y:S06]  /*d400*/  @P1 BRA `(.L_x_3848) ;  /* 0x0000000400301947 */ /* 0x000fec0003800000 */
        /* <DEDUP_REMOVED lines=76> */
.L_x_3848:
[----:B------:R-:W-:Y:S01]  /*d8d0*/  IADD3 R44, PT, PT, R44, 0x20, RZ ;  /* 0x000000202c2c7810 */ /* 0x000fe20007ffe0ff */
[----:B------:R-:W-:Y:S01]  /*d8e0*/  UIADD3 UR4, UPT, UPT, UR4, 0x40, URZ ;  /* 0x0000004004047890 */ /* 0x000fe2000fffe0ff */
[----:B------:R-:W-:Y:S01]  /*d8f0*/  IADD3 R0, P2, PT, R0, 0x80, RZ ;  /* 0x0000008000007810 */ /* 0x000fe20007f5e0ff */
[----:B------:R-:W-:Y:S01]  /*d900*/  IMAD.WIDE R38, R43, 0x4, R2 ;  /* 0x000000042b267825 */ /* 0x000fe200078e0202 */
[----:B------:R-:W-:Y:S02]  /*d910*/  ISETP.GE.AND P0, PT, R44, R17, PT ;  /* 0x000000112c00720c */ /* 0x000fe40003f06270 */
[----:B------:R-:W-:-:S11]  /*d920*/  IADD3.X R19, PT, PT, RZ, R19, RZ, P2, !PT ;  /* 0x00000013ff137210 */ /* 0x000fd600017fe4ff */
[----:B------:R-:W-:Y:S05]  /*d930*/  @!P0 BRA `(.L_x_3849) ;  /* 0xffffffe400a88947 */ /* 0x000fea000383ffff */
.L_x_3846:
[----:B------:R-:W0:Y:S01]  /*d940*/  S2R R0, SR_CTAID.X ;  /* 0x0000000000007919 */ /* 0x000e220000002500 */
[----:B------:R-:W2:Y:S01]  /*d950*/  S2UR UR4, SR_CTAID.Y ;  /* 0x00000000000479c3 */ /* 0x000ea20000002600 */
[----:B------:R-:W0:Y:S07]  /*d960*/  S2R R3, SR_TID.X ;  /* 0x0000000000037919 */ /* 0x000e2e0000002100 */
[----:B------:R-:W3:Y:S01]  /*d970*/  LDC.64 R4, c[0x0][0x3a0] ;  /* 0x0000e800ff047b82 */ /* 0x000ee20000000a00 */
[----:B--2---:R-:W-:Y:S01]  /*d980*/  USHF.L.U32 UR4, UR4, 0x1, URZ ;  /* 0x0000000104047899 */ /* 0x004fe200080006ff */
[----:B0-----:R-:W-:-:S04]  /*d990*/  LEA R0, R0, R3, 0x6 ;  /* 0x0000000300007211 */ /* 0x001fc800078e30ff */
[----:B------:R-:W-:-:S05]  /*d9a0*/  SHF.L.U32 R0, R0, 0x2, RZ ;  /* 0x0000000200007819 */ /* 0x000fca00000006ff */
[----:B------:R-:W-:Y:S02]  /*d9b0*/  IMAD R3, R43, UR4, R0 ;  /* 0x000000042b037c24 */ /* 0x000fe4000f8e0200 */
[----:B------:R-:W0:Y:S02]  /*d9c0*/  LDC R0, c[0x0][0x3a8] ;  /* 0x0000ea00ff007b82 */ /* 0x000e240000000800 */
[----:B---3--:R-:W-:-:S05]  /*d9d0*/  IMAD.WIDE R4, R3, 0x2, R4 ;  /* 0x0000000203047825 */ /* 0x008fca00078e0204 */
[----:B------:R2:W-:Y:S01]  /*d9e0*/  ATOM.E.ADD.F16x2.RN.STRONG.GPU P1, RZ, desc[UR8][R4.64], R54 ;  /* 0x8000003604ff79a2 */ /* 0x0005e2000c12e108 */
[----:B------:R-:W-:Y:S01]  /*d9f0*/  BSSY.RECONVERGENT B0, `(.L_x_3850) ;  /* 0x0000010000007945 */ /* 0x000fe20003800200 */
[----:B0-----:R-:W-:-:S04]  /*da00*/  IADD3 R0, PT, PT, R0, -UR4, RZ ;  /* 0x8000000400007c10 */ /* 0x001fc8000fffe0ff */
[----:B------:R-:W-:Y:S01]  /*da10*/  ISETP.NE.AND P0, PT, R0, 0x1, PT ;  /* 0x000000010000780c */ /* 0x000fe20003f05270 */
[----:B--2---:R-:W-:-:S12]  /*da20*/  @P1 BRA `(.L_x_3851) ;  /* 0x0000000000301947 */ /* 0x004fd80003800000 */
[----:B------:R-:W0:Y:S02]  /*da30*/  QSPC.E.S P1, RZ, [R4] ;  /* 0x0000000004ff73aa */ /* 0x000e240000020500 */
[----:B0-----:R-:W-:Y:S05]  /*da40*/  @!P1 BRA `(.L_x_3852) ;  /* 0x00000000001c9947 */ /* 0x001fea0003800000 */
[----:B------:R-:W-:-:S04]  /*da50*/  MOV R2, R4 ;  /* 0x0000000400027202 */ /* 0x000fc80000000f00 */
[----:B------:R-:W-:-:S07]  /*da60*/  MOV R0, R2 ;  /* 0x0000000200007202 */ /* 0x000fce0000000f00 */
.L_x_3853:
[----:B------:R-:W0:Y:S02]  /*da70*/  LDS R2, [R0] ;  /* 0x0000000000027984 */ /* 0x000e240000000800 */
[----:B0-----:R-:W-:-:S05]  /*da80*/  HADD2 R3, R2, R54 ;  /* 0x0000003602037230 */ /* 0x001fca0000000000 */
[----:B------:R-:W0:Y:S02]  /*da90*/  ATOMS.CAST.SPIN P1, [R0], R2, R3 ;  /* 0x000000020000758d */ /* 0x000e240001820003 */
[----:B0-----:R-:W-:Y:S05]  /*daa0*/  @!P1 BRA `(.L_x_3853) ;  /* 0xfffffffc00f09947 */ /* 0x001fea000383ffff */
[----:B------:R-:W-:Y:S05]  /*dab0*/  BRA `(.L_x_3851) ;  /* 0x00000000000c7947 */ /* 0x000fea0003800000 */
.L_x_3852:
[----:B------:R-:W2:Y:S02]  /*dac0*/  LD.E R0, desc[UR8][R4.64] ;  /* 0x0000000804007980 */ /* 0x000ea4000c101900 */
[----:B--2---:R-:W-:-:S05]  /*dad0*/  IADD3 R3, PT, PT, R54, R0, RZ ;  /* 0x0000000036037210 */ /* 0x004fca0007ffe0ff */
[----:B------:R0:W-:Y:S02]  /*dae0*/  ST.E desc[UR8][R4.64], R3 ;  /* 0x0000000304007985 */ /* 0x0001e4000c101908 */
.L_x_3851:
[----:B------:R-:W-:Y:S05]  /*daf0*/  BSYNC.RECONVERGENT B0 ;  /* 0x0000000000007941 */ /* 0x000fea0003800200 */
.L_x_3850:
[----:B------:R2:W-:Y:S01]  /*db00*/  ATOM.E.ADD.F16x2.RN.STRONG.GPU P1, RZ, desc[UR8][R4.64+0x4], R52 ;  /* 0x8000043404ff79a2 */ /* 0x0005e2000c12e108 */
[----:B------:R-:W-:Y:S04]  /*db10*/  BSSY.RECONVERGENT B0, `(.L_x_3854) ;  /* 0x000000e000007945 */ /* 0x000fe80003800200 */
[----:B--2---:R-:W-:Y:S05]  /*db20*/  @P1 BRA `(.L_x_3855) ;  /* 0x0000000000301947 */ /* 0x004fea0003800000 */
[----:B------:R-:W2:Y:S02]  /*db30*/  QSPC.E.S P1, RZ, [R4+0x4] ;  /* 0x0000040004ff73aa */ /* 0x000ea40000020500 */
[----:B--2---:R-:W-:Y:S05]  /*db40*/  @!P1 BRA `(.L_x_3856) ;  /* 0x00000000001c9947 */ /* 0x004fea0003800000 */
[----:B------:R-:W-:-:S04]  /*db50*/  MOV R2, R4 ;  /* 0x0000000400027202 */ /* 0x000fc80000000f00 */
[----:B------:R-:W-:-:S07]  /*db60*/  MOV R0, R2 ;  /* 0x0000000200007202 */ /* 0x000fce0000000f00 */
.L_x_3857:
[----:B------:R-:W0:Y:S02]  /*db70*/  LDS R2, [R0+0x4] ;  /* 0x0000040000027984 */ /* 0x000e240000000800 */
[----:B0-----:R-:W-:-:S05]  /*db80*/  HFMA2 R3, R2, 1, 1, R52 ;  /* 0x3c003c0002037831 */ /* 0x001fca0000000034 */
[----:B------:R-:W0:Y:S02]  /*db90*/  ATOMS.CAST.SPIN P1, [R0+0x4], R2, R3 ;  /* 0x000004020000758d */ /* 0x000e240001820003 */
[----:B0-----:R-:W-:Y:S05]  /*dba0*/  @!P1 BRA `(.L_x_3857) ;  /* 0xfffffffc00f09947 */ /* 0x001fea000383ffff */
[----:B------:R-:W-:Y:S05]  /*dbb0*/  BRA `(.L_x_3855) ;  /* 0x00000000000c7947 */ /* 0x000fea0003800000 */
.L_x_3856:
[----:B------:R-:W0:Y:S02]  /*dbc0*/  LD.E R0, desc[UR8][R4.64+0x4] ;  /* 0x0000040804007980 */ /* 0x000e24000c101900 */
[----:B0-----:R-:W-:-:S05]  /*dbd0*/  IADD3 R3, PT, PT, R52, R0, RZ ;  /* 0x0000000034037210 */ /* 0x001fca0007ffe0ff */
[----:B------:R2:W-:Y:S02]  /*dbe0*/  ST.E desc[UR8][R4.64+0x4], R3 ;  /* 0x0000040304007985 */ /* 0x0005e4000c101908 */
.L_x_3855:
[----:B------:R-:W-:Y:S05]  /*dbf0*/  BSYNC.RECONVERGENT B0 ;  /* 0x0000000000007941 */ /* 0x000fea0003800200 */
.L_x_3854:
[----:B------:R-:W-:Y:S05]  /*dc00*/  @!P0 EXIT ;  /* 0x000000000000894d */ /* 0x000fea0003800000 */
[----:B0-2---:R-:W-:-:S05]  /*dc10*/  IMAD.WIDE R4, R43, 0x2, R4 ;  /* 0x000000022b047825 */ /* 0x005fca00078e0204 */
[----:B------:R0:W-:Y:S01]  /*dc20*/  ATOM.E.ADD.F16x2.RN.STRONG.GPU P0, RZ, desc[UR8][R4.64], R48 ;  /* 0x8000003004ff79a2 */ /* 0x0001e2000c10e108 */
[----:B------:R-:W-:Y:S04]  /*dc30*/  BSSY.RECONVERGENT B0, `(.L_x_3858) ;  /* 0x000000e000007945 */ /* 0x000fe80003800200 */
[----:B0-----:R-:W-:Y:S05]  /*dc40*/  @P0 BRA `(.L_x_3859) ;  /* 0x0000000000300947 */ /* 0x001fea0003800000 */
[----:B------:R-:W0:Y:S02]  /*dc50*/  QSPC.E.S P0, RZ, [R4] ;  /* 0x0000000004ff73aa */ /* 0x000e240000000500 */
[----:B0-----:R-:W-:Y:S05]  /*dc60*/  @!P0 BRA `(.L_x_3860) ;  /* 0x00000000001c8947 */ /* 0x001fea0003800000 */
[----:B------:R-:W-:-:S04]  /*dc70*/  MOV R2, R4 ;  /* 0x0000000400027202 */ /* 0x000fc80000000f00 */
[----:B------:R-:W-:-:S07]  /*dc80*/  MOV R0, R2 ;  /* 0x0000000200007202 */ /* 0x000fce0000000f00 */
.L_x_3861:
[----:B------:R-:W0:Y:S02]  /*dc90*/  LDS R2, [R0] ;  /* 0x0000000000027984 */ /* 0x000e240000000800 */
[----:B0-----:R-:W-:-:S05]  /*dca0*/  HADD2 R3, R2, R48 ;  /* 0x0000003002037230 */ /* 0x001fca0000000000 */
[----:B------:R-:W0:Y:S02]  /*dcb0*/  ATOMS.CAST.SPIN P0, [R0], R2, R3 ;  /* 0x000000020000758d */ /* 0x000e240001800003 */
[----:B0-----:R-:W-:Y:S05]  /*dcc0*/  @!P0 BRA `(.L_x_3861) ;  /* 0xfffffffc00f08947 */ /* 0x001fea000383ffff */
[----:B------:R-:W-:Y:S05]  /*dcd0*/  BRA `(.L_x_3859) ;  /* 0x00000000000c7947 */ /* 0x000fea0003800000 */
.L_x_3860:
[----:B------:R-:W2:Y:S02]  /*dce0*/  LD.E R0, desc[UR8][R4.64] ;  /* 0x0000000804007980 */ /* 0x000ea4000c101900 */
[----:B--2---:R-:W-:-:S05]  /*dcf0*/  IADD3 R3, PT, PT, R48, R0, RZ ;  /* 0x0000000030037210 */ /* 0x004fca0007ffe0ff */
[----:B------:R0:W-:Y:S02]  /*dd00*/  ST.E desc[UR8][R4.64], R3 ;  /* 0x0000000304007985 */ /* 0x0001e4000c101908 */
.L_x_3859:
[----:B------:R-:W-:Y:S05]  /*dd10*/  BSYNC.RECONVERGENT B0 ;  /* 0x0000000000007941 */ /* 0x000fea0003800200 */
.L_x_3858:
[----:B------:R2:W-:Y:S02]  /*dd20*/  ATOM.E.ADD.F16x2.RN.STRONG.GPU P0, RZ, desc[UR8][R4.64+0x4], R46 ;  /* 0x8000042e04ff79a2 */ /* 0x0005e4000c10e108 */
[----:B--2---:R-:W-:Y:S05]  /*dd30*/  @P0 EXIT ;  /* 0x000000000000094d */ /* 0x004fea0003800000 */
[----:B------:R-:W2:Y:S02]  /*dd40*/  QSPC.E.S P0, RZ, [R4+0x4] ;  /* 0x0000040004ff73aa */ /* 0x000ea40000000500 */
[----:B--2---:R-:W-:Y:S05]  /*dd50*/  @!P0 BRA `(.L_x_3862) ;  /* 0x00000000001c8947 */ /* 0x004fea0003800000 */
[----:B------:R-:W-:-:S04]  /*dd60*/  MOV R2, R4 ;  /* 0x0000000400027202 */ /* 0x000fc80000000f00 */
[----:B------:R-:W-:-:S07]  /*dd70*/  MOV R0, R2 ;  /* 0x0000000200007202 */ /* 0x000fce0000000f00 */
.L_x_3863:
[----:B------:R-:W0:Y:S02]  /*dd80*/  LDS R2, [R0+0x4] ;  /* 0x0000040000027984 */ /* 0x000e240000000800 */
[----:B0-----:R-:W-:-:S05]  /*dd90*/  HFMA2 R3, R2, 1, 1, R46 ;  /* 0x3c003c0002037831 */ /* 0x001fca000000002e */
[----:B------:R-:W0:Y:S02]  /*dda0*/  ATOMS.CAST.SPIN P0, [R0+0x4], R2, R3 ;  /* 0x000004020000758d */ /* 0x000e240001800003 */
[----:B0-----:R-:W-:Y:S05]  /*ddb0*/  @!P0 BRA `(.L_x_3863) ;  /* 0xfffffffc00f08947 */ /* 0x001fea000383ffff */
[----:B------:R-:W-:Y:S05]  /*ddc0*/  EXIT ;  /* 0x000000000000794d */ /* 0x000fea0003800000 */
.L_x_3862:
[----:B------:R-:W0:Y:S02]  /*ddd0*/  LD.E R0, desc[UR8][R4.64+0x4] ;  /* 0x0000040804007980 */ /* 0x000e24000c101900 */
[----:B0-----:R-:W-:-:S05]  /*dde0*/  IADD3 R3, PT, PT, R46, R0, RZ ;  /* 0x000000002e037210 */ /* 0x001fca0007ffe0ff */
[----:B------:R-:W-:Y:S01]  /*ddf0*/  ST.E desc[UR8][R4.64+0x4], R3 ;  /* 0x0000040304007985 */ /* 0x000fe2000c101908 */
[----:B------:R-:W-:Y:S05]  /*de00*/  EXIT ;  /* 0x000000000000794d */ /* 0x000fea0003800000 */
.L_x_3864:
        /* <DEDUP_REMOVED lines=15> */
.L_x_5333:


//--------------------- .text._Z23gemm_half_q_half_kernelILi2ELi176ELb1ELb0ELi64EEvPK6__halfPKjS4_S2_PS0_iiiiPKtS7_iiiiiibS2_i --------------------------
	.section	.text._Z23gemm_half_q_half_kernelILi2ELi176ELb1ELb0ELi64EEvPK6__halfPKjS4_S2_PS0_iiiiPKtS7_iiiiiibS2_i,"ax",@progbits
	.align	128
        .global         _Z23gemm_half_q_half_kernelILi2ELi176ELb1ELb0ELi64EEvPK6__halfPKjS4_S2_PS0_iiiiPKtS7_iiiiiibS2_i
        .type           _Z23gemm_half_q_half_kernelILi2ELi176ELb1ELb0ELi64EEvPK6__halfPKjS4_S2_PS0_iiiiPKtS7_iiiiiibS2_i,@function
        .size           _Z23gemm_half_q_half_kernelILi2ELi176ELb1ELb0ELi64EEvPK6__halfPKjS4_S2_PS0_iiiiPKtS7_iiiiiibS2_i,(.L_x_5334 - _Z23gemm_half_q_half_kernelILi2ELi176ELb1ELb0ELi64EEvPK6__halfPKjS4_S2_PS0_iiiiPKtS7_iiiiiibS2_i)
        .other          _Z23gemm_half_q_half_kernelILi2ELi176ELb1ELb0ELi64EEvPK6__halfPKjS4_S2_PS0_iiiiPKtS7_iiiiiibS2_i,@"STO_CUDA_ENTRY STV_DEFAULT"
_Z23gemm_half_q_half_kernelILi2ELi176ELb1ELb0ELi64EEvPK6__halfPKjS4_S2_PS0_iiiiPKtS7_iiiiiibS2_i:
.text._Z23gemm_half_q_half_kernelILi2ELi176ELb1ELb0ELi64EEvPK6__halfPKjS4_S2_PS0_iiiiPKtS7_iiiiiibS2_i:
        /* <DEDUP_REMOVED lines=8> */
[----:B------:R-:W0:Y:S07]  /*0080*/  LDCU.64 UR12, c[0x0][0x358] ;  /* 0x00006b00ff0c77ac */ /* 0x000e2e0008000a00 */
[----:B------:R-:W1:Y:S08]  /*0090*/  LDC R7, c[0x0][0x3f0] ;  /* 0x0000fc00ff077b82 */ /* 0x000e700000000800 */
[----:B------:R-:W1:Y:S01]  /*00a0*/  LDC.64 R4, c[0x0][0x3e8] ;  /* 0x0000fa00ff047b82 */ /* 0x000e620000000a00 */
[----:B------:R-:W-:Y:S01]  /*00b0*/  ISETP.NE.AND P0, PT, R0, 0x1, PT ;  /* 0x000000010000780c */ /* 0x000fe20003f05270 */
[----:B0-----:R-:W2:Y:S01]  /*00c0*/  LDG.E.U16 R2, desc[UR12][R2.64] ;  /* 0x0000000c02027981 */ /* 0x001ea2000c1e1500 */
[----:B-1----:R-:W-:-:S11]  /*00d0*/  IMAD.WIDE R4, R7, 0x2, R4 ;  /* 0x0000000207047825 */ /* 0x002fd600078e0204 */
[----:B------:R-:W3:Y:S01]  /*00e0*/  @P0 LDG.E.U16 R4, desc[UR12][R4.64] ;  /* 0x0000000c04040981 */ /* 0x000ee2000c1e1500 */
[----:B--2---:R-:W-:-:S13]  /*00f0*/  R2UR UR15, R2 ;  /* 0x00000000020f72ca */ /* 0x004fda00000e0000 */
[----:B------:R-:W-:Y:S02]  /*0100*/  MOV R0, UR15 ;  /* 0x0000000f00007c02 */ /* 0x000fe40008000f00 */
[----:B---3--:R-:W-:-:S04]  /*0110*/  @P0 LOP3.LUT R0, R4, UR15, RZ, 0xfc, !PT ;  /* 0x0000000f04000c12 */ /* 0x008fc8000f8efcff */
[----:B------:R-:W-:-:S04]  /*0120*/  PRMT R0, R0, 0x9910, RZ ;  /* 0x0000991000007816 */ /* 0x000fc800000000ff */
[----:B------:R-:W-:-:S13]  /*0130*/  ISETP.NE.AND P1, PT, R0, RZ, PT ;  /* 0x000000ff0000720c */ /* 0x000fda0003f25270 */
[----:B------:R-:W-:Y:S05]  /*0140*/  @!P1 EXIT ;  /* 0x000000000000994d */ /* 0x000fea0003800000 */
[----:B------:R-:W0:Y:S01]  /*0150*/  S2UR UR11, SR_CTAID.Z ;  /* 0x00000000000b79c3 */ /* 0x000e220000002700 */
[----:B------:R-:W1:Y:S01]  /*0160*/  S2R R3, SR_TID.X ;  /* 0x0000000000037919 */ /* 0x000e620000002100 */
[----:B------:R-:W-:Y:S01]  /*0170*/  HFMA2 R12, -RZ, RZ, 0, 1.1920928955078125e-07 ;  /* 0x00000002ff0c7431 */ /* 0x000fe200000001ff */
[----:B------:R-:W-:Y:S01]  /*0180*/  BSSY.RECONVERGENT B0, `(.L_x_3865) ;  /* 0x00000bf000007945 */ /* 0x000fe20003800200 */
[----:B------:R-:W-:-:S03]  /*0190*/  ISETP.EQ.OR P1, PT, R4, RZ, !P0 ;  /* 0x000000ff0400720c */ /* 0x000fc60004722670 */
[----:B------:R-:W-:Y:S01]  /*01a0*/  SEL R12, R12, 0x1, P0 ;  /* 0x000000010c0c7807 */ /* 0x000fe20000000000 */
        /* <DEDUP_REMOVED lines=40> */
.L_x_3870:
        /* <DEDUP_REMOVED lines=15> */
[----:B------:R-:W-:Y:S02]  /*0520*/  LEA.HI.X.SX32 R16, R13, RZ, 0x1, P2 ;  /* 0x000000ff0d107211 */ /* 0x000fe400010f0eff */
[C---:B------:R-:W-:Y:S01]  /*0530*/  LEA R8, P4, R18.reuse, UR6, 0x1 ;  /* 0x0000000612087c11 */ /* 0x040fe2000f8808ff */
        /* <DEDUP_REMOVED lines=15> */
.L_x_3869:
        /* <DEDUP_REMOVED lines=20> */
.L_x_3871:
[----:B------:R-:W-:-:S13]  /*0770*/  ISETP.EQ.AND P2, PT, R14, RZ, PT ;  /* 0x000000ff0e00720c */ /* 0x000fda0003f42270 */
[----:B------:R-:W-:Y:S05]  /*0780*/  @!P0 BRA P2, `(.L_x_3866) ;  /* 0x0000000400788947 */ /* 0x000fea0001000000 */
.L_x_3868:
        /* <DEDUP_REMOVED lines=12> */
.L_x_3867:
        /* <DEDUP_REMOVED lines=16> */
.L_x_3874:
        /* <DEDUP_REMOVED lines=32> */
.L_x_3873:
        /* <DEDUP_REMOVED lines=21> */
.L_x_3875:
[----:B------:R-:W-:-:S13]  /*0ca0*/  ISETP.NE.OR P0, PT, R14, RZ, P0 ;  /* 0x000000ff0e00720c */ /* 0x000fda0000705670 */
[----:B------:R-:W-:Y:S05]  /*0cb0*/  @!P0 BRA `(.L_x_3866) ;  /* 0x00000000002c8947 */ /* 0x000fea0003800000 */
.L_x_3872:
        /* <DEDUP_REMOVED lines=11> */
.L_x_3866:
[----:B0-----:R-:W-:Y:S05]  /*0d70*/  BSYNC.RECONVERGENT B0 ;  /* 0x0000000000007941 */ /* 0x001fea0003800200 */
.L_x_3865:
[----:B------:R-:W0:Y:S02]  /*0d80*/  LDCU UR6, c[0x0][0x3ac] ;  /* 0x00007580ff0677ac */ /* 0x000e240008000800 */
[----:B0-----:R-:W-:-:S04]  /*0d90*/  MOV R47, UR6 ;  /* 0x00000006002f7c02 */ /* 0x001fc80008000f00 */
[----:B------:R-:W-:-:S13]  /*0da0*/  ISETP.GE.AND P0, PT, R2, R47, PT ;  /* 0x0000002f0200720c */ /* 0x000fda0003f06270 */
[----:B------:R-:W-:Y:S05]  /*0db0*/  @P0 EXIT ;  /* 0x000000000000094d */ /* 0x000fea0003800000 */
[----:B------:R-:W0:Y:S02]  /*0dc0*/  LDCU.U8 UR6, c[0x0][0x3e0] ;  /* 0x00007c00ff0677ac */ /* 0x000e240008000000 */
[----:B0-----:R-:W-:-:S04]  /*0dd0*/  UPRMT UR6, UR6, 0x8880, URZ ;  /* 0x0000888006067896 */ /* 0x001fc800080000ff */
[----:B------:R-:W-:-:S04]  /*0de0*/  UISETP.NE.AND UP0, UPT, UR6, URZ, UPT ;  /* 0x000000ff0600728c */ /* 0x000fc8000bf05270 */
[----:B------:R-:W-:-:S09]  /*0df0*/  UISETP.NE.OR UP0, UPT, UR11, URZ, !UP0 ;  /* 0x000000ff0b00728c */ /* 0x000fd2000c705670 */
[----:B------:R-:W-:Y:S05]  /*0e00*/  BRA.U UP0, `(.L_x_3876) ;  /* 0x0000000100c07547 */ /* 0x000fea000b800000 */
[----:B------:R-:W-:Y:S01]  /*0e10*/  IADD3 R14, PT, PT, RZ, -R12, RZ ;  /* 0x8000000cff0e7210 */ /* 0x000fe20007ffe0ff */
[----:B-1----:R-:W-:-:S03]  /*0e20*/  IMAD R4, R17, R47, RZ ;  /* 0x0000002f11047224 */ /* 0x002fc600078e02ff */
        /* <DEDUP_REMOVED lines=10> */
.L_x_3879:
        /* <DEDUP_REMOVED lines=15> */
.L_x_3878:
        /* <DEDUP_REMOVED lines=12> */
.L_x_3880:
[----:B------:R-:W-:-:S13]  /*1080*/  ISETP.NE.OR P0, PT, R14, RZ, P0 ;  /* 0x000000ff0e00720c */ /* 0x000fda0000705670 */
[----:B------:R-:W-:Y:S05]  /*1090*/  @!P0 BRA `(.L_x_3876) ;  /* 0x00000000001c8947 */ /* 0x000fea0003800000 */
.L_x_3877:
[----:B0-----:R-:W0:Y:S02]  /*10a0*/  LDC.64 R4, c[0x0][0x3a0] ;  /* 0x0000e800ff047b82 */ /* 0x001e240000000a00 */
.L_x_3881:
[C---:B0-----:R-:W-:Y:S01]  /*10b0*/  IMAD.WIDE R6, R15.reuse, 0x2, R4 ;  /* 0x000000020f067825 */ /* 0x041fe200078e0204 */
[----:B------:R-:W-:Y:S02]  /*10c0*/  IADD3 R14, PT, PT, R14, 0x1, RZ ;  /* 0x000000010e0e7810 */ /* 0x000fe40007ffe0ff */
[----:B------:R-:W-:Y:S02]  /*10d0*/  IADD3 R15, PT, PT, R15, R47, RZ ;  /* 0x0000002f0f0f7210 */ /* 0x000fe40007ffe0ff */
[----:B------:R2:W-:Y:S01]  /*10e0*/  STG.E.64 desc[UR12][R6.64], RZ ;  /* 0x000000ff06007986 */ /* 0x0005e2000c101b0c */
[----:B------:R-:W-:-:S13]  /*10f0*/  ISETP.NE.AND P0, PT, R14, RZ, PT ;  /* 0x000000ff0e00720c */ /* 0x000fda0003f05270 */
[----:B--2---:R-:W-:Y:S05]  /*1100*/  @P0 BRA `(.L_x_3881) ;  /* 0xfffffffc00e80947 */ /* 0x004fea000383ffff */
.L_x_3876:
[----:B------:R-:W2:Y:S01]  /*1110*/  LDCU.64 UR8, c[0x0][0x3b8] ;  /* 0x00007700ff0877ac */ /* 0x000ea20008000a00 */
[----:B------:R-:W-:Y:S01]  /*1120*/  BAR.SYNC.DEFER_BLOCKING 0x0 ;  /* 0x0000000000007b1d */ /* 0x000fe20000010000 */
[----:B------:R-:W-:Y:S01]  /*1130*/  ISETP.LE.AND P0, PT, R0, UR5, PT ;  /* 0x0000000500007c0c */ /* 0x000fe2000bf03270 */
[----:B------:R-:W-:-:S04]  /*1140*/  USHF.L.U32 UR6, UR11, 0x7, URZ ;  /* 0x000000070b067899 */ /* 0x000fc800080006ff */
[----:B--2---:R-:W-:-:S06]  /*1150*/  UIMAD.WIDE.U32 UR6, UR6, 0x2, UR8 ;  /* 0x00000002060678a5 */ /* 0x004fcc000f8e0008 */
[----:B------:R-:W-:Y:S02]  /*1160*/  MOV R14, UR6 ;  /* 0x00000006000e7c02 */ /* 0x000fe40008000f00 */
[----:B------:R-:W-:Y:S01]  /*1170*/  MOV R15, UR7 ;  /* 0x00000007000f7c02 */ /* 0x000fe20008000f00 */
[----:B------:R-:W-:Y:S06]  /*1180*/  @P0 BRA `(.L_x_3882) ;  /* 0x0000000000e40947 */ /* 0x000fec0003800000 */
[----:B01----:R-:W-:Y:S01]  /*1190*/  MOV R4, UR6 ;  /* 0x0000000600047c02 */ /* 0x003fe20008000f00 */
        /* <DEDUP_REMOVED lines=9> */
[----:B------:R-:W-:Y:S02]  /*1230*/  LOP3.LUT R3, R3, 0x10, RZ, 0xc0, !PT ;  /* 0x0000001003037812 */ /* 0x000fe400078ec0ff */
[----:B------:R-:W-:-:S07]  /*1240*/  SHF.R.S32.HI R17, RZ, 0x3, R7 ;  /* 0x00000003ff117819 */ /* 0x000fce0000011407 */
.L_x_3883:
[----:B-----5:R-:W-:-:S05]  /*1250*/  IADD3 R6, PT, PT, R16, R18, RZ ;  /* 0x0000001210067210 */ /* 0x020fca0007ffe0ff */
[----:B-1----:R-:W-:-:S05]  /*1260*/  IMAD R4, R6, R47, RZ ;  /* 0x0000002f06047224 */ /* 0x002fca00078e02ff */
        /* <DEDUP_REMOVED lines=43> */
.L_x_3882:
[----:B------:R2:W5:Y:S01]  /*1520*/  LDG.E.U16.CONSTANT R14, desc[UR12][R14.64+0x2] ;  /* 0x0000020c0e0e7981 */ /* 0x000562000c1e9500 */
[----:B------:R-:W3:Y:S03]  /*1530*/  LDCU UR14, c[0x0][0x3c8] ;  /* 0x00007900ff0e77ac */ /* 0x000ee60008000800 */
[----:B------:R2:W5:Y:S01]  /*1540*/  LDL.64 R10, [R1] ;  /* 0x00000000010a7983 */ /* 0x0005620000100a00 */
[----:B------:R-:W4:Y:S01]  /*1550*/  LDCU UR16, c[0x0][0x3cc] ;  /* 0x00007980ff1077ac */ /* 0x000f220008000800 */
[----:B------:R-:W-:Y:S01]  /*1560*/  HFMA2 R3, -RZ, RZ, 0, 0 ;  /* 0x00000000ff037431 */ /* 0x000fe200000001ff */
[----:B0-----:R-:W-:Y:S02]  /*1570*/  CS2R R6, SRZ ;  /* 0x0000000000067805 */ /* 0x001fe4000001ff00 */
[----:B------:R-:W-:Y:S01]  /*1580*/  MOV R8, RZ ;  /* 0x000000ff00087202 */ /* 0x000fe20000000f00 */
[----:B------:R-:W0:Y:S01]  /*1590*/  LDCU UR17, c[0x0][0x3d0] ;  /* 0x00007a00ff1177ac */ /* 0x000e220008000800 */
[----:B------:R-:W1:Y:S01]  /*15a0*/  LDCU UR18, c[0x0][0x3d4] ;  /* 0x00007a80ff1277ac */ /* 0x000e620008000800 */
[----:B------:R-:W2:Y:S01]  /*15b0*/  LDCU UR19, c[0x0][0x3d8] ;  /* 0x00007b00ff1377ac */ /* 0x000ea20008000800 */
[----:B---3--:R-:W-:-:S02]  /*15c0*/  UISETP.LT.AND UP0, UPT, UR5, UR14, UPT ;  /* 0x0000000e0500728c */ /* 0x008fc4000bf01270 */
[----:B------:R-:W-:Y:S02]  /*15d0*/  UISETP.GT.AND UP4, UPT, UR5, UR14, UPT ;  /* 0x0000000e0500728c */ /* 0x000fe4000bf84270 */
[----:B------:R-:W-:Y:S02]  /*15e0*/  USEL UR4, UR5, UR14, UP0 ;  /* 0x0000000e05047287 */ /* 0x000fe40008000000 */
[----:B----4-:R-:W-:Y:S02]  /*15f0*/  UISETP.GT.AND UP0, UPT, UR5, UR16, UPT ;  /* 0x000000100500728c */ /* 0x010fe4000bf04270 */
[----:B------:R-:W-:Y:S02]  /*1600*/  USHF.R.S32.HI UR6, URZ, 0x1f, UR4 ;  /* 0x0000001fff067899 */ /* 0x000fe40008011404 */
[----:B0-----:R-:W-:Y:S02]  /*1610*/  UISETP.GT.AND UP1, UPT, UR5, UR17, UPT ;  /* 0x000000110500728c */ /* 0x001fe4000bf24270 */
[----:B------:R-:W-:-:S02]  /*1620*/  ULEA.HI UR6, UR6, UR4, URZ, 0x5 ;  /* 0x0000000406067291 */ /* 0x000fc4000f8f28ff */
[----:B-1----:R-:W-:Y:S02]  /*1630*/  UISETP.GT.AND UP2, UPT, UR5, UR18, UPT ;  /* 0x000000120500728c */ /* 0x002fe4000bf44270 */
[----:B--2---:R-:W-:Y:S02]  /*1640*/  UISETP.GT.AND UP3, UPT, UR5, UR19, UPT ;  /* 0x000000130500728c */ /* 0x004fe4000bf64270 */
        /* <DEDUP_REMOVED lines=11> */
.L_x_3884:
        /* <DEDUP_REMOVED lines=8> */
.L_x_3885:
        /* <DEDUP_REMOVED lines=8> */
.L_x_3886:
        /* <DEDUP_REMOVED lines=8> */
.L_x_3887:
        /* <DEDUP_REMOVED lines=8> */
.L_x_3888:
        /* <DEDUP_REMOVED lines=10> */
[----:B------:R-:W-:Y:S02]  /*19a0*/  PRMT R38, R11, 0x7610, R11 ;  /* 0x000076100b267816 */ /* 0x000fe4000000000b */
[----:B------:R-:W-:Y:S01]  /*19b0*/  PRMT R46, RZ, 0x5410, RZ ;  /* 0x00005410ff2e7816 */ /* 0x000fe200000000ff */
[----:B------:R-:W-:Y:S01]  /*19c0*/  IMAD R3, R8, R47, RZ ;  /* 0x0000002f08037224 */ /* 0x000fe200078e02ff */
[----:B------:R-:W-:Y:S02]  /*19d0*/  PRMT R45, RZ, 0x5410, RZ ;  /* 0x00005410ff2d7816 */ /* 0x000fe400000000ff */
[----:B------:R-:W-:Y:S02]  /*19e0*/  PRMT R44, RZ, 0x5410, RZ ;  /* 0x00005410ff2c7816 */ /* 0x000fe400000000ff */
[----:B------:R-:W-:Y:S02]  /*19f0*/  IADD3 R2, P0, PT, R2, R3, RZ ;  /* 0x0000000302027210 */ /* 0x000fe40007f1e0ff */
[----:B------:R-:W-:-:S02]  /*1a00*/  PRMT R43, RZ, 0x5410, RZ ;  /* 0x00005410ff2b7816 */ /* 0x000fc400000000ff */
[----:B------:R-:W-:Y:S01]  /*1a10*/  LEA.HI.X.SX32 R3, R3, R4, 0x1, P0 ;  /* 0x0000000403037211 */ /* 0x000fe200000f0eff */
[----:B0-----:R-:W-:Y:S01]  /*1a20*/  ULEA UR4, UR6, UR4, 0x18 ;  /* 0x0000000406047291 */ /* 0x001fe2000f8ec0ff */
[----:B------:R-:W-:Y:S02]  /*1a30*/  ISETP.GT.AND P0, PT, R0, UR5, PT ;  /* 0x0000000500007c0c */ /* 0x000fe4000bf04270 */
[C---:B------:R-:W-:Y:S02]  /*1a40*/  SHF.L.U32 R4, R2.reuse, 0x2, RZ ;  /* 0x0000000202047819 */ /* 0x040fe400000006ff */
[----:B------:R-:W-:Y:S02]  /*1a50*/  SHF.L.U64.HI R3, R2, 0x2, R3 ;  /* 0x0000000202037819 */ /* 0x000fe40000010203 */
[----:B-1----:R-:W-:Y:S02]  /*1a60*/  IADD3 R24, P2, PT, R4, UR16, RZ ;  /* 0x0000001004187c10 */ /* 0x002fe4000ff5e0ff */
[----:B------:R-:W-:-:S02]  /*1a70*/  IADD3 R42, PT, PT, R14, UR5, RZ ;  /* 0x000000050e2a7c10 */ /* 0x000fc4000fffe0ff */
[----:B------:R-:W-:-:S03]  /*1a80*/  IADD3.X R25, PT, PT, R3, UR17, RZ, P2, !PT ;  /* 0x0000001103197c10 */ /* 0x000fc600097fe4ff */
[----:B------:R-:W-:Y:S06]  /*1a90*/  @!P0 BRA `(.L_x_3889) ;  /* 0x00000048009c8947 */ /* 0x000fec0003800000 */
[----:B------:R-:W-:Y:S01]  /*1aa0*/  UIMAD.WIDE.U32 UR6, UR11, 0x100, UR8 ;  /* 0x000001000b0678a5 */ /* 0x000fe2000f8e0008 */
[----:B------:R-:W-:Y:S01]  /*1ab0*/  MOV R48, RZ ;  /* 0x000000ff00307202 */ /* 0x000fe20000000f00 */
[----:B------:R-:W-:Y:S01]  /*1ac0*/  UISETP.LT.AND UP1, UPT, UR10, UR14, UPT ;  /* 0x0000000e0a00728c */ /* 0x000fe2000bf21270 */
[----:B------:R-:W-:Y:S01]  /*1ad0*/  PRMT R46, RZ, 0x7610, R46 ;  /* 0x00007610ff2e7816 */ /* 0x000fe2000000002e */
[----:B------:R-:W-:Y:S02]  /*1ae0*/  UIADD3 UR8, UP0, UPT, UR6, 0x2, URZ ;  /* 0x0000000206087890 */ /* 0x000fe4000ff1e0ff */
[----:B------:R-:W-:Y:S02]  /*1af0*/  USEL UR6, UR10, UR14, UP1 ;  /* 0x0000000e0a067287 */ /* 0x000fe40008800000 */
[----:B------:R-:W-:Y:S02]  /*1b00*/  UIADD3.X UR7, UPT, UPT, URZ, UR7, URZ, UP0, !UPT ;  /* 0x00000007ff077290 */ /* 0x000fe400087fe4ff */
[----:B------:R-:W-:-:S04]  /*1b10*/  MOV R40, UR8 ;  /* 0x0000000800287c02 */ /* 0x000fc80008000f00 */
[----:B------:R-:W-:-:S07]  /*1b20*/  MOV R41, UR7 ;  /* 0x0000000700297c02 */ /* 0x000fce0008000f00 */
.L_x_3898:
[----:B------:R-:W-:Y:S01]  /*1b30*/  MOV R36, R24 ;  /* 0x0000001800247202 */ /* 0x000fe20000000f00 */
[----:B0-----:R-:W0:Y:S01]  /*1b40*/  LDC R47, c[0x0][0x3ac] ;  /* 0x0000eb00ff2f7b82 */ /* 0x001e220000000800 */
[----:B------:R-:W-:-:S05]  /*1b50*/  MOV R37, R25 ;  /* 0x0000001900257202 */ /* 0x000fca0000000f00 */
[----:B------:R-:W2:Y:S01]  /*1b60*/  LDG.E.128.CONSTANT R24, desc[UR12][R36.64] ;  /* 0x0000000c24187981 */ /* 0x000ea2000c1e9d00 */
[----:B0--3--:R-:W-:-:S05]  /*1b70*/  IMAD.WIDE R10, R47, 0x4, R36 ;  /* 0x000000042f0a7825 */ /* 0x009fca00078e0224 */
[----:B------:R-:W3:Y:S01]  /*1b80*/  LDG.E.128.CONSTANT R28, desc[UR12][R10.64] ;  /* 0x0000000c0a1c7981 */ /* 0x000ee2000c1e9d00 */
[----:B------:R-:W-:-:S05]  /*1b90*/  IMAD.WIDE R2, R47, 0x4, R10 ;  /* 0x000000042f027825 */ /* 0x000fca00078e020a */
[----:B-1----:R-:W4:Y:S01]  /*1ba0*/  LDG.E.128.CONSTANT R32, desc[UR12][R2.64] ;  /* 0x0000000c02207981 */ /* 0x002f22000c1e9d00 */
[----:B------:R-:W-:-:S05]  /*1bb0*/  IMAD.WIDE R12, R47, 0x4, R2 ;  /* 0x000000042f0c7825 */ /* 0x000fca00078e0202 */
[----:B------:R-:W4:Y:S01]  /*1bc0*/  LDG.E.128.CONSTANT R4, desc[UR12][R12.64] ;  /* 0x0000000c0c047981 */ /* 0x000f22000c1e9d00 */
[----:B------:R-:W-:Y:S01]  /*1bd0*/  IMAD.WIDE R8, R47, 0x4, R12 ;  /* 0x000000042f087825 */ /* 0x000fe200078e020c */
[----:B------:R-:W-:-:S04]  /*1be0*/  ISETP.NE.AND P0, PT, R42, UR5, PT ;  /* 0x000000052a007c0c */ /* 0x000fc8000bf05270 */
[----:B------:R0:W4:Y:S09]  /*1bf0*/  LDG.E.128.CONSTANT R20, desc[UR12][R8.64] ;  /* 0x0000000c08147981 */ /* 0x000132000c1e9d00 */
[----:B------:R1:W5:Y:S01]  /*1c00*/  @!P0 LDG.E.U16.CONSTANT R61, desc[UR12][R40.64] ;  /* 0x0000000c283d8981 */ /* 0x000362000c1e9500 */
[----:B0-----:R-:W-:-:S04]  /*1c10*/  IMAD.WIDE R8, R47, 0x4, R8 ;  /* 0x000000042f087825 */ /* 0x001fc800078e0208 */
[----:B------:R-:W-:Y:S01]  /*1c20*/  IMAD.WIDE R12, R47, 0x4, R8 ;  /* 0x000000042f0c7825 */ /* 0x000fe200078e0208 */
[----:B--2---:R-:W-:Y:S02]  /*1c30*/  LOP3.LUT R2, R25, 0xff, RZ, 0xc0, !PT ;  /* 0x000000ff19027812 */ /* 0x004fe400078ec0ff */
[----:B------:R-:W-:Y:S02]  /*1c40*/  LOP3.LUT R0, R24, 0xff, RZ, 0xc0, !PT ;  /* 0x000000ff18007812 */ /* 0x000fe400078ec0ff */
[----:B------:R-:W-:Y:S02]  /*1c50*/  IADD3 R2, PT, PT, R2, -0x80, RZ ;  /* 0xffffff8002027810 */ /* 0x000fe40007ffe0ff */
[----:B------:R-:W-:Y:S02]  /*1c60*/  IADD3 R0, PT, PT, R0, -0x80, RZ ;  /* 0xffffff8000007810 */ /* 0x000fe40007ffe0ff */
[----:B------:R0:W2:Y:S01]  /*1c70*/  I2F.F16 R55, R2 ;  /* 0x0000000200377306 */ /* 0x0000a20000200c00 */
[----:B------:R-:W-:-:S02]  /*1c80*/  LEA.HI R60, R24, 0xffffff80, RZ, 0x8 ;  /* 0xffffff80183c7811 */ /* 0x000fc400078f40ff */
[----:B------:R-:W-:Y:S02]  /*1c90*/  LOP3.LUT R10, R27, 0xff, RZ, 0xc0, !PT ;  /* 0x000000ff1b0a7812 */ /* 0x000fe400078ec0ff */
[----:B------:R-:W-:Y:S02]  /*1ca0*/  LEA.HI R59, R25, 0xffffff80, RZ, 0x8 ;  /* 0xffffff80193b7811 */ /* 0x000fe400078f40ff */
[----:B------:R-:W-:Y:S01]  /*1cb0*/  LEA.HI R57, R27, 0xffffff80, RZ, 0x8 ;  /* 0xffffff801b397811 */ /* 0x000fe200078f40ff */
[----:B------:R1:W2:Y:S01]  /*1cc0*/  I2F.F16 R56, R0 ;  /* 0x0000000000387306 */ /* 0x0002a20000200c00 */
[----:B0-----:R-:W-:Y:S02]  /*1cd0*/  SHF.R.U32.HI R2, RZ, 0x8, R25 ;  /* 0x00000008ff027819 */ /* 0x001fe40000011619 */
[----:B------:R-:W-:Y:S02]  /*1ce0*/  LOP3.LUT R3, R26, 0xff, RZ, 0xc0, !PT ;  /* 0x000000ff1a037812 */ /* 0x000fe400078ec0ff */
[----:B------:R-:W-:-:S02]  /*1cf0*/  LOP3.LUT R2, R2, 0xff, RZ, 0xc0, !PT ;  /* 0x000000ff02027812 */ /* 0x000fc400078ec0ff */
[----:B------:R-:W-:Y:S01]  /*1d00*/  IADD3 R10, PT, PT, R10, -0x80, RZ ;  /* 0xffffff800a0a7810 */ /* 0x000fe20007ffe0ff */
[----:B------:R-:W0:Y:S01]  /*1d10*/  I2F.F16 R60, R60 ;  /* 0x0000003c003c7306 */ /* 0x000e220000200c00 */
[--C-:B-1----:R-:W-:Y:S02]  /*1d20*/  SHF.R.U32.HI R0, RZ, 0x8, R24.reuse ;  /* 0x00000008ff007819 */ /* 0x102fe40000011618 */
[----:B------:R-:W-:Y:S02]  /*1d30*/  SHF.R.U32.HI R24, RZ, 0x10, R24 ;  /* 0x00000010ff187819 */ /* 0x000fe40000011618 */
[----:B------:R-:W-:Y:S02]  /*1d40*/  IADD3 R69, PT, PT, R2, -0x80, RZ ;  /* 0xffffff8002457810 */ /* 0x000fe40007ffe0ff */
[----:B------:R-:W-:Y:S01]  /*1d50*/  IADD3 R3, PT, PT, R3, -0x80, RZ ;  /* 0xffffff8003037810 */ /* 0x000fe20007ffe0ff */
[----:B------:R-:W1:Y:S01]  /*1d60*/  I2F.F16 R59, R59 ;  /* 0x0000003b003b7306 */ /* 0x000e620000200c00 */
[----:B------:R-:W-:-:S02]  /*1d70*/  LOP3.LUT R24, R24, 0xff, RZ, 0xc0, !PT ;  /* 0x000000ff18187812 */ /* 0x000fc400078ec0ff */
[----:B------:R-:W-:Y:S02]  /*1d80*/  SHF.R.U32.HI R25, RZ, 0x10, R25 ;  /* 0x00000010ff197819 */ /* 0x000fe40000011619 */
[----:B------:R-:W-:Y:S02]  /*1d90*/  @!P0 LEA R2, R48, R1, 0x3 ;  /* 0x0000000130028211 */ /* 0x000fe400078e18ff */
[----:B------:R-:W-:Y:S01]  /*1da0*/  IADD3 R24, PT, PT, R24, -0x80, RZ ;  /* 0xffffff8018187810 */ /* 0x000fe20007ffe0ff */
[----:B------:R2:W0:Y:S01]  /*1db0*/  I2F.F16 R53, R10 ;  /* 0x0000000a00357306 */ /* 0x0004220000200c00 */
[----:B------:R-:W-:Y:S02]  /*1dc0*/  LOP3.LUT R25, R25, 0xff, RZ, 0xc0, !PT ;  /* 0x000000ff19197812 */ /* 0x000fe400078ec0ff */
[----:B------:R-:W-:Y:S02]  /*1dd0*/  LEA.HI R58, R26, 0xffffff80, RZ, 0x8 ;  /* 0xffffff801a3a7811 */ /* 0x000fe400078f40ff */
[----:B------:R-:W-:-:S03]  /*1de0*/  IADD3 R68, PT, PT, R25, -0x80, RZ ;  /* 0xffffff8019447810 */ /* 0x000fc60007ffe0ff */
[----:B------:R1:W0:Y:S01]  /*1df0*/  I2F.F16 R54, R3 ;  /* 0x0000000300367306 */ /* 0x0002220000200c00 */
[----:B--2---:R-:W-:-:S04]  /*1e00*/  SHF.R.U32.HI R10, RZ, 0x8, R26 ;  /* 0x00000008ff0a7819 */ /* 0x004fc8000001161a */
[----:B------:R-:W-:-:S03]  /*1e10*/  LOP3.LUT R10, R10, 0xff, RZ, 0xc0, !PT ;  /* 0x000000ff0a0a7812 */ /* 0x000fc600078ec0ff */
[----:B------:R2:W0:Y:S01]  /*1e20*/  I2F.F16 R62, R24 ;  /* 0x00000018003e7306 */ /* 0x0004220000200c00 */
[----:B-1----:R-:W4:Y:S01]  /*1e30*/  @!P0 LDL.64 R2, [R2+0x8] ;  /* 0x0000080002028983 */ /* 0x002f220000100a00 */
[----:B------:R-:W-:-:S03]  /*1e40*/  IADD3 R79, PT, PT, R10, -0x80, RZ ;  /* 0xffffff800a4f7810 */ /* 0x000fc60007ffe0ff */
[----:B------:R-:W5:Y:S01]  /*1e50*/  LDG.E.128.CONSTANT R8, desc[UR12][R8.64] ;  /* 0x0000000c08087981 */ /* 0x000f62000c1e9d00 */
[----:B------:R-:W-:Y:S02]  /*1e60*/  LOP3.LUT R0, R0, 0xff, RZ, 0xc0, !PT ;  /* 0x000000ff00007812 */ /* 0x000fe400078ec0ff */
[----:B---3--:R-:W-:Y:S01]  /*1e70*/  LEA.HI R50, R30, 0xffffff80, RZ, 0x8 ;  /* 0xffffff801e327811 */ /* 0x008fe200078f40ff */
[----:B--2---:R-:W-:Y:S01]  /*1e80*/  IMAD.WIDE R24, R47, 0x4, R12 ;  /* 0x000000042f187825 */ /* 0x004fe200078e020c */
[----:B------:R-:W-:Y:S01]  /*1e90*/  LEA.HI R52, R28, 0xffffff80, RZ, 0x8 ;  /* 0xffffff801c347811 */ /* 0x000fe200078f40ff */
[----:B------:R-:W5:Y:S01]  /*1ea0*/  LDG.E.128.CONSTANT R12, desc[UR12][R12.64] ;  /* 0x0000000c0c0c7981 */ /* 0x000f62000c1e9d00 */
[----:B------:R-:W-:Y:S01]  /*1eb0*/  LEA.HI R51, R29, 0xffffff80, RZ, 0x8 ;  /* 0xffffff801d337811 */ /* 0x000fe200078f40ff */
[----:B------:R-:W1:Y:S02]  /*1ec0*/  I2F.F16 R58, R58 ;  /* 0x0000003a003a7306 */ /* 0x000e640000200c00 */
[----:B------:R2:W5:Y:S01]  /*1ed0*/  LDG.E.128.CONSTANT R16, desc[UR12][R24.64] ;  /* 0x0000000c18107981 */ /* 0x000562000c1e9d00 */
[----:B------:R-:W-:-:S05]  /*1ee0*/  IADD3 R0, PT, PT, R0, -0x80, RZ ;  /* 0xffffff8000007810 */ /* 0x000fca0007ffe0ff */
[----:B------:R3:W0:Y:S02]  /*1ef0*/  I2F.F16 R63, R0 ;  /* 0x00000000003f7306 */ /* 0x0006240000200c00 */
[----:B---3--:R-:W-:-:S04]  /*1f00*/  SHF.R.U32.HI R0, RZ, 0x8, R27 ;  /* 0x00000008ff007819 */ /* 0x008fc8000001161b */
[----:B------:R-:W-:Y:S02]  /*1f10*/  LOP3.LUT R0, R0, 0xff, RZ, 0xc0, !PT ;  /* 0x000000ff00007812 */ /* 0x000fe400078ec0ff */
[----:B------:R-:W-:Y:S02]  /*1f20*/  SHF.R.U32.HI R27, RZ, 0x10, R27 ;  /* 0x00000010ff1b7819 */ /* 0x000fe4000001161b */
[----:B------:R-:W-:Y:S02]  /*1f30*/  IADD3 R86, PT, PT, R0, -0x80, RZ ;  /* 0xffffff8000567810 */ /* 0x000fe40007ffe0ff */
[----:B------:R-:W-:Y:S02]  /*1f40*/  LOP3.LUT R0, R28, 0xff, RZ, 0xc0, !PT ;  /* 0x000000ff1c007812 */ /* 0x000fe400078ec0ff */
[----:B------:R-:W-:Y:S02]  /*1f50*/  SHF.R.U32.HI R26, RZ, 0x10, R26 ;  /* 0x00000010ff1a7819 */ /* 0x000fe4000001161a */
[----:B------:R-:W-:-:S02]  /*1f60*/  IADD3 R0, PT, PT, R0, -0x80, RZ ;  /* 0xffffff8000007810 */ /* 0x000fc40007ffe0ff */
[----:B------:R-:W-:Y:S02]  /*1f70*/  LOP3.LUT R27, R27, 0xff, RZ, 0xc0, !PT ;  /* 0x000000ff1b1b7812 */ /* 0x000fe400078ec0ff */
[----:B------:R-:W-:Y:S01]  /*1f80*/  LOP3.LUT R26, R26, 0xff, RZ, 0xc0, !PT ;  /* 0x000000ff1a1a7812 */ /* 0x000fe200078ec0ff */
[----:B------:R3:W0:Y:S01]  /*1f90*/  I2F.F16 R84, R0 ;  /* 0x0000000000547306 */ /* 0x0006220000200c00 */
[----:B------:R-:W-:Y:S02]  /*1fa0*/  IADD3 R85, PT, PT, R27, -0x80, RZ ;  /* 0xffffff801b557810 */ /* 0x000fe40007ffe0ff */
[----:B------:R-:W-:Y:S02]  /*1fb0*/  IADD3 R78, PT, PT, R26, -0x80, RZ ;  /* 0xffffff801a4e7810 */ /* 0x000fe40007ffe0ff */
[----:B------:R-:W-:Y:S02]  /*1fc0*/  LOP3.LUT R27, R30, 0xff, RZ, 0xc0, !PT ;  /* 0x000000ff1e1b7812 */ /* 0x000fe400078ec0ff */
[----:B------:R-:W-:-:S02]  /*1fd0*/  LOP3.LUT R26, R29, 0xff, RZ, 0xc0, !PT ;  /* 0x000000ff1d1a7812 */ /* 0x000fc400078ec0ff */
[----:B---3--:R-:W-:Y:S02]  /*1fe0*/  SHF.R.U32.HI R0, RZ, 0x8, R28 ;  /* 0x00000008ff007819 */ /* 0x008fe4000001161c */
[----:B------:R-:W-:Y:S02]  /*1ff0*/  IADD3 R27, PT, PT, R27, -0x80, RZ ;  /* 0xffffff801b1b7810 */ /* 0x000fe40007ffe0ff */
[----:B------:R-:W-:Y:S02]  /*2000*/  LOP3.LUT R0, R0, 0xff, RZ, 0xc0, !PT ;  /* 0x000000ff00007812 */ /* 0x000fe400078ec0ff */
[----:B------:R-:W-:Y:S01]  /*2010*/  IADD3 R26, PT, PT, R26, -0x80, RZ ;  /* 0xffffff801a1a7810 */ /* 0x000fe20007ffe0ff */
[----:B------:R3:W0:Y:S01]  /*2020*/  I2F.F16 R82, R27 ;  /* 0x0000001b00527306 */ /* 0x0006220000200c00 */
[----:B------:R-:W-:-:S07]  /*2030*/  IADD3 R0, PT, PT, R0, -0x80, RZ ;  /* 0xffffff8000007810 */ /* 0x000fce0007ffe0ff */
[----:B------:R2:W0:Y:S01]  /*2040*/  I2F.F16 R83, R26 ;  /* 0x0000001a00537306 */ /* 0x0004220000200c00 */
[--C-:B---3--:R-:W-:Y:S02]  /*2050*/  SHF.R.U32.HI R27, RZ, 0x8, R30.reuse ;  /* 0x00000008ff1b7819 */ /* 0x108fe4000001161e */
[----:B------:R-:W-:-:S05]  /*2060*/  SHF.R.U32.HI R30, RZ, 0x10, R30 ;  /* 0x00000010ff1e7819 */ /* 0x000fca000001161e */
[----:B------:R4:W3:Y:S01]  /*2070*/  I2F.F16 R104, R0 ;  /* 0x0000000000687306 */ /* 0x0008e20000200c00 */
[--C-:B--2---:R-:W-:Y:S02]  /*2080*/  SHF.R.U32.HI R26, RZ, 0x8, R29.reuse ;  /* 0x00000008ff1a7819 */ /* 0x104fe4000001161d */
[----:B------:R-:W-:Y:S02]  /*2090*/  LOP3.LUT R30, R30, 0xff, RZ, 0xc0, !PT ;  /* 0x000000ff1e1e7812 */ /* 0x000fe400078ec0ff */
[----:B------:R-:W-:Y:S02]  /*20a0*/  LOP3.LUT R26, R26, 0xff, RZ, 0xc0, !PT ;  /* 0x000000ff1a1a7812 */ /* 0x000fe400078ec0ff */
[----:B----4-:R-:W-:Y:S02]  /*20b0*/  LOP3.LUT R0, R32, 0xff, RZ, 0xc0, !PT ;  /* 0x000000ff20007812 */ /* 0x010fe400078ec0ff */
[----:B------:R-:W-:Y:S02]  /*20c0*/  SHF.R.U32.HI R28, RZ, 0x10, R28 ;  /* 0x00000010ff1c7819 */ /* 0x000fe4000001161c */
[----:B------:R-:W-:-:S02]  /*20d0*/  SHF.R.U32.HI R29, RZ, 0x10, R29 ;  /* 0x00000010ff1d7819 */ /* 0x000fc4000001161d */
[----:B------:R-:W-:Y:S02]  /*20e0*/  IADD3 R0, PT, PT, R0, -0x80, RZ ;  /* 0xffffff8000007810 */ /* 0x000fe40007ffe0ff */
[----:B------:R-:W-:Y:S02]  /*20f0*/  IADD3 R26, PT, PT, R26, -0x80, RZ ;  /* 0xffffff801a1a7810 */ /* 0x000fe40007ffe0ff */
[----:B------:R-:W-:Y:S02]  /*2100*/  LOP3.LUT R27, R27, 0xff, RZ, 0xc0, !PT ;  /* 0x000000ff1b1b7812 */ /* 0x000fe400078ec0ff */
[----:B------:R-:W-:Y:S02]  /*2110*/  IADD3 R107, PT, PT, R30, -0x80, RZ ;  /* 0xffffff801e6b7810 */ /* 0x000fe40007ffe0ff */
[----:B------:R-:W-:Y:S01]  /*2120*/  LOP3.LUT R28, R28, 0xff, RZ, 0xc0, !PT ;  /* 0x000000ff1c1c7812 */ /* 0x000fe200078ec0ff */
[----:B------:R2:W4:Y:S01]  /*2130*/  I2F.F16 R30, R0 ;  /* 0x00000000001e7306 */ /* 0x0005220000200c00 */
[----:B------:R-:W-:-:S02]  /*2140*/  LOP3.LUT R29, R29, 0xff, RZ, 0xc0, !PT ;  /* 0x000000ff1d1d7812 */ /* 0x000fc400078ec0ff */
[----:B------:R-:W-:Y:S02]  /*2150*/  IADD3 R27, PT, PT, R27, -0x80, RZ ;  /* 0xffffff801b1b7810 */ /* 0x000fe40007ffe0ff */
[----:B------:R-:W-:-:S03]  /*2160*/  IADD3 R28, PT, PT, R28, -0x80, RZ ;  /* 0xffffff801c1c7810 */ /* 0x000fc60007ffe0ff */
[----:B------:R1:W0:Y:S01]  /*2170*/  I2F.F16 R106, R26 ;  /* 0x0000001a006a7306 */ /* 0x0002220000200c00 */
[----:B--2---:R-:W-:Y:S02]  /*2180*/  SHF.R.U32.HI R0, RZ, 0x8, R32 ;  /* 0x00000008ff007819 */ /* 0x004fe40000011620 */
[----:B------:R-:W-:Y:S02]  /*2190*/  IADD3 R29, PT, PT, R29, -0x80, RZ ;  /* 0xffffff801d1d7810 */ /* 0x000fe40007ffe0ff */
[----:B------:R-:W-:Y:S02]  /*21a0*/  LOP3.LUT R0, R0, 0xff, RZ, 0xc0, !PT ;  /* 0x000000ff00007812 */ /* 0x000fe400078ec0ff */
[----:B-1----:R-:W-:Y:S01]  /*21b0*/  LOP3.LUT R26, R33, 0xff, RZ, 0xc0, !PT ;  /* 0x000000ff211a7812 */ /* 0x002fe200078ec0ff */
[----:B------:R1:W2:Y:S01]  /*21c0*/  I2F.F16 R108, R27 ;  /* 0x0000001b006c7306 */ /* 0x0002a20000200c00 */
[----:B------:R-:W-:Y:S02]  /*21d0*/  LEA.HI R67, R32, 0xffffff80, RZ, 0x8 ;  /* 0xffffff8020437811 */ /* 0x000fe400078f40ff */
[----:B------:R-:W-:-:S02]  /*21e0*/  IADD3 R26, PT, PT, R26, -0x80, RZ ;  /* 0xffffff801a1a7810 */ /* 0x000fc40007ffe0ff */
[----:B------:R-:W-:Y:S02]  /*21f0*/  SHF.R.U32.HI R32, RZ, 0x10, R32 ;  /* 0x00000010ff207819 */ /* 0x000fe40000011620 */
[----:B------:R-:W-:Y:S01]  /*2200*/  LEA.HI R65, R34, 0xffffff80, RZ, 0x8 ;  /* 0xffffff8022417811 */ /* 0x000fe200078f40ff */
[----:B------:R3:W0:Y:S01]  /*2210*/  I2F.F16 R103, R28 ;  /* 0x0000001c00677306 */ /* 0x0006220000200c00 */
[----:B-1----:R-:W-:Y:S02]  /*2220*/  LOP3.LUT R27, R35, 0xff, RZ, 0xc0, !PT ;  /* 0x000000ff231b7812 */ /* 0x002fe400078ec0ff */
[----:B------:R-:W-:-:S05]  /*2230*/  IADD3 R0, PT, PT, R0, -0x80, RZ ;  /* 0xffffff8000007810 */ /* 0x000fca0007ffe0ff */
[----:B------:R1:W0:Y:S01]  /*2240*/  I2F.F16 R105, R29 ;  /* 0x0000001d00697306 */ /* 0x0002220000200c00 */
[----:B---3--:R-:W-:Y:S02]  /*2250*/  LOP3.LUT R28, R34, 0xff, RZ, 0xc0, !PT ;  /* 0x000000ff221c7812 */ /* 0x008fe400078ec0ff */
[----:B------:R-:W-:Y:S02]  /*2260*/  IADD3 R27, PT, PT, R27, -0x80, RZ ;  /* 0xffffff801b1b7810 */ /* 0x000fe40007ffe0ff */
[----:B-1----:R-:W-:-:S03]  /*2270*/  SHF.R.U32.HI R29, RZ, 0x8, R34 ;  /* 0x00000008ff1d7819 */ /* 0x002fc60000011622 */
[----:B------:R1:W3:Y:S01]  /*2280*/  I2F.F16 R70, R26 ;  /* 0x0000001a00467306 */ /* 0x0002e20000200c00 */
[----:B------:R-:W-:Y:S02]  /*2290*/  SHF.R.U32.HI R34, RZ, 0x10, R34 ;  /* 0x00000010ff227819 */ /* 0x000fe40000011622 */
[----:B-1----:R-:W-:-:S05]  /*22a0*/  LOP3.LUT R26, R32, 0xff, RZ, 0xc0, !PT ;  /* 0x000000ff201a7812 */ /* 0x002fca00078ec0ff */
[----:B------:R1:W0:Y:S01]  /*22b0*/  I2F.F16 R32, R0 ;  /* 0x0000000000207306 */ /* 0x0002220000200c00 */
[----:B------:R-:W-:Y:S02]  /*22c0*/  IADD3 R26, PT, PT, R26, -0x80, RZ ;  /* 0xffffff801a1a7810 */ /* 0x000fe40007ffe0ff */
[----:B-1----:R-:W-:-:S05]  /*22d0*/  LOP3.LUT R0, R34, 0xff, RZ, 0xc0, !PT ;  /* 0x000000ff22007812 */ /* 0x002fca00078ec0ff */
[----:B------:R1:W0:Y:S01]  /*22e0*/  I2F.F16 R72, R27 ;  /* 0x0000001b00487306 */ /* 0x0002220000200c00 */
[----:B------:R-:W-:Y:S02]  /*22f0*/  IADD3 R87, PT, PT, R0, -0x80, RZ ;  /* 0xffffff8000577810 */ /* 0x000fe40007ffe0ff */
[----:B------:R-:W-:Y:S02]  /*2300*/  LOP3.LUT R0, R4, 0xff, RZ, 0xc0, !PT ;  /* 0x000000ff04007812 */ /* 0x000fe400078ec0ff */
[----:B-1----:R-:W-:-:S03]  /*2310*/  SHF.R.U32.HI R27, RZ, 0x8, R33 ;  /* 0x00000008ff1b7819 */ /* 0x002fc60000011621 */
[----:B------:R1:W0:Y:S01]  /*2320*/  I2F.F16 R77, R26 ;  /* 0x0000001a004d7306 */ /* 0x0002220000200c00 */
[----:B------:R-:W-:Y:S02]  /*2330*/  LEA.HI R66, R33, 0xffffff80, RZ, 0x8 ;  /* 0xffffff8021427811 */ /* 0x000fe400078f40ff */
[----:B------:R-:W-:Y:S02]  /*2340*/  LOP3.LUT R27, R27, 0xff, RZ, 0xc0, !PT ;  /* 0x000000ff1b1b7812 */ /* 0x000fe400078ec0ff */
[----:B------:R-:W-:Y:S02]  /*2350*/  IADD3 R28, PT, PT, R28, -0x80, RZ ;  /* 0xffffff801c1c7810 */ /* 0x000fe40007ffe0ff */
[----:B------:R-:W-:Y:S02]  /*2360*/  SHF.R.U32.HI R33, RZ, 0x10, R33 ;  /* 0x00000010ff217819 */ /* 0x000fe40000011621 */
[----:B-1----:R-:W-:Y:S02]  /*2370*/  SHF.R.U32.HI R26, RZ, 0x8, R35 ;  /* 0x00000008ff1a7819 */ /* 0x002fe40000011623 */
[----:B------:R-:W-:-:S02]  /*2380*/  IADD3 R0, PT, PT, R0, -0x80, RZ ;  /* 0xffffff8000007810 */ /* 0x000fc40007ffe0ff */
[----:B------:R-:W-:Y:S01]  /*2390*/  IADD3 R27, PT, PT, R27, -0x80, RZ ;  /* 0xffffff801b1b7810 */ /* 0x000fe20007ffe0ff */
[----:B------:R1:W0:Y:S01]  /*23a0*/  I2F.F16 R71, R28 ;  /* 0x0000001c00477306 */ /* 0x0002220000200c00 */
[----:B------:R-:W-:Y:S02]  /*23b0*/  LOP3.LUT R26, R26, 0xff, RZ, 0xc0, !PT ;  /* 0x000000ff1a1a7812 */ /* 0x000fe400078ec0ff */
[----:B------:R-:W-:-:S05]  /*23c0*/  LOP3.LUT R64, R31, 0xff, RZ, 0xc0, !PT ;  /* 0x000000ff1f407812 */ /* 0x000fca00078ec0ff */
[----:B------:R2:W0:Y:S01]  /*23d0*/  I2F.F16 R91, R0 ;  /* 0x00000000005b7306 */ /* 0x0004220000200c00 */
[----:B-1----:R-:W-:Y:S02]  /*23e0*/  LOP3.LUT R28, R33, 0xff, RZ, 0xc0, !PT ;  /* 0x000000ff211c7812 */ /* 0x002fe400078ec0ff */
[----:B------:R-:W-:Y:S02]  /*23f0*/  IADD3 R93, PT, PT, R26, -0x80, RZ ;  /* 0xffffff801a5d7810 */ /* 0x000fe40007ffe0ff */
[----:B------:R-:W-:-:S03]  /*2400*/  LEA.HI R73, R4, 0xffffff80, RZ, 0x8 ;  /* 0xffffff8004497811 */ /* 0x000fc600078f40ff */
[----:B------:R1:W0:Y:S01]  /*2410*/  I2F.F16 R33, R27 ;  /* 0x0000001b00217306 */ /* 0x0002220000200c00 */
[--C-:B--2---:R-:W-:Y:S02]  /*2420*/  SHF.R.U32.HI R0, RZ, 0x8, R4.reuse ;  /* 0x00000008ff007819 */ /* 0x104fe40000011604 */
[----:B------:R-:W-:Y:S02]  /*2430*/  LOP3.LUT R26, R5, 0xff, RZ, 0xc0, !PT ;  /* 0x000000ff051a7812 */ /* 0x000fe400078ec0ff */
[----:B------:R-:W-:Y:S02]  /*2440*/  LOP3.LUT R0, R0, 0xff, RZ, 0xc0, !PT ;  /* 0x000000ff00007812 */ /* 0x000fe400078ec0ff */
[----:B-1----:R-:W-:Y:S02]  /*2450*/  LOP3.LUT R27, R6, 0xff, RZ, 0xc0, !PT ;  /* 0x000000ff061b7812 */ /* 0x002fe400078ec0ff */
[----:B------:R-:W-:Y:S02]  /*2460*/  IADD3 R81, PT, PT, R64, -0x80, RZ ;  /* 0xffffff8040517810 */ /* 0x000fe40007ffe0ff */
[----:B------:R-:W-:-:S02]  /*2470*/  SHF.R.U32.HI R4, RZ, 0x10, R4 ;  /* 0x00000010ff047819 */ /* 0x000fc40000011604 */
[----:B------:R-:W-:Y:S02]  /*2480*/  LEA.HI R64, R35, 0xffffff80, RZ, 0x8 ;  /* 0xffffff8023407811 */ /* 0x000fe400078f40ff */
[----:B------:R-:W-:Y:S02]  /*2490*/  IADD3 R27, PT, PT, R27, -0x80, RZ ;  /* 0xffffff801b1b7810 */ /* 0x000fe40007ffe0ff */
[----:B------:R-:W-:Y:S02]  /*24a0*/  SHF.R.U32.HI R35, RZ, 0x10, R35 ;  /* 0x00000010ff237819 */ /* 0x000fe40000011623 */
[----:B------:R-:W-:Y:S02]  /*24b0*/  IADD3 R26, PT, PT, R26, -0x80, RZ ;  /* 0xffffff801a1a7810 */ /* 0x000fe40007ffe0ff */
[----:B------:R-:W-:Y:S01]  /*24c0*/  IADD3 R0, PT, PT, R0, -0x80, RZ ;  /* 0xffffff8000007810 */ /* 0x000fe20007ffe0ff */
[----:B------:R1:W2:Y:S01]  /*24d0*/  I2F.F16 R95, R27 ;  /* 0x0000001b005f7306 */ /* 0x0002a20000200c00 */
[----:B------:R-:W-:-:S02]  /*24e0*/  LOP3.LUT R4, R4, 0xff, RZ, 0xc0, !PT ;  /* 0x000000ff04047812 */ /* 0x000fc400078ec0ff */
[----:B------:R-:W-:Y:S02]  /*24f0*/  LEA.HI R75, R6, 0xffffff80, RZ, 0x8 ;  /* 0xffffff80064b7811 */ /* 0x000fe400078f40ff */
[----:B------:R-:W-:Y:S02]  /*2500*/  LOP3.LUT R35, R35, 0xff, RZ, 0xc0, !PT ;  /* 0x000000ff23237812 */ /* 0x000fe400078ec0ff */
[----:B------:R-:W-:Y:S01]  /*2510*/  LEA.HI R49, R31, 0xffffff80, RZ, 0x8 ;  /* 0xffffff801f317811 */ /* 0x000fe200078f40ff */
[----:B------:R3:W0:Y:S01]  /*2520*/  I2F.F16 R96, R26 ;  /* 0x0000001a00607306 */ /* 0x0006220000200c00 */
[--C-:B-1----:R-:W-:Y:S02]  /*2530*/  SHF.R.U32.HI R27, RZ, 0x8, R6.reuse ;  /* 0x00000008ff1b7819 */ /* 0x102fe40000011606 */
[----:B------:R-:W-:Y:S02]  /*2540*/  SHF.R.U32.HI R6, RZ, 0x10, R6 ;  /* 0x00000010ff067819 */ /* 0x000fe40000011606 */
[----:B------:R-:W-:-:S02]  /*2550*/  LEA.HI R74, R5, 0xffffff80, RZ, 0x8 ;  /* 0xffffff80054a7811 */ /* 0x000fc400078f40ff */
[----:B------:R-:W-:Y:S01]  /*2560*/  IADD3 R28, PT, PT, R28, -0x80, RZ ;  /* 0xffffff801c1c7810 */ /* 0x000fe20007ffe0ff */
[----:B------:R1:W0:Y:S01]  /*2570*/  I2F.F16 R98, R0 ;  /* 0x0000000000627306 */ /* 0x0002220000200c00 */
[--C-:B---3--:R-:W-:Y:S02]  /*2580*/  SHF.R.U32.HI R26, RZ, 0x8, R5.reuse ;  /* 0x00000008ff1a7819 */ /* 0x108fe40000011605 */
[----:B------:R-:W-:Y:S02]  /*2590*/  IADD3 R4, PT, PT, R4, -0x80, RZ ;  /* 0xffffff8004047810 */ /* 0x000fe40007ffe0ff */
[----:B------:R-:W-:Y:S02]  /*25a0*/  SHF.R.U32.HI R5, RZ, 0x10, R5 ;  /* 0x00000010ff057819 */ /* 0x000fe40000011605 */
[----:B------:R-:W-:Y:S02]  /*25b0*/  IADD3 R35, PT, PT, R35, -0x80, RZ ;  /* 0xffffff8023237810 */ /* 0x000fe40007ffe0ff */
[----:B-1----:R-:W-:-:S02]  /*25c0*/  SHF.R.U32.HI R0, RZ, 0x8, R31 ;  /* 0x00000008ff007819 */ /* 0x002fc4000001161f */
[----:B------:R-:W-:Y:S01]  /*25d0*/  SHF.R.U32.HI R31, RZ, 0x10, R31 ;  /* 0x00000010ff1f7819 */ /* 0x000fe2000001161f */
[----:B------:R1:W3:Y:S01]  /*25e0*/  I2F.F16 R80, R28 ;  /* 0x0000001c00507306 */ /* 0x0002e20000200c00 */
[----:B------:R-:W-:Y:S02]  /*25f0*/  LOP3.LUT R6, R6, 0xff, RZ, 0xc0, !PT ;  /* 0x000000ff06067812 */ /* 0x000fe400078ec0ff */
[----:B------:R-:W-:Y:S02]  /*2600*/  LOP3.LUT R29, R29, 0xff, RZ, 0xc0, !PT ;  /* 0x000000ff1d1d7812 */ /* 0x000fe400078ec0ff */
[----:B------:R-:W-:Y:S02]  /*2610*/  LOP3.LUT R26, R26, 0xff, RZ, 0xc0, !PT ;  /* 0x000000ff1a1a7812 */ /* 0x000fe400078ec0ff */
[----:B------:R-:W-:Y:S01]  /*2620*/  LOP3.LUT R5, R5, 0xff, RZ, 0xc0, !PT ;  /* 0x000000ff05057812 */ /* 0x000fe200078ec0ff */
[----:B------:R2:W0:Y:S01]  /*2630*/  I2F.F16 R97, R4 ;  /* 0x0000000400617306 */ /* 0x0004220000200c00 */
[----:B-1----:R-:W-:-:S02]  /*2640*/  LOP3.LUT R28, R7, 0xff, RZ, 0xc0, !PT ;  /* 0x000000ff071c7812 */ /* 0x002fc400078ec0ff */
[----:B------:R-:W-:Y:S02]  /*2650*/  LOP3.LUT R27, R27, 0xff, RZ, 0xc0, !PT ;  /* 0x000000ff1b1b7812 */ /* 0x000fe400078ec0ff */
[----:B------:R-:W-:Y:S02]  /*2660*/  LOP3.LUT R0, R0, 0xff, RZ, 0xc0, !PT ;  /* 0x000000ff00007812 */ /* 0x000fe400078ec0ff */
[----:B------:R-:W-:Y:S01]  /*2670*/  LOP3.LUT R31, R31, 0xff, RZ, 0xc0, !PT ;  /* 0x000000ff1f1f7812 */ /* 0x000fe200078ec0ff */
[----:B------:R1:W0:Y:S01]  /*2680*/  I2F.F16 R92, R35 ;  /* 0x00000023005c7306 */ /* 0x0002220000200c00 */
[----:B--2---:R-:W-:Y:S02]  /*2690*/  LOP3.LUT R4, R20, 0xff, RZ, 0xc0, !PT ;  /* 0x000000ff14047812 */ /* 0x004fe400078ec0ff */
[----:B------:R-:W-:Y:S02]  /*26a0*/  LEA.HI R76, R7, 0xffffff80, RZ, 0x8 ;  /* 0xffffff80074c7811 */ /* 0x000fe400078f40ff */
[----:B------:R-:W-:-:S02]  /*26b0*/  LEA.HI R88, R21, 0xffffff80, RZ, 0x8 ;  /* 0xffffff8015587811 */ /* 0x000fc400078f40ff */
[----:B------:R-:W-:Y:S02]  /*26c0*/  LEA.HI R89, R22, 0xffffff80, RZ, 0x8 ;  /* 0xffffff8016597811 */ /* 0x000fe400078f40ff */
[----:B-1----:R-:W-:Y:S02]  /*26d0*/  LEA.HI R35, R20, 0xffffff80, RZ, 0x8 ;  /* 0xffffff8014237811 */ /* 0x002fe400078f40ff */
[----:B------:R-:W-:Y:S02]  /*26e0*/  LEA.HI R90, R23, 0xffffff80, RZ, 0x8 ;  /* 0xffffff80175a7811 */ /* 0x000fe400078f40ff */
[----:B------:R-:W-:Y:S02]  /*26f0*/  IADD3 R101, PT, PT, R6, -0x80, RZ ;  /* 0xffffff8006657810 */ /* 0x000fe40007ffe0ff */
[----:B------:R-:W-:Y:S02]  /*2700*/  IADD3 R29, PT, PT, R29, -0x80, RZ ;  /* 0xffffff801d1d7810 */ /* 0x000fe40007ffe0ff */
[----:B------:R-:W-:-:S02]  /*2710*/  IADD3 R28, PT, PT, R28, -0x80, RZ ;  /* 0xffffff801c1c7810 */ /* 0x000fc40007ffe0ff */
[----:B------:R-:W-:Y:S02]  /*2720*/  IADD3 R26, PT, PT, R26, -0x80, RZ ;  /* 0xffffff801a1a7810 */ /* 0x000fe40007ffe0ff */
[----:B------:R-:W-:Y:S02]  /*2730*/  IADD3 R5, PT, PT, R5, -0x80, RZ ;  /* 0xffffff8005057810 */ /* 0x000fe40007ffe0ff */
[----:B------:R-:W-:Y:S02]  /*2740*/  IADD3 R27, PT, PT, R27, -0x80, RZ ;  /* 0xffffff801b1b7810 */ /* 0x000fe40007ffe0ff */
[----:B------:R-:W-:Y:S02]  /*2750*/  IADD3 R4, PT, PT, R4, -0x80, RZ ;  /* 0xffffff8004047810 */ /* 0x000fe40007ffe0ff */
[----:B------:R-:W-:Y:S02]  /*2760*/  IADD3 R0, PT, PT, R0, -0x80, RZ ;  /* 0xffffff8000007810 */ /* 0x000fe40007ffe0ff */
[----:B------:R-:W-:Y:S01]  /*2770*/  IADD3 R31, PT, PT, R31, -0x80, RZ ;  /* 0xffffff801f1f7810 */ /* 0x000fe20007ffe0ff */
[----:B------:R-:W1:Y:S01]  /*2780*/  I2F.F16 R57, R57 ;  /* 0x0000003900397306 */ /* 0x000e620000200c00 */
[----:B------:R-:W-:-:S07]  /*2790*/  UISETP.NE.AND UP0, UPT, UR15, URZ, UPT ;  /* 0x000000ff0f00728c */ /* 0x000fce000bf05270 */
        /* <DEDUP_REMOVED lines=33> */
[----:B------:R0:W0:Y:S08]  /*29b0*/  I2F.F16 R111, R0 ;  /* 0x00000000006f7306 */ /* 0x0000300000200c00 */
[----:B------:R0:W0:Y:S01]  /*29c0*/  I2F.F16 R114, R31 ;  /* 0x0000001f00727306 */ /* 0x0000220000200c00 */
[----:B------:R-:W-:-:S02]  /*29d0*/  @!P0 PRMT R39, R2, 0x7610, R39 ;  /* 0x0000761002278816 */ /* 0x000fc40000000027 */
[----:B------:R-:W-:Y:S02]  /*29e0*/  LOP3.LUT R110, R21, 0xff, RZ, 0xc0, !PT ;  /* 0x000000ff156e7812 */ /* 0x000fe400078ec0ff */
[----:B------:R-:W-:Y:S02]  /*29f0*/  @!P0 PRMT R38, R3, 0x7610, R38 ;  /* 0x0000761003268816 */ /* 0x000fe40000000026 */
[----:B------:R-:W-:Y:S02]  /*2a00*/  @!P0 PRMT R39, R39, 0x7610, R2 ;  /* 0x0000761027278816 */ /* 0x000fe40000000002 */
[----:B------:R-:W-:Y:S02]  /*2a10*/  @!P0 PRMT R38, R38, 0x7610, R3 ;  /* 0x0000761026268816 */ /* 0x000fe40000000003 */
[----:B------:R-:W-:Y:S01]  /*2a20*/  IADD3 R110, PT, PT, R110, -0x80, RZ ;  /* 0xffffff806e6e7810 */ /* 0x000fe20007ffe0ff */
[----:B-1234-:R-:W-:Y:S06]  /*2a30*/  BRA.U !UP0, `(.L_x_3890) ;  /* 0x0000000508687547 */ /* 0x01efec000b800000 */
        /* <DEDUP_REMOVED lines=90> */
.L_x_3890:
[----:B0-----:R-:W-:Y:S01]  /*2fe0*/  LOP3.LUT R0, R22, 0xff, RZ, 0xc0, !PT ;  /* 0x000000ff16007812 */ /* 0x001fe200078ec0ff */
[----:B------:R-:W0:Y:S01]  /*2ff0*/  I2F.F16 R110, R110 ;  /* 0x0000006e006e7306 */ /* 0x000e220000200c00 */
[--C-:B------:R-:W-:Y:S02]  /*3000*/  SHF.R.U32.HI R2, RZ, 0x10, R20.reuse ;  /* 0x00000010ff027819 */ /* 0x100fe40000011614 */
[----:B------:R-:W-:Y:S02]  /*3010*/  IADD3 R109, PT, PT, R0, -0x80, RZ ;  /* 0xffffff80006d7810 */ /* 0x000fe40007ffe0ff */
[----:B------:R-:W-:Y:S02]  /*3020*/  LOP3.LUT R0, R23, 0xff, RZ, 0xc0, !PT ;  /* 0x000000ff17007812 */ /* 0x000fe400078ec0ff */
[----:B------:R-:W-:Y:S02]  /*3030*/  LOP3.LUT R2, R2, 0xff, RZ, 0xc0, !PT ;  /* 0x000000ff02027812 */ /* 0x000fe400078ec0ff */
[----:B------:R-:W-:Y:S01]  /*3040*/  IADD3 R31, PT, PT, R0, -0x80, RZ ;  /* 0xffffff80001f7810 */ /* 0x000fe20007ffe0ff */
[----:B------:R-:W1:Y:S01]  /*3050*/  I2F.F16 R109, R109 ;  /* 0x0000006d006d7306 */ /* 0x000e620000200c00 */
[----:B------:R-:W-:-:S02]  /*3060*/  SHF.R.U32.HI R0, RZ, 0x8, R20 ;  /* 0x00000008ff007819 */ /* 0x000fc40000011614 */
[----:B-----5:R-:W-:Y:S02]  /*3070*/  LEA.HI R29, R8, 0xffffff80, RZ, 0x8 ;  /* 0xffffff80081d7811 */ /* 0x020fe400078f40ff */
[----:B------:R-:W-:Y:S02]  /*3080*/  LOP3.LUT R0, R0, 0xff, RZ, 0xc0, !PT ;  /* 0x000000ff00007812 */ /* 0x000fe400078ec0ff */
[----:B------:R-:W-:Y:S01]  /*3090*/  LEA.HI R28, R9, 0xffffff80, RZ, 0x8 ;  /* 0xffffff80091c7811 */ /* 0x000fe200078f40ff */
[----:B------:R-:W2:Y:S01]  /*30a0*/  I2F.F16 R31, R31 ;  /* 0x0000001f001f7306 */ /* 0x000ea20000200c00 */
[----:B------:R-:W-:Y:S02]  /*30b0*/  IADD3 R20, PT, PT, R0, -0x80, RZ ;  /* 0xffffff8000147810 */ /* 0x000fe40007ffe0ff */
[----:B------:R-:W-:Y:S02]  /*30c0*/  SHF.R.U32.HI R0, RZ, 0x8, R21 ;  /* 0x00000008ff007819 */ /* 0x000fe40000011615 */
[----:B------:R-:W-:-:S02]  /*30d0*/  LEA.HI R27, R10, 0xffffff80, RZ, 0x8 ;  /* 0xffffff800a1b7811 */ /* 0x000fc400078f40ff */
[----:B------:R-:W-:Y:S01]  /*30e0*/  LOP3.LUT R0, R0, 0xff, RZ, 0xc0, !PT ;  /* 0x000000ff00007812 */ /* 0x000fe200078ec0ff */
[----:B------:R-:W3:Y:S01]  /*30f0*/  I2F.F16 R29, R29 ;  /* 0x0000001d001d7306 */ /* 0x000ee20000200c00 */
[----:B------:R-:W-:Y:S02]  /*3100*/  LEA.HI R26, R11, 0xffffff80, RZ, 0x8 ;  /* 0xffffff800b1a7811 */ /* 0x000fe400078f40ff */
[----:B------:R-:W-:Y:S02]  /*3110*/  IADD3 R113, PT, PT, R0, -0x80, RZ ;  /* 0xffffff8000717810 */ /* 0x000fe40007ffe0ff */
[----:B------:R-:W-:Y:S02]  /*3120*/  IADD3 R2, PT, PT, R2, -0x80, RZ ;  /* 0xffffff8002027810 */ /* 0x000fe40007ffe0ff */
[----:B------:R-:W-:Y:S01]  /*3130*/  SHF.R.U32.HI R0, RZ, 0x10, R21 ;  /* 0x00000010ff007819 */ /* 0x000fe20000011615 */
[----:B------:R-:W4:Y:S03]  /*3140*/  I2F.F16 R28, R28 ;  /* 0x0000001c001c7306 */ /* 0x000f260000200c00 */
[----:B------:R-:W-:-:S05]  /*3150*/  LOP3.LUT R0, R0, 0xff, RZ, 0xc0, !PT ;  /* 0x000000ff00007812 */ /* 0x000fca00078ec0ff */
[----:B------:R-:W0:Y:S08]  /*3160*/  I2F.F16 R27, R27 ;  /* 0x0000001b001b7306 */ /* 0x000e300000200c00 */
[----:B------:R-:W0:Y:S08]  /*3170*/  I2F.F16 R26, R26 ;  /* 0x0000001a001a7306 */ /* 0x000e300000200c00 */
        /* <DEDUP_REMOVED lines=66> */
[----:B------:R-:W-:Y:S02]  /*35a0*/  HADD2.F32 R5, -RZ, R5.H1_H1 ;  /* 0x30000005ff057230 */ /* 0x000fe40000004100 */
        /* <DEDUP_REMOVED lines=27> */
.L_x_3891:
[----:B------:R-:W-:Y:S02]  /*3760*/  IADD3 R0, PT, PT, R0, -0x80, RZ ;  /* 0xffffff8000007810 */ /* 0x000fe40007ffe0ff */
[----:B0-----:R-:W-:Y:S02]  /*3770*/  SHF.R.U32.HI R2, RZ, 0x8, R22 ;  /* 0x00000008ff027819 */ /* 0x001fe40000011616 */
[----:B------:R0:W1:Y:S01]  /*3780*/  I2F.F16 R21, R0 ;  /* 0x0000000000157306 */ /* 0x0000620000200c00 */
[----:B------:R-:W-:Y:S02]  /*3790*/  SHF.R.U32.HI R3, RZ, 0x8, R23 ;  /* 0x00000008ff037819 */ /* 0x000fe40000011617 */
[----:B------:R-:W-:Y:S02]  /*37a0*/  LOP3.LUT R2, R2, 0xff, RZ, 0xc0, !PT ;  /* 0x000000ff02027812 */ /* 0x000fe400078ec0ff */
[----:B------:R-:W-:Y:S02]  /*37b0*/  LOP3.LUT R3, R3, 0xff, RZ, 0xc0, !PT ;  /* 0x000000ff03037812 */ /* 0x000fe400078ec0ff */
[----:B------:R-:W-:-:S02]  /*37c0*/  IADD3 R2, PT, PT, R2, -0x80, RZ ;  /* 0xffffff8002027810 */ /* 0x000fc40007ffe0ff */
[----:B0-----:R-:W-:Y:S02]  /*37d0*/  LOP3.LUT R0, R8, 0xff, RZ, 0xc0, !PT ;  /* 0x000000ff08007812 */ /* 0x001fe400078ec0ff */
[----:B------:R0:W2:Y:S01]  /*37e0*/  I2F.F16 R49, R2 ;  /* 0x0000000200317306 */ /* 0x0000a20000200c00 */
[----:B------:R-:W-:Y:S02]  /*37f0*/  IADD3 R58, PT, PT, R3, -0x80, RZ ;  /* 0xffffff80033a7810 */ /* 0x000fe40007ffe0ff */
[----:B------:R-:W-:Y:S02]  /*3800*/  IADD3 R0, PT, PT, R0, -0x80, RZ ;  /* 0xffffff8000007810 */ /* 0x000fe40007ffe0ff */
[----:B------:R-:W-:Y:S02]  /*3810*/  LOP3.LUT R3, R10, 0xff, RZ, 0xc0, !PT ;  /* 0x000000ff0a037812 */ /* 0x000fe400078ec0ff */
[----:B------:R-:W-:Y:S01]  /*3820*/  SHF.R.U32.HI R23, RZ, 0x10, R23 ;  /* 0x00000010ff177819 */ /* 0x000fe20000011617 */
[----:B------:R3:W4:Y:S01]  /*3830*/  I2F.F16 R56, R0 ;  /* 0x0000000000387306 */ /* 0x0007220000200c00 */
[----:B0-----:R-:W-:-:S02]  /*3840*/  LOP3.LUT R2, R9, 0xff, RZ, 0xc0, !PT ;  /* 0x000000ff09027812 */ /* 0x001fc400078ec0ff */
[----:B------:R-:W-:Y:S02]  /*3850*/  IADD3 R3, PT, PT, R3, -0x80, RZ ;  /* 0xffffff8003037810 */ /* 0x000fe40007ffe0ff */
[----:B------:R-:W-:Y:S02]  /*3860*/  IADD3 R2, PT, PT, R2, -0x80, RZ ;  /* 0xffffff8002027810 */ /* 0x000fe40007ffe0ff */
[----:B------:R-:W-:Y:S01]  /*3870*/  LOP3.LUT R4, R11, 0xff, RZ, 0xc0, !PT ;  /* 0x000000ff0b047812 */ /* 0x000fe200078ec0ff */
[----:B------:R0:W1:Y:S01]  /*3880*/  I2F.F16 R54, R3 ;  /* 0x0000000300367306 */ /* 0x0000620000200c00 */
[----:B---3--:R-:W-:Y:S02]  /*3890*/  SHF.R.U32.HI R0, RZ, 0x8, R8 ;  /* 0x00000008ff007819 */ /* 0x008fe40000011608 */
[----:B------:R-:W-:Y:S02]  /*38a0*/  LOP3.LUT R23, R23, 0xff, RZ, 0xc0, !PT ;  /* 0x000000ff17177812 */ /* 0x000fe400078ec0ff */
[----:B------:R-:W-:-:S02]  /*38b0*/  LOP3.LUT R0, R0, 0xff, RZ, 0xc0, !PT ;  /* 0x000000ff00007812 */ /* 0x000fc400078ec0ff */
[----:B------:R-:W-:Y:S01]  /*38c0*/  LEA.HI R52, R12, 0xffffff80, RZ, 0x8 ;  /* 0xffffff800c347811 */ /* 0x000fe200078f40ff */
[----:B------:R3:W1:Y:S01]  /*38d0*/  I2F.F16 R55, R2 ;  /* 0x0000000200377306 */ /* 0x0006620000200c00 */
[----:B------:R-:W-:Y:S02]  /*38e0*/  IADD3 R0, PT, PT, R0, -0x80, RZ ;  /* 0xffffff8000007810 */ /* 0x000fe40007ffe0ff */
[----:B0-----:R-:W-:Y:S02]  /*38f0*/  SHF.R.U32.HI R3, RZ, 0x8, R10 ;  /* 0x00000008ff037819 */ /* 0x001fe4000001160a */
[----:B------:R-:W-:Y:S02]  /*3900*/  SHF.R.U32.HI R22, RZ, 0x10, R22 ;  /* 0x00000010ff167819 */ /* 0x000fe40000011616 */
[----:B------:R-:W-:Y:S01]  /*3910*/  LOP3.LUT R3, R3, 0xff, RZ, 0xc0, !PT ;  /* 0x000000ff03037812 */ /* 0x000fe200078ec0ff */
[----:B------:R0:W1:Y:S01]  /*3920*/  I2F.F16 R60, R0 ;  /* 0x00000000003c7306 */ /* 0x0000620000200c00 */
[----:B---3--:R-:W-:-:S02]  /*3930*/  SHF.R.U32.HI R2, RZ, 0x8, R9 ;  /* 0x00000008ff027819 */ /* 0x008fc40000011609 */
[----:B------:R-:W-:Y:S02]  /*3940*/  IADD3 R3, PT, PT, R3, -0x80, RZ ;  /* 0xffffff8003037810 */ /* 0x000fe40007ffe0ff */
[----:B------:R-:W-:Y:S02]  /*3950*/  LOP3.LUT R2, R2, 0xff, RZ, 0xc0, !PT ;  /* 0x000000ff02027812 */ /* 0x000fe400078ec0ff */
[----:B------:R-:W-:Y:S01]  /*3960*/  IADD3 R4, PT, PT, R4, -0x80, RZ ;  /* 0xffffff8004047810 */ /* 0x000fe20007ffe0ff */
[----:B------:R3:W1:Y:S01]  /*3970*/  I2F.F16 R86, R3 ;  /* 0x0000000300567306 */ /* 0x0006620000200c00 */
[----:B0-----:R-:W-:Y:S02]  /*3980*/  LOP3.LUT R0, R12, 0xff, RZ, 0xc0, !PT ;  /* 0x000000ff0c007812 */ /* 0x001fe400078ec0ff */
[----:B------:R-:W-:Y:S02]  /*3990*/  IADD3 R2, PT, PT, R2, -0x80, RZ ;  /* 0xffffff8002027810 */ /* 0x000fe40007ffe0ff */
[----:B------:R-:W-:-:S02]  /*39a0*/  IADD3 R0, PT, PT, R0, -0x80, RZ ;  /* 0xffffff8000007810 */ /* 0x000fc40007ffe0ff */
[----:B------:R-:W-:Y:S01]  /*39b0*/  SHF.R.U32.HI R8, RZ, 0x10, R8 ;  /* 0x00000010ff087819 */ /* 0x000fe20000011608 */
[----:B------:R0:W1:Y:S01]  /*39c0*/  I2F.F16 R63, R2 ;  /* 0x00000002003f7306 */ /* 0x0000620000200c00 */
[----:B---3--:R-:W-:Y:S02]  /*39d0*/  LOP3.LUT R3, R15, 0xff, RZ, 0xc0, !PT ;  /* 0x000000ff0f037812 */ /* 0x008fe400078ec0ff */
[----:B------:R-:W-:Y:S02]  /*39e0*/  SHF.R.U32.HI R9, RZ, 0x10, R9 ;  /* 0x00000010ff097819 */ /* 0x000fe40000011609 */
[----:B------:R-:W-:Y:S02]  /*39f0*/  SHF.R.U32.HI R10, RZ, 0x10, R10 ;  /* 0x00000010ff0a7819 */ /* 0x000fe4000001160a */
[----:B------:R-:W-:Y:S01]  /*3a00*/  IADD3 R3, PT, PT, R3, -0x80, RZ ;  /* 0xffffff8003037810 */ /* 0x000fe20007ffe0ff */
[----:B------:R3:W1:Y:S01]  /*3a10*/  I2F.F16 R84, R0 ;  /* 0x0000000000547306 */ /* 0x0006620000200c00 */
[----:B0-----:R-:W-:-:S02]  /*3a20*/  LOP3.LUT R2, R13, 0xff, RZ, 0xc0, !PT ;  /* 0x000000ff0d027812 */ /* 0x001fc400078ec0ff */
[----:B------:R-:W-:Y:S02]  /*3a30*/  IADD3 R23, PT, PT, R23, -0x80, RZ ;  /* 0xffffff8017177810 */ /* 0x000fe40007ffe0ff */
[----:B------:R-:W-:Y:S02]  /*3a40*/  IADD3 R2, PT, PT, R2, -0x80, RZ ;  /* 0xffffff8002027810 */ /* 0x000fe40007ffe0ff */
[----:B------:R-:W-:Y:S01]  /*3a50*/  LOP3.LUT R22, R22, 0xff, RZ, 0xc0, !PT ;  /* 0x000000ff16167812 */ /* 0x000fe200078ec0ff */
[----:B------:R-:W0:Y:S01]  /*3a60*/  I2F.F16 R53, R4 ;  /* 0x0000000400357306 */ /* 0x000e220000200c00 */
[--C-:B---3--:R-:W-:Y:S02]  /*3a70*/  SHF.R.U32.HI R0, RZ, 0x8, R12.reuse ;  /* 0x00000008ff007819 */ /* 0x108fe4000001160c */
[----:B------:R-:W-:Y:S02]  /*3a80*/  SHF.R.U32.HI R12, RZ, 0x10, R12 ;  /* 0x00000010ff0c7819 */ /* 0x000fe4000001160c */
[----:B------:R-:W-:-:S02]  /*3a90*/  LOP3.LUT R0, R0, 0xff, RZ, 0xc0, !PT ;  /* 0x000000ff00007812 */ /* 0x000fc400078ec0ff */
[----:B------:R-:W-:Y:S01]  /*3aa0*/  LOP3.LUT R12, R12, 0xff, RZ, 0xc0, !PT ;  /* 0x000000ff0c0c7812 */ /* 0x000fe200078ec0ff */
[----:B------:R3:W0:Y:S01]  /*3ab0*/  I2F.F16 R83, R2 ;  /* 0x0000000200537306 */ /* 0x0006220000200c00 */
[----:B------:R-:W-:Y:S02]  /*3ac0*/  IADD3 R104, PT, PT, R0, -0x80, RZ ;  /* 0xffffff8000687810 */ /* 0x000fe40007ffe0ff */
[----:B------:R-:W-:Y:S02]  /*3ad0*/  SHF.R.U32.HI R0, RZ, 0x8, R13 ;  /* 0x00000008ff007819 */ /* 0x000fe4000001160d */
[----:B------:R-:W-:Y:S02]  /*3ae0*/  LOP3.LUT R8, R8, 0xff, RZ, 0xc0, !PT ;  /* 0x000000ff08087812 */ /* 0x000fe400078ec0ff */
[----:B------:R-:W-:Y:S01]  /*3af0*/  LOP3.LUT R9, R9, 0xff, RZ, 0xc0, !PT ;  /* 0x000000ff09097812 */ /* 0x000fe200078ec0ff */
[----:B------:R5:W0:Y:S01]  /*3b00*/  I2F.F16 R81, R3 ;  /* 0x0000000300517306 */ /* 0x000a220000200c00 */
[----:B---3--:R-:W-:-:S02]  /*3b10*/  LOP3.LUT R2, R0, 0xff, RZ, 0xc0, !PT ;  /* 0x000000ff00027812 */ /* 0x008fc400078ec0ff */
[--C-:B------:R-:W-:Y:S02]  /*3b20*/  SHF.R.U32.HI R0, RZ, 0x8, R7.reuse ;  /* 0x00000008ff007819 */ /* 0x100fe40000011607 */
[----:B------:R-:W-:Y:S02]  /*3b30*/  SHF.R.U32.HI R7, RZ, 0x10, R7 ;  /* 0x00000010ff077819 */ /* 0x000fe40000011607 */
[----:B------:R-:W-:Y:S01]  /*3b40*/  LOP3.LUT R10, R10, 0xff, RZ, 0xc0, !PT ;  /* 0x000000ff0a0a7812 */ /* 0x000fe200078ec0ff */
[----:B------:R3:W0:Y:S01]  /*3b50*/  I2F.F16 R57, R23 ;  /* 0x0000001700397306 */ /* 0x0006220000200c00 */
[----:B------:R-:W-:Y:S02]  /*3b60*/  LOP3.LUT R7, R7, 0xff, RZ, 0xc0, !PT ;  /* 0x000000ff07077812 */ /* 0x000fe400078ec0ff */
[----:B------:R-:W-:Y:S02]  /*3b70*/  LOP3.LUT R4, R14, 0xff, RZ, 0xc0, !PT ;  /* 0x000000ff0e047812 */ /* 0x000fe400078ec0ff */
[----:B------:R-:W-:-:S02]  /*3b80*/  LOP3.LUT R0, R0, 0xff, RZ, 0xc0, !PT ;  /* 0x000000ff00007812 */ /* 0x000fc400078ec0ff */
[----:B------:R-:W-:Y:S01]  /*3b90*/  LEA.HI R51, R13, 0xffffff80, RZ, 0x8 ;  /* 0xffffff800d337811 */ /* 0x000fe200078f40ff */
[----:B------:R-:W0:Y:S01]  /*3ba0*/  I2F.F16 R58, R58 ;  /* 0x0000003a003a7306 */ /* 0x000e220000200c00 */
[----:B-----5:R-:W-:Y:S02]  /*3bb0*/  SHF.R.U32.HI R3, RZ, 0x10, R13 ;  /* 0x00000010ff037819 */ /* 0x020fe4000001160d */
[----:B------:R-:W-:Y:S02]  /*3bc0*/  IADD3 R22, PT, PT, R22, -0x80, RZ ;  /* 0xffffff8016167810 */ /* 0x000fe40007ffe0ff */
[----:B------:R-:W-:Y:S02]  /*3bd0*/  LEA.HI R50, R14, 0xffffff80, RZ, 0x8 ;  /* 0xffffff800e327811 */ /* 0x000fe400078f40ff */
[----:B---3--:R-:W-:Y:S01]  /*3be0*/  LEA.HI R23, R15, 0xffffff80, RZ, 0x8 ;  /* 0xffffff800f177811 */ /* 0x008fe200078f40ff */
[----:B------:R-:W3:Y:S01]  /*3bf0*/  I2F.F16 R52, R52 ;  /* 0x0000003400347306 */ /* 0x000ee20000200c00 */
[----:B------:R-:W-:-:S02]  /*3c00*/  LEA.HI R79, R16, 0xffffff80, RZ, 0x8 ;  /* 0xffffff80104f7811 */ /* 0x000fc400078f40ff */
[----:B------:R-:W-:Y:S02]  /*3c10*/  LEA.HI R78, R17, 0xffffff80, RZ, 0x8 ;  /* 0xffffff80114e7811 */ /* 0x000fe400078f40ff */
[----:B------:R-:W-:Y:S02]  /*3c20*/  LEA.HI R69, R18, 0xffffff80, RZ, 0x8 ;  /* 0xffffff8012457811 */ /* 0x000fe400078f40ff */
[----:B------:R-:W-:Y:S01]  /*3c30*/  LEA.HI R68, R19, 0xffffff80, RZ, 0x8 ;  /* 0xffffff8013447811 */ /* 0x000fe200078f40ff */
        /* <DEDUP_REMOVED lines=11> */
[----:B------:R-:W-:-:S07]  /*3cf0*/  LOP3.LUT R7, R3, 0xff, RZ, 0xc0, !PT ;  /* 0x000000ff03077812 */ /* 0x000fce00078ec0ff */
[----:B------:R-:W0:Y:S08]  /*3d00*/  I2F.F16 R23, R23 ;  /* 0x0000001700177306 */ /* 0x000e300000200c00 */
[----:B------:R0:W0:Y:S08]  /*3d10*/  I2F.F16 R59, R8 ;  /* 0x00000008003b7306 */ /* 0x0000300000200c00 */
        /* <DEDUP_REMOVED lines=11> */
[----:B------:R-:W0:Y:S01]  /*3dd0*/  I2F.F16 R13, R13 ;  /* 0x0000000d000d7306 */ /* 0x000e220000200c00 */
        /* <DEDUP_REMOVED lines=91> */
.L_x_3892:
[--C-:B0-----:R-:W-:Y:S02]  /*4390*/  SHF.R.U32.HI R0, RZ, 0x8, R14.reuse ;  /* 0x00000008ff007819 */ /* 0x101fe4000001160e */
[----:B------:R-:W-:Y:S02]  /*43a0*/  SHF.R.U32.HI R14, RZ, 0x10, R14 ;  /* 0x00000010ff0e7819 */ /* 0x000fe4000001160e */
[----:B------:R-:W-:Y:S02]  /*43b0*/  LOP3.LUT R0, R0, 0xff, RZ, 0xc0, !PT ;  /* 0x000000ff00007812 */ /* 0x000fe400078ec0ff */
[----:B------:R-:W-:Y:S02]  /*43c0*/  LOP3.LUT R2, R17, 0xff, RZ, 0xc0, !PT ;  /* 0x000000ff11027812 */ /* 0x000fe400078ec0ff */
[----:B------:R-:W-:Y:S02]  /*43d0*/  IADD3 R9, PT, PT, R0, -0x80, RZ ;  /* 0xffffff8000097810 */ /* 0x000fe40007ffe0ff */
[----:B------:R-:W-:-:S02]  /*43e0*/  SHF.R.U32.HI R0, RZ, 0x8, R15 ;  /* 0x00000008ff007819 */ /* 0x000fc4000001160f */
[----:B------:R-:W-:Y:S02]  /*43f0*/  SHF.R.U32.HI R15, RZ, 0x10, R15 ;  /* 0x00000010ff0f7819 */ /* 0x000fe4000001160f */
[----:B------:R-:W-:Y:S01]  /*4400*/  LOP3.LUT R0, R0, 0xff, RZ, 0xc0, !PT ;  /* 0x000000ff00007812 */ /* 0x000fe200078ec0ff */
[----:B------:R-:W0:Y:S01]  /*4410*/  I2F.F16 R9, R9 ;  /* 0x0000000900097306 */ /* 0x000e220000200c00 */
[----:B------:R-:W-:Y:S02]  /*4420*/  LOP3.LUT R15, R15, 0xff, RZ, 0xc0, !PT ;  /* 0x000000ff0f0f7812 */ /* 0x000fe400078ec0ff */
[----:B------:R-:W-:Y:S02]  /*4430*/  LOP3.LUT R14, R14, 0xff, RZ, 0xc0, !PT ;  /* 0x000000ff0e0e7812 */ /* 0x000fe400078ec0ff */
[----:B------:R-:W-:Y:S02]  /*4440*/  IADD3 R107, PT, PT, R15, -0x80, RZ ;  /* 0xffffff800f6b7810 */ /* 0x000fe40007ffe0ff */
[----:B------:R-:W-:-:S02]  /*4450*/  IADD3 R15, PT, PT, R2, -0x80, RZ ;  /* 0xffffff80020f7810 */ /* 0x000fc40007ffe0ff */
[----:B------:R-:W-:Y:S02]  /*4460*/  IADD3 R108, PT, PT, R0, -0x80, RZ ;  /* 0xffffff80006c7810 */ /* 0x000fe40007ffe0ff */
[----:B------:R-:W-:Y:S01]  /*4470*/  LOP3.LUT R2, R18, 0xff, RZ, 0xc0, !PT ;  /* 0x000000ff12027812 */ /* 0x000fe200078ec0ff */
[----:B------:R-:W1:Y:S01]  /*4480*/  I2F.F16 R107, R107 ;  /* 0x0000006b006b7306 */ /* 0x000e620000200c00 */
[----:B------:R-:W-:Y:S02]  /*4490*/  LOP3.LUT R0, R16, 0xff, RZ, 0xc0, !PT ;  /* 0x000000ff10007812 */ /* 0x000fe400078ec0ff */
[----:B------:R-:W-:Y:S02]  /*44a0*/  IADD3 R8, PT, PT, R14, -0x80, RZ ;  /* 0xffffff800e087810 */ /* 0x000fe40007ffe0ff */
[----:B------:R-:W-:Y:S02]  /*44b0*/  LOP3.LUT R3, R19, 0xff, RZ, 0xc0, !PT ;  /* 0x000000ff13037812 */ /* 0x000fe400078ec0ff */
[----:B------:R-:W-:Y:S01]  /*44c0*/  IADD3 R14, PT, PT, R2, -0x80, RZ ;  /* 0xffffff80020e7810 */ /* 0x000fe20007ffe0ff */
[----:B------:R-:W2:Y:S01]  /*44d0*/  I2F.F16 R108, R108 ;  /* 0x0000006c006c7306 */ /* 0x000ea20000200c00 */
[----:B------:R-:W-:-:S02]  /*44e0*/  IADD3 R0, PT, PT, R0, -0x80, RZ ;  /* 0xffffff8000007810 */ /* 0x000fc40007ffe0ff */
[--C-:B------:R-:W-:Y:S02]  /*44f0*/  SHF.R.U32.HI R2, RZ, 0x8, R16.reuse ;  /* 0x00000008ff027819 */ /* 0x100fe40000011610 */
[----:B------:R-:W-:Y:S02]  /*4500*/  SHF.R.U32.HI R16, RZ, 0x10, R16 ;  /* 0x00000010ff107819 */ /* 0x000fe40000011610 */
[----:B------:R-:W-:Y:S01]  /*4510*/  IADD3 R10, PT, PT, R3, -0x80, RZ ;  /* 0xffffff80030a7810 */ /* 0x000fe20007ffe0ff */
[----:B------:R3:W4:Y:S01]  /*4520*/  I2F.F16 R106, R0 ;  /* 0x00000000006a7306 */ /* 0x0007220000200c00 */
[----:B------:R-:W-:Y:S02]  /*4530*/  SHF.R.U32.HI R3, RZ, 0x8, R17 ;  /* 0x00000008ff037819 */ /* 0x000fe40000011611 */
[----:B------:R-:W-:Y:S02]  /*4540*/  LOP3.LUT R2, R2, 0xff, RZ, 0xc0, !PT ;  /* 0x000000ff02027812 */ /* 0x000fe400078ec0ff */
[----:B------:R-:W-:-:S02]  /*4550*/  LOP3.LUT R3, R3, 0xff, RZ, 0xc0, !PT ;  /* 0x000000ff03037812 */ /* 0x000fc400078ec0ff */
[----:B------:R-:W-:Y:S01]  /*4560*/  IADD3 R7, PT, PT, R7, -0x80, RZ ;  /* 0xffffff8007077810 */ /* 0x000fe20007ffe0ff */
[----:B------:R-:W0:Y:S01]  /*4570*/  I2F.F16 R8, R8 ;  /* 0x0000000800087306 */ /* 0x000e220000200c00 */
[----:B---3--:R-:W-:Y:S02]  /*4580*/  LOP3.LUT R0, R16, 0xff, RZ, 0xc0, !PT ;  /* 0x000000ff10007812 */ /* 0x008fe400078ec0ff */
[----:B------:R-:W-:Y:S02]  /*4590*/  IADD3 R2, PT, PT, R2, -0x80, RZ ;  /* 0xffffff8002027810 */ /* 0x000fe40007ffe0ff */
[----:B------:R-:W-:Y:S02]  /*45a0*/  IADD3 R111, PT, PT, R0, -0x80, RZ ;  /* 0xffffff80006f7810 */ /* 0x000fe40007ffe0ff */
[----:B------:R-:W-:Y:S01]  /*45b0*/  IADD3 R3, PT, PT, R3, -0x80, RZ ;  /* 0xffffff8003037810 */ /* 0x000fe20007ffe0ff */
[----:B------:R-:W3:Y:S01]  /*45c0*/  I2F.F16 R7, R7 ;  /* 0x0000000700077306 */ /* 0x000ee20000200c00 */
[----:B------:R-:W-:-:S04]  /*45d0*/  SHF.R.U32.HI R0, RZ, 0x10, R17 ;  /* 0x00000010ff007819 */ /* 0x000fc80000011611 */
[----:B------:R-:W-:-:S03]  /*45e0*/  LOP3.LUT R0, R0, 0xff, RZ, 0xc0, !PT ;  /* 0x000000ff00007812 */ /* 0x000fc600078ec0ff */
[----:B------:R-:W0:Y:S08]  /*45f0*/  I2F.F16 R15, R15 ;  /* 0x0000000f000f7306 */ /* 0x000e300000200c00 */
[----:B------:R-:W0:Y:S08]  /*4600*/  I2F.F16 R14, R14 ;  /* 0x0000000e000e7306 */ /* 0x000e300000200c00 */
[----:B------:R-:W0:Y:S08]  /*4610*/  I2F.F16 R10, R10 ;  /* 0x0000000a000a7306 */ /* 0x000e300000200c00 */
[----:B------:R0:W0:Y:S08]  /*4620*/  I2F.F16 R16, R2 ;  /* 0x0000000200107306 */ /* 0x0000300000200c00 */
[----:B------:R-:W0:Y:S08]  /*4630*/  I2F.F16 R111, R111 ;  /* 0x0000006f006f7306 */ /* 0x000e300000200c00 */
[----:B------:R0:W0:Y:S01]  /*4640*/  I2F.F16 R114, R3 ;  /* 0x0000000300727306 */ /* 0x0000220000200c00 */
        /* <DEDUP_REMOVED lines=24> */
[----:B------:R-:W-:Y:S02]  /*47d0*/  HADD2.F32 R70, -RZ, R93.H0_H0 ;  /* 0x2000005dff467230 */ /* 0x000fe40000004100 */
[----:B------:R-:W-:Y:S01]  /*47e0*/  FFMA.FTZ R33, R72, R33, RZ ;  /* 0x0000002148217223 */ /* 0x000fe200000100ff */
[-C--:B------:R-:W-:Y:S01]  /*47f0*/  FFMA.FTZ R30, R17, R2.reuse, R30 ;  /* 0x00000002111e7223 */ /* 0x080fe2000001001e */
[----:B------:R-:W-:Y:S02]  /*4800*/  HADD2.F32 R17, -RZ, R3.H0_H0 ;  /* 0x20000003ff117230 */ /* 0x000fe40000004100 */
[-C--:B------:R-:W-:Y:S01]  /*4810*/  FFMA.FTZ R34, R34, R2.reuse, R71 ;  /* 0x0000000222227223 */ /* 0x080fe20000010047 */
        /* <DEDUP_REMOVED lines=14> */
[----:B------:R-:W-:Y:S01]  /*4900*/  FFMA.FTZ R64, R77, R3, R2 ;  /* 0x000000034d407223 */ /* 0x000fe20000010002 */
[----:B-1----:R-:W-:Y:S02]  /*4910*/  HADD2.F32 R3, -RZ, R4.H0_H0 ;  /* 0x20000004ff037230 */ /* 0x002fe40000004100 */
        /* <DEDUP_REMOVED lines=30> */
[--C-:B------:R-:W-:Y:S02]  /*4b00*/  HADD2.F32 R17, -RZ, R38.reuse.H0_H0 ;  /* 0x20000026ff117230 */ /* 0x100fe40000004100 */
[-C--:B------:R-:W-:Y:S01]  /*4b10*/  FFMA.FTZ R32, R75, R5.reuse, R32 ;  /* 0x000000054b207223 */ /* 0x080fe20000010020 */
[----:B------:R-:W-:Y:S02]  /*4b20*/  HADD2.F32 R65, -RZ, R38.H1_H1 ;  /* 0x30000026ff417230 */ /* 0x000fe40000004100 */
        /* <DEDUP_REMOVED lines=13> */
.L_x_3893:
[----:B------:R-:W-:Y:S02]  /*4c00*/  IADD3 R13, PT, PT, R0, -0x80, RZ ;  /* 0xffffff80000d7810 */ /* 0x000fe40007ffe0ff */
[----:B------:R-:W-:Y:S02]  /*4c10*/  SHF.R.U32.HI R0, RZ, 0x8, R19 ;  /* 0x00000008ff007819 */ /* 0x000fe40000011613 */
[--C-:B0-----:R-:W-:Y:S02]  /*4c20*/  SHF.R.U32.HI R2, RZ, 0x8, R18.reuse ;  /* 0x00000008ff027819 */ /* 0x101fe40000011612 */
[----:B------:R-:W-:Y:S01]  /*4c30*/  LOP3.LUT R3, R0, 0xff, RZ, 0xc0, !PT ;  /* 0x000000ff00037812 */ /* 0x000fe200078ec0ff */
[----:B------:R-:W0:Y:S01]  /*4c40*/  I2F.F16 R13, R13 ;  /* 0x0000000d000d7306 */ /* 0x000e220000200c00 */
[----:B------:R-:W-:Y:S02]  /*4c50*/  SHF.R.U32.HI R0, RZ, 0x8, R11 ;  /* 0x00000008ff007819 */ /* 0x000fe4000001160b */
[----:B------:R-:W-:-:S02]  /*4c60*/  SHF.R.U32.HI R18, RZ, 0x10, R18 ;  /* 0x00000010ff127819 */ /* 0x000fc40000011612 */
[----:B------:R-:W-:Y:S02]  /*4c70*/  SHF.R.U32.HI R11, RZ, 0x10, R11 ;  /* 0x00000010ff0b7819 */ /* 0x000fe4000001160b */
[----:B------:R-:W-:Y:S02]  /*4c80*/  LOP3.LUT R2, R2, 0xff, RZ, 0xc0, !PT ;  /* 0x000000ff02027812 */ /* 0x000fe400078ec0ff */
[----:B------:R-:W-:Y:S02]  /*4c90*/  LOP3.LUT R18, R18, 0xff, RZ, 0xc0, !PT ;  /* 0x000000ff12127812 */ /* 0x000fe400078ec0ff */
[----:B------:R-:W-:Y:S02]  /*4ca0*/  LOP3.LUT R0, R0, 0xff, RZ, 0xc0, !PT ;  /* 0x000000ff00007812 */ /* 0x000fe400078ec0ff */
[----:B------:R-:W-:Y:S02]  /*4cb0*/  LOP3.LUT R11, R11, 0xff, RZ, 0xc0, !PT ;  /* 0x000000ff0b0b7812 */ /* 0x000fe400078ec0ff */
[----:B------:R-:W-:-:S02]  /*4cc0*/  IADD3 R2, PT, PT, R2, -0x80, RZ ;  /* 0xffffff8002027810 */ /* 0x000fc40007ffe0ff */
[----:B------:R-:W-:Y:S02]  /*4cd0*/  IADD3 R18, PT, PT, R18, -0x80, RZ ;  /* 0xffffff8012127810 */ /* 0x000fe40007ffe0ff */
[----:B------:R-:W-:Y:S01]  /*4ce0*/  IADD3 R3, PT, PT, R3, -0x80, RZ ;  /* 0xffffff8003037810 */ /* 0x000fe20007ffe0ff */
[----:B------:R1:W2:Y:S01]  /*4cf0*/  I2F.F16 R17, R2 ;  /* 0x0000000200117306 */ /* 0x0002a20000200c00 */
[----:B------:R-:W-:Y:S02]  /*4d00*/  IADD3 R0, PT, PT, R0, -0x80, RZ ;  /* 0xffffff8000007810 */ /* 0x000fe40007ffe0ff */
[----:B------:R-:W-:-:S05]  /*4d10*/  IADD3 R11, PT, PT, R11, -0x80, RZ ;  /* 0xffffff800b0b7810 */ /* 0x000fca0007ffe0ff */
[----:B------:R3:W4:Y:S01]  /*4d20*/  I2F.F16 R30, R18 ;  /* 0x00000012001e7306 */ /* 0x0007220000200c00 */
[----:B-1----:R-:W-:-:S04]  /*4d30*/  SHF.R.U32.HI R2, RZ, 0x10, R19 ;  /* 0x00000010ff027819 */ /* 0x002fc80000011613 */
[----:B------:R-:W-:-:S03]  /*4d40*/  LOP3.LUT R2, R2, 0xff, RZ, 0xc0, !PT ;  /* 0x000000ff02027812 */ /* 0x000fc600078ec0ff */
[----:B------:R3:W1:Y:S01]  /*4d50*/  I2F.F16 R32, R3 ;  /* 0x0000000300207306 */ /* 0x0006620000200c00 */
[----:B------:R-:W-:-:S07]  /*4d60*/  IADD3 R33, PT, PT, R2, -0x80, RZ ;  /* 0xffffff8002217810 */ /* 0x000fce0007ffe0ff */
[----:B------:R3:W0:Y:S08]  /*4d70*/  I2F.F16 R19, R0 ;  /* 0x0000000000137306 */ /* 0x0006300000200c00 */
[----:B------:R3:W0:Y:S01]  /*4d80*/  I2F.F16 R34, R11 ;  /* 0x0000000b00227306 */ /* 0x0006220000200c00 */
[----:B-12-4-:R-:W-:Y:S05]  /*4d90*/  BRA.U !UP0, `(.L_x_3894) ;  /* 0x0000000508687547 */ /* 0x016fea000b800000 */
[----:B------:R-:W1:Y:S01]  /*4da0*/  LDS.64 R4, [UR4+0x20] ;  /* 0x00002004ff047984 */ /* 0x000e620008000a00 */
[----:B------:R-:W-:Y:S02]  /*4db0*/  HADD2.F32 R66, -RZ, R110.H0_H0 ;  /* 0x2000006eff427230 */ /* 0x000fe40000004100 */
[----:B---3--:R-:W-:Y:S01]  /*4dc0*/  HADD2.F32 R0, -RZ, R6.H0_H0 ;  /* 0x20000006ff007230 */ /* 0x008fe20000004100 */
[----:B------:R-:W2:Y:S01]  /*4dd0*/  LDS.64 R2, [UR4+0x28] ;  /* 0x00002804ff027984 */ /* 0x000ea20008000a00 */
[----:B------:R-:W-:Y:S02]  /*4de0*/  HADD2.F32 R18, -RZ, R31.H0_H0 ;  /* 0x2000001fff127230 */ /* 0x000fe40000004100 */
[----:B------:R-:W-:Y:S02]  /*4df0*/  HADD2.F32 R71, -RZ, R113.H0_H0 ;  /* 0x20000071ff477230 */ /* 0x000fe40000004100 */
[----:B------:R-:W-:Y:S02]  /*4e00*/  HADD2.F32 R77, -RZ, R58.H0_H0 ;  /* 0x2000003aff4d7230 */ /* 0x000fe40000004100 */
[----:B-1----:R-:W-:-:S02]  /*4e10*/  HADD2.F32 R11, -RZ, R4.H0_H0 ;  /* 0x20000004ff0b7230 */ /* 0x002fc40000004100 */
[----:B------:R-:W-:Y:S02]  /*4e20*/  HADD2.F32 R64, -RZ, R4.H1_H1 ;  /* 0x30000004ff407230 */ /* 0x000fe40000004100 */
[----:B------:R-:W-:Y:S02]  /*4e30*/  HADD2.F32 R4, -RZ, R109.H0_H0 ;  /* 0x2000006dff047230 */ /* 0x000fe40000004100 */
[C---:B------:R-:W-:Y:S01]  /*4e40*/  FFMA.FTZ R73, R11.reuse, R66, RZ ;  /* 0x000000420b497223 */ /* 0x040fe200000100ff */
[--C-:B------:R-:W-:Y:S02]  /*4e50*/  HADD2.F32 R65, -RZ, R5.reuse.H0_H0 ;  /* 0x20000005ff417230 */ /* 0x100fe40000004100 */
[----:B------:R-:W-:Y:S01]  /*4e60*/  FFMA.FTZ R0, R0, R11, RZ ;  /* 0x0000000b00007223 */ /* 0x000fe200000100ff */
[----:B------:R-:W-:Y:S02]  /*4e70*/  HADD2.F32 R67, -RZ, R5.H1_H1 ;  /* 0x30000005ff437230 */ /* 0x000fe40000004100 */
[----:B------:R-:W-:Y:S01]  /*4e80*/  FFMA.FTZ R75, R11, R4, RZ ;  /* 0x000000040b4b7223 */ /* 0x000fe200000100ff */
[----:B------:R-:W-:-:S02]  /*4e90*/  HADD2.F32 R5, -RZ, R20.H0_H0 ;  /* 0x20000014ff057230 */ /* 0x000fc40000004100 */
[----:B------:R-:W-:Y:S01]  /*4ea0*/  FFMA.FTZ R18, R11, R18, RZ ;  /* 0x000000120b127223 */ /* 0x000fe200000100ff */
        /* <DEDUP_REMOVED lines=38> */
[----:B0-----:R-:W-:Y:S02]  /*5110*/  HADD2.F32 R70, -RZ, R19.H0_H0 ;  /* 0x20000013ff467230 */ /* 0x001fe40000004100 */
        /* <DEDUP_REMOVED lines=34> */
.L_x_3894:
[----:B------:R-:W-:Y:S05]  /*5340*/  @P1 BRA `(.L_x_3895) ;  /* 0x0000000400681947 */ /* 0x000fea0003800000 */
[----:B---3--:R-:W1:Y:S01]  /*5350*/  LDS.64 R2, [UR4+0xa0] ;  /* 0x0000a004ff027984 */ /* 0x008e620008000a00 */
        /* <DEDUP_REMOVED lines=15> */
[----:B0-----:R-:W-:Y:S02]  /*5450*/  HADD2.F32 R34, -RZ, R34.H0_H0 ;  /* 0x20000022ff227230 */ /* 0x001fe40000004100 */
[----:B------:R-:W-:Y:S02]  /*5460*/  HADD2.F32 R28, -RZ, R28.H0_H0 ;  /* 0x2000001cff1c7230 */ /* 0x000fe40000004100 */
[----:B------:R-:W-:Y:S02]  /*5470*/  HADD2.F32 R26, -RZ, R26.H0_H0 ;  /* 0x2000001aff1a7230 */ /* 0x000fe40000004100 */
[----:B-1----:R-:W-:-:S02]  /*5480*/  HADD2.F32 R0, -RZ, R2.H0_H0 ;  /* 0x20000002ff007230 */ /* 0x002fc40000004100 */
[----:B------:R-:W-:Y:S02]  /*5490*/  HADD2.F32 R2, -RZ, R2.H1_H1 ;  /* 0x30000002ff027230 */ /* 0x000fe40000004100 */
[--C-:B------:R-:W-:Y:S02]  /*54a0*/  HADD2.F32 R18, -RZ, R3.reuse.H0_H0 ;  /* 0x20000003ff127230 */ /* 0x100fe40000004100 */
[-C--:B------:R-:W-:Y:S01]  /*54b0*/  FFMA.FTZ R65, R110, R0.reuse, RZ ;  /* 0x000000006e417223 */ /* 0x080fe200000100ff */
[----:B------:R-:W-:Y:S02]  /*54c0*/  HADD2.F32 R11, -RZ, R3.H1_H1 ;  /* 0x30000003ff0b7230 */ /* 0x000fe40000004100 */
        /* <DEDUP_REMOVED lines=16> */
[-C--:B------:R-:W-:Y:S01]  /*55d0*/  FFMA.FTZ R0, R35, R11.reuse, R0 ;  /* 0x0000000b23007223 */ /* 0x080fe20000010000 */
[-C--:B------:R-:W-:Y:S01]  /*55e0*/  FFMA.FTZ R20, R89, R11.reuse, R6 ;  /* 0x0000000b59147223 */ /* 0x080fe20000010006 */
[--C-:B--2---:R-:W-:Y:S02]  /*55f0*/  HADD2.F32 R6, -RZ, R5.reuse.H1_H1 ;  /* 0x30000005ff067230 */ /* 0x104fe40000004100 */
[----:B------:R-:W-:Y:S01]  /*5600*/  FFMA.FTZ R22, R22, R18, R31 ;  /* 0x0000001216167223 */ /* 0x000fe2000001001f */
[-C--:B------:R-:W-:Y:S01]  /*5610*/  FFMA.FTZ R18, R3, R11.reuse, R2 ;  /* 0x0000000b03127223 */ /* 0x080fe20000010002 */
[----:B------:R-:W-:Y:S02]  /*5620*/  HADD2.F32 R2, -RZ, R5.H0_H0 ;  /* 0x20000005ff027230 */ /* 0x000fe40000004100 */
        /* <DEDUP_REMOVED lines=44> */
.L_x_3895:
[----:B------:R-:W1:Y:S01]  /*58f0*/  I2F.F16 R33, R33 ;  /* 0x0000002100217306 */ /* 0x000e620000200c00 */
[----:B------:R-:W-:Y:S01]  /*5900*/  @!P0 IADD3 R26, PT, PT, R48, 0x1, RZ ;  /* 0x00000001301a8810 */ /* 0x000fe20007ffe0ff */
[----:B------:R-:W-:Y:S06]  /*5910*/  BRA.U !UP0, `(.L_x_3896) ;  /* 0x0000000508687547 */ /* 0x000fec000b800000 */
[----:B------:R-:W2:Y:S01]  /*5920*/  LDS.64 R4, [UR4+0x30] ;  /* 0x00003004ff047984 */ /* 0x000ea20008000a00 */
[----:B---3--:R-:W-:Y:S02]  /*5930*/  HADD2.F32 R0, -RZ, R84.H0_H0 ;  /* 0x20000054ff007230 */ /* 0x008fe40000004100 */
[----:B------:R-:W-:Y:S01]  /*5940*/  HADD2.F32 R20, -RZ, R83.H0_H0 ;  /* 0x20000053ff147230 */ /* 0x000fe20000004100 */
[----:B0-----:R-:W0:Y:S01]  /*5950*/  LDS.64 R18, [UR4+0x38] ;  /* 0x00003804ff127984 */ /* 0x001e220008000a00 */
[----:B------:R-:W-:Y:S02]  /*5960*/  HADD2.F32 R2, -RZ, R82.H0_H0 ;  /* 0x20000052ff027230 */ /* 0x000fe40000004100 */
[----:B------:R-:W-:Y:S02]  /*5970*/  HADD2.F32 R27, -RZ, R12.H0_H0 ;  /* 0x2000000cff1b7230 */ /* 0x000fe40000004100 */
[----:B--2---:R-:W-:Y:S02]  /*5980*/  HADD2.F32 R3, -RZ, R4.H0_H0 ;  /* 0x20000004ff037230 */ /* 0x004fe40000004100 */
        /* <DEDUP_REMOVED lines=83> */
.L_x_3896:
[----:B------:R-:W-:Y:S02]  /*5ec0*/  @!P0 MOV R48, R26 ;  /* 0x0000001a00308202 */ /* 0x000fe40000000f00 */
[----:B------:R-:W-:Y:S01]  /*5ed0*/  @!P0 IADD3 R42, PT, PT, R61, UR5, RZ ;  /* 0x000000053d2a8c10 */ /* 0x000fe2000fffe0ff */
[----:B------:R-:W-:Y:S06]  /*5ee0*/  @P1 BRA `(.L_x_3897) ;  /* 0x0000000400681947 */ /* 0x000fec0003800000 */
[----:B------:R-:W2:Y:S01]  /*5ef0*/  LDS.64 R4, [UR4+0xb0] ;  /* 0x0000b004ff047984 */ /* 0x000ea20008000a00 */
[----:B------:R-:W-:Y:S02]  /*5f00*/  HADD2.F32 R83, -RZ, R83.H0_H0 ;  /* 0x20000053ff537230 */ /* 0x000fe40000004100 */
[----:B------:R-:W-:Y:S01]  /*5f10*/  HADD2.F32 R82, -RZ, R82.H0_H0 ;  /* 0x20000052ff527230 */ /* 0x000fe20000004100 */
[----:B---3--:R-:W3:Y:S01]  /*5f20*/  LDS.64 R2, [UR4+0xb8] ;  /* 0x0000b804ff027984 */ /* 0x008ee20008000a00 */
        /* <DEDUP_REMOVED lines=16> */
[--C-:B--2---:R-:W-:Y:S02]  /*6030*/  HADD2.F32 R0, -RZ, R4.reuse.H0_H0 ;  /* 0x20000004ff007230 */ /* 0x104fe40000004100 */
[----:B------:R-:W-:Y:S02]  /*6040*/  HADD2.F32 R4, -RZ, R4.H1_H1 ;  /* 0x30000004ff047230 */ /* 0x000fe40000004100 */
[--C-:B------:R-:W-:Y:S02]  /*6050*/  HADD2.F32 R6, -RZ, R5.reuse.H0_H0 ;  /* 0x20000005ff067230 */ /* 0x100fe40000004100 */
[-C--:B------:R-:W-:Y:S01]  /*6060*/  FFMA.FTZ R83, R83, R0.reuse, RZ ;  /* 0x0000000053537223 */ /* 0x080fe200000100ff */
[-C--:B0-----:R-:W-:Y:S01]  /*6070*/  FFMA.FTZ R19, R82, R0.reuse, RZ ;  /* 0x0000000052137223 */ /* 0x081fe200000100ff */
[----:B------:R-:W-:Y:S02]  /*6080*/  HADD2.F32 R11, -RZ, R5.H1_H1 ;  /* 0x30000005ff0b7230 */ /* 0x000fe40000004100 */
[----:B------:R-:W-:Y:S01]  /*6090*/  FFMA.FTZ R5, R84, R0, RZ ;  /* 0x0000000054057223 */ /* 0x000fe200000100ff */
[----:B------:R-:W-:Y:S01]  /*60a0*/  FFMA.FTZ R83, R12, R4, R83 ;  /* 0x000000040c537223 */ /* 0x000fe20000010053 */
[----:B------:R-:W-:Y:S01]  /*60b0*/  FFMA.FTZ R81, R81, R0, RZ ;  /* 0x0000000051517223 */ /* 0x000fe200000100ff */
[----:B------:R-:W-:-:S02]  /*60c0*/  HADD2.F32 R12, -RZ, R7.H0_H0 ;  /* 0x20000007ff0c7230 */ /* 0x000fc40000004100 */
[-C--:B------:R-:W-:Y:S01]  /*60d0*/  FFMA.FTZ R19, R18, R4.reuse, R19 ;  /* 0x0000000412137223 */ /* 0x080fe20000010013 */
        /* <DEDUP_REMOVED lines=10> */
[-C--:B------:R-:W-:Y:S01]  /*6180*/  FFMA.FTZ R8, R51, R11.reuse, R4 ;  /* 0x0000000b33087223 */ /* 0x080fe20000010004 */
[-C--:B------:R-:W-:Y:S01]  /*6190*/  FFMA.FTZ R0, R5, R11.reuse, R0 ;  /* 0x0000000b05007223 */ /* 0x080fe20000010000 */
[--C-:B---3--:R-:W-:Y:S02]  /*61a0*/  HADD2.F32 R4, -RZ, R3.reuse.H0_H0 ;  /* 0x20000003ff047230 */ /* 0x108fe40000004100 */
[-C--:B------:R-:W-:Y:S01]  /*61b0*/  FFMA.FTZ R18, R23, R11.reuse, R6 ;  /* 0x0000000b17127223 */ /* 0x080fe20000010006 */
[----:B------:R-:W-:Y:S01]  /*61c0*/  FFMA.FTZ R12, R7, R11, R12 ;  /* 0x0000000b070c7223 */ /* 0x000fe2000001000c */
[----:B------:R-:W-:Y:S02]  /*61d0*/  HADD2.F32 R6, -RZ, R3.H1_H1 ;  /* 0x30000003ff067230 */ /* 0x000fe40000004100 */
[----:B------:R-:W-:-:S02]  /*61e0*/  HADD2.F32 R5, -RZ, R2.H0_H0 ;  /* 0x20000002ff057230 */ /* 0x000fc40000004100 */
        /* <DEDUP_REMOVED lines=14> */
[----:B------:R-:W-:Y:S01]  /*62d0*/  FFMA.FTZ R5, R32, R2, R5 ;  /* 0x0000000220057223 */ /* 0x000fe20000010005 */
[-C--:B------:R-:W-:Y:S01]  /*62e0*/  FFMA.FTZ R3, R0, R4.reuse, R3 ;  /* 0x0000000400037223 */ /* 0x080fe20000010003 */
[----:B------:R-:W-:Y:S01]  /*62f0*/  FFMA.FTZ R7, R8, R4, R7 ;  /* 0x0000000408077223 */ /* 0x000fe20000010007 */
[----:B-1----:R-:W-:-:S02]  /*6300*/  HADD2.F32 R8, -RZ, R33.H0_H0 ;  /* 0x20000021ff087230 */ /* 0x002fc40000004100 */
        /* <DEDUP_REMOVED lines=24> */
.L_x_3897:
[----:B------:R-:W-:Y:S01]  /*6490*/  UIADD3 UR5, UPT, UPT, UR5, 0x20, URZ ;  /* 0x0000002005057890 */ /* 0x000fe2000fffe0ff */
[----:B------:R-:W-:Y:S01]  /*64a0*/  IADD3 R40, P0, PT, R40, 0x80, RZ ;  /* 0x0000008028287810 */ /* 0x000fe20007f1e0ff */
[----:B------:R-:W-:Y:S01]  /*64b0*/  IMAD.WIDE R24, R47, 0x4, R24 ;  /* 0x000000042f187825 */ /* 0x000fe200078e0218 */
[----:B------:R-:W-:Y:S02]  /*64c0*/  UIADD3 UR4, UPT, UPT, UR4, 0x40, URZ ;  /* 0x0000004004047890 */ /* 0x000fe4000fffe0ff */
[----:B------:R-:W-:Y:S01]  /*64d0*/  UISETP.GE.AND UP0, UPT, UR5, UR6, UPT ;  /* 0x000000060500728c */ /* 0x000fe2000bf06270 */
[----:B------:R-:W-:-:S08]  /*64e0*/  IADD3.X R41, PT, PT, RZ, R41, RZ, P0, !PT ;  /* 0x00000029ff297210 */ /* 0x000fd000007fe4ff */
[----:B------:R-:W-:Y:S05]  /*64f0*/  BRA.U !UP0, `(.L_x_3898) ;  /* 0xffffffb5088c7547 */ /* 0x000fea000b83ffff */
[----:B------:R-:W-:-:S07]  /*6500*/  IMAD.WIDE R24, R47, 0x20, R36 ;  /* 0x000000202f187825 */ /* 0x000fce00078e0224 */
.L_x_3889:
[----:B------:R-:W2:Y:S02]  /*6510*/  LDCU UR8, c[0x0][0x3cc] ;  /* 0x00007980ff0877ac */ /* 0x000ea40008000800 */
[----:B--2---:R-:W-:-:S04]  /*6520*/  UISETP.LT.AND UP0, UPT, UR10, UR8, UPT ;  /* 0x000000080a00728c */ /* 0x004fc8000bf01270 */
[----:B------:R-:W-:-:S04]  /*6530*/  USEL UR8, UR10, UR8, UP0 ;  /* 0x000000080a087287 */ /* 0x000fc80008000000 */
[----:B------:R-:W-:-:S09]  /*6540*/  UISETP.GT.AND UP0, UPT, UR8, UR5, UPT ;  /* 0x000000050800728c */ /* 0x000fd2000bf04270 */
[----:B------:R-:W-:Y:S05]  /*6550*/  BRA.U !UP0, `(.L_x_3899) ;  /* 0x0000001d08747547 */ /* 0x000fea000b800000 */
[----:B------:R-:W2:Y:S02]  /*6560*/  LDCU.64 UR6, c[0x0][0x3b8] ;  /* 0x00007700ff0677ac */ /* 0x000ea40008000a00 */
[----:B--2---:R-:W-:-:S04]  /*6570*/  UIMAD.WIDE.U32 UR6, UR5, 0x4, UR6 ;  /* 0x00000004050678a5 */ /* 0x004fc8000f8e0006 */
[----:B------:R-:W-:-:S04]  /*6580*/  UIADD3 UR9, UP0, UPT, UR6, 0x2, URZ ;  /* 0x0000000206097890 */ /* 0x000fc8000ff1e0ff */
[----:B------:R-:W-:Y:S02]  /*6590*/  UIADD3.X UR6, UPT, UPT, URZ, UR7, URZ, UP0, !UPT ;  /* 0x00000007ff067290 */ /* 0x000fe400087fe4ff */
[----:B------:R-:W-:-:S04]  /*65a0*/  MOV R26, UR9 ;  /* 0x00000009001a7c02 */ /* 0x000fc80008000f00 */
[----:B------:R-:W-:-:S07]  /*65b0*/  MOV R27, UR6 ;  /* 0x00000006001b7c02 */ /* 0x000fce0008000f00 */
.L_x_3904:
[----:B------:R-:W2:Y:S01]  /*65c0*/  LDC R47, c[0x0][0x3ac] ;  /* 0x0000eb00ff2f7b82 */ /* 0x000ea20000000800 */
[----:B------:R-:W-:Y:S01]  /*65d0*/  ISETP.NE.AND P0, PT, R42, UR5, PT ;  /* 0x000000052a007c0c */ /* 0x000fe2000bf05270 */
[----:B------:R-:W4:-:S12]  /*65e0*/  LDG.E.128.CONSTANT R28, desc[UR12][R24.64] ;  /* 0x0000000c181c7981 */ /* 0x000f18000c1e9d00 */
[----:B0-----:R-:W-:Y:S01]  /*65f0*/  @!P0 LEA R34, R48, R1, 0x3 ;  /* 0x0000000130228211 */ /* 0x001fe200078e18ff */
[----:B---3--:R-:W5:Y:S05]  /*6600*/  @!P0 LDG.E.U16.CONSTANT R0, desc[UR12][R26.64] ;  /* 0x0000000c1a008981 */ /* 0x008f6a000c1e9500 */
[----:B------:R-:W3:Y:S01]  /*6610*/  @!P0 LDL.64 R34, [R34+0x8] ;  /* 0x0000080022228983 */ /* 0x000ee20000100a00 */
[----:B--2---:R-:W-:-:S04]  /*6620*/  IMAD.WIDE R16, R47, 0x4, R24 ;  /* 0x000000042f107825 */ /* 0x004fc800078e0218 */
[C---:B-1----:R-:W-:Y:S02]  /*6630*/  IMAD.WIDE R32, R47.reuse, 0x4, R16 ;  /* 0x000000042f207825 */ /* 0x042fe400078e0210 */
[----:B------:R-:W2:Y:S04]  /*6640*/  LDG.E.128.CONSTANT R16, desc[UR12][R16.64] ;  /* 0x0000000c10107981 */ /* 0x000ea8000c1e9d00 */
[----:B------:R4:W2:Y:S01]  /*6650*/  LDG.E.128.CONSTANT R20, desc[UR12][R32.64] ;  /* 0x0000000c20147981 */ /* 0x0008a2000c1e9d00 */
[----:B------:R-:W-:-:S04]  /*6660*/  IMAD.WIDE R12, R47, 0x4, R32 ;  /* 0x000000042f0c7825 */ /* 0x000fc800078e0220 */
[C---:B------:R-:W-:Y:S02]  /*6670*/  IMAD.WIDE R8, R47.reuse, 0x4, R12 ;  /* 0x000000042f087825 */ /* 0x040fe400078e020c */
[----:B------:R-:W5:Y:S02]  /*6680*/  LDG.E.128.CONSTANT R12, desc[UR12][R12.64] ;  /* 0x0000000c0c0c7981 */ /* 0x000f64000c1e9d00 */
[----:B------:R-:W-:Y:S02]  /*6690*/  IMAD.WIDE R2, R47, 0x4, R8 ;  /* 0x000000042f027825 */ /* 0x000fe400078e0208 */
[----:B------:R-:W5:Y:S04]  /*66a0*/  LDG.E.128.CONSTANT R8, desc[UR12][R8.64] ;  /* 0x0000000c08087981 */ /* 0x000f68000c1e9d00 */
[----:B------:R0:W5:Y:S01]  /*66b0*/  LDG.E.128.CONSTANT R4, desc[UR12][R2.64] ;  /* 0x0000000c02047981 */ /* 0x000162000c1e9d00 */
[----:B------:R-:W-:-:S04]  /*66c0*/  @!P0 IADD3 R36, PT, PT, R48, 0x1, RZ ;  /* 0x0000000130248810 */ /* 0x000fc80007ffe0ff */
[----:B------:R-:W-:Y:S01]  /*66d0*/  @!P0 MOV R48, R36 ;  /* 0x0000002400308202 */ /* 0x000fe20000000f00 */
[----:B------:R-:W-:Y:S01]  /*66e0*/  UISETP.NE.AND UP0, UPT, UR15, URZ, UPT ;  /* 0x000000ff0f00728c */ /* 0x000fe2000bf05270 */
[----:B----4-:R-:W-:Y:S02]  /*66f0*/  LOP3.LUT R32, R28, 0x3f003f, RZ, 0xc0, !PT ;  /* 0x003f003f1c207812 */ /* 0x010fe400078ec0ff */
[--C-:B------:R-:W-:Y:S02]  /*6700*/  SHF.R.U32.HI R33, RZ, 0x6, R28.reuse ;  /* 0x00000006ff217819 */ /* 0x100fe4000001161c */
[----:B------:R-:W-:Y:S02]  /*6710*/  SHF.R.U32.HI R28, RZ, 0xc, R28 ;  /* 0x0000000cff1c7819 */ /* 0x000fe4000001161c */
[----:B------:R-:W-:Y:S02]  /*6720*/  LOP3.LUT R49, R29, 0x3f003f, RZ, 0xc0, !PT ;  /* 0x003f003f1d317812 */ /* 0x000fe400078ec0ff */
[----:B------:R-:W-:-:S02]  /*6730*/  SHF.R.U32.HI R51, RZ, 0x6, R29 ;  /* 0x00000006ff337819 */ /* 0x000fc4000001161d */
[----:B------:R-:W-:Y:S02]  /*6740*/  SHF.R.U32.HI R56, RZ, 0xc, R31 ;  /* 0x0000000cff387819 */ /* 0x000fe4000001161f */
[----:B------:R-:W-:Y:S02]  /*6750*/  LOP3.LUT R28, R28, 0xf000f, RZ, 0xc0, !PT ;  /* 0x000f000f1c1c7812 */ /* 0x000fe400078ec0ff */
[----:B---3--:R-:W-:Y:S02]  /*6760*/  @!P0 PRMT R39, R34, 0x7610, R39 ;  /* 0x0000761022278816 */ /* 0x008fe40000000027 */
[----:B------:R-:W-:Y:S02]  /*6770*/  @!P0 PRMT R38, R35, 0x7610, R38 ;  /* 0x0000761023268816 */ /* 0x000fe40000000026 */
[----:B------:R-:W-:Y:S02]  /*6780*/  @!P0 PRMT R39, R39, 0x7610, R34 ;  /* 0x0000761027278816 */ /* 0x000fe40000000022 */
[----:B------:R-:W-:-:S02]  /*6790*/  SHF.R.U32.HI R34, RZ, 0xc, R29 ;  /* 0x0000000cff227819 */ /* 0x000fc4000001161d */
[----:B------:R-:W-:Y:S02]  /*67a0*/  @!P0 PRMT R38, R38, 0x7610, R35 ;  /* 0x0000761026268816 */ /* 0x000fe40000000023 */
[----:B------:R-:W-:Y:S02]  /*67b0*/  LOP3.LUT R57, R30, 0x3f003f, RZ, 0xc0, !PT ;  /* 0x003f003f1e397812 */ /* 0x000fe400078ec0ff */
[--C-:B------:R-:W-:Y:S02]  /*67c0*/  SHF.R.U32.HI R58, RZ, 0x6, R30.reuse ;  /* 0x00000006ff3a7819 */ /* 0x100fe4000001161e */
[----:B------:R-:W-:Y:S02]  /*67d0*/  SHF.R.U32.HI R36, RZ, 0xc, R30 ;  /* 0x0000000cff247819 */ /* 0x000fe4000001161e */
        /* <DEDUP_REMOVED lines=16> */
[----:B------:R-:W-:Y:S02]  /*68e0*/  LOP3.LUT R21, R28, 0x300030, R29, 0xf8, !PT ;  /* 0x003000301c157812 */ /* 0x000fe400078ef81d */
        /* <DEDUP_REMOVED lines=8> */
[----:B------:R-:W-:-:S02]  /*6970*/  LOP3.LUT R22, R23, 0x300030, R20, 0xf8, !PT ;  /* 0x0030003017167812 */ /* 0x000fc400078ef814 */
[----:B------:R-:W-:Y:S02]  /*6980*/  SHF.R.U32.HI R16, RZ, 0xc, R16 ;  /* 0x0000000cff107819 */ /* 0x000fe40000011610 */
[----:B------:R-:W-:Y:S02]  /*6990*/  LOP3.LUT R20, R56, 0x300030, R59, 0xf8, !PT ;  /* 0x0030003038147812 */ /* 0x000fe400078ef83b */
[----:B------:R-:W-:Y:S02]  /*69a0*/  LOP3.LUT R23, R53, 0x300030, R52, 0xf8, !PT ;  /* 0x0030003035177812 */ /* 0x000fe400078ef834 */
[----:B------:R-:W-:Y:S02]  /*69b0*/  LOP3.LUT R59, R18, 0x3f003f, RZ, 0xc0, !PT ;  /* 0x003f003f123b7812 */ /* 0x000fe400078ec0ff */
[----:B------:R-:W-:Y:S02]  /*69c0*/  SHF.R.U32.HI R60, RZ, 0x6, R18 ;  /* 0x00000006ff3c7819 */ /* 0x000fe40000011612 */
[----:B------:R-:W-:-:S02]  /*69d0*/  SHF.R.U32.HI R29, RZ, 0xc, R19 ;  /* 0x0000000cff1d7819 */ /* 0x000fc40000011613 */
[----:B------:R-:W-:Y:S02]  /*69e0*/  LOP3.LUT R28, R28, 0xf000f, RZ, 0xc0, !PT ;  /* 0x000f000f1c1c7812 */ /* 0x000fe400078ec0ff */
[----:B------:R-:W-:Y:S02]  /*69f0*/  LOP3.LUT R52, R17, 0x3f003f, RZ, 0xc0, !PT ;  /* 0x003f003f11347812 */ /* 0x000fe400078ec0ff */
        /* <DEDUP_REMOVED lines=87> */
[----:B0-----:R-:W-:Y:S06]  /*6f70*/  BRA.U !UP0, `(.L_x_3900) ;  /* 0x0000000108a87547 */ /* 0x001fec000b800000 */
        /* <DEDUP_REMOVED lines=42> */
.L_x_3900:
        /* <DEDUP_REMOVED lines=44> */
.L_x_3901:
        /* <DEDUP_REMOVED lines=31> */
[--C-:B------:R-:W-:Y:S02]  /*76d0*/  SHF.R.U32.HI R52, RZ, 0x6, R7.reuse ;  /* 0x00000006ff347819 */ /* 0x100fe40000011607 */
[----:B------:R-:W-:Y:S02]  /*76e0*/  SHF.R.U32.HI R53, RZ, 0xa, R7 ;  /* 0x0000000aff357819 */ /* 0x000fe40000011607 */
[----:B------:R-:W-:Y:S02]  /*76f0*/  LOP3.LUT R54, R22, 0x300030, R49, 0xf8, !PT ;  /* 0x0030003016367812 */ /* 0x000fe400078ef831 */
[----:B------:R-:W-:Y:S02]  /*7700*/  LOP3.LUT R4, R8, 0x3f003f, RZ, 0xc0, !PT ;  /* 0x003f003f08047812 */ /* 0x000fe400078ec0ff */
[----:B------:R-:W-:-:S02]  /*7710*/  SHF.R.U32.HI R5, RZ, 0x6, R8 ;  /* 0x00000006ff057819 */ /* 0x000fc40000011608 */
[----:B------:R-:W-:Y:S02]  /*7720*/  LOP3.LUT R7, R12, 0x300030, R13, 0xf8, !PT ;  /* 0x003000300c077812 */ /* 0x000fe400078ef80d */
[----:B------:R-:W-:Y:S02]  /*7730*/  SHF.R.U32.HI R8, RZ, 0xc, R8 ;  /* 0x0000000cff087819 */ /* 0x000fe40000011608 */
[----:B------:R-:W-:Y:S02]  /*7740*/  LOP3.LUT R22, R10, 0x3f003f, RZ, 0xc0, !PT ;  /* 0x003f003f0a167812 */ /* 0x000fe400078ec0ff */
[--C-:B------:R-:W-:Y:S02]  /*7750*/  SHF.R.U32.HI R33, RZ, 0x6, R10.reuse ;  /* 0x00000006ff217819 */ /* 0x100fe4000001160a */
[----:B------:R-:W-:Y:S02]  /*7760*/  SHF.R.U32.HI R12, RZ, 0xc, R9 ;  /* 0x0000000cff0c7819 */ /* 0x000fe40000011609 */
[----:B------:R-:W-:-:S02]  /*7770*/  SHF.R.U32.HI R10, RZ, 0xc, R10 ;  /* 0x0000000cff0a7819 */ /* 0x000fc4000001160a */
[----:B------:R-:W-:Y:S02]  /*7780*/  SHF.R.U32.HI R13, RZ, 0xc, R11 ;  /* 0x0000000cff0d7819 */ /* 0x000fe4000001160b */
[----:B------:R-:W-:Y:S02]  /*7790*/  LOP3.LUT R36, R6, 0x300030, R15, 0xf8, !PT ;  /* 0x0030003006247812 */ /* 0x000fe400078ef80f */
        /* <DEDUP_REMOVED lines=18> */
[----:B------:R-:W-:Y:S01]  /*78c0*/  LOP3.LUT R10, R10, 0x300030, R37, 0xf8, !PT ;  /* 0x003000300a0a7812 */ /* 0x000fe200078ef825 */
[----:B------:R-:W-:Y:S01]  /*78d0*/  HADD2 R17, R17, -1056, -1056 ;  /* 0xe420e42011117430 */ /* 0x000fe20000000000 */
[----:B------:R-:W-:Y:S02]  /*78e0*/  LOP3.LUT R55, R8, 0x300030, R53, 0xf8, !PT ;  /* 0x0030003008377812 */ /* 0x000fe400078ef835 */
[----:B------:R-:W-:Y:S02]  /*78f0*/  LOP3.LUT R21, R6, 0x64006400, RZ, 0xfc, !PT ;  /* 0x6400640006157812 */ /* 0x000fe400078efcff */
[----:B------:R-:W-:Y:S02]  /*7900*/  LOP3.LUT R9, R9, 0x300030, R14, 0xf8, !PT ;  /* 0x0030003009097812 */ /* 0x000fe400078ef80e */
[----:B------:R-:W-:Y:S01]  /*7910*/  LOP3.LUT R11, R11, 0x300030, R28, 0xf8, !PT ;  /* 0x003000300b0b7812 */ /* 0x000fe200078ef81c */
        /* <DEDUP_REMOVED lines=107> */
.L_x_3902:
[----:B------:R-:W-:Y:S02]  /*7fd0*/  @!P0 IADD3 R42, PT, PT, R0, UR5, RZ ;  /* 0x00000005002a8c10 */ /* 0x000fe4000fffe0ff */
        /* <DEDUP_REMOVED lines=45> */
.L_x_3903:
        /* <DEDUP_REMOVED lines=8> */
.L_x_3899:
[----:B------:R-:W2:Y:S02]  /*8330*/  LDCU UR6, c[0x0][0x3d0] ;  /* 0x00007a00ff0677ac */ /* 0x000ea40008000800 */
[----:B--2---:R-:W-:-:S04]  /*8340*/  UISETP.LT.AND UP0, UPT, UR10, UR6, UPT ;  /* 0x000000060a00728c */ /* 0x004fc8000bf01270 */
[----:B------:R-:W-:-:S04]  /*8350*/  USEL UR10, UR10, UR6, UP0 ;  /* 0x000000060a0a7287 */ /* 0x000fc80008000000 */
[----:B------:R-:W-:-:S09]  /*8360*/  UISETP.GT.AND UP0, UPT, UR10, UR5, UPT ;  /* 0x000000050a00728c */ /* 0x000fd2000bf04270 */
[----:B------:R-:W-:Y:S05]  /*8370*/  BRA.U !UP0, `(.L_x_3905) ;  /* 0x0000001908e07547 */ /* 0x000fea000b800000 */
[----:B------:R-:W2:Y:S01]  /*8380*/  LDCU.64 UR6, c[0x0][0x3b8] ;  /* 0x00007700ff0677ac */ /* 0x000ea20008000a00 */
[----:B------:R-:W-:Y:S02]  /*8390*/  UIADD3 UR4, UPT, UPT, UR4, 0x80, URZ ;  /* 0x0000008004047890 */ /* 0x000fe4000fffe0ff */
[----:B--2---:R-:W-:-:S04]  /*83a0*/  UIMAD.WIDE.U32 UR6, UR5, 0x4, UR6 ;  /* 0x00000004050678a5 */ /* 0x004fc8000f8e0006 */
[----:B------:R-:W-:-:S04]  /*83b0*/  UIADD3 UR8, UP0, UPT, UR6, 0x2, URZ ;  /* 0x0000000206087890 */ /* 0x000fc8000ff1e0ff */
[----:B------:R-:W-:-:S12]  /*83c0*/  UIADD3.X UR6, UPT, UPT, URZ, UR7, URZ, UP0, !UPT ;  /* 0x00000007ff067290 */ /* 0x000fd800087fe4ff */
.L_x_3908:
[----:B------:R-:W2:Y:S01]  /*83d0*/  LDC R47, c[0x0][0x3ac] ;  /* 0x0000eb00ff2f7b82 */ /* 0x000ea20000000800 */
[----:B------:R-:W-:Y:S01]  /*83e0*/  ISETP.NE.AND P0, PT, R42, UR5, PT ;  /* 0x000000052a007c0c */ /* 0x000fe2000bf05270 */
[----:B------:R4:W4:-:S12]  /*83f0*/  LDG.E.128.CONSTANT R20, desc[UR12][R24.64] ;  /* 0x0000000c18147981 */ /* 0x000918000c1e9d00 */
[----:B0-----:R-:W-:-:S06]  /*8400*/  @!P0 LEA R34, R48, R1, 0x3 ;  /* 0x0000000130228211 */ /* 0x001fcc00078e18ff */
[----:B------:R-:W4:Y:S01]  /*8410*/  @!P0 LDL.64 R34, [R34+0x8] ;  /* 0x0000080022228983 */ /* 0x000f220000100a00 */
[----:B--2---:R-:W-:-:S05]  /*8420*/  IMAD.WIDE R26, R47, 0x4, R24 ;  /* 0x000000042f1a7825 */ /* 0x004fca00078e0218 */
[----:B---3--:R0:W2:Y:S01]  /*8430*/  LDG.E.128.CONSTANT R16, desc[UR12][R26.64] ;  /* 0x0000000c1a107981 */ /* 0x0080a2000c1e9d00 */
[----:B------:R-:W-:-:S05]  /*8440*/  IMAD.WIDE R28, R47, 0x4, R26 ;  /* 0x000000042f1c7825 */ /* 0x000fca00078e021a */
[----:B------:R3:W2:Y:S01]  /*8450*/  LDG.E.128.CONSTANT R12, desc[UR12][R28.64] ;  /* 0x0000000c1c0c7981 */ /* 0x0006a2000c1e9d00 */
[----:B------:R-:W-:-:S05]  /*8460*/  IMAD.WIDE R30, R47, 0x4, R28 ;  /* 0x000000042f1e7825 */ /* 0x000fca00078e021c */
[----:B------:R3:W2:Y:S01]  /*8470*/  LDG.E.128.CONSTANT R8, desc[UR12][R30.64] ;  /* 0x0000000c1e087981 */ /* 0x0006a2000c1e9d00 */
[----:B------:R-:W-:-:S05]  /*8480*/  IMAD.WIDE R2, R47, 0x4, R30 ;  /* 0x000000042f027825 */ /* 0x000fca00078e021e */
[----:B------:R-:W2:Y:S01]  /*8490*/  LDG.E.128.CONSTANT R4, desc[UR12][R2.64] ;  /* 0x0000000c02047981 */ /* 0x000ea2000c1e9d00 */
[----:B------:R-:W-:Y:S02]  /*84a0*/  MOV R32, UR8 ;  /* 0x0000000800207c02 */ /* 0x000fe40008000f00 */
[----:B-1----:R-:W-:Y:S02]  /*84b0*/  MOV R33, UR6 ;  /* 0x0000000600217c02 */ /* 0x002fe40008000f00 */
[----:B----4-:R-:W-:-:S03]  /*84c0*/  MOV R24, 0x2800 ;  /* 0x0000280000187802 */ /* 0x010fc60000000f00 */
[----:B------:R1:W5:Y:S01]  /*84d0*/  @!P0 LDG.E.U16.CONSTANT R0, desc[UR12][R32.64] ;  /* 0x0000000c20008981 */ /* 0x000362000c1e9500 */
[----:B0-----:R-:W-:Y:S01]  /*84e0*/  PRMT R26, R24, 0x7610, R26 ;  /* 0x00007610181a7816 */ /* 0x001fe2000000001a */
[----:B------:R-:W-:Y:S01]  /*84f0*/  UISETP.NE.AND UP0, UPT, UR15, URZ, UPT ;  /* 0x000000ff0f00728c */ /* 0x000fe2000bf05270 */
[----:B---3--:R-:W-:Y:S02]  /*8500*/  SHF.R.U32.HI R28, RZ, 0xf, R20 ;  /* 0x0000000fff1c7819 */ /* 0x008fe40000011614 */
        /* <DEDUP_REMOVED lines=8> */
[----:B------:R-:W-:Y:S02]  /*8590*/  @!P0 PRMT R39, R34, 0x7610, R39 ;  /* 0x0000761022278816 */ /* 0x000fe40000000027 */
[----:B------:R-:W-:-:S02]  /*85a0*/  LOP3.LUT R76, R23, 0x1f001f, RZ, 0xc0, !PT ;  /* 0x001f001f174c7812 */ /* 0x000fc400078ec0ff */
[--C-:B------:R-:W-:Y:S02]  /*85b0*/  SHF.R.U32.HI R75, RZ, 0xa, R23.reuse ;  /* 0x0000000aff4b7819 */ /* 0x100fe40000011617 */
[----:B------:R-:W-:Y:S02]  /*85c0*/  LOP3.LUT R22, R23, 0x3e003e0, RZ, 0xc0, !PT ;  /* 0x03e003e017167812 */ /* 0x000fe400078ec0ff */
[----:B-1----:R-:W-:Y:S02]  /*85d0*/  SHF.R.U32.HI R33, RZ, 0xf, R23 ;  /* 0x0000000fff217819 */ /* 0x002fe40000011617 */
[C---:B------:R-:W-:Y:S02]  /*85e0*/  LOP3.LUT R37, R21.reuse, 0x1f001f, RZ, 0xc0, !PT ;  /* 0x001f001f15257812 */ /* 0x040fe400078ec0ff */
[----:B------:R-:W-:Y:S02]  /*85f0*/  SHF.R.U32.HI R36, RZ, 0xa, R21 ;  /* 0x0000000aff247819 */ /* 0x000fe40000011615 */
[----:B------:R-:W-:-:S02]  /*8600*/  LOP3.LUT R27, R21, 0x3e003e0, RZ, 0xc0, !PT ;  /* 0x03e003e0151b7812 */ /* 0x000fc400078ec0ff */
[C---:B--2---:R-:W-:Y:S02]  /*8610*/  LOP3.LUT R68, R16.reuse, 0x1f001f, RZ, 0xc0, !PT ;  /* 0x001f001f10447812 */ /* 0x044fe400078ec0ff */
[--C-:B------:R-:W-:Y:S02]  /*8620*/  SHF.R.U32.HI R49, RZ, 0xa, R16.reuse ;  /* 0x0000000aff317819 */ /* 0x100fe40000011610 */
[----:B------:R-:W-:Y:S02]  /*8630*/  LOP3.LUT R20, R16, 0x3e003e0, RZ, 0xc0, !PT ;  /* 0x03e003e010147812 */ /* 0x000fe400078ec0ff */
[----:B------:R-:W-:Y:S02]  /*8640*/  SHF.R.U32.HI R23, RZ, 0xe, R16 ;  /* 0x0000000eff177819 */ /* 0x000fe40000011610 */
[----:B------:R-:W-:Y:S02]  /*8650*/  @!P0 PRMT R39, R39, 0x7610, R34 ;  /* 0x0000761027278816 */ /* 0x000fe40000000022 */
        /* <DEDUP_REMOVED lines=14> */
[----:B------:R-:W-:Y:S02]  /*8740*/  LOP3.LUT R19, R30, 0x10001, RZ, 0xc0, !PT ;  /* 0x000100011e137812 */ /* 0x000fe400078ec0ff */
        /* <DEDUP_REMOVED lines=36> */
[----:B------:R-:W-:Y:S02]  /*8990*/  LOP3.LUT R32, R31, 0x80008, R10, 0xf8, !PT ;  /* 0x000800081f207812 */ /* 0x000fe400078ef80a */
[----:B------:R-:W-:Y:S02]  /*89a0*/  LOP3.LUT R34, R34, 0x80008, R11, 0xf8, !PT ;  /* 0x0008000822227812 */ /* 0x000fe400078ef80b */
[----:B------:R-:W-:Y:S02]  /*89b0*/  LOP3.LUT R11, R5, 0x1f001f, RZ, 0xc0, !PT ;  /* 0x001f001f050b7812 */ /* 0x000fe400078ec0ff */
[----:B------:R-:W-:-:S02]  /*89c0*/  SHF.R.U32.HI R10, RZ, 0xa, R5 ;  /* 0x0000000aff0a7819 */ /* 0x000fc40000011605 */
[----:B------:R-:W-:Y:S02]  /*89d0*/  LOP3.LUT R80, R5, 0x3e003e0, RZ, 0xc0, !PT ;  /* 0x03e003e005507812 */ /* 0x000fe400078ec0ff */
[----:B------:R-:W-:Y:S02]  /*89e0*/  LOP3.LUT R30, R30, 0x80008, R9, 0xf8, !PT ;  /* 0x000800081e1e7812 */ /* 0x000fe400078ef809 */
[----:B------:R-:W-:Y:S02]  /*89f0*/  SHF.R.U32.HI R5, RZ, 0xb, R5 ;  /* 0x0000000bff057819 */ /* 0x000fe40000011605 */
[----:B------:R-:W-:Y:S02]  /*8a00*/  LOP3.LUT R21, R21, 0x64006400, RZ, 0xfc, !PT ;  /* 0x6400640015157812 */ /* 0x000fe400078efcff */
[----:B------:R-:W-:Y:S02]  /*8a10*/  LOP3.LUT R17, R17, 0x64006400, RZ, 0xfc, !PT ;  /* 0x6400640011117812 */ /* 0x000fe400078efcff */
[----:B------:R-:W-:-:S02]  /*8a20*/  LOP3.LUT R58, R8, 0x1f001f, RZ, 0xc0, !PT ;  /* 0x001f001f083a7812 */ /* 0x000fc400078ec0ff */
[----:B------:R-:W-:Y:S02]  /*8a30*/  SHF.R.U32.HI R57, RZ, 0xa, R8 ;  /* 0x0000000aff397819 */ /* 0x000fe40000011608 */
[----:B------:R-:W-:Y:S02]  /*8a40*/  LOP3.LUT R77, R8, 0x3e003e0, RZ, 0xc0, !PT ;  /* 0x03e003e0084d7812 */ /* 0x000fe400078ec0ff */
[----:B------:R-:W-:Y:S02]  /*8a50*/  LOP3.LUT R29, R29, 0x40004, R12, 0xf8, !PT ;  /* 0x000400041d1d7812 */ /* 0x000fe400078ef80c */
[----:B------:R-:W-:Y:S02]  /*8a60*/  SHF.R.U32.HI R8, RZ, 0xc, R8 ;  /* 0x0000000cff087819 */ /* 0x000fe40000011608 */
[----:B------:R-:W-:Y:S02]  /*8a70*/  LOP3.LUT R78, R4, 0x3e003e0, RZ, 0xc0, !PT ;  /* 0x03e003e0044e7812 */ /* 0x000fe400078ec0ff */
[----:B------:R-:W-:-:S02]  /*8a80*/  LOP3.LUT R12, R6, 0x1f001f, RZ, 0xc0, !PT ;  /* 0x001f001f060c7812 */ /* 0x000fc400078ec0ff */
[--C-:B------:R-:W-:Y:S02]  /*8a90*/  SHF.R.U32.HI R13, RZ, 0xa, R6.reuse ;  /* 0x0000000aff0d7819 */ /* 0x100fe40000011606 */
[----:B------:R-:W-:Y:S02]  /*8aa0*/  LOP3.LUT R82, R6, 0x3e003e0, RZ, 0xc0, !PT ;  /* 0x03e003e006527812 */ /* 0x000fe400078ec0ff */
[----:B------:R-:W-:Y:S02]  /*8ab0*/  SHF.R.U32.HI R31, RZ, 0xb, R6 ;  /* 0x0000000bff1f7819 */ /* 0x000fe40000011606 */
[C---:B------:R-:W-:Y:S02]  /*8ac0*/  LOP3.LUT R86, R7.reuse, 0x3e003e0, RZ, 0xc0, !PT ;  /* 0x03e003e007567812 */ /* 0x040fe400078ec0ff */
[----:B------:R-:W-:Y:S02]  /*8ad0*/  LOP3.LUT R14, R7, 0x1f001f, RZ, 0xc0, !PT ;  /* 0x001f001f070e7812 */ /* 0x000fe400078ec0ff */
[----:B------:R-:W-:-:S02]  /*8ae0*/  SHF.R.U32.HI R15, RZ, 0xa, R7 ;  /* 0x0000000aff0f7819 */ /* 0x000fc40000011607 */
[----:B------:R-:W-:Y:S02]  /*8af0*/  SHF.R.U32.HI R7, RZ, 0xb, R7 ;  /* 0x0000000bff077819 */ /* 0x000fe40000011607 */
[----:B------:R-:W-:Y:S01]  /*8b00*/  LOP3.LUT R6, R30, 0x100010, R5, 0xf8, !PT ;  /* 0x001000101e067812 */ /* 0x000fe200078ef805 */
[-C--:B------:R-:W-:Y:S01]  /*8b10*/  HFMA2 R30, R21, R26.reuse.H0_H0, -48, -48 ;  /* 0xd200d200151e7431 */ /* 0x080fe2000004001a */
[----:B------:R-:W-:Y:S02]  /*8b20*/  LOP3.LUT R27, R27, 0x64006400, RZ, 0xfc, !PT ;  /* 0x640064001b1b7812 */ /* 0x000fe400078efcff */
[----:B------:R-:W-:Y:S01]  /*8b30*/  LOP3.LUT R83, R28, 0x64006400, RZ, 0xfc, !PT ;  /* 0x640064001c537812 */ /* 0x000fe200078efcff */
[----:B------:R-:W-:Y:S01]  /*8b40*/  HFMA2 R28, R17, R26.H0_H0, -48, -48 ;  /* 0xd200d200111c7431 */ /* 0x000fe2000004001a */
[----:B------:R-:W-:Y:S02]  /*8b50*/  LOP3.LUT R29, R29, 0x80008, R8, 0xf8, !PT ;  /* 0x000800081d1d7812 */ /* 0x000fe400078ef808 */
[----:B------:R-:W-:-:S02]  /*8b60*/  LOP3.LUT R21, R79, 0x64006400, RZ, 0xfc, !PT ;  /* 0x640064004f157812 */ /* 0x000fc400078efcff */
[----:B------:R-:W-:Y:S02]  /*8b70*/  LOP3.LUT R17, R78, 0x64006400, RZ, 0xfc, !PT ;  /* 0x640064004e117812 */ /* 0x000fe400078efcff */
[----:B------:R-:W-:Y:S02]  /*8b80*/  LOP3.LUT R8, R4, 0x1f001f, RZ, 0xc0, !PT ;  /* 0x001f001f04087812 */ /* 0x000fe400078ec0ff */
[----:B------:R-:W-:Y:S02]  /*8b90*/  SHF.R.U32.HI R9, RZ, 0xa, R4 ;  /* 0x0000000aff097819 */ /* 0x000fe40000011604 */
[----:B------:R-:W-:Y:S02]  /*8ba0*/  LOP3.LUT R23, R23, 0x64006400, RZ, 0xfc, !PT ;  /* 0x6400640017177812 */ /* 0x000fe400078efcff */
[----:B------:R-:W-:Y:S02]  /*8bb0*/  LOP3.LUT R81, R81, 0x64006400, RZ, 0xfc, !PT ;  /* 0x6400640051517812 */ /* 0x000fe400078efcff */
[----:B------:R-:W-:-:S02]  /*8bc0*/  LOP3.LUT R79, R80, 0x64006400, RZ, 0xfc, !PT ;  /* 0x64006400504f7812 */ /* 0x000fc400078efcff */
[----:B------:R-:W-:Y:S02]  /*8bd0*/  SHF.R.U32.HI R4, RZ, 0xb, R4 ;  /* 0x0000000bff047819 */ /* 0x000fe40000011604 */
        /* <DEDUP_REMOVED lines=35> */
[----:B------:R-:W-:Y:S02]  /*8e10*/  @!P0 PRMT R38, R35, 0x7610, R38 ;  /* 0x0000761023268816 */ /* 0x000fe40000000026 */
        /* <DEDUP_REMOVED lines=19> */
[----:B------:R-:W-:Y:S02]  /*8f50*/  LOP3.LUT R75, R65, 0x64006400, RZ, 0xfc, !PT ;  /* 0x64006400414b7812 */ /* 0x000fe400078efcff */
[----:B------:R-:W-:Y:S01]  /*8f60*/  LOP3.LUT R74, R53, 0x1f001f, RZ, 0xc0, !PT ;  /* 0x001f001f354a7812 */ /* 0x000fe200078ec0ff */
[----:B------:R-:W-:Y:S01]  /*8f70*/  HADD2 R53, R82, -1040, -1040 ;  /* 0xe410e41052357430 */ /* 0x000fe20000000000 */
[----:B------:R-:W-:Y:S01]  /*8f80*/  @!P0 PRMT R38, R38, 0x7610, R35 ;  /* 0x0000761026268816 */ /* 0x000fe20000000023 */
[----:B------:R-:W-:Y:S01]  /*8f90*/  HFMA2 R35, R25, R26.H0_H0, -48, -48 ;  /* 0xd200d20019237431 */ /* 0x000fe2000004001a */
        /* <DEDUP_REMOVED lines=48> */
[-C--:B------:R-:W-:Y:S02]  /*92a0*/  HFMA2 R33, R33, R26.reuse.H0_H0, -48, -48 ;  /* 0xd200d20021217431 */ /* 0x080fe4000004001a */
[-C--:B------:R-:W-:Y:S02]  /*92b0*/  HFMA2 R31, R31, R26.reuse.H0_H0, -48, -48 ;  /* 0xd200d2001f1f7431 */ /* 0x080fe4000004001a */
[-C--:B------:R-:W-:Y:S02]  /*92c0*/  HFMA2 R29, R29, R26.reuse.H0_H0, -48, -48 ;  /* 0xd200d2001d1d7431 */ /* 0x080fe4000004001a */
[----:B------:R-:W-:-:S02]  /*92d0*/  HFMA2 R27, R27, R26.H0_H0, -48, -48 ;  /* 0xd200d2001b1b7431 */ /* 0x000fc4000004001a */
[-C--:B------:R-:W-:Y:S02]  /*92e0*/  HFMA2 R22, R77, R26.reuse.H0_H0, -48, -48 ;  /* 0xd200d2004d167431 */ /* 0x080fe4000004001a */
[-C--:B------:R-:W-:Y:S02]  /*92f0*/  HFMA2 R21, R21, R26.reuse.H0_H0, -48, -48 ;  /* 0xd200d20015157431 */ /* 0x080fe4000004001a */
[----:B------:R-:W-:Y:S02]  /*9300*/  HADD2 R62, R72, -1040, -1040 ;  /* 0xe410e410483e7430 */ /* 0x000fe40000000000 */
[----:B------:R-:W-:Y:S02]  /*9310*/  HADD2 R67, R76, -1040, -1040 ;  /* 0xe410e4104c437430 */ /* 0x000fe40000000000 */
[----:B------:R-:W-:Y:S01]  /*9320*/  HADD2 R70, R71, -1040, -1040 ;  /* 0xe410e41047467430 */ /* 0x000fe20000000000 */
[----:B------:R-:W-:Y:S01]  /*9330*/  @!P0 IADD3 R77, PT, PT, R48, 0x1, RZ ;  /* 0x00000001304d8810 */ /* 0x000fe20007ffe0ff */
        /* <DEDUP_REMOVED lines=102> */
.L_x_3906:
[----:B------:R-:W-:Y:S02]  /*99a0*/  @!P0 MOV R48, R77 ;  /* 0x0000004d00308202 */ /* 0x000fe40000000f00 */
[----:B-----5:R-:W-:Y:S01]  /*99b0*/  @!P0 IADD3 R42, PT, PT, R0, UR5, RZ ;  /* 0x00000005002a8c10 */ /* 0x020fe2000fffe0ff */
        /* <DEDUP_REMOVED lines=77> */
.L_x_3907:
[----:B------:R-:W-:Y:S01]  /*9e90*/  UIADD3 UR8, UP0, UPT, UR8, 0x80, URZ ;  /* 0x0000008008087890 */ /* 0x000fe2000ff1e0ff */
[----:B------:R-:W-:Y:S01]  /*9ea0*/  IMAD.WIDE R24, R47, 0x4, R2 ;  /* 0x000000042f187825 */ /* 0x000fe200078e0202 */
[----:B------:R-:W-:Y:S02]  /*9eb0*/  UIADD3 UR5, UPT, UPT, UR5, 0x20, URZ ;  /* 0x0000002005057890 */ /* 0x000fe4000fffe0ff */
[----:B------:R-:W-:Y:S02]  /*9ec0*/  UIADD3.X UR6, UPT, UPT, URZ, UR6, URZ, UP0, !UPT ;  /* 0x00000006ff067290 */ /* 0x000fe400087fe4ff */
[----:B------:R-:W-:Y:S02]  /*9ed0*/  UISETP.GE.AND UP0, UPT, UR5, UR10, UPT ;  /* 0x0000000a0500728c */ /* 0x000fe4000bf06270 */
[----:B------:R-:W-:-:S07]  /*9ee0*/  UIADD3 UR4, UPT, UPT, UR4, 0x40, URZ ;  /* 0x0000004004047890 */ /* 0x000fce000fffe0ff */
[----:B------:R-:W-:Y:S05]  /*9ef0*/  BRA.U !UP0, `(.L_x_3908) ;  /* 0xffffffe508347547 */ /* 0x000fea000b83ffff */
.L_x_3905:
[----:B---3--:R-:W2:Y:S01]  /*9f00*/  S2R R0, SR_CTAID.X ;  /* 0x0000000000007919 */ /* 0x008ea20000002500 */
[----:B------:R-:W3:Y:S01]  /*9f10*/  S2UR UR4, SR_CTAID.Y ;  /* 0x00000000000479c3 */ /* 0x000ee20000002600 */
[----:B------:R-:W2:Y:S07]  /*9f20*/  S2R R3, SR_TID.X ;  /* 0x0000000000037919 */ /* 0x000eae0000002100 */
[----:B------:R-:W4:Y:S01]  /*9f30*/  LDC.64 R4, c[0x0][0x3a0] ;  /* 0x0000e800ff047b82 */ /* 0x000f220000000a00 */
[----:B---3--:R-:W-:Y:S01]  /*9f40*/  USHF.L.U32 UR4, UR4, 0x1, URZ ;  /* 0x0000000104047899 */ /* 0x008fe200080006ff */
[----:B--2---:R-:W-:-:S04]  /*9f50*/  LEA R0, R0, R3, 0x6 ;  /* 0x0000000300007211 */ /* 0x004fc800078e30ff */
[----:B------:R-:W-:-:S05]  /*9f60*/  SHF.L.U32 R0, R0, 0x2, RZ ;  /* 0x0000000200007819 */ /* 0x000fca00000006ff */
[----:B------:R-:W-:Y:S02]  /*9f70*/  IMAD R3, R47, UR4, R0 ;  /* 0x000000042f037c24 */ /* 0x000fe4000f8e0200 */
[----:B------:R-:W2:Y:S02]  /*9f80*/  LDC R0, c[0x0][0x3a8] ;  /* 0x0000ea00ff007b82 */ /* 0x000ea40000000800 */
[----:B----4-:R-:W-:-:S05]  /*9f90*/  IMAD.WIDE R4, R3, 0x2, R4 ;  /* 0x0000000203047825 */ /* 0x010fca00078e0204 */
[----:B------:R3:W-:Y:S01]  /*9fa0*/  ATOM.E.ADD.F16x2.RN.STRONG.GPU P1, RZ, desc[UR12][R4.64], R46 ;  /* 0x8000002e04ff79a2 */ /* 0x0007e2000c12e10c */
[----:B------:R-:W-:Y:S01]  /*9fb0*/  BSSY.RECONVERGENT B0, `(.L_x_3909) ;  /* 0x0000010000007945 */ /* 0x000fe20003800200 */
[----:B--2---:R-:W-:-:S04]  /*9fc0*/  IADD3 R0, PT, PT, R0, -UR4, RZ ;  /* 0x8000000400007c10 */ /* 0x004fc8000fffe0ff */
[----:B------:R-:W-:Y:S01]  /*9fd0*/  ISETP.NE.AND P0, PT, R0, 0x1, PT ;  /* 0x000000010000780c */ /* 0x000fe20003f05270 */
[----:B---3--:R-:W-:-:S12]  /*9fe0*/  @P1 BRA `(.L_x_3910) ;  /* 0x0000000000301947 */ /* 0x008fd80003800000 */
[----:B------:R-:W2:Y:S02]  /*9ff0*/  QSPC.E.S P1, RZ, [R4] ;  /* 0x0000000004ff73aa */ /* 0x000ea40000020500 */
[----:B--2---:R-:W-:Y:S05]  /*a000*/  @!P1 BRA `(.L_x_3911) ;  /* 0x00000000001c9947 */ /* 0x004fea0003800000 */
[----:B------:R-:W-:-:S04]  /*a010*/  MOV R2, R4 ;  /* 0x0000000400027202 */ /* 0x000fc80000000f00 */
[----:B------:R-:W-:-:S07]  /*a020*/  MOV R0, R2 ;  /* 0x0000000200007202 */ /* 0x000fce0000000f00 */
.L_x_3912:
[----:B------:R-:W2:Y:S02]  /*a030*/  LDS R2, [R0] ;  /* 0x0000000000027984 */ /* 0x000ea40000000800 */
[----:B--2---:R-:W-:-:S05]  /*a040*/  HADD2 R3, R2, R46 ;  /* 0x0000002e02037230 */ /* 0x004fca0000000000 */
[----:B------:R-:W2:Y:S02]  /*a050*/  ATOMS.CAST.SPIN P1, [R0], R2, R3 ;  /* 0x000000020000758d */ /* 0x000ea40001820003 */
[----:B--2---:R-:W-:Y:S05]  /*a060*/  @!P1 BRA `(.L_x_3912) ;  /* 0xfffffffc00f09947 */ /* 0x004fea000383ffff */
[----:B------:R-:W-:Y:S05]  /*a070*/  BRA `(.L_x_3910) ;  /* 0x00000000000c7947 */ /* 0x000fea0003800000 */
.L_x_3911:
[----:B------:R-:W2:Y:S02]  /*a080*/  LD.E R0, desc[UR12][R4.64] ;  /* 0x0000000c04007980 */ /* 0x000ea4000c101900 */
[----:B--2---:R-:W-:-:S05]  /*a090*/  IADD3 R3, PT, PT, R46, R0, RZ ;  /* 0x000000002e037210 */ /* 0x004fca0007ffe0ff */
[----:B------:R2:W-:Y:S02]  /*a0a0*/  ST.E desc[UR12][R4.64], R3 ;  /* 0x0000000304007985 */ /* 0x0005e4000c10190c */
.L_x_3910:
[----:B------:R-:W-:Y:S05]  /*a0b0*/  BSYNC.RECONVERGENT B0 ;  /* 0x0000000000007941 */ /* 0x000fea0003800200 */
.L_x_3909:
[----:B------:R3:W-:Y:S01]  /*a0c0*/  ATOM.E.ADD.F16x2.RN.STRONG.GPU P1, RZ, desc[UR12][R4.64+0x4], R45 ;  /* 0x8000042d04ff79a2 */ /* 0x0007e2000c12e10c */
[----:B------:R-:W-:Y:S04]  /*a0d0*/  BSSY.RECONVERGENT B0, `(.L_x_3913) ;  /* 0x000000e000007945 */ /* 0x000fe80003800200 */
[----:B---3--:R-:W-:Y:S05]  /*a0e0*/  @P1 BRA `(.L_x_3914) ;  /* 0x0000000000301947 */ /* 0x008fea0003800000 */
[----:B------:R-:W3:Y:S02]  /*a0f0*/  QSPC.E.S P1, RZ, [R4+0x4] ;  /* 0x0000040004ff73aa */ /* 0x000ee40000020500 */
[----:B---3--:R-:W-:Y:S05]  /*a100*/  @!P1 BRA `(.L_x_3915) ;  /* 0x00000000001c9947 */ /* 0x008fea0003800000 */
[----:B------:R-:W-:-:S04]  /*a110*/  MOV R2, R4 ;  /* 0x0000000400027202 */ /* 0x000fc80000000f00 */
[----:B------:R-:W-:-:S07]  /*a120*/  MOV R0, R2 ;  /* 0x0000000200007202 */ /* 0x000fce0000000f00 */
.L_x_3916:
[----:B------:R-:W2:Y:S02]  /*a130*/  LDS R2, [R0+0x4] ;  /* 0x0000040000027984 */ /* 0x000ea40000000800 */
[----:B--2---:R-:W-:-:S05]  /*a140*/  HFMA2 R3, R2, 1, 1, R45 ;  /* 0x3c003c0002037831 */ /* 0x004fca000000002d */
[----:B------:R-:W2:Y:S02]  /*a150*/  ATOMS.CAST.SPIN P1, [R0+0x4], R2, R3 ;  /* 0x000004020000758d */ /* 0x000ea40001820003 */
[----:B--2---:R-:W-:Y:S05]  /*a160*/  @!P1 BRA `(.L_x_3916) ;  /* 0xfffffffc00f09947 */ /* 0x004fea000383ffff */
[----:B------:R-:W-:Y:S05]  /*a170*/  BRA `(.L_x_3914) ;  /* 0x00000000000c7947 */ /* 0x000fea0003800000 */
.L_x_3915:
[----:B------:R-:W2:Y:S02]  /*a180*/  LD.E R0, desc[UR12][R4.64+0x4] ;  /* 0x0000040c04007980 */ /* 0x000ea4000c101900 */
[----:B--2---:R-:W-:-:S05]  /*a190*/  IADD3 R3, PT, PT, R45, R0, RZ ;  /* 0x000000002d037210 */ /* 0x004fca0007ffe0ff */
[----:B------:R3:W-:Y:S02]  /*a1a0*/  ST.E desc[UR12][R4.64+0x4], R3 ;  /* 0x0000040304007985 */ /* 0x0007e4000c10190c */
.L_x_3914:
[----:B------:R-:W-:Y:S05]  /*a1b0*/  BSYNC.RECONVERGENT B0 ;  /* 0x0000000000007941 */ /* 0x000fea0003800200 */
.L_x_3913:
[----:B------:R-:W-:Y:S05]  /*a1c0*/  @!P0 EXIT ;  /* 0x000000000000894d */ /* 0x000fea0003800000 */
[----:B--23--:R-:W-:-:S05]  /*a1d0*/  IMAD.WIDE R4, R47, 0x2, R4 ;  /* 0x000000022f047825 */ /* 0x00cfca00078e0204 */
[----:B------:R2:W-:Y:S01]  /*a1e0*/  ATOM.E.ADD.F16x2.RN.STRONG.GPU P0, RZ, desc[UR12][R4.64], R44 ;  /* 0x8000002c04ff79a2 */ /* 0x0005e2000c10e10c */
[----:B------:R-:W-:Y:S04]  /*a1f0*/  BSSY.RECONVERGENT B0, `(.L_x_3917) ;  /* 0x000000e000007945 */ /* 0x000fe80003800200 */
[----:B--2---:R-:W-:Y:S05]  /*a200*/  @P0 BRA `(.L_x_3918) ;  /* 0x0000000000300947 */ /* 0x004fea0003800000 */
[----:B------:R-:W2:Y:S02]  /*a210*/  QSPC.E.S P0, RZ, [R4] ;  /* 0x0000000004ff73aa */ /* 0x000ea40000000500 */
[----:B--2---:R-:W-:Y:S05]  /*a220*/  @!P0 BRA `(.L_x_3919) ;  /* 0x00000000001c8947 */ /* 0x004fea0003800000 */
[----:B------:R-:W-:-:S04]  /*a230*/  MOV R2, R4 ;  /* 0x0000000400027202 */ /* 0x000fc80000000f00 */
[----:B------:R-:W-:-:S07]  /*a240*/  MOV R0, R2 ;  /* 0x0000000200007202 */ /* 0x000fce0000000f00 */
.L_x_3920:
[----:B------:R-:W2:Y:S02]  /*a250*/  LDS R2, [R0] ;  /* 0x0000000000027984 */ /* 0x000ea40000000800 */
[----:B--2---:R-:W-:-:S05]  /*a260*/  HADD2 R3, R2, R44 ;  /* 0x0000002c02037230 */ /* 0x004fca0000000000 */
[----:B------:R-:W2:Y:S02]  /*a270*/  ATOMS.CAST.SPIN P0, [R0], R2, R3 ;  /* 0x000000020000758d */ /* 0x000ea40001800003 */
[----:B--2---:R-:W-:Y:S05]  /*a280*/  @!P0 BRA `(.L_x_3920) ;  /* 0xfffffffc00f08947 */ /* 0x004fea000383ffff */
[----:B------:R-:W-:Y:S05]  /*a290*/  BRA `(.L_x_3918) ;  /* 0x00000000000c7947 */ /* 0x000fea0003800000 */
.L_x_3919:
[----:B------:R-:W2:Y:S02]  /*a2a0*/  LD.E R0, desc[UR12][R4.64] ;  /* 0x0000000c04007980 */ /* 0x000ea4000c101900 */
[----:B--2---:R-:W-:-:S05]  /*a2b0*/  IADD3 R3, PT, PT, R44, R0, RZ ;  /* 0x000000002c037210 */ /* 0x004fca0007ffe0ff */
[----:B------:R2:W-:Y:S02]  /*a2c0*/  ST.E desc[UR12][R4.64], R3 ;  /* 0x0000000304007985 */ /* 0x0005e4000c10190c */
.L_x_3918:
[----:B------:R-:W-:Y:S05]  /*a2d0*/  BSYNC.RECONVERGENT B0 ;  /* 0x0000000000007941 */ /* 0x000fea0003800200 */
.L_x_3917:
[----:B------:R3:W-:Y:S02]  /*a2e0*/  ATOM.E.ADD.F16x2.RN.STRONG.GPU P0, RZ, desc[UR12][R4.64+0x4], R43 ;  /* 0x8000042b04ff79a2 */ /* 0x0007e4000c10e10c */
[----:B---3--:R-:W-:Y:S05]  /*a2f0*/  @P0 EXIT ;  /* 0x000000000000094d */ /* 0x008fea0003800000 */
[----:B------:R-:W3:Y:S02]  /*a300*/  QSPC.E.S P0, RZ, [R4+0x4] ;  /* 0x0000040004ff73aa */ /* 0x000ee40000000500 */
[----:B---3--:R-:W-:Y:S05]  /*a310*/  @!P0 BRA `(.L_x_3921) ;  /* 0x00000000001c8947 */ /* 0x008fea0003800000 */
[----:B------:R-:W-:-:S04]  /*a320*/  MOV R2, R4 ;  /* 0x0000000400027202 */ /* 0x000fc80000000f00 */
[----:B------:R-:W-:-:S07]  /*a330*/  MOV R0, R2 ;  /* 0x0000000200007202 */ /* 0x000fce0000000f00 */
.L_x_3922:
[----:B------:R-:W2:Y:S02]  /*a340*/  LDS R2, [R0+0x4] ;  /* 0x0000040000027984 */ /* 0x000ea40000000800 */
[----:B--2---:R-:W-:-:S05]  /*a350*/  HFMA2 R3, R2, 1, 1, R43 ;  /* 0x3c003c0002037831 */ /* 0x004fca000000002b */
[----:B------:R-:W2:Y:S02]  /*a360*/  ATOMS.CAST.SPIN P0, [R0+0x4], R2, R3 ;  /* 0x000004020000758d */ /* 0x000ea40001800003 */
[----:B--2---:R-:W-:Y:S05]  /*a370*/  @!P0 BRA `(.L_x_3922) ;  /* 0xfffffffc00f08947 */ /* 0x004fea000383ffff */
[----:B------:R-:W-:Y:S05]  /*a380*/  EXIT ;  /* 0x000000000000794d */ /* 0x000fea0003800000 */
.L_x_3921:
[----:B------:R-:W2:Y:S02]  /*a390*/  LD.E R0, desc[UR12][R4.64+0x4] ;  /* 0x0000040c04007980 */ /* 0x000ea4000c101900 */
[----:B--2---:R-:W-:-:S05]  /*a3a0*/  IADD3 R3, PT, PT, R43, R0, RZ ;  /* 0x000000002b037210 */ /* 0x004fca0007ffe0ff */
[----:B------:R-:W-:Y:S01]  /*a3b0*/  ST.E desc[UR12][R4.64+0x4], R3 ;  /* 0x0000040304007985 */ /* 0x000fe2000c10190c */
[----:B------:R-:W-:Y:S05]  /*a3c0*/  EXIT ;  /* 0x000000000000794d */ /* 0x000fea0003800000 */
.L_x_3923:
        /* <DEDUP_REMOVED lines=11> */
.L_x_5334:


//--------------------- .text._Z23gemm_half_q_half_kernelILi2ELi152ELb1ELb0ELi64EEvPK6__halfPKjS4_S2_PS0_iiiiPKtS7_iiiiiibS2_i --------------------------
	.section	.text._Z23gemm_half_q_half_kernelILi2ELi152ELb1ELb0ELi64EEvPK6__halfPKjS4_S2_PS0_iiiiPKtS7_iiiiiibS2_i,"ax",@progbits
	.align	128
        .global         _Z23gemm_half_q_half_kernelILi2ELi152ELb1ELb0ELi64EEvPK6__halfPKjS4_S2_PS0_iiiiPKtS7_iiiiiibS2_i
        .type           _Z23gemm_half_q_half_kernelILi2ELi152ELb1ELb0ELi64EEvPK6__halfPKjS4_S2_PS0_iiiiPKtS7_iiiiiibS2_i,@function
        .size           _Z23gemm_half_q_half_kernelILi2ELi152ELb1ELb0ELi64EEvPK6__halfPKjS4_S2_PS0_iiiiPKtS7_iiiiiibS2_i,(.L_x_5335 - _Z23gemm_half_q_half_kernelILi2ELi152ELb1ELb0ELi64EEvPK6__halfPKjS4_S2_PS0_iiiiPKtS7_iiiiiibS2_i)
        .other          _Z23gemm_half_q_half_kernelILi2ELi152ELb1ELb0ELi64EEvPK6__halfPKjS4_S2_PS0_iiiiPKtS7_iiiiiibS2_i,@"STO_CUDA_ENTRY STV_DEFAULT"
_Z23gemm_half_q_half_kernelILi2ELi152ELb1ELb0ELi64EEvPK6__halfPKjS4_S2_PS0_iiiiPKtS7_iiiiiibS2_i:
.text._Z23gemm_half_q_half_kernelILi2ELi152ELb1ELb0ELi64EEvPK6__halfPKjS4_S2_PS0_iiiiPKtS7_iiiiiibS2_i:
        /* <DEDUP_REMOVED lines=64> */
.L_x_3929:
        /* <DEDUP_REMOVED lines=32> */
.L_x_3928:
        /* <DEDUP_REMOVED lines=20> */
.L_x_3930:
[----:B------:R-:W-:-:S13]  /*0740*/  ISETP.EQ.AND P2, PT, R16, RZ, PT ;  /* 0x000000ff1000720c */ /* 0x000fda0003f42270 */
[----:B------:R-:W-:Y:S05]  /*0750*/  @!P0 BRA P2, `(.L_x_3925) ;  /* 0x0000000400788947 */ /* 0x000fea0001000000 */
.L_x_3927:
        /* <DEDUP_REMOVED lines=12> */
.L_x_3926:
        /* <DEDUP_REMOVED lines=16> */
.L_x_3933:
        /* <DEDUP_REMOVED lines=32> */
.L_x_3932:
        /* <DEDUP_REMOVED lines=21> */
.L_x_3934:
[----:B------:R-:W-:-:S13]  /*0c70*/  ISETP.NE.OR P0, PT, R16, RZ, P0 ;  /* 0x000000ff1000720c */ /* 0x000fda0000705670 */
[----:B------:R-:W-:Y:S05]  /*0c80*/  @!P0 BRA `(.L_x_3925) ;  /* 0x00000000002c8947 */ /* 0x000fea0003800000 */
.L_x_3931:
        /* <DEDUP_REMOVED lines=11> */
.L_x_3925:
[----:B0-----:R-:W-:Y:S05]  /*0d40*/  BSYNC.RECONVERGENT B0 ;  /* 0x0000000000007941 */ /* 0x001fea0003800200 */
.L_x_3924:
        /* <DEDUP_REMOVED lines=21> */
.L_x_3938:
        /* <DEDUP_REMOVED lines=15> */
.L_x_3937:
        /* <DEDUP_REMOVED lines=12> */
.L_x_3939:
[----:B------:R-:W-:-:S13]  /*1050*/  ISETP.NE.OR P0, PT, R16, RZ, P0 ;  /* 0x000000ff1000720c */ /* 0x000fda0000705670 */
[----:B------:R-:W-:Y:S05]  /*1060*/  @!P0 BRA `(.L_x_3935) ;  /* 0x00000000001c8947 */ /* 0x000fea0003800000 */
.L_x_3936:
[----:B01----:R-:W0:Y:S02]  /*1070*/  LDC.64 R6, c[0x0][0x3a0] ;  /* 0x0000e800ff067b82 */ /* 0x003e240000000a00 */
.L_x_3940:
[----:B0-----:R-:W-:Y:S01]  /*1080*/  IMAD.WIDE R8, R0, 0x2, R6 ;  /* 0x0000000200087825 */ /* 0x001fe200078e0206 */
[----:B------:R-:W-:Y:S02]  /*1090*/  IADD3 R16, PT, PT, R16, 0x1, RZ ;  /* 0x0000000110107810 */ /* 0x000fe40007ffe0ff */
[----:B------:R-:W-:Y:S02]  /*10a0*/  IADD3 R0, PT, PT, R0, R43, RZ ;  /* 0x0000002b00007210 */ /* 0x000fe40007ffe0ff */
[----:B------:R2:W-:Y:S01]  /*10b0*/  STG.E.64 desc[UR8][R8.64], RZ ;  /* 0x000000ff08007986 */ /* 0x0005e2000c101b08 */
[----:B------:R-:W-:-:S13]  /*10c0*/  ISETP.NE.AND P0, PT, R16, RZ, PT ;  /* 0x000000ff1000720c */ /* 0x000fda0003f05270 */
[----:B--2---:R-:W-:Y:S05]  /*10d0*/  @P0 BRA `(.L_x_3940) ;  /* 0xfffffffc00e80947 */ /* 0x004fea000383ffff */
.L_x_3935:
        /* <DEDUP_REMOVED lines=15> */
.L_x_3942:
        /* <DEDUP_REMOVED lines=44> */
.L_x_3941:
        /* <DEDUP_REMOVED lines=27> */
.L_x_3943:
        /* <DEDUP_REMOVED lines=8> */
.L_x_3944:
        /* <DEDUP_REMOVED lines=8> */
.L_x_3945:
        /* <DEDUP_REMOVED lines=8> */
.L_x_3946:
        /* <DEDUP_REMOVED lines=8> */
.L_x_3947:
        /* <DEDUP_REMOVED lines=34> */
.L_x_3957:
        /* <DEDUP_REMOVED lines=308> */
.L_x_3949:
        /* <DEDUP_REMOVED lines=125> */
.L_x_3950:
        /* <DEDUP_REMOVED lines=195> */
.L_x_3951:
        /* <DEDUP_REMOVED lines=131> */
.L_x_3952:
        /* <DEDUP_REMOVED lines=138> */
.L_x_3953:
        /* <DEDUP_REMOVED lines=91> */
.L_x_3954:
        /* <DEDUP_REMOVED lines=93> */
.L_x_3955:
        /* <DEDUP_REMOVED lines=93> */
.L_x_3956:
        /* <DEDUP_REMOVED lines=8> */
.L_x_3948:
[----:B------:R-:W1:Y:S02]  /*6440*/  LDCU UR5, c[0x0][0x3d0] ;  /* 0x00007a00ff0577ac */ /* 0x000e640008000800 */
[----:B-1----:R-:W-:-:S04]  /*6450*/  VIMNMX R19, PT, PT, R42, UR5, PT ;  /* 0x000000052a137c48 */ /* 0x002fc8000bfe0100 */
        /* <DEDUP_REMOVED lines=8> */
.L_x_3961:
        /* <DEDUP_REMOVED lines=349> */
.L_x_3959:
        /* <DEDUP_REMOVED lines=80> */
.L_x_3960:
        /* <DEDUP_REMOVED lines=8> */
.L_x_3958:
        /* <DEDUP_REMOVED lines=9> */
.L_x_3971:
[----:B------:R-:W-:Y:S01]  /*80c0*/  ISETP.NE.AND P0, PT, R44, R53, PT ;  /* 0x000000352c00720c */ /* 0x000fe20003f05270 */
[----:B------:R-:W0:Y:S01]  /*80d0*/  LDC R43, c[0x0][0x3ac] ;  /* 0x0000eb00ff2b7b82 */ /* 0x000e220000000800 */
[----:B------:R-:W2:Y:S11]  /*80e0*/  LDG.E.128.CONSTANT R28, desc[UR8][R32.64] ;  /* 0x00000008201c7981 */ /* 0x000eb6000c1e9d00 */
[----:B------:R-:W-:Y:S01]  /*80f0*/  @!P0 LEA R2, R56, R1, 0x3 ;  /* 0x0000000138028211 */ /* 0x000fe200078e18ff */
[----:B------:R1:W5:Y:S05]  /*8100*/  @!P0 LDG.E.U16.CONSTANT R25, desc[UR8][R20.64] ;  /* 0x0000000814198981 */ /* 0x00036a000c1e9500 */
[----:B------:R-:W3:Y:S01]  /*8110*/  @!P0 LDL.64 R2, [R2+0x8] ;  /* 0x0000080002028983 */ /* 0x000ee20000100a00 */
[----:B0-----:R-:W-:-:S04]  /*8120*/  IMAD.WIDE R16, R43, 0x4, R32 ;  /* 0x000000042b107825 */ /* 0x001fc800078e0220 */
[C---:B------:R-:W-:Y:S02]  /*8130*/  IMAD.WIDE R12, R43.reuse, 0x4, R16 ;  /* 0x000000042b0c7825 */ /* 0x040fe400078e0210 */
[----:B------:R-:W5:Y:S02]  /*8140*/  LDG.E.128.CONSTANT R16, desc[UR8][R16.64] ;  /* 0x0000000810107981 */ /* 0x000f64000c1e9d00 */
[----:B------:R-:W-:Y:S02]  /*8150*/  IMAD.WIDE R6, R43, 0x4, R12 ;  /* 0x000000042b067825 */ /* 0x000fe400078e020c */
[----:B------:R-:W5:Y:S04]  /*8160*/  LDG.E.128.CONSTANT R12, desc[UR8][R12.64] ;  /* 0x000000080c0c7981 */ /* 0x000f68000c1e9d00 */
[----:B------:R1:W5:Y:S01]  /*8170*/  LDG.E.128.CONSTANT R8, desc[UR8][R6.64] ;  /* 0x0000000806087981 */ /* 0x000362000c1e9d00 */
[----:B------:R-:W-:-:S02]  /*8180*/  ISETP.NE.AND P2, PT, R45, RZ, PT ;  /* 0x000000ff2d00720c */ /* 0x000fc40003f45270 */
[----:B------:R-:W-:Y:S02]  /*8190*/  MOV R5, 0x2c00 ;  /* 0x00002c0000057802 */ /* 0x000fe40000000f00 */
[C---:B--2---:R-:W-:Y:S02]  /*81a0*/  LOP3.LUT R4, R29.reuse, 0xf000f, RZ, 0xc0, !PT ;  /* 0x000f000f1d047812 */ /* 0x044fe400078ec0ff */
[----:B------:R-:W-:Y:S02]  /*81b0*/  LOP3.LUT R22, R29, 0xf000f0, RZ, 0xc0, !PT ;  /* 0x00f000f01d167812 */ /* 0x000fe400078ec0ff */
[----:B------:R-:W-:Y:S02]  /*81c0*/  SHF.R.U32.HI R29, RZ, 0x8, R29 ;  /* 0x00000008ff1d7819 */ /* 0x000fe4000001161d */
[C---:B------:R-:W-:Y:S02]  /*81d0*/  LOP3.LUT R27, R30.reuse, 0xf000f, RZ, 0xc0, !PT ;  /* 0x000f000f1e1b7812 */ /* 0x040fe400078ec0ff */
[----:B------:R-:W-:-:S02]  /*81e0*/  LOP3.LUT R32, R30, 0xf000f0, RZ, 0xc0, !PT ;  /* 0x00f000f01e207812 */ /* 0x000fc400078ec0ff */
[----:B------:R-:W-:Y:S02]  /*81f0*/  SHF.R.U32.HI R30, RZ, 0x8, R30 ;  /* 0x00000008ff1e7819 */ /* 0x000fe4000001161e */
[----:B------:R-:W-:Y:S02]  /*8200*/  LOP3.LUT R0, R28, 0xf000f, RZ, 0xc0, !PT ;  /* 0x000f000f1c007812 */ /* 0x000fe400078ec0ff */
[----:B---3--:R-:W-:Y:S02]  /*8210*/  @!P0 PRMT R41, R2, 0x7610, R41 ;  /* 0x0000761002298816 */ /* 0x008fe40000000029 */
[----:B------:R-:W-:Y:S02]  /*8220*/  @!P0 PRMT R40, R3, 0x7610, R40 ;  /* 0x0000761003288816 */ /* 0x000fe40000000028 */
[----:B------:R-:W-:Y:S02]  /*8230*/  @!P0 PRMT R41, R41, 0x7610, R2 ;  /* 0x0000761029298816 */ /* 0x000fe40000000002 */
[----:B------:R-:W-:-:S02]  /*8240*/  LOP3.LUT R2, R28, 0xf000f0, RZ, 0xc0, !PT ;  /* 0x00f000f01c027812 */ /* 0x000fc400078ec0ff */
[----:B------:R-:W-:Y:S02]  /*8250*/  LOP3.LUT R26, R22, 0x64006400, RZ, 0xfc, !PT ;  /* 0x64006400161a7812 */ /* 0x000fe400078efcff */
[----:B------:R-:W-:Y:S02]  /*8260*/  SHF.R.U32.HI R28, RZ, 0x8, R28 ;  /* 0x00000008ff1c7819 */ /* 0x000fe4000001161c */
[----:B------:R-:W-:Y:S02]  /*8270*/  SHF.R.U32.HI R35, RZ, 0x8, R31 ;  /* 0x00000008ff237819 */ /* 0x000fe4000001161f */
[----:B------:R-:W-:Y:S02]  /*8280*/  LOP3.LUT R22, R29, 0xf000f, RZ, 0xc0, !PT ;  /* 0x000f000f1d167812 */ /* 0x000fe400078ec0ff */
[C---:B------:R-:W-:Y:S02]  /*8290*/  LOP3.LUT R33, R31.reuse, 0xf000f, RZ, 0xc0, !PT ;  /* 0x000f000f1f217812 */ /* 0x040fe400078ec0ff */
[----:B------:R-:W-:-:S02]  /*82a0*/  LOP3.LUT R34, R31, 0xf000f0, RZ, 0xc0, !PT ;  /* 0x00f000f01f227812 */ /* 0x000fc400078ec0ff */
[----:B------:R-:W-:Y:S02]  /*82b0*/  LOP3.LUT R29, R29, 0xf000f0, RZ, 0xc0, !PT ;  /* 0x00f000f01d1d7812 */ /* 0x000fe400078ec0ff */
[----:B------:R-:W-:Y:S02]  /*82c0*/  LOP3.LUT R31, R30, 0xf000f, RZ, 0xc0, !PT ;  /* 0x000f000f1e1f7812 */ /* 0x000fe400078ec0ff */
        /* <DEDUP_REMOVED lines=33> */
[----:B------:R-:W-:Y:S02]  /*84e0*/  HADD2 R34, R3, -1032, -1032 ;  /* 0xe408e40803227430 */ /* 0x000fe40000000000 */
[----:B------:R-:W-:Y:S02]  /*84f0*/  HFMA2 R35, R4, R5.H0_H0, -72, -72 ;  /* 0xd480d48004237431 */ /* 0x000fe40000040005 */
[----:B------:R-:W-:-:S02]  /*8500*/  HADD2 R36, R36, -1032, -1032 ;  /* 0xe408e40824247430 */ /* 0x000fc40000000000 */
[----:B------:R-:W-:Y:S01]  /*8510*/  HFMA2 R47, R50, R5.H0_H0, -72, -72 ;  /* 0xd480d480322f7431 */ /* 0x000fe20000040005 */
[----:B-1----:R-:W-:Y:S06]  /*8520*/  @!P2 BRA `(.L_x_3963) ;  /* 0x000000040068a947 */ /* 0x002fec0003800000 */
        /* <DEDUP_REMOVED lines=90> */
.L_x_3963:
[----:B------:R-:W-:Y:S05]  /*8ad0*/  @P1 BRA `(.L_x_3964) ;  /* 0x0000000400681947 */ /* 0x000fea0003800000 */
[----:B------:R-:W0:Y:S01]  /*8ae0*/  LDS.64 R2, [UR4] ;  /* 0x00000004ff027984 */ /* 0x000e220008000a00 */
        /* <DEDUP_REMOVED lines=35> */
[-C--:B------:R-:W-:Y:S01]  /*8d20*/  FFMA.FTZ R0, R3, R55.reuse, R0 ;  /* 0x0000003703007223 */ /* 0x080fe20000010000 */
[----:B------:R-:W-:Y:S02]  /*8d30*/  HADD2.F32 R4, -RZ, R27.H1_H1 ;  /* 0x3000001bff047230 */ /* 0x000fe40000004100 */
[----:B------:R-:W-:Y:S02]  /*8d40*/  HADD2.F32 R33, -RZ, R33.H1_H1 ;  /* 0x30000021ff217230 */ /* 0x000fe40000004100 */
[----:B------:R-:W-:Y:S02]  /*8d50*/  HADD2.F32 R3, -RZ, R26.H0_H0 ;  /* 0x2000001aff037230 */ /* 0x000fe40000004100 */
        /* <DEDUP_REMOVED lines=50> */
.L_x_3964:
        /* <DEDUP_REMOVED lines=143> */
.L_x_3965:
        /* <DEDUP_REMOVED lines=39> */
[--C-:B------:R-:W-:Y:S02]  /*9be0*/  HADD2.F32 R2, -RZ, R17.reuse.H0_H0 ;  /* 0x20000011ff027230 */ /* 0x100fe40000004100 */
[----:B------:R-:W-:Y:S02]  /*9bf0*/  HADD2.F32 R4, -RZ, R17.H1_H1 ;  /* 0x30000011ff047230 */ /* 0x000fe40000004100 */
[----:B------:R-:W-:Y:S01]  /*9c00*/  FFMA.FTZ R19, R19, R3, R18 ;  /* 0x0000000313137223 */ /* 0x000fe20000010012 */
[----:B------:R-:W-:Y:S02]  /*9c10*/  HADD2.F32 R29, -RZ, R29.H1_H1 ;  /* 0x3000001dff1d7230 */ /* 0x000fe40000004100 */
[----:B------:R-:W-:-:S02]  /*9c20*/  HADD2.F32 R17, -RZ, R30.H0_H0 ;  /* 0x2000001eff117230 */ /* 0x000fc40000004100 */
        /* <DEDUP_REMOVED lines=47> */
.L_x_3966:
[C---:B------:R-:W-:Y:S02]  /*9f20*/  LOP3.LUT R0, R12.reuse, 0xf000f, RZ, 0xc0, !PT ;  /* 0x000f000f0c007812 */ /* 0x040fe400078ec0ff */
[----:B------:R-:W-:Y:S02]  /*9f30*/  LOP3.LUT R2, R12, 0xf000f0, RZ, 0xc0, !PT ;  /* 0x00f000f00c027812 */ /* 0x000fe400078ec0ff */
[C---:B------:R-:W-:Y:S02]  /*9f40*/  LOP3.LUT R4, R13.reuse, 0xf000f, RZ, 0xc0, !PT ;  /* 0x000f000f0d047812 */ /* 0x040fe400078ec0ff */
[----:B------:R-:W-:Y:S02]  /*9f50*/  LOP3.LUT R16, R13, 0xf000f0, RZ, 0xc0, !PT ;  /* 0x00f000f00d107812 */ /* 0x000fe400078ec0ff */
[----:B------:R-:W-:Y:S02]  /*9f60*/  SHF.R.U32.HI R12, RZ, 0x8, R12 ;  /* 0x00000008ff0c7819 */ /* 0x000fe4000001160c */
[----:B------:R-:W-:-:S02]  /*9f70*/  SHF.R.U32.HI R13, RZ, 0x8, R13 ;  /* 0x00000008ff0d7819 */ /* 0x000fc4000001160d */
[C---:B------:R-:W-:Y:S02]  /*9f80*/  LOP3.LUT R17, R14.reuse, 0xf000f, RZ, 0xc0, !PT ;  /* 0x000f000f0e117812 */ /* 0x040fe400078ec0ff */
[----:B------:R-:W-:Y:S02]  /*9f90*/  LOP3.LUT R22, R14, 0xf000f0, RZ, 0xc0, !PT ;  /* 0x00f000f00e167812 */ /* 0x000fe400078ec0ff */
        /* <DEDUP_REMOVED lines=136> */
.L_x_3967:
        /* <DEDUP_REMOVED lines=12> */
[--C-:B------:R-:W-:Y:S02]  /*a8e0*/  HADD2.F32 R2, -RZ, R16.reuse.H0_H0 ;  /* 0x20000010ff027230 */ /* 0x100fe40000004100 */
[----:B------:R-:W-:Y:S01]  /*a8f0*/  FFMA.FTZ R17, R42, R36, R17 ;  /* 0x000000242a117223 */ /* 0x000fe20000010011 */
[----:B------:R-:W-:Y:S02]  /*a900*/  HADD2.F32 R3, -RZ, R19.H0_H0 ;  /* 0x20000013ff037230 */ /* 0x000fe40000004100 */
[----:B------:R-:W-:-:S02]  /*a910*/  HADD2.F32 R16, -RZ, R16.H1_H1 ;  /* 0x30000010ff107230 */ /* 0x000fc40000004100 */
[-C--:B------:R-:W-:Y:S01]  /*a920*/  FFMA.FTZ R39, R2, R35.reuse, RZ ;  /* 0x0000002302277223 */ /* 0x080fe200000100ff */
[----:B------:R-:W-:Y:S02]  /*a930*/  HADD2.F32 R0, -RZ, R15.H0_H0 ;  /* 0x2000000fff007230 */ /* 0x000fe40000004100 */
[-C--:B------:R-:W-:Y:S01]  /*a940*/  FFMA.FTZ R3, R3, R35.reuse, RZ ;  /* 0x0000002303037223 */ /* 0x080fe200000100ff */
[----:B------:R-:W-:Y:S01]  /*a950*/  FFMA.FTZ R35, R4, R35, RZ ;  /* 0x0000002304237223 */ /* 0x000fe200000100ff */
[----:B------:R-:W-:Y:S02]  /*a960*/  HADD2.F32 R4, -RZ, R19.H1_H1 ;  /* 0x30000013ff047230 */ /* 0x000fe40000004100 */
[----:B------:R-:W-:Y:S01]  /*a970*/  FFMA.FTZ R39, R16, R36, R39 ;  /* 0x0000002410277223 */ /* 0x000fe20000010027 */
[----:B------:R-:W-:Y:S02]  /*a980*/  HADD2.F32 R16, -RZ, R22.H0_H0 ;  /* 0x20000016ff107230 */ /* 0x000fe40000004100 */
[----:B------:R-:W-:Y:S01]  /*a990*/  FFMA.FTZ R0, R0, R38, R17 ;  /* 0x0000002600007223 */ /* 0x000fe20000010011 */
[----:B------:R-:W-:-:S02]  /*a9a0*/  HADD2.F32 R2, -RZ, R18.H0_H0 ;  /* 0x20000012ff027230 */ /* 0x000fc40000004100 */
[-C--:B------:R-:W-:Y:S01]  /*a9b0*/  FFMA.FTZ R3, R4, R36.reuse, R3 ;  /* 0x0000002404037223 */ /* 0x080fe20000010003 */
        /* <DEDUP_REMOVED lines=9> */
[--C-:B-1----:R-:W-:Y:S02]  /*aa50*/  HADD2.F32 R4, -RZ, R13.reuse.H1_H1 ;  /* 0x3000000dff047230 */ /* 0x102fe40000004100 */
[-C--:B------:R-:W-:Y:S01]  /*aa60*/  FFMA.FTZ R16, R3, R37.reuse, R2 ;  /* 0x0000002503107223 */ /* 0x080fe20000010002 */
[----:B------:R-:W-:Y:S02]  /*aa70*/  HADD2.F32 R2, -RZ, R13.H0_H0 ;  /* 0x2000000dff027230 */ /* 0x000fe40000004100 */
[----:B------:R-:W-:Y:S01]  /*aa80*/  FFMA.FTZ R0, R15, R37, R0 ;  /* 0x000000250f007223 */ /* 0x000fe20000010000 */
[----:B------:R-:W-:Y:S02]  /*aa90*/  HADD2.F32 R19, -RZ, R26.H1_H1 ;  /* 0x3000001aff137230 */ /* 0x000fe40000004100 */
[----:B------:R-:W-:Y:S02]  /*aaa0*/  HADD2.F32 R3, -RZ, R12.H0_H0 ;  /* 0x2000000cff037230 */ /* 0x000fe40000004100 */
[----:B------:R-:W-:-:S02]  /*aab0*/  HADD2.F32 R13, -RZ, R27.H0_H0 ;  /* 0x2000001bff0d7230 */ /* 0x000fc40000004100 */
[----:B------:R-:W-:Y:S01]  /*aac0*/  FFMA.FTZ R38, R19, R37, R38 ;  /* 0x0000002513267223 */ /* 0x000fe20000010026 */
[----:B------:R-:W-:Y:S02]  /*aad0*/  HADD2.F32 R12, -RZ, R12.H1_H1 ;  /* 0x3000000cff0c7230 */ /* 0x000fe40000004100 */
[----:B------:R-:W-:Y:S02]  /*aae0*/  HADD2.F32 R15, -RZ, R29.H0_H0 ;  /* 0x2000001dff0f7230 */ /* 0x000fe40000004100 */
[-C--:B------:R-:W-:Y:S01]  /*aaf0*/  FFMA.FTZ R13, R13, R3.reuse, R0 ;  /* 0x000000030d0d7223 */ /* 0x080fe20000010000 */
[----:B------:R-:W-:Y:S02]  /*ab00*/  HADD2.F32 R22, -RZ, R27.H1_H1 ;  /* 0x3000001bff167230 */ /* 0x000fe40000004100 */
        /* <DEDUP_REMOVED lines=44> */
.L_x_3968:
[C---:B------:R-:W-:Y:S02]  /*add0*/  LOP3.LUT R18, R10.reuse, 0xf000f, RZ, 0xc0, !PT ;  /* 0x000f000f0a127812 */ /* 0x040fe400078ec0ff */
[----:B------:R-:W-:Y:S02]  /*ade0*/  LOP3.LUT R12, R10, 0xf000f0, RZ, 0xc0, !PT ;  /* 0x00f000f00a0c7812 */ /* 0x000fe400078ec0ff */
[----:B------:R-:W-:Y:S02]  /*adf0*/  SHF.R.U32.HI R19, RZ, 0x8, R10 ;  /* 0x00000008ff137819 */ /* 0x000fe4000001160a */
[C---:B------:R-:W-:Y:S02]  /*ae00*/  LOP3.LUT R3, R9.reuse, 0xf000f, RZ, 0xc0, !PT ;  /* 0x000f000f09037812 */ /* 0x040fe400078ec0ff */
[----:B------:R-:W-:Y:S02]  /*ae10*/  LOP3.LUT R2, R9, 0xf000f0, RZ, 0xc0, !PT ;  /* 0x00f000f009027812 */ /* 0x000fe400078ec0ff */
[----:B------:R-:W-:-:S02]  /*ae20*/  LOP3.LUT R10, R11, 0xf000f0, RZ, 0xc0, !PT ;  /* 0x00f000f00b0a7812 */ /* 0x000fc400078ec0ff */
[----:B------:R-:W-:Y:S02]  /*ae30*/  LOP3.LUT R0, R8, 0xf000f0, RZ, 0xc0, !PT ;  /* 0x00f000f008007812 */ /* 0x000fe400078ec0ff */
[----:B------:R-:W-:Y:S02]  /*ae40*/  SHF.R.U32.HI R9, RZ, 0x8, R9 ;  /* 0x00000008ff097819 */ /* 0x000fe40000011609 */
        /* <DEDUP_REMOVED lines=40> */
[----:B------:R-:W-:Y:S02]  /*b0d0*/  HADD2 R24, R8, -1032, -1032 ;  /* 0xe408e40808187430 */ /* 0x000fe40000000000 */
[----:B------:R-:W-:-:S02]  /*b0e0*/  HADD2 R26, R9, -1032, -1032 ;  /* 0xe408e408091a7430 */ /* 0x000fc40000000000 */
[----:B------:R-:W-:Y:S02]  /*b0f0*/  HADD2 R27, R27, -1032, -1032 ;  /* 0xe408e4081b1b7430 */ /* 0x000fe40000000000 */
[----:B------:R-:W-:Y:S01]  /*b100*/  HADD2 R28, R0, -1032, -1032 ;  /* 0xe408e408001c7430 */ /* 0x000fe20000000000 */
[----:B------:R-:W-:Y:S06]  /*b110*/  @!P2 BRA `(.L_x_3969) ;  /* 0x000000040068a947 */ /* 0x000fec0003800000 */
        /* <DEDUP_REMOVED lines=90> */
.L_x_3969:
[----:B------:R-:W-:Y:S02]  /*b6c0*/  @!P0 MOV R56, R36 ;  /* 0x0000002400388202 */ /* 0x000fe40000000f00 */
[----:B------:R-:W-:Y:S01]  /*b6d0*/  @!P0 IADD3 R53, PT, PT, R25, R44, RZ ;  /* 0x0000002c19358210 */ /* 0x000fe20007ffe0ff */
[----:B------:R-:W-:Y:S06]  /*b6e0*/  @P1 BRA `(.L_x_3970) ;  /* 0x0000000400681947 */ /* 0x000fec0003800000 */
        /* <DEDUP_REMOVED lines=19> */
[----:B------:R-:W-:Y:S01]  /*b820*/  FFMA.FTZ R14, R3, R25, RZ ;  /* 0x00000019030e7223 */ /* 0x000fe200000100ff */
        /* <DEDUP_REMOVED lines=70> */
.L_x_3970:
[----:B------:R-:W-:Y:S01]  /*bc90*/  IADD3 R44, PT, PT, R44, 0x20, RZ ;  /* 0x000000202c2c7810 */ /* 0x000fe20007ffe0ff */
[----:B------:R-:W-:Y:S01]  /*bca0*/  UIADD3 UR4, UPT, UPT, UR4, 0x40, URZ ;  /* 0x0000004004047890 */ /* 0x000fe2000fffe0ff */
[----:B------:R-:W-:Y:S01]  /*bcb0*/  IADD3 R20, P2, PT, R20, 0x80, RZ ;  /* 0x0000008014147810 */ /* 0x000fe20007f5e0ff */
[----:B------:R-:W-:Y:S01]  /*bcc0*/  IMAD.WIDE R32, R43, 0x4, R6 ;  /* 0x000000042b207825 */ /* 0x000fe200078e0206 */
[----:B------:R-:W-:Y:S02]  /*bcd0*/  ISETP.GE.AND P0, PT, R44, R23, PT ;  /* 0x000000172c00720c */ /* 0x000fe40003f06270 */
[----:B------:R-:W-:-:S11]  /*bce0*/  IADD3.X R21, PT, PT, RZ, R21, RZ, P2, !PT ;  /* 0x00000015ff157210 */ /* 0x000fd600017fe4ff */
[----:B------:R-:W-:Y:S05]  /*bcf0*/  @!P0 BRA `(.L_x_3971) ;  /* 0xffffffc000f08947 */ /* 0x000fea000383ffff */
.L_x_3962:
        /* <DEDUP_REMOVED lines=19> */
.L_x_3975:
[----:B------:R-:W0:Y:S02]  /*be30*/  LDS R2, [R0] ;  /* 0x0000000000027984 */ /* 0x000e240000000800 */
[----:B0-----:R-:W-:-:S05]  /*be40*/  HFMA2 R3, R2, 1, 1, R54 ;  /* 0x3c003c0002037831 */ /* 0x001fca0000000036 */
[----:B------:R-:W0:Y:S02]  /*be50*/  ATOMS.CAST.SPIN P1, [R0], R2, R3 ;  /* 0x000000020000758d */ /* 0x000e240001820003 */
[----:B0-----:R-:W-:Y:S05]  /*be60*/  @!P1 BRA `(.L_x_3975) ;  /* 0xfffffffc00f09947 */ /* 0x001fea000383ffff */
[----:B------:R-:W-:Y:S05]  /*be70*/  BRA `(.L_x_3973) ;  /* 0x00000000000c7947 */ /* 0x000fea0003800000 */
.L_x_3974:
[----:B------:R-:W2:Y:S02]  /*be80*/  LD.E R0, desc[UR8][R4.64] ;  /* 0x0000000804007980 */ /* 0x000ea4000c101900 */
[----:B--2---:R-:W-:-:S05]  /*be90*/  IADD3 R3, PT, PT, R54, R0, RZ ;  /* 0x0000000036037210 */ /* 0x004fca0007ffe0ff */
[----:B------:R0:W-:Y:S02]  /*bea0*/  ST.E desc[UR8][R4.64], R3 ;  /* 0x0000000304007985 */ /* 0x0001e4000c101908 */
.L_x_3973:
[----:B------:R-:W-:Y:S05]  /*beb0*/  BSYNC.RECONVERGENT B0 ;  /* 0x0000000000007941 */ /* 0x000fea0003800200 */
.L_x_3972:
[----:B------:R1:W-:Y:S01]  /*bec0*/  ATOM.E.ADD.F16x2.RN.STRONG.GPU P1, RZ, desc[UR8][R4.64+0x4], R52 ;  /* 0x8000043404ff79a2 */ /* 0x0003e2000c12e108 */
[----:B------:R-:W-:Y:S04]  /*bed0*/  BSSY.RECONVERGENT B0, `(.L_x_3976) ;  /* 0x000000e000007945 */ /* 0x000fe80003800200 */
[----:B-1----:R-:W-:Y:S05]  /*bee0*/  @P1 BRA `(.L_x_3977) ;  /* 0x0000000000301947 */ /* 0x002fea0003800000 */
[----:B------:R-:W1:Y:S02]  /*bef0*/  QSPC.E.S P1, RZ, [R4+0x4] ;  /* 0x0000040004ff73aa */ /* 0x000e640000020500 */
[----:B-1----:R-:W-:Y:S05]  /*bf00*/  @!P1 BRA `(.L_x_3978) ;  /* 0x00000000001c9947 */ /* 0x002fea0003800000 */
[----:B------:R-:W-:-:S04]  /*bf10*/  MOV R2, R4 ;  /* 0x0000000400027202 */ /* 0x000fc80000000f00 */
[----:B------:R-:W-:-:S07]  /*bf20*/  MOV R0, R2 ;  /* 0x0000000200007202 */ /* 0x000fce0000000f00 */
.L_x_3979:
[----:B------:R-:W0:Y:S02]  /*bf30*/  LDS R2, [R0+0x4] ;  /* 0x0000040000027984 */ /* 0x000e240000000800 */
[----:B0-----:R-:W-:-:S05]  /*bf40*/  HADD2 R3, R2, R52 ;  /* 0x0000003402037230 */ /* 0x001fca0000000000 */
[----:B------:R-:W0:Y:S02]  /*bf50*/  ATOMS.CAST.SPIN P1, [R0+0x4], R2, R3 ;  /* 0x000004020000758d */ /* 0x000e240001820003 */
[----:B0-----:R-:W-:Y:S05]  /*bf60*/  @!P1 BRA `(.L_x_3979) ;  /* 0xfffffffc00f09947 */ /* 0x001fea000383ffff */
[----:B------:R-:W-:Y:S05]  /*bf70*/  BRA `(.L_x_3977) ;  /* 0x00000000000c7947 */ /* 0x000fea0003800000 */
.L_x_3978:
[----:B------:R-:W0:Y:S02]  /*bf80*/  LD.E R0, desc[UR8][R4.64+0x4] ;  /* 0x0000040804007980 */ /* 0x000e24000c101900 */
[----:B0-----:R-:W-:-:S05]  /*bf90*/  IADD3 R3, PT, PT, R52, R0, RZ ;  /* 0x0000000034037210 */ /* 0x001fca0007ffe0ff */
[----:B------:R1:W-:Y:S02]  /*bfa0*/  ST.E desc[UR8][R4.64+0x4], R3 ;  /* 0x0000040304007985 */ /* 0x0003e4000c101908 */
.L_x_3977:
[----:B------:R-:W-:Y:S05]  /*bfb0*/  BSYNC.RECONVERGENT B0 ;  /* 0x0000000000007941 */ /* 0x000fea0003800200 */
.L_x_3976:
        /* <DEDUP_REMOVED lines=9> */
.L_x_3983:
[----:B------:R-:W0:Y:S02]  /*c050*/  LDS R2, [R0] ;  /* 0x0000000000027984 */ /* 0x000e240000000800 */
[----:B0-----:R-:W-:-:S05]  /*c060*/  HFMA2 R3, R2, 1, 1, R48 ;  /* 0x3c003c0002037831 */ /* 0x001fca0000000030 */
[----:B------:R-:W0:Y:S02]  /*c070*/  ATOMS.CAST.SPIN P0, [R0], R2, R3 ;  /* 0x000000020000758d */ /* 0x000e240001800003 */
[----:B0-----:R-:W-:Y:S05]  /*c080*/  @!P0 BRA `(.L_x_3983) ;  /* 0xfffffffc00f08947 */ /* 0x001fea000383ffff */
[----:B------:R-:W-:Y:S05]  /*c090*/  BRA `(.L_x_3981) ;  /* 0x00000000000c7947 */ /* 0x000fea0003800000 */
.L_x_3982:
[----:B------:R-:W2:Y:S02]  /*c0a0*/  LD.E R0, desc[UR8][R4.64] ;  /* 0x0000000804007980 */ /* 0x000ea4000c101900 */
[----:B--2---:R-:W-:-:S05]  /*c0b0*/  IADD3 R3, PT, PT, R48, R0, RZ ;  /* 0x0000000030037210 */ /* 0x004fca0007ffe0ff */
[----:B------:R0:W-:Y:S02]  /*c0c0*/  ST.E desc[UR8][R4.64], R3 ;  /* 0x0000000304007985 */ /* 0x0001e4000c101908 */
.L_x_3981:
[----:B------:R-:W-:Y:S05]  /*c0d0*/  BSYNC.RECONVERGENT B0 ;  /* 0x0000000000007941 */ /* 0x000fea0003800200 */
.L_x_3980:
[----:B------:R1:W-:Y:S02]  /*c0e0*/  ATOM.E.ADD.F16x2.RN.STRONG.GPU P0, RZ, desc[UR8][R4.64+0x4], R46 ;  /* 0x8000042e04ff79a2 */ /* 0x0003e4000c10e108 */
[----:B-1----:R-:W-:Y:S05]  /*c0f0*/  @P0 EXIT ;  /* 0x000000000000094d */ /* 0x002fea0003800000 */
[----:B------:R-:W1:Y:S02]  /*c100*/  QSPC.E.S P0, RZ, [R4+0x4] ;  /* 0x0000040004ff73aa */ /* 0x000e640000000500 */
[----:B-1----:R-:W-:Y:S05]  /*c110*/  @!P0 BRA `(.L_x_3984) ;  /* 0x00000000001c8947 */ /* 0x002fea0003800000 */
[----:B------:R-:W-:-:S04]  /*c120*/  MOV R2, R4 ;  /* 0x0000000400027202 */ /* 0x000fc80000000f00 */
[----:B------:R-:W-:-:S07]  /*c130*/  MOV R0, R2 ;  /* 0x0000000200007202 */ /* 0x000fce0000000f00 */
.L_x_3985:
[----:B------:R-:W0:Y:S02]  /*c140*/  LDS R2, [R0+0x4] ;  /* 0x0000040000027984 */ /* 0x000e240000000800 */
[----:B0-----:R-:W-:-:S05]  /*c150*/  HADD2 R3, R2, R46 ;  /* 0x0000002e02037230 */ /* 0x001fca0000000000 */
[----:B------:R-:W0:Y:S02]  /*c160*/  ATOMS.CAST.SPIN P0, [R0+0x4], R2, R3 ;  /* 0x000004020000758d */ /* 0x000e240001800003 */
[----:B0-----:R-:W-:Y:S05]  /*c170*/  @!P0 BRA `(.L_x_3985) ;  /* 0xfffffffc00f08947 */ /* 0x001fea000383ffff */
[----:B------:R-:W-:Y:S05]  /*c180*/  EXIT ;  /* 0x000000000000794d */ /* 0x000fea0003800000 */
.L_x_3984:
[----:B------:R-:W0:Y:S02]  /*c190*/  LD.E R0, desc[UR8][R4.64+0x4] ;  /* 0x0000040804007980 */ /* 0x000e24000c101900 */
[----:B0-----:R-:W-:-:S05]  /*c1a0*/  IADD3 R3, PT, PT, R46, R0, RZ ;  /* 0x000000002e037210 */ /* 0x001fca0007ffe0ff */
[----:B------:R-:W-:Y:S01]  /*c1b0*/  ST.E desc[UR8][R4.64+0x4], R3 ;  /* 0x0000040304007985 */ /* 0x000fe2000c101908 */
[----:B------:R-:W-:Y:S05]  /*c1c0*/  EXIT ;  /* 0x000000000000794d */ /* 0x000fea0003800000 */
.L_x_3986:
        /* <DEDUP_REMOVED lines=11> */
.L_x_5335:


//--------------------- .text._Z23gemm_half_q_half_kernelILi2ELi140ELb1ELb0ELi64EEvPK6__halfPKjS4_S2_PS0_iiiiPKtS7_iiiiiibS2_i --------------------------
	.section	.text._Z23gemm_half_q_half_kernelILi2ELi140ELb1ELb0ELi64EEvPK6__halfPKjS4_S2_PS0_iiiiPKtS7_iiiiiibS2_i,"ax",@progbits
	.align	128
        .global         _Z23gemm_half_q_half_kernelILi2ELi140ELb1ELb0ELi64EEvPK6__halfPKjS4_S2_PS0_iiiiPKtS7_iiiiiibS2_i
        .type           _Z23gemm_half_q_half_kernelILi2ELi140ELb1ELb0ELi64EEvPK6__halfPKjS4_S2_PS0_iiiiPKtS7_iiiiiibS2_i,@function
        .size           _Z23gemm_half_q_half_kernelILi2ELi140ELb1ELb0ELi64EEvPK6__halfPKjS4_S2_PS0_iiiiPKtS7_iiiiiibS2_i,(.L_x_5336 - _Z23gemm_half_q_half_kernelILi2ELi140ELb1ELb0ELi64EEvPK6__halfPKjS4_S2_PS0_iiiiPKtS7_iiiiiibS2_i)
        .other          _Z23gemm_half_q_half_kernelILi2ELi140ELb1ELb0ELi64EEvPK6__halfPKjS4_S2_PS0_iiiiPKtS7_iiiiiibS2_i,@"STO_CUDA_ENTRY STV_DEFAULT"
_Z23gemm_half_q_half_kernelILi2ELi140ELb1ELb0ELi64EEvPK6__halfPKjS4_S2_PS0_iiiiPKtS7_iiiiiibS2_i:
.text._Z23gemm_half_q_half_kernelILi2ELi140ELb1ELb0ELi64EEvPK6__halfPKjS4_S2_PS0_iiiiPKtS7_iiiiiibS2_i:
        /* <DEDUP_REMOVED lines=64> */
.L_x_3992:
        /* <DEDUP_REMOVED lines=32> */
.L_x_3991:
        /* <DEDUP_REMOVED lines=20> */
.L_x_3993:
[----:B------:R-:W-:-:S13]  /*0740*/  ISETP.EQ.AND P2, PT, R16, RZ, PT ;  /* 0x000000ff1000720c */ /* 0x000fda0003f42270 */
[----:B------:R-:W-:Y:S05]  /*0750*/  @!P0 BRA P2, `(.L_x_3988) ;  /* 0x0000000400788947 */ /* 0x000fea0001000000 */
.L_x_3990:
        /* <DEDUP_REMOVED lines=12> */
.L_x_3989:
        /* <DEDUP_REMOVED lines=16> */
.L_x_3996:
        /* <DEDUP_REMOVED lines=32> */
.L_x_3995:
        /* <DEDUP_REMOVED lines=21> */
.L_x_3997:
[----:B------:R-:W-:-:S13]  /*0c70*/  ISETP.NE.OR P0, PT, R16, RZ, P0 ;  /* 0x000000ff1000720c */ /* 0x000fda0000705670 */
[----:B------:R-:W-:Y:S05]  /*0c80*/  @!P0 BRA `(.L_x_3988) ;  /* 0x00000000002c8947 */ /* 0x000fea0003800000 */
.L_x_3994:
        /* <DEDUP_REMOVED lines=11> */
.L_x_3988:
[----:B0-----:R-:W-:Y:S05]  /*0d40*/  BSYNC.RECONVERGENT B0 ;  /* 0x0000000000007941 */ /* 0x001fea0003800200 */
.L_x_3987:
        /* <DEDUP_REMOVED lines=21> */
.L_x_4001:
        /* <DEDUP_REMOVED lines=15> */
.L_x_4000:
        /* <DEDUP_REMOVED lines=12> */
.L_x_4002:
[----:B------:R-:W-:-:S13]  /*1050*/  ISETP.NE.OR P0, PT, R16, RZ, P0 ;  /* 0x000000ff1000720c */ /* 0x000fda0000705670 */
[----:B------:R-:W-:Y:S05]  /*1060*/  @!P0 BRA `(.L_x_3998) ;  /* 0x00000000001c8947 */ /* 0x000fea0003800000 */
.L_x_3999:
[----:B01----:R-:W0:Y:S02]  /*1070*/  LDC.64 R6, c[0x0][0x3a0] ;  /* 0x0000e800ff067b82 */ /* 0x003e240000000a00 */
.L_x_4003:
[----:B0-----:R-:W-:Y:S01]  /*1080*/  IMAD.WIDE R8, R0, 0x2, R6 ;  /* 0x0000000200087825 */ /* 0x001fe200078e0206 */
[----:B------:R-:W-:Y:S02]  /*1090*/  IADD3 R16, PT, PT, R16, 0x1, RZ ;  /* 0x0000000110107810 */ /* 0x000fe40007ffe0ff */
[----:B------:R-:W-:Y:S02]  /*10a0*/  IADD3 R0, PT, PT, R0, R43, RZ ;  /* 0x0000002b00007210 */ /* 0x000fe40007ffe0ff */
[----:B------:R2:W-:Y:S01]  /*10b0*/  STG.E.64 desc[UR8][R8.64], RZ ;  /* 0x000000ff08007986 */ /* 0x0005e2000c101b08 */
[----:B------:R-:W-:-:S13]  /*10c0*/  ISETP.NE.AND P0, PT, R16, RZ, PT ;  /* 0x000000ff1000720c */ /* 0x000fda0003f05270 */
[----:B--2---:R-:W-:Y:S05]  /*10d0*/  @P0 BRA `(.L_x_4003) ;  /* 0xfffffffc00e80947 */ /* 0x004fea000383ffff */
.L_x_3998:
        /* <DEDUP_REMOVED lines=15> */
.L_x_4005:
        /* <DEDUP_REMOVED lines=44> */
.L_x_4004:
        /* <DEDUP_REMOVED lines=27> */
.L_x_4006:
        /* <DEDUP_REMOVED lines=8> */
.L_x_4007:
        /* <DEDUP_REMOVED lines=8> */
.L_x_4008:
        /* <DEDUP_REMOVED lines=8> */
.L_x_4009:
        /* <DEDUP_REMOVED lines=8> */
.L_x_4010:
        /* <DEDUP_REMOVED lines=34> */
.L_x_4020:
        /* <DEDUP_REMOVED lines=308> */
.L_x_4012:
        /* <DEDUP_REMOVED lines=125> */
.L_x_4013:
        /* <DEDUP_REMOVED lines=195> */
.L_x_4014:
        /* <DEDUP_REMOVED lines=131> */
.L_x_4015:
        /* <DEDUP_REMOVED lines=138> */
.L_x_4016:
        /* <DEDUP_REMOVED lines=91> */
.L_x_4017:
        /* <DEDUP_REMOVED lines=93> */
.L_x_4018:
        /* <DEDUP_REMOVED lines=93> */
.L_x_4019:
        /* <DEDUP_REMOVED lines=8> */
.L_x_4011:
        /* <DEDUP_REMOVED lines=10> */
.L_x_4030:
        /* <DEDUP_REMOVED lines=163> */
.L_x_4022:
        /* <DEDUP_REMOVED lines=91> */
.L_x_4023:
        /* <DEDUP_REMOVED lines=143> */
.L_x_4024:
        /* <DEDUP_REMOVED lines=91> */
.L_x_4025:
        /* <DEDUP_REMOVED lines=143> */
.L_x_4026:
        /* <DEDUP_REMOVED lines=91> */
.L_x_4027:
        /* <DEDUP_REMOVED lines=143> */
.L_x_4028:
        /* <DEDUP_REMOVED lines=94> */
.L_x_4029:
        /* <DEDUP_REMOVED lines=8> */
.L_x_4021:
        /* <DEDUP_REMOVED lines=9> */
.L_x_4034:
        /* <DEDUP_REMOVED lines=320> */
.L_x_4032:
        /* <DEDUP_REMOVED lines=79> */
.L_x_4033:
[----:B------:R-:W-:Y:S01]  /*bad0*/  IADD3 R44, PT, PT, R44, 0x20, RZ ;  /* 0x000000202c2c7810 */ /* 0x000fe20007ffe0ff */
[----:B------:R-:W-:Y:S01]  /*bae0*/  UIADD3 UR4, UPT, UPT, UR4, 0x40, URZ ;  /* 0x0000004004047890 */ /* 0x000fe2000fffe0ff */
[----:B------:R-:W-:Y:S01]  /*baf0*/  IADD3 R0, P2, PT, R0, 0x80, RZ ;  /* 0x0000008000007810 */ /* 0x000fe20007f5e0ff */
[----:B------:R-:W-:Y:S01]  /*bb00*/  IMAD.WIDE R38, R43, 0x4, R2 ;  /* 0x000000042b267825 */ /* 0x000fe200078e0202 */
[----:B------:R-:W-:Y:S02]  /*bb10*/  ISETP.GE.AND P0, PT, R44, R17, PT ;  /* 0x000000112c00720c */ /* 0x000fe40003f06270 */
[----:B------:R-:W-:-:S11]  /*bb20*/  IADD3.X R19, PT, PT, RZ, R19, RZ, P2, !PT ;  /* 0x00000013ff137210 */ /* 0x000fd600017fe4ff */
[----:B------:R-:W-:Y:S05]  /*bb30*/  @!P0 BRA `(.L_x_4034) ;  /* 0xffffffe400a88947 */ /* 0x000fea000383ffff */
.L_x_4031:
        /* <DEDUP_REMOVED lines=19> */
.L_x_4038:
[----:B------:R-:W0:Y:S02]  /*bc70*/  LDS R2, [R0] ;  /* 0x0000000000027984 */ /* 0x000e240000000800 */
[----:B0-----:R-:W-:-:S05]  /*bc80*/  HADD2 R3, R2, R54 ;  /* 0x0000003602037230 */ /* 0x001fca0000000000 */
[----:B------:R-:W0:Y:S02]  /*bc90*/  ATOMS.CAST.SPIN P1, [R0], R2, R3 ;  /* 0x000000020000758d */ /* 0x000e240001820003 */
[----:B0-----:R-:W-:Y:S05]  /*bca0*/  @!P1 BRA `(.L_x_4038) ;  /* 0xfffffffc00f09947 */ /* 0x001fea000383ffff */
[----:B------:R-:W-:Y:S05]  /*bcb0*/  BRA `(.L_x_4036) ;  /* 0x00000000000c7947 */ /* 0x000fea0003800000 */
.L_x_4037:
[----:B------:R-:W2:Y:S02]  /*bcc0*/  LD.E R0, desc[UR8][R4.64] ;  /* 0x0000000804007980 */ /* 0x000ea4000c101900 */
[----:B--2---:R-:W-:-:S05]  /*bcd0*/  IADD3 R3, PT, PT, R54, R0, RZ ;  /* 0x0000000036037210 */ /* 0x004fca0007ffe0ff */
[----:B------:R0:W-:Y:S02]  /*bce0*/  ST.E desc[UR8][R4.64], R3 ;  /* 0x0000000304007985 */ /* 0x0001e4000c101908 */
.L_x_4036:
[----:B------:R-:W-:Y:S05]  /*bcf0*/  BSYNC.RECONVERGENT B0 ;  /* 0x0000000000007941 */ /* 0x000fea0003800200 */
.L_x_4035:
[----:B------:R2:W-:Y:S01]  /*bd00*/  ATOM.E.ADD.F16x2.RN.STRONG.GPU P1, RZ, desc[UR8][R4.64+0x4], R52 ;  /* 0x8000043404ff79a2 */ /* 0x0005e2000c12e108 */
[----:B------:R-:W-:Y:S04]  /*bd10*/  BSSY.RECONVERGENT B0, `(.L_x_4039) ;  /* 0x000000e000007945 */ /* 0x000fe80003800200 */
[----:B--2---:R-:W-:Y:S05]  /*bd20*/  @P1 BRA `(.L_x_4040) ;  /* 0x0000000000301947 */ /* 0x004fea0003800000 */
[----:B------:R-:W2:Y:S02]  /*bd30*/  QSPC.E.S P1, RZ, [R4+0x4] ;  /* 0x0000040004ff73aa */ /* 0x000ea40000020500 */
[----:B--2---:R-:W-:Y:S05]  /*bd40*/  @!P1 BRA `(.L_x_4041) ;  /* 0x00000000001c9947 */ /* 0x004fea0003800000 */
[----:B------:R-:W-:-:S04]  /*bd50*/  MOV R2, R4 ;  /* 0x0000000400027202 */ /* 0x000fc80000000f00 */
[----:B------:R-:W-:-:S07]  /*bd60*/  MOV R0, R2 ;  /* 0x0000000200007202 */ /* 0x000fce0000000f00 */
.L_x_4042:
[----:B------:R-:W0:Y:S02]  /*bd70*/  LDS R2, [R0+0x4] ;  /* 0x0000040000027984 */ /* 0x000e240000000800 */
[----:B0-----:R-:W-:-:S05]  /*bd80*/  HFMA2 R3, R2, 1, 1, R52 ;  /* 0x3c003c0002037831 */ /* 0x001fca0000000034 */
[----:B------:R-:W0:Y:S02]  /*bd90*/  ATOMS.CAST.SPIN P1, [R0+0x4], R2, R3 ;  /* 0x000004020000758d */ /* 0x000e240001820003 */
[----:B0-----:R-:W-:Y:S05]  /*bda0*/  @!P1 BRA `(.L_x_4042) ;  /* 0xfffffffc00f09947 */ /* 0x001fea000383ffff */
[----:B------:R-:W-:Y:S05]  /*bdb0*/  BRA `(.L_x_4040) ;  /* 0x00000000000c7947 */ /* 0x000fea0003800000 */
.L_x_4041:
[----:B------:R-:W0:Y:S02]  /*bdc0*/  LD.E R0, desc[UR8][R4.64+0x4] ;  /* 0x0000040804007980 */ /* 0x000e24000c101900 */
[----:B0-----:R-:W-:-:S05]  /*bdd0*/  IADD3 R3, PT, PT, R52, R0, RZ ;  /* 0x0000000034037210 */ /* 0x001fca0007ffe0ff */
[----:B------:R2:W-:Y:S02]  /*bde0*/  ST.E desc[UR8][R4.64+0x4], R3 ;  /* 0x0000040304007985 */ /* 0x0005e4000c101908 */
.L_x_4040:
[----:B------:R-:W-:Y:S05]  /*bdf0*/  BSYNC.RECONVERGENT B0 ;  /* 0x0000000000007941 */ /* 0x000fea0003800200 */
.L_x_4039:
        /* <DEDUP_REMOVED lines=9> */
.L_x_4046:
[----:B------:R-:W0:Y:S02]  /*be90*/  LDS R2, [R0] ;  /* 0x0000000000027984 */ /* 0x000e240000000800 */
[----:B0-----:R-:W-:-:S05]  /*bea0*/  HADD2 R3, R2, R48 ;  /* 0x0000003002037230 */ /* 0x001fca0000000000 */
[----:B------:R-:W0:Y:S02]  /*beb0*/  ATOMS.CAST.SPIN P0, [R0], R2, R3 ;  /* 0x000000020000758d */ /* 0x000e240001800003 */
[----:B0-----:R-:W-:Y:S05]  /*bec0*/  @!P0 BRA `(.L_x_4046) ;  /* 0xfffffffc00f08947 */ /* 0x001fea000383ffff */
[----:B------:R-:W-:Y:S05]  /*bed0*/  BRA `(.L_x_4044) ;  /* 0x00000000000c7947 */ /* 0x000fea0003800000 */
.L_x_4045:
[----:B------:R-:W2:Y:S02]  /*bee0*/  LD.E R0, desc[UR8][R4.64] ;  /* 0x0000000804007980 */ /* 0x000ea4000c101900 */
[----:B--2---:R-:W-:-:S05]  /*bef0*/  IADD3 R3, PT, PT, R48, R0, RZ ;  /* 0x0000000030037210 */ /* 0x004fca0007ffe0ff */
[----:B------:R0:W-:Y:S02]  /*bf00*/  ST.E desc[UR8][R4.64], R3 ;  /* 0x0000000304007985 */ /* 0x0001e4000c101908 */
.L_x_4044:
[----:B------:R-:W-:Y:S05]  /*bf10*/  BSYNC.RECONVERGENT B0 ;  /* 0x0000000000007941 */ /* 0x000fea0003800200 */
.L_x_4043:
[----:B------:R2:W-:Y:S02]  /*bf20*/  ATOM.E.ADD.F16x2.RN.STRONG.GPU P0, RZ, desc[UR8][R4.64+0x4], R46 ;  /* 0x8000042e04ff79a2 */ /* 0x0005e4000c10e108 */
[----:B--2---:R-:W-:Y:S05]  /*bf30*/  @P0 EXIT ;  /* 0x000000000000094d */ /* 0x004fea0003800000 */
[----:B------:R-:W2:Y:S02]  /*bf40*/  QSPC.E.S P0, RZ, [R4+0x4] ;  /* 0x0000040004ff73aa */ /* 0x000ea40000000500 */
[----:B--2---:R-:W-:Y:S05]  /*bf50*/  @!P0 BRA `(.L_x_4047) ;  /* 0x00000000001c8947 */ /* 0x004fea0003800000 */
[----:B------:R-:W-:-:S04]  /*bf60*/  MOV R2, R4 ;  /* 0x0000000400027202 */ /* 0x000fc80000000f00 */
[----:B------:R-:W-:-:S07]  /*bf70*/  MOV R0, R2 ;  /* 0x0000000200007202 */ /* 0x000fce0000000f00 */
.L_x_4048:
[----:B------:R-:W0:Y:S02]  /*bf80*/  LDS R2, [R0+0x4] ;  /* 0x0000040000027984 */ /* 0x000e240000000800 */
[----:B0-----:R-:W-:-:S05]  /*bf90*/  HFMA2 R3, R2, 1, 1, R46 ;  /* 0x3c003c0002037831 */ /* 0x001fca000000002e */
[----:B------:R-:W0:Y:S02]  /*bfa0*/  ATOMS.CAST.SPIN P0, [R0+0x4], R2, R3 ;  /* 0x000004020000758d */ /* 0x000e240001800003 */
[----:B0-----:R-:W-:Y:S05]  /*bfb0*/  @!P0 BRA `(.L_x_4048) ;  /* 0xfffffffc00f08947 */ /* 0x001fea000383ffff */
[----:B------:R-:W-:Y:S05]  /*bfc0*/  EXIT ;  /* 0x000000000000794d */ /* 0x000fea0003800000 */
.L_x_4047:
[----:B------:R-:W0:Y:S02]  /*bfd0*/  LD.E R0, desc[UR8][R4.64+0x4] ;  /* 0x0000040804007980 */ /* 0x000e24000c101900 */
[----:B0-----:R-:W-:-:S05]  /*bfe0*/  IADD3 R3, PT, PT, R46, R0, RZ ;  /* 0x000000002e037210 */ /* 0x001fca0007ffe0ff */
[----:B------:R-:W-:Y:S01]  /*bff0*/  ST.E desc[UR8][R4.64+0x4], R3 ;  /* 0x0000040304007985 */ /* 0x000fe2000c101908 */
[----:B------:R-:W-:Y:S05]  /*c000*/  EXIT ;  /* 0x000000000000794d */ /* 0x000fea0003800000 */
.L_x_4049:
        /* <DEDUP_REMOVED lines=15> */
.L_x_5336:


//--------------------- .text._Z23gemm_half_q_half_kernelILi2ELi20ELb1ELb0ELi64EEvPK6__halfPKjS4_S2_PS0_iiiiPKtS7_iiiiiibS2_i --------------------------
	.section	.text._Z23gemm_half_q_half_kernelILi2ELi20ELb1ELb0ELi64EEvPK6__halfPKjS4_S2_PS0_iiiiPKtS7_iiiiiibS2_i,"ax",@progbits
	.align	128
        .global         _Z23gemm_half_q_half_kernelILi2ELi20ELb1ELb0ELi64EEvPK6__halfPKjS4_S2_PS0_iiiiPKtS7_iiiiiibS2_i
        .type           _Z23gemm_half_q_half_kernelILi2ELi20ELb1ELb0ELi64EEvPK6__halfPKjS4_S2_PS0_iiiiPKtS7_iiiiiibS2_i,@function
        .size           _Z23gemm_half_q_half_kernelILi2ELi20ELb1ELb0ELi64EEvPK6__halfPKjS4_S2_PS0_iiiiPKtS7_iiiiiibS2_i,(.L_x_5337 - _Z23gemm_half_q_half_kernelILi2ELi20ELb1ELb0ELi64EEvPK6__halfPKjS4_S2_PS0_iiiiPKtS7_iiiiiibS2_i)
        .other          _Z23gemm_half_q_half_kernelILi2ELi20ELb1ELb0ELi64EEvPK6__halfPKjS4_S2_PS0_iiiiPKtS7_iiiiiibS2_i,@"STO_CUDA_ENTRY STV_DEFAULT"
_Z23gemm_half_q_half_kernelILi2ELi20ELb1ELb0ELi64EEvPK6__halfPKjS4_S2_PS0_iiiiPKtS7_iiiiiibS2_i:
.text._Z23gemm_half_q_half_kernelILi2ELi20ELb1ELb0ELi64EEvPK6__halfPKjS4_S2_PS0_iiiiPKtS7_iiiiiibS2_i:
[----:B------:R-:W0:Y:S01]  /*0000*/  LDC R1, c[0x0][0x37c] ;  /* 0x0000df00ff017b82 */ /* 0x000e220000000800 */
[----:B------:R-:W1:Y:S07]  /*0010*/  S2R R3, SR_CTAID.Y ;  /* 0x0000000000037919 */ /* 0x000e6e0000002600 */
[----:B------:R-:W1:Y:S01]  /*0020*/  LDC R0, c[0x0][0x3a8] ;  /* 0x0000ea00ff007b82 */ /* 0x000e620000000800 */
[----:B0-----:R-:W-:Y:S02]  /*0030*/  VIADD R1, R1, 0xfffffff0 ;  /* 0xfffffff001017836 */ /* 0x001fe40000000000 */
        /* <DEDUP_REMOVED lines=18> */
[----:B------:R-:W-:Y:S01]  /*0160*/  IMAD.MOV.U32 R14, RZ, RZ, 0x2 ;  /* 0x00000002ff0e7424 */ /* 0x000fe200078e00ff */
[----:B------:R-:W-:Y:S01]  /*0170*/  BSSY.RECONVERGENT B0, `(.L_x_4050) ;  /* 0x00000bd000007945 */ /* 0x000fe20003800200 */
[----:B------:R-:W2:Y:S01]  /*0180*/  S2R R0, SR_TID.X ;  /* 0x0000000000007919 */ /* 0x000ea20000002100 */
[----:B------:R-:W-:Y:S02]  /*0190*/  ISETP.EQ.OR P1, PT, R5, RZ, !P0 ;  /* 0x000000ff0500720c */ /* 0x000fe40004722670 */
[----:B------:R-:W-:Y:S02]  /*01a0*/  SEL R14, R14, 0x1, P0 ;  /* 0x000000010e0e7807 */ /* 0x000fe40000000000 */
[----:B------:R-:W3:Y:S01]  /*01b0*/  S2UR UR4, SR_CTAID.X ;  /* 0x00000000000479c3 */ /* 0x000ee20000002500 */
[----:B0-----:R-:W-:Y:S01]  /*01c0*/  IMAD.SHL.U32 R17, R4, 0x40, RZ ;  /* 0x0000004004117824 */ /* 0x001fe200078e00ff */
[----:B---3--:R-:W-:-:S03]  /*01d0*/  USHF.L.U32 UR4, UR4, 0x8, URZ ;  /* 0x0000000804047899 */ /* 0x008fc600080006ff */
[C---:B--2---:R-:W-:Y:S01]  /*01e0*/  IMAD.IADD R24, R17.reuse, 0x1, R0 ;  /* 0x0000000111187824 */ /* 0x044fe200078e0200 */
        /* <DEDUP_REMOVED lines=13> */
[----:B------:R-:W-:-:S04]  /*02c0*/  IMAD R6, R3, R2, RZ ;  /* 0x0000000203067224 */ /* 0x000fc800078e02ff */
[----:B------:R-:W-:-:S05]  /*02d0*/  IMAD.SHL.U32 R9, R6, 0x2, RZ ;  /* 0x0000000206097824 */ /* 0x000fca00078e00ff */
        /* <DEDUP_REMOVED lines=9> */
[----:B------:R-:W-:Y:S01]  /*0370*/  ISETP.GE.AND P0, PT, R16, RZ, PT ;  /* 0x000000ff1000720c */ /* 0x000fe20003f06270 */
[----:B------:R-:W-:Y:S02]  /*0380*/  VIADD R19, R15, 0x80 ;  /* 0x000000800f137836 */ /* 0x000fe40000000000 */
[----:B-1----:R-:W-:-:S10]  /*0390*/  IMAD.IADD R15, R9, 0x1, R2 ;  /* 0x00000001090f7824 */ /* 0x002fd400078e0202 */
[----:B------:R-:W-:Y:S05]  /*03a0*/  @P0 BRA `(.L_x_4053) ;  /* 0x0000000000ec0947 */ /* 0x000fea0003800000 */
[----:B------:R-:W-:Y:S01]  /*03b0*/  IMAD.MOV R6, RZ, RZ, -R16 ;  /* 0x000000ffff067224 */ /* 0x000fe200078e0a10 */
[----:B------:R-:W-:-:S04]  /*03c0*/  PLOP3.LUT P0, PT, PT, PT, PT, 0x80, 0x8 ;  /* 0x000000000008781c */ /* 0x000fc80003f0f070 */
[----:B------:R-:W-:-:S13]  /*03d0*/  ISETP.GT.AND P2, PT, R6, 0x3, PT ;  /* 0x000000030600780c */ /* 0x000fda0003f44270 */
[----:B------:R-:W-:Y:S05]  /*03e0*/  @!P2 BRA `(.L_x_4054) ;  /* 0x000000000084a947 */ /* 0x000fea0003800000 */
[----:B------:R-:W-:-:S13]  /*03f0*/  PLOP3.LUT P0, PT, PT, PT, PT, 0x8, 0x80 ;  /* 0x000000000080781c */ /* 0x000fda0003f0e170 */
.L_x_4055:
[----:B------:R-:W-:Y:S01]  /*0400*/  IMAD.IADD R9, R15, 0x1, R2 ;  /* 0x000000010f097824 */ /* 0x000fe200078e0202 */
[----:B------:R-:W-:-:S03]  /*0410*/  IADD3 R7, P2, PT, R24, R15, RZ ;  /* 0x0000000f18077210 */ /* 0x000fc60007f5e0ff */
[--C-:B------:R-:W-:Y:S01]  /*0420*/  IMAD.IADD R11, R9, 0x1, R2.reuse ;  /* 0x00000001090b7824 */ /* 0x100fe200078e0202 */
[----:B------:R-:W-:Y:S02]  /*0430*/  LEA.HI.X.SX32 R8, R15, RZ, 0x1, P2 ;  /* 0x000000ff0f087211 */ /* 0x000fe400010f0eff */
[----:B------:R-:W-:Y:S01]  /*0440*/  LEA R6, P2, R7, UR6, 0x1 ;  /* 0x0000000607067c11 */ /* 0x000fe2000f8408ff */
[----:B------:R-:W-:Y:S01]  /*0450*/  IMAD.IADD R15, R11, 0x1, R2 ;  /* 0x000000010b0f7824 */ /* 0x000fe200078e0202 */
[----:B------:R-:W-:Y:S02]  /*0460*/  IADD3 R12, P3, PT, R24, R9, RZ ;  /* 0x00000009180c7210 */ /* 0x000fe40007f7e0ff */
[----:B------:R-:W-:Y:S02]  /*0470*/  LEA.HI.X R7, R7, UR7, R8, 0x1, P2 ;  /* 0x0000000707077c11 */ /* 0x000fe400090f0c08 */
[----:B------:R-:W-:Y:S02]  /*0480*/  LEA.HI.X.SX32 R9, R9, RZ, 0x1, P3 ;  /* 0x000000ff09097211 */ /* 0x000fe400018f0eff */
[----:B------:R-:W-:Y:S01]  /*0490*/  LEA R8, P2, R12, UR6, 0x1 ;  /* 0x000000060c087c11 */ /* 0x000fe2000f8408ff */
[----:B------:R-:W2:Y:S01]  /*04a0*/  LDG.E.U16.CONSTANT R6, desc[UR8][R6.64] ;  /* 0x0000000806067981 */ /* 0x000ea2000c1e9500 */
[----:B------:R-:W-:-:S02]  /*04b0*/  IADD3 R21, P4, PT, R24, R11, RZ ;  /* 0x0000000b18157210 */ /* 0x000fc40007f9e0ff */
[----:B------:R-:W-:Y:S02]  /*04c0*/  IADD3 R13, P5, PT, R24, R15, RZ ;  /* 0x0000000f180d7210 */ /* 0x000fe40007fbe0ff */
[----:B------:R-:W-:Y:S02]  /*04d0*/  LEA.HI.X R9, R12, UR7, R9, 0x1, P2 ;  /* 0x000000070c097c11 */ /* 0x000fe400090f0c09 */
[----:B------:R-:W-:Y:S02]  /*04e0*/  LEA.HI.X.SX32 R22, R11, RZ, 0x1, P4 ;  /* 0x000000ff0b167211 */ /* 0x000fe400020f0eff */
[----:B------:R-:W-:Y:S01]  /*04f0*/  LEA R10, P3, R21, UR6, 0x1 ;  /* 0x00000006150a7c11 */ /* 0x000fe2000f8608ff */
[----:B------:R-:W3:Y:S01]  /*0500*/  LDG.E.U16.CONSTANT R8, desc[UR8][R8.64] ;  /* 0x0000000808087981 */ /* 0x000ee2000c1e9500 */
[----:B------:R-:W-:Y:S02]  /*0510*/  LEA.HI.X.SX32 R20, R15, RZ, 0x1, P5 ;  /* 0x000000ff0f147211 */ /* 0x000fe400028f0eff */
[----:B------:R-:W-:-:S02]  /*0520*/  LEA R12, P2, R13, UR6, 0x1 ;  /* 0x000000060d0c7c11 */ /* 0x000fc4000f8408ff */
[----:B------:R-:W-:Y:S02]  /*0530*/  LEA.HI.X R11, R21, UR7, R22, 0x1, P3 ;  /* 0x00000007150b7c11 */ /* 0x000fe400098f0c16 */
[----:B------:R-:W-:-:S03]  /*0540*/  LEA.HI.X R13, R13, UR7, R20, 0x1, P2 ;  /* 0x000000070d0d7c11 */ /* 0x000fc600090f0c14 */
[----:B------:R-:W4:Y:S04]  /*0550*/  LDG.E.U16.CONSTANT R10, desc[UR8][R10.64] ;  /* 0x000000080a0a7981 */ /* 0x000f28000c1e9500 */
[----:B------:R-:W5:Y:S01]  /*0560*/  LDG.E.U16.CONSTANT R12, desc[UR8][R12.64] ;  /* 0x000000080c0c7981 */ /* 0x000f62000c1e9500 */
[----:B------:R-:W-:-:S05]  /*0570*/  VIADD R16, R16, 0x4 ;  /* 0x0000000410107836 */ /* 0x000fca0000000000 */
[----:B------:R-:W-:Y:S01]  /*0580*/  ISETP.GE.AND P2, PT, R16, -0x3, PT ;  /* 0xfffffffd1000780c */ /* 0x000fe20003f46270 */
[----:B------:R-:W-:Y:S01]  /*0590*/  IMAD.IADD R15, R15, 0x1, R2 ;  /* 0x000000010f0f7824 */ /* 0x000fe200078e0202 */
[----:B--2---:R-:W-:Y:S04]  /*05a0*/  STS.U16 [R19], R6 ;  /* 0x0000000613007388 */ /* 0x004fe80000000400 */
[----:B---3--:R-:W-:Y:S04]  /*05b0*/  STS.U16 [R19+0x80], R8 ;  /* 0x0000800813007388 */ /* 0x008fe80000000400 */
[----:B----4-:R-:W-:Y:S04]  /*05c0*/  STS.U16 [R19+0x100], R10 ;  /* 0x0001000a13007388 */ /* 0x010fe80000000400 */
[----:B-----5:R0:W-:Y:S02]  /*05d0*/  STS.U16 [R19+0x180], R12 ;  /* 0x0001800c13007388 */ /* 0x0201e40000000400 */
[----:B0-----:R-:W-:Y:S01]  /*05e0*/  VIADD R19, R19, 0x200 ;  /* 0x0000020013137836 */ /* 0x001fe20000000000 */
[----:B------:R-:W-:Y:S06]  /*05f0*/  @!P2 BRA `(.L_x_4055) ;  /* 0xfffffffc0080a947 */ /* 0x000fec000383ffff */
.L_x_4054:
[----:B------:R-:W-:-:S05]  /*0600*/  IMAD.MOV R6, RZ, RZ, -R16 ;  /* 0x000000ffff067224 */ /* 0x000fca00078e0a10 */
[----:B------:R-:W-:-:S13]  /*0610*/  ISETP.GT.AND P2, PT, R6, 0x1, PT ;  /* 0x000000010600780c */ /* 0x000fda0003f44270 */
[----:B------:R-:W-:Y:S05]  /*0620*/  @!P2 BRA `(.L_x_4056) ;  /* 0x000000000044a947 */ /* 0x000fea0003800000 */
        /* <DEDUP_REMOVED lines=8> */
[----:B------:R-:W-:-:S03]  /*06b0*/  LEA.HI.X R9, R9, UR7, R10, 0x1, P2 ;  /* 0x0000000709097c11 */ /* 0x000fc600090f0c0a */
[----:B------:R-:W2:Y:S04]  /*06c0*/  LDG.E.U16.CONSTANT R6, desc[UR8][R6.64] ;  /* 0x0000000806067981 */ /* 0x000ea8000c1e9500 */
[----:B------:R-:W3:Y:S01]  /*06d0*/  LDG.E.U16.CONSTANT R8, desc[UR8][R8.64] ;  /* 0x0000000808087981 */ /* 0x000ee2000c1e9500 */
[----:B------:R-:W-:Y:S01]  /*06e0*/  PLOP3.LUT P0, PT, PT, PT, PT, 0x8, 0x80 ;  /* 0x000000000080781c */ /* 0x000fe20003f0e170 */
[----:B------:R-:W-:Y:S02]  /*06f0*/  VIADD R16, R16, 0x2 ;  /* 0x0000000210107836 */ /* 0x000fe40000000000 */
[----:B------:R-:W-:Y:S01]  /*0700*/  IMAD.IADD R15, R11, 0x1, R2 ;  /* 0x000000010b0f7824 */ /* 0x000fe200078e0202 */
[----:B--2---:R-:W-:Y:S04]  /*0710*/  STS.U16 [R19], R6 ;  /* 0x0000000613007388 */ /* 0x004fe80000000400 */
[----:B---3--:R0:W-:Y:S02]  /*0720*/  STS.U16 [R19+0x80], R8 ;  /* 0x0000800813007388 */ /* 0x0081e40000000400 */
[----:B0-----:R-:W-:-:S07]  /*0730*/  IADD3 R19, PT, PT, R19, 0x100, RZ ;  /* 0x0000010013137810 */ /* 0x001fce0007ffe0ff */
.L_x_4056:
[----:B------:R-:W-:-:S13]  /*0740*/  ISETP.EQ.AND P2, PT, R16, RZ, PT ;  /* 0x000000ff1000720c */ /* 0x000fda0003f42270 */
[----:B------:R-:W-:Y:S05]  /*0750*/  @!P0 BRA P2, `(.L_x_4051) ;  /* 0x0000000400788947 */ /* 0x000fea0001000000 */
.L_x_4053:
[----:B------:R-:W-:-:S04]  /*0760*/  IADD3 R7, P0, PT, R24, R15, RZ ;  /* 0x0000000f18077210 */ /* 0x000fc80007f1e0ff */
[----:B------:R-:W-:Y:S02]  /*0770*/  LEA.HI.X.SX32 R8, R15, RZ, 0x1, P0 ;  /* 0x000000ff0f087211 */ /* 0x000fe400000f0eff */
[----:B------:R-:W-:-:S04]  /*0780*/  LEA R6, P0, R7, UR6, 0x1 ;  /* 0x0000000607067c11 */ /* 0x000fc8000f8008ff */
[----:B------:R-:W-:-:S05]  /*0790*/  LEA.HI.X R7, R7, UR7, R8, 0x1, P0 ;  /* 0x0000000707077c11 */ /* 0x000fca00080f0c08 */
[----:B------:R-:W2:Y:S01]  /*07a0*/  LDG.E.U16.CONSTANT R6, desc[UR8][R6.64] ;  /* 0x0000000806067981 */ /* 0x000ea2000c1e9500 */
[----:B------:R-:W-:Y:S02]  /*07b0*/  VIADD R16, R16, 0x1 ;  /* 0x0000000110107836 */ /* 0x000fe40000000000 */
[----:B------:R-:W-:-:S03]  /*07c0*/  IMAD.IADD R15, R15, 0x1, R2 ;  /* 0x000000010f0f7824 */ /* 0x000fc600078e0202 */
[----:B------:R-:W-:Y:S01]  /*07d0*/  ISETP.NE.AND P0, PT, R16, RZ, PT ;  /* 0x000000ff1000720c */ /* 0x000fe20003f05270 */
[----:B--2---:R0:W-:Y:S02]  /*07e0*/  STS.U16 [R19], R6 ;  /* 0x0000000613007388 */ /* 0x0041e40000000400 */
[----:B0-----:R-:W-:-:S10]  /*07f0*/  VIADD R19, R19, 0x80 ;  /* 0x0000008013137836 */ /* 0x001fd40000000000 */
[----:B------:R-:W-:Y:S05]  /*0800*/  @P0 BRA `(.L_x_4053) ;  /* 0xfffffffc00d40947 */ /* 0x000fea000383ffff */
[----:B------:R-:W-:Y:S05]  /*0810*/  BRA `(.L_x_4051) ;  /* 0x0000000400487947 */ /* 0x000fea0003800000 */
.L_x_4052:
[----:B------:R-:W-:-:S04]  /*0820*/  LEA R6, P0, R24, UR10, 0x1 ;  /* 0x0000000a18067c11 */ /* 0x000fc8000f8008ff */
[----:B------:R-:W-:Y:S01]  /*0830*/  LEA.HI.X R7, R24, UR11, RZ, 0x1, P0 ;  /* 0x0000000b18077c11 */ /* 0x000fe200080f0cff */
[----:B------:R-:W-:Y:S01]  /*0840*/  IMAD.MOV R16, RZ, RZ, -R14 ;  /* 0x000000ffff107224 */ /* 0x000fe200078e0a0e */
[----:B------:R-:W0:Y:S03]  /*0850*/  LDCU.64 UR10, c[0x0][0x380] ;  /* 0x00007000ff0a77ac */ /* 0x000e260008000a00 */
[----:B------:R1:W5:Y:S01]  /*0860*/  LDG.E.U16.CONSTANT R24, desc[UR8][R6.64] ;  /* 0x0000000806187981 */ /* 0x000362000c1e9500 */
[----:B------:R-:W-:Y:S01]  /*0870*/  ISETP.GE.AND P0, PT, R16, RZ, PT ;  /* 0x000000ff1000720c */ /* 0x000fe20003f06270 */
[----:B------:R-:W-:-:S04]  /*0880*/  IMAD R19, R3, R2, RZ ;  /* 0x0000000203137224 */ /* 0x000fc800078e02ff */
[----:B------:R-:W-:-:S08]  /*0890*/  IMAD.SHL.U32 R19, R19, 0x2, RZ ;  /* 0x0000000213137824 */ /* 0x000fd000078e00ff */
        /* <DEDUP_REMOVED lines=8> */
.L_x_4059:
[----:B------:R-:W-:Y:S01]  /*0920*/  IMAD.IADD R9, R19, 0x1, R2 ;  /* 0x0000000113097824 */ /* 0x000fe200078e0202 */
[----:B-----5:R-:W-:-:S03]  /*0930*/  IADD3 R7, P2, PT, R24, R19, RZ ;  /* 0x0000001318077210 */ /* 0x020fc60007f5e0ff */
[--C-:B------:R-:W-:Y:S01]  /*0940*/  IMAD.IADD R11, R9, 0x1, R2.reuse ;  /* 0x00000001090b7824 */ /* 0x100fe200078e0202 */
[----:B------:R-:W-:Y:S02]  /*0950*/  LEA.HI.X.SX32 R8, R19, RZ, 0x1, P2 ;  /* 0x000000ff13087211 */ /* 0x000fe400010f0eff */
[----:B-1----:R-:W-:Y:S01]  /*0960*/  LEA R6, P2, R7, UR6, 0x1 ;  /* 0x0000000607067c11 */ /* 0x002fe2000f8408ff */
        /* <DEDUP_REMOVED lines=17> */
[----:B------:R-:W4:Y:S01]  /*0a80*/  LDG.E.U16.CONSTANT R12, desc[UR8][R12.64] ;  /* 0x000000080c0c7981 */ /* 0x000f22000c1e9500 */
[----:B------:R-:W-:-:S05]  /*0a90*/  VIADD R16, R16, 0x4 ;  /* 0x0000000410107836 */ /* 0x000fca0000000000 */
[----:B------:R-:W-:Y:S01]  /*0aa0*/  ISETP.GE.AND P2, PT, R16, -0x3, PT ;  /* 0xfffffffd1000780c */ /* 0x000fe20003f46270 */
[----:B------:R-:W-:Y:S01]  /*0ab0*/  IMAD.IADD R19, R19, 0x1, R2 ;  /* 0x0000000113137824 */ /* 0x000fe200078e0202 */
[----:B--2---:R-:W-:Y:S04]  /*0ac0*/  STS.U16 [R15], R6 ;  /* 0x000000060f007388 */ /* 0x004fe80000000400 */
[----:B---3--:R-:W-:Y:S04]  /*0ad0*/  STS.U16 [R15+0x80], R8 ;  /* 0x000080080f007388 */ /* 0x008fe80000000400 */
[----:B----4-:R-:W-:Y:S04]  /*0ae0*/  STS.U16 [R15+0x100], R10 ;  /* 0x0001000a0f007388 */ /* 0x010fe80000000400 */
[----:B------:R1:W-:Y:S02]  /*0af0*/  STS.U16 [R15+0x180], R12 ;  /* 0x0001800c0f007388 */ /* 0x0003e40000000400 */
[----:B-1----:R-:W-:Y:S01]  /*0b00*/  VIADD R15, R15, 0x200 ;  /* 0x000002000f0f7836 */ /* 0x002fe20000000000 */
[----:B------:R-:W-:Y:S06]  /*0b10*/  @!P2 BRA `(.L_x_4059) ;  /* 0xfffffffc0080a947 */ /* 0x000fec000383ffff */
.L_x_4058:
[----:B------:R-:W-:-:S05]  /*0b20*/  IMAD.MOV R6, RZ, RZ, -R16 ;  /* 0x000000ffff067224 */ /* 0x000fca00078e0a10 */
[----:B------:R-:W-:-:S13]  /*0b30*/  ISETP.GT.AND P2, PT, R6, 0x1, PT ;  /* 0x000000010600780c */ /* 0x000fda0003f44270 */
[----:B------:R-:W-:Y:S05]  /*0b40*/  @!P2 BRA `(.L_x_4060) ;  /* 0x000000000048a947 */ /* 0x000fea0003800000 */
[----:B------:R-:W1:Y:S01]  /*0b50*/  LDCU.64 UR6, c[0x0][0x380] ;  /* 0x00007000ff0677ac */ /* 0x000e620008000a00 */
[----:B------:R-:W-:Y:S01]  /*0b60*/  IMAD.IADD R11, R19, 0x1, R2 ;  /* 0x00000001130b7824 */ /* 0x000fe200078e0202 */
[----:B-----5:R-:W-:-:S04]  /*0b70*/  IADD3 R7, P0, PT, R24, R19, RZ ;  /* 0x0000001318077210 */ /* 0x020fc80007f1e0ff */
[----:B------:R-:W-:Y:S02]  /*0b80*/  IADD3 R9, P2, PT, R24, R11, RZ ;  /* 0x0000000b18097210 */ /* 0x000fe40007f5e0ff */
[----:B------:R-:W-:Y:S02]  /*0b90*/  LEA.HI.X.SX32 R12, R19, RZ, 0x1, P0 ;  /* 0x000000ff130c7211 */ /* 0x000fe400000f0eff */
[----:B------:R-:W-:Y:S02]  /*0ba0*/  LEA.HI.X.SX32 R10, R11, RZ, 0x1, P2 ;  /* 0x000000ff0b0a7211 */ /* 0x000fe400010f0eff */
[----:B-1----:R-:W-:Y:S02]  /*0bb0*/  LEA R6, P0, R7, UR6, 0x1 ;  /* 0x0000000607067c11 */ /* 0x002fe4000f8008ff */
[----:B------:R-:W-:Y:S02]  /*0bc0*/  LEA R8, P2, R9, UR6, 0x1 ;  /* 0x0000000609087c11 */ /* 0x000fe4000f8408ff */
[----:B------:R-:W-:-:S02]  /*0bd0*/  LEA.HI.X R7, R7, UR7, R12, 0x1, P0 ;  /* 0x0000000707077c11 */ /* 0x000fc400080f0c0c */
[----:B------:R-:W-:-:S03]  /*0be0*/  LEA.HI.X R9, R9, UR7, R10, 0x1, P2 ;  /* 0x0000000709097c11 */ /* 0x000fc600090f0c0a */
        /* <DEDUP_REMOVED lines=8> */
.L_x_4060:
[----:B------:R-:W-:-:S13]  /*0c70*/  ISETP.NE.OR P0, PT, R16, RZ, P0 ;  /* 0x000000ff1000720c */ /* 0x000fda0000705670 */
[----:B------:R-:W-:Y:S05]  /*0c80*/  @!P0 BRA `(.L_x_4051) ;  /* 0x00000000002c8947 */ /* 0x000fea0003800000 */
.L_x_4057:
[----:B-----5:R-:W-:-:S04]  /*0c90*/  IADD3 R7, P0, PT, R24, R19, RZ ;  /* 0x0000001318077210 */ /* 0x020fc80007f1e0ff */
[----:B------:R-:W-:Y:S02]  /*0ca0*/  LEA.HI.X.SX32 R8, R19, RZ, 0x1, P0 ;  /* 0x000000ff13087211 */ /* 0x000fe400000f0eff */
[----:B0-----:R-:W-:-:S04]  /*0cb0*/  LEA R6, P0, R7, UR10, 0x1 ;  /* 0x0000000a07067c11 */ /* 0x001fc8000f8008ff */
        /* <DEDUP_REMOVED lines=8> */
.L_x_4051:
[----:B0-----:R-:W-:Y:S05]  /*0d40*/  BSYNC.RECONVERGENT B0 ;  /* 0x0000000000007941 */ /* 0x001fea0003800200 */
.L_x_4050:
[----:B------:R-:W0:Y:S02]  /*0d50*/  LDCU UR5, c[0x0][0x3ac] ;  /* 0x00007580ff0577ac */ /* 0x000e240008000800 */
[----:B0-----:R-:W-:-:S05]  /*0d60*/  IMAD.U32 R16, RZ, RZ, UR5 ;  /* 0x00000005ff107e24 */ /* 0x001fca000f8e00ff */
[----:B------:R-:W-:-:S13]  /*0d70*/  ISETP.GE.AND P0, PT, R5, R16, PT ;  /* 0x000000100500720c */ /* 0x000fda0003f06270 */
[----:B------:R-:W-:Y:S05]  /*0d80*/  @P0 EXIT ;  /* 0x000000000000094d */ /* 0x000fea0003800000 */
[----:B------:R-:W0:Y:S02]  /*0d90*/  LDCU.U8 UR5, c[0x0][0x3e0] ;  /* 0x00007c00ff0577ac */ /* 0x000e240008000000 */
[----:B0-----:R-:W-:-:S06]  /*0da0*/  UPRMT UR5, UR5, 0x8880, URZ ;  /* 0x0000888005057896 */ /* 0x001fcc00080000ff */
[----:B------:R-:W-:-:S04]  /*0db0*/  ISETP.NE.AND P0, PT, RZ, UR5, PT ;  /* 0x00000005ff007c0c */ /* 0x000fc8000bf05270 */
[----:B------:R-:W-:-:S13]  /*0dc0*/  ISETP.NE.OR P0, PT, R4, RZ, !P0 ;  /* 0x000000ff0400720c */ /* 0x000fda0004705670 */
[----:B------:R-:W-:Y:S05]  /*0dd0*/  @P0 BRA `(.L_x_4061) ;  /* 0x0000000000c00947 */ /* 0x000fea0003800000 */
[----:B------:R-:W-:Y:S02]  /*0de0*/  IMAD.MOV R19, RZ, RZ, -R14 ;  /* 0x000000ffff137224 */ /* 0x000fe400078e0a0e */
[----:B------:R-:W-:-:S03]  /*0df0*/  IMAD R3, R3, R16, RZ ;  /* 0x0000001003037224 */ /* 0x000fc600078e02ff */
[----:B------:R-:W-:Y:S02]  /*0e00*/  ISETP.GE.AND P0, PT, R19, RZ, PT ;  /* 0x000000ff1300720c */ /* 0x000fe40003f06270 */
[----:B------:R-:W-:-:S05]  /*0e10*/  LEA R3, R3, UR4, 0x1 ;  /* 0x0000000403037c11 */ /* 0x000fca000f8e08ff */
[----:B------:R-:W-:-:S06]  /*0e20*/  IMAD R3, R0, 0x4, R3 ;  /* 0x0000000400037824 */ /* 0x000fcc00078e0203 */
[----:B------:R-:W-:Y:S05]  /*0e30*/  @P0 BRA `(.L_x_4062) ;  /* 0x00000000008c0947 */ /* 0x000fea0003800000 */
[----:B-1----:R-:W-:Y:S01]  /*0e40*/  IMAD.MOV R6, RZ, RZ, -R19 ;  /* 0x000000ffff067224 */ /* 0x002fe200078e0a13 */
[----:B------:R-:W-:-:S04]  /*0e50*/  PLOP3.LUT P0, PT, PT, PT, PT, 0x80, 0x8 ;  /* 0x000000000008781c */ /* 0x000fc80003f0f070 */
[----:B------:R-:W-:-:S13]  /*0e60*/  ISETP.GT.AND P2, PT, R6, 0x3, PT ;  /* 0x000000030600780c */ /* 0x000fda0003f44270 */
[----:B------:R-:W-:Y:S05]  /*0e70*/  @!P2 BRA `(.L_x_4063) ;  /* 0x000000000044a947 */ /* 0x000fea0003800000 */
[----:B------:R-:W0:Y:S01]  /*0e80*/  LDC.64 R14, c[0x0][0x3a0] ;  /* 0x0000e800ff0e7b82 */ /* 0x000e220000000a00 */
[----:B------:R-:W-:-:S13]  /*0e90*/  PLOP3.LUT P0, PT, PT, PT, PT, 0x8, 0x80 ;  /* 0x000000000080781c */ /* 0x000fda0003f0e170 */
.L_x_4064:
[C---:B------:R-:W-:Y:S02]  /*0ea0*/  IMAD.IADD R9, R3.reuse, 0x1, R16 ;  /* 0x0000000103097824 */ /* 0x040fe400078e0210 */
[----:B0-----:R-:W-:-:S04]  /*0eb0*/  IMAD.WIDE R6, R3, 0x2, R14 ;  /* 0x0000000203067825 */ /* 0x001fc800078e020e */
[C---:B------:R-:W-:Y:S01]  /*0ec0*/  IMAD.IADD R11, R9.reuse, 0x1, R16 ;  /* 0x00000001090b7824 */ /* 0x040fe200078e0210 */
[----:B------:R1:W-:Y:S01]  /*0ed0*/  STG.E.64 desc[UR8][R6.64], RZ ;  /* 0x000000ff06007986 */ /* 0x0003e2000c101b08 */
[----:B------:R-:W-:-:S04]  /*0ee0*/  IMAD.WIDE R8, R9, 0x2, R14 ;  /* 0x0000000209087825 */ /* 0x000fc800078e020e */
[C---:B------:R-:W-:Y:S01]  /*0ef0*/  IMAD.IADD R21, R11.reuse, 0x1, R16 ;  /* 0x000000010b157824 */ /* 0x040fe200078e0210 */
[----:B------:R1:W-:Y:S01]  /*0f00*/  STG.E.64 desc[UR8][R8.64], RZ ;  /* 0x000000ff08007986 */ /* 0x0003e2000c101b08 */
[----:B------:R-:W-:-:S04]  /*0f10*/  IMAD.WIDE R10, R11, 0x2, R14 ;  /* 0x000000020b0a7825 */ /* 0x000fc800078e020e */
[----:B------:R-:W-:Y:S01]  /*0f20*/  IMAD.WIDE R12, R21, 0x2, R14 ;  /* 0x00000002150c7825 */ /* 0x000fe200078e020e */
[----:B------:R1:W-:Y:S03]  /*0f30*/  STG.E.64 desc[UR8][R10.64], RZ ;  /* 0x000000ff0a007986 */ /* 0x0003e6000c101b08 */
[----:B------:R-:W-:Y:S01]  /*0f40*/  VIADD R19, R19, 0x4 ;  /* 0x0000000413137836 */ /* 0x000fe20000000000 */
[----:B------:R1:W-:Y:S01]  /*0f50*/  STG.E.64 desc[UR8][R12.64], RZ ;  /* 0x000000ff0c007986 */ /* 0x0003e2000c101b08 */
[----:B------:R-:W-:-:S03]  /*0f60*/  IMAD.IADD R3, R21, 0x1, R16 ;  /* 0x0000000115037824 */ /* 0x000fc600078e0210 */
[----:B------:R-:W-:-:S13]  /*0f70*/  ISETP.GE.AND P2, PT, R19, -0x3, PT ;  /* 0xfffffffd1300780c */ /* 0x000fda0003f46270 */
[----:B-1----:R-:W-:Y:S05]  /*0f80*/  @!P2 BRA `(.L_x_4064) ;  /* 0xfffffffc00c4a947 */ /* 0x002fea000383ffff */
.L_x_4063:
[----:B------:R-:W-:-:S05]  /*0f90*/  IMAD.MOV R6, RZ, RZ, -R19 ;  /* 0x000000ffff067224 */ /* 0x000fca00078e0a13 */
[----:B------:R-:W-:-:S13]  /*0fa0*/  ISETP.GT.AND P2, PT, R6, 0x1, PT ;  /* 0x000000010600780c */ /* 0x000fda0003f44270 */
[----:B------:R-:W-:Y:S05]  /*0fb0*/  @!P2 BRA `(.L_x_4065) ;  /* 0x000000000024a947 */ /* 0x000fea0003800000 */
[----:B------:R-:W0:Y:S01]  /*0fc0*/  LDC.64 R8, c[0x0][0x3a0] ;  /* 0x0000e800ff087b82 */ /* 0x000e220000000a00 */
[----:B------:R-:W-:Y:S01]  /*0fd0*/  IMAD.IADD R11, R3, 0x1, R16 ;  /* 0x00000001030b7824 */ /* 0x000fe200078e0210 */
[----:B------:R-:W-:Y:S02]  /*0fe0*/  PLOP3.LUT P0, PT, PT, PT, PT, 0x8, 0x80 ;  /* 0x000000000080781c */ /* 0x000fe40003f0e170 */
[----:B------:R-:W-:Y:S01]  /*0ff0*/  IADD3 R19, PT, PT, R19, 0x2, RZ ;  /* 0x0000000213137810 */ /* 0x000fe20007ffe0ff */
[----:B0-----:R-:W-:-:S04]  /*1000*/  IMAD.WIDE R6, R3, 0x2, R8 ;  /* 0x0000000203067825 */ /* 0x001fc800078e0208 */
[C---:B------:R-:W-:Y:S01]  /*1010*/  IMAD.WIDE R8, R11.reuse, 0x2, R8 ;  /* 0x000000020b087825 */ /* 0x040fe200078e0208 */
[----:B------:R0:W-:Y:S03]  /*1020*/  STG.E.64 desc[UR8][R6.64], RZ ;  /* 0x000000ff06007986 */ /* 0x0001e6000c101b08 */
[----:B------:R-:W-:Y:S01]  /*1030*/  IMAD.IADD R3, R11, 0x1, R16 ;  /* 0x000000010b037824 */ /* 0x000fe200078e0210 */
[----:B------:R0:W-:Y:S06]  /*1040*/  STG.E.64 desc[UR8][R8.64], RZ ;  /* 0x000000ff08007986 */ /* 0x0001ec000c101b08 */
.L_x_4065:
[----:B------:R-:W-:-:S13]  /*1050*/  ISETP.NE.OR P0, PT, R19, RZ, P0 ;  /* 0x000000ff1300720c */ /* 0x000fda0000705670 */
[----:B------:R-:W-:Y:S05]  /*1060*/  @!P0 BRA `(.L_x_4061) ;  /* 0x00000000001c8947 */ /* 0x000fea0003800000 */
.L_x_4062:
[----:B01----:R-:W0:Y:S02]  /*1070*/  LDC.64 R6, c[0x0][0x3a0] ;  /* 0x0000e800ff067b82 */ /* 0x003e240000000a00 */
.L_x_4066:
[----:B0-----:R-:W-:-:S04]  /*1080*/  IMAD.WIDE R8, R3, 0x2, R6 ;  /* 0x0000000203087825 */ /* 0x001fc800078e0206 */
[----:B------:R-:W-:Y:S01]  /*1090*/  VIADD R19, R19, 0x1 ;  /* 0x0000000113137836 */ /* 0x000fe20000000000 */
[----:B------:R2:W-:Y:S01]  /*10a0*/  STG.E.64 desc[UR8][R8.64], RZ ;  /* 0x000000ff08007986 */ /* 0x0005e2000c101b08 */
[----:B------:R-:W-:-:S03]  /*10b0*/  IMAD.IADD R3, R3, 0x1, R16 ;  /* 0x0000000103037824 */ /* 0x000fc600078e0210 */
[----:B------:R-:W-:-:S13]  /*10c0*/  ISETP.NE.AND P0, PT, R19, RZ, PT ;  /* 0x000000ff1300720c */ /* 0x000fda0003f05270 */
[----:B--2---:R-:W-:Y:S05]  /*10d0*/  @P0 BRA `(.L_x_4066) ;  /* 0xfffffffc00e80947 */ /* 0x004fea000383ffff */
.L_x_4061:
[----:B01----:R-:W0:Y:S01]  /*10e0*/  LDC.64 R6, c[0x0][0x3b8] ;  /* 0x0000ee00ff067b82 */ /* 0x003e220000000a00 */
[----:B------:R-:W-:-:S04]  /*10f0*/  IMAD.SHL.U32 R9, R4, 0x80, RZ ;  /* 0x0000008004097824 */ /* 0x000fc800078e00ff */
[----:B0-----:R-:W-:-:S05]  /*1100*/  IMAD.WIDE.U32 R8, R9, 0x2, R6 ;  /* 0x0000000209087825 */ /* 0x001fca00078e0006 */
[----:B-----5:R0:W5:Y:S01]  /*1110*/  LDG.E.U16.CONSTANT R24, desc[UR8][R8.64+0x2] ;  /* 0x0000020808187981 */ /* 0x020162000c1e9500 */
[----:B------:R-:W-:Y:S01]  /*1120*/  BAR.SYNC.DEFER_BLOCKING 0x0 ;  /* 0x0000000000007b1d */ /* 0x000fe20000010000 */
[----:B------:R-:W-:-:S13]  /*1130*/  ISETP.GE.AND P0, PT, R17, R2, PT ;  /* 0x000000021100720c */ /* 0x000fda0003f06270 */
[----:B0-----:R-:W-:Y:S05]  /*1140*/  @P0 BRA `(.L_x_4067) ;  /* 0x0000000000d00947 */ /* 0x001fea0003800000 */
[----:B------:R0:W5:Y:S01]  /*1150*/  LDG.E.U16.CONSTANT R3, desc[UR8][R8.64] ;  /* 0x0000000808037981 */ /* 0x000162000c1e9500 */
[----:B------:R-:W-:Y:S01]  /*1160*/  SHF.R.S32.HI R10, RZ, 0x1f, R5 ;  /* 0x0000001fff0a7819 */ /* 0x000fe20000011405 */
[----:B------:R-:W-:Y:S02]  /*1170*/  IMAD.SHL.U32 R0, R0, 0x10, RZ ;  /* 0x0000001000007824 */ /* 0x000fe400078e00ff */
[----:B------:R-:W-:Y:S01]  /*1180*/  IMAD.MOV.U32 R20, RZ, RZ, RZ ;  /* 0x000000ffff147224 */ /* 0x000fe200078e00ff */
[----:B------:R-:W-:Y:S01]  /*1190*/  LEA.HI R10, R10, R5, RZ, 0x3 ;  /* 0x000000050a0a7211 */ /* 0x000fe200078f18ff */
[----:B------:R-:W-:Y:S01]  /*11a0*/  IMAD.MOV.U32 R22, RZ, RZ, R17 ;  /* 0x000000ffff167224 */ /* 0x000fe200078e0011 */
[----:B------:R-:W-:Y:S02]  /*11b0*/  LOP3.LUT R0, R0, 0x10, RZ, 0xc0, !PT ;  /* 0x0000001000007812 */ /* 0x000fe400078ec0ff */
[----:B------:R-:W-:-:S07]  /*11c0*/  SHF.R.S32.HI R14, RZ, 0x3, R10 ;  /* 0x00000003ff0e7819 */ /* 0x000fce000001140a */
.L_x_4068:
[----:B01----:R-:W0:Y:S01]  /*11d0*/  LDC.64 R8, c[0x0][0x390] ;  /* 0x0000e400ff087b82 */ /* 0x003e220000000a00 */
[----:B-----5:R-:W-:-:S04]  /*11e0*/  IMAD.IADD R13, R3, 0x1, R20 ;  /* 0x00000001030d7824 */ /* 0x020fc800078e0214 */
[----:B------:R-:W-:-:S05]  /*11f0*/  IMAD R10, R13, R16, RZ ;  /* 0x000000100d0a7224 */ /* 0x000fca00078e02ff */
[----:B------:R-:W-:-:S04]  /*1200*/  SHF.R.S32.HI R11, RZ, 0x1f, R10 ;  /* 0x0000001fff0b7819 */ /* 0x000fc8000001140a */
[----:B------:R-:W-:-:S04]  /*1210*/  LEA.HI R11, R11, R10, RZ, 0x3 ;  /* 0x0000000a0b0b7211 */ /* 0x000fc800078f18ff */
[----:B------:R-:W-:-:S05]  /*1220*/  LEA.HI.SX32 R11, R11, R14, 0x1d ;  /* 0x0000000e0b0b7211 */ /* 0x000fca00078feaff */
[----:B0-----:R-:W-:Y:S02]  /*1230*/  IMAD.WIDE R8, R11, 0x4, R8 ;  /* 0x000000040b087825 */ /* 0x001fe400078e0208 */
[----:B------:R-:W0:Y:S04]  /*1240*/  LDC.64 R10, c[0x0][0x398] ;  /* 0x0000e600ff0a7b82 */ /* 0x000e280000000a00 */
[----:B------:R-:W2:Y:S01]  /*1250*/  LDG.E.CONSTANT R9, desc[UR8][R8.64] ;  /* 0x0000000808097981 */ /* 0x000ea2000c1e9900 */
[----:B0-----:R-:W-:-:S04]  /*1260*/  IMAD.WIDE.U32 R10, R13, 0x2, R10 ;  /* 0x000000020d0a7825 */ /* 0x001fc800078e000a */
[----:B------:R-:W-:Y:S02]  /*1270*/  IMAD.SHL.U32 R13, R22, 0x2, RZ ;  /* 0x00000002160d7824 */ /* 0x000fe400078e00ff */
[----:B------:R0:W3:Y:S02]  /*1280*/  LDG.E.U16.CONSTANT R11, desc[UR8][R10.64] ;  /* 0x000000080a0b7981 */ /* 0x0000e4000c1e9500 */
        /* <DEDUP_REMOVED lines=18> */
[----:B------:R-:W-:-:S07]  /*13b0*/  IADD3 R15, PT, PT, R15, 0x1, R8 ;  /* 0x000000010f0f7810 */ /* 0x000fce0007ffe008 */
[----:B------:R-:W0:Y:S01]  /*13c0*/  I2F.F16 R8, R15 ;  /* 0x0000000f00087306 */ /* 0x000e220000200c00 */
[----:B----4-:R-:W-:-:S05]  /*13d0*/  IMAD.IADD R22, R23, 0x1, R22 ;  /* 0x0000000117167824 */ /* 0x010fca00078e0216 */
[----:B------:R-:W-:Y:S02]  /*13e0*/  ISETP.GE.AND P0, PT, R22, R27, PT ;  /* 0x0000001b1600720c */ /* 0x000fe40003f06270 */
[----:B------:R-:W-:Y:S01]  /*13f0*/  I2F.F16 R26, R26 ;  /* 0x0000001a001a7306 */ /* 0x000fe20000200c00 */
[----:B0-----:R-:W-:-:S07]  /*1400*/  PRMT R8, R9, 0x5410, R8 ;  /* 0x0000541009087816 */ /* 0x001fce0000000008 */
[----:B------:R-:W0:Y:S02]  /*1410*/  I2F.F16 R13, R10 ;  /* 0x0000000a000d7306 */ /* 0x000e240000200c00 */
[----:B0-----:R-:W-:Y:S01]  /*1420*/  PRMT R12, R26, 0x5410, R13 ;  /* 0x000054101a0c7816 */ /* 0x001fe2000000000d */
[-C--:B---3--:R-:W-:Y:S02]  /*1430*/  HMUL2 R13, R8, R11.reuse.H0_H0 ;  /* 0x2000000b080d7232 */ /* 0x088fe40000000000 */
[C---:B------:R-:W-:Y:S02]  /*1440*/  IMAD R8, R20.reuse, 0x8, R1 ;  /* 0x0000000814087824 */ /* 0x040fe400078e0201 */
[----:B------:R-:W-:Y:S02]  /*1450*/  VIADD R20, R20, 0x1 ;  /* 0x0000000114147836 */ /* 0x000fe40000000000 */
[----:B------:R-:W-:-:S05]  /*1460*/  HMUL2 R12, R12, R11.H0_H0 ;  /* 0x2000000b0c0c7232 */ /* 0x000fca0000000000 */
[----:B------:R1:W-:Y:S01]  /*1470*/  STL.64 [R8], R12 ;  /* 0x0000000c08007387 */ /* 0x0003e20000100a00 */
[----:B------:R-:W-:Y:S05]  /*1480*/  @!P0 BRA `(.L_x_4068) ;  /* 0xfffffffc00508947 */ /* 0x000fea000383ffff */
.L_x_4067:
[----:B-1----:R0:W5:Y:S01]  /*1490*/  LDL.64 R8, [R1] ;  /* 0x0000000001087983 */ /* 0x0021620000100a00 */
[----:B------:R-:W1:Y:S01]  /*14a0*/  LDCU UR4, c[0x0][0x3c8] ;  /* 0x00007900ff0477ac */ /* 0x000e620008000800 */
[----:B------:R-:W-:Y:S01]  /*14b0*/  CS2R R10, SRZ ;  /* 0x00000000000a7805 */ /* 0x000fe2000001ff00 */
[----:B------:R-:W-:Y:S01]  /*14c0*/  IMAD.MOV.U32 R13, RZ, RZ, RZ ;  /* 0x000000ffff0d7224 */ /* 0x000fe200078e00ff */
[----:B------:R-:W2:Y:S01]  /*14d0*/  LDCU UR5, c[0x0][0x3cc] ;  /* 0x00007980ff0577ac */ /* 0x000ea20008000800 */
[----:B------:R-:W-:Y:S01]  /*14e0*/  IMAD.MOV.U32 R14, RZ, RZ, RZ ;  /* 0x000000ffff0e7224 */ /* 0x000fe200078e00ff */
        /* <DEDUP_REMOVED lines=9> */
[----:B------:R-:W-:Y:S01]  /*1580*/  IMAD.MOV.U32 R0, RZ, RZ, RZ ;  /* 0x000000ffff007224 */ /* 0x000fe200078e00ff */
        /* <DEDUP_REMOVED lines=11> */
.L_x_4069:
[----:B------:R-:W-:Y:S05]  /*1640*/  @!P2 BRA `(.L_x_4070) ;  /* 0x00000000001ca947 */ /* 0x000fea0003800000 */
[----:B------:R-:W0:Y:S02]  /*1650*/  LDC R10, c[0x0][0x3d0] ;  /* 0x0000f400ff0a7b82 */ /* 0x000e240000000800 */
[----:B0-----:R-:W-:-:S05]  /*1660*/  VIMNMX R3, PT, PT, R17, R10, PT ;  /* 0x0000000a11037248 */ /* 0x001fca0003fe0100 */
[----:B------:R-:W-:-:S05]  /*1670*/  VIADD R3, R3, -UR5 ;  /* 0x8000000503037c36 */ /* 0x000fca0008000000 */
[----:B------:R-:W-:-:S04]  /*1680*/  SHF.R.S32.HI R10, RZ, 0x1f, R3 ;  /* 0x0000001fff0a7819 */ /* 0x000fc80000011403 */
[----:B------:R-:W-:-:S04]  /*1690*/  LEA.HI R10, R10, R3, RZ, 0x5 ;  /* 0x000000030a0a7211 */ /* 0x000fc800078f28ff */
[----:B------:R-:W-:-:S05]  /*16a0*/  SHF.R.S32.HI R10, RZ, 0x5, R10 ;  /* 0x00000005ff0a7819 */ /* 0x000fca000001140a */
[----:B------:R-:W-:-:S07]  /*16b0*/  IMAD R10, R10, 0x5, RZ ;  /* 0x000000050a0a7824 */ /* 0x000fce00078e02ff */
.L_x_4070:
[----:B------:R-:W-:Y:S05]  /*16c0*/  @!P3 BRA `(.L_x_4071) ;  /* 0x00000000001cb947 */ /* 0x000fea0003800000 */
[----:B------:R-:W0:Y:S02]  /*16d0*/  LDC R12, c[0x0][0x3d4] ;  /* 0x0000f500ff0c7b82 */ /* 0x000e240000000800 */
[----:B0-----:R-:W-:-:S05]  /*16e0*/  VIMNMX R3, PT, PT, R17, R12, PT ;  /* 0x0000000c11037248 */ /* 0x001fca0003fe0100 */
[----:B------:R-:W-:-:S05]  /*16f0*/  VIADD R3, R3, -UR10 ;  /* 0x8000000a03037c36 */ /* 0x000fca0008000000 */
[----:B------:R-:W-:-:S04]  /*1700*/  SHF.R.S32.HI R12, RZ, 0x1f, R3 ;  /* 0x0000001fff0c7819 */ /* 0x000fc80000011403 */
[----:B------:R-:W-:-:S04]  /*1710*/  LEA.HI R12, R12, R3, RZ, 0x5 ;  /* 0x000000030c0c7211 */ /* 0x000fc800078f28ff */
[----:B------:R-:W-:-:S05]  /*1720*/  SHF.R.S32.HI R12, RZ, 0x5, R12 ;  /* 0x00000005ff0c7819 */ /* 0x000fca000001140c */
[----:B------:R-:W-:-:S07]  /*1730*/  IMAD.SHL.U32 R11, R12, 0x4, RZ ;  /* 0x000000040c0b7824 */ /* 0x000fce00078e00ff */
.L_x_4071:
        /* <DEDUP_REMOVED lines=8> */
.L_x_4072:
        /* <DEDUP_REMOVED lines=8> */
.L_x_4073:
[----:B------:R-:W-:Y:S01]  /*1840*/  IMAD R0, R15, 0x8, R0 ;  /* 0x000000080f007824 */ /* 0x000fe200078e0200 */
[----:B------:R-:W0:Y:S01]  /*1850*/  LDCU.64 UR6, c[0x0][0x388] ;  /* 0x00007100ff0677ac */ /* 0x000e220008000a00 */
[----:B------:R-:W1:Y:S01]  /*1860*/  S2UR UR5, SR_CgaCtaId ;  /* 0x00000000000579c3 */ /* 0x000e620000008800 */
[----:B------:R-:W-:Y:S01]  /*1870*/  SHF.R.S32.HI R3, RZ, 0x1f, R5 ;  /* 0x0000001fff037819 */ /* 0x000fe20000011405 */
[----:B------:R-:W-:Y:S01]  /*1880*/  IMAD.MOV.U32 R28, RZ, RZ, RZ ;  /* 0x000000ffff1c7224 */ /* 0x000fe200078e00ff */
[----:B------:R-:W-:Y:S01]  /*1890*/  IADD3 R0, PT, PT, R11, R0, R10 ;  /* 0x000000000b007210 */ /* 0x000fe20007ffe00a */
[----:B------:R-:W-:Y:S01]  /*18a0*/  UMOV UR4, 0x400 ;  /* 0x0000040000047882 */ /* 0x000fe20000000000 */
[----:B------:R-:W-:Y:S01]  /*18b0*/  VIMNMX R2, PT, PT, R2, UR10, PT ;  /* 0x0000000a02027c48 */ /* 0x000fe2000bfe0100 */
[----:B-----5:R-:W-:Y:S01]  /*18c0*/  IMAD.IADD R24, R17, 0x1, R24 ;  /* 0x0000000111187824 */ /* 0x020fe200078e0218 */
[----:B------:R-:W-:Y:S02]  /*18d0*/  IADD3 R13, PT, PT, R14, R0, R13 ;  /* 0x000000000e0d7210 */ /* 0x000fe40007ffe00d */
[----:B------:R-:W-:-:S02]  /*18e0*/  PRMT R26, RZ, 0x5410, RZ ;  /* 0x00005410ff1a7816 */ /* 0x000fc400000000ff */
[----:B------:R-:W-:Y:S01]  /*18f0*/  PRMT R25, RZ, 0x5410, RZ ;  /* 0x00005410ff197816 */ /* 0x000fe200000000ff */
[----:B------:R-:W-:Y:S01]  /*1900*/  IMAD R0, R13, R16, RZ ;  /* 0x000000100d007224 */ /* 0x000fe200078e02ff */
[----:B------:R-:W-:-:S04]  /*1910*/  PRMT R19, RZ, 0x5410, RZ ;  /* 0x00005410ff137816 */ /* 0x000fc800000000ff */
[----:B------:R-:W-:-:S04]  /*1920*/  IADD3 R5, P0, PT, R5, R0, RZ ;  /* 0x0000000005057210 */ /* 0x000fc80007f1e0ff */
[----:B------:R-:W-:Y:S01]  /*1930*/  LEA.HI.X.SX32 R0, R0, R3, 0x1, P0 ;  /* 0x0000000300007211 */ /* 0x000fe200000f0eff */
[C---:B------:R-:W-:Y:S01]  /*1940*/  IMAD.SHL.U32 R3, R5.reuse, 0x4, RZ ;  /* 0x0000000405037824 */ /* 0x040fe200078e00ff */
[----:B------:R-:W-:Y:S01]  /*1950*/  ISETP.GT.AND P0, PT, R2, R17, PT ;  /* 0x000000110200720c */ /* 0x000fe20003f04270 */
[----:B-1----:R-:W-:Y:S01]  /*1960*/  ULEA UR4, UR5, UR4, 0x18 ;  /* 0x0000000405047291 */ /* 0x002fe2000f8ec0ff */
[----:B------:R-:W-:Y:S02]  /*1970*/  SHF.L.U64.HI R5, R5, 0x2, R0 ;  /* 0x0000000205057819 */ /* 0x000fe40000010200 */
[----:B0-----:R-:W-:Y:S02]  /*1980*/  IADD3 R20, P2, PT, R3, UR6, RZ ;  /* 0x0000000603147c10 */ /* 0x001fe4000ff5e0ff */
[----:B------:R-:W-:Y:S02]  /*1990*/  PRMT R2, R8, 0x7610, R8 ;  /* 0x0000761008027816 */ /* 0x000fe40000000008 */
[----:B------:R-:W-:Y:S01]  /*19a0*/  IADD3.X R21, PT, PT, R5, UR7, RZ, P2, !PT ;  /* 0x0000000705157c10 */ /* 0x000fe200097fe4ff */
[----:B------:R-:W-:Y:S01]  /*19b0*/  IMAD.MOV.U32 R14, RZ, RZ, R20 ;  /* 0x000000ffff0e7224 */ /* 0x000fe200078e0014 */
[----:B------:R-:W-:-:S02]  /*19c0*/  PRMT R0, R9, 0x7610, R9 ;  /* 0x0000761009007816 */ /* 0x000fc40000000009 */
[----:B------:R-:W-:Y:S01]  /*19d0*/  PRMT R3, RZ, 0x5410, RZ ;  /* 0x00005410ff037816 */ /* 0x000fe200000000ff */
[----:B------:R-:W-:Y:S01]  /*19e0*/  IMAD.MOV.U32 R15, RZ, RZ, R21 ;  /* 0x000000ffff0f7224 */ /* 0x000fe200078e0015 */
[----:B------:R-:W-:Y:S06]  /*19f0*/  @!P0 BRA `(.L_x_4074) ;  /* 0x0000001800e48947 */ /* 0x000fec0003800000 */
[----:B------:R-:W-:Y:S01]  /*1a00*/  IMAD.WIDE.U32 R4, R4, 0x100, R6 ;  /* 0x0000010004047825 */ /* 0x000fe200078e0006 */
[----:B------:R-:W-:Y:S02]  /*1a10*/  VIMNMX R40, PT, PT, R27, UR10, PT ;  /* 0x0000000a1b287c48 */ /* 0x000fe4000bfe0100 */
[----:B------:R-:W-:Y:S01]  /*1a20*/  PRMT R26, RZ, 0x7610, R26 ;  /* 0x00007610ff1a7816 */ /* 0x000fe2000000001a */
[----:B------:R-:W-:Y:S01]  /*1a30*/  IMAD.MOV.U32 R28, RZ, RZ, RZ ;  /* 0x000000ffff1c7224 */ /* 0x000fe200078e00ff */
[----:B------:R-:W-:-:S05]  /*1a40*/  IADD3 R30, P0, PT, R4, 0x2, RZ ;  /* 0x00000002041e7810 */ /* 0x000fca0007f1e0ff */
[----:B------:R-:W-:-:S08]  /*1a50*/  IMAD.X R31, RZ, RZ, R5, P0 ;  /* 0x000000ffff1f7224 */ /* 0x000fd000000e0605 */
.L_x_4077:
[----:B------:R-:W-:Y:S01]  /*1a60*/  ISETP.NE.AND P0, PT, R17, R24, PT ;  /* 0x000000181100720c */ /* 0x000fe20003f05270 */
[----:B------:R-:W0:Y:S01]  /*1a70*/  LDC R16, c[0x0][0x3ac] ;  /* 0x0000eb00ff107b82 */ /* 0x000e220000000800 */
[----:B------:R-:W-:-:S11]  /*1a80*/  IMAD.MOV.U32 R23, RZ, RZ, R21 ;  /* 0x000000ffff177224 */ /* 0x000fd600078e0015 */
[----:B------:R-:W-:Y:S01]  /*1a90*/  @!P0 IMAD R22, R28, 0x8, R1 ;  /* 0x000000081c168824 */ /* 0x000fe200078e0201 */
[----:B------:R-:W5:Y:S04]  /*1aa0*/  @!P0 LDG.E.U16.CONSTANT R42, desc[UR8][R30.64] ;  /* 0x000000081e2a8981 */ /* 0x000f68000c1e9500 */
[----:B------:R1:W2:Y:S02]  /*1ab0*/  @!P0 LDL.64 R50, [R22+0x8] ;  /* 0x0000080016328983 */ /* 0x0002a40000100a00 */
[----:B-1----:R-:W-:-:S05]  /*1ac0*/  MOV R22, R20 ;  /* 0x0000001400167202 */ /* 0x002fca0000000f00 */
[C---:B0-----:R-:W-:Y:S01]  /*1ad0*/  IMAD.WIDE R44, R16.reuse, 0x4, R22 ;  /* 0x00000004102c7825 */ /* 0x041fe200078e0216 */
[----:B------:R-:W3:Y:S04]  /*1ae0*/  LDG.E.128.CONSTANT R12, desc[UR8][R22.64] ;  /* 0x00000008160c7981 */ /* 0x000ee8000c1e9d00 */
[----:B------:R0:W4:Y:S01]  /*1af0*/  LDG.E.128.CONSTANT R36, desc[UR8][R44.64] ;  /* 0x000000082c247981 */ /* 0x000122000c1e9d00 */
[----:B------:R-:W-:-:S05]  /*1b00*/  IMAD.WIDE R46, R16, 0x4, R44 ;  /* 0x00000004102e7825 */ /* 0x000fca00078e022c */
[----:B------:R1:W4:Y:S01]  /*1b10*/  LDG.E.128.CONSTANT R32, desc[UR8][R46.64] ;  /* 0x000000082e207981 */ /* 0x000322000c1e9d00 */
[----:B------:R-:W-:-:S05]  /*1b20*/  IMAD.WIDE R48, R16, 0x4, R46 ;  /* 0x0000000410307825 */ /* 0x000fca00078e022e */
[----:B------:R1:W4:Y:S01]  /*1b30*/  LDG.E.128.CONSTANT R8, desc[UR8][R48.64] ;  /* 0x0000000830087981 */ /* 0x000322000c1e9d00 */
[----:B------:R-:W-:-:S05]  /*1b40*/  IMAD.WIDE R20, R16, 0x4, R48 ;  /* 0x0000000410147825 */ /* 0x000fca00078e0230 */
[----:B------:R-:W4:Y:S01]  /*1b50*/  LDG.E.128.CONSTANT R4, desc[UR8][R20.64] ;  /* 0x0000000814047981 */ /* 0x000f22000c1e9d00 */
[----:B------:R-:W-:Y:S01]  /*1b60*/  IMAD.MOV.U32 R43, RZ, RZ, 0x2800 ;  /* 0x00002800ff2b7424 */ /* 0x000fe200078e00ff */
[----:B------:R-:W-:Y:S02]  /*1b70*/  ISETP.NE.AND P2, PT, R18, RZ, PT ;  /* 0x000000ff1200720c */ /* 0x000fe40003f45270 */
[----:B--2---:R-:W-:-:S04]  /*1b80*/  @!P0 PRMT R2, R50, 0x7610, R2 ;  /* 0x0000761032028816 */ /* 0x004fc80000000002 */
[----:B------:R-:W-:Y:S02]  /*1b90*/  @!P0 PRMT R2, R2, 0x7610, R50 ;  /* 0x0000761002028816 */ /* 0x000fe40000000032 */
[C---:B---3--:R-:W-:Y:S02]  /*1ba0*/  LOP3.LUT R54, R12.reuse, 0x1f001f, RZ, 0xc0, !PT ;  /* 0x001f001f0c367812 */ /* 0x048fe400078ec0ff */
[--C-:B------:R-:W-:Y:S02]  /*1bb0*/  SHF.R.U32.HI R53, RZ, 0xa, R12.reuse ;  /* 0x0000000aff357819 */ /* 0x100fe4000001160c */
[----:B0-----:R-:W-:Y:S02]  /*1bc0*/  LOP3.LUT R44, R12, 0x3e003e0, RZ, 0xc0, !PT ;  /* 0x03e003e00c2c7812 */ /* 0x001fe400078ec0ff */
[----:B------:R-:W-:Y:S02]  /*1bd0*/  SHF.R.U32.HI R12, RZ, 0xf, R12 ;  /* 0x0000000fff0c7819 */ /* 0x000fe4000001160c */
[----:B-1----:R-:W-:-:S02]  /*1be0*/  SHF.R.U32.HI R47, RZ, 0xf, R13 ;  /* 0x0000000fff2f7819 */ /* 0x002fc4000001160d */
[--C-:B------:R-:W-:Y:S02]  /*1bf0*/  SHF.R.U32.HI R48, RZ, 0xf, R14.reuse ;  /* 0x0000000fff307819 */ /* 0x100fe4000001160e */
[C---:B------:R-:W-:Y:S02]  /*1c00*/  LOP3.LUT R56, R13.reuse, 0x1f001f, RZ, 0xc0, !PT ;  /* 0x001f001f0d387812 */ /* 0x040fe400078ec0ff */
[----:B------:R-:W-:Y:S02]  /*1c10*/  SHF.R.U32.HI R55, RZ, 0xa, R13 ;  /* 0x0000000aff377819 */ /* 0x000fe4000001160d */
[----:B------:R-:W-:Y:S02]  /*1c20*/  LOP3.LUT R41, R13, 0x3e003e0, RZ, 0xc0, !PT ;  /* 0x03e003e00d297812 */ /* 0x000fe400078ec0ff */
[----:B------:R-:W-:Y:S02]  /*1c30*/  LOP3.LUT R57, R14, 0x1f001f, RZ, 0xc0, !PT ;  /* 0x001f001f0e397812 */ /* 0x000fe400078ec0ff */
[----:B------:R-:W-:-:S02]  /*1c40*/  SHF.R.U32.HI R58, RZ, 0xa, R14 ;  /* 0x0000000aff3a7819 */ /* 0x000fc4000001160e */
[----:B------:R-:W-:Y:S02]  /*1c50*/  LOP3.LUT R29, R14, 0x3e003e0, RZ, 0xc0, !PT ;  /* 0x03e003e00e1d7812 */ /* 0x000fe400078ec0ff */
[----:B----4-:R-:W-:Y:S02]  /*1c60*/  SHF.R.U32.HI R13, RZ, 0xe, R36 ;  /* 0x0000000eff0d7819 */ /* 0x010fe40000011624 */
        /* <DEDUP_REMOVED lines=22> */
[----:B------:R-:W-:Y:S02]  /*1dd0*/  LOP3.LUT R13, R12, 0x20002, R13, 0xf8, !PT ;  /* 0x000200020c0d7812 */ /* 0x000fe400078ef80d */
[----:B------:R-:W-:Y:S02]  /*1de0*/  LOP3.LUT R49, R49, 0x10001, RZ, 0xc0, !PT ;  /* 0x0001000131317812 */ /* 0x000fe400078ec0ff */
[----:B------:R-:W-:Y:S02]  /*1df0*/  LOP3.LUT R47, R47, 0x20002, R14, 0xf8, !PT ;  /* 0x000200022f2f7812 */ /* 0x000fe400078ef80e */
[C---:B------:R-:W-:Y:S02]  /*1e00*/  LOP3.LUT R71, R32.reuse, 0x1f001f, RZ, 0xc0, !PT ;  /* 0x001f001f20477812 */ /* 0x040fe400078ec0ff */
[----:B------:R-:W-:Y:S02]  /*1e10*/  SHF.R.U32.HI R72, RZ, 0xa, R32 ;  /* 0x0000000aff487819 */ /* 0x000fe40000011620 */
[----:B------:R-:W-:-:S02]  /*1e20*/  LOP3.LUT R39, R32, 0x3e003e0, RZ, 0xc0, !PT ;  /* 0x03e003e020277812 */ /* 0x000fc400078ec0ff */
[----:B------:R-:W-:Y:S02]  /*1e30*/  SHF.R.U32.HI R12, RZ, 0xd, R32 ;  /* 0x0000000dff0c7819 */ /* 0x000fe40000011620 */
        /* <DEDUP_REMOVED lines=20> */
[----:B------:R-:W-:Y:S02]  /*1f80*/  LOP3.LUT R15, R48, 0x40004, R15, 0xf8, !PT ;  /* 0x00040004300f7812 */ /* 0x000fe400078ef80f */
[----:B------:R-:W-:Y:S02]  /*1f90*/  LOP3.LUT R50, R50, 0x40004, R35, 0xf8, !PT ;  /* 0x0004000432327812 */ /* 0x000fe400078ef823 */
[----:B------:R-:W-:-:S02]  /*1fa0*/  SHF.R.U32.HI R10, RZ, 0xc, R10 ;  /* 0x0000000cff0a7819 */ /* 0x000fc4000001160a */
[----:B------:R-:W-:Y:S02]  /*1fb0*/  SHF.R.U32.HI R11, RZ, 0xc, R11 ;  /* 0x0000000cff0b7819 */ /* 0x000fe4000001160b */
[C---:B------:R-:W-:Y:S02]  /*1fc0*/  LOP3.LUT R61, R9.reuse, 0x1f001f, RZ, 0xc0, !PT ;  /* 0x001f001f093d7812 */ /* 0x040fe400078ec0ff */
[--C-:B------:R-:W-:Y:S02]  /*1fd0*/  SHF.R.U32.HI R62, RZ, 0xa, R9.reuse ;  /* 0x0000000aff3e7819 */ /* 0x100fe40000011609 */
[----:B------:R-:W-:Y:S02]  /*1fe0*/  LOP3.LUT R87, R9, 0x3e003e0, RZ, 0xc0, !PT ;  /* 0x03e003e009577812 */ /* 0x000fe400078ec0ff */
[----:B------:R-:W-:Y:S02]  /*1ff0*/  LOP3.LUT R14, R47, 0x40004, R14, 0xf8, !PT ;  /* 0x000400042f0e7812 */ /* 0x000fe400078ef80e */
[----:B------:R-:W-:-:S02]  /*2000*/  SHF.R.U32.HI R9, RZ, 0xc, R9 ;  /* 0x0000000cff097819 */ /* 0x000fc40000011609 */
[----:B------:R-:W-:Y:S02]  /*2010*/  LOP3.LUT R49, R15, 0x80008, R10, 0xf8, !PT ;  /* 0x000800080f317812 */ /* 0x000fe400078ef80a */
[----:B------:R-:W-:Y:S02]  /*2020*/  LOP3.LUT R50, R50, 0x80008, R11, 0xf8, !PT ;  /* 0x0008000832327812 */ /* 0x000fe400078ef80b */
[C---:B------:R-:W-:Y:S02]  /*2030*/  LOP3.LUT R10, R5.reuse, 0x1f001f, RZ, 0xc0, !PT ;  /* 0x001f001f050a7812 */ /* 0x040fe400078ec0ff */
[----:B------:R-:W-:Y:S02]  /*2040*/  SHF.R.U32.HI R11, RZ, 0xa, R5 ;  /* 0x0000000aff0b7819 */ /* 0x000fe40000011605 */
[----:B------:R-:W-:Y:S02]  /*2050*/  LOP3.LUT R89, R5, 0x3e003e0, RZ, 0xc0, !PT ;  /* 0x03e003e005597812 */ /* 0x000fe400078ec0ff */
[----:B------:R-:W-:-:S02]  /*2060*/  LOP3.LUT R48, R14, 0x80008, R9, 0xf8, !PT ;  /* 0x000800080e307812 */ /* 0x000fc400078ef809 */
[----:B------:R-:W-:Y:S02]  /*2070*/  SHF.R.U32.HI R5, RZ, 0xb, R5 ;  /* 0x0000000bff057819 */ /* 0x000fe40000011605 */
[----:B------:R-:W-:Y:S02]  /*2080*/  @!P0 PRMT R0, R51, 0x7610, R0 ;  /* 0x0000761033008816 */ /* 0x000fe40000000000 */
[----:B------:R-:W-:Y:S02]  /*2090*/  LOP3.LUT R5, R48, 0x100010, R5, 0xf8, !PT ;  /* 0x0010001030057812 */ /* 0x000fe400078ef805 */
[----:B------:R-:W-:Y:S02]  /*20a0*/  LOP3.LUT R48, R41, 0x64006400, RZ, 0xfc, !PT ;  /* 0x6400640029307812 */ /* 0x000fe400078efcff */
[----:B------:R-:W-:Y:S02]  /*20b0*/  LOP3.LUT R46, R46, 0x64006400, RZ, 0xfc, !PT ;  /* 0x640064002e2e7812 */ /* 0x000fe400078efcff */
[----:B------:R-:W-:-:S02]  /*20c0*/  LOP3.LUT R59, R8, 0x1f001f, RZ, 0xc0, !PT ;  /* 0x001f001f083b7812 */ /* 0x000fc400078ec0ff */
[----:B------:R-:W-:Y:S02]  /*20d0*/  SHF.R.U32.HI R60, RZ, 0xa, R8 ;  /* 0x0000000aff3c7819 */ /* 0x000fe40000011608 */
[----:B------:R-:W-:Y:S02]  /*20e0*/  LOP3.LUT R35, R8, 0x3e003e0, RZ, 0xc0, !PT ;  /* 0x03e003e008237812 */ /* 0x000fe400078ec0ff */
[----:B------:R-:W-:Y:S02]  /*20f0*/  LOP3.LUT R92, R37, 0x64006400, RZ, 0xfc, !PT ;  /* 0x64006400255c7812 */ /* 0x000fe400078efcff */
[----:B------:R-:W-:Y:S02]  /*2100*/  LOP3.LUT R13, R13, 0x40004, R12, 0xf8, !PT ;  /* 0x000400040d0d7812 */ /* 0x000fe400078ef80c */
[----:B------:R-:W-:Y:S02]  /*2110*/  SHF.R.U32.HI R8, RZ, 0xc, R8 ;  /* 0x0000000cff087819 */ /* 0x000fe40000011608 */
[----:B------:R-:W-:Y:S01]  /*2120*/  @!P0 PRMT R0, R0, 0x7610, R51 ;  /* 0x0000761000008816 */ /* 0x000fe20000000033 */
[-C--:B------:R-:W-:Y:S01]  /*2130*/  HFMA2 R51, R48, R43.reuse.H0_H0, -48, -48 ;  /* 0xd200d20030337431 */ /* 0x080fe2000004002b */
[----:B------:R-:W-:Y:S01]  /*2140*/  LOP3.LUT R96, R38, 0x64006400, RZ, 0xfc, !PT ;  /* 0x6400640026607812 */ /* 0x000fe200078efcff */
[-C--:B------:R-:W-:Y:S01]  /*2150*/  HFMA2 R48, R46, R43.reuse.H0_H0, -48, -48 ;  /* 0xd200d2002e307431 */ /* 0x080fe2000004002b */
[----:B------:R-:W-:Y:S01]  /*2160*/  LOP3.LUT R47, R13, 0x80008, R8, 0xf8, !PT ;  /* 0x000800080d2f7812 */ /* 0x000fe200078ef808 */
[----:B------:R-:W-:Y:S01]  /*2170*/  HFMA2 R46, R92, R43.H0_H0, -48, -48 ;  /* 0xd200d2005c2e7431 */ /* 0x000fe2000004002b */
[----:B------:R-:W-:-:S02]  /*2180*/  LOP3.LUT R38, R32, 0x64006400, RZ, 0xfc, !PT ;  /* 0x6400640020267812 */ /* 0x000fc400078efcff */
[C---:B------:R-:W-:Y:S02]  /*2190*/  LOP3.LUT R12, R6.reuse, 0x1f001f, RZ, 0xc0, !PT ;  /* 0x001f001f060c7812 */ /* 0x040fe400078ec0ff */
[----:B------:R-:W-:Y:S02]  /*21a0*/  SHF.R.U32.HI R13, RZ, 0xa, R6 ;  /* 0x0000000aff0d7819 */ /* 0x000fe40000011606 */
[----:B------:R-:W-:Y:S02]  /*21b0*/  LOP3.LUT R90, R6, 0x3e003e0, RZ, 0xc0, !PT ;  /* 0x03e003e0065a7812 */ /* 0x000fe400078ec0ff */
[----:B------:R-:W-:Y:S02]  /*21c0*/  LOP3.LUT R32, R35, 0x64006400, RZ, 0xfc, !PT ;  /* 0x6400640023207812 */ /* 0x000fe400078efcff */
        /* <DEDUP_REMOVED lines=8> */
[C---:B------:R-:W-:Y:S02]  /*2250*/  LOP3.LUT R91, R7.reuse, 0x3e003e0, RZ, 0xc0, !PT ;  /* 0x03e003e0075b7812 */ /* 0x040fe400078ec0ff */
[----:B------:R-:W-:Y:S02]  /*2260*/  LOP3.LUT R14, R7, 0x1f001f, RZ, 0xc0, !PT ;  /* 0x001f001f070e7812 */ /* 0x000fe400078ec0ff */
[--C-:B------:R-:W-:Y:S02]  /*2270*/  SHF.R.U32.HI R15, RZ, 0xa, R7.reuse ;  /* 0x0000000aff0f7819 */ /* 0x100fe40000011607 */
[----:B------:R-:W-:Y:S02]  /*2280*/  LOP3.LUT R36, R36, 0x64006400, RZ, 0xfc, !PT ;  /* 0x6400640024247812 */ /* 0x000fe400078efcff */
[----:B------:R-:W-:Y:S01]  /*2290*/  SHF.R.U32.HI R7, RZ, 0xb, R7 ;  /* 0x0000000bff077819 */ /* 0x000fe20000011607 */
[-C--:B------:R-:W-:Y:S01]  /*22a0*/  HFMA2 R37, R32, R43.reuse.H0_H0, -48, -48 ;  /* 0xd200d20020257431 */ /* 0x080fe2000004002b */
[----:B------:R-:W-:Y:S01]  /*22b0*/  LOP3.LUT R90, R90, 0x64006400, RZ, 0xfc, !PT ;  /* 0x640064005a5a7812 */ /* 0x000fe200078efcff */
[-C--:B------:R-:W-:Y:S01]  /*22c0*/  HFMA2 R32, R86, R43.reuse.H0_H0, -48, -48 ;  /* 0xd200d20056207431 */ /* 0x080fe2000004002b */
[----:B------:R-:W-:Y:S01]  /*22d0*/  LOP3.LUT R6, R49, 0x100010, R6, 0xf8, !PT ;  /* 0x0010001031067812 */ /* 0x000fe200078ef806 */
[----:B------:R-:W-:Y:S01]  /*22e0*/  HFMA2 R49, R94, R43.H0_H0, -48, -48 ;  /* 0xd200d2005e317431 */ /* 0x000fe2000004002b */
[----:B------:R-:W-:-:S02]  /*22f0*/  LOP3.LUT R44, R44, 0x64006400, RZ, 0xfc, !PT ;  /* 0x640064002c2c7812 */ /* 0x000fc400078efcff */
[----:B------:R-:W-:Y:S01]  /*2300*/  LOP3.LUT R4, R47, 0x100010, R4, 0xf8, !PT ;  /* 0x001000102f047812 */ /* 0x000fe200078ef804 */
[----:B------:R-:W-:Y:S01]  /*2310*/  HFMA2 R47, R36, R43.H0_H0, -48, -48 ;  /* 0xd200d200242f7431 */ /* 0x000fe2000004002b */
        /* <DEDUP_REMOVED lines=92> */
[----:B------:R-:W-:Y:S02]  /*28e0*/  HFMA2 R41, R38, R43.H0_H0, -48, -48 ;  /* 0xd200d20026297431 */ /* 0x000fe4000004002b */
[----:B------:R-:W-:Y:S02]  /*28f0*/  HADD2 R68, R74, -1040, -1040 ;  /* 0xe410e4104a447430 */ /* 0x000fe40000000000 */
[----:B------:R-:W-:Y:S02]  /*2900*/  HADD2 R62, R75, -1040, -1040 ;  /* 0xe410e4104b3e7430 */ /* 0x000fe40000000000 */
[----:B------:R-:W-:-:S02]  /*2910*/  HADD2 R78, R84, -1040, -1040 ;  /* 0xe410e410544e7430 */ /* 0x000fc40000000000 */
        /* <DEDUP_REMOVED lines=8> */
[----:B------:R-:W-:Y:S02]  /*29a0*/  @!P0 VIADD R85, R28, 0x1 ;  /* 0x000000011c558836 */ /* 0x000fe40000000000 */
[----:B------:R-:W-:Y:S02]  /*29b0*/  HFMA2 R43, R94, R43.H0_H0, -48, -48 ;  /* 0xd200d2005e2b7431 */ /* 0x000fe4000004002b */
        /* <DEDUP_REMOVED lines=102> */
.L_x_4075:
[----:B------:R-:W-:Y:S02]  /*3020*/  @!P0 IMAD.MOV.U32 R28, RZ, RZ, R85 ;  /* 0x000000ffff1c8224 */ /* 0x000fe400078e0055 */
[----:B-----5:R-:W-:Y:S01]  /*3030*/  @!P0 IMAD.IADD R24, R42, 0x1, R17 ;  /* 0x000000012a188824 */ /* 0x020fe200078e0211 */
        /* <DEDUP_REMOVED lines=77> */
.L_x_4076:
[----:B------:R-:W-:Y:S01]  /*3510*/  VIADD R17, R17, 0x20 ;  /* 0x0000002011117836 */ /* 0x000fe20000000000 */
[----:B------:R-:W-:Y:S01]  /*3520*/  IADD3 R30, P2, PT, R30, 0x80, RZ ;  /* 0x000000801e1e7810 */ /* 0x000fe20007f5e0ff */
[----:B------:R-:W-:Y:S01]  /*3530*/  UIADD3 UR4, UPT, UPT, UR4, 0x40, URZ ;  /* 0x0000004004047890 */ /* 0x000fe2000fffe0ff */
[----:B------:R-:W-:Y:S02]  /*3540*/  IMAD.WIDE R20, R16, 0x4, R20 ;  /* 0x0000000410147825 */ /* 0x000fe400078e0214 */
[----:B------:R-:W-:Y:S02]  /*3550*/  ISETP.GE.AND P0, PT, R17, R40, PT ;  /* 0x000000281100720c */ /* 0x000fe40003f06270 */
[----:B------:R-:W-:-:S11]  /*3560*/  IMAD.X R31, RZ, RZ, R31, P2 ;  /* 0x000000ffff1f7224 */ /* 0x000fd600010e061f */
[----:B------:R-:W-:Y:S05]  /*3570*/  @!P0 BRA `(.L_x_4077) ;  /* 0xffffffe400388947 */ /* 0x000fea000383ffff */
[----:B------:R-:W-:-:S07]  /*3580*/  IMAD.WIDE R14, R16, 0x14, R22 ;  /* 0x00000014100e7825 */ /* 0x000fce00078e0216 */
.L_x_4074:
[----:B------:R-:W0:Y:S02]  /*3590*/  LDCU UR5, c[0x0][0x3d8] ;  /* 0x00007b00ff0577ac */ /* 0x000e240008000800 */
[----:B0-----:R-:W-:-:S04]  /*35a0*/  VIMNMX R22, PT, PT, R27, UR5, PT ;  /* 0x000000051b167c48 */ /* 0x001fc8000bfe0100 */
[----:B------:R-:W-:-:S13]  /*35b0*/  ISETP.GT.AND P0, PT, R22, R17, PT ;  /* 0x000000111600720c */ /* 0x000fda0003f04270 */
[----:B------:R-:W-:Y:S05]  /*35c0*/  @!P0 BRA `(.L_x_4078) ;  /* 0x0000001800688947 */ /* 0x000fea0003800000 */
[----:B------:R-:W0:Y:S01]  /*35d0*/  LDC.64 R4, c[0x0][0x3b8] ;  /* 0x0000ee00ff047b82 */ /* 0x000e220000000a00 */
[----:B------:R-:W-:Y:S01]  /*35e0*/  UIADD3 UR4, UPT, UPT, UR4, 0x80, URZ ;  /* 0x0000008004047890 */ /* 0x000fe2000fffe0ff */
[----:B0-----:R-:W-:-:S03]  /*35f0*/  IMAD.WIDE.U32 R4, R17, 0x4, R4 ;  /* 0x0000000411047825 */ /* 0x001fc600078e0004 */
[----:B------:R-:W-:-:S05]  /*3600*/  IADD3 R30, P0, PT, R4, 0x2, RZ ;  /* 0x00000002041e7810 */ /* 0x000fca0007f1e0ff */
[----:B------:R-:W-:-:S08]  /*3610*/  IMAD.X R31, RZ, RZ, R5, P0 ;  /* 0x000000ffff1f7224 */ /* 0x000fd000000e0605 */
.L_x_4081:
[----:B------:R-:W0:Y:S01]  /*3620*/  LDC R16, c[0x0][0x3ac] ;  /* 0x0000eb00ff107b82 */ /* 0x000e220000000800 */
[----:B------:R-:W-:Y:S01]  /*3630*/  ISETP.NE.AND P0, PT, R17, R24, PT ;  /* 0x000000181100720c */ /* 0x000fe20003f05270 */
[----:B------:R-:W2:-:S12]  /*3640*/  LDG.E.128.CONSTANT R32, desc[UR8][R14.64] ;  /* 0x000000080e207981 */ /* 0x000e98000c1e9d00 */
[----:B------:R-:W-:Y:S01]  /*3650*/  @!P0 IMAD R38, R28, 0x8, R1 ;  /* 0x000000081c268824 */ /* 0x000fe200078e0201 */
[----:B------:R-:W5:Y:S05]  /*3660*/  @!P0 LDG.E.U16.CONSTANT R56, desc[UR8][R30.64] ;  /* 0x000000081e388981 */ /* 0x000f6a000c1e9500 */
[----:B------:R-:W3:Y:S01]  /*3670*/  @!P0 LDL.64 R38, [R38+0x8] ;  /* 0x0000080026268983 */ /* 0x000ee20000100a00 */
[----:B0-----:R-:W-:-:S05]  /*3680*/  IMAD.WIDE R36, R16, 0x4, R14 ;  /* 0x0000000410247825 */ /* 0x001fca00078e020e */
[----:B------:R0:W4:Y:S01]  /*3690*/  LDG.E.128.CONSTANT R8, desc[UR8][R36.64] ;  /* 0x0000000824087981 */ /* 0x000122000c1e9d00 */
[----:B------:R-:W-:-:S05]  /*36a0*/  IMAD.WIDE R20, R16, 0x4, R36 ;  /* 0x0000000410147825 */ /* 0x000fca00078e0224 */
[----:B------:R-:W4:Y:S01]  /*36b0*/  LDG.E.128.CONSTANT R4, desc[UR8][R20.64] ;  /* 0x0000000814047981 */ /* 0x000f22000c1e9d00 */
[----:B------:R-:W-:Y:S02]  /*36c0*/  IMAD.MOV.U32 R47, RZ, RZ, 0x3000 ;  /* 0x00003000ff2f7424 */ /* 0x000fe400078e00ff */
[----:B------:R-:W-:Y:S01]  /*36d0*/  IMAD.MOV.U32 R12, RZ, RZ, 0x2400 ;  /* 0x00002400ff0c7424 */ /* 0x000fe200078e00ff */
[----:B------:R-:W-:Y:S01]  /*36e0*/  ISETP.NE.AND P2, PT, R18, RZ, PT ;  /* 0x000000ff1200720c */ /* 0x000fe20003f45270 */
[----:B------:R-:W-:Y:S01]  /*36f0*/  @!P0 VIADD R90, R28, 0x1 ;  /* 0x000000011c5a8836 */ /* 0x000fe20000000000 */
[C---:B--2---:R-:W-:Y:S02]  /*3700*/  LOP3.LUT R80, R32.reuse, 0x70007, RZ, 0xc0, !PT ;  /* 0x0007000720507812 */ /* 0x044fe400078ec0ff */
[----:B------:R-:W-:Y:S02]  /*3710*/  LOP3.LUT R23, R32, 0x380038, RZ, 0xc0, !PT ;  /* 0x0038003820177812 */ /* 0x000fe400078ec0ff */
[----:B------:R-:W-:-:S02]  /*3720*/  SHF.R.U32.HI R66, RZ, 0x6, R32 ;  /* 0x00000006ff427819 */ /* 0x000fc40000011620 */
[C---:B------:R-:W-:Y:S02]  /*3730*/  LOP3.LUT R79, R33.reuse, 0x70007, RZ, 0xc0, !PT ;  /* 0x00070007214f7812 */ /* 0x040fe400078ec0ff */
[----:B0-----:R-:W-:Y:S02]  /*3740*/  LOP3.LUT R36, R33, 0x380038, RZ, 0xc0, !PT ;  /* 0x0038003821247812 */ /* 0x001fe400078ec0ff */
[--C-:B------:R-:W-:Y:S02]  /*3750*/  SHF.R.U32.HI R67, RZ, 0x6, R33.reuse ;  /* 0x00000006ff437819 */ /* 0x100fe40000011621 */
[----:B------:R-:W-:Y:S02]  /*3760*/  SHF.R.U32.HI R32, RZ, 0xf, R32 ;  /* 0x0000000fff207819 */ /* 0x000fe40000011620 */
[----:B------:R-:W-:Y:S02]  /*3770*/  SHF.R.U32.HI R33, RZ, 0xf, R33 ;  /* 0x0000000fff217819 */ /* 0x000fe40000011621 */
[----:B---3--:R-:W-:-:S02]  /*3780*/  @!P0 PRMT R0, R39, 0x7610, R0 ;  /* 0x0000761027008816 */ /* 0x008fc40000000000 */
[----:B------:R-:W-:Y:S02]  /*3790*/  @!P0 PRMT R2, R38, 0x7610, R2 ;  /* 0x0000761026028816 */ /* 0x000fe40000000002 */
[----:B------:R-:W-:Y:S02]  /*37a0*/  @!P0 PRMT R0, R0, 0x7610, R39 ;  /* 0x0000761000008816 */ /* 0x000fe40000000027 */
[----:B------:R-:W-:Y:S02]  /*37b0*/  SHF.R.U32.HI R37, RZ, 0xf, R34 ;  /* 0x0000000fff257819 */ /* 0x000fe40000011622 */
[----:B------:R-:W-:Y:S02]  /*37c0*/  @!P0 PRMT R2, R2, 0x7610, R38 ;  /* 0x0000761002028816 */ /* 0x000fe40000000026 */
[----:B------:R-:W-:Y:S02]  /*37d0*/  SHF.R.U32.HI R39, RZ, 0xf, R35 ;  /* 0x0000000fff277819 */ /* 0x000fe40000011623 */
[----:B------:R-:W-:-:S02]  /*37e0*/  LOP3.LUT R81, R34, 0x70007, RZ, 0xc0, !PT ;  /* 0x0007000722517812 */ /* 0x000fc400078ec0ff */
[----:B------:R-:W-:Y:S02]  /*37f0*/  LOP3.LUT R38, R34, 0x380038, RZ, 0xc0, !PT ;  /* 0x0038003822267812 */ /* 0x000fe400078ec0ff */
[----:B------:R-:W-:Y:S02]  /*3800*/  SHF.R.U32.HI R68, RZ, 0x6, R34 ;  /* 0x00000006ff447819 */ /* 0x000fe40000011622 */
[C---:B------:R-:W-:Y:S02]  /*3810*/  LOP3.LUT R82, R35.reuse, 0x70007, RZ, 0xc0, !PT ;  /* 0x0007000723527812 */ /* 0x040fe400078ec0ff */
[----:B------:R-:W-:Y:S02]  /*3820*/  LOP3.LUT R42, R35, 0x380038, RZ, 0xc0, !PT ;  /* 0x00380038232a7812 */ /* 0x000fe400078ec0ff */
[----:B------:R-:W-:Y:S02]  /*3830*/  SHF.R.U32.HI R69, RZ, 0x6, R35 ;  /* 0x00000006ff457819 */ /* 0x000fe40000011623 */
[----:B----4-:R-:W-:-:S02]  /*3840*/  LOP3.LUT R15, R8, 0x70007, RZ, 0xc0, !PT ;  /* 0x00070007080f7812 */ /* 0x010fc400078ec0ff */
[----:B------:R-:W-:Y:S02]  /*3850*/  LOP3.LUT R27, R8, 0x380038, RZ, 0xc0, !PT ;  /* 0x00380038081b7812 */ /* 0x000fe400078ec0ff */
[--C-:B------:R-:W-:Y:S02]  /*3860*/  SHF.R.U32.HI R13, RZ, 0x6, R8.reuse ;  /* 0x00000006ff0d7819 */ /* 0x100fe40000011608 */
        /* <DEDUP_REMOVED lines=34> */
[C---:B------:R-:W-:Y:S02]  /*3a90*/  LOP3.LUT R78, R7.reuse, 0x70007, RZ, 0xc0, !PT ;  /* 0x00070007074e7812 */ /* 0x040fe400078ec0ff */
[----:B------:R-:W-:Y:S02]  /*3aa0*/  LOP3.LUT R49, R7, 0x380038, RZ, 0xc0, !PT ;  /* 0x0038003807317812 */ /* 0x000fe400078ec0ff */
        /* <DEDUP_REMOVED lines=99> */
[----:B------:R-:W-:Y:S01]  /*40e0*/  HFMA2 R48, R91, R12.H0_H0, -20, -20 ;  /* 0xcd00cd005b307431 */ /* 0x000fe2000004000c */
[----:B------:R-:W-:Y:S02]  /*40f0*/  LOP3.LUT R12, R66, 0x64006400, RZ, 0xfc, !PT ;  /* 0x64006400420c7812 */ /* 0x000fe400078efcff */
        /* <DEDUP_REMOVED lines=145> */
.L_x_4079:
[----:B------:R-:W-:Y:S02]  /*4a10*/  @!P0 IMAD.MOV.U32 R28, RZ, RZ, R90 ;  /* 0x000000ffff1c8224 */ /* 0x000fe400078e005a */
[----:B-----5:R-:W-:Y:S01]  /*4a20*/  @!P0 IMAD.IADD R24, R56, 0x1, R17 ;  /* 0x0000000138188824 */ /* 0x020fe200078e0211 */
        /* <DEDUP_REMOVED lines=77> */
.L_x_4080:
[----:B------:R-:W-:Y:S01]  /*4f00*/  IADD3 R17, PT, PT, R17, 0x20, RZ ;  /* 0x0000002011117810 */ /* 0x000fe20007ffe0ff */
[----:B------:R-:W-:Y:S01]  /*4f10*/  UIADD3 UR4, UPT, UPT, UR4, 0x40, URZ ;  /* 0x0000004004047890 */ /* 0x000fe2000fffe0ff */
[----:B------:R-:W-:Y:S01]  /*4f20*/  IADD3 R30, P2, PT, R30, 0x80, RZ ;  /* 0x000000801e1e7810 */ /* 0x000fe20007f5e0ff */
[----:B------:R-:W-:Y:S01]  /*4f30*/  IMAD.WIDE R14, R16, 0x4, R20 ;  /* 0x00000004100e7825 */ /* 0x000fe200078e0214 */
[----:B------:R-:W-:-:S03]  /*4f40*/  ISETP.GE.AND P0, PT, R17, R22, PT ;  /* 0x000000161100720c */ /* 0x000fc60003f06270 */
[----:B------:R-:W-:-:S10]  /*4f50*/  IMAD.X R31, RZ, RZ, R31, P2 ;  /* 0x000000ffff1f7224 */ /* 0x000fd400010e061f */
[----:B------:R-:W-:Y:S05]  /*4f60*/  @!P0 BRA `(.L_x_4081) ;  /* 0xffffffe400ac8947 */ /* 0x000fea000383ffff */
.L_x_4078:
[----:B------:R-:W0:Y:S01]  /*4f70*/  S2R R5, SR_CTAID.X ;  /* 0x0000000000057919 */ /* 0x000e220000002500 */
[----:B------:R-:W1:Y:S01]  /*4f80*/  S2UR UR4, SR_CTAID.Y ;  /* 0x00000000000479c3 */ /* 0x000e620000002600 */
[----:B------:R-:W0:Y:S07]  /*4f90*/  S2R R0, SR_TID.X ;  /* 0x0000000000007919 */ /* 0x000e2e0000002100 */
[----:B------:R-:W2:Y:S01]  /*4fa0*/  LDC.64 R6, c[0x0][0x3a0] ;  /* 0x0000e800ff067b82 */ /* 0x000ea20000000a00 */
[----:B-1----:R-:W-:Y:S01]  /*4fb0*/  USHF.L.U32 UR4, UR4, 0x1, URZ ;  /* 0x0000000104047899 */ /* 0x002fe200080006ff */
[----:B0-----:R-:W-:-:S06]  /*4fc0*/  IMAD R5, R5, 0x40, R0 ;  /* 0x0000004005057824 */ /* 0x001fcc00078e0200 */
[----:B------:R-:W0:Y:S01]  /*4fd0*/  LDC R0, c[0x0][0x3a8] ;  /* 0x0000ea00ff007b82 */ /* 0x000e220000000800 */
[----:B------:R-:W-:-:S04]  /*4fe0*/  IMAD.SHL.U32 R5, R5, 0x4, RZ ;  /* 0x0000000405057824 */ /* 0x000fc800078e00ff */
[----:B------:R-:W-:-:S04]  /*4ff0*/  IMAD R5, R16, UR4, R5 ;  /* 0x0000000410057c24 */ /* 0x000fc8000f8e0205 */
[----:B--2---:R-:W-:-:S05]  /*5000*/  IMAD.WIDE R6, R5, 0x2, R6 ;  /* 0x0000000205067825 */ /* 0x004fca00078e0206 */
[----:B------:R1:W-:Y:S01]  /*5010*/  ATOM.E.ADD.F16x2.RN.STRONG.GPU P1, RZ, desc[UR8][R6.64], R26 ;  /* 0x8000001a06ff79a2 */ /* 0x0003e2000c12e108 */
[----:B------:R-:W-:Y:S01]  /*5020*/  BSSY.RECONVERGENT B0, `(.L_x_4082) ;  /* 0x0000010000007945 */ /* 0x000fe20003800200 */
[----:B0-----:R-:W-:-:S05]  /*5030*/  VIADD R0, R0, -UR4 ;  /* 0x8000000400007c36 */ /* 0x001fca0008000000 */
[----:B------:R-:W-:Y:S01]  /*5040*/  ISETP.NE.AND P0, PT, R0, 0x1, PT ;  /* 0x000000010000780c */ /* 0x000fe20003f05270 */
[----:B-1----:R-:W-:-:S12]  /*5050*/  @P1 BRA `(.L_x_4083) ;  /* 0x0000000000301947 */ /* 0x002fd80003800000 */
[----:B------:R-:W0:Y:S02]  /*5060*/  QSPC.E.S P1, RZ, [R6] ;  /* 0x0000000006ff73aa */ /* 0x000e240000020500 */
[----:B0-----:R-:W-:Y:S05]  /*5070*/  @!P1 BRA `(.L_x_4084) ;  /* 0x00000000001c9947 */ /* 0x001fea0003800000 */
[----:B------:R-:W-:-:S05]  /*5080*/  IMAD.MOV.U32 R4, RZ, RZ, R6 ;  /* 0x000000ffff047224 */ /* 0x000fca00078e0006 */
[----:B------:R-:W-:-:S07]  /*5090*/  MOV R0, R4 ;  /* 0x0000000400007202 */ /* 0x000fce0000000f00 */
.L_x_4085:
[----:B------:R-:W0:Y:S02]  /*50a0*/  LDS R4, [R0] ;  /* 0x0000000000047984 */ /* 0x000e240000000800 */
[----:B0-----:R-:W-:-:S05]  /*50b0*/  HFMA2 R5, R4, 1, 1, R26 ;  /* 0x3c003c0004057831 */ /* 0x001fca000000001a */
[----:B------:R-:W0:Y:S02]  /*50c0*/  ATOMS.CAST.SPIN P1, [R0], R4, R5 ;  /* 0x000000040000758d */ /* 0x000e240001820005 */
[----:B0-----:R-:W-:Y:S05]  /*50d0*/  @!P1 BRA `(.L_x_4085) ;  /* 0xfffffffc00f09947 */ /* 0x001fea000383ffff */
[----:B------:R-:W-:Y:S05]  /*50e0*/  BRA `(.L_x_4083) ;  /* 0x00000000000c7947 */ /* 0x000fea0003800000 */
.L_x_4084:
[----:B------:R-:W2:Y:S02]  /*50f0*/  LD.E R0, desc[UR8][R6.64] ;  /* 0x0000000806007980 */ /* 0x000ea4000c101900 */
[----:B--2---:R-:W-:-:S05]  /*5100*/  IMAD.IADD R5, R26, 0x1, R0 ;  /* 0x000000011a057824 */ /* 0x004fca00078e0200 */
[----:B------:R0:W-:Y:S02]  /*5110*/  ST.E desc[UR8][R6.64], R5 ;  /* 0x0000000506007985 */ /* 0x0001e4000c101908 */
.L_x_4083:
[----:B------:R-:W-:Y:S05]  /*5120*/  BSYNC.RECONVERGENT B0 ;  /* 0x0000000000007941 */ /* 0x000fea0003800200 */
.L_x_4082:
[----:B------:R1:W-:Y:S01]  /*5130*/  ATOM.E.ADD.F16x2.RN.STRONG.GPU P1, RZ, desc[UR8][R6.64+0x4], R25 ;  /* 0x8000041906ff79a2 */ /* 0x0003e2000c12e108 */
[----:B------:R-:W-:Y:S04]  /*5140*/  BSSY.RECONVERGENT B0, `(.L_x_4086) ;  /* 0x000000e000007945 */ /* 0x000fe80003800200 */
[----:B-1----:R-:W-:Y:S05]  /*5150*/  @P1 BRA `(.L_x_4087) ;  /* 0x0000000000301947 */ /* 0x002fea0003800000 */
[----:B------:R-:W1:Y:S02]  /*5160*/  QSPC.E.S P1, RZ, [R6+0x4] ;  /* 0x0000040006ff73aa */ /* 0x000e640000020500 */
[----:B-1----:R-:W-:Y:S05]  /*5170*/  @!P1 BRA `(.L_x_4088) ;  /* 0x00000000001c9947 */ /* 0x002fea0003800000 */
[----:B------:R-:W-:-:S05]  /*5180*/  IMAD.MOV.U32 R4, RZ, RZ, R6 ;  /* 0x000000ffff047224 */ /* 0x000fca00078e0006 */
[----:B------:R-:W-:-:S07]  /*5190*/  MOV R0, R4 ;  /* 0x0000000400007202 */ /* 0x000fce0000000f00 */
.L_x_4089:
[----:B------:R-:W0:Y:S02]  /*51a0*/  LDS R4, [R0+0x4] ;  /* 0x0000040000047984 */ /* 0x000e240000000800 */
[----:B0-----:R-:W-:-:S05]  /*51b0*/  HADD2 R5, R4, R25 ;  /* 0x0000001904057230 */ /* 0x001fca0000000000 */
[----:B------:R-:W0:Y:S02]  /*51c0*/  ATOMS.CAST.SPIN P1, [R0+0x4], R4, R5 ;  /* 0x000004040000758d */ /* 0x000e240001820005 */
[----:B0-----:R-:W-:Y:S05]  /*51d0*/  @!P1 BRA `(.L_x_4089) ;  /* 0xfffffffc00f09947 */ /* 0x001fea000383ffff */
[----:B------:R-:W-:Y:S05]  /*51e0*/  BRA `(.L_x_4087) ;  /* 0x00000000000c7947 */ /* 0x000fea0003800000 */
.L_x_4088:
[----:B------:R-:W0:Y:S02]  /*51f0*/  LD.E R0, desc[UR8][R6.64+0x4] ;  /* 0x0000040806007980 */ /* 0x000e24000c101900 */
[----:B0-----:R-:W-:-:S05]  /*5200*/  IMAD.IADD R5, R25, 0x1, R0 ;  /* 0x0000000119057824 */ /* 0x001fca00078e0200 */
[----:B------:R1:W-:Y:S02]  /*5210*/  ST.E desc[UR8][R6.64+0x4], R5 ;  /* 0x0000040506007985 */ /* 0x0003e4000c101908 */
.L_x_4087:
[----:B------:R-:W-:Y:S05]  /*5220*/  BSYNC.RECONVERGENT B0 ;  /* 0x0000000000007941 */ /* 0x000fea0003800200 */
.L_x_4086:
[----:B------:R-:W-:Y:S05]  /*5230*/  @!P0 EXIT ;  /* 0x000000000000894d */ /* 0x000fea0003800000 */
[----:B01----:R-:W-:-:S05]  /*5240*/  IMAD.WIDE R6, R16, 0x2, R6 ;  /* 0x0000000210067825 */ /* 0x003fca00078e0206 */
[----:B------:R0:W-:Y:S01]  /*5250*/  ATOM.E.ADD.F16x2.RN.STRONG.GPU P0, RZ, desc[UR8][R6.64], R19 ;  /* 0x8000001306ff79a2 */ /* 0x0001e2000c10e108 */
[----:B------:R-:W-:Y:S04]  /*5260*/  BSSY.RECONVERGENT B0, `(.L_x_4090) ;  /* 0x000000e000007945 */ /* 0x000fe80003800200 */
[----:B0-----:R-:W-:Y:S05]  /*5270*/  @P0 BRA `(.L_x_4091) ;  /* 0x0000000000300947 */ /* 0x001fea0003800000 */
[----:B------:R-:W0:Y:S02]  /*5280*/  QSPC.E.S P0, RZ, [R6] ;  /* 0x0000000006ff73aa */ /* 0x000e240000000500 */
[----:B0-----:R-:W-:Y:S05]  /*5290*/  @!P0 BRA `(.L_x_4092) ;  /* 0x00000000001c8947 */ /* 0x001fea0003800000 */
[----:B------:R-:W-:-:S05]  /*52a0*/  IMAD.MOV.U32 R4, RZ, RZ, R6 ;  /* 0x000000ffff047224 */ /* 0x000fca00078e0006 */
[----:B------:R-:W-:-:S07]  /*52b0*/  MOV R0, R4 ;  /* 0x0000000400007202 */ /* 0x000fce0000000f00 */
.L_x_4093:
[----:B------:R-:W0:Y:S02]  /*52c0*/  LDS R4, [R0] ;  /* 0x0000000000047984 */ /* 0x000e240000000800 */
[----:B0-----:R-:W-:-:S05]  /*52d0*/  HFMA2 R5, R4, 1, 1, R19 ;  /* 0x3c003c0004057831 */ /* 0x001fca0000000013 */
[----:B------:R-:W0:Y:S02]  /*52e0*/  ATOMS.CAST.SPIN P0, [R0], R4, R5 ;  /* 0x000000040000758d */ /* 0x000e240001800005 */
[----:B0-----:R-:W-:Y:S05]  /*52f0*/  @!P0 BRA `(.L_x_4093) ;  /* 0xfffffffc00f08947 */ /* 0x001fea000383ffff */
[----:B------:R-:W-:Y:S05]  /*5300*/  BRA `(.L_x_4091) ;  /* 0x00000000000c7947 */ /* 0x000fea0003800000 */
.L_x_4092:
[----:B------:R-:W2:Y:S02]  /*5310*/  LD.E R0, desc[UR8][R6.64] ;  /* 0x0000000806007980 */ /* 0x000ea4000c101900 */
[----:B--2---:R-:W-:-:S05]  /*5320*/  IMAD.IADD R5, R19, 0x1, R0 ;  /* 0x0000000113057824 */ /* 0x004fca00078e0200 */
[----:B------:R0:W-:Y:S02]  /*5330*/  ST.E desc[UR8][R6.64], R5 ;  /* 0x0000000506007985 */ /* 0x0001e4000c101908 */
.L_x_4091:
[----:B------:R-:W-:Y:S05]  /*5340*/  BSYNC.RECONVERGENT B0 ;  /* 0x0000000000007941 */ /* 0x000fea0003800200 */
.L_x_4090:
[----:B------:R1:W-:Y:S02]  /*5350*/  ATOM.E.ADD.F16x2.RN.STRONG.GPU P0, RZ, desc[UR8][R6.64+0x4], R3 ;  /* 0x8000040306ff79a2 */ /* 0x0003e4000c10e108 */
[----:B-1----:R-:W-:Y:S05]  /*5360*/  @P0 EXIT ;  /* 0x000000000000094d */ /* 0x002fea0003800000 */
[----:B------:R-:W1:Y:S02]  /*5370*/  QSPC.E.S P0, RZ, [R6+0x4] ;  /* 0x0000040006ff73aa */ /* 0x000e640000000500 */
[----:B-1----:R-:W-:Y:S05]  /*5380*/  @!P0 BRA `(.L_x_4094) ;  /* 0x0000000000208947 */ /* 0x002fea0003800000 */
[----:B------:R-:W-:-:S05]  /*5390*/  IMAD.MOV.U32 R4, RZ, RZ, R6 ;  /* 0x000000ffff047224 */ /* 0x000fca00078e0006 */
[----:B------:R-:W-:Y:S01]  /*53a0*/  MOV R4, R4 ;  /* 0x0000000400047202 */ /* 0x000fe20000000f00 */
[----:B0-----:R-:W-:-:S07]  /*53b0*/  IMAD.MOV.U32 R5, RZ, RZ, R3 ;  /* 0x000000ffff057224 */ /* 0x001fce00078e0003 */
.L_x_4095:
[----:B------:R-:W0:Y:S02]  /*53c0*/  LDS R2, [R4+0x4] ;  /* 0x0000040004027984 */ /* 0x000e240000000800 */
[----:B0-----:R-:W-:-:S05]  /*53d0*/  HADD2 R3, R2, R5 ;  /* 0x0000000502037230 */ /* 0x001fca0000000000 */
[----:B------:R-:W0:Y:S02]  /*53e0*/  ATOMS.CAST.SPIN P0, [R4+0x4], R2, R3 ;  /* 0x000004020400758d */ /* 0x000e240001800003 */
[----:B0-----:R-:W-:Y:S05]  /*53f0*/  @!P0 BRA `(.L_x_4095) ;  /* 0xfffffffc00f08947 */ /* 0x001fea000383ffff */
[----:B------:R-:W-:Y:S05]  /*5400*/  EXIT ;  /* 0x000000000000794d */ /* 0x000fea0003800000 */
.L_x_4094:
[----:B------:R-:W2:Y:S02]  /*5410*/  LD.E R0, desc[UR8][R6.64+0x4] ;  /* 0x0000040806007980 */ /* 0x000ea4000c101900 */
[----:B--2---:R-:W-:-:S05]  /*5420*/  IMAD.IADD R3, R3, 0x1, R0 ;  /* 0x0000000103037824 */ /* 0x004fca00078e0200 */
[----:B------:R-:W-:Y:S01]  /*5430*/  ST.E desc[UR8][R6.64+0x4], R3 ;  /* 0x0000040306007985 */ /* 0x000fe2000c101908 */
[----:B------:R-:W-:Y:S05]  /*5440*/  EXIT ;  /* 0x000000000000794d */ /* 0x000fea0003800000 */
.L_x_4096:
        /* <DEDUP_REMOVED lines=11> */
.L_x_5337:


//--------------------- .text._Z23gemm_half_q_half_kernelILi2ELi38ELb1ELb0ELi64EEvPK6__halfPKjS4_S2_PS0_iiiiPKtS7_iiiiiibS2_i --------------------------
	.section	.text._Z23gemm_half_q_half_kernelILi2ELi38ELb1ELb0ELi64EEvPK6__halfPKjS4_S2_PS0_iiiiPKtS7_iiiiiibS2_i,"ax",@progbits
	.align	128
        .global         _Z23gemm_half_q_half_kernelILi2ELi38ELb1ELb0ELi64EEvPK6__halfPKjS4_S2_PS0_iiiiPKtS7_iiiiiibS2_i
        .type           _Z23gemm_half_q_half_kernelILi2ELi38ELb1ELb0ELi64EEvPK6__halfPKjS4_S2_PS0_iiiiPKtS7_iiiiiibS2_i,@function
        .size           _Z23gemm_half_q_half_kernelILi2ELi38ELb1ELb0ELi64EEvPK6__halfPKjS4_S2_PS0_iiiiPKtS7_iiiiiibS2_i,(.L_x_5338 - _Z23gemm_half_q_half_kernelILi2ELi38ELb1ELb0ELi64EEvPK6__halfPKjS4_S2_PS0_iiiiPKtS7_iiiiiibS2_i)
        .other          _Z23gemm_half_q_half_kernelILi2ELi38ELb1ELb0ELi64EEvPK6__halfPKjS4_S2_PS0_iiiiPKtS7_iiiiiibS2_i,@"STO_CUDA_ENTRY STV_DEFAULT"
_Z23gemm_half_q_half_kernelILi2ELi38ELb1ELb0ELi64EEvPK6__halfPKjS4_S2_PS0_iiiiPKtS7_iiiiiibS2_i:
.text._Z23gemm_half_q_half_kernelILi2ELi38ELb1ELb0ELi64EEvPK6__halfPKjS4_S2_PS0_iiiiPKtS7_iiiiiibS2_i:
[----:B------:R-:W0:Y:S01]  /*0000*/  LDC R1, c[0x0][0x37c] ;  /* 0x0000df00ff017b82 */ /* 0x000e220000000800 */
[----:B------:R-:W1:Y:S07]  /*0010*/  S2R R17, SR_CTAID.Y ;  /* 0x0000000000117919 */ /* 0x000e6e0000002600 */
[----:B------:R-:W1:Y:S01]  /*0020*/  LDC R0, c[0x0][0x3a8] ;  /* 0x0000ea00ff007b82 */ /* 0x000e620000000800 */
[----:B0-----:R-:W-:Y:S02]  /*0030*/  VIADD R1, R1, 0xfffffff0 ;  /* 0xfffffff001017836 */ /* 0x001fe40000000000 */
        /* <DEDUP_REMOVED lines=12> */
[----:B------:R-:W-:Y:S01]  /*0100*/  IMAD.U32 R0, RZ, RZ, UR17 ;  /* 0x00000011ff007e24 */ /* 0x000fe2000f8e00ff */
[----:B---3--:R-:W-:-:S04]  /*0110*/  @P0 LOP3.LUT R0, R4, UR17, RZ, 0xfc, !PT ;  /* 0x0000001104000c12 */ /* 0x008fc8000f8efcff */
[----:B------:R-:W-:-:S04]  /*0120*/  PRMT R0, R0, 0x9910, RZ ;  /* 0x0000991000007816 */ /* 0x000fc800000000ff */
[----:B------:R-:W-:-:S13]  /*0130*/  ISETP.NE.AND P1, PT, R0, RZ, PT ;  /* 0x000000ff0000720c */ /* 0x000fda0003f25270 */
[----:B------:R-:W-:Y:S05]  /*0140*/  @!P1 EXIT ;  /* 0x000000000000994d */ /* 0x000fea0003800000 */
[----:B------:R-:W0:Y:S01]  /*0150*/  S2UR UR11, SR_CTAID.Z ;  /* 0x00000000000b79c3 */ /* 0x000e220000002700 */
[----:B------:R-:W1:Y:S01]  /*0160*/  S2R R3, SR_TID.X ;  /* 0x0000000000037919 */ /* 0x000e620000002100 */
[----:B------:R-:W-:Y:S01]  /*0170*/  IMAD.MOV.U32 R12, RZ, RZ, 0x2 ;  /* 0x00000002ff0c7424 */ /* 0x000fe200078e00ff */
[----:B------:R-:W-:Y:S01]  /*0180*/  BSSY.RECONVERGENT B0, `(.L_x_4097) ;  /* 0x00000bf000007945 */ /* 0x000fe20003800200 */
[----:B------:R-:W-:-:S03]  /*0190*/  ISETP.EQ.OR P1, PT, R4, RZ, !P0 ;  /* 0x000000ff0400720c */ /* 0x000fc60004722670 */
[----:B------:R-:W-:Y:S01]  /*01a0*/  SEL R12, R12, 0x1, P0 ;  /* 0x000000010c0c7807 */ /* 0x000fe20000000000 */
[----:B------:R-:W2:Y:S08]  /*01b0*/  LDC R0, c[0x0][0x3b0] ;  /* 0x0000ec00ff007b82 */ /* 0x000eb00000000800 */
[----:B------:R-:W3:Y:S01]  /*01c0*/  S2UR UR4, SR_CTAID.X ;  /* 0x00000000000479c3 */ /* 0x000ee20000002500 */
[----:B0-----:R-:W-:-:S06]  /*01d0*/  USHF.L.U32 UR5, UR11, 0x6, URZ ;  /* 0x000000060b057899 */ /* 0x001fcc00080006ff */
[----:B------:R-:W-:Y:S01]  /*01e0*/  IMAD.U32 R5, RZ, RZ, UR5 ;  /* 0x00000005ff057e24 */ /* 0x000fe2000f8e00ff */
[----:B-1----:R-:W-:-:S04]  /*01f0*/  IADD3 R20, PT, PT, R3, UR5, RZ ;  /* 0x0000000503147c10 */ /* 0x002fc8000fffe0ff */
        /* <DEDUP_REMOVED lines=27> */
[----:B------:R-:W-:Y:S01]  /*03b0*/  VIADD R15, R13, 0x80 ;  /* 0x000000800d0f7836 */ /* 0x000fe20000000000 */
[----:B-1----:R-:W-:-:S11]  /*03c0*/  IADD3 R13, PT, PT, R7, R0, RZ ;  /* 0x00000000070d7210 */ /* 0x002fd60007ffe0ff */
[----:B------:R-:W-:Y:S05]  /*03d0*/  @P0 BRA `(.L_x_4100) ;  /* 0x0000000000ec0947 */ /* 0x000fea0003800000 */
[----:B------:R-:W-:Y:S01]  /*03e0*/  IMAD.MOV R4, RZ, RZ, -R14 ;  /* 0x000000ffff047224 */ /* 0x000fe200078e0a0e */
[----:B------:R-:W-:-:S04]  /*03f0*/  PLOP3.LUT P0, PT, PT, PT, PT, 0x80, 0x8 ;  /* 0x000000000008781c */ /* 0x000fc80003f0f070 */
[----:B------:R-:W-:-:S13]  /*0400*/  ISETP.GT.AND P2, PT, R4, 0x3, PT ;  /* 0x000000030400780c */ /* 0x000fda0003f44270 */
[----:B------:R-:W-:Y:S05]  /*0410*/  @!P2 BRA `(.L_x_4101) ;  /* 0x000000000084a947 */ /* 0x000fea0003800000 */
[----:B------:R-:W-:-:S13]  /*0420*/  PLOP3.LUT P0, PT, PT, PT, PT, 0x8, 0x80 ;  /* 0x000000000080781c */ /* 0x000fda0003f0e170 */
.L_x_4102:
[----:B------:R-:W-:Y:S01]  /*0430*/  IMAD.IADD R7, R13, 0x1, R0 ;  /* 0x000000010d077824 */ /* 0x000fe200078e0200 */
[----:B------:R-:W-:-:S03]  /*0440*/  IADD3 R5, P2, PT, R20, R13, RZ ;  /* 0x0000000d14057210 */ /* 0x000fc60007f5e0ff */
[----:B------:R-:W-:Y:S01]  /*0450*/  IMAD.IADD R9, R7, 0x1, R0 ;  /* 0x0000000107097824 */ /* 0x000fe200078e0200 */
[----:B------:R-:W-:Y:S02]  /*0460*/  LEA.HI.X.SX32 R6, R13, RZ, 0x1, P2 ;  /* 0x000000ff0d067211 */ /* 0x000fe400010f0eff */
[----:B------:R-:W-:Y:S02]  /*0470*/  LEA R4, P2, R5, UR6, 0x1 ;  /* 0x0000000605047c11 */ /* 0x000fe4000f8408ff */
[----:B------:R-:W-:Y:S02]  /*0480*/  IADD3 R10, P3, PT, R20, R7, RZ ;  /* 0x00000007140a7210 */ /* 0x000fe40007f7e0ff */
[----:B------:R-:W-:Y:S02]  /*0490*/  IADD3 R13, PT, PT, R9, R0, RZ ;  /* 0x00000000090d7210 */ /* 0x000fe40007ffe0ff */
[----:B------:R-:W-:Y:S02]  /*04a0*/  LEA.HI.X R5, R5, UR7, R6, 0x1, P2 ;  /* 0x0000000705057c11 */ /* 0x000fe400090f0c06 */
[----:B------:R-:W-:-:S02]  /*04b0*/  LEA.HI.X.SX32 R7, R7, RZ, 0x1, P3 ;  /* 0x000000ff07077211 */ /* 0x000fc400018f0eff */
[----:B------:R-:W-:Y:S01]  /*04c0*/  IADD3 R18, P4, PT, R20, R9, RZ ;  /* 0x0000000914127210 */ /* 0x000fe20007f9e0ff */
[----:B------:R-:W2:Y:S01]  /*04d0*/  LDG.E.U16.CONSTANT R4, desc[UR12][R4.64] ;  /* 0x0000000c04047981 */ /* 0x000ea2000c1e9500 */
[----:B------:R-:W-:Y:S02]  /*04e0*/  LEA R6, P3, R10, UR6, 0x1 ;  /* 0x000000060a067c11 */ /* 0x000fe4000f8608ff */
[----:B------:R-:W-:Y:S02]  /*04f0*/  IADD3 R11, P2, PT, R20, R13, RZ ;  /* 0x0000000d140b7210 */ /* 0x000fe40007f5e0ff */
[----:B------:R-:W-:Y:S02]  /*0500*/  LEA.HI.X.SX32 R9, R9, RZ, 0x1, P4 ;  /* 0x000000ff09097211 */ /* 0x000fe400020f0eff */
[----:B------:R-:W-:Y:S02]  /*0510*/  LEA.HI.X R7, R10, UR7, R7, 0x1, P3 ;  /* 0x000000070a077c11 */ /* 0x000fe400098f0c07 */
[----:B------:R-:W-:-:S02]  /*0520*/  LEA.HI.X.SX32 R16, R13, RZ, 0x1, P2 ;  /* 0x000000ff0d107211 */ /* 0x000fc400010f0eff */
[C---:B------:R-:W-:Y:S01]  /*0530*/  LEA R8, P4, R18.reuse, UR6, 0x1 ;  /* 0x0000000612087c11 */ /* 0x040fe2000f8808ff */
[----:B------:R-:W3:Y:S01]  /*0540*/  LDG.E.U16.CONSTANT R6, desc[UR12][R6.64] ;  /* 0x0000000c06067981 */ /* 0x000ee2000c1e9500 */
[C---:B------:R-:W-:Y:S02]  /*0550*/  LEA R10, P2, R11.reuse, UR6, 0x1 ;  /* 0x000000060b0a7c11 */ /* 0x040fe4000f8408ff */
        /* <DEDUP_REMOVED lines=13> */
.L_x_4101:
[----:B------:R-:W-:-:S04]  /*0630*/  IADD3 R4, PT, PT, RZ, -R14, RZ ;  /* 0x8000000eff047210 */ /* 0x000fc80007ffe0ff */
        /* <DEDUP_REMOVED lines=19> */
.L_x_4103:
[----:B------:R-:W-:-:S13]  /*0770*/  ISETP.EQ.AND P2, PT, R14, RZ, PT ;  /* 0x000000ff0e00720c */ /* 0x000fda0003f42270 */
[----:B------:R-:W-:Y:S05]  /*0780*/  @!P0 BRA P2, `(.L_x_4098) ;  /* 0x0000000400788947 */ /* 0x000fea0001000000 */
.L_x_4100:
        /* <DEDUP_REMOVED lines=12> */
.L_x_4099:
[----:B------:R-:W-:-:S04]  /*0850*/  LEA R4, P0, R20, UR8, 0x1 ;  /* 0x0000000814047c11 */ /* 0x000fc8000f8008ff */
[----:B------:R-:W-:Y:S02]  /*0860*/  LEA.HI.X R5, R20, UR9, RZ, 0x1, P0 ;  /* 0x0000000914057c11 */ /* 0x000fe400080f0cff */
[----:B------:R-:W-:Y:S01]  /*0870*/  IADD3 R14, PT, PT, RZ, -R12, RZ ;  /* 0x8000000cff0e7210 */ /* 0x000fe20007ffe0ff */
[----:B------:R-:W-:Y:S01]  /*0880*/  IMAD R15, R17, R0, RZ ;  /* 0x00000000110f7224 */ /* 0x000fe200078e02ff */
[----:B------:R-:W0:Y:S01]  /*0890*/  LDCU.64 UR8, c[0x0][0x380] ;  /* 0x00007000ff0877ac */ /* 0x000e220008000a00 */
[----:B------:R1:W5:Y:S01]  /*08a0*/  LDG.E.U16.CONSTANT R20, desc[UR12][R4.64] ;  /* 0x0000000c04147981 */ /* 0x000362000c1e9500 */
[----:B------:R-:W-:Y:S01]  /*08b0*/  ISETP.GE.AND P0, PT, R14, RZ, PT ;  /* 0x000000ff0e00720c */ /* 0x000fe20003f06270 */
[----:B------:R-:W-:-:S12]  /*08c0*/  IMAD.SHL.U32 R15, R15, 0x2, RZ ;  /* 0x000000020f0f7824 */ /* 0x000fd800078e00ff */
        /* <DEDUP_REMOVED lines=8> */
.L_x_4106:
        /* <DEDUP_REMOVED lines=32> */
.L_x_4105:
        /* <DEDUP_REMOVED lines=21> */
.L_x_4107:
[----:B------:R-:W-:-:S13]  /*0ca0*/  ISETP.NE.OR P0, PT, R14, RZ, P0 ;  /* 0x000000ff0e00720c */ /* 0x000fda0000705670 */
[----:B------:R-:W-:Y:S05]  /*0cb0*/  @!P0 BRA `(.L_x_4098) ;  /* 0x00000000002c8947 */ /* 0x000fea0003800000 */
.L_x_4104:
        /* <DEDUP_REMOVED lines=9> */
[----:B0-----:R-:W-:-:S10]  /*0d50*/  IADD3 R13, PT, PT, R13, 0x80, RZ ;  /* 0x000000800d0d7810 */ /* 0x001fd40007ffe0ff */
[----:B------:R-:W-:Y:S05]  /*0d60*/  @P0 BRA `(.L_x_4104) ;  /* 0xfffffffc00d40947 */ /* 0x000fea000383ffff */
.L_x_4098:
[----:B0-----:R-:W-:Y:S05]  /*0d70*/  BSYNC.RECONVERGENT B0 ;  /* 0x0000000000007941 */ /* 0x001fea0003800200 */
.L_x_4097:
[----:B------:R-:W0:Y:S02]  /*0d80*/  LDCU UR14, c[0x0][0x3ac] ;  /* 0x00007580ff0e77ac */ /* 0x000e240008000800 */
[----:B0-----:R-:W-:-:S13]  /*0d90*/  ISETP.GE.AND P0, PT, R2, UR14, PT ;  /* 0x0000000e02007c0c */ /* 0x001fda000bf06270 */
[----:B------:R-:W-:Y:S05]  /*0da0*/  @P0 EXIT ;  /* 0x000000000000094d */ /* 0x000fea0003800000 */
[----:B------:R-:W0:Y:S02]  /*0db0*/  LDCU.U8 UR6, c[0x0][0x3e0] ;  /* 0x00007c00ff0677ac */ /* 0x000e240008000000 */
[----:B0-----:R-:W-:-:S04]  /*0dc0*/  UPRMT UR6, UR6, 0x8880, URZ ;  /* 0x0000888006067896 */ /* 0x001fc800080000ff */
[----:B------:R-:W-:-:S04]  /*0dd0*/  UISETP.NE.AND UP0, UPT, UR6, URZ, UPT ;  /* 0x000000ff0600728c */ /* 0x000fc8000bf05270 */
[----:B------:R-:W-:-:S09]  /*0de0*/  UISETP.NE.OR UP0, UPT, UR11, URZ, !UP0 ;  /* 0x000000ff0b00728c */ /* 0x000fd2000c705670 */
[----:B------:R-:W-:Y:S05]  /*0df0*/  BRA.U UP0, `(.L_x_4108) ;  /* 0x0000000100c07547 */ /* 0x000fea000b800000 */
[----:B------:R-:W-:Y:S02]  /*0e00*/  IMAD.MOV R14, RZ, RZ, -R12 ;  /* 0x000000ffff0e7224 */ /* 0x000fe400078e0a0c */
[----:B-1----:R-:W-:-:S03]  /*0e10*/  IMAD R4, R17, UR14, RZ ;  /* 0x0000000e11047c24 */ /* 0x002fc6000f8e02ff */
[----:B------:R-:W-:Y:S02]  /*0e20*/  ISETP.GE.AND P0, PT, R14, RZ, PT ;  /* 0x000000ff0e00720c */ /* 0x000fe40003f06270 */
[----:B------:R-:W-:-:S05]  /*0e30*/  LEA R4, R4, UR4, 0x1 ;  /* 0x0000000404047c11 */ /* 0x000fca000f8e08ff */
[----:B------:R-:W-:-:S06]  /*0e40*/  IMAD R15, R3, 0x4, R4 ;  /* 0x00000004030f7824 */ /* 0x000fcc00078e0204 */
[----:B------:R-:W-:Y:S05]  /*0e50*/  @P0 BRA `(.L_x_4109) ;  /* 0x00000000008c0947 */ /* 0x000fea0003800000 */
[----:B------:R-:W-:Y:S01]  /*0e60*/  IMAD.MOV R4, RZ, RZ, -R14 ;  /* 0x000000ffff047224 */ /* 0x000fe200078e0a0e */
[----:B------:R-:W-:-:S04]  /*0e70*/  PLOP3.LUT P0, PT, PT, PT, PT, 0x80, 0x8 ;  /* 0x000000000008781c */ /* 0x000fc80003f0f070 */
[----:B------:R-:W-:-:S13]  /*0e80*/  ISETP.GT.AND P2, PT, R4, 0x3, PT ;  /* 0x000000030400780c */ /* 0x000fda0003f44270 */
[----:B------:R-:W-:Y:S05]  /*0e90*/  @!P2 BRA `(.L_x_4110) ;  /* 0x000000000044a947 */ /* 0x000fea0003800000 */
[----:B------:R-:W0:Y:S01]  /*0ea0*/  LDC.64 R12, c[0x0][0x3a0] ;  /* 0x0000e800ff0c7b82 */ /* 0x000e220000000a00 */
[----:B------:R-:W-:-:S13]  /*0eb0*/  PLOP3.LUT P0, PT, PT, PT, PT, 0x8, 0x80 ;  /* 0x000000000080781c */ /* 0x000fda0003f0e170 */
.L_x_4111:
[C---:B------:R-:W-:Y:S01]  /*0ec0*/  IADD3 R7, PT, PT, R15.reuse, UR14, RZ ;  /* 0x0000000e0f077c10 */ /* 0x040fe2000fffe0ff */
[----:B0-----:R-:W-:-:S04]  /*0ed0*/  IMAD.WIDE R4, R15, 0x2, R12 ;  /* 0x000000020f047825 */ /* 0x001fc800078e020c */
[C---:B------:R-:W-:Y:S01]  /*0ee0*/  VIADD R9, R7.reuse, UR14 ;  /* 0x0000000e07097c36 */ /* 0x040fe20008000000 */
[----:B------:R1:W-:Y:S01]  /*0ef0*/  STG.E.64 desc[UR12][R4.64], RZ ;  /* 0x000000ff04007986 */ /* 0x0003e2000c101b0c */
[----:B------:R-:W-:-:S04]  /*0f00*/  IMAD.WIDE R6, R7, 0x2, R12 ;  /* 0x0000000207067825 */ /* 0x000fc800078e020c */
[C---:B------:R-:W-:Y:S01]  /*0f10*/  VIADD R17, R9.reuse, UR14 ;  /* 0x0000000e09117c36 */ /* 0x040fe20008000000 */
[----:B------:R1:W-:Y:S01]  /*0f20*/  STG.E.64 desc[UR12][R6.64], RZ ;  /* 0x000000ff06007986 */ /* 0x0003e2000c101b0c */
[----:B------:R-:W-:-:S03]  /*0f30*/  IMAD.WIDE R8, R9, 0x2, R12 ;  /* 0x0000000209087825 */ /* 0x000fc600078e020c */
[C---:B------:R-:W-:Y:S01]  /*0f40*/  IADD3 R15, PT, PT, R17.reuse, UR14, RZ ;  /* 0x0000000e110f7c10 */ /* 0x040fe2000fffe0ff */
[----:B------:R-:W-:Y:S01]  /*0f50*/  IMAD.WIDE R10, R17, 0x2, R12 ;  /* 0x00000002110a7825 */ /* 0x000fe200078e020c */
[----:B------:R1:W-:Y:S03]  /*0f60*/  STG.E.64 desc[UR12][R8.64], RZ ;  /* 0x000000ff08007986 */ /* 0x0003e6000c101b0c */
[----:B------:R-:W-:Y:S01]  /*0f70*/  VIADD R14, R14, 0x4 ;  /* 0x000000040e0e7836 */ /* 0x000fe20000000000 */
[----:B------:R1:W-:Y:S04]  /*0f80*/  STG.E.64 desc[UR12][R10.64], RZ ;  /* 0x000000ff0a007986 */ /* 0x0003e8000c101b0c */
[----:B------:R-:W-:-:S13]  /*0f90*/  ISETP.GE.AND P2, PT, R14, -0x3, PT ;  /* 0xfffffffd0e00780c */ /* 0x000fda0003f46270 */
[----:B-1----:R-:W-:Y:S05]  /*0fa0*/  @!P2 BRA `(.L_x_4111) ;  /* 0xfffffffc00c4a947 */ /* 0x002fea000383ffff */
.L_x_4110:
[----:B------:R-:W-:-:S05]  /*0fb0*/  IMAD.MOV R4, RZ, RZ, -R14 ;  /* 0x000000ffff047224 */ /* 0x000fca00078e0a0e */
[----:B------:R-:W-:-:S13]  /*0fc0*/  ISETP.GT.AND P2, PT, R4, 0x1, PT ;  /* 0x000000010400780c */ /* 0x000fda0003f44270 */
[----:B------:R-:W-:Y:S05]  /*0fd0*/  @!P2 BRA `(.L_x_4112) ;  /* 0x000000000024a947 */ /* 0x000fea0003800000 */
[----:B------:R-:W0:Y:S01]  /*0fe0*/  LDC.64 R6, c[0x0][0x3a0] ;  /* 0x0000e800ff067b82 */ /* 0x000e220000000a00 */
[C---:B------:R-:W-:Y:S01]  /*0ff0*/  VIADD R9, R15.reuse, UR14 ;  /* 0x0000000e0f097c36 */ /* 0x040fe20008000000 */
[----:B------:R-:W-:Y:S01]  /*1000*/  PLOP3.LUT P0, PT, PT, PT, PT, 0x8, 0x80 ;  /* 0x000000000080781c */ /* 0x000fe20003f0e170 */
[----:B------:R-:W-:Y:S02]  /*1010*/  VIADD R14, R14, 0x2 ;  /* 0x000000020e0e7836 */ /* 0x000fe40000000000 */
[----:B0-----:R-:W-:Y:S01]  /*1020*/  IMAD.WIDE R4, R15, 0x2, R6 ;  /* 0x000000020f047825 */ /* 0x001fe200078e0206 */
[----:B------:R-:W-:-:S03]  /*1030*/  IADD3 R15, PT, PT, R9, UR14, RZ ;  /* 0x0000000e090f7c10 */ /* 0x000fc6000fffe0ff */
[----:B------:R-:W-:Y:S01]  /*1040*/  IMAD.WIDE R6, R9, 0x2, R6 ;  /* 0x0000000209067825 */ /* 0x000fe200078e0206 */
[----:B------:R0:W-:Y:S04]  /*1050*/  STG.E.64 desc[UR12][R4.64], RZ ;  /* 0x000000ff04007986 */ /* 0x0001e8000c101b0c */
[----:B------:R0:W-:Y:S02]  /*1060*/  STG.E.64 desc[UR12][R6.64], RZ ;  /* 0x000000ff06007986 */ /* 0x0001e4000c101b0c */
.L_x_4112:
[----:B------:R-:W-:-:S13]  /*1070*/  ISETP.NE.OR P0, PT, R14, RZ, P0 ;  /* 0x000000ff0e00720c */ /* 0x000fda0000705670 */
[----:B------:R-:W-:Y:S05]  /*1080*/  @!P0 BRA `(.L_x_4108) ;  /* 0x00000000001c8947 */ /* 0x000fea0003800000 */
.L_x_4109:
[----:B0-----:R-:W0:Y:S02]  /*1090*/  LDC.64 R4, c[0x0][0x3a0] ;  /* 0x0000e800ff047b82 */ /* 0x001e240000000a00 */
.L_x_4113:
[----:B0-----:R-:W-:-:S04]  /*10a0*/  IMAD.WIDE R6, R15, 0x2, R4 ;  /* 0x000000020f067825 */ /* 0x001fc800078e0204 */
[----:B------:R-:W-:Y:S01]  /*10b0*/  VIADD R14, R14, 0x1 ;  /* 0x000000010e0e7836 */ /* 0x000fe20000000000 */
[----:B------:R2:W-:Y:S01]  /*10c0*/  STG.E.64 desc[UR12][R6.64], RZ ;  /* 0x000000ff06007986 */ /* 0x0005e2000c101b0c */
[----:B------:R-:W-:-:S03]  /*10d0*/  VIADD R15, R15, UR14 ;  /* 0x0000000e0f0f7c36 */ /* 0x000fc60008000000 */
[----:B------:R-:W-:-:S13]  /*10e0*/  ISETP.NE.AND P0, PT, R14, RZ, PT ;  /* 0x000000ff0e00720c */ /* 0x000fda0003f05270 */
[----:B--2---:R-:W-:Y:S05]  /*10f0*/  @P0 BRA `(.L_x_4113) ;  /* 0xfffffffc00e80947 */ /* 0x004fea000383ffff */
.L_x_4108:
[----:B------:R-:W2:Y:S01]  /*1100*/  LDCU.64 UR8, c[0x0][0x3b8] ;  /* 0x00007700ff0877ac */ /* 0x000ea20008000a00 */
[----:B------:R-:W-:Y:S01]  /*1110*/  BAR.SYNC.DEFER_BLOCKING 0x0 ;  /* 0x0000000000007b1d */ /* 0x000fe20000010000 */
[----:B------:R-:W-:Y:S01]  /*1120*/  ISETP.LE.AND P0, PT, R0, UR5, PT ;  /* 0x0000000500007c0c */ /* 0x000fe2000bf03270 */
[----:B------:R-:W-:-:S04]  /*1130*/  USHF.L.U32 UR6, UR11, 0x7, URZ ;  /* 0x000000070b067899 */ /* 0x000fc800080006ff */
[----:B--2---:R-:W-:-:S06]  /*1140*/  UIMAD.WIDE.U32 UR6, UR6, 0x2, UR8 ;  /* 0x00000002060678a5 */ /* 0x004fcc000f8e0008 */
[----:B------:R-:W-:Y:S01]  /*1150*/  IMAD.U32 R14, RZ, RZ, UR6 ;  /* 0x00000006ff0e7e24 */ /* 0x000fe2000f8e00ff */
[----:B------:R-:W-:Y:S01]  /*1160*/  MOV R15, UR7 ;  /* 0x00000007000f7c02 */ /* 0x000fe20008000f00 */
[----:B------:R-:W-:Y:S06]  /*1170*/  @P0 BRA `(.L_x_4114) ;  /* 0x0000000000e40947 */ /* 0x000fec0003800000 */
[----:B01----:R-:W-:Y:S01]  /*1180*/  IMAD.U32 R4, RZ, RZ, UR6 ;  /* 0x00000006ff047e24 */ /* 0x003fe2000f8e00ff */
[----:B------:R-:W0:Y:S01]  /*1190*/  LDC.64 R8, c[0x0][0x390] ;  /* 0x0000e400ff087b82 */ /* 0x000e220000000a00 */
[----:B------:R-:W-:-:S05]  /*11a0*/  IMAD.U32 R5, RZ, RZ, UR7 ;  /* 0x00000007ff057e24 */ /* 0x000fca000f8e00ff */
[----:B------:R1:W5:Y:S01]  /*11b0*/  LDG.E.U16.CONSTANT R16, desc[UR12][R4.64] ;  /* 0x0000000c04107981 */ /* 0x000362000c1e9500 */
[----:B------:R-:W-:Y:S01]  /*11c0*/  SHF.R.S32.HI R7, RZ, 0x1f, R2 ;  /* 0x0000001fff077819 */ /* 0x000fe20000011402 */
[----:B------:R-:W2:Y:S01]  /*11d0*/  LDC.64 R10, c[0x0][0x398] ;  /* 0x0000e600ff0a7b82 */ /* 0x000ea20000000a00 */
[----:B------:R-:W-:Y:S02]  /*11e0*/  IMAD.SHL.U32 R3, R3, 0x10, RZ ;  /* 0x0000001003037824 */ /* 0x000fe400078e00ff */
[----:B------:R-:W-:Y:S01]  /*11f0*/  HFMA2 R18, -RZ, RZ, 0, 0 ;  /* 0x00000000ff127431 */ /* 0x000fe200000001ff */
[----:B------:R-:W-:Y:S01]  /*1200*/  LEA.HI R7, R7, R2, RZ, 0x3 ;  /* 0x0000000207077211 */ /* 0x000fe200078f18ff */
[----:B------:R-:W-:Y:S01]  /*1210*/  UMOV UR4, UR5 ;  /* 0x0000000500047c82 */ /* 0x000fe20008000000 */
[----:B------:R-:W-:Y:S02]  /*1220*/  LOP3.LUT R3, R3, 0x10, RZ, 0xc0, !PT ;  /* 0x0000001003037812 */ /* 0x000fe400078ec0ff */
[----:B-1----:R-:W-:-:S07]  /*1230*/  SHF.R.S32.HI R17, RZ, 0x3, R7 ;  /* 0x00000003ff117819 */ /* 0x002fce0000011407 */
.L_x_4115:
[----:B-----5:R-:W-:-:S04]  /*1240*/  IMAD.IADD R7, R16, 0x1, R18 ;  /* 0x0000000110077824 */ /* 0x020fc800078e0212 */
        /* <DEDUP_REMOVED lines=10> */
[----:B------:R-:W-:Y:S01]  /*12f0*/  IMAD.U32 R12, RZ, RZ, UR6 ;  /* 0x00000006ff0c7e24 */ /* 0x000fe2000f8e00ff */
        /* <DEDUP_REMOVED lines=25> */
[----:B-1----:R-:W-:Y:S01]  /*1490*/  PRMT R5, R5, 0x5410, R4 ;  /* 0x0000541005057816 */ /* 0x002fe20000000004 */
[----:B------:R-:W-:-:S04]  /*14a0*/  IMAD R4, R18, 0x8, R1 ;  /* 0x0000000812047824 */ /* 0x000fc800078e0201 */
[----:B------:R-:W-:-:S05]  /*14b0*/  HMUL2 R13, R5, R6.H0_H0 ;  /* 0x20000006050d7232 */ /* 0x000fca0000000000 */
[----:B------:R3:W-:Y:S01]  /*14c0*/  STL.64 [R4], R12 ;  /* 0x0000000c04007387 */ /* 0x0007e20000100a00 */
[----:B------:R-:W-:-:S04]  /*14d0*/  UIADD3 UR4, UPT, UPT, UR6, UR4, URZ ;  /* 0x0000000406047290 */ /* 0x000fc8000fffe0ff */
[----:B------:R-:W-:Y:S01]  /*14e0*/  UISETP.GE.AND UP0, UPT, UR4, UR10, UPT ;  /* 0x0000000a0400728c */ /* 0x000fe2000bf06270 */
[----:B------:R-:W-:-:S08]  /*14f0*/  VIADD R18, R18, 0x1 ;  /* 0x0000000112127836 */ /* 0x000fd00000000000 */
[----:B---3--:R-:W-:Y:S05]  /*1500*/  BRA.U !UP0, `(.L_x_4115) ;  /* 0xfffffffd084c7547 */ /* 0x008fea000b83ffff */
.L_x_4114:
[----:B------:R2:W5:Y:S01]  /*1510*/  LDG.E.U16.CONSTANT R14, desc[UR12][R14.64+0x2] ;  /* 0x0000020c0e0e7981 */ /* 0x000562000c1e9500 */
[----:B------:R-:W3:Y:S03]  /*1520*/  LDCU UR15, c[0x0][0x3c8] ;  /* 0x00007900ff0f77ac */ /* 0x000ee60008000800 */
[----:B------:R2:W5:Y:S01]  /*1530*/  LDL.64 R10, [R1] ;  /* 0x00000000010a7983 */ /* 0x0005620000100a00 */
[----:B------:R-:W4:Y:S01]  /*1540*/  LDCU UR16, c[0x0][0x3cc] ;  /* 0x00007980ff1077ac */ /* 0x000f220008000800 */
[----:B------:R-:W-:Y:S01]  /*1550*/  HFMA2 R3, -RZ, RZ, 0, 0 ;  /* 0x00000000ff037431 */ /* 0x000fe200000001ff */
[----:B0-----:R-:W-:Y:S01]  /*1560*/  CS2R R6, SRZ ;  /* 0x0000000000067805 */ /* 0x001fe2000001ff00 */
[----:B------:R-:W-:Y:S01]  /*1570*/  IMAD.MOV.U32 R8, RZ, RZ, RZ ;  /* 0x000000ffff087224 */ /* 0x000fe200078e00ff */
        /* <DEDUP_REMOVED lines=23> */
.L_x_4116:
[----:B------:R-:W-:Y:S05]  /*16f0*/  BRA.U !UP0, `(.L_x_4117) ;  /* 0x00000001081c7547 */ /* 0x000fea000b800000 */
[----:B------:R-:W0:Y:S02]  /*1700*/  LDC R3, c[0x0][0x3d0] ;  /* 0x0000f400ff037b82 */ /* 0x000e240000000800 */
[----:B0-----:R-:W-:-:S05]  /*1710*/  VIMNMX R3, PT, PT, R3, UR5, PT ;  /* 0x0000000503037c48 */ /* 0x001fca000bfe0100 */
[----:B------:R-:W-:-:S05]  /*1720*/  VIADD R3, R3, -UR16 ;  /* 0x8000001003037c36 */ /* 0x000fca0008000000 */
[----:B------:R-:W-:-:S04]  /*1730*/  SHF.R.S32.HI R4, RZ, 0x1f, R3 ;  /* 0x0000001fff047819 */ /* 0x000fc80000011403 */
[----:B------:R-:W-:-:S04]  /*1740*/  LEA.HI R4, R4, R3, RZ, 0x5 ;  /* 0x0000000304047211 */ /* 0x000fc800078f28ff */
[----:B------:R-:W-:-:S05]  /*1750*/  SHF.R.S32.HI R4, RZ, 0x5, R4 ;  /* 0x00000005ff047819 */ /* 0x000fca0000011404 */
[----:B------:R-:W-:-:S07]  /*1760*/  IMAD R3, R4, 0x5, RZ ;  /* 0x0000000504037824 */ /* 0x000fce00078e02ff */
.L_x_4117:
[----:B------:R-:W-:Y:S05]  /*1770*/  BRA.U !UP1, `(.L_x_4118) ;  /* 0x00000001091c7547 */ /* 0x000fea000b800000 */
[----:B------:R-:W0:Y:S02]  /*1780*/  LDC R4, c[0x0][0x3d4] ;  /* 0x0000f500ff047b82 */ /* 0x000e240000000800 */
[----:B0-----:R-:W-:-:S04]  /*1790*/  VIMNMX R4, PT, PT, R4, UR5, PT ;  /* 0x0000000504047c48 */ /* 0x001fc8000bfe0100 */
[----:B------:R-:W-:-:S04]  /*17a0*/  IADD3 R4, PT, PT, R4, -UR18, RZ ;  /* 0x8000001204047c10 */ /* 0x000fc8000fffe0ff */
[----:B------:R-:W-:-:S04]  /*17b0*/  SHF.R.S32.HI R5, RZ, 0x1f, R4 ;  /* 0x0000001fff057819 */ /* 0x000fc80000011404 */
[----:B------:R-:W-:-:S04]  /*17c0*/  LEA.HI R5, R5, R4, RZ, 0x5 ;  /* 0x0000000405057211 */ /* 0x000fc800078f28ff */
[----:B------:R-:W-:-:S05]  /*17d0*/  SHF.R.S32.HI R5, RZ, 0x5, R5 ;  /* 0x00000005ff057819 */ /* 0x000fca0000011405 */
[----:B------:R-:W-:-:S07]  /*17e0*/  IMAD.SHL.U32 R6, R5, 0x4, RZ ;  /* 0x0000000405067824 */ /* 0x000fce00078e00ff */
.L_x_4118:
        /* <DEDUP_REMOVED lines=8> */
.L_x_4119:
        /* <DEDUP_REMOVED lines=8> */
.L_x_4120:
[----:B------:R-:W-:Y:S01]  /*18f0*/  ULEA UR4, UR7, UR4, 0x3 ;  /* 0x0000000407047291 */ /* 0x000fe2000f8e18ff */
[----:B------:R-:W0:Y:S01]  /*1900*/  S2UR UR6, SR_CgaCtaId ;  /* 0x00000000000679c3 */ /* 0x000e220000008800 */
[----:B------:R-:W1:Y:S01]  /*1910*/  LDCU.64 UR18, c[0x0][0x388] ;  /* 0x00007100ff1277ac */ /* 0x000e620008000a00 */
[----:B------:R-:W-:Y:S01]  /*1920*/  SHF.R.S32.HI R4, RZ, 0x1f, R2 ;  /* 0x0000001fff047819 */ /* 0x000fe20000011402 */
[----:B-----5:R-:W-:Y:S01]  /*1930*/  HFMA2 R20, -RZ, RZ, 0, 0 ;  /* 0x00000000ff147431 */ /* 0x020fe200000001ff */
        /* <DEDUP_REMOVED lines=8> */
[----:B------:R-:W-:-:S04]  /*19c0*/  PRMT R16, RZ, 0x5410, RZ ;  /* 0x00005410ff107816 */ /* 0x000fc800000000ff */
[----:B------:R-:W-:-:S04]  /*19d0*/  IADD3 R2, P0, PT, R2, R3, RZ ;  /* 0x0000000302027210 */ /* 0x000fc80007f1e0ff */
[----:B------:R-:W-:Y:S01]  /*19e0*/  LEA.HI.X.SX32 R3, R3, R4, 0x1, P0 ;  /* 0x0000000403037211 */ /* 0x000fe200000f0eff */
[----:B------:R-:W-:Y:S01]  /*19f0*/  IMAD.SHL.U32 R4, R2, 0x4, RZ ;  /* 0x0000000402047824 */ /* 0x000fe200078e00ff */
[----:B------:R-:W-:Y:S01]  /*1a00*/  ISETP.GT.AND P0, PT, R0, UR5, PT ;  /* 0x0000000500007c0c */ /* 0x000fe2000bf04270 */
[----:B0-----:R-:W-:Y:S01]  /*1a10*/  ULEA UR4, UR6, UR4, 0x18 ;  /* 0x0000000406047291 */ /* 0x001fe2000f8ec0ff */
[----:B------:R-:W-:Y:S02]  /*1a20*/  SHF.L.U64.HI R3, R2, 0x2, R3 ;  /* 0x0000000202037819 */ /* 0x000fe40000010203 */
[----:B-1----:R-:W-:Y:S02]  /*1a30*/  IADD3 R22, P2, PT, R4, UR18, RZ ;  /* 0x0000001204167c10 */ /* 0x002fe4000ff5e0ff */
[----:B------:R-:W-:Y:S02]  /*1a40*/  PRMT R2, R10, 0x7610, R10 ;  /* 0x000076100a027816 */ /* 0x000fe4000000000a */
[----:B------:R-:W-:Y:S01]  /*1a50*/  IADD3.X R23, PT, PT, R3, UR19, RZ, P2, !PT ;  /* 0x0000001303177c10 */ /* 0x000fe200097fe4ff */
[----:B------:R-:W-:Y:S01]  /*1a60*/  VIADD R3, R14, UR5 ;  /* 0x000000050e037c36 */ /* 0x000fe20008000000 */
[----:B------:R-:W-:Y:S01]  /*1a70*/  PRMT R0, R11, 0x7610, R11 ;  /* 0x000076100b007816 */ /* 0x000fe2000000000b */
[----:B------:R-:W-:Y:S01]  /*1a80*/  IMAD.MOV.U32 R24, RZ, RZ, R22 ;  /* 0x000000ffff187224 */ /* 0x000fe200078e0016 */
[----:B------:R-:W-:Y:S01]  /*1a90*/  MOV R25, R23 ;  /* 0x0000001700197202 */ /* 0x000fe20000000f00 */
[----:B------:R-:W-:Y:S06]  /*1aa0*/  @!P0 BRA `(.L_x_4121) ;  /* 0x0000001c009c8947 */ /* 0x000fec0003800000 */
[----:B------:R-:W-:Y:S01]  /*1ab0*/  UIMAD.WIDE.U32 UR6, UR11, 0x100, UR8 ;  /* 0x000001000b0678a5 */ /* 0x000fe2000f8e0008 */
[----:B------:R-:W-:Y:S01]  /*1ac0*/  IMAD.MOV.U32 R20, RZ, RZ, RZ ;  /* 0x000000ffff147224 */ /* 0x000fe200078e00ff */
[----:B------:R-:W-:Y:S01]  /*1ad0*/  UISETP.LT.AND UP1, UPT, UR10, UR16, UPT ;  /* 0x000000100a00728c */ /* 0x000fe2000bf21270 */
[----:B------:R-:W-:Y:S01]  /*1ae0*/  PRMT R19, RZ, 0x7610, R19 ;  /* 0x00007610ff137816 */ /* 0x000fe20000000013 */
[----:B------:R-:W-:Y:S01]  /*1af0*/  UIADD3 UR8, UP0, UPT, UR6, 0x2, URZ ;  /* 0x0000000206087890 */ /* 0x000fe2000ff1e0ff */
[----:B------:R-:W0:Y:S03]  /*1b00*/  LDCU UR14, c[0x0][0x3ac] ;  /* 0x00007580ff0e77ac */ /* 0x000e260008000800 */
[----:B------:R-:W-:Y:S02]  /*1b10*/  UIADD3.X UR7, UPT, UPT, URZ, UR7, URZ, UP0, !UPT ;  /* 0x00000007ff077290 */ /* 0x000fe400087fe4ff */
[----:B------:R-:W-:Y:S01]  /*1b20*/  IMAD.U32 R34, RZ, RZ, UR8 ;  /* 0x00000008ff227e24 */ /* 0x000fe2000f8e00ff */
[----:B------:R-:W-:-:S03]  /*1b30*/  USEL UR6, UR10, UR16, UP1 ;  /* 0x000000100a067287 */ /* 0x000fc60008800000 */
[----:B------:R-:W-:-:S09]  /*1b40*/  MOV R21, UR7 ;  /* 0x0000000700157c02 */ /* 0x000fd20008000f00 */
.L_x_4126:
[----:B------:R-:W-:Y:S01]  /*1b50*/  ISETP.NE.AND P0, PT, R3, UR5, PT ;  /* 0x0000000503007c0c */ /* 0x000fe2000bf05270 */
[----:B0-----:R-:W-:Y:S01]  /*1b60*/  IMAD.U32 R25, RZ, RZ, UR14 ;  /* 0x0000000eff197e24 */ /* 0x001fe2000f8e00ff */
[----:B------:R-:W-:Y:S01]  /*1b70*/  MOV R32, R22 ;  /* 0x0000001600207202 */ /* 0x000fe20000000f00 */
[----:B------:R-:W-:Y:S02]  /*1b80*/  IMAD.MOV.U32 R33, RZ, RZ, R23 ;  /* 0x000000ffff217224 */ /* 0x000fe400078e0017 */
[----:B------:R-:W-:Y:S02]  /*1b90*/  IMAD.U32 R5, RZ, RZ, UR14 ;  /* 0x0000000eff057e24 */ /* 0x000fe4000f8e00ff */
[----:B------:R-:W-:Y:S01]  /*1ba0*/  IMAD.WIDE R24, R25, 0x4, R32 ;  /* 0x0000000419187825 */ /* 0x000fe200078e0220 */
[----:B------:R-:W2:Y:S05]  /*1bb0*/  LDG.E.128.CONSTANT R36, desc[UR12][R32.64] ;  /* 0x0000000c20247981 */ /* 0x000eaa000c1e9d00 */
[----:B------:R-:W-:-:S02]  /*1bc0*/  @!P0 IMAD R6, R20, 0x8, R1 ;  /* 0x0000000814068824 */ /* 0x000fc400078e0201 */
[----:B------:R-:W-:Y:S01]  /*1bd0*/  IMAD.WIDE R4, R5, 0x4, R24 ;  /* 0x0000000405047825 */ /* 0x000fe200078e0218 */
[----:B------:R-:W-:Y:S01]  /*1be0*/  MOV R13, UR14 ;  /* 0x0000000e000d7c02 */ /* 0x000fe20008000f00 */
[----:B------:R-:W3:Y:S04]  /*1bf0*/  LDG.E.128.CONSTANT R24, desc[UR12][R24.64] ;  /* 0x0000000c18187981 */ /* 0x000ee8000c1e9d00 */
[----:B------:R-:W4:Y:S04]  /*1c00*/  @!P0 LDL.64 R40, [R6+0x8] ;  /* 0x0000080006288983 */ /* 0x000f280000100a00 */
[----:B------:R-:W3:Y:S01]  /*1c10*/  LDG.E.128.CONSTANT R28, desc[UR12][R4.64] ;  /* 0x0000000c041c7981 */ /* 0x000ee2000c1e9d00 */
[----:B------:R-:W-:-:S04]  /*1c20*/  IMAD.WIDE R12, R13, 0x4, R4 ;  /* 0x000000040d0c7825 */ /* 0x000fc800078e0204 */
[----:B------:R-:W-:Y:S02]  /*1c30*/  IMAD.U32 R9, RZ, RZ, UR14 ;  /* 0x0000000eff097e24 */ /* 0x000fe4000f8e00ff */
[----:B------:R-:W-:Y:S02]  /*1c40*/  IMAD.U32 R23, RZ, RZ, UR14 ;  /* 0x0000000eff177e24 */ /* 0x000fe4000f8e00ff */
[----:B------:R-:W-:Y:S01]  /*1c50*/  IMAD.WIDE R8, R9, 0x4, R12 ;  /* 0x0000000409087825 */ /* 0x000fe200078e020c */
[----:B------:R-:W-:Y:S01]  /*1c60*/  @!P0 MOV R35, R21 ;  /* 0x0000001500238202 */ /* 0x000fe20000000f00 */
[----:B------:R-:W5:Y:S02]  /*1c70*/  LDG.E.128.CONSTANT R12, desc[UR12][R12.64] ;  /* 0x0000000c0c0c7981 */ /* 0x000f64000c1e9d00 */
[----:B------:R-:W-:-:S03]  /*1c80*/  IMAD.WIDE R22, R23, 0x4, R8 ;  /* 0x0000000417167825 */ /* 0x000fc600078e0208 */
[----:B------:R0:W5:Y:S04]  /*1c90*/  @!P0 LDG.E.U16.CONSTANT R35, desc[UR12][R34.64] ;  /* 0x0000000c22238981 */ /* 0x000168000c1e9500 */
[----:B------:R-:W5:Y:S04]  /*1ca0*/  LDG.E.128.CONSTANT R8, desc[UR12][R8.64] ;  /* 0x0000000c08087981 */ /* 0x000f68000c1e9d00 */
[----:B------:R0:W5:Y:S01]  /*1cb0*/  LDG.E.128.CONSTANT R4, desc[UR12][R22.64] ;  /* 0x0000000c16047981 */ /* 0x000162000c1e9d00 */
[----:B------:R-:W-:Y:S01]  /*1cc0*/  UISETP.NE.AND UP0, UPT, UR17, URZ, UPT ;  /* 0x000000ff1100728c */ /* 0x000fe2000bf05270 */
[----:B--2---:R-:W-:-:S02]  /*1cd0*/  SHF.R.U32.HI R42, RZ, 0xc, R37 ;  /* 0x0000000cff2a7819 */ /* 0x004fc40000011625 */
[----:B------:R-:W-:Y:S02]  /*1ce0*/  LOP3.LUT R63, R39, 0x3f003f, RZ, 0xc0, !PT ;  /* 0x003f003f273f7812 */ /* 0x000fe400078ec0ff */
[--C-:B------:R-:W-:Y:S02]  /*1cf0*/  SHF.R.U32.HI R64, RZ, 0x6, R39.reuse ;  /* 0x00000006ff407819 */ /* 0x100fe40000011627 */
[----:B------:R-:W-:Y:S02]  /*1d00*/  SHF.R.U32.HI R50, RZ, 0xc, R39 ;  /* 0x0000000cff327819 */ /* 0x000fe40000011627 */
[----:B------:R-:W-:Y:S02]  /*1d10*/  SHF.R.U32.HI R44, RZ, 0xc, R38 ;  /* 0x0000000cff2c7819 */ /* 0x000fe40000011626 */
[----:B----4-:R-:W-:Y:S02]  /*1d20*/  @!P0 PRMT R2, R40, 0x7610, R2 ;  /* 0x0000761028028816 */ /* 0x010fe40000000002 */
[----:B------:R-:W-:-:S02]  /*1d30*/  @!P0 PRMT R0, R41, 0x7610, R0 ;  /* 0x0000761029008816 */ /* 0x000fc40000000000 */
[----:B------:R-:W-:Y:S02]  /*1d40*/  @!P0 PRMT R2, R2, 0x7610, R40 ;  /* 0x0000761002028816 */ /* 0x000fe40000000028 */
[----:B------:R-:W-:Y:S02]  /*1d50*/  @!P0 PRMT R0, R0, 0x7610, R41 ;  /* 0x0000761000008816 */ /* 0x000fe40000000029 */
[----:B---3--:R-:W-:Y:S02]  /*1d60*/  SHF.R.U32.HI R39, RZ, 0x8, R29 ;  /* 0x00000008ff277819 */ /* 0x008fe4000001161d */
[----:B------:R-:W-:Y:S02]  /*1d70*/  LOP3.LUT R42, R42, 0xf000f, RZ, 0xc0, !PT ;  /* 0x000f000f2a2a7812 */ /* 0x000fe400078ec0ff */
        /* <DEDUP_REMOVED lines=14> */
[----:B------:R-:W-:Y:S02]  /*1e60*/  LOP3.LUT R30, R44, 0xf000f, RZ, 0xc0, !PT ;  /* 0x000f000f2c1e7812 */ /* 0x000fe400078ec0ff */
[----:B------:R-:W-:Y:S02]  /*1e70*/  LOP3.LUT R29, R42, 0x300030, R39, 0xf8, !PT ;  /* 0x003000302a1d7812 */ /* 0x000fe400078ef827 */
[--C-:B------:R-:W-:Y:S02]  /*1e80*/  SHF.R.U32.HI R37, RZ, 0x8, R28.reuse ;  /* 0x00000008ff257819 */ /* 0x100fe4000001161c */
[----:B------:R-:W-:Y:S02]  /*1e90*/  LOP3.LUT R45, R28, 0x3f003f, RZ, 0xc0, !PT ;  /* 0x003f003f1c2d7812 */ /* 0x000fe400078ec0ff */
        /* <DEDUP_REMOVED lines=11> */
[--C-:B------:R-:W-:Y:S02]  /*1f50*/  SHF.R.U32.HI R54, RZ, 0x8, R31.reuse ;  /* 0x00000008ff367819 */ /* 0x100fe4000001161f */
[----:B------:R-:W-:Y:S02]  /*1f60*/  LOP3.LUT R67, R31, 0x3f003f, RZ, 0xc0, !PT ;  /* 0x003f003f1f437812 */ /* 0x000fe400078ec0ff */
[----:B------:R-:W-:-:S02]  /*1f70*/  SHF.R.U32.HI R43, RZ, 0x6, R31 ;  /* 0x00000006ff2b7819 */ /* 0x000fc4000001161f */
[----:B------:R-:W-:Y:S02]  /*1f80*/  SHF.R.U32.HI R68, RZ, 0xa, R31 ;  /* 0x0000000aff447819 */ /* 0x000fe4000001161f */
[----:B------:R-:W-:Y:S02]  /*1f90*/  SHF.R.U32.HI R36, RZ, 0xc, R25 ;  /* 0x0000000cff247819 */ /* 0x000fe40000011619 */
[----:B------:R-:W-:Y:S02]  /*1fa0*/  SHF.R.U32.HI R27, RZ, 0xc, R27 ;  /* 0x0000000cff1b7819 */ /* 0x000fe4000001161b */
[----:B------:R-:W-:Y:S02]  /*1fb0*/  LOP3.LUT R31, R50, 0xf000f, RZ, 0xc0, !PT ;  /* 0x000f000f321f7812 */ /* 0x000fe400078ec0ff */
[----:B------:R-:W-:Y:S02]  /*1fc0*/  LOP3.LUT R30, R30, 0x300030, R49, 0xf8, !PT ;  /* 0x003000301e1e7812 */ /* 0x000fe400078ef831 */
[----:B------:R-:W-:-:S02]  /*1fd0*/  LOP3.LUT R56, R56, 0x3f003f, RZ, 0xc0, !PT ;  /* 0x003f003f38387812 */ /* 0x000fc400078ec0ff */
[----:B------:R-:W-:Y:S02]  /*1fe0*/  LOP3.LUT R49, R25, 0x3f003f, RZ, 0xc0, !PT ;  /* 0x003f003f19317812 */ /* 0x000fe400078ec0ff */
[----:B------:R-:W-:Y:S02]  /*1ff0*/  SHF.R.U32.HI R50, RZ, 0x6, R25 ;  /* 0x00000006ff327819 */ /* 0x000fe40000011619 */
        /* <DEDUP_REMOVED lines=128> */
.L_x_4122:
        /* <DEDUP_REMOVED lines=43> */
.L_x_4123:
[--C-:B-----5:R-:W-:Y:S01]  /*2ab0*/  SHF.R.U32.HI R30, RZ, 0xc, R13.reuse ;  /* 0x0000000cff1e7819 */ /* 0x120fe2000001160d */
[----:B------:R-:W-:Y:S01]  /*2ac0*/  @!P0 VIADD R56, R20, 0x1 ;  /* 0x0000000114388836 */ /* 0x000fe20000000000 */
        /* <DEDUP_REMOVED lines=63> */
[----:B------:R-:W-:Y:S02]  /*2ec0*/  LOP3.LUT R45, R10, 0x300030, R45, 0xf8, !PT ;  /* 0x003000300a2d7812 */ /* 0x000fe400078ef82d */
[----:B------:R-:W-:Y:S02]  /*2ed0*/  LOP3.LUT R53, R8, 0x300030, R53, 0xf8, !PT ;  /* 0x0030003008357812 */ /* 0x000fe400078ef835 */
[----:B------:R-:W-:Y:S02]  /*2ee0*/  LOP3.LUT R40, R40, 0x3f003f, RZ, 0xc0, !PT ;  /* 0x003f003f28287812 */ /* 0x000fe400078ec0ff */
[----:B------:R-:W-:Y:S02]  /*2ef0*/  LOP3.LUT R29, R6, 0x64006400, RZ, 0xfc, !PT ;  /* 0x64006400061d7812 */ /* 0x000fe400078efcff */
[----:B------:R-:W-:-:S02]  /*2f00*/  LOP3.LUT R41, R41, 0x3f003f, RZ, 0xc0, !PT ;  /* 0x003f003f29297812 */ /* 0x000fc400078ec0ff */
[----:B------:R-:W-:Y:S01]  /*2f10*/  LOP3.LUT R49, R49, 0x3f003f, RZ, 0xc0, !PT ;  /* 0x003f003f31317812 */ /* 0x000fe200078ec0ff */
[----:B------:R-:W-:Y:S01]  /*2f20*/  HADD2 R29, R29, -1056, -1056 ;  /* 0xe420e4201d1d7430 */ /* 0x000fe20000000000 */
        /* <DEDUP_REMOVED lines=104> */
.L_x_4124:
[----:B------:R-:W-:Y:S01]  /*35b0*/  @!P0 IMAD.MOV.U32 R20, RZ, RZ, R56 ;  /* 0x000000ffff148224 */ /* 0x000fe200078e0038 */
[----:B------:R-:W-:Y:S01]  /*35c0*/  @!P0 IADD3 R3, PT, PT, R35, UR5, RZ ;  /* 0x0000000523038c10 */ /* 0x000fe2000fffe0ff */
        /* <DEDUP_REMOVED lines=43> */
.L_x_4125:
[----:B------:R-:W-:Y:S01]  /*3880*/  UIADD3 UR5, UPT, UPT, UR5, 0x20, URZ ;  /* 0x0000002005057890 */ /* 0x000fe2000fffe0ff */
[----:B------:R-:W-:Y:S01]  /*3890*/  IADD3 R34, P0, PT, R34, 0x80, RZ ;  /* 0x0000008022227810 */ /* 0x000fe20007f1e0ff */
[----:B------:R-:W-:Y:S01]  /*38a0*/  IMAD.U32 R5, RZ, RZ, UR14 ;  /* 0x0000000eff057e24 */ /* 0x000fe2000f8e00ff */
[----:B------:R-:W-:Y:S02]  /*38b0*/  UIADD3 UR4, UPT, UPT, UR4, 0x40, URZ ;  /* 0x0000004004047890 */ /* 0x000fe4000fffe0ff */
[----:B------:R-:W-:Y:S01]  /*38c0*/  UISETP.GE.AND UP0, UPT, UR5, UR6, UPT ;  /* 0x000000060500728c */ /* 0x000fe2000bf06270 */
[----:B------:R-:W-:-:S04]  /*38d0*/  IMAD.WIDE R22, R5, 0x4, R22 ;  /* 0x0000000405167825 */ /* 0x000fc800078e0216 */
[----:B------:R-:W-:-:S04]  /*38e0*/  IMAD.X R21, RZ, RZ, R21, P0 ;  /* 0x000000ffff157224 */ /* 0x000fc800000e0615 */
[----:B------:R-:W-:Y:S05]  /*38f0*/  BRA.U !UP0, `(.L_x_4126) ;  /* 0xffffffe108947547 */ /* 0x000fea000b83ffff */
[----:B------:R-:W-:-:S05]  /*3900*/  MOV R25, UR14 ;  /* 0x0000000e00197c02 */ /* 0x000fca0008000f00 */
[----:B------:R-:W-:-:S07]  /*3910*/  IMAD.WIDE R24, R25, 0x18, R32 ;  /* 0x0000001819187825 */ /* 0x000fce00078e0220 */
.L_x_4121:
[----:B------:R-:W0:Y:S02]  /*3920*/  LDCU UR8, c[0x0][0x3d8] ;  /* 0x00007b00ff0877ac */ /* 0x000e240008000800 */
[----:B0-----:R-:W-:-:S04]  /*3930*/  UISETP.LT.AND UP0, UPT, UR10, UR8, UPT ;  /* 0x000000080a00728c */ /* 0x001fc8000bf01270 */
[----:B------:R-:W-:-:S04]  /*3940*/  USEL UR8, UR10, UR8, UP0 ;  /* 0x000000080a087287 */ /* 0x000fc80008000000 */
[----:B------:R-:W-:-:S09]  /*3950*/  UISETP.GT.AND UP0, UPT, UR8, UR5, UPT ;  /* 0x000000050800728c */ /* 0x000fd2000bf04270 */
[----:B------:R-:W-:Y:S05]  /*3960*/  BRA.U !UP0, `(.L_x_4127) ;  /* 0x0000001908887547 */ /* 0x000fea000b800000 */
[----:B------:R-:W0:Y:S01]  /*3970*/  LDCU.64 UR6, c[0x0][0x3b8] ;  /* 0x00007700ff0677ac */ /* 0x000e220008000a00 */
[----:B------:R-:W1:Y:S01]  /*3980*/  LDCU UR14, c[0x0][0x3ac] ;  /* 0x00007580ff0e77ac */ /* 0x000e620008000800 */
[----:B0-----:R-:W-:-:S04]  /*3990*/  UIMAD.WIDE.U32 UR6, UR5, 0x4, UR6 ;  /* 0x00000004050678a5 */ /* 0x001fc8000f8e0006 */
[----:B------:R-:W-:-:S04]  /*39a0*/  UIADD3 UR9, UP0, UPT, UR6, 0x2, URZ ;  /* 0x0000000206097890 */ /* 0x000fc8000ff1e0ff */
[----:B------:R-:W-:Y:S02]  /*39b0*/  UIADD3.X UR6, UPT, UPT, URZ, UR7, URZ, UP0, !UPT ;  /* 0x00000007ff067290 */ /* 0x000fe400087fe4ff */
[----:B------:R-:W-:-:S04]  /*39c0*/  IMAD.U32 R28, RZ, RZ, UR9 ;  /* 0x00000009ff1c7e24 */ /* 0x000fc8000f8e00ff */
[----:B-1----:R-:W-:-:S07]  /*39d0*/  IMAD.U32 R29, RZ, RZ, UR6 ;  /* 0x00000006ff1d7e24 */ /* 0x002fce000f8e00ff */
.L_x_4130:
[----:B------:R-:W-:Y:S01]  /*39e0*/  ISETP.NE.AND P0, PT, R3, UR5, PT ;  /* 0x0000000503007c0c */ /* 0x000fe2000bf05270 */
[----:B------:R-:W-:Y:S01]  /*39f0*/  IMAD.U32 R11, RZ, RZ, UR14 ;  /* 0x0000000eff0b7e24 */ /* 0x000fe2000f8e00ff */
[----:B------:R-:W2:Y:S01]  /*3a00*/  LDG.E.128.CONSTANT R32, desc[UR12][R24.64] ;  /* 0x0000000c18207981 */ /* 0x000ea2000c1e9d00 */
[----:B------:R-:W-:Y:S02]  /*3a10*/  IMAD.U32 R23, RZ, RZ, UR14 ;  /* 0x0000000eff177e24 */ /* 0x000fe4000f8e00ff */
[----:B------:R-:W-:-:S05]  /*3a20*/  IMAD.WIDE R10, R11, 0x4, R24 ;  /* 0x000000040b0a7825 */ /* 0x000fca00078e0218 */
[----:B------:R-:W3:Y:S03]  /*3a30*/  LDG.E.128.CONSTANT R12, desc[UR12][R10.64] ;  /* 0x0000000c0a0c7981 */ /* 0x000ee6000c1e9d00 */
[----:B------:R-:W-:Y:S01]  /*3a40*/  @!P0 LEA R30, R20, R1, 0x3 ;  /* 0x00000001141e8211 */ /* 0x000fe200078e18ff */
[----:B------:R0:W5:Y:S05]  /*3a50*/  @!P0 LDG.E.U16.CONSTANT R26, desc[UR12][R28.64] ;  /* 0x0000000c1c1a8981 */ /* 0x00016a000c1e9500 */
[----:B------:R-:W4:Y:S01]  /*3a60*/  @!P0 LDL.64 R30, [R30+0x8] ;  /* 0x000008001e1e8983 */ /* 0x000f220000100a00 */
[----:B------:R-:W-:-:S05]  /*3a70*/  IMAD.WIDE R22, R23, 0x4, R10 ;  /* 0x0000000417167825 */ /* 0x000fca00078e020a */
[----:B------:R-:W3:Y:S01]  /*3a80*/  LDG.E.128.CONSTANT R4, desc[UR12][R22.64] ;  /* 0x0000000c16047981 */ /* 0x000ee2000c1e9d00 */
[----:B------:R-:W-:-:S05]  /*3a90*/  @!P0 VIADD R9, R20, 0x1 ;  /* 0x0000000114098836 */ /* 0x000fca0000000000 */
[----:B------:R-:W-:Y:S02]  /*3aa0*/  @!P0 MOV R20, R9 ;  /* 0x0000000900148202 */ /* 0x000fe40000000f00 */
[----:B------:R-:W-:Y:S01]  /*3ab0*/  MOV R47, 0x3000 ;  /* 0x00003000002f7802 */ /* 0x000fe20000000f00 */
[----:B------:R-:W-:Y:S01]  /*3ac0*/  IMAD.MOV.U32 R8, RZ, RZ, 0x2400 ;  /* 0x00002400ff087424 */ /* 0x000fe200078e00ff */
[----:B------:R-:W-:Y:S01]  /*3ad0*/  UISETP.NE.AND UP0, UPT, UR17, URZ, UPT ;  /* 0x000000ff1100728c */ /* 0x000fe2000bf05270 */
[C---:B--2---:R-:W-:Y:S02]  /*3ae0*/  LOP3.LUT R70, R32.reuse, 0x70007, RZ, 0xc0, !PT ;  /* 0x0007000720467812 */ /* 0x044fe400078ec0ff */
[----:B------:R-:W-:Y:S02]  /*3af0*/  LOP3.LUT R21, R32, 0x380038, RZ, 0xc0, !PT ;  /* 0x0038003820157812 */ /* 0x000fe400078ec0ff */
[----:B------:R-:W-:Y:S02]  /*3b00*/  SHF.R.U32.HI R66, RZ, 0x6, R32 ;  /* 0x00000006ff427819 */ /* 0x000fe40000011620 */
[----:B------:R-:W-:-:S02]  /*3b10*/  SHF.R.U32.HI R36, RZ, 0xf, R33 ;  /* 0x0000000fff247819 */ /* 0x000fc40000011621 */
[C---:B------:R-:W-:Y:S02]  /*3b20*/  LOP3.LUT R71, R34.reuse, 0x70007, RZ, 0xc0, !PT ;  /* 0x0007000722477812 */ /* 0x040fe400078ec0ff */
[----:B------:R-:W-:Y:S02]  /*3b30*/  LOP3.LUT R38, R34, 0x380038, RZ, 0xc0, !PT ;  /* 0x0038003822267812 */ /* 0x000fe400078ec0ff */
[----:B------:R-:W-:Y:S02]  /*3b40*/  SHF.R.U32.HI R67, RZ, 0x6, R34 ;  /* 0x00000006ff437819 */ /* 0x000fe40000011622 */
[----:B------:R-:W-:Y:S02]  /*3b50*/  SHF.R.U32.HI R32, RZ, 0xf, R32 ;  /* 0x0000000fff207819 */ /* 0x000fe40000011620 */
[----:B----4-:R-:W-:Y:S02]  /*3b60*/  @!P0 PRMT R2, R30, 0x7610, R2 ;  /* 0x000076101e028816 */ /* 0x010fe40000000002 */
[----:B------:R-:W-:-:S02]  /*3b70*/  SHF.R.U32.HI R34, RZ, 0xf, R34 ;  /* 0x0000000fff227819 */ /* 0x000fc40000011622 */
[----:B------:R-:W-:Y:S02]  /*3b80*/  @!P0 PRMT R0, R31, 0x7610, R0 ;  /* 0x000076101f008816 */ /* 0x000fe40000000000 */
        /* <DEDUP_REMOVED lines=8> */
[----:B---3--:R-:W-:Y:S02]  /*3c10*/  SHF.R.U32.HI R35, RZ, 0xe, R13 ;  /* 0x0000000eff237819 */ /* 0x008fe4000001160d */
[----:B------:R-:W-:Y:S02]  /*3c20*/  LOP3.LUT R36, R36, 0x10001, RZ, 0xc0, !PT ;  /* 0x0001000124247812 */ /* 0x000fe400078ec0ff */
[----:B------:R-:W-:-:S02]  /*3c30*/  SHF.R.U32.HI R33, RZ, 0xe, R12 ;  /* 0x0000000eff217819 */ /* 0x000fc4000001160c */
[----:B------:R-:W-:Y:S02]  /*3c40*/  SHF.R.U32.HI R39, RZ, 0xe, R14 ;  /* 0x0000000eff277819 */ /* 0x000fe4000001160e */
[----:B------:R-:W-:Y:S02]  /*3c50*/  LOP3.LUT R32, R32, 0x10001, RZ, 0xc0, !PT ;  /* 0x0001000120207812 */ /* 0x000fe400078ec0ff */
[----:B------:R-:W-:Y:S02]  /*3c60*/  LOP3.LUT R34, R34, 0x10001, RZ, 0xc0, !PT ;  /* 0x0001000122227812 */ /* 0x000fe400078ec0ff */
[----:B------:R-:W-:Y:S02]  /*3c70*/  @!P0 PRMT R0, R0, 0x7610, R31 ;  /* 0x0000761000008816 */ /* 0x000fe4000000001f */
        /* <DEDUP_REMOVED lines=8> */
[C---:B------:R-:W-:Y:S02]  /*3d00*/  LOP3.LUT R13, R14.reuse, 0x70007, RZ, 0xc0, !PT ;  /* 0x000700070e0d7812 */ /* 0x040fe400078ec0ff */
[----:B------:R-:W-:Y:S02]  /*3d10*/  LOP3.LUT R44, R14, 0x380038, RZ, 0xc0, !PT ;  /* 0x003800380e2c7812 */ /* 0x000fe400078ec0ff */
[----:B------:R-:W-:Y:S02]  /*3d20*/  SHF.R.U32.HI R12, RZ, 0x6, R14 ;  /* 0x00000006ff0c7819 */ /* 0x000fe4000001160e */
[----:B------:R-:W-:Y:S02]  /*3d30*/  LOP3.LUT R36, R36, 0x20002, R35, 0xf8, !PT ;  /* 0x0002000224247812 */ /* 0x000fe400078ef823 */
[C---:B------:R-:W-:Y:S02]  /*3d40*/  LOP3.LUT R73, R15.reuse, 0x70007, RZ, 0xc0, !PT ;  /* 0x000700070f497812 */ /* 0x040fe400078ec0ff */
        /* <DEDUP_REMOVED lines=8> */
[----:B------:R-:W-:Y:S02]  /*3dd0*/  LOP3.LUT R39, R5, 0x380038, RZ, 0xc0, !PT ;  /* 0x0038003805277812 */ /* 0x000fe400078ec0ff */
[--C-:B------:R-:W-:Y:S02]  /*3de0*/  SHF.R.U32.HI R15, RZ, 0x6, R5.reuse ;  /* 0x00000006ff0f7819 */ /* 0x100fe40000011605 */
[----:B------:R-:W-:Y:S02]  /*3df0*/  LOP3.LUT R42, R41, 0x20002, R42, 0xf8, !PT ;  /* 0x00020002292a7812 */ /* 0x000fe400078ef82a */
        /* <DEDUP_REMOVED lines=9> */
[----:B------:R-:W-:Y:S02]  /*3e90*/  SHF.R.U32.HI R77, RZ, 0x6, R6 ;  /* 0x00000006ff4d7819 */ /* 0x000fe40000011606 */
[C---:B------:R-:W-:Y:S02]  /*3ea0*/  LOP3.LUT R80, R7.reuse, 0x70007, RZ, 0xc0, !PT ;  /* 0x0007000707507812 */ /* 0x040fe400078ec0ff */
[----:B------:R-:W-:Y:S02]  /*3eb0*/  LOP3.LUT R51, R7, 0x380038, RZ, 0xc0, !PT ;  /* 0x0038003807337812 */ /* 0x000fe400078ec0ff */
[----:B------:R-:W-:Y:S02]  /*3ec0*/  SHF.R.U32.HI R79, RZ, 0x6, R7 ;  /* 0x00000006ff4f7819 */ /* 0x000fe40000011607 */
[----:B------:R-:W-:-:S02]  /*3ed0*/  LOP3.LUT R21, R66, 0x380038, RZ, 0xc0, !PT ;  /* 0x0038003842157812 */ /* 0x000fc400078ec0ff */
[----:B------:R-:W-:Y:S02]  /*3ee0*/  LOP3.LUT R7, R33, 0x40004, R4, 0xf8, !PT ;  /* 0x0004000421077812 */ /* 0x000fe400078ef804 */
[----:B------:R-:W-:Y:S02]  /*3ef0*/  LOP3.LUT R6, R36, 0x40004, R5, 0xf8, !PT ;  /* 0x0004000424067812 */ /* 0x000fe400078ef805 */
        /* <DEDUP_REMOVED lines=96> */
[-C--:B------:R-:W-:Y:S01]  /*4500*/  HFMA2 R64, R64, R47.reuse.H0_H0, -132, -132 ;  /* 0xd820d82040407431 */ /* 0x080fe2000004002f */
[----:B------:R-:W-:Y:S01]  /*4510*/  LOP3.LUT R65, R65, 0x70007, RZ, 0xc0, !PT ;  /* 0x0007000741417812 */ /* 0x000fe200078ec0ff */
[-C--:B------:R-:W-:Y:S01]  /*4520*/  HFMA2 R60, R60, R47.reuse.H0_H0, -132, -132 ;  /* 0xd820d8203c3c7431 */ /* 0x080fe2000004002f */
[----:B------:R-:W-:Y:S01]  /*4530*/  LOP3.LUT R83, R68, 0x64006400, RZ, 0xfc, !PT ;  /* 0x6400640044537812 */ /* 0x000fe200078efcff */
[----:B------:R-:W-:-:S02]  /*4540*/  HFMA2 R52, R52, R47.H0_H0, -132, -132 ;  /* 0xd820d82034347431 */ /* 0x000fc4000004002f */
        /* <DEDUP_REMOVED lines=138> */
.L_x_4128:
[----:B-----5:R-:W-:Y:S01]  /*4df0*/  @!P0 VIADD R3, R26, UR5 ;  /* 0x000000051a038c36 */ /* 0x020fe20008000000 */
[----:B------:R-:W-:Y:S01]  /*4e00*/  MOV R27, R25 ;  /* 0x00000019001b7202 */ /* 0x000fe20000000f00 */
[----:B------:R-:W-:Y:S01]  /*4e10*/  IMAD.MOV.U32 R26, RZ, RZ, R24 ;  /* 0x000000ffff1a7224 */ /* 0x000fe200078e0018 */
        /* <DEDUP_REMOVED lines=77> */
.L_x_4129:
        /* <DEDUP_REMOVED lines=10> */
.L_x_4127:
        /* <DEDUP_REMOVED lines=11> */
[----:B------:R-:W-:-:S04]  /*5440*/  IMAD.U32 R12, RZ, RZ, UR8 ;  /* 0x00000008ff0c7e24 */ /* 0x000fc8000f8e00ff */
[----:B-1----:R-:W-:-:S07]  /*5450*/  IMAD.U32 R13, RZ, RZ, UR6 ;  /* 0x00000006ff0d7e24 */ /* 0x002fce000f8e00ff */
.L_x_4134:
[----:B------:R-:W-:Y:S01]  /*5460*/  ISETP.NE.AND P0, PT, R3, UR5, PT ;  /* 0x0000000503007c0c */ /* 0x000fe2000bf05270 */
[----:B------:R-:W2:-:S12]  /*5470*/  LDG.E.128.CONSTANT R4, desc[UR12][R24.64] ;  /* 0x0000000c18047981 */ /* 0x000e98000c1e9d00 */
[C---:B------:R-:W-:Y:S01]  /*5480*/  @!P0 LEA R10, R20.reuse, R1, 0x3 ;  /* 0x00000001140a8211 */ /* 0x040fe200078e18ff */
[----:B------:R0:W5:Y:S05]  /*5490*/  @!P0 LDG.E.U16.CONSTANT R14, desc[UR12][R12.64] ;  /* 0x0000000c0c0e8981 */ /* 0x00016a000c1e9500 */
[----:B------:R-:W3:Y:S01]  /*54a0*/  @!P0 LDL.64 R10, [R10+0x8] ;  /* 0x000008000a0a8983 */ /* 0x000ee20000100a00 */
[----:B------:R-:W-:Y:S02]  /*54b0*/  IMAD.MOV.U32 R31, RZ, RZ, 0x3400 ;  /* 0x00003400ff1f7424 */ /* 0x000fe400078e00ff */
[----:B------:R-:W-:Y:S01]  /*54c0*/  IMAD.MOV.U32 R37, RZ, RZ, 0x2c00 ;  /* 0x00002c00ff257424 */ /* 0x000fe200078e00ff */
[----:B------:R-:W-:Y:S01]  /*54d0*/  MOV R8, 0x2400 ;  /* 0x0000240000087802 */ /* 0x000fe20000000f00 */
[----:B------:R-:W-:Y:S01]  /*54e0*/  UISETP.NE.AND UP0, UPT, UR17, URZ, UPT ;  /* 0x000000ff1100728c */ /* 0x000fe2000bf05270 */
[----:B------:R-:W-:Y:S01]  /*54f0*/  @!P0 VIADD R57, R20, 0x1 ;  /* 0x0000000114398836 */ /* 0x000fe20000000000 */
[----:B--2---:R-:W-:-:S02]  /*5500*/  LOP3.LUT R46, R5, 0x30003, RZ, 0xc0, !PT ;  /* 0x00030003052e7812 */ /* 0x004fc400078ec0ff */
[C---:B------:R-:W-:Y:S02]  /*5510*/  LOP3.LUT R15, R5.reuse, 0xc000c, RZ, 0xc0, !PT ;  /* 0x000c000c050f7812 */ /* 0x040fe400078ec0ff */
[C---:B------:R-:W-:Y:S02]  /*5520*/  LOP3.LUT R30, R5.reuse, 0x300030, RZ, 0xc0, !PT ;  /* 0x00300030051e7812 */ /* 0x040fe400078ec0ff */
[----:B------:R-:W-:Y:S02]  /*5530*/  LOP3.LUT R39, R5, 0xc000c0, RZ, 0xc0, !PT ;  /* 0x00c000c005277812 */ /* 0x000fe400078ec0ff */
[----:B------:R-:W-:Y:S02]  /*5540*/  SHF.R.U32.HI R47, RZ, 0x8, R5 ;  /* 0x00000008ff2f7819 */ /* 0x000fe40000011605 */
[C---:B------:R-:W-:Y:S02]  /*5550*/  LOP3.LUT R9, R4.reuse, 0x30003, RZ, 0xc0, !PT ;  /* 0x0003000304097812 */ /* 0x040fe400078ec0ff */
[----:B------:R-:W-:-:S02]  /*5560*/  LOP3.LUT R38, R4, 0xc000c0, RZ, 0xc0, !PT ;  /* 0x00c000c004267812 */ /* 0x000fc400078ec0ff */
[----:B---3--:R-:W-:Y:S02]  /*5570*/  @!P0 PRMT R2, R10, 0x7610, R2 ;  /* 0x000076100a028816 */ /* 0x008fe40000000002 */
[----:B------:R-:W-:Y:S02]  /*5580*/  @!P0 PRMT R0, R11, 0x7610, R0 ;  /* 0x000076100b008816 */ /* 0x000fe40000000000 */
[----:B------:R-:W-:Y:S02]  /*5590*/  @!P0 PRMT R2, R2, 0x7610, R10 ;  /* 0x0000761002028816 */ /* 0x000fe4000000000a */
[----:B------:R-:W-:Y:S02]  /*55a0*/  @!P0 PRMT R0, R0, 0x7610, R11 ;  /* 0x0000761000008816 */ /* 0x000fe4000000000b */
[C---:B------:R-:W-:Y:S02]  /*55b0*/  LOP3.LUT R10, R4.reuse, 0xc000c, RZ, 0xc0, !PT ;  /* 0x000c000c040a7812 */ /* 0x040fe400078ec0ff */
[----:B------:R-:W-:-:S02]  /*55c0*/  LOP3.LUT R11, R4, 0x300030, RZ, 0xc0, !PT ;  /* 0x00300030040b7812 */ /* 0x000fc400078ec0ff */
[C---:B------:R-:W-:Y:S02]  /*55d0*/  LOP3.LUT R5, R6.reuse, 0xc000c, RZ, 0xc0, !PT ;  /* 0x000c000c06057812 */ /* 0x040fe400078ec0ff */
[----:B------:R-:W-:Y:S02]  /*55e0*/  SHF.R.U32.HI R4, RZ, 0x8, R4 ;  /* 0x00000008ff047819 */ /* 0x000fe40000011604 */
[----:B------:R-:W-:Y:S02]  /*55f0*/  LOP3.LUT R22, R5, 0x64006400, RZ, 0xfc, !PT ;  /* 0x6400640005167812 */ /* 0x000fe400078efcff */
[C---:B------:R-:W-:Y:S02]  /*5600*/  LOP3.LUT R48, R6.reuse, 0x30003, RZ, 0xc0, !PT ;  /* 0x0003000306307812 */ /* 0x040fe400078ec0ff */
[C---:B------:R-:W-:Y:S02]  /*5610*/  LOP3.LUT R32, R6.reuse, 0x300030, RZ, 0xc0, !PT ;  /* 0x0030003006207812 */ /* 0x040fe400078ec0ff */
[----:B------:R-:W-:-:S02]  /*5620*/  LOP3.LUT R40, R6, 0xc000c0, RZ, 0xc0, !PT ;  /* 0x00c000c006287812 */ /* 0x000fc400078ec0ff */
[----:B------:R-:W-:Y:S02]  /*5630*/  SHF.R.U32.HI R49, RZ, 0x8, R6 ;  /* 0x00000008ff317819 */ /* 0x000fe40000011606 */
        /* <DEDUP_REMOVED lines=27> */
[-C--:B------:R-:W-:Y:S02]  /*57f0*/  HFMA2 R22, R22, R31.reuse.H0_H0, -258, -258 ;  /* 0xdc08dc0816167431 */ /* 0x080fe4000004001f */
[-C--:B------:R-:W-:Y:S02]  /*5800*/  HFMA2 R23, R23, R31.reuse.H0_H0, -258, -258 ;  /* 0xdc08dc0817177431 */ /* 0x080fe4000004001f */
        /* <DEDUP_REMOVED lines=44> */
[-C--:B------:R-:W-:Y:S02]  /*5ad0*/  HFMA2 R40, R11, R8.reuse.H0_H0, -18, -18 ;  /* 0xcc80cc800b287431 */ /* 0x080fe40000040008 */
[----:B------:R-:W-:-:S02]  /*5ae0*/  HFMA2 R41, R41, R8.H0_H0, -18, -18 ;  /* 0xcc80cc8029297431 */ /* 0x000fc40000040008 */
[-C--:B------:R-:W-:Y:S02]  /*5af0*/  HFMA2 R42, R7, R8.reuse.H0_H0, -18, -18 ;  /* 0xcc80cc80072a7431 */ /* 0x080fe40000040008 */
[----:B------:R-:W-:Y:S02]  /*5b00*/  HFMA2 R43, R43, R8.H0_H0, -18, -18 ;  /* 0xcc80cc802b2b7431 */ /* 0x000fe40000040008 */
[----:B------:R-:W-:Y:S02]  /*5b10*/  HADD2 R50, R9, -1026, -1026 ;  /* 0xe402e40209327430 */ /* 0x000fe40000000000 */
[----:B------:R-:W-:Y:S02]  /*5b20*/  HADD2 R52, R52, -1026, -1026 ;  /* 0xe402e40234347430 */ /* 0x000fe40000000000 */
[----:B------:R-:W-:Y:S02]  /*5b30*/  HADD2 R53, R53, -1026, -1026 ;  /* 0xe402e40235357430 */ /* 0x000fe40000000000 */
[----:B------:R-:W-:-:S02]  /*5b40*/  HADD2 R47, R4, -1026, -1026 ;  /* 0xe402e402042f7430 */ /* 0x000fc40000000000 */
[----:B------:R-:W-:Y:S02]  /*5b50*/  HADD2 R48, R48, -1026, -1026 ;  /* 0xe402e40230307430 */ /* 0x000fe40000000000 */
[----:B------:R-:W-:Y:S02]  /*5b60*/  HADD2 R49, R49, -1026, -1026 ;  /* 0xe402e40231317430 */ /* 0x000fe40000000000 */
[----:B------:R-:W-:Y:S01]  /*5b70*/  HADD2 R46, R5, -1026, -1026 ;  /* 0xe402e402052e7430 */ /* 0x000fe20000000000 */
[----:B0-----:R-:W-:Y:S06]  /*5b80*/  BRA.U !UP0, `(.L_x_4132) ;  /* 0x0000000108a87547 */ /* 0x001fec000b800000 */
        /* <DEDUP_REMOVED lines=42> */
.L_x_4132:
[----:B------:R-:W-:Y:S01]  /*5e30*/  @!P0 IMAD.MOV.U32 R20, RZ, RZ, R57 ;  /* 0x000000ffff148224 */ /* 0x000fe200078e0039 */
[----:B-----5:R-:W-:Y:S01]  /*5e40*/  @!P0 IADD3 R3, PT, PT, R14, UR5, RZ ;  /* 0x000000050e038c10 */ /* 0x020fe2000fffe0ff */
[----:B------:R-:W-:Y:S06]  /*5e50*/  @P1 BRA `(.L_x_4133) ;  /* 0x0000000000ac1947 */ /* 0x000fec0003800000 */
[----:B------:R-:W0:Y:S01]  /*5e60*/  LDS.128 R4, [UR4] ;  /* 0x00000004ff047984 */ /* 0x000e220008000c00 */
[----:B------:R-:W-:-:S03]  /*5e70*/  IMAD.MOV.U32 R55, RZ, RZ, R15 ;  /* 0x000000ffff377224 */ /* 0x000fc600078e000f */
        /* <DEDUP_REMOVED lines=41> */
.L_x_4133:
[----:B------:R-:W-:Y:S01]  /*6110*/  UIADD3 UR5, UPT, UPT, UR5, 0x10, URZ ;  /* 0x0000001005057890 */ /* 0x000fe2000fffe0ff */
[----:B------:R-:W-:Y:S01]  /*6120*/  IADD3 R12, P0, PT, R12, 0x40, RZ ;  /* 0x000000400c0c7810 */ /* 0x000fe20007f1e0ff */
[----:B------:R-:W-:Y:S01]  /*6130*/  IMAD.U32 R5, RZ, RZ, UR14 ;  /* 0x0000000eff057e24 */ /* 0x000fe2000f8e00ff */
[----:B------:R-:W-:Y:S02]  /*6140*/  UIADD3 UR4, UPT, UPT, UR4, 0x20, URZ ;  /* 0x0000002004047890 */ /* 0x000fe4000fffe0ff */
[----:B------:R-:W-:Y:S01]  /*6150*/  UISETP.GE.AND UP0, UPT, UR5, UR10, UPT ;  /* 0x0000000a0500728c */ /* 0x000fe2000bf06270 */
[----:B------:R-:W-:Y:S01]  /*6160*/  IMAD.WIDE R24, R5, 0x4, R24 ;  /* 0x0000000405187825 */ /* 0x000fe200078e0218 */
[----:B------:R-:W-:-:S07]  /*6170*/  IADD3.X R13, PT, PT, RZ, R13, RZ, P0, !PT ;  /* 0x0000000dff0d7210 */ /* 0x000fce00007fe4ff */
[----:B------:R-:W-:Y:S05]  /*6180*/  BRA.U !UP0, `(.L_x_4134) ;  /* 0xfffffff108b47547 */ /* 0x000fea000b83ffff */
.L_x_4131:
[----:B------:R-:W0:Y:S01]  /*6190*/  S2R R0, SR_CTAID.X ;  /* 0x0000000000007919 */ /* 0x000e220000002500 */
[----:B------:R-:W1:Y:S01]  /*61a0*/  S2UR UR4, SR_CTAID.Y ;  /* 0x00000000000479c3 */ /* 0x000e620000002600 */
[----:B------:R-:W0:Y:S07]  /*61b0*/  S2R R3, SR_TID.X ;  /* 0x0000000000037919 */ /* 0x000e2e0000002100 */
[----:B------:R-:W2:Y:S01]  /*61c0*/  LDC.64 R4, c[0x0][0x3a0] ;  /* 0x0000e800ff047b82 */ /* 0x000ea20000000a00 */
[----:B-1----:R-:W-:Y:S01]  /*61d0*/  USHF.L.U32 UR4, UR4, 0x1, URZ ;  /* 0x0000000104047899 */ /* 0x002fe200080006ff */
[----:B0-----:R-:W-:-:S05]  /*61e0*/  IMAD R0, R0, 0x40, R3 ;  /* 0x0000004000007824 */ /* 0x001fca00078e0203 */
[----:B------:R-:W-:Y:S01]  /*61f0*/  MOV R3, UR4 ;  /* 0x0000000400037c02 */ /* 0x000fe20008000f00 */
[----:B------:R-:W-:-:S04]  /*6200*/  IMAD.SHL.U32 R0, R0, 0x4, RZ ;  /* 0x0000000400007824 */ /* 0x000fc800078e00ff */
[----:B------:R-:W-:Y:S02]  /*6210*/  IMAD R3, R3, UR14, R0 ;  /* 0x0000000e03037c24 */ /* 0x000fe4000f8e0200 */
[----:B------:R-:W0:Y:S02]  /*6220*/  LDC R0, c[0x0][0x3a8] ;  /* 0x0000ea00ff007b82 */ /* 0x000e240000000800 */
        /* <DEDUP_REMOVED lines=10> */
.L_x_4138:
[----:B------:R-:W0:Y:S02]  /*62d0*/  LDS R2, [R0] ;  /* 0x0000000000027984 */ /* 0x000e240000000800 */
[----:B0-----:R-:W-:-:S05]  /*62e0*/  HFMA2 R3, R2, 1, 1, R19 ;  /* 0x3c003c0002037831 */ /* 0x001fca0000000013 */
[----:B------:R-:W0:Y:S02]  /*62f0*/  ATOMS.CAST.SPIN P1, [R0], R2, R3 ;  /* 0x000000020000758d */ /* 0x000e240001820003 */
[----:B0-----:R-:W-:Y:S05]  /*6300*/  @!P1 BRA `(.L_x_4138) ;  /* 0xfffffffc00f09947 */ /* 0x001fea000383ffff */
[----:B------:R-:W-:Y:S05]  /*6310*/  BRA `(.L_x_4136) ;  /* 0x00000000000c7947 */ /* 0x000fea0003800000 */
.L_x_4137:
[----:B------:R-:W2:Y:S02]  /*6320*/  LD.E R0, desc[UR12][R4.64] ;  /* 0x0000000c04007980 */ /* 0x000ea4000c101900 */
[----:B--2---:R-:W-:-:S05]  /*6330*/  IADD3 R3, PT, PT, R19, R0, RZ ;  /* 0x0000000013037210 */ /* 0x004fca0007ffe0ff */
[----:B------:R0:W-:Y:S02]  /*6340*/  ST.E desc[UR12][R4.64], R3 ;  /* 0x0000000304007985 */ /* 0x0001e4000c10190c */
.L_x_4136:
[----:B------:R-:W-:Y:S05]  /*6350*/  BSYNC.RECONVERGENT B0 ;  /* 0x0000000000007941 */ /* 0x000fea0003800200 */
.L_x_4135:
[----:B------:R1:W-:Y:S01]  /*6360*/  ATOM.E.ADD.F16x2.RN.STRONG.GPU P1, RZ, desc[UR12][R4.64+0x4], R18 ;  /* 0x8000041204ff79a2 */ /* 0x0003e2000c12e10c */
[----:B------:R-:W-:Y:S04]  /*6370*/  BSSY.RECONVERGENT B0, `(.L_x_4139) ;  /* 0x000000e000007945 */ /* 0x000fe80003800200 */
[----:B-1----:R-:W-:Y:S05]  /*6380*/  @P1 BRA `(.L_x_4140) ;  /* 0x0000000000301947 */ /* 0x002fea0003800000 */
[----:B------:R-:W1:Y:S02]  /*6390*/  QSPC.E.S P1, RZ, [R4+0x4] ;  /* 0x0000040004ff73aa */ /* 0x000e640000020500 */
[----:B-1----:R-:W-:Y:S05]  /*63a0*/  @!P1 BRA `(.L_x_4141) ;  /* 0x00000000001c9947 */ /* 0x002fea0003800000 */
[----:B------:R-:W-:-:S05]  /*63b0*/  IMAD.MOV.U32 R2, RZ, RZ, R4 ;  /* 0x000000ffff027224 */ /* 0x000fca00078e0004 */
[----:B------:R-:W-:-:S07]  /*63c0*/  MOV R0, R2 ;  /* 0x0000000200007202 */ /* 0x000fce0000000f00 */
.L_x_4142:
[----:B------:R-:W0:Y:S02]  /*63d0*/  LDS R2, [R0+0x4] ;  /* 0x0000040000027984 */ /* 0x000e240000000800 */
[----:B0-----:R-:W-:-:S05]  /*63e0*/  HADD2 R3, R2, R18 ;  /* 0x0000001202037230 */ /* 0x001fca0000000000 */
[----:B------:R-:W0:Y:S02]  /*63f0*/  ATOMS.CAST.SPIN P1, [R0+0x4], R2, R3 ;  /* 0x000004020000758d */ /* 0x000e240001820003 */
[----:B0-----:R-:W-:Y:S05]  /*6400*/  @!P1 BRA `(.L_x_4142) ;  /* 0xfffffffc00f09947 */ /* 0x001fea000383ffff */
[----:B------:R-:W-:Y:S05]  /*6410*/  BRA `(.L_x_4140) ;  /* 0x00000000000c7947 */ /* 0x000fea0003800000 */
.L_x_4141:
[----:B------:R-:W0:Y:S02]  /*6420*/  LD.E R0, desc[UR12][R4.64+0x4] ;  /* 0x0000040c04007980 */ /* 0x000e24000c101900 */
[----:B0-----:R-:W-:-:S05]  /*6430*/  IMAD.IADD R3, R18, 0x1, R0 ;  /* 0x0000000112037824 */ /* 0x001fca00078e0200 */
[----:B------:R1:W-:Y:S02]  /*6440*/  ST.E desc[UR12][R4.64+0x4], R3 ;  /* 0x0000040304007985 */ /* 0x0003e4000c10190c */
.L_x_4140:
[----:B------:R-:W-:Y:S05]  /*6450*/  BSYNC.RECONVERGENT B0 ;  /* 0x0000000000007941 */ /* 0x000fea0003800200 */
.L_x_4139:
        /* <DEDUP_REMOVED lines=8> */
[----:B------:R-:W-:-:S05]  /*64e0*/  IMAD.MOV.U32 R2, RZ, RZ, R4 ;  /* 0x000000ffff027224 */ /* 0x000fca00078e0004 */
[----:B------:R-:W-:-:S07]  /*64f0*/  MOV R0, R2 ;  /* 0x0000000200007202 */ /* 0x000fce0000000f00 */
.L_x_4146:
[----:B------:R-:W0:Y:S02]  /*6500*/  LDS R2, [R0] ;  /* 0x0000000000027984 */ /* 0x000e240000000800 */
[----:B0-----:R-:W-:-:S05]  /*6510*/  HFMA2 R3, R2, 1, 1, R17 ;  /* 0x3c003c0002037831 */ /* 0x001fca0000000011 */
[----:B------:R-:W0:Y:S02]  /*6520*/  ATOMS.CAST.SPIN P0, [R0], R2, R3 ;  /* 0x000000020000758d */ /* 0x000e240001800003 */
[----:B0-----:R-:W-:Y:S05]  /*6530*/  @!P0 BRA `(.L_x_4146) ;  /* 0xfffffffc00f08947 */ /* 0x001fea000383ffff */
[----:B------:R-:W-:Y:S05]  /*6540*/  BRA `(.L_x_4144) ;  /* 0x00000000000c7947 */ /* 0x000fea0003800000 */
.L_x_4145:
[----:B------:R-:W2:Y:S02]  /*6550*/  LD.E R0, desc[UR12][R4.64] ;  /* 0x0000000c04007980 */ /* 0x000ea4000c101900 */
[----:B--2---:R-:W-:-:S05]  /*6560*/  IMAD.IADD R3, R17, 0x1, R0 ;  /* 0x0000000111037824 */ /* 0x004fca00078e0200 */
[----:B------:R0:W-:Y:S02]  /*6570*/  ST.E desc[UR12][R4.64], R3 ;  /* 0x0000000304007985 */ /* 0x0001e4000c10190c */
.L_x_4144:
[----:B------:R-:W-:Y:S05]  /*6580*/  BSYNC.RECONVERGENT B0 ;  /* 0x0000000000007941 */ /* 0x000fea0003800200 */
.L_x_4143:
[----:B------:R1:W-:Y:S02]  /*6590*/  ATOM.E.ADD.F16x2.RN.STRONG.GPU P0, RZ, desc[UR12][R4.64+0x4], R16 ;  /* 0x8000041004ff79a2 */ /* 0x0003e4000c10e10c */
[----:B-1----:R-:W-:Y:S05]  /*65a0*/  @P0 EXIT ;  /* 0x000000000000094d */ /* 0x002fea0003800000 */
[----:B------:R-:W1:Y:S02]  /*65b0*/  QSPC.E.S P0, RZ, [R4+0x4] ;  /* 0x0000040004ff73aa */ /* 0x000e640000000500 */
[----:B-1----:R-:W-:Y:S05]  /*65c0*/  @!P0 BRA `(.L_x_4147) ;  /* 0x00000000001c8947 */ /* 0x002fea0003800000 */
[----:B------:R-:W-:-:S04]  /*65d0*/  MOV R2, R4 ;  /* 0x0000000400027202 */ /* 0x000fc80000000f00 */
[----:B------:R-:W-:-:S07]  /*65e0*/  MOV R0, R2 ;  /* 0x0000000200007202 */ /* 0x000fce0000000f00 */
.L_x_4148:
[----:B------:R-:W0:Y:S02]  /*65f0*/  LDS R2, [R0+0x4] ;  /* 0x0000040000027984 */ /* 0x000e240000000800 */
[----:B0-----:R-:W-:-:S05]  /*6600*/  HADD2 R3, R2, R16 ;  /* 0x0000001002037230 */ /* 0x001fca0000000000 */
[----:B------:R-:W0:Y:S02]  /*6610*/  ATOMS.CAST.SPIN P0, [R0+0x4], R2, R3 ;  /* 0x000004020000758d */ /* 0x000e240001800003 */
[----:B0-----:R-:W-:Y:S05]  /*6620*/  @!P0 BRA `(.L_x_4148) ;  /* 0xfffffffc00f08947 */ /* 0x001fea000383ffff */
[----:B------:R-:W-:Y:S05]  /*6630*/  EXIT ;  /* 0x000000000000794d */ /* 0x000fea0003800000 */
.L_x_4147:
[----:B------:R-:W0:Y:S02]  /*6640*/  LD.E R0, desc[UR12][R4.64+0x4] ;  /* 0x0000040c04007980 */ /* 0x000e24000c101900 */
[----:B0-----:R-:W-:-:S05]  /*6650*/  IMAD.IADD R3, R16, 0x1, R0 ;  /* 0x0000000110037824 */ /* 0x001fca00078e0200 */
[----:B------:R-:W-:Y:S01]  /*6660*/  ST.E desc[UR12][R4.64+0x4], R3 ;  /* 0x0000040304007985 */ /* 0x000fe2000c10190c */
[----:B------:R-:W-:Y:S05]  /*6670*/  EXIT ;  /* 0x000000000000794d */ /* 0x000fea0003800000 */
.L_x_4149:
        /* <DEDUP_REMOVED lines=16> */
.L_x_5338:


//--------------------- .text._Z23gemm_half_q_half_kernelILi2ELi128ELb1ELb0ELi64EEvPK6__halfPKjS4_S2_PS0_iiiiPKtS7_iiiiiibS2_i --------------------------
	.section	.text._Z23gemm_half_q_half_kernelILi2ELi128ELb1ELb0ELi64EEvPK6__halfPKjS4_S2_PS0_iiiiPKtS7_iiiiiibS2_i,"ax",@progbits
	.align	128
        .global         _Z23gemm_half_q_half_kernelILi2ELi128ELb1ELb0ELi64EEvPK6__halfPKjS4_S2_PS0_iiiiPKtS7_iiiiiibS2_i
        .type           _Z23gemm_half_q_half_kernelILi2ELi128ELb1ELb0ELi64EEvPK6__halfPKjS4_S2_PS0_iiiiPKtS7_iiiiiibS2_i,@function
        .size           _Z23gemm_half_q_half_kernelILi2ELi128ELb1ELb0ELi64EEvPK6__halfPKjS4_S2_PS0_iiiiPKtS7_iiiiiibS2_i,(.L_x_5339 - _Z23gemm_half_q_half_kernelILi2ELi128ELb1ELb0ELi64EEvPK6__halfPKjS4_S2_PS0_iiiiPKtS7_iiiiiibS2_i)
        .other          _Z23gemm_half_q_half_kernelILi2ELi128ELb1ELb0ELi64EEvPK6__halfPKjS4_S2_PS0_iiiiPKtS7_iiiiiibS2_i,@"STO_CUDA_ENTRY STV_DEFAULT"
_Z23gemm_half_q_half_kernelILi2ELi128ELb1ELb0ELi64EEvPK6__halfPKjS4_S2_PS0_iiiiPKtS7_iiiiiibS2_i:
.text._Z23gemm_half_q_half_kernelILi2ELi128ELb1ELb0ELi64EEvPK6__halfPKjS4_S2_PS0_iiiiPKtS7_iiiiiibS2_i:
[----:B------:R-:W0:Y:S01]  /*0000*/  LDC R1, c[0x0][0x37c] ;  /* 0x0000df00ff017b82 */ /* 0x000e220000000800 */
[----:B------:R-:W1:Y:S07]  /*0010*/  S2R R3, SR_CTAID.Y ;  /* 0x0000000000037919 */ /* 0x000e6e0000002600 */
[----:B------:R-:W1:Y:S01]  /*0020*/  LDC R0, c[0x0][0x3a8] ;  /* 0x0000ea00ff007b82 */ /* 0x000e620000000800 */
[----:B0-----:R-:W-:-:S04]  /*0030*/  IADD3 R1, PT, PT, R1, -0x10, RZ ;  /* 0xfffffff001017810 */ /* 0x001fc80007ffe0ff */
[----:B------:R-:W-:Y:S01]  /*0040*/  R2UR UR22, R1 ;  /* 0x00000000011672ca */ /* 0x000fe200000e0000 */
        /* <DEDUP_REMOVED lines=16> */
[----:B------:R-:W0:Y:S01]  /*0150*/  S2UR UR16, SR_CTAID.Z ;  /* 0x00000000001079c3 */ /* 0x000e220000002700 */
[----:B------:R-:W1:Y:S01]  /*0160*/  S2R R2, SR_TID.X ;  /* 0x0000000000027919 */ /* 0x000e620000002100 */
[----:B------:R-:W-:Y:S01]  /*0170*/  ISETP.EQ.OR P1, PT, R5, RZ, !P0 ;  /* 0x000000ff0500720c */ /* 0x000fe20004722670 */
[----:B------:R-:W-:Y:S01]  /*0180*/  HFMA2 R5, -RZ, RZ, 0, 1.1920928955078125e-07 ;  /* 0x00000002ff057431 */ /* 0x000fe200000001ff */
[----:B------:R-:W-:Y:S04]  /*0190*/  BSSY.RECONVERGENT B0, `(.L_x_4150) ;  /* 0x00000bd000007945 */ /* 0x000fe80003800200 */
[----:B------:R-:W2:Y:S01]  /*01a0*/  LDC R0, c[0x0][0x3b0] ;  /* 0x0000ec00ff007b82 */ /* 0x000ea20000000800 */
[----:B------:R-:W-:-:S07]  /*01b0*/  SEL R5, R5, 0x1, P0 ;  /* 0x0000000105057807 */ /* 0x000fce0000000000 */
[----:B------:R-:W3:Y:S01]  /*01c0*/  S2UR UR4, SR_CTAID.X ;  /* 0x00000000000479c3 */ /* 0x000ee20000002500 */
[----:B0-----:R-:W-:-:S06]  /*01d0*/  USHF.L.U32 UR9, UR16, 0x6, URZ ;  /* 0x0000000610097899 */ /* 0x001fcc00080006ff */
[----:B------:R-:W-:Y:S02]  /*01e0*/  MOV R7, UR9 ;  /* 0x0000000900077c02 */ /* 0x000fe40008000f00 */
[----:B-1----:R-:W-:Y:S02]  /*01f0*/  IADD3 R4, PT, PT, R2, UR9, RZ ;  /* 0x0000000902047c10 */ /* 0x002fe4000fffe0ff */
[----:B--2---:R-:W-:-:S04]  /*0200*/  VIADDMNMX R7, R7, 0x40, R0, PT ;  /* 0x0000004007077846 */ /* 0x004fc80003800100 */
[----:B------:R-:W-:Y:S01]  /*0210*/  R2UR UR15, R7 ;  /* 0x00000000070f72ca */ /* 0x000fe200000e0000 */
[----:B---3--:R-:W-:-:S12]  /*0220*/  USHF.L.U32 UR4, UR4, 0x8, URZ ;  /* 0x0000000804047899 */ /* 0x008fd800080006ff */
        /* <DEDUP_REMOVED lines=31> */
.L_x_4155:
        /* <DEDUP_REMOVED lines=32> */
.L_x_4154:
        /* <DEDUP_REMOVED lines=20> */
.L_x_4156:
[----:B------:R-:W-:-:S13]  /*0760*/  ISETP.EQ.AND P2, PT, R14, RZ, PT ;  /* 0x000000ff0e00720c */ /* 0x000fda0003f42270 */
[----:B------:R-:W-:Y:S05]  /*0770*/  @!P0 BRA P2, `(.L_x_4151) ;  /* 0x0000000400788947 */ /* 0x000fea0001000000 */
.L_x_4153:
        /* <DEDUP_REMOVED lines=12> */
.L_x_4152:
[----:B------:R-:W-:-:S04]  /*0840*/  LEA R8, P0, R4, UR10, 0x1 ;  /* 0x0000000a04087c11 */ /* 0x000fc8000f8008ff */
[----:B------:R-:W-:Y:S01]  /*0850*/  LEA.HI.X R9, R4, UR11, RZ, 0x1, P0 ;  /* 0x0000000b04097c11 */ /* 0x000fe200080f0cff */
[----:B------:R-:W-:Y:S01]  /*0860*/  IMAD R7, R3, R0, RZ ;  /* 0x0000000003077224 */ /* 0x000fe200078e02ff */
[----:B------:R-:W-:Y:S01]  /*0870*/  IADD3 R4, PT, PT, RZ, -R5, RZ ;  /* 0x80000005ff047210 */ /* 0x000fe20007ffe0ff */
[----:B------:R-:W0:Y:S02]  /*0880*/  LDCU.64 UR10, c[0x0][0x380] ;  /* 0x00007000ff0a77ac */ /* 0x000e240008000a00 */
        /* <DEDUP_REMOVED lines=11> */
.L_x_4159:
[C---:B-----5:R-:W-:Y:S02]  /*0940*/  IADD3 R9, P2, PT, R20.reuse, R7, RZ ;  /* 0x0000000714097210 */ /* 0x060fe40007f5e0ff */
[CC--:B------:R-:W-:Y:S02]  /*0950*/  IADD3 R11, PT, PT, R7.reuse, R0.reuse, RZ ;  /* 0x00000000070b7210 */ /* 0x0c0fe40007ffe0ff */
[----:B------:R-:W-:Y:S02]  /*0960*/  LEA.HI.X.SX32 R10, R7, RZ, 0x1, P2 ;  /* 0x000000ff070a7211 */ /* 0x000fe400010f0eff */
[----:B------:R-:W-:Y:S02]  /*0970*/  IADD3 R7, PT, PT, R11, R0, RZ ;  /* 0x000000000b077210 */ /* 0x000fe40007ffe0ff */
[----:B-1----:R-:W-:Y:S02]  /*0980*/  LEA R8, P2, R9, UR6, 0x1 ;  /* 0x0000000609087c11 */ /* 0x002fe4000f8408ff */
        /* <DEDUP_REMOVED lines=27> */
.L_x_4158:
        /* <DEDUP_REMOVED lines=21> */
.L_x_4160:
[----:B------:R-:W-:-:S13]  /*0c90*/  ISETP.NE.OR P0, PT, R4, RZ, P0 ;  /* 0x000000ff0400720c */ /* 0x000fda0000705670 */
[----:B------:R-:W-:Y:S05]  /*0ca0*/  @!P0 BRA `(.L_x_4151) ;  /* 0x00000000002c8947 */ /* 0x000fea0003800000 */
.L_x_4157:
        /* <DEDUP_REMOVED lines=11> */
.L_x_4151:
[----:B0-----:R-:W-:Y:S05]  /*0d60*/  BSYNC.RECONVERGENT B0 ;  /* 0x0000000000007941 */ /* 0x001fea0003800200 */
.L_x_4150:
[----:B------:R-:W0:Y:S01]  /*0d70*/  LDCU UR14, c[0x0][0x3ac] ;  /* 0x00007580ff0e77ac */ /* 0x000e220008000800 */
[----:B------:R-:W-:-:S04]  /*0d80*/  LEA R4, R2, UR4, 0x2 ;  /* 0x0000000402047c11 */ /* 0x000fc8000f8e10ff */
[----:B0-----:R-:W-:-:S13]  /*0d90*/  ISETP.GE.AND P0, PT, R4, UR14, PT ;  /* 0x0000000e04007c0c */ /* 0x001fda000bf06270 */
[----:B------:R-:W-:Y:S05]  /*0da0*/  @P0 EXIT ;  /* 0x000000000000094d */ /* 0x000fea0003800000 */
[----:B------:R-:W0:Y:S02]  /*0db0*/  LDCU.U8 UR5, c[0x0][0x3e0] ;  /* 0x00007c00ff0577ac */ /* 0x000e240008000000 */
[----:B0-----:R-:W-:-:S04]  /*0dc0*/  UPRMT UR5, UR5, 0x8880, URZ ;  /* 0x0000888005057896 */ /* 0x001fc800080000ff */
[----:B------:R-:W-:-:S04]  /*0dd0*/  UISETP.NE.AND UP0, UPT, UR5, URZ, UPT ;  /* 0x000000ff0500728c */ /* 0x000fc8000bf05270 */
[----:B------:R-:W-:-:S09]  /*0de0*/  UISETP.NE.OR UP0, UPT, UR16, URZ, !UP0 ;  /* 0x000000ff1000728c */ /* 0x000fd2000c705670 */
[----:B------:R-:W-:Y:S05]  /*0df0*/  BRA.U UP0, `(.L_x_4161) ;  /* 0x0000000100c07547 */ /* 0x000fea000b800000 */
[----:B------:R-:W-:Y:S01]  /*0e00*/  IADD3 R5, PT, PT, RZ, -R5, RZ ;  /* 0x80000005ff057210 */ /* 0x000fe20007ffe0ff */
[----:B------:R-:W-:-:S03]  /*0e10*/  IMAD R3, R3, UR14, RZ ;  /* 0x0000000e03037c24 */ /* 0x000fc6000f8e02ff */
        /* <DEDUP_REMOVED lines=10> */
.L_x_4164:
[C---:B-1----:R-:W-:Y:S01]  /*0ec0*/  IADD3 R9, PT, PT, R3.reuse, UR14, RZ ;  /* 0x0000000e03097c10 */ /* 0x042fe2000fffe0ff */
[--C-:B0-----:R-:W-:Y:S01]  /*0ed0*/  IMAD.WIDE R6, R3, 0x2, R14.reuse ;  /* 0x0000000203067825 */ /* 0x101fe200078e020e */
[----:B------:R-:W-:Y:S02]  /*0ee0*/  IADD3 R5, PT, PT, R5, 0x4, RZ ;  /* 0x0000000405057810 */ /* 0x000fe40007ffe0ff */
[C---:B------:R-:W-:Y:S01]  /*0ef0*/  IADD3 R11, PT, PT, R9.reuse, UR14, RZ ;  /* 0x0000000e090b7c10 */ /* 0x040fe2000fffe0ff */
[--C-:B------:R-:W-:Y:S01]  /*0f00*/  IMAD.WIDE R8, R9, 0x2, R14.reuse ;  /* 0x0000000209087825 */ /* 0x100fe200078e020e */
[----:B------:R1:W-:Y:S01]  /*0f10*/  STG.E.64 desc[UR20][R6.64], RZ ;  /* 0x000000ff06007986 */ /* 0x0003e2000c101b14 */
[----:B------:R-:W-:Y:S02]  /*0f20*/  ISETP.GE.AND P2, PT, R5, -0x3, PT ;  /* 0xfffffffd0500780c */ /* 0x000fe40003f46270 */
[C---:B------:R-:W-:Y:S01]  /*0f30*/  IADD3 R17, PT, PT, R11.reuse, UR14, RZ ;  /* 0x0000000e0b117c10 */ /* 0x040fe2000fffe0ff */
[--C-:B------:R-:W-:Y:S01]  /*0f40*/  IMAD.WIDE R10, R11, 0x2, R14.reuse ;  /* 0x000000020b0a7825 */ /* 0x100fe200078e020e */
[----:B------:R1:W-:Y:S02]  /*0f50*/  STG.E.64 desc[UR20][R8.64], RZ ;  /* 0x000000ff08007986 */ /* 0x0003e4000c101b14 */
[C---:B------:R-:W-:Y:S01]  /*0f60*/  IADD3 R3, PT, PT, R17.reuse, UR14, RZ ;  /* 0x0000000e11037c10 */ /* 0x040fe2000fffe0ff */
[----:B------:R-:W-:Y:S01]  /*0f70*/  IMAD.WIDE R12, R17, 0x2, R14 ;  /* 0x00000002110c7825 */ /* 0x000fe200078e020e */
[----:B------:R1:W-:Y:S04]  /*0f80*/  STG.E.64 desc[UR20][R10.64], RZ ;  /* 0x000000ff0a007986 */ /* 0x0003e8000c101b14 */
[----:B------:R1:W-:Y:S01]  /*0f90*/  STG.E.64 desc[UR20][R12.64], RZ ;  /* 0x000000ff0c007986 */ /* 0x0003e2000c101b14 */
[----:B------:R-:W-:Y:S05]  /*0fa0*/  @!P2 BRA `(.L_x_4164) ;  /* 0xfffffffc00c4a947 */ /* 0x000fea000383ffff */
.L_x_4163:
[----:B-1----:R-:W-:-:S04]  /*0fb0*/  IADD3 R6, PT, PT, RZ, -R5, RZ ;  /* 0x80000005ff067210 */ /* 0x002fc80007ffe0ff */
[----:B------:R-:W-:-:S13]  /*0fc0*/  ISETP.GT.AND P2, PT, R6, 0x1, PT ;  /* 0x000000010600780c */ /* 0x000fda0003f44270 */
[----:B------:R-:W-:Y:S05]  /*0fd0*/  @!P2 BRA `(.L_x_4165) ;  /* 0x000000000024a947 */ /* 0x000fea0003800000 */
[----:B------:R-:W0:Y:S01]  /*0fe0*/  LDC.64 R8, c[0x0][0x3a0] ;  /* 0x0000e800ff087b82 */ /* 0x000e220000000a00 */
[----:B------:R-:W-:Y:S02]  /*0ff0*/  IADD3 R11, PT, PT, R3, UR14, RZ ;  /* 0x0000000e030b7c10 */ /* 0x000fe4000fffe0ff */
[----:B------:R-:W-:Y:S02]  /*1000*/  PLOP3.LUT P0, PT, PT, PT, PT, 0x8, 0x80 ;  /* 0x000000000080781c */ /* 0x000fe40003f0e170 */
[----:B------:R-:W-:Y:S01]  /*1010*/  IADD3 R5, PT, PT, R5, 0x2, RZ ;  /* 0x0000000205057810 */ /* 0x000fe20007ffe0ff */
[----:B0-----:R-:W-:Y:S01]  /*1020*/  IMAD.WIDE R6, R3, 0x2, R8 ;  /* 0x0000000203067825 */ /* 0x001fe200078e0208 */
[----:B------:R-:W-:-:S03]  /*1030*/  IADD3 R3, PT, PT, R11, UR14, RZ ;  /* 0x0000000e0b037c10 */ /* 0x000fc6000fffe0ff */
[----:B------:R-:W-:Y:S01]  /*1040*/  IMAD.WIDE R8, R11, 0x2, R8 ;  /* 0x000000020b087825 */ /* 0x000fe200078e0208 */
[----:B------:R0:W-:Y:S04]  /*1050*/  STG.E.64 desc[UR20][R6.64], RZ ;  /* 0x000000ff06007986 */ /* 0x0001e8000c101b14 */
[----:B------:R0:W-:Y:S02]  /*1060*/  STG.E.64 desc[UR20][R8.64], RZ ;  /* 0x000000ff08007986 */ /* 0x0001e4000c101b14 */
.L_x_4165:
[----:B------:R-:W-:-:S13]  /*1070*/  ISETP.NE.OR P0, PT, R5, RZ, P0 ;  /* 0x000000ff0500720c */ /* 0x000fda0000705670 */
[----:B------:R-:W-:Y:S05]  /*1080*/  @!P0 BRA `(.L_x_4161) ;  /* 0x00000000001c8947 */ /* 0x000fea0003800000 */
.L_x_4162:
[----:B01----:R-:W0:Y:S02]  /*1090*/  LDC.64 R6, c[0x0][0x3a0] ;  /* 0x0000e800ff067b82 */ /* 0x003e240000000a00 */
.L_x_4166:
[----:B0-----:R-:W-:Y:S01]  /*10a0*/  IMAD.WIDE R8, R3, 0x2, R6 ;  /* 0x0000000203087825 */ /* 0x001fe200078e0206 */
[----:B------:R-:W-:Y:S02]  /*10b0*/  IADD3 R5, PT, PT, R5, 0x1, RZ ;  /* 0x0000000105057810 */ /* 0x000fe40007ffe0ff */
[----:B------:R-:W-:Y:S02]  /*10c0*/  IADD3 R3, PT, PT, R3, UR14, RZ ;  /* 0x0000000e03037c10 */ /* 0x000fe4000fffe0ff */
[----:B------:R2:W-:Y:S01]  /*10d0*/  STG.E.64 desc[UR20][R8.64], RZ ;  /* 0x000000ff08007986 */ /* 0x0005e2000c101b14 */
[----:B------:R-:W-:-:S13]  /*10e0*/  ISETP.NE.AND P0, PT, R5, RZ, PT ;  /* 0x000000ff0500720c */ /* 0x000fda0003f05270 */
[----:B--2---:R-:W-:Y:S05]  /*10f0*/  @P0 BRA `(.L_x_4166) ;  /* 0xfffffffc00e80947 */ /* 0x004fea000383ffff */
.L_x_4161:
[----:B------:R-:W2:Y:S01]  /*1100*/  LDCU UR17, c[0x0][0x3c8] ;  /* 0x00007900ff1177ac */ /* 0x000ea20008000800 */
[----:B------:R-:W-:Y:S01]  /*1110*/  ISETP.LE.AND P0, PT, R0, UR9, PT ;  /* 0x0000000900007c0c */ /* 0x000fe2000bf03270 */
[----:B------:R-:W3:Y:S01]  /*1120*/  LDCU UR23, c[0x0][0x3cc] ;  /* 0x00007980ff1777ac */ /* 0x000ee20008000800 */
[----:B------:R-:W4:Y:S01]  /*1130*/  LDCU UR24, c[0x0][0x3d0] ;  /* 0x00007a00ff1877ac */ /* 0x000f220008000800 */
[----:B------:R-:W0:Y:S01]  /*1140*/  LDCU UR25, c[0x0][0x3d4] ;  /* 0x00007a80ff1977ac */ /* 0x000e220008000800 */
[----:B------:R-:W1:Y:S01]  /*1150*/  LDCU UR26, c[0x0][0x3d8] ;  /* 0x00007b00ff1a77ac */ /* 0x000e620008000800 */
[----:B--2---:R-:W-:Y:S01]  /*1160*/  UISETP.LT.AND UP0, UPT, UR9, UR17, UPT ;  /* 0x000000110900728c */ /* 0x004fe2000bf01270 */
[----:B------:R-:W2:Y:S03]  /*1170*/  LDCU.64 UR10, c[0x0][0x3b8] ;  /* 0x00007700ff0a77ac */ /* 0x000ea60008000a00 */
        /* <DEDUP_REMOVED lines=8> */
[----:B-1----:R-:W-:Y:S01]  /*1200*/  UISETP.GT.AND UP3, UPT, UR9, UR26, UPT ;  /* 0x0000001a0900728c */ /* 0x002fe2000bf64270 */
[----:B------:R-:W-:Y:S01]  /*1210*/  UMOV UR5, URZ ;  /* 0x000000ff00057c82 */ /* 0x000fe20008000000 */
[----:B--2---:R-:W-:Y:S01]  /*1220*/  UIMAD.WIDE.U32 UR12, UR12, 0x2, UR10 ;  /* 0x000000020c0c78a5 */ /* 0x004fe2000f8e000a */
        /* <DEDUP_REMOVED lines=14> */
.L_x_4168:
[----:B-1---5:R-:W-:-:S05]  /*1310*/  IADD3 R11, PT, PT, R5, UR4, RZ ;  /* 0x00000004050b7c10 */ /* 0x022fca000fffe0ff */
        /* <DEDUP_REMOVED lines=44> */
.L_x_4167:
[----:B------:R-:W-:Y:S01]  /*15e0*/  UISETP.GT.AND UP4, UPT, UR9, UR17, UPT ;  /* 0x000000110900728c */ /* 0x000fe2000bf84270 */
[----:B------:R-:W-:Y:S01]  /*15f0*/  UMOV UR4, URZ ;  /* 0x000000ff00047c82 */ /* 0x000fe20008000000 */
[----:B------:R-:W-:Y:S01]  /*1600*/  UMOV UR6, URZ ;  /* 0x000000ff00067c82 */ /* 0x000fe20008000000 */
[----:B------:R-:W-:Y:S01]  /*1610*/  UMOV UR7, URZ ;  /* 0x000000ff00077c82 */ /* 0x000fe20008000000 */
[----:B------:R-:W-:-:S05]  /*1620*/  UMOV UR8, URZ ;  /* 0x000000ff00087c82 */ /* 0x000fca0008000000 */
        /* <DEDUP_REMOVED lines=9> */
.L_x_4169:
        /* <DEDUP_REMOVED lines=9> */
.L_x_4170:
        /* <DEDUP_REMOVED lines=9> */
.L_x_4171:
        /* <DEDUP_REMOVED lines=9> */
.L_x_4172:
        /* <DEDUP_REMOVED lines=9> */
.L_x_4173:
[----:B------:R-:W-:Y:S01]  /*1900*/  VIMNMX R0, PT, PT, R0, UR17, PT ;  /* 0x0000001100007c48 */ /* 0x000fe2000bfe0100 */
[----:B------:R-:W-:Y:S01]  /*1910*/  ULEA UR5, UR19, UR5, 0x3 ;  /* 0x0000000513057291 */ /* 0x000fe2000f8e18ff */
[----:B------:R-:W-:Y:S02]  /*1920*/  PRMT R29, RZ, 0x5410, RZ ;  /* 0x00005410ff1d7816 */ /* 0x000fe400000000ff */
[----:B------:R-:W-:Y:S01]  /*1930*/  ISETP.GT.AND P0, PT, R0, UR9, PT ;  /* 0x0000000900007c0c */ /* 0x000fe2000bf04270 */
[----:B------:R-:W-:Y:S01]  /*1940*/  UIADD3 UR4, UPT, UPT, UR6, UR5, UR4 ;  /* 0x0000000506047290 */ /* 0x000fe2000fffe004 */
[----:B------:R-:W-:Y:S02]  /*1950*/  PRMT R28, RZ, 0x5410, RZ ;  /* 0x00005410ff1c7816 */ /* 0x000fe400000000ff */
[----:B------:R-:W-:Y:S01]  /*1960*/  PRMT R27, RZ, 0x5410, RZ ;  /* 0x00005410ff1b7816 */ /* 0x000fe200000000ff */
[----:B------:R-:W-:Y:S01]  /*1970*/  UIADD3 UR4, UPT, UPT, UR8, UR4, UR7 ;  /* 0x0000000408047290 */ /* 0x000fe2000fffe007 */
[----:B------:R-:W-:-:S03]  /*1980*/  PRMT R26, RZ, 0x5410, RZ ;  /* 0x00005410ff1a7816 */ /* 0x000fc600000000ff */
[----:B------:R-:W-:-:S04]  /*1990*/  UIMAD UR5, UR4, UR14, URZ ;  /* 0x0000000e040572a4 */ /* 0x000fc8000f8e02ff */
[----:B------:R-:W-:Y:S08]  /*19a0*/  @!P0 BRA `(.L_x_4174) ;  /* 0x0000004c00088947 */ /* 0x000ff00003800000 */
[----:B------:R-:W-:Y:S01]  /*19b0*/  MOV R2, UR12 ;  /* 0x0000000c00027c02 */ /* 0x000fe20008000f00 */
[----:B------:R-:W2:Y:S01]  /*19c0*/  LDL.64 R6, [R1] ;  /* 0x0000000001067983 */ /* 0x000ea20000100a00 */
[----:B------:R-:W-:Y:S01]  /*19d0*/  MOV R3, UR13 ;  /* 0x0000000d00037c02 */ /* 0x000fe20008000f00 */
[----:B------:R-:W0:Y:S01]  /*19e0*/  S2UR UR7, SR_CgaCtaId ;  /* 0x00000000000779c3 */ /* 0x000e220000008800 */
[----:B------:R-:W1:Y:S03]  /*19f0*/  LDCU.64 UR12, c[0x0][0x388] ;  /* 0x00007100ff0c77ac */ /* 0x000e660008000a00 */
[----:B------:R3:W4:Y:S01]  /*1a00*/  LDG.E.U16.CONSTANT R2, desc[UR20][R2.64+0x2] ;  /* 0x0000021402027981 */ /* 0x000722000c1e9500 */
[----:B------:R-:W-:Y:S02]  /*1a10*/  USHF.R.S32.HI UR8, URZ, 0x1f, UR5 ;  /* 0x0000001fff087899 */ /* 0x000fe40008011405 */
[----:B------:R-:W-:Y:S01]  /*1a20*/  IADD3 R0, P0, PT, R4, UR5, RZ ;  /* 0x0000000504007c10 */ /* 0x000fe2000ff1e0ff */
[----:B------:R-:W-:-:S02]  /*1a30*/  UISETP.LT.AND UP0, UPT, UR15, UR17, UPT ;  /* 0x000000110f00728c */ /* 0x000fc4000bf01270 */
[----:B------:R-:W-:Y:S01]  /*1a40*/  UIMAD.WIDE.U32 UR10, UR16, 0x100, UR10 ;  /* 0x00000100100a78a5 */ /* 0x000fe2000f8e000a */
[----:B------:R-:W-:Y:S01]  /*1a50*/  UMOV UR6, 0x400 ;  /* 0x0000040000067882 */ /* 0x000fe20000000000 */
[----:B------:R-:W1:Y:S01]  /*1a60*/  LDCU UR14, c[0x0][0x3ac] ;  /* 0x00007580ff0e77ac */ /* 0x000e620008000800 */
[----:B---3--:R-:W-:Y:S01]  /*1a70*/  LEA.HI.X.SX32 R3, R4, UR8, 0x1, P0 ;  /* 0x0000000804037c11 */ /* 0x008fe200080f0eff */
[----:B------:R-:W-:Y:S01]  /*1a80*/  USEL UR15, UR15, UR17, UP0 ;  /* 0x000000110f0f7287 */ /* 0x000fe20008000000 */
[----:B------:R-:W-:Y:S01]  /*1a90*/  PRMT R29, R29, 0x5410, RZ ;  /* 0x000054101d1d7816 */ /* 0x000fe200000000ff */
[----:B------:R-:W-:Y:S02]  /*1aa0*/  UIADD3 UR10, UP0, UPT, UR10, 0x2, URZ ;  /* 0x000000020a0a7890 */ /* 0x000fe4000ff1e0ff */
[----:B0-----:R-:W-:Y:S02]  /*1ab0*/  ULEA UR6, UR7, UR6, 0x18 ;  /* 0x0000000607067291 */ /* 0x001fe4000f8ec0ff */
[----:B------:R-:W-:-:S02]  /*1ac0*/  UIADD3.X UR11, UPT, UPT, URZ, UR11, URZ, UP0, !UPT ;  /* 0x0000000bff0b7290 */ /* 0x000fc400087fe4ff */
[----:B------:R-:W-:Y:S01]  /*1ad0*/  UIADD3 UR8, UPT, UPT, UR6, 0x80, URZ ;  /* 0x0000008006087890 */ /* 0x000fe2000fffe0ff */
[----:B----4-:R-:W-:Y:S02]  /*1ae0*/  R2UR UR4, R2 ;  /* 0x00000000020472ca */ /* 0x010fe400000e0000 */
[----:B-1----:R-:W-:Y:S02]  /*1af0*/  LEA R2, P0, R0, UR12, 0x2 ;  /* 0x0000000c00027c11 */ /* 0x002fe4000f8010ff */
[----:B--2---:R-:W-:Y:S02]  /*1b00*/  PRMT R13, R6, 0x5432, R6 ;  /* 0x00005432060d7816 */ /* 0x004fe40000000006 */
[----:B------:R-:W-:Y:S02]  /*1b10*/  LEA.HI.X R3, R0, UR13, R3, 0x2, P0 ;  /* 0x0000000d00037c11 */ /* 0x000fe400080f1403 */
[----:B------:R-:W-:-:S05]  /*1b20*/  PRMT R12, R7, 0x5432, R7 ;  /* 0x00005432070c7816 */ /* 0x000fca0000000007 */
[----:B------:R-:W-:-:S03]  /*1b30*/  UIADD3 UR5, UPT, UPT, UR9, UR4, URZ ;  /* 0x0000000409057290 */ /* 0x000fc6000fffe0ff */
[----:B------:R-:W-:-:S09]  /*1b40*/  UMOV UR4, URZ ;  /* 0x000000ff00047c82 */ /* 0x000fd20008000000 */
.L_x_4183:
[----:B------:R-:W2:Y:S01]  /*1b50*/  LDG.E.128.CONSTANT R4, desc[UR20][R2.64] ;  /* 0x0000001402047981 */ /* 0x000ea2000c1e9d00 */
[----:B------:R-:W-:-:S05]  /*1b60*/  MOV R25, UR14 ;  /* 0x0000000e00197c02 */ /* 0x000fca0008000f00 */
[----:B------:R-:W-:-:S05]  /*1b70*/  IMAD.WIDE R24, R25, 0x4, R2 ;  /* 0x0000000419187825 */ /* 0x000fca00078e0202 */
[----:B------:R0:W3:Y:S01]  /*1b80*/  LDG.E.128.CONSTANT R8, desc[UR20][R24.64] ;  /* 0x0000001418087981 */ /* 0x0000e2000c1e9d00 */
[----:B------:R-:W-:-:S06]  /*1b90*/  UISETP.NE.AND UP0, UPT, UR9, UR5, UPT ;  /* 0x000000050900728c */ /* 0x000fcc000bf05270 */
[----:B------:R-:W-:-:S05]  /*1ba0*/  PLOP3.LUT P2, PT, PT, PT, UP0, 0x80, 0x8 ;  /* 0x000000000008781c */ /* 0x000fca0003f4f008 */
[----:B------:R-:W-:Y:S01]  /*1bb0*/  @!UP0 UMOV UR6, UR10 ;  /* 0x0000000a00068c82 */ /* 0x000fe20008000000 */
[----:B------:R-:W-:Y:S01]  /*1bc0*/  @!UP0 UMOV UR7, UR11 ;  /* 0x0000000b00078c82 */ /* 0x000fe20008000000 */
[----:B------:R-:W-:Y:S01]  /*1bd0*/  MOV R14, UR6 ;  /* 0x00000006000e7c02 */ /* 0x000fe20008000f00 */
[----:B------:R-:W-:Y:S01]  /*1be0*/  @!UP0 ULEA UR6, UR4, UR22, 0x3 ;  /* 0x0000001604068291 */ /* 0x000fe2000f8e18ff */
[----:B------:R-:W-:-:S05]  /*1bf0*/  MOV R15, UR7 ;  /* 0x00000007000f7c02 */ /* 0x000fca0008000f00 */
[----:B------:R1:W4:Y:S04]  /*1c00*/  @!P2 LDG.E.U16.CONSTANT R0, desc[UR20][R14.64] ;  /* 0x000000140e00a981 */ /* 0x000328000c1e9500 */
[----:B------:R-:W4:Y:S01]  /*1c10*/  @!P2 LDL.64 R22, [UR6+0x8] ;  /* 0x00000806ff16a983 */ /* 0x000f220008100a00 */
[----:B------:R-:W-:Y:S02]  /*1c20*/  ISETP.NE.AND P0, PT, R30, RZ, PT ;  /* 0x000000ff1e00720c */ /* 0x000fe40003f05270 */
[----:B------:R-:W-:-:S05]  /*1c30*/  MOV R49, UR14 ;  /* 0x0000000e00317c02 */ /* 0x000fca0008000f00 */
[----:B0-----:R-:W-:Y:S01]  /*1c40*/  IMAD.WIDE R24, R49, 0x4, R24 ;  /* 0x0000000431187825 */ /* 0x001fe200078e0218 */
[----:B--2---:R-:W-:Y:S02]  /*1c50*/  LOP3.LUT R2, R4, 0xff, RZ, 0xc0, !PT ;  /* 0x000000ff04027812 */ /* 0x004fe400078ec0ff */
[----:B-----5:R-:W-:Y:S02]  /*1c60*/  LOP3.LUT R20, R7, 0xff, RZ, 0xc0, !PT ;  /* 0x000000ff07147812 */ /* 0x020fe400078ec0ff */
[----:B-1----:R-:W-:Y:S02]  /*1c70*/  IADD3 R15, PT, PT, R2, -0x80, RZ ;  /* 0xffffff80020f7810 */ /* 0x002fe40007ffe0ff */
[----:B------:R-:W-:Y:S02]  /*1c80*/  LOP3.LUT R2, R5, 0xff, RZ, 0xc0, !PT ;  /* 0x000000ff05027812 */ /* 0x000fe400078ec0ff */
[----:B------:R-:W-:Y:S02]  /*1c90*/  IADD3 R31, PT, PT, R20, -0x80, RZ ;  /* 0xffffff80141f7810 */ /* 0x000fe40007ffe0ff */
[----:B------:R-:W-:Y:S01]  /*1ca0*/  IADD3 R14, PT, PT, R2, -0x80, RZ ;  /* 0xffffff80020e7810 */ /* 0x000fe20007ffe0ff */
[----:B------:R-:W0:Y:S01]  /*1cb0*/  I2F.F16 R15, R15 ;  /* 0x0000000f000f7306 */ /* 0x000e220000200c00 */
[----:B------:R-:W-:-:S02]  /*1cc0*/  LOP3.LUT R2, R6, 0xff, RZ, 0xc0, !PT ;  /* 0x000000ff06027812 */ /* 0x000fc400078ec0ff */
[----:B------:R-:W-:Y:S02]  /*1cd0*/  LEA.HI R16, R7, 0xffffff80, RZ, 0x8 ;  /* 0xffffff8007107811 */ /* 0x000fe400078f40ff */
[----:B------:R-:W-:Y:S02]  /*1ce0*/  IADD3 R3, PT, PT, R2, -0x80, RZ ;  /* 0xffffff8002037810 */ /* 0x000fe40007ffe0ff */
[----:B------:R-:W-:Y:S01]  /*1cf0*/  SHF.R.U32.HI R2, RZ, 0x8, R4 ;  /* 0x00000008ff027819 */ /* 0x000fe20000011604 */
[----:B------:R-:W1:Y:S01]  /*1d00*/  I2F.F16 R14, R14 ;  /* 0x0000000e000e7306 */ /* 0x000e620000200c00 */
[----:B------:R-:W-:Y:S02]  /*1d10*/  LEA.HI R17, R6, 0xffffff80, RZ, 0x8 ;  /* 0xffffff8006117811 */ /* 0x000fe400078f40ff */
[----:B------:R-:W-:Y:S02]  /*1d20*/  LOP3.LUT R20, R2, 0xff, RZ, 0xc0, !PT ;  /* 0x000000ff02147812 */ /* 0x000fe400078ec0ff */
[----:B---3--:R-:W-:-:S02]  /*1d30*/  LEA.HI R40, R8, 0xffffff80, RZ, 0x8 ;  /* 0xffffff8008287811 */ /* 0x008fc400078f40ff */
[----:B------:R-:W-:Y:S01]  /*1d40*/  LEA.HI R19, R4, 0xffffff80, RZ, 0x8 ;  /* 0xffffff8004137811 */ /* 0x000fe200078f40ff */
[----:B------:R2:W3:Y:S01]  /*1d50*/  I2F.F16 R2, R31 ;  /* 0x0000001f00027306 */ /* 0x0004e20000200c00 */
[----:B------:R-:W-:Y:S02]  /*1d60*/  LEA.HI R18, R5, 0xffffff80, RZ, 0x8 ;  /* 0xffffff8005127811 */ /* 0x000fe400078f40ff */
[----:B------:R-:W-:Y:S02]  /*1d70*/  SHF.R.U32.HI R21, RZ, 0x8, R5 ;  /* 0x00000008ff157819 */ /* 0x000fe40000011605 */
[----:B------:R-:W-:Y:S02]  /*1d80*/  LEA.HI R38, R10, 0xffffff80, RZ, 0x8 ;  /* 0xffffff800a267811 */ /* 0x000fe400078f40ff */
[----:B------:R-:W-:Y:S01]  /*1d90*/  SHF.R.U32.HI R45, RZ, 0x8, R10 ;  /* 0x00000008ff2d7819 */ /* 0x000fe2000001160a */
[----:B------:R-:W0:Y:S01]  /*1da0*/  I2F.F16 R19, R19 ;  /* 0x0000001300137306 */ /* 0x000e220000200c00 */
[----:B--2---:R-:W-:-:S02]  /*1db0*/  SHF.R.U32.HI R31, RZ, 0x8, R6 ;  /* 0x00000008ff1f7819 */ /* 0x004fc40000011606 */
[----:B------:R-:W-:Y:S02]  /*1dc0*/  SHF.R.U32.HI R6, RZ, 0x10, R6 ;  /* 0x00000010ff067819 */ /* 0x000fe40000011606 */
[----:B------:R-:W-:Y:S02]  /*1dd0*/  LOP3.LUT R31, R31, 0xff, RZ, 0xc0, !PT ;  /* 0x000000ff1f1f7812 */ /* 0x000fe400078ec0ff */
[----:B------:R-:W-:Y:S01]  /*1de0*/  LOP3.LUT R6, R6, 0xff, RZ, 0xc0, !PT ;  /* 0x000000ff06067812 */ /* 0x000fe200078ec0ff */
[----:B------:R-:W2:Y:S01]  /*1df0*/  I2F.F16 R18, R18 ;  /* 0x0000001200127306 */ /* 0x000ea20000200c00 */
[----:B------:R-:W-:Y:S02]  /*1e00*/  IADD3 R32, PT, PT, R31, -0x80, RZ ;  /* 0xffffff801f207810 */ /* 0x000fe40007ffe0ff */
[--C-:B------:R-:W-:Y:S02]  /*1e10*/  SHF.R.U32.HI R31, RZ, 0x8, R7.reuse ;  /* 0x00000008ff1f7819 */ /* 0x100fe40000011607 */
[----:B------:R-:W-:-:S02]  /*1e20*/  SHF.R.U32.HI R7, RZ, 0x10, R7 ;  /* 0x00000010ff077819 */ /* 0x000fc40000011607 */
[----:B------:R-:W-:Y:S01]  /*1e30*/  IADD3 R6, PT, PT, R6, -0x80, RZ ;  /* 0xffffff8006067810 */ /* 0x000fe20007ffe0ff */
[----:B------:R-:W0:Y:S01]  /*1e40*/  I2F.F16 R17, R17 ;  /* 0x0000001100117306 */ /* 0x000e220000200c00 */
[----:B------:R-:W-:Y:S02]  /*1e50*/  LOP3.LUT R7, R7, 0xff, RZ, 0xc0, !PT ;  /* 0x000000ff07077812 */ /* 0x000fe400078ec0ff */
[----:B------:R-:W-:Y:S02]  /*1e60*/  LOP3.LUT R33, R31, 0xff, RZ, 0xc0, !PT ;  /* 0x000000ff1f217812 */ /* 0x000fe400078ec0ff */
[----:B------:R-:W-:Y:S02]  /*1e70*/  IADD3 R7, PT, PT, R7, -0x80, RZ ;  /* 0xffffff8007077810 */ /* 0x000fe40007ffe0ff */
[----:B------:R-:W-:Y:S01]  /*1e80*/  IADD3 R33, PT, PT, R33, -0x80, RZ ;  /* 0xffffff8021217810 */ /* 0x000fe20007ffe0ff */
[----:B------:R1:W0:Y:S01]  /*1e90*/  I2F.F16 R31, R6 ;  /* 0x00000006001f7306 */ /* 0x0002220000200c00 */
[----:B------:R-:W-:-:S02]  /*1ea0*/  SHF.R.U32.HI R4, RZ, 0x10, R4 ;  /* 0x00000010ff047819 */ /* 0x000fc40000011604 */
[----:B------:R-:W-:Y:S02]  /*1eb0*/  SHF.R.U32.HI R5, RZ, 0x10, R5 ;  /* 0x00000010ff057819 */ /* 0x000fe40000011605 */
[----:B------:R-:W-:Y:S02]  /*1ec0*/  LEA.HI R39, R9, 0xffffff80, RZ, 0x8 ;  /* 0xffffff8009277811 */ /* 0x000fe400078f40ff */
[----:B------:R-:W-:Y:S01]  /*1ed0*/  LEA.HI R37, R11, 0xffffff80, RZ, 0x8 ;  /* 0xffffff800b257811 */ /* 0x000fe200078f40ff */
[----:B------:R4:W0:Y:S01]  /*1ee0*/  I2F.F16 R41, R7 ;  /* 0x0000000700297306 */ /* 0x0008220000200c00 */
[----:B-1----:R-:W-:Y:S02]  /*1ef0*/  LOP3.LUT R6, R8, 0xff, RZ, 0xc0, !PT ;  /* 0x000000ff08067812 */ /* 0x002fe400078ec0ff */
[----:B------:R-:W-:Y:S02]  /*1f00*/  LOP3.LUT R4, R4, 0xff, RZ, 0xc0, !PT ;  /* 0x000000ff04047812 */ /* 0x000fe400078ec0ff */
[----:B------:R-:W-:-:S02]  /*1f10*/  IADD3 R6, PT, PT, R6, -0x80, RZ ;  /* 0xffffff8006067810 */ /* 0x000fc40007ffe0ff */
[----:B------:R-:W-:Y:S01]  /*1f20*/  LOP3.LUT R21, R21, 0xff, RZ, 0xc0, !PT ;  /* 0x000000ff15157812 */ /* 0x000fe200078ec0ff */
[----:B------:R1:W0:Y:S01]  /*1f30*/  I2F.F16 R42, R33 ;  /* 0x00000021002a7306 */ /* 0x0002220000200c00 */
[----:B----4-:R-:W-:Y:S02]  /*1f40*/  LOP3.LUT R7, R9, 0xff, RZ, 0xc0, !PT ;  /* 0x000000ff09077812 */ /* 0x010fe400078ec0ff */
[----:B------:R-:W-:Y:S02]  /*1f50*/  LOP3.LUT R5, R5, 0xff, RZ, 0xc0, !PT ;  /* 0x000000ff05057812 */ /* 0x000fe400078ec0ff */
[----:B------:R-:W-:Y:S02]  /*1f60*/  IADD3 R35, PT, PT, R7, -0x80, RZ ;  /* 0xffffff8007237810 */ /* 0x000fe40007ffe0ff */
[----:B------:R-:W-:Y:S01]  /*1f70*/  LOP3.LUT R7, R10, 0xff, RZ, 0xc0, !PT ;  /* 0x000000ff0a077812 */ /* 0x000fe200078ec0ff */
[----:B------:R4:W0:Y:S01]  /*1f80*/  I2F.F16 R36, R6 ;  /* 0x0000000600247306 */ /* 0x0008220000200c00 */
[----:B------:R-:W-:-:S02]  /*1f90*/  SHF.R.U32.HI R10, RZ, 0x10, R10 ;  /* 0x00000010ff0a7819 */ /* 0x000fc4000001160a */
[----:B------:R-:W-:Y:S02]  /*1fa0*/  IADD3 R34, PT, PT, R7, -0x80, RZ ;  /* 0xffffff8007227810 */ /* 0x000fe40007ffe0ff */
[--C-:B------:R-:W-:Y:S02]  /*1fb0*/  SHF.R.U32.HI R7, RZ, 0x8, R8.reuse ;  /* 0x00000008ff077819 */ /* 0x100fe40000011608 */
[----:B------:R-:W-:Y:S01]  /*1fc0*/  SHF.R.U32.HI R8, RZ, 0x10, R8 ;  /* 0x00000010ff087819 */ /* 0x000fe20000011608 */
[----:B------:R-:W0:Y:S01]  /*1fd0*/  I2F.F16 R16, R16 ;  /* 0x0000001000107306 */ /* 0x000e220000200c00 */
[----:B------:R-:W-:Y:S02]  /*1fe0*/  LOP3.LUT R7, R7, 0xff, RZ, 0xc0, !PT ;  /* 0x000000ff07077812 */ /* 0x000fe400078ec0ff */
[----:B------:R-:W-:Y:S02]  /*1ff0*/  LOP3.LUT R8, R8, 0xff, RZ, 0xc0, !PT ;  /* 0x000000ff08087812 */ /* 0x000fe400078ec0ff */
[----:B-1----:R-:W-:-:S02]  /*2000*/  LOP3.LUT R33, R11, 0xff, RZ, 0xc0, !PT ;  /* 0x000000ff0b217812 */ /* 0x002fc400078ec0ff */
[----:B------:R-:W-:Y:S01]  /*2010*/  IADD3 R8, PT, PT, R8, -0x80, RZ ;  /* 0xffffff8008087810 */ /* 0x000fe20007ffe0ff */
[----:B------:R-:W1:Y:S01]  /*2020*/  I2F.F16 R3, R3 ;  /* 0x0000000300037306 */ /* 0x000e620000200c00 */
[----:B------:R-:W-:Y:S02]  /*2030*/  IADD3 R7, PT, PT, R7, -0x80, RZ ;  /* 0xffffff8007077810 */ /* 0x000fe40007ffe0ff */
[--C-:B----4-:R-:W-:Y:S02]  /*2040*/  SHF.R.U32.HI R6, RZ, 0x8, R9.reuse ;  /* 0x00000008ff067819 */ /* 0x110fe40000011609 */
[----:B------:R-:W-:Y:S02]  /*2050*/  SHF.R.U32.HI R9, RZ, 0x10, R9 ;  /* 0x00000010ff097819 */ /* 0x000fe40000011609 */
[----:B------:R-:W-:Y:S01]  /*2060*/  LOP3.LUT R10, R10, 0xff, RZ, 0xc0, !PT ;  /* 0x000000ff0a0a7812 */ /* 0x000fe200078ec0ff */
[----:B------:R4:W0:Y:S01]  /*2070*/  I2F.F16 R43, R8 ;  /* 0x00000008002b7306 */ /* 0x0008220000200c00 */
[----:B------:R-:W-:-:S02]  /*2080*/  @!P2 R2UR UR7, R0 ;  /* 0x000000000007a2ca */ /* 0x000fc400000e0000 */
[----:B------:R-:W-:Y:S02]  /*2090*/  LOP3.LUT R6, R6, 0xff, RZ, 0xc0, !PT ;  /* 0x000000ff06067812 */ /* 0x000fe400078ec0ff */
[----:B------:R-:W-:Y:S02]  /*20a0*/  LOP3.LUT R9, R9, 0xff, RZ, 0xc0, !PT ;  /* 0x000000ff09097812 */ /* 0x000fe400078ec0ff */
[----:B------:R-:W-:Y:S01]  /*20b0*/  IADD3 R20, PT, PT, R20, -0x80, RZ ;  /* 0xffffff8014147810 */ /* 0x000fe20007ffe0ff */
[----:B------:R3:W0:Y:S01]  /*20c0*/  I2F.F16 R44, R7 ;  /* 0x00000007002c7306 */ /* 0x0006220000200c00 */
[--C-:B----4-:R-:W-:Y:S02]  /*20d0*/  SHF.R.U32.HI R8, RZ, 0x8, R11.reuse ;  /* 0x00000008ff087819 */ /* 0x110fe4000001160b */
[----:B------:R-:W-:Y:S02]  /*20e0*/  SHF.R.U32.HI R11, RZ, 0x10, R11 ;  /* 0x00000010ff0b7819 */ /* 0x000fe4000001160b */
[----:B------:R-:W-:-:S02]  /*20f0*/  LOP3.LUT R8, R8, 0xff, RZ, 0xc0, !PT ;  /* 0x000000ff08087812 */ /* 0x000fc400078ec0ff */
[----:B------:R-:W-:Y:S01]  /*2100*/  LOP3.LUT R0, R11, 0xff, RZ, 0xc0, !PT ;  /* 0x000000ff0b007812 */ /* 0x000fe200078ec0ff */
[----:B------:R-:W4:Y:S01]  /*2110*/  I2F.F16 R20, R20 ;  /* 0x0000001400147306 */ /* 0x000f220000200c00 */
[----:B---3--:R-:W-:Y:S02]  /*2120*/  LOP3.LUT R7, R45, 0xff, RZ, 0xc0, !PT ;  /* 0x000000ff2d077812 */ /* 0x008fe400078ec0ff */
[----:B------:R-:W-:Y:S02]  /*2130*/  IADD3 R4, PT, PT, R4, -0x80, RZ ;  /* 0xffffff8004047810 */ /* 0x000fe40007ffe0ff */
[----:B------:R-:W-:Y:S02]  /*2140*/  IADD3 R21, PT, PT, R21, -0x80, RZ ;  /* 0xffffff8015157810 */ /* 0x000fe40007ffe0ff */
[----:B------:R-:W-:Y:S01]  /*2150*/  IADD3 R5, PT, PT, R5, -0x80, RZ ;  /* 0xffffff8005057810 */ /* 0x000fe20007ffe0ff */
[----:B------:R-:W3:Y:S01]  /*2160*/  I2F.F16 R32, R32 ;  /* 0x0000002000207306 */ /* 0x000ee20000200c00 */
        /* <DEDUP_REMOVED lines=9> */
[----:B------:R-:W0:Y:S01]  /*2200*/  I2F.F16 R21, R21 ;  /* 0x0000001500157306 */ /* 0x000e220000200c00 */
[----:B------:R-:W-:Y:S02]  /*2210*/  @!P2 PRMT R13, R22, 0x7632, R13 ;  /* 0x00007632160da816 */ /* 0x000fe4000000000d */
[----:B------:R-:W-:-:S04]  /*2220*/  @!P2 PRMT R12, R12, 0x5410, R23 ;  /* 0x000054100c0ca816 */ /* 0x000fc80000000017 */
[----:B------:R-:W-:Y:S01]  /*2230*/  @!P2 PRMT R12, R23, 0x7632, R12 ;  /* 0x00007632170ca816 */ /* 0x000fe2000000000c */
        /* <DEDUP_REMOVED lines=24> */
[----:B-1----:R-:W-:-:S03]  /*23c0*/  HADD2.F32 R52, -RZ, R9.H1_H1 ;  /* 0x30000009ff347230 */ /* 0x002fc60000004100 */
[----:B------:R-:W-:Y:S01]  /*23d0*/  FFMA.FTZ R49, R6, R23, R49 ;  /* 0x0000001706317223 */ /* 0x000fe20000010031 */
[----:B------:R-:W-:-:S05]  /*23e0*/  HADD2.F32 R6, -RZ, R7.H0_H0 ;  /* 0x20000007ff067230 */ /* 0x000fca0000004100 */
[----:B------:R-:W-:Y:S01]  /*23f0*/  FFMA.FTZ R50, R48, R6, R49 ;  /* 0x0000000630327223 */ /* 0x000fe20000010031 */
[----:B------:R-:W-:Y:S02]  /*2400*/  HADD2.F32 R48, -RZ, R7.H1_H1 ;  /* 0x30000007ff307230 */ /* 0x000fe40000004100 */
[----:B------:R-:W-:Y:S02]  /*2410*/  HADD2.F32 R7, -RZ, R19.H0_H0 ;  /* 0x20000013ff077230 */ /* 0x000fe40000004100 */
[----:B------:R-:W-:-:S03]  /*2420*/  HADD2.F32 R49, -RZ, R36.H0_H0 ;  /* 0x20000024ff317230 */ /* 0x000fc60000004100 */
[----:B------:R-:W-:Y:S01]  /*2430*/  FFMA.FTZ R50, R7, R48, R50 ;  /* 0x0000003007327223 */ /* 0x000fe20000010032 */
[----:B------:R-:W-:-:S05]  /*2440*/  HADD2.F32 R7, -RZ, R8.H0_H0 ;  /* 0x20000008ff077230 */ /* 0x000fca0000004100 */
[----:B------:R-:W-:Y:S01]  /*2450*/  FFMA.FTZ R51, R49, R7, R50 ;  /* 0x0000000731337223 */ /* 0x000fe20000010032 */
[----:B------:R-:W-:Y:S02]  /*2460*/  HADD2.F32 R49, -RZ, R8.H1_H1 ;  /* 0x30000008ff317230 */ /* 0x000fe40000004100 */
[----:B------:R-:W-:Y:S02]  /*2470*/  HADD2.F32 R8, -RZ, R44.H0_H0 ;  /* 0x2000002cff087230 */ /* 0x000fe40000004100 */
[----:B------:R-:W-:-:S03]  /*2480*/  HADD2.F32 R50, -RZ, R43.H0_H0 ;  /* 0x2000002bff327230 */ /* 0x000fc60000004100 */
[----:B------:R-:W-:Y:S01]  /*2490*/  FFMA.FTZ R51, R8, R49, R51 ;  /* 0x0000003108337223 */ /* 0x000fe20000010033 */
[----:B------:R-:W-:Y:S02]  /*24a0*/  HADD2.F32 R8, -RZ, R9.H0_H0 ;  /* 0x20000009ff087230 */ /* 0x000fe40000004100 */
[----:B------:R-:W-:-:S03]  /*24b0*/  HADD2.F32 R9, -RZ, R13.H1_H1 ;  /* 0x3000000dff097230 */ /* 0x000fc60000004100 */
[----:B------:R-:W-:Y:S01]  /*24c0*/  FFMA.FTZ R51, R50, R8, R51 ;  /* 0x0000000832337223 */ /* 0x000fe20000010033 */
[----:B------:R-:W-:-:S05]  /*24d0*/  HADD2.F32 R50, -RZ, R40.H0_H0 ;  /* 0x20000028ff327230 */ /* 0x000fca0000004100 */
[----:B------:R-:W-:Y:S01]  /*24e0*/  FFMA.FTZ R50, R50, R52, R51 ;  /* 0x0000003432327223 */ /* 0x000fe20000010033 */
[----:B------:R-:W-:-:S03]  /*24f0*/  HADD2.F32 R51, -RZ, R14.H0_H0 ;  /* 0x2000000eff337230 */ /* 0x000fc60000004100 */
[----:B------:R-:W-:Y:S02]  /*2500*/  FMUL.FTZ R9, R50, R9 ;  /* 0x0000000932097220 */ /* 0x000fe40000410000 */
[----:B------:R-:W-:Y:S01]  /*2510*/  FFMA.FTZ R50, R0, R51, RZ ;  /* 0x0000003300327223 */ /* 0x000fe200000100ff */
[----:B------:R-:W-:Y:S02]  /*2520*/  HADD2.F32 R51, -RZ, R5.H0_H0 ;  /* 0x20000005ff337230 */ /* 0x000fe40000004100 */
[----:B------:R-:W-:Y:S01]  /*2530*/  F2FP.F16.F32.PACK_AB R9, RZ, R9 ;  /* 0x00000009ff09723e */ /* 0x000fe200000000ff */
[----:B------:R-:W-:Y:S01]  /*2540*/  FFMA.FTZ R53, R23, R53, R50 ;  /* 0x0000003517357223 */ /* 0x000fe20000010032 */
[----:B------:R-:W-:-:S03]  /*2550*/  HADD2.F32 R50, -RZ, R18.H0_H0 ;  /* 0x20000012ff327230 */ /* 0x000fc60000004100 */
[----:B------:R-:W-:Y:S01]  /*2560*/  FFMA.FTZ R51, R6, R51, R53 ;  /* 0x0000003306337223 */ /* 0x000fe20000010035 */
[----:B------:R-:W-:-:S03]  /*2570*/  HADD2.F32 R53, -RZ, R46.H0_H0 ;  /* 0x2000002eff357230 */ /* 0x000fc60000004100 */
[----:B------:R-:W-:Y:S01]  /*2580*/  FFMA.FTZ R51, R48, R50, R51 ;  /* 0x0000003230337223 */ /* 0x000fe20000010033 */
[----:B------:R-:W-:-:S05]  /*2590*/  HADD2.F32 R50, -RZ, R35.H0_H0 ;  /* 0x20000023ff327230 */ /* 0x000fca0000004100 */
[----:B------:R-:W-:Y:S01]  /*25a0*/  FFMA.FTZ R50, R7, R50, R51 ;  /* 0x0000003207327223 */ /* 0x000fe20000010033 */
[----:B------:R-:W-:-:S03]  /*25b0*/  HADD2.F32 R51, -RZ, R45.H0_H0 ;  /* 0x2000002dff337230 */ /* 0x000fc60000004100 */
[----:B------:R-:W-:Y:S01]  /*25c0*/  FFMA.FTZ R53, R49, R53, R50 ;  /* 0x0000003531357223 */ /* 0x000fe20000010032 */
[----:B------:R-:W-:-:S03]  /*25d0*/  HADD2.F32 R50, -RZ, R39.H0_H0 ;  /* 0x20000027ff327230 */ /* 0x000fc60000004100 */
[----:B------:R-:W-:-:S04]  /*25e0*/  FFMA.FTZ R51, R8, R51, R53 ;  /* 0x0000003308337223 */ /* 0x000fc80000010035 */
[----:B------:R-:W-:Y:S01]  /*25f0*/  FFMA.FTZ R50, R52, R50, R51 ;  /* 0x0000003234327223 */ /* 0x000fe20000010033 */
[----:B------:R-:W-:-:S05]  /*2600*/  HADD2.F32 R51, -RZ, R13.H0_H0 ;  /* 0x2000000dff337230 */ /* 0x000fca0000004100 */
[----:B------:R-:W-:Y:S01]  /*2610*/  FMUL.FTZ R50, R50, R51 ;  /* 0x0000003332327220 */ /* 0x000fe20000410000 */
[----:B------:R-:W-:-:S04]  /*2620*/  HADD2.F32 R51, -RZ, R3.H0_H0 ;  /* 0x20000003ff337230 */ /* 0x000fc80000004100 */
[----:B------:R-:W-:-:S04]  /*2630*/  F2FP.F16.F32.PACK_AB R50, RZ, R50 ;  /* 0x00000032ff32723e */ /* 0x000fc800000000ff */
[----:B------:R-:W-:Y:S01]  /*2640*/  PRMT R9, R9, 0x5410, R50 ;  /* 0x0000541009097816 */ /* 0x000fe20000000032 */
[----:B------:R-:W-:Y:S01]  /*2650*/  FFMA.FTZ R50, R0, R51, RZ ;  /* 0x0000003300327223 */ /* 0x000fe200000100ff */
[----:B------:R-:W-:-:S03]  /*2660*/  HADD2.F32 R51, -RZ, R42.H0_H0 ;  /* 0x2000002aff337230 */ /* 0x000fc60000004100 */
[----:B------:R-:W-:Y:S02]  /*2670*/  HFMA2 R26, R9, 1, 1, R26 ;  /* 0x3c003c00091a7831 */ /* 0x000fe4000000001a */
[----:B------:R-:W-:-:S05]  /*2680*/  HADD2.F32 R9, -RZ, R2.H0_H0 ;  /* 0x20000002ff097230 */ /* 0x000fca0000004100 */
[----:B------:R-:W-:Y:S01]  /*2690*/  FFMA.FTZ R0, R0, R9, RZ ;  /* 0x0000000900007223 */ /* 0x000fe200000100ff */
[----:B------:R-:W-:-:S05]  /*26a0*/  HADD2.F32 R9, -RZ, R32.H0_H0 ;  /* 0x20000020ff097230 */ /* 0x000fca0000004100 */
[C---:B------:R-:W-:Y:S01]  /*26b0*/  FFMA.FTZ R9, R23.reuse, R9, R50 ;  /* 0x0000000917097223 */ /* 0x040fe20000010032 */
        /* <DEDUP_REMOVED lines=15> */
[----:B------:R-:W-:-:S05]  /*27b0*/  HADD2.F32 R0, -RZ, R47.H0_H0 ;  /* 0x2000002fff007230 */ /* 0x000fca0000004100 */
[C---:B------:R-:W-:Y:S01]  /*27c0*/  FFMA.FTZ R7, R49.reuse, R0, R6 ;  /* 0x0000000031077223 */ /* 0x040fe20000010006 */
[----:B------:R-:W-:Y:S02]  /*27d0*/  HADD2.F32 R0, -RZ, R10.H0_H0 ;  /* 0x2000000aff007230 */ /* 0x000fe40000004100 */
[----:B------:R-:W-:Y:S01]  /*27e0*/  FFMA.FTZ R49, R49, R48, R9 ;  /* 0x0000003031317223 */ /* 0x000fe20000010009 */
[----:B------:R-:W-:Y:S02]  /*27f0*/  HADD2.F32 R6, -RZ, R22.H0_H0 ;  /* 0x20000016ff067230 */ /* 0x000fe40000004100 */
[C---:B------:R-:W-:Y:S01]  /*2800*/  FFMA.FTZ R9, R8.reuse, R0, R7 ;  /* 0x0000000008097223 */ /* 0x040fe20000010007 */
[----:B------:R-:W-:Y:S02]  /*2810*/  HADD2.F32 R7, -RZ, R38.H0_H0 ;  /* 0x20000026ff077230 */ /* 0x000fe40000004100 */
[----:B------:R-:W-:Y:S01]  /*2820*/  FFMA.FTZ R6, R8, R6, R49 ;  /* 0x0000000608067223 */ /* 0x000fe20000010031 */
[----:B------:R-:W-:-:S02]  /*2830*/  HADD2.F32 R0, -RZ, R12.H1_H1 ;  /* 0x3000000cff007230 */ /* 0x000fc40000004100 */
[C---:B------:R-:W-:Y:S01]  /*2840*/  FFMA.FTZ R7, R52.reuse, R7, R9 ;  /* 0x0000000734077223 */ /* 0x040fe20000010009 */
[----:B------:R-:W-:Y:S02]  /*2850*/  HADD2.F32 R9, -RZ, R12.H0_H0 ;  /* 0x2000000cff097230 */ /* 0x000fe40000004100 */
[----:B------:R-:W-:Y:S01]  /*2860*/  FFMA.FTZ R6, R52, R23, R6 ;  /* 0x0000001734067223 */ /* 0x000fe20000010006 */
[----:B------:R-:W-:-:S03]  /*2870*/  FMUL.FTZ R0, R7, R0 ;  /* 0x0000000007007220 */ /* 0x000fc60000410000 */
[----:B------:R-:W-:Y:S02]  /*2880*/  FMUL.FTZ R6, R6, R9 ;  /* 0x0000000906067220 */ /* 0x000fe40000410000 */
[----:B------:R-:W-:-:S03]  /*2890*/  F2FP.F16.F32.PACK_AB R0, RZ, R0 ;  /* 0x00000000ff00723e */ /* 0x000fc600000000ff */
[----:B------:R-:W-:-:S04]  /*28a0*/  F2FP.F16.F32.PACK_AB R6, RZ, R6 ;  /* 0x00000006ff06723e */ /* 0x000fc800000000ff */
[----:B------:R-:W-:-:S05]  /*28b0*/  PRMT R0, R0, 0x5410, R6 ;  /* 0x0000541000007816 */ /* 0x000fca0000000006 */
[----:B------:R-:W-:-:S07]  /*28c0*/  HFMA2 R27, R0, 1, 1, R27 ;  /* 0x3c003c00001b7831 */ /* 0x000fce000000001b */
.L_x_4175:
[----:B------:R-:W-:Y:S05]  /*28d0*/  @P1 BRA `(.L_x_4176) ;  /* 0x0000000400681947 */ /* 0x000fea0003800000 */
        /* <DEDUP_REMOVED lines=67> */
[----:B------:R-:W-:Y:S02]  /*2d10*/  HADD2.F32 R7, -RZ, R38.H0_H0 ;  /* 0x20000026ff077230 */ /* 0x000fe40000004100 */
[-C--:B------:R-:W-:Y:S01]  /*2d20*/  FFMA.FTZ R6, R6, R0.reuse, R15 ;  /* 0x0000000006067223 */ /* 0x080fe2000001000f */
[----:B------:R-:W-:Y:S01]  /*2d30*/  FFMA.FTZ R0, R22, R0, R3 ;  /* 0x0000000016007223 */ /* 0x000fe20000010003 */
        /* <DEDUP_REMOVED lines=20> */
.L_x_4176:
[----:B0-----:R-:W2:Y:S01]  /*2e80*/  LDG.E.128.CONSTANT R4, desc[UR20][R24.64] ;  /* 0x0000001418047981 */ /* 0x001ea2000c1e9d00 */
[----:B------:R-:W-:-:S05]  /*2e90*/  MOV R49, UR14 ;  /* 0x0000000e00317c02 */ /* 0x000fca0008000f00 */
        /* <DEDUP_REMOVED lines=8> */
[--C-:B------:R-:W-:Y:S02]  /*2f20*/  SHF.R.U32.HI R24, RZ, 0x8, R5.reuse ;  /* 0x00000008ff187819 */ /* 0x100fe40000011605 */
[----:B------:R-:W-:Y:S02]  /*2f30*/  SHF.R.U32.HI R5, RZ, 0x10, R5 ;  /* 0x00000010ff057819 */ /* 0x000fe40000011605 */
[----:B------:R-:W-:Y:S01]  /*2f40*/  LEA.HI R21, R6, 0xffffff80, RZ, 0x8 ;  /* 0xffffff8006157811 */ /* 0x000fe200078f40ff */
[----:B------:R-:W2:Y:S01]  /*2f50*/  I2F.F16 R23, R23 ;  /* 0x0000001700177306 */ /* 0x000ea20000200c00 */
[--C-:B0-----:R-:W-:Y:S02]  /*2f60*/  SHF.R.U32.HI R0, RZ, 0x8, R4.reuse ;  /* 0x00000008ff007819 */ /* 0x101fe40000011604 */
[----:B------:R-:W-:Y:S02]  /*2f70*/  SHF.R.U32.HI R4, RZ, 0x10, R4 ;  /* 0x00000010ff047819 */ /* 0x000fe40000011604 */
[----:B------:R-:W-:-:S02]  /*2f80*/  LOP3.LUT R0, R0, 0xff, RZ, 0xc0, !PT ;  /* 0x000000ff00007812 */ /* 0x000fc400078ec0ff */
[----:B------:R-:W-:Y:S01]  /*2f90*/  LOP3.LUT R4, R4, 0xff, RZ, 0xc0, !PT ;  /* 0x000000ff04047812 */ /* 0x000fe200078ec0ff */
[----:B------:R-:W0:Y:S01]  /*2fa0*/  I2F.F16 R22, R22 ;  /* 0x0000001600167306 */ /* 0x000e220000200c00 */
[----:B------:R-:W-:Y:S02]  /*2fb0*/  IADD3 R0, PT, PT, R0, -0x80, RZ ;  /* 0xffffff8000007810 */ /* 0x000fe40007ffe0ff */
[----:B------:R-:W-:Y:S02]  /*2fc0*/  IADD3 R4, PT, PT, R4, -0x80, RZ ;  /* 0xffffff8004047810 */ /* 0x000fe40007ffe0ff */
[----:B------:R-:W-:Y:S02]  /*2fd0*/  LOP3.LUT R5, R5, 0xff, RZ, 0xc0, !PT ;  /* 0x000000ff05057812 */ /* 0x000fe400078ec0ff */
[----:B------:R-:W-:Y:S01]  /*2fe0*/  LOP3.LUT R3, R6, 0xff, RZ, 0xc0, !PT ;  /* 0x000000ff06037812 */ /* 0x000fe200078ec0ff */
[----:B------:R4:W0:Y:S01]  /*2ff0*/  I2F.F16 R32, R0 ;  /* 0x0000000000207306 */ /* 0x0008220000200c00 */
[----:B------:R-:W-:-:S02]  /*3000*/  SHF.R.U32.HI R25, RZ, 0x8, R6 ;  /* 0x00000008ff197819 */ /* 0x000fc40000011606 */
[----:B------:R-:W-:Y:S02]  /*3010*/  SHF.R.U32.HI R6, RZ, 0x10, R6 ;  /* 0x00000010ff067819 */ /* 0x000fe40000011606 */
[----:B------:R-:W-:Y:S02]  /*3020*/  IADD3 R5, PT, PT, R5, -0x80, RZ ;  /* 0xffffff8005057810 */ /* 0x000fe40007ffe0ff */
[----:B------:R-:W-:Y:S01]  /*3030*/  LOP3.LUT R6, R6, 0xff, RZ, 0xc0, !PT ;  /* 0x000000ff06067812 */ /* 0x000fe200078ec0ff */
[----:B------:R3:W0:Y:S01]  /*3040*/  I2F.F16 R31, R4 ;  /* 0x00000004001f7306 */ /* 0x0006220000200c00 */
[----:B----4-:R-:W-:Y:S02]  /*3050*/  SHF.R.U32.HI R0, RZ, 0x8, R7 ;  /* 0x00000008ff007819 */ /* 0x010fe40000011607 */
[----:B------:R-:W-:Y:S02]  /*3060*/  IADD3 R2, PT, PT, R2, -0x80, RZ ;  /* 0xffffff8002027810 */ /* 0x000fe40007ffe0ff */
[----:B------:R-:W-:-:S02]  /*3070*/  LOP3.LUT R0, R0, 0xff, RZ, 0xc0, !PT ;  /* 0x000000ff00007812 */ /* 0x000fc400078ec0ff */
[----:B------:R-:W-:Y:S01]  /*3080*/  IADD3 R6, PT, PT, R6, -0x80, RZ ;  /* 0xffffff8006067810 */ /* 0x000fe20007ffe0ff */
[----:B------:R4:W0:Y:S01]  /*3090*/  I2F.F16 R33, R5 ;  /* 0x0000000500217306 */ /* 0x0008220000200c00 */
[----:B---3--:R-:W-:Y:S02]  /*30a0*/  LOP3.LUT R4, R9, 0xff, RZ, 0xc0, !PT ;  /* 0x000000ff09047812 */ /* 0x008fe400078ec0ff */
[----:B------:R-:W-:Y:S02]  /*30b0*/  IADD3 R42, PT, PT, R0, -0x80, RZ ;  /* 0xffffff80002a7810 */ /* 0x000fe40007ffe0ff */
[----:B------:R-:W-:Y:S02]  /*30c0*/  IADD3 R39, PT, PT, R4, -0x80, RZ ;  /* 0xffffff8004277810 */ /* 0x000fe40007ffe0ff */
[----:B------:R-:W-:Y:S01]  /*30d0*/  LOP3.LUT R4, R10, 0xff, RZ, 0xc0, !PT ;  /* 0x000000ff0a047812 */ /* 0x000fe200078ec0ff */
[----:B------:R3:W0:Y:S01]  /*30e0*/  I2F.F16 R18, R2 ;  /* 0x0000000200127306 */ /* 0x0006220000200c00 */
[----:B------:R-:W-:-:S02]  /*30f0*/  LOP3.LUT R0, R8, 0xff, RZ, 0xc0, !PT ;  /* 0x000000ff08007812 */ /* 0x000fc400078ec0ff */
[----:B------:R-:W-:Y:S02]  /*3100*/  IADD3 R38, PT, PT, R4, -0x80, RZ ;  /* 0xffffff8004267810 */ /* 0x000fe40007ffe0ff */
[----:B----4-:R-:W-:Y:S02]  /*3110*/  LOP3.LUT R5, R11, 0xff, RZ, 0xc0, !PT ;  /* 0x000000ff0b057812 */ /* 0x010fe400078ec0ff */
[----:B------:R-:W-:Y:S01]  /*3120*/  SHF.R.U32.HI R4, RZ, 0x8, R8 ;  /* 0x00000008ff047819 */ /* 0x000fe20000011608 */
[----:B------:R-:W4:Y:S01]  /*3130*/  I2F.F16 R35, R6 ;  /* 0x0000000600237306 */ /* 0x000f220000200c00 */
[----:B------:R-:W-:Y:S02]  /*3140*/  IADD3 R0, PT, PT, R0, -0x80, RZ ;  /* 0xffffff8000007810 */ /* 0x000fe40007ffe0ff */
[----:B------:R-:W-:Y:S02]  /*3150*/  IADD3 R17, PT, PT, R3, -0x80, RZ ;  /* 0xffffff8003117810 */ /* 0x000fe40007ffe0ff */
[----:B------:R-:W-:-:S02]  /*3160*/  LOP3.LUT R3, R7, 0xff, RZ, 0xc0, !PT ;  /* 0x000000ff07037812 */ /* 0x000fc400078ec0ff */
[----:B------:R-:W-:Y:S01]  /*3170*/  IADD3 R5, PT, PT, R5, -0x80, RZ ;  /* 0xffffff8005057810 */ /* 0x000fe20007ffe0ff */
[----:B------:R5:W0:Y:S01]  /*3180*/  I2F.F16 R40, R0 ;  /* 0x0000000000287306 */ /* 0x000a220000200c00 */
[----:B------:R-:W-:Y:S02]  /*3190*/  LOP3.LUT R4, R4, 0xff, RZ, 0xc0, !PT ;  /* 0x000000ff04047812 */ /* 0x000fe400078ec0ff */
[----:B------:R-:W-:Y:S02]  /*31a0*/  LEA.HI R15, R8, 0xffffff80, RZ, 0x8 ;  /* 0xffffff80080f7811 */ /* 0x000fe400078f40ff */
[----:B------:R-:W-:Y:S02]  /*31b0*/  LEA.HI R14, R9, 0xffffff80, RZ, 0x8 ;  /* 0xffffff80090e7811 */ /* 0x000fe400078f40ff */
[----:B---3--:R-:W-:Y:S01]  /*31c0*/  LEA.HI R2, R11, 0xffffff80, RZ, 0x8 ;  /* 0xffffff800b027811 */ /* 0x008fe200078f40ff */
[----:B------:R3:W0:Y:S01]  /*31d0*/  I2F.F16 R37, R5 ;  /* 0x0000000500257306 */ /* 0x0006220000200c00 */
[----:B-----5:R-:W-:-:S02]  /*31e0*/  SHF.R.U32.HI R0, RZ, 0x8, R9 ;  /* 0x00000008ff007819 */ /* 0x020fc40000011609 */
[----:B------:R-:W-:Y:S02]  /*31f0*/  SHF.R.U32.HI R6, RZ, 0x8, R11 ;  /* 0x00000008ff067819 */ /* 0x000fe4000001160b */
[----:B------:R-:W-:Y:S02]  /*3200*/  IADD3 R16, PT, PT, R3, -0x80, RZ ;  /* 0xffffff8003107810 */ /* 0x000fe40007ffe0ff */
[----:B------:R-:W-:Y:S01]  /*3210*/  SHF.R.U32.HI R8, RZ, 0x10, R8 ;  /* 0x00000010ff087819 */ /* 0x000fe20000011608 */
[----:B------:R-:W0:Y:S01]  /*3220*/  I2F.F16 R21, R21 ;  /* 0x0000001500157306 */ /* 0x000e220000200c00 */
[----:B------:R-:W-:Y:S02]  /*3230*/  SHF.R.U32.HI R9, RZ, 0x10, R9 ;  /* 0x00000010ff097819 */ /* 0x000fe40000011609 */
[----:B------:R-:W-:Y:S02]  /*3240*/  SHF.R.U32.HI R11, RZ, 0x10, R11 ;  /* 0x00000010ff0b7819 */ /* 0x000fe4000001160b */
[----:B------:R-:W-:-:S02]  /*3250*/  LEA.HI R20, R7, 0xffffff80, RZ, 0x8 ;  /* 0xffffff8007147811 */ /* 0x000fc400078f40ff */
[----:B------:R-:W-:Y:S01]  /*3260*/  LEA.HI R3, R10, 0xffffff80, RZ, 0x8 ;  /* 0xffffff800a037811 */ /* 0x000fe200078f40ff */
[----:B------:R-:W0:Y:S01]  /*3270*/  I2F.F16 R17, R17 ;  /* 0x0000001100117306 */ /* 0x000e220000200c00 */
[----:B------:R-:W-:Y:S02]  /*3280*/  IADD3 R4, PT, PT, R4, -0x80, RZ ;  /* 0xffffff8004047810 */ /* 0x000fe40007ffe0ff */
[--C-:B---3--:R-:W-:Y:S02]  /*3290*/  SHF.R.U32.HI R5, RZ, 0x8, R10.reuse ;  /* 0x00000008ff057819 */ /* 0x108fe4000001160a */
[----:B------:R-:W-:Y:S02]  /*32a0*/  SHF.R.U32.HI R7, RZ, 0x10, R7 ;  /* 0x00000010ff077819 */ /* 0x000fe40000011607 */
[----:B------:R-:W-:Y:S01]  /*32b0*/  SHF.R.U32.HI R10, RZ, 0x10, R10 ;  /* 0x00000010ff0a7819 */ /* 0x000fe2000001160a */
[----:B------:R3:W0:Y:S01]  /*32c0*/  I2F.F16 R43, R4 ;  /* 0x00000004002b7306 */ /* 0x0006220000200c00 */
[----:B------:R-:W-:-:S02]  /*32d0*/  LOP3.LUT R8, R8, 0xff, RZ, 0xc0, !PT ;  /* 0x000000ff08087812 */ /* 0x000fc400078ec0ff */
[----:B------:R-:W-:Y:S02]  /*32e0*/  LOP3.LUT R9, R9, 0xff, RZ, 0xc0, !PT ;  /* 0x000000ff09097812 */ /* 0x000fe400078ec0ff */
[----:B------:R-:W-:Y:S02]  /*32f0*/  LOP3.LUT R11, R11, 0xff, RZ, 0xc0, !PT ;  /* 0x000000ff0b0b7812 */ /* 0x000fe400078ec0ff */
[----:B------:R-:W-:Y:S01]  /*3300*/  LOP3.LUT R7, R7, 0xff, RZ, 0xc0, !PT ;  /* 0x000000ff07077812 */ /* 0x000fe200078ec0ff */
[----:B------:R-:W0:Y:S01]  /*3310*/  I2F.F16 R20, R20 ;  /* 0x0000001400147306 */ /* 0x000e220000200c00 */
[----:B------:R-:W-:Y:S02]  /*3320*/  LOP3.LUT R0, R0, 0xff, RZ, 0xc0, !PT ;  /* 0x000000ff00007812 */ /* 0x000fe400078ec0ff */
[----:B------:R-:W-:Y:S02]  /*3330*/  LOP3.LUT R5, R5, 0xff, RZ, 0xc0, !PT ;  /* 0x000000ff05057812 */ /* 0x000fe400078ec0ff */
[----:B---3--:R-:W-:-:S02]  /*3340*/  LOP3.LUT R4, R10, 0xff, RZ, 0xc0, !PT ;  /* 0x000000ff0a047812 */ /* 0x008fc400078ec0ff */
[----:B------:R-:W-:Y:S01]  /*3350*/  LOP3.LUT R6, R6, 0xff, RZ, 0xc0, !PT ;  /* 0x000000ff06067812 */ /* 0x000fe200078ec0ff */
[----:B------:R-:W3:Y:S01]  /*3360*/  I2F.F16 R16, R16 ;  /* 0x0000001000107306 */ /* 0x000ee20000200c00 */
        /* <DEDUP_REMOVED lines=10> */
[----:B------:R-:W-:Y:S02]  /*3410*/  LOP3.LUT R25, R25, 0xff, RZ, 0xc0, !PT ;  /* 0x000000ff19197812 */ /* 0x000fe400078ec0ff */
[----:B------:R-:W-:Y:S02]  /*3420*/  LOP3.LUT R24, R24, 0xff, RZ, 0xc0, !PT ;  /* 0x000000ff18187812 */ /* 0x000fe400078ec0ff */
        /* <DEDUP_REMOVED lines=17> */
[----:B-----5:R-:W-:-:S05]  /*3540*/  MOV R25, UR14 ;  /* 0x0000000e00197c02 */ /* 0x020fca0008000f00 */
[----:B-1----:R-:W-:Y:S01]  /*3550*/  IMAD.WIDE R24, R25, 0x4, R48 ;  /* 0x0000000419187825 */ /* 0x002fe200078e0230 */
[----:B--234-:R-:W-:Y:S06]  /*3560*/  @!P0 BRA `(.L_x_4177) ;  /* 0x0000000400688947 */ /* 0x01cfec0003800000 */
[----:B------:R-:W1:Y:S01]  /*3570*/  LDS.64 R4, [UR8+-0x70] ;  /* 0xffff9008ff047984 */ /* 0x000e620008000a00 */
[----:B------:R-:W-:Y:S02]  /*3580*/  HADD2.F32 R49, -RZ, R19.H0_H0 ;  /* 0x20000013ff317230 */ /* 0x000fe40000004100 */
[----:B0-----:R-:W-:Y:S01]  /*3590*/  HADD2.F32 R48, -RZ, R31.H0_H0 ;  /* 0x2000001fff307230 */ /* 0x001fe20000004100 */
[----:B------:R-:W0:Y:S01]  /*35a0*/  LDS.64 R6, [UR8+-0x68] ;  /* 0xffff9808ff067984 */ /* 0x000e220008000a00 */
[----:B------:R-:W-:Y:S02]  /*35b0*/  HADD2.F32 R53, -RZ, R34.H0_H0 ;  /* 0x20000022ff357230 */ /* 0x000fe40000004100 */
[--C-:B-1----:R-:W-:Y:S02]  /*35c0*/  HADD2.F32 R0, -RZ, R4.reuse.H0_H0 ;  /* 0x20000004ff007230 */ /* 0x102fe40000004100 */
[----:B------:R-:W-:Y:S02]  /*35d0*/  HADD2.F32 R47, -RZ, R4.H1_H1 ;  /* 0x30000004ff2f7230 */ /* 0x000fe40000004100 */
[----:B------:R-:W-:-:S02]  /*35e0*/  HADD2.F32 R4, -RZ, R32.H0_H0 ;  /* 0x20000020ff047230 */ /* 0x000fc40000004100 */
[----:B------:R-:W-:Y:S01]  /*35f0*/  FFMA.FTZ R49, R49, R0, RZ ;  /* 0x0000000031317223 */ /* 0x000fe200000100ff */
[----:B0-----:R-:W-:-:S03]  /*3600*/  HADD2.F32 R52, -RZ, R7.H1_H1 ;  /* 0x30000007ff347230 */ /* 0x001fc60000004100 */
        /* <DEDUP_REMOVED lines=80> */
.L_x_4177:
        /* <DEDUP_REMOVED lines=29> */
[----:B------:R-:W-:Y:S02]  /*3ce0*/  HADD2.F32 R18, -RZ, R31.H0_H0 ;  /* 0x2000001fff127230 */ /* 0x000fe40000004100 */
[-C--:B------:R-:W-:Y:S01]  /*3cf0*/  FFMA.FTZ R31, R49, R47.reuse, R4 ;  /* 0x0000002f311f7223 */ /* 0x080fe20000010004 */
        /* <DEDUP_REMOVED lines=15> */
[----:B0-----:R-:W-:-:S02]  /*3df0*/  HADD2.F32 R5, -RZ, R6.H0_H0 ;  /* 0x20000006ff057230 */ /* 0x001fc40000004100 */
        /* <DEDUP_REMOVED lines=24> */
[--C-:B------:R-:W-:Y:S02]  /*3f80*/  HADD2.F32 R5, -RZ, R13.reuse.H0_H0 ;  /* 0x2000000dff057230 */ /* 0x100fe40000004100 */
[----:B------:R-:W-:Y:S01]  /*3f90*/  FFMA.FTZ R8, R3, R7, R8 ;  /* 0x0000000703087223 */ /* 0x000fe20000010008 */
[----:B------:R-:W-:-:S02]  /*3fa0*/  HADD2.F32 R3, -RZ, R13.H1_H1 ;  /* 0x3000000dff037230 */ /* 0x000fc40000004100 */
[-C--:B------:R-:W-:Y:S01]  /*3fb0*/  FFMA.FTZ R4, R15, R7.reuse, R4 ;  /* 0x000000070f047223 */ /* 0x080fe20000010004 */
        /* <DEDUP_REMOVED lines=16> */
.L_x_4178:
[----:B------:R-:W2:Y:S01]  /*40c0*/  LDG.E.128.CONSTANT R4, desc[UR20][R24.64] ;  /* 0x0000001418047981 */ /* 0x000ea2000c1e9d00 */
[----:B0-----:R-:W-:-:S05]  /*40d0*/  MOV R33, UR14 ;  /* 0x0000000e00217c02 */ /* 0x001fca0008000f00 */
[----:B------:R-:W-:-:S05]  /*40e0*/  IMAD.WIDE R32, R33, 0x4, R24 ;  /* 0x0000000421207825 */ /* 0x000fca00078e0218 */
[----:B------:R-:W3:Y:S01]  /*40f0*/  LDG.E.128.CONSTANT R8, desc[UR20][R32.64] ;  /* 0x0000001420087981 */ /* 0x000ee2000c1e9d00 */
[----:B--2---:R-:W-:Y:S02]  /*4100*/  LOP3.LUT R0, R4, 0xff, RZ, 0xc0, !PT ;  /* 0x000000ff04007812 */ /* 0x004fe400078ec0ff */
[----:B------:R-:W-:Y:S02]  /*4110*/  SHF.R.U32.HI R24, RZ, 0x8, R5 ;  /* 0x00000008ff187819 */ /* 0x000fe40000011605 */
[----:B------:R-:W-:Y:S02]  /*4120*/  IADD3 R0, PT, PT, R0, -0x80, RZ ;  /* 0xffffff8000007810 */ /* 0x000fe40007ffe0ff */
[----:B------:R-:W-:Y:S02]  /*4130*/  LOP3.LUT R31, R24, 0xff, RZ, 0xc0, !PT ;  /* 0x000000ff181f7812 */ /* 0x000fe400078ec0ff */
[----:B------:R0:W1:Y:S01]  /*4140*/  I2F.F16 R19, R0 ;  /* 0x0000000000137306 */ /* 0x0000620000200c00 */
[----:B------:R-:W-:-:S02]  /*4150*/  LEA.HI R23, R4, 0xffffff80, RZ, 0x8 ;  /* 0xffffff8004177811 */ /* 0x000fc400078f40ff */
[----:B------:R-:W-:Y:S02]  /*4160*/  IADD3 R34, PT, PT, R31, -0x80, RZ ;  /* 0xffffff801f227810 */ /* 0x000fe40007ffe0ff */
        /* <DEDUP_REMOVED lines=9> */
[----:B------:R-:W-:Y:S02]  /*4200*/  LOP3.LUT R2, R5, 0xff, RZ, 0xc0, !PT ;  /* 0x000000ff05027812 */ /* 0x000fe400078ec0ff */
[----:B------:R-:W-:Y:S02]  /*4210*/  IADD3 R4, PT, PT, R4, -0x80, RZ ;  /* 0xffffff8004047810 */ /* 0x000fe40007ffe0ff */
[----:B------:R-:W-:Y:S01]  /*4220*/  SHF.R.U32.HI R5, RZ, 0x10, R5 ;  /* 0x00000010ff057819 */ /* 0x000fe20000011605 */
[----:B------:R4:W0:Y:S01]  /*4230*/  I2F.F16 R25, R0 ;  /* 0x0000000000197306 */ /* 0x0008220000200c00 */
[----:B------:R-:W-:-:S02]  /*4240*/  LEA.HI R21, R6, 0xffffff80, RZ, 0x8 ;  /* 0xffffff8006157811 */ /* 0x000fc400078f40ff */
[----:B------:R-:W-:Y:S02]  /*4250*/  LOP3.LUT R5, R5, 0xff, RZ, 0xc0, !PT ;  /* 0x000000ff05057812 */ /* 0x000fe400078ec0ff */
[----:B------:R-:W-:Y:S02]  /*4260*/  LOP3.LUT R3, R6, 0xff, RZ, 0xc0, !PT ;  /* 0x000000ff06037812 */ /* 0x000fe400078ec0ff */
[----:B------:R-:W-:Y:S01]  /*4270*/  SHF.R.U32.HI R6, RZ, 0x10, R6 ;  /* 0x00000010ff067819 */ /* 0x000fe20000011606 */
        /* <DEDUP_REMOVED lines=9> */
[----:B------:R-:W-:Y:S01]  /*4310*/  LOP3.LUT R4, R10, 0xff, RZ, 0xc0, !PT ;  /* 0x000000ff0a047812 */ /* 0x000fe200078ec0ff */
[----:B------:R-:W3:Y:S01]  /*4320*/  I2F.F16 R21, R21 ;  /* 0x0000001500157306 */ /* 0x000ee20000200c00 */
[----:B------:R-:W-:-:S02]  /*4330*/  IADD3 R42, PT, PT, R0, -0x80, RZ ;  /* 0xffffff80002a7810 */ /* 0x000fc40007ffe0ff */
[----:B------:R-:W-:Y:S02]  /*4340*/  LOP3.LUT R6, R6, 0xff, RZ, 0xc0, !PT ;  /* 0x000000ff06067812 */ /* 0x000fe400078ec0ff */
[----:B------:R-:W-:Y:S02]  /*4350*/  LOP3.LUT R0, R8, 0xff, RZ, 0xc0, !PT ;  /* 0x000000ff08007812 */ /* 0x000fe400078ec0ff */
[----:B------:R-:W-:Y:S01]  /*4360*/  IADD3 R38, PT, PT, R4, -0x80, RZ ;  /* 0xffffff8004267810 */ /* 0x000fe20007ffe0ff */
[----:B------:R-:W0:Y:S01]  /*4370*/  I2F.F16 R34, R34 ;  /* 0x0000002200227306 */ /* 0x000e220000200c00 */
[----:B----4-:R-:W-:Y:S02]  /*4380*/  LOP3.LUT R5, R11, 0xff, RZ, 0xc0, !PT ;  /* 0x000000ff0b057812 */ /* 0x010fe400078ec0ff */
[----:B------:R-:W-:Y:S02]  /*4390*/  SHF.R.U32.HI R4, RZ, 0x8, R8 ;  /* 0x00000008ff047819 */ /* 0x000fe40000011608 */
[----:B------:R-:W-:-:S02]  /*43a0*/  IADD3 R2, PT, PT, R2, -0x80, RZ ;  /* 0xffffff8002027810 */ /* 0x000fc40007ffe0ff */
[----:B------:R-:W-:Y:S01]  /*43b0*/  IADD3 R6, PT, PT, R6, -0x80, RZ ;  /* 0xffffff8006067810 */ /* 0x000fe20007ffe0ff */
[----:B------:R-:W4:Y:S01]  /*43c0*/  I2F.F16 R36, R36 ;  /* 0x0000002400247306 */ /* 0x000f220000200c00 */
[----:B------:R-:W-:Y:S02]  /*43d0*/  IADD3 R0, PT, PT, R0, -0x80, RZ ;  /* 0xffffff8000007810 */ /* 0x000fe40007ffe0ff */
[----:B------:R-:W-:Y:S02]  /*43e0*/  IADD3 R17, PT, PT, R3, -0x80, RZ ;  /* 0xffffff8003117810 */ /* 0x000fe40007ffe0ff */
[----:B------:R-:W-:Y:S02]  /*43f0*/  LOP3.LUT R3, R7, 0xff, RZ, 0xc0, !PT ;  /* 0x000000ff07037812 */ /* 0x000fe400078ec0ff */
[----:B------:R-:W-:Y:S01]  /*4400*/  IADD3 R5, PT, PT, R5, -0x80, RZ ;  /* 0xffffff8005057810 */ /* 0x000fe20007ffe0ff */
[----:B------:R5:W0:Y:S01]  /*4410*/  I2F.F16 R18, R2 ;  /* 0x0000000200127306 */ /* 0x000a220000200c00 */
[----:B------:R-:W-:-:S02]  /*4420*/  LOP3.LUT R4, R4, 0xff, RZ, 0xc0, !PT ;  /* 0x000000ff04047812 */ /* 0x000fc400078ec0ff */
[----:B------:R-:W-:Y:S02]  /*4430*/  LEA.HI R15, R8, 0xffffff80, RZ, 0x8 ;  /* 0xffffff80080f7811 */ /* 0x000fe400078f40ff */
[----:B------:R-:W-:Y:S02]  /*4440*/  LEA.HI R14, R9, 0xffffff80, RZ, 0x8 ;  /* 0xffffff80090e7811 */ /* 0x000fe400078f40ff */
[----:B------:R-:W-:Y:S01]  /*4450*/  IADD3 R16, PT, PT, R3, -0x80, RZ ;  /* 0xffffff8003107810 */ /* 0x000fe20007ffe0ff */
[----:B------:R1:W0:Y:S01]  /*4460*/  I2F.F16 R35, R6 ;  /* 0x0000000600237306 */ /* 0x0002220000200c00 */
[----:B-----5:R-:W-:Y:S02]  /*4470*/  LEA.HI R2, R11, 0xffffff80, RZ, 0x8 ;  /* 0xffffff800b027811 */ /* 0x020fe400078f40ff */
[----:B------:R-:W-:Y:S02]  /*4480*/  SHF.R.U32.HI R8, RZ, 0x10, R8 ;  /* 0x00000010ff087819 */ /* 0x000fe40000011608 */
[----:B------:R-:W-:-:S02]  /*4490*/  LEA.HI R3, R10, 0xffffff80, RZ, 0x8 ;  /* 0xffffff800a037811 */ /* 0x000fc400078f40ff */
[----:B------:R-:W-:Y:S01]  /*44a0*/  IADD3 R4, PT, PT, R4, -0x80, RZ ;  /* 0xffffff8004047810 */ /* 0x000fe20007ffe0ff */
[----:B------:R5:W0:Y:S01]  /*44b0*/  I2F.F16 R40, R0 ;  /* 0x0000000000287306 */ /* 0x000a220000200c00 */
[--C-:B-1----:R-:W-:Y:S02]  /*44c0*/  SHF.R.U32.HI R6, RZ, 0x8, R11.reuse ;  /* 0x00000008ff067819 */ /* 0x102fe4000001160b */
[----:B------:R-:W-:Y:S02]  /*44d0*/  SHF.R.U32.HI R11, RZ, 0x10, R11 ;  /* 0x00000010ff0b7819 */ /* 0x000fe4000001160b */
[----:B------:R-:W-:Y:S02]  /*44e0*/  LOP3.LUT R8, R8, 0xff, RZ, 0xc0, !PT ;  /* 0x000000ff08087812 */ /* 0x000fe400078ec0ff */
[----:B------:R-:W-:Y:S01]  /*44f0*/  LOP3.LUT R11, R11, 0xff, RZ, 0xc0, !PT ;  /* 0x000000ff0b0b7812 */ /* 0x000fe200078ec0ff */
[----:B------:R1:W0:Y:S01]  /*4500*/  I2F.F16 R37, R5 ;  /* 0x0000000500257306 */ /* 0x0002220000200c00 */
[----:B-----5:R-:W-:-:S02]  /*4510*/  SHF.R.U32.HI R0, RZ, 0x8, R9 ;  /* 0x00000008ff007819 */ /* 0x020fc40000011609 */
[----:B------:R-:W-:Y:S02]  /*4520*/  SHF.R.U32.HI R9, RZ, 0x10, R9 ;  /* 0x00000010ff097819 */ /* 0x000fe40000011609 */
[----:B------:R-:W-:Y:S02]  /*4530*/  LOP3.LUT R0, R0, 0xff, RZ, 0xc0, !PT ;  /* 0x000000ff00007812 */ /* 0x000fe400078ec0ff */
[----:B------:R-:W-:Y:S01]  /*4540*/  LOP3.LUT R9, R9, 0xff, RZ, 0xc0, !PT ;  /* 0x000000ff09097812 */ /* 0x000fe200078ec0ff */
[----:B------:R5:W0:Y:S01]  /*4550*/  I2F.F16 R43, R4 ;  /* 0x00000004002b7306 */ /* 0x000a220000200c00 */
[--C-:B-1----:R-:W-:Y:S02]  /*4560*/  SHF.R.U32.HI R5, RZ, 0x8, R10.reuse ;  /* 0x00000008ff057819 */ /* 0x102fe4000001160a */
[----:B------:R-:W-:Y:S02]  /*4570*/  SHF.R.U32.HI R10, RZ, 0x10, R10 ;  /* 0x00000010ff0a7819 */ /* 0x000fe4000001160a */
[----:B------:R-:W-:-:S02]  /*4580*/  LOP3.LUT R5, R5, 0xff, RZ, 0xc0, !PT ;  /* 0x000000ff05057812 */ /* 0x000fc400078ec0ff */
[----:B------:R-:W-:Y:S01]  /*4590*/  LOP3.LUT R6, R6, 0xff, RZ, 0xc0, !PT ;  /* 0x000000ff06067812 */ /* 0x000fe200078ec0ff */
[----:B------:R-:W1:Y:S01]  /*45a0*/  I2F.F16 R17, R17 ;  /* 0x0000001100117306 */ /* 0x000e620000200c00 */
[----:B-----5:R-:W-:Y:S02]  /*45b0*/  LOP3.LUT R4, R10, 0xff, RZ, 0xc0, !PT ;  /* 0x000000ff0a047812 */ /* 0x020fe400078ec0ff */
[----:B------:R-:W-:Y:S02]  /*45c0*/  LEA.HI R20, R7, 0xffffff80, RZ, 0x8 ;  /* 0xffffff8007147811 */ /* 0x000fe400078f40ff */
[----:B------:R-:W-:Y:S02]  /*45d0*/  SHF.R.U32.HI R7, RZ, 0x10, R7 ;  /* 0x00000010ff077819 */ /* 0x000fe40000011607 */
        /* <DEDUP_REMOVED lines=26> */
[----:B-----5:R-:W-:-:S05]  /*4780*/  MOV R7, UR14 ;  /* 0x0000000e00077c02 */ /* 0x020fca0008000f00 */
[----:B------:R-:W-:Y:S01]  /*4790*/  IMAD.WIDE R32, R7, 0x4, R32 ;  /* 0x0000000407207825 */ /* 0x000fe200078e0220 */
[----:B01234-:R-:W-:Y:S06]  /*47a0*/  @!P0 BRA `(.L_x_4179) ;  /* 0x0000000400688947 */ /* 0x01ffec0003800000 */
        /* <DEDUP_REMOVED lines=90> */
.L_x_4179:
        /* <DEDUP_REMOVED lines=71> */
[--C-:B------:R-:W-:Y:S02]  /*51c0*/  HADD2.F32 R5, -RZ, R13.reuse.H0_H0 ;  /* 0x2000000dff057230 */ /* 0x100fe40000004100 */
[-C--:B------:R-:W-:Y:S01]  /*51d0*/  FFMA.FTZ R8, R3, R7.reuse, R8 ;  /* 0x0000000703087223 */ /* 0x080fe20000010008 */
[----:B------:R-:W-:Y:S02]  /*51e0*/  HADD2.F32 R3, -RZ, R13.H1_H1 ;  /* 0x3000000dff037230 */ /* 0x000fe40000004100 */
[-C--:B------:R-:W-:Y:S01]  /*51f0*/  FFMA.FTZ R4, R15, R7.reuse, R4 ;  /* 0x000000070f047223 */ /* 0x080fe20000010004 */
[----:B------:R-:W-:Y:S01]  /*5200*/  FFMA.FTZ R6, R9, R7, R6 ;  /* 0x0000000709067223 */ /* 0x000fe20000010006 */
[----:B------:R-:W-:-:S02]  /*5210*/  HADD2.F32 R9, -RZ, R12.H1_H1 ;  /* 0x3000000cff097230 */ /* 0x000fc40000004100 */
        /* <DEDUP_REMOVED lines=14> */
.L_x_4180:
[----:B------:R-:W2:Y:S01]  /*5300*/  LDG.E.128.CONSTANT R4, desc[UR20][R32.64] ;  /* 0x0000001420047981 */ /* 0x000ea2000c1e9d00 */
[----:B------:R-:W-:-:S05]  /*5310*/  MOV R3, UR14 ;  /* 0x0000000e00037c02 */ /* 0x000fca0008000f00 */
[----:B------:R-:W-:-:S05]  /*5320*/  IMAD.WIDE R2, R3, 0x4, R32 ;  /* 0x0000000403027825 */ /* 0x000fca00078e0220 */
[----:B------:R-:W3:Y:S01]  /*5330*/  LDG.E.128.CONSTANT R8, desc[UR20][R2.64] ;  /* 0x0000001402087981 */ /* 0x000ee2000c1e9d00 */
[----:B------:R-:W-:Y:S02]  /*5340*/  @!UP0 UIADD3 UR6, UPT, UPT, UR4, 0x1, URZ ;  /* 0x0000000104068890 */ /* 0x000fe4000fffe0ff */
[----:B------:R-:W-:Y:S01]  /*5350*/  @!UP0 UIADD3 UR5, UPT, UPT, UR7, UR9, URZ ;  /* 0x0000000907058290 */ /* 0x000fe2000fffe0ff */
        /* <DEDUP_REMOVED lines=21> */
[----:B------:R-:W-:Y:S02]  /*54b0*/  IADD3 R19, PT, PT, R15, -0x80, RZ ;  /* 0xffffff800f137810 */ /* 0x000fe40007ffe0ff */
[----:B------:R-:W-:Y:S02]  /*54c0*/  LOP3.LUT R5, R5, 0xff, RZ, 0xc0, !PT ;  /* 0x000000ff05057812 */ /* 0x000fe400078ec0ff */
[----:B------:R-:W-:Y:S01]  /*54d0*/  LEA.HI R23, R6, 0xffffff80, RZ, 0x8 ;  /* 0xffffff8006177811 */ /* 0x000fe200078f40ff */
[----:B------:R3:W0:Y:S01]  /*54e0*/  I2F.F16 R31, R4 ;  /* 0x00000004001f7306 */ /* 0x0006220000200c00 */
[----:B----4-:R-:W-:Y:S02]  /*54f0*/  LOP3.LUT R0, R33, 0xff, RZ, 0xc0, !PT ;  /* 0x000000ff21007812 */ /* 0x010fe400078ec0ff */
[----:B------:R-:W-:Y:S02]  /*5500*/  LEA.HI R22, R7, 0xffffff80, RZ, 0x8 ;  /* 0xffffff8007167811 */ /* 0x000fe400078f40ff */
[----:B------:R-:W-:-:S02]  /*5510*/  IADD3 R36, PT, PT, R0, -0x80, RZ ;  /* 0xffffff8000247810 */ /* 0x000fc40007ffe0ff */
[----:B------:R-:W-:Y:S01]  /*5520*/  SHF.R.U32.HI R0, RZ, 0x8, R7 ;  /* 0x00000008ff007819 */ /* 0x000fe20000011607 */
[----:B------:R-:W4:Y:S01]  /*5530*/  I2F.F16 R23, R23 ;  /* 0x0000001700177306 */ /* 0x000f220000200c00 */
[----:B---3--:R-:W-:Y:S02]  /*5540*/  LOP3.LUT R4, R9, 0xff, RZ, 0xc0, !PT ;  /* 0x000000ff09047812 */ /* 0x008fe400078ec0ff */
[----:B------:R-:W-:Y:S02]  /*5550*/  LOP3.LUT R0, R0, 0xff, RZ, 0xc0, !PT ;  /* 0x000000ff00007812 */ /* 0x000fe400078ec0ff */
[----:B------:R-:W-:Y:S02]  /*5560*/  LOP3.LUT R15, R7, 0xff, RZ, 0xc0, !PT ;  /* 0x000000ff070f7812 */ /* 0x000fe400078ec0ff */
[----:B------:R-:W-:Y:S01]  /*5570*/  IADD3 R42, PT, PT, R0, -0x80, RZ ;  /* 0xffffff80002a7810 */ /* 0x000fe20007ffe0ff */
[----:B------:R-:W3:Y:S01]  /*5580*/  I2F.F16 R22, R22 ;  /* 0x0000001600167306 */ /* 0x000ee20000200c00 */
[----:B------:R-:W-:-:S02]  /*5590*/  LOP3.LUT R0, R8, 0xff, RZ, 0xc0, !PT ;  /* 0x000000ff08007812 */ /* 0x000fc400078ec0ff */
[----:B------:R-:W-:Y:S02]  /*55a0*/  IADD3 R39, PT, PT, R4, -0x80, RZ ;  /* 0xffffff8004277810 */ /* 0x000fe40007ffe0ff */
[----:B------:R-:W-:Y:S02]  /*55b0*/  SHF.R.U32.HI R6, RZ, 0x10, R6 ;  /* 0x00000010ff067819 */ /* 0x000fe40000011606 */
[----:B------:R-:W-:Y:S01]  /*55c0*/  SHF.R.U32.HI R7, RZ, 0x10, R7 ;  /* 0x00000010ff077819 */ /* 0x000fe20000011607 */
[----:B------:R-:W0:Y:S01]  /*55d0*/  I2F.F16 R19, R19 ;  /* 0x0000001300137306 */ /* 0x000e220000200c00 */
[----:B------:R-:W-:Y:S02]  /*55e0*/  IADD3 R0, PT, PT, R0, -0x80, RZ ;  /* 0xffffff8000007810 */ /* 0x000fe40007ffe0ff */
[----:B------:R-:W-:Y:S02]  /*55f0*/  LOP3.LUT R4, R10, 0xff, RZ, 0xc0, !PT ;  /* 0x000000ff0a047812 */ /* 0x000fe400078ec0ff */
[----:B------:R-:W-:-:S02]  /*5600*/  IADD3 R5, PT, PT, R5, -0x80, RZ ;  /* 0xffffff8005057810 */ /* 0x000fc40007ffe0ff */
[----:B------:R-:W-:Y:S01]  /*5610*/  LOP3.LUT R6, R6, 0xff, RZ, 0xc0, !PT ;  /* 0x000000ff06067812 */ /* 0x000fe200078ec0ff */
[----:B------:R5:W0:Y:S01]  /*5620*/  I2F.F16 R40, R0 ;  /* 0x0000000000287306 */ /* 0x000a220000200c00 */
[----:B------:R-:W-:Y:S02]  /*5630*/  LOP3.LUT R7, R7, 0xff, RZ, 0xc0, !PT ;  /* 0x000000ff07077812 */ /* 0x000fe400078ec0ff */
[----:B------:R-:W-:Y:S02]  /*5640*/  IADD3 R38, PT, PT, R4, -0x80, RZ ;  /* 0xffffff8004267810 */ /* 0x000fe40007ffe0ff */
[----:B------:R-:W-:Y:S02]  /*5650*/  SHF.R.U32.HI R4, RZ, 0x8, R8 ;  /* 0x00000008ff047819 */ /* 0x000fe40000011608 */
[----:B------:R-:W-:Y:S01]  /*5660*/  IADD3 R14, PT, PT, R14, -0x80, RZ ;  /* 0xffffff800e0e7810 */ /* 0x000fe20007ffe0ff */
[----:B------:R1:W0:Y:S01]  /*5670*/  I2F.F16 R33, R5 ;  /* 0x0000000500217306 */ /* 0x0002220000200c00 */
[----:B-----5:R-:W-:-:S02]  /*5680*/  SHF.R.U32.HI R0, RZ, 0x8, R9 ;  /* 0x00000008ff007819 */ /* 0x020fc40000011609 */
[----:B------:R-:W-:Y:S02]  /*5690*/  IADD3 R6, PT, PT, R6, -0x80, RZ ;  /* 0xffffff8006067810 */ /* 0x000fe40007ffe0ff */
[----:B------:R-:W-:Y:S02]  /*56a0*/  IADD3 R7, PT, PT, R7, -0x80, RZ ;  /* 0xffffff8007077810 */ /* 0x000fe40007ffe0ff */
[----:B------:R-:W-:Y:S01]  /*56b0*/  LOP3.LUT R4, R4, 0xff, RZ, 0xc0, !PT ;  /* 0x000000ff04047812 */ /* 0x000fe200078ec0ff */
[----:B------:R5:W0:Y:S01]  /*56c0*/  I2F.F16 R20, R14 ;  /* 0x0000000e00147306 */ /* 0x000a220000200c00 */
[----:B-1----:R-:W-:Y:S02]  /*56d0*/  LOP3.LUT R5, R11, 0xff, RZ, 0xc0, !PT ;  /* 0x000000ff0b057812 */ /* 0x002fe400078ec0ff */
[----:B------:R-:W-:Y:S02]  /*56e0*/  LOP3.LUT R0, R0, 0xff, RZ, 0xc0, !PT ;  /* 0x000000ff00007812 */ /* 0x000fe400078ec0ff */
[----:B------:R-:W-:-:S02]  /*56f0*/  LEA.HI R16, R9, 0xffffff80, RZ, 0x8 ;  /* 0xffffff8009107811 */ /* 0x000fc400078f40ff */
[----:B------:R-:W-:Y:S01]  /*5700*/  LEA.HI R17, R8, 0xffffff80, RZ, 0x8 ;  /* 0xffffff8008117811 */ /* 0x000fe200078f40ff */
[----:B------:R1:W0:Y:S01]  /*5710*/  I2F.F16 R35, R6 ;  /* 0x0000000600237306 */ /* 0x0002220000200c00 */
[----:B------:R-:W-:Y:S02]  /*5720*/  IADD3 R5, PT, PT, R5, -0x80, RZ ;  /* 0xffffff8005057810 */ /* 0x000fe40007ffe0ff */
[----:B------:R-:W-:Y:S02]  /*5730*/  SHF.R.U32.HI R9, RZ, 0x10, R9 ;  /* 0x00000010ff097819 */ /* 0x000fe40000011609 */
[----:B------:R-:W-:Y:S02]  /*5740*/  IADD3 R18, PT, PT, R15, -0x80, RZ ;  /* 0xffffff800f127810 */ /* 0x000fe40007ffe0ff */
[----:B------:R-:W-:Y:S01]  /*5750*/  SHF.R.U32.HI R8, RZ, 0x10, R8 ;  /* 0x00000010ff087819 */ /* 0x000fe20000011608 */
[----:B------:R2:W0:Y:S01]  /*5760*/  I2F.F16 R41, R7 ;  /* 0x0000000700297306 */ /* 0x0004220000200c00 */
[----:B------:R-:W-:-:S02]  /*5770*/  LEA.HI R15, R10, 0xffffff80, RZ, 0x8 ;  /* 0xffffff800a0f7811 */ /* 0x000fc400078f40ff */
[----:B-----5:R-:W-:Y:S02]  /*5780*/  LEA.HI R14, R11, 0xffffff80, RZ, 0x8 ;  /* 0xffffff800b0e7811 */ /* 0x020fe400078f40ff */
[----:B------:R-:W-:Y:S02]  /*5790*/  IADD3 R4, PT, PT, R4, -0x80, RZ ;  /* 0xffffff8004047810 */ /* 0x000fe40007ffe0ff */
[----:B------:R-:W-:Y:S01]  /*57a0*/  IADD3 R0, PT, PT, R0, -0x80, RZ ;  /* 0xffffff8000007810 */ /* 0x000fe20007ffe0ff */
[----:B------:R5:W0:Y:S01]  /*57b0*/  I2F.F16 R37, R5 ;  /* 0x0000000500257306 */ /* 0x000a220000200c00 */
[--C-:B-1----:R-:W-:Y:S02]  /*57c0*/  SHF.R.U32.HI R6, RZ, 0x8, R10.reuse ;  /* 0x00000008ff067819 */ /* 0x102fe4000001160a */
[----:B--2---:R-:W-:Y:S02]  /*57d0*/  SHF.R.U32.HI R7, RZ, 0x8, R11 ;  /* 0x00000008ff077819 */ /* 0x004fe4000001160b */
[----:B------:R-:W-:-:S02]  /*57e0*/  SHF.R.U32.HI R10, RZ, 0x10, R10 ;  /* 0x00000010ff0a7819 */ /* 0x000fc4000001160a */
[----:B------:R-:W-:Y:S01]  /*57f0*/  SHF.R.U32.HI R11, RZ, 0x10, R11 ;  /* 0x00000010ff0b7819 */ /* 0x000fe2000001160b */
[----:B------:R1:W2:Y:S01]  /*5800*/  I2F.F16 R43, R4 ;  /* 0x00000004002b7306 */ /* 0x0002a20000200c00 */
[----:B------:R-:W-:Y:S02]  /*5810*/  LOP3.LUT R8, R8, 0xff, RZ, 0xc0, !PT ;  /* 0x000000ff08087812 */ /* 0x000fe400078ec0ff */
[----:B-----5:R-:W-:Y:S02]  /*5820*/  LOP3.LUT R5, R9, 0xff, RZ, 0xc0, !PT ;  /* 0x000000ff09057812 */ /* 0x020fe400078ec0ff */
[----:B------:R-:W-:Y:S02]  /*5830*/  LOP3.LUT R6, R6, 0xff, RZ, 0xc0, !PT ;  /* 0x000000ff06067812 */ /* 0x000fe400078ec0ff */
[----:B------:R-:W-:Y:S01]  /*5840*/  LOP3.LUT R7, R7, 0xff, RZ, 0xc0, !PT ;  /* 0x000000ff07077812 */ /* 0x000fe200078ec0ff */
        /* <DEDUP_REMOVED lines=34> */
[----:B------:R-:W-:-:S04]  /*5a70*/  FFMA.FTZ R49, R49, R0, RZ ;  /* 0x0000000031317223 */ /* 0x000fc800000100ff */
        /* <DEDUP_REMOVED lines=11> */
[----:B------:R-:W-:-:S03]  /*5b30*/  HADD2.F32 R50, -RZ, R8.H0_H0 ;  /* 0x20000008ff327230 */ /* 0x000fc60000004100 */
[----:B------:R-:W-:Y:S01]  /*5b40*/  FFMA.FTZ R51, R6, R49, R51 ;  /* 0x0000003106337223 */ /* 0x000fe20000010033 */
[--C-:B------:R-:W-:Y:S02]  /*5b50*/  HADD2.F32 R6, -RZ, R7.reuse.H0_H0 ;  /* 0x20000007ff067230 */ /* 0x100fe40000004100 */
[----:B------:R-:W-:-:S03]  /*5b60*/  HADD2.F32 R7, -RZ, R7.H1_H1 ;  /* 0x30000007ff077230 */ /* 0x000fc60000004100 */
[----:B------:R-:W-:Y:S01]  /*5b70*/  FFMA.FTZ R50, R50, R6, R51 ;  /* 0x0000000632327223 */ /* 0x000fe20000010033 */
[----:B------:R-:W-:-:S05]  /*5b80*/  HADD2.F32 R51, -RZ, R17.H0_H0 ;  /* 0x20000011ff337230 */ /* 0x000fca0000004100 */
[----:B------:R-:W-:Y:S01]  /*5b90*/  FFMA.FTZ R50, R51, R7, R50 ;  /* 0x0000000733327223 */ /* 0x000fe20000010032 */
[----:B------:R-:W-:-:S05]  /*5ba0*/  HADD2.F32 R51, -RZ, R13.H1_H1 ;  /* 0x3000000dff337230 */ /* 0x000fca0000004100 */
[----:B------:R-:W-:Y:S01]  /*5bb0*/  FMUL.FTZ R50, R51, R50 ;  /* 0x0000003233327220 */ /* 0x000fe20000410000 */
[----:B------:R-:W-:-:S04]  /*5bc0*/  HADD2.F32 R51, -RZ, R20.H0_H0 ;  /* 0x20000014ff337230 */ /* 0x000fc80000004100 */
[----:B------:R-:W-:Y:S01]  /*5bd0*/  F2FP.F16.F32.PACK_AB R50, RZ, R50 ;  /* 0x00000032ff32723e */ /* 0x000fe200000000ff */
[----:B------:R-:W-:Y:S01]  /*5be0*/  FFMA.FTZ R52, R0, R51, RZ ;  /* 0x0000003300347223 */ /* 0x000fe200000100ff */
        /* <DEDUP_REMOVED lines=15> */
[----:B------:R-:W-:-:S05]  /*5ce0*/  FMUL.FTZ R51, R52, R51 ;  /* 0x0000003334337220 */ /* 0x000fca0000410000 */
[----:B------:R-:W-:-:S04]  /*5cf0*/  F2FP.F16.F32.PACK_AB R51, RZ, R51 ;  /* 0x00000033ff33723e */ /* 0x000fc800000000ff */
[----:B------:R-:W-:Y:S01]  /*5d00*/  PRMT R50, R50, 0x5410, R51 ;  /* 0x0000541032327816 */ /* 0x000fe20000000033 */
[----:B------:R-:W-:-:S04]  /*5d10*/  HADD2.F32 R51, -RZ, R18.H0_H0 ;  /* 0x20000012ff337230 */ /* 0x000fc80000004100 */
[----:B------:R-:W-:Y:S02]  /*5d20*/  HFMA2 R26, R50, 1, 1, R26 ;  /* 0x3c003c00321a7831 */ /* 0x000fe4000000001a */
[C---:B------:R-:W-:Y:S01]  /*5d30*/  FFMA.FTZ R50, R0.reuse, R53, RZ ;  /* 0x0000003500327223 */ /* 0x040fe200000100ff */
[----:B------:R-:W-:Y:S01]  /*5d40*/  FFMA.FTZ R0, R0, R51, RZ ;  /* 0x0000003300007223 */ /* 0x000fe200000100ff */
[----:B------:R-:W-:Y:S02]  /*5d50*/  HADD2.F32 R51, -RZ, R36.H0_H0 ;  /* 0x20000024ff337230 */ /* 0x000fe40000004100 */
[----:B------:R-:W-:-:S03]  /*5d60*/  HADD2.F32 R53, -RZ, R42.H0_H0 ;  /* 0x2000002aff357230 */ /* 0x000fc60000004100 */
[C---:B------:R-:W-:Y:S02]  /*5d70*/  FFMA.FTZ R51, R47.reuse, R51, R50 ;  /* 0x000000332f337223 */ /* 0x040fe40000010032 */
[----:B------:R-:W-:Y:S01]  /*5d80*/  FFMA.FTZ R47, R47, R53, R0 ;  /* 0x000000352f2f7223 */ /* 0x000fe20000010000 */
[----:B------:R-:W-:-:S05]  /*5d90*/  HADD2.F32 R0, -RZ, R35.H0_H0 ;  /* 0x20000023ff007230 */ /* 0x000fca0000004100 */
[----:B------:R-:W-:Y:S01]  /*5da0*/  FFMA.FTZ R51, R4, R0, R51 ;  /* 0x0000000004337223 */ /* 0x000fe20000010033 */
[----:B------:R-:W-:-:S05]  /*5db0*/  HADD2.F32 R0, -RZ, R41.H0_H0 ;  /* 0x20000029ff007230 */ /* 0x000fca0000004100 */
        /* <DEDUP_REMOVED lines=19> */
[--C-:B------:R-:W-:Y:S02]  /*5ef0*/  HADD2.F32 R5, -RZ, R12.reuse.H1_H1 ;  /* 0x3000000cff057230 */ /* 0x100fe40000004100 */
        /* <DEDUP_REMOVED lines=8> */
[----:B------:R-:W-:-:S07]  /*5f80*/  HFMA2 R27, R0, 1, 1, R27 ;  /* 0x3c003c00001b7831 */ /* 0x000fce000000001b */
.L_x_4181:
[----:B------:R-:W-:Y:S01]  /*5f90*/  @!UP0 UMOV UR4, UR6 ;  /* 0x0000000600048c82 */ /* 0x000fe20008000000 */
        /* <DEDUP_REMOVED lines=61> */
[----:B------:R-:W-:Y:S02]  /*6370*/  HADD2.F32 R20, -RZ, R11.H0_H0 ;  /* 0x2000000bff147230 */ /* 0x000fe40000004100 */
[----:B------:R-:W-:Y:S01]  /*6380*/  FFMA.FTZ R19, R24, R6, R19 ;  /* 0x0000000618137223 */ /* 0x000fe20000010013 */
[----:B------:R-:W-:-:S02]  /*6390*/  HADD2.F32 R7, -RZ, R7.H1_H1 ;  /* 0x30000007ff077230 */ /* 0x000fc40000004100 */
[----:B------:R-:W-:Y:S01]  /*63a0*/  FFMA.FTZ R8, R8, R0, R23 ;  /* 0x0000000008087223 */ /* 0x000fe20000010017 */
[----:B------:R-:W-:Y:S02]  /*63b0*/  HADD2.F32 R9, -RZ, R16.H0_H0 ;  /* 0x20000010ff097230 */ /* 0x000fe40000004100 */
[----:B------:R-:W-:Y:S01]  /*63c0*/  FFMA.FTZ R5, R20, R6, R5 ;  /* 0x0000000614057223 */ /* 0x000fe20000010005 */
[-C--:B------:R-:W-:Y:S01]  /*63d0*/  FFMA.FTZ R6, R44, R0.reuse, R21 ;  /* 0x000000002c067223 */ /* 0x080fe20000010015 */
[-C--:B------:R-:W-:Y:S01]  /*63e0*/  FFMA.FTZ R4, R4, R0.reuse, R19 ;  /* 0x0000000004047223 */ /* 0x080fe20000010013 */
[-C--:B------:R-:W-:Y:S01]  /*63f0*/  FFMA.FTZ R8, R15, R7.reuse, R8 ;  /* 0x000000070f087223 */ /* 0x080fe20000010008 */
[----:B------:R-:W-:Y:S02]  /*6400*/  HADD2.F32 R15, -RZ, R14.H0_H0 ;  /* 0x2000000eff0f7230 */ /* 0x000fe40000004100 */
[----:B------:R-:W-:Y:S01]  /*6410*/  FFMA.FTZ R0, R46, R0, R5 ;  /* 0x000000002e007223 */ /* 0x000fe20000010005 */
        /* <DEDUP_REMOVED lines=19> */
.L_x_4182:
[----:B------:R-:W-:Y:S01]  /*6550*/  UIADD3 UR10, UP0, UPT, UR10, 0x80, URZ ;  /* 0x000000800a0a7890 */ /* 0x000fe2000ff1e0ff */
[----:B0-----:R-:W-:Y:S01]  /*6560*/  MOV R5, UR14 ;  /* 0x0000000e00057c02 */ /* 0x001fe20008000f00 */
[----:B------:R-:W-:Y:S02]  /*6570*/  UIADD3 UR9, UPT, UPT, UR9, 0x20, URZ ;  /* 0x0000002009097890 */ /* 0x000fe4000fffe0ff */
[----:B------:R-:W-:Y:S02]  /*6580*/  UIADD3.X UR11, UPT, UPT, URZ, UR11, URZ, UP0, !UPT ;  /* 0x0000000bff0b7290 */ /* 0x000fe400087fe4ff */
[----:B------:R-:W-:Y:S01]  /*6590*/  UISETP.GE.AND UP0, UPT, UR9, UR15, UPT ;  /* 0x0000000f0900728c */ /* 0x000fe2000bf06270 */
[----:B------:R-:W-:Y:S01]  /*65a0*/  IMAD.WIDE R2, R5, 0x4, R2 ;  /* 0x0000000405027825 */ /* 0x000fe200078e0202 */
[----:B------:R-:W-:-:S07]  /*65b0*/  UIADD3 UR8, UPT, UPT, UR8, 0x40, URZ ;  /* 0x0000004008087890 */ /* 0x000fce000fffe0ff */
[----:B------:R-:W-:Y:S05]  /*65c0*/  BRA.U !UP0, `(.L_x_4183) ;  /* 0xffffffb508607547 */ /* 0x000fea000b83ffff */
.L_x_4174:
[----:B------:R-:W0:Y:S01]  /*65d0*/  S2R R0, SR_CTAID.X ;  /* 0x0000000000007919 */ /* 0x000e220000002500 */
[----:B------:R-:W1:Y:S01]  /*65e0*/  S2UR UR4, SR_CTAID.Y ;  /* 0x00000000000479c3 */ /* 0x000e620000002600 */
[----:B------:R-:W0:Y:S07]  /*65f0*/  S2R R3, SR_TID.X ;  /* 0x0000000000037919 */ /* 0x000e2e0000002100 */
[----:B------:R-:W2:Y:S01]  /*6600*/  LDC.64 R4, c[0x0][0x3a0] ;  /* 0x0000e800ff047b82 */ /* 0x000ea20000000a00 */
[----:B-1----:R-:W-:Y:S01]  /*6610*/  USHF.L.U32 UR4, UR4, 0x1, URZ ;  /* 0x0000000104047899 */ /* 0x002fe200080006ff */
[----:B0-----:R-:W-:-:S05]  /*6620*/  LEA R0, R0, R3, 0x6 ;  /* 0x0000000300007211 */ /* 0x001fca00078e30ff */
[----:B------:R-:W-:Y:S02]  /*6630*/  MOV R3, UR4 ;  /* 0x0000000400037c02 */ /* 0x000fe40008000f00 */
        /* <DEDUP_REMOVED lines=13> */
.L_x_4187:
[----:B------:R-:W0:Y:S02]  /*6710*/  LDS R2, [R0] ;  /* 0x0000000000027984 */ /* 0x000e240000000800 */
[----:B0-----:R-:W-:-:S05]  /*6720*/  HFMA2 R3, R2, 1, 1, R26 ;  /* 0x3c003c0002037831 */ /* 0x001fca000000001a */
[----:B------:R-:W0:Y:S02]  /*6730*/  ATOMS.CAST.SPIN P1, [R0], R2, R3 ;  /* 0x000000020000758d */ /* 0x000e240001820003 */
[----:B0-----:R-:W-:Y:S05]  /*6740*/  @!P1 BRA `(.L_x_4187) ;  /* 0xfffffffc00f09947 */ /* 0x001fea000383ffff */
[----:B------:R-:W-:Y:S05]  /*6750*/  BRA `(.L_x_4185) ;  /* 0x00000000000c7947 */ /* 0x000fea0003800000 */
.L_x_4186:
[----:B------:R-:W2:Y:S02]  /*6760*/  LD.E R0, desc[UR20][R4.64] ;  /* 0x0000001404007980 */ /* 0x000ea4000c101900 */
[----:B--2---:R-:W-:-:S05]  /*6770*/  IADD3 R3, PT, PT, R26, R0, RZ ;  /* 0x000000001a037210 */ /* 0x004fca0007ffe0ff */
[----:B------:R0:W-:Y:S02]  /*6780*/  ST.E desc[UR20][R4.64], R3 ;  /* 0x0000000304007985 */ /* 0x0001e4000c101914 */
.L_x_4185:
[----:B------:R-:W-:Y:S05]  /*6790*/  BSYNC.RECONVERGENT B0 ;  /* 0x0000000000007941 */ /* 0x000fea0003800200 */
.L_x_4184:
[----:B------:R1:W-:Y:S01]  /*67a0*/  ATOM.E.ADD.F16x2.RN.STRONG.GPU P1, RZ, desc[UR20][R4.64+0x4], R27 ;  /* 0x8000041b04ff79a2 */ /* 0x0003e2000c12e114 */
[----:B------:R-:W-:Y:S04]  /*67b0*/  BSSY.RECONVERGENT B0, `(.L_x_4188) ;  /* 0x000000e000007945 */ /* 0x000fe80003800200 */
[----:B-1----:R-:W-:Y:S05]  /*67c0*/  @P1 BRA `(.L_x_4189) ;  /* 0x0000000000301947 */ /* 0x002fea0003800000 */
[----:B------:R-:W1:Y:S02]  /*67d0*/  QSPC.E.S P1, RZ, [R4+0x4] ;  /* 0x0000040004ff73aa */ /* 0x000e640000020500 */
[----:B-1----:R-:W-:Y:S05]  /*67e0*/  @!P1 BRA `(.L_x_4190) ;  /* 0x00000000001c9947 */ /* 0x002fea0003800000 */
[----:B------:R-:W-:-:S04]  /*67f0*/  MOV R2, R4 ;  /* 0x0000000400027202 */ /* 0x000fc80000000f00 */
[----:B------:R-:W-:-:S07]  /*6800*/  MOV R0, R2 ;  /* 0x0000000200007202 */ /* 0x000fce0000000f00 */
.L_x_4191:
[----:B------:R-:W0:Y:S02]  /*6810*/  LDS R2, [R0+0x4] ;  /* 0x0000040000027984 */ /* 0x000e240000000800 */
[----:B0-----:R-:W-:-:S05]  /*6820*/  HADD2 R3, R2, R27 ;  /* 0x0000001b02037230 */ /* 0x001fca0000000000 */
[----:B------:R-:W0:Y:S02]  /*6830*/  ATOMS.CAST.SPIN P1, [R0+0x4], R2, R3 ;  /* 0x000004020000758d */ /* 0x000e240001820003 */
[----:B0-----:R-:W-:Y:S05]  /*6840*/  @!P1 BRA `(.L_x_4191) ;  /* 0xfffffffc00f09947 */ /* 0x001fea000383ffff */
[----:B------:R-:W-:Y:S05]  /*6850*/  BRA `(.L_x_4189) ;  /* 0x00000000000c7947 */ /* 0x000fea0003800000 */
.L_x_4190:
[----:B------:R-:W0:Y:S02]  /*6860*/  LD.E R0, desc[UR20][R4.64+0x4] ;  /* 0x0000041404007980 */ /* 0x000e24000c101900 */
[----:B0-----:R-:W-:-:S05]  /*6870*/  IADD3 R3, PT, PT, R27, R0, RZ ;  /* 0x000000001b037210 */ /* 0x001fca0007ffe0ff */
[----:B------:R1:W-:Y:S02]  /*6880*/  ST.E desc[UR20][R4.64+0x4], R3 ;  /* 0x0000040304007985 */ /* 0x0003e4000c101914 */
.L_x_4189:
[----:B------:R-:W-:Y:S05]  /*6890*/  BSYNC.RECONVERGENT B0 ;  /* 0x0000000000007941 */ /* 0x000fea0003800200 */
.L_x_4188:
        /* <DEDUP_REMOVED lines=10> */
.L_x_4195:
[----:B------:R-:W0:Y:S02]  /*6940*/  LDS R2, [R0] ;  /* 0x0000000000027984 */ /* 0x000e240000000800 */
[----:B0-----:R-:W-:-:S05]  /*6950*/  HFMA2 R3, R2, 1, 1, R28 ;  /* 0x3c003c0002037831 */ /* 0x001fca000000001c */
[----:B------:R-:W0:Y:S02]  /*6960*/  ATOMS.CAST.SPIN P0, [R0], R2, R3 ;  /* 0x000000020000758d */ /* 0x000e240001800003 */
[----:B0-----:R-:W-:Y:S05]  /*6970*/  @!P0 BRA `(.L_x_4195) ;  /* 0xfffffffc00f08947 */ /* 0x001fea000383ffff */
[----:B------:R-:W-:Y:S05]  /*6980*/  BRA `(.L_x_4193) ;  /* 0x00000000000c7947 */ /* 0x000fea0003800000 */
.L_x_4194:
[----:B------:R-:W2:Y:S02]  /*6990*/  LD.E R0, desc[UR20][R4.64] ;  /* 0x0000001404007980 */ /* 0x000ea4000c101900 */
[----:B--2---:R-:W-:-:S05]  /*69a0*/  IADD3 R3, PT, PT, R28, R0, RZ ;  /* 0x000000001c037210 */ /* 0x004fca0007ffe0ff */
[----:B------:R0:W-:Y:S02]  /*69b0*/  ST.E desc[UR20][R4.64], R3 ;  /* 0x0000000304007985 */ /* 0x0001e4000c101914 */
.L_x_4193:
[----:B------:R-:W-:Y:S05]  /*69c0*/  BSYNC.RECONVERGENT B0 ;  /* 0x0000000000007941 */ /* 0x000fea0003800200 */
.L_x_4192:
[----:B------:R1:W-:Y:S02]  /*69d0*/  ATOM.E.ADD.F16x2.RN.STRONG.GPU P0, RZ, desc[UR20][R4.64+0x4], R29 ;  /* 0x8000041d04ff79a2 */ /* 0x0003e4000c10e114 */
[----:B-1----:R-:W-:Y:S05]  /*69e0*/  @P0 EXIT ;  /* 0x000000000000094d */ /* 0x002fea0003800000 */
[----:B------:R-:W1:Y:S02]  /*69f0*/  QSPC.E.S P0, RZ, [R4+0x4] ;  /* 0x0000040004ff73aa */ /* 0x000e640000000500 */
[----:B-1----:R-:W-:Y:S05]  /*6a00*/  @!P0 BRA `(.L_x_4196) ;  /* 0x00000000001c8947 */ /* 0x002fea0003800000 */
[----:B------:R-:W-:-:S04]  /*6a10*/  MOV R2, R4 ;  /* 0x0000000400027202 */ /* 0x000fc80000000f00 */
[----:B------:R-:W-:-:S07]  /*6a20*/  MOV R0, R2 ;  /* 0x0000000200007202 */ /* 0x000fce0000000f00 */
.L_x_4197:
[----:B------:R-:W0:Y:S02]  /*6a30*/  LDS R2, [R0+0x4] ;  /* 0x0000040000027984 */ /* 0x000e240000000800 */
[----:B0-----:R-:W-:-:S05]  /*6a40*/  HADD2 R3, R2, R29 ;  /* 0x0000001d02037230 */ /* 0x001fca0000000000 */
[----:B------:R-:W0:Y:S02]  /*6a50*/  ATOMS.CAST.SPIN P0, [R0+0x4], R2, R3 ;  /* 0x000004020000758d */ /* 0x000e240001800003 */
[----:B0-----:R-:W-:Y:S05]  /*6a60*/  @!P0 BRA `(.L_x_4197) ;  /* 0xfffffffc00f08947 */ /* 0x001fea000383ffff */
[----:B------:R-:W-:Y:S05]  /*6a70*/  EXIT ;  /* 0x000000000000794d */ /* 0x000fea0003800000 */
.L_x_4196:
[----:B------:R-:W0:Y:S02]  /*6a80*/  LD.E R0, desc[UR20][R4.64+0x4] ;  /* 0x0000041404007980 */ /* 0x000e24000c101900 */
[----:B0-----:R-:W-:-:S05]  /*6a90*/  IADD3 R3, PT, PT, R29, R0, RZ ;  /* 0x000000001d037210 */ /* 0x001fca0007ffe0ff */
[----:B------:R-:W-:Y:S01]  /*6aa0*/  ST.E desc[UR20][R4.64+0x4], R3 ;  /* 0x0000040304007985 */ /* 0x000fe2000c101914 */
[----:B------:R-:W-:Y:S05]  /*6ab0*/  EXIT ;  /* 0x000000000000794d */ /* 0x000fea0003800000 */
.L_x_4198:
        /* <DEDUP_REMOVED lines=12> */
.L_x_5339:


//--------------------- .text._Z23gemm_half_q_half_kernelILi2ELi190ELb1ELb0ELi32EEvPK6__halfPKjS4_S2_PS0_iiiiPKtS7_iiiiiibS2_i --------------------------
	.section	.text._Z23gemm_half_q_half_kernelILi2ELi190ELb1ELb0ELi32EEvPK6__halfPKjS4_S2_PS0_iiiiPKtS7_iiiiiibS2_i,"ax",@progbits
	.align	128
        .global         _Z23gemm_half_q_half_kernelILi2ELi190ELb1ELb0ELi32EEvPK6__halfPKjS4_S2_PS0_iiiiPKtS7_iiiiiibS2_i
        .type           _Z23gemm_half_q_half_kernelILi2ELi190ELb1ELb0ELi32EEvPK6__halfPKjS4_S2_PS0_iiiiPKtS7_iiiiiibS2_i,@function
        .size           _Z23gemm_half_q_half_kernelILi2ELi190ELb1ELb0ELi32EEvPK6__halfPKjS4_S2_PS0_iiiiPKtS7_iiiiiibS2_i,(.L_x_5340 - _Z23gemm_half_q_half_kernelILi2ELi190ELb1ELb0ELi32EEvPK6__halfPKjS4_S2_PS0_iiiiPKtS7_iiiiiibS2_i)
        .other          _Z23gemm_half_q_half_kernelILi2ELi190ELb1ELb0ELi32EEvPK6__halfPKjS4_S2_PS0_iiiiPKtS7_iiiiiibS2_i,@"STO_CUDA_ENTRY STV_DEFAULT"
_Z23gemm_half_q_half_kernelILi2ELi190ELb1ELb0ELi32EEvPK6__halfPKjS4_S2_PS0_iiiiPKtS7_iiiiiibS2_i:
.text._Z23gemm_half_q_half_kernelILi2ELi190ELb1ELb0ELi32EEvPK6__halfPKjS4_S2_PS0_iiiiPKtS7_iiiiiibS2_i:
[----:B------:R-:W-:Y:S01]  /*0000*/  LDC R1, c[0x0][0x37c] ;  /* 0x0000df00ff017b82 */ /* 0x000fe20000000800 */
[----:B------:R-:W0:Y:S07]  /*0010*/  S2R R4, SR_CTAID.Y ;  /* 0x0000000000047919 */ /* 0x000e2e0000002600 */
[----:B------:R-:W0:Y:S02]  /*0020*/  LDC R3, c[0x0][0x3a8] ;  /* 0x0000ea00ff037b82 */ /* 0x000e240000000800 */
[----:B0-----:R-:W-:-:S05]  /*0030*/  IMAD R0, R4, -0x2, R3 ;  /* 0xfffffffe04007824 */ /* 0x001fca00078e0203 */
        /* <DEDUP_REMOVED lines=16> */
[----:B------:R-:W1:Y:S01]  /*0140*/  LDCU UR7, c[0x0][0x3b0] ;  /* 0x00007600ff0777ac */ /* 0x000e620008000800 */
[----:B------:R-:W2:Y:S01]  /*0150*/  S2UR UR4, SR_CTAID.X ;  /* 0x00000000000479c3 */ /* 0x000ea20000002500 */
[----:B------:R-:W-:Y:S01]  /*0160*/  HFMA2 R14, -RZ, RZ, 0, 1.1920928955078125e-07 ;  /* 0x00000002ff0e7431 */ /* 0x000fe200000001ff */
[----:B------:R-:W3:Y:S01]  /*0170*/  S2R R2, SR_TID.X ;  /* 0x0000000000027919 */ /* 0x000ee20000002100 */
[----:B------:R-:W-:Y:S01]  /*0180*/  BSSY.RECONVERGENT B0, `(.L_x_4199) ;  /* 0x00000bc000007945 */ /* 0x000fe20003800200 */
[----:B------:R-:W-:Y:S02]  /*0190*/  ISETP.EQ.OR P1, PT, R6, RZ, !P0 ;  /* 0x000000ff0600720c */ /* 0x000fe40004722670 */
[----:B------:R-:W-:Y:S01]  /*01a0*/  SEL R14, R14, 0x1, P0 ;  /* 0x000000010e0e7807 */ /* 0x000fe20000000000 */
[----:B--2---:R-:W-:Y:S01]  /*01b0*/  USHF.L.U32 UR4, UR4, 0x7, URZ ;  /* 0x0000000704047899 */ /* 0x004fe200080006ff */
[----:B0-----:R-:W-:-:S04]  /*01c0*/  SHF.L.U32 R5, R3, 0x5, RZ ;  /* 0x0000000503057819 */ /* 0x001fc800000006ff */
[C---:B------:R-:W-:Y:S02]  /*01d0*/  IADD3 R40, PT, PT, R5.reuse, 0x20, RZ ;  /* 0x0000002005287810 */ /* 0x040fe40007ffe0ff */
[----:B---3--:R-:W-:Y:S02]  /*01e0*/  IADD3 R22, PT, PT, R5, R2, RZ ;  /* 0x0000000205167210 */ /* 0x008fe40007ffe0ff */
[----:B-1----:R-:W-:Y:S02]  /*01f0*/  VIMNMX R38, PT, PT, R40, UR7, PT ;  /* 0x0000000728267c48 */ /* 0x002fe4000bfe0100 */
        /* <DEDUP_REMOVED lines=32> */
.L_x_4204:
[C---:B------:R-:W-:Y:S02]  /*0400*/  IADD3 R8, PT, PT, R15.reuse, UR7, RZ ;  /* 0x000000070f087c10 */ /* 0x040fe4000fffe0ff */
[----:B------:R-:W-:Y:S02]  /*0410*/  IADD3 R7, P2, PT, R22, R15, RZ ;  /* 0x0000000f16077210 */ /* 0x000fe40007f5e0ff */
[----:B------:R-:W-:Y:S02]  /*0420*/  IADD3 R9, PT, PT, R8, UR7, RZ ;  /* 0x0000000708097c10 */ /* 0x000fe4000fffe0ff */
[----:B------:R-:W-:Y:S02]  /*0430*/  LEA.HI.X.SX32 R10, R15, RZ, 0x1, P2 ;  /* 0x000000ff0f0a7211 */ /* 0x000fe400010f0eff */
        /* <DEDUP_REMOVED lines=28> */
.L_x_4203:
        /* <DEDUP_REMOVED lines=20> */
.L_x_4205:
[----:B------:R-:W-:-:S13]  /*0740*/  ISETP.EQ.AND P2, PT, R16, RZ, PT ;  /* 0x000000ff1000720c */ /* 0x000fda0003f42270 */
[----:B------:R-:W-:Y:S05]  /*0750*/  @!P0 BRA P2, `(.L_x_4200) ;  /* 0x0000000400788947 */ /* 0x000fea0001000000 */
.L_x_4202:
        /* <DEDUP_REMOVED lines=12> */
.L_x_4201:
        /* <DEDUP_REMOVED lines=16> */
.L_x_4208:
        /* <DEDUP_REMOVED lines=32> */
.L_x_4207:
        /* <DEDUP_REMOVED lines=21> */
.L_x_4209:
[----:B------:R-:W-:-:S13]  /*0c70*/  ISETP.NE.OR P0, PT, R16, RZ, P0 ;  /* 0x000000ff1000720c */ /* 0x000fda0000705670 */
[----:B------:R-:W-:Y:S05]  /*0c80*/  @!P0 BRA `(.L_x_4200) ;  /* 0x00000000002c8947 */ /* 0x000fea0003800000 */
.L_x_4206:
        /* <DEDUP_REMOVED lines=11> */
.L_x_4200:
[----:B------:R-:W-:Y:S05]  /*0d40*/  BSYNC.RECONVERGENT B0 ;  /* 0x0000000000007941 */ /* 0x000fea0003800200 */
.L_x_4199:
        /* <DEDUP_REMOVED lines=21> */
.L_x_4213:
        /* <DEDUP_REMOVED lines=15> */
.L_x_4212:
        /* <DEDUP_REMOVED lines=12> */
.L_x_4214:
[----:B------:R-:W-:-:S13]  /*1050*/  ISETP.NE.OR P0, PT, R16, RZ, P0 ;  /* 0x000000ff1000720c */ /* 0x000fda0000705670 */
[----:B------:R-:W-:Y:S05]  /*1060*/  @!P0 BRA `(.L_x_4210) ;  /* 0x00000000001c8947 */ /* 0x000fea0003800000 */
.L_x_4211:
[----:B0-----:R-:W0:Y:S02]  /*1070*/  LDC.64 R6, c[0x0][0x3a0] ;  /* 0x0000e800ff067b82 */ /* 0x001e240000000a00 */
.L_x_4215:
[----:B0-----:R-:W-:Y:S01]  /*1080*/  IMAD.WIDE R8, R4, 0x2, R6 ;  /* 0x0000000204087825 */ /* 0x001fe200078e0206 */
[----:B------:R-:W-:Y:S02]  /*1090*/  IADD3 R16, PT, PT, R16, 0x1, RZ ;  /* 0x0000000110107810 */ /* 0x000fe40007ffe0ff */
[----:B------:R-:W-:Y:S02]  /*10a0*/  IADD3 R4, PT, PT, R4, R39, RZ ;  /* 0x0000002704047210 */ /* 0x000fe40007ffe0ff */
[----:B------:R1:W-:Y:S01]  /*10b0*/  STG.E.64 desc[UR8][R8.64], RZ ;  /* 0x000000ff08007986 */ /* 0x0003e2000c101b08 */
[----:B------:R-:W-:-:S13]  /*10c0*/  ISETP.NE.AND P0, PT, R16, RZ, PT ;  /* 0x000000ff1000720c */ /* 0x000fda0003f05270 */
[----:B-1----:R-:W-:Y:S05]  /*10d0*/  @P0 BRA `(.L_x_4215) ;  /* 0xfffffffc00e80947 */ /* 0x002fea000383ffff */
.L_x_4210:
[----:B------:R-:W1:Y:S01]  /*10e0*/  LDCU UR5, c[0x0][0x3c8] ;  /* 0x00007900ff0577ac */ /* 0x000e620008000800 */
[----:B------:R-:W-:Y:S01]  /*10f0*/  BAR.SYNC.DEFER_BLOCKING 0x0 ;  /* 0x0000000000007b1d */ /* 0x000fe20000010000 */
[----:B------:R-:W-:-:S05]  /*1100*/  ISETP.GE.AND P0, PT, R5, UR7, PT ;  /* 0x0000000705007c0c */ /* 0x000fca000bf06270 */
        /* <DEDUP_REMOVED lines=17> */
.L_x_4217:
        /* <DEDUP_REMOVED lines=25> */
[----:B------:R-:W-:Y:S02]  /*13b0*/  IADD3 R2, PT, PT, R2, 0x1, R3 ;  /* 0x0000000102027810 */ /* 0x000fe40007ffe003 */
[----:B------:R-:W-:Y:S01]  /*13c0*/  IADD3 R19, PT, PT, R16, 0x1, R19 ;  /* 0x0000000110137810 */ /* 0x000fe20007ffe013 */
[----:B------:R-:W-:Y:S01]  /*13d0*/  IMAD R3, R14, R14, R14 ;  /* 0x0000000e0e037224 */ /* 0x000fe200078e020e */
[----:B---3--:R-:W-:Y:S01]  /*13e0*/  IADD3 R15, PT, PT, R8, R15, RZ ;  /* 0x0000000f080f7210 */ /* 0x008fe20007ffe0ff */
[----:B------:R-:W-:Y:S01]  /*13f0*/  IMAD R16, R17, R17, R17 ;  /* 0x0000001111107224 */ /* 0x000fe200078e0211 */
[----:B------:R-:W4:Y:S02]  /*1400*/  I2F.F16 R37, R19 ;  /* 0x0000001300257306 */ /* 0x000f240000200c00 */
[----:B------:R-:W-:-:S02]  /*1410*/  IADD3 R3, PT, PT, R14, 0x1, R3 ;  /* 0x000000010e037810 */ /* 0x000fc40007ffe003 */
[----:B------:R-:W-:Y:S02]  /*1420*/  IADD3 R16, PT, PT, R17, 0x1, R16 ;  /* 0x0000000111107810 */ /* 0x000fe40007ffe010 */
[----:B------:R-:W-:Y:S02]  /*1430*/  ISETP.GE.AND P0, PT, R15, R38, PT ;  /* 0x000000260f00720c */ /* 0x000fe40003f06270 */
[----:B0-----:R-:W0:Y:S01]  /*1440*/  I2F.F16 R7, R16 ;  /* 0x0000001000077306 */ /* 0x001e220000200c00 */
[----:B----4-:R-:W-:-:S07]  /*1450*/  HMUL2 R37, R37.H0_H0, R6.H0_H0 ;  /* 0x2000000625257232 */ /* 0x010fce0000000800 */
[----:B------:R-:W2:Y:S01]  /*1460*/  I2F.F16 R35, R2 ;  /* 0x0000000200237306 */ /* 0x000ea20000200c00 */
[----:B0-----:R-:W-:-:S07]  /*1470*/  HMUL2 R36, R7.H0_H0, R6.H0_H0 ;  /* 0x2000000607247232 */ /* 0x001fce0000000800 */
[----:B------:R-:W0:Y:S01]  /*1480*/  I2F.F16 R3, R3 ;  /* 0x0000000300037306 */ /* 0x000e220000200c00 */
[-C--:B--2---:R-:W-:Y:S02]  /*1490*/  HMUL2 R35, R35.H0_H0, R6.reuse.H0_H0 ;  /* 0x2000000623237232 */ /* 0x084fe40000000800 */
[----:B0-----:R-:W-:Y:S01]  /*14a0*/  HMUL2 R34, R3.H0_H0, R6.H0_H0 ;  /* 0x2000000603227232 */ /* 0x001fe20000000800 */
[----:B------:R-:W-:Y:S06]  /*14b0*/  @!P0 BRA `(.L_x_4217) ;  /* 0xfffffffc00588947 */ /* 0x000fec000383ffff */
.L_x_4216:
[C---:B------:R-:W-:Y:S01]  /*14c0*/  ISETP.GT.AND P0, PT, R5.reuse, UR5, PT ;  /* 0x0000000505007c0c */ /* 0x040fe2000bf04270 */
[----:B------:R-:W-:Y:S01]  /*14d0*/  HFMA2 R4, -RZ, RZ, 0, 0 ;  /* 0x00000000ff047431 */ /* 0x000fe200000001ff */
[----:B------:R-:W-:Y:S01]  /*14e0*/  SHF.R.S32.HI R3, RZ, 0x1f, R18 ;  /* 0x0000001fff037819 */ /* 0x000fe20000011412 */
[----:B------:R-:W-:Y:S01]  /*14f0*/  HFMA2 R2, -RZ, RZ, 0, 0 ;  /* 0x00000000ff027431 */ /* 0x000fe200000001ff */
[----:B--2---:R-:W-:Y:S02]  /*1500*/  ISETP.GT.AND P2, PT, R5, UR12, PT ;  /* 0x0000000c05007c0c */ /* 0x004fe4000bf44270 */
[----:B0-----:R-:W-:Y:S02]  /*1510*/  CS2R R8, SRZ ;  /* 0x0000000000087805 */ /* 0x001fe4000001ff00 */
        /* <DEDUP_REMOVED lines=14> */
.L_x_4218:
        /* <DEDUP_REMOVED lines=8> */
.L_x_4219:
        /* <DEDUP_REMOVED lines=8> */
.L_x_4220:
        /* <DEDUP_REMOVED lines=8> */
.L_x_4221:
        /* <DEDUP_REMOVED lines=8> */
.L_x_4222:
[----:B------:R-:W-:Y:S01]  /*1800*/  LEA R2, R11, R2, 0x3 ;  /* 0x000000020b027211 */ /* 0x000fe200078e18ff */
[----:B------:R-:W0:Y:S01]  /*1810*/  LDCU.64 UR10, c[0x0][0x388] ;  /* 0x00007100ff0a77ac */ /* 0x000e220008000a00 */
[----:B------:R-:W1:Y:S01]  /*1820*/  S2UR UR6, SR_CgaCtaId ;  /* 0x00000000000679c3 */ /* 0x000e620000008800 */
[----:B------:R-:W-:Y:S02]  /*1830*/  PRMT R72, RZ, 0x5410, RZ ;  /* 0x00005410ff487816 */ /* 0x000fe400000000ff */
[----:B------:R-:W-:Y:S01]  /*1840*/  IADD3 R2, PT, PT, R7, R2, R4 ;  /* 0x0000000207027210 */ /* 0x000fe20007ffe004 */
[----:B------:R-:W-:Y:S01]  /*1850*/  UISETP.LT.AND UP0, UPT, UR7, UR5, UPT ;  /* 0x000000050700728c */ /* 0x000fe2000bf01270 */
[----:B------:R-:W-:Y:S02]  /*1860*/  PRMT R71, RZ, 0x5410, RZ ;  /* 0x00005410ff477816 */ /* 0x000fe400000000ff */
[----:B------:R-:W-:Y:S01]  /*1870*/  IADD3 R2, PT, PT, R9, R2, R8 ;  /* 0x0000000209027210 */ /* 0x000fe20007ffe008 */
[----:B------:R-:W-:Y:S01]  /*1880*/  USEL UR4, UR7, UR5, UP0 ;  /* 0x0000000507047287 */ /* 0x000fe20008000000 */
[----:B------:R-:W-:-:S02]  /*1890*/  PRMT R118, RZ, 0x5410, RZ ;  /* 0x00005410ff767816 */ /* 0x000fc400000000ff */
[----:B------:R-:W-:Y:S01]  /*18a0*/  UMOV UR5, 0x400 ;  /* 0x0000040000057882 */ /* 0x000fe20000000000 */
[----:B------:R-:W-:Y:S01]  /*18b0*/  IMAD R3, R2, R39, RZ ;  /* 0x0000002702037224 */ /* 0x000fe200078e02ff */
[----:B------:R-:W-:Y:S02]  /*18c0*/  SHF.R.S32.HI R2, RZ, 0x1f, R0 ;  /* 0x0000001fff027819 */ /* 0x000fe40000011400 */
[----:B------:R-:W-:Y:S02]  /*18d0*/  PRMT R119, RZ, 0x5410, RZ ;  /* 0x00005410ff777816 */ /* 0x000fe400000000ff */
[----:B------:R-:W-:-:S04]  /*18e0*/  IADD3 R0, P0, PT, R0, R3, RZ ;  /* 0x0000000300007210 */ /* 0x000fc80007f1e0ff */
[----:B------:R-:W-:Y:S02]  /*18f0*/  LEA.HI.X.SX32 R3, R3, R2, 0x1, P0 ;  /* 0x0000000203037211 */ /* 0x000fe400000f0eff */
        /* <DEDUP_REMOVED lines=9> */
[----:B------:R-:W-:-:S05]  /*1990*/  IMAD.WIDE R16, R39, 0x4, R8 ;  /* 0x0000000427107825 */ /* 0x000fca00078e0208 */
[----:B------:R-:W4:Y:S01]  /*19a0*/  LDG.E.128.CONSTANT R28, desc[UR8][R16.64] ;  /* 0x00000008101c7981 */ /* 0x000f22000c1e9d00 */
[----:B------:R-:W-:-:S05]  /*19b0*/  IMAD.WIDE R10, R39, 0x4, R16 ;  /* 0x00000004270a7825 */ /* 0x000fca00078e0210 */
[----:B------:R-:W4:Y:S01]  /*19c0*/  LDG.E.128.CONSTANT R4, desc[UR8][R10.64] ;  /* 0x000000080a047981 */ /* 0x000f22000c1e9d00 */
[----:B------:R-:W-:-:S05]  /*19d0*/  IMAD.WIDE R2, R39, 0x4, R10 ;  /* 0x0000000427027825 */ /* 0x000fca00078e020a */
[----:B-----5:R0:W4:Y:S02]  /*19e0*/  LDG.E.128.CONSTANT R20, desc[UR8][R2.64] ;  /* 0x0000000802147981 */ /* 0x020124000c1e9d00 */
[----:B0-----:R-:W-:Y:S01]  /*19f0*/  IMAD.WIDE R2, R39, 0x4, R2 ;  /* 0x0000000427027825 */ /* 0x001fe200078e0202 */
[----:B--2---:R-:W-:Y:S02]  /*1a00*/  LOP3.LUT R8, R13, 0xff, RZ, 0xc0, !PT ;  /* 0x000000ff0d087812 */ /* 0x004fe400078ec0ff */
[----:B------:R-:W-:Y:S02]  /*1a10*/  LOP3.LUT R0, R12, 0xff, RZ, 0xc0, !PT ;  /* 0x000000ff0c007812 */ /* 0x000fe400078ec0ff */
[----:B------:R-:W-:Y:S02]  /*1a20*/  IADD3 R8, PT, PT, R8, -0x80, RZ ;  /* 0xffffff8008087810 */ /* 0x000fe40007ffe0ff */
[----:B------:R-:W-:Y:S02]  /*1a30*/  LEA.HI R57, R12, 0xffffff80, RZ, 0x8 ;  /* 0xffffff800c397811 */ /* 0x000fe400078f40ff */
[----:B------:R0:W1:Y:S01]  /*1a40*/  I2F.F16 R52, R8 ;  /* 0x0000000800347306 */ /* 0x0000620000200c00 */
[----:B------:R-:W-:-:S02]  /*1a50*/  IADD3 R0, PT, PT, R0, -0x80, RZ ;  /* 0xffffff8000007810 */ /* 0x000fc40007ffe0ff */
[C---:B------:R-:W-:Y:S02]  /*1a60*/  LOP3.LUT R9, R14.reuse, 0xff, RZ, 0xc0, !PT ;  /* 0x000000ff0e097812 */ /* 0x040fe400078ec0ff */
[----:B------:R-:W-:Y:S02]  /*1a70*/  LOP3.LUT R10, R15, 0xff, RZ, 0xc0, !PT ;  /* 0x000000ff0f0a7812 */ /* 0x000fe400078ec0ff */
[----:B------:R-:W-:Y:S01]  /*1a80*/  LEA.HI R56, R13, 0xffffff80, RZ, 0x8 ;  /* 0xffffff800d387811 */ /* 0x000fe200078f40ff */
[----:B------:R-:W2:Y:S01]  /*1a90*/  I2F.F16 R57, R57 ;  /* 0x0000003900397306 */ /* 0x000ea20000200c00 */
[----:B0-----:R-:W-:Y:S02]  /*1aa0*/  SHF.R.U32.HI R8, RZ, 0x8, R13 ;  /* 0x00000008ff087819 */ /* 0x001fe4000001160d */
[----:B------:R-:W-:Y:S02]  /*1ab0*/  LEA.HI R55, R14, 0xffffff80, RZ, 0x8 ;  /* 0xffffff800e377811 */ /* 0x000fe400078f40ff */
[----:B------:R-:W-:-:S02]  /*1ac0*/  LOP3.LUT R8, R8, 0xff, RZ, 0xc0, !PT ;  /* 0x000000ff08087812 */ /* 0x000fc400078ec0ff */
[----:B------:R-:W-:Y:S01]  /*1ad0*/  IADD3 R9, PT, PT, R9, -0x80, RZ ;  /* 0xffffff8009097810 */ /* 0x000fe20007ffe0ff */
[----:B------:R0:W1:Y:S01]  /*1ae0*/  I2F.F16 R53, R0 ;  /* 0x0000000000357306 */ /* 0x0000620000200c00 */
[----:B------:R-:W-:Y:S02]  /*1af0*/  IADD3 R61, PT, PT, R8, -0x80, RZ ;  /* 0xffffff80083d7810 */ /* 0x000fe40007ffe0ff */
[----:B------:R-:W-:Y:S02]  /*1b00*/  SHF.R.U32.HI R8, RZ, 0x8, R14 ;  /* 0x00000008ff087819 */ /* 0x000fe4000001160e */
[----:B------:R-:W-:Y:S02]  /*1b10*/  IADD3 R10, PT, PT, R10, -0x80, RZ ;  /* 0xffffff800a0a7810 */ /* 0x000fe40007ffe0ff */
[----:B------:R-:W-:Y:S01]  /*1b20*/  LOP3.LUT R8, R8, 0xff, RZ, 0xc0, !PT ;  /* 0x000000ff08087812 */ /* 0x000fe200078ec0ff */
[----:B------:R-:W1:Y:S01]  /*1b30*/  I2F.F16 R56, R56 ;  /* 0x0000003800387306 */ /* 0x000e620000200c00 */
[----:B0-----:R-:W-:-:S02]  /*1b40*/  SHF.R.U32.HI R0, RZ, 0x8, R12 ;  /* 0x00000008ff007819 */ /* 0x001fc4000001160c */
[----:B------:R-:W-:Y:S02]  /*1b50*/  SHF.R.U32.HI R12, RZ, 0x10, R12 ;  /* 0x00000010ff0c7819 */ /* 0x000fe4000001160c */
[----:B------:R-:W-:Y:S02]  /*1b60*/  LOP3.LUT R0, R0, 0xff, RZ, 0xc0, !PT ;  /* 0x000000ff00007812 */ /* 0x000fe400078ec0ff */
[----:B------:R-:W-:Y:S01]  /*1b70*/  SHF.R.U32.HI R13, RZ, 0x10, R13 ;  /* 0x00000010ff0d7819 */ /* 0x000fe2000001160d */
[----:B------:R-:W0:Y:S01]  /*1b80*/  I2F.F16 R51, R9 ;  /* 0x0000000900337306 */ /* 0x000e220000200c00 */
[----:B------:R-:W-:Y:S02]  /*1b90*/  IADD3 R70, PT, PT, R8, -0x80, RZ ;  /* 0xffffff8008467810 */ /* 0x000fe40007ffe0ff */
[----:B------:R-:W-:Y:S02]  /*1ba0*/  IADD3 R0, PT, PT, R0, -0x80, RZ ;  /* 0xffffff8000007810 */ /* 0x000fe40007ffe0ff */
[----:B------:R-:W-:-:S03]  /*1bb0*/  LEA.HI R54, R15, 0xffffff80, RZ, 0x8 ;  /* 0xffffff800f367811 */ /* 0x000fc600078f40ff */
[----:B------:R4:W0:Y:S01]  /*1bc0*/  I2F.F16 R50, R10 ;  /* 0x0000000a00327306 */ /* 0x0008220000200c00 */
[----:B------:R-:W-:Y:S02]  /*1bd0*/  LOP3.LUT R12, R12, 0xff, RZ, 0xc0, !PT ;  /* 0x000000ff0c0c7812 */ /* 0x000fe400078ec0ff */
[----:B------:R-:W-:Y:S02]  /*1be0*/  LOP3.LUT R13, R13, 0xff, RZ, 0xc0, !PT ;  /* 0x000000ff0d0d7812 */ /* 0x000fe400078ec0ff */
[----:B------:R-:W-:Y:S02]  /*1bf0*/  SHF.R.U32.HI R14, RZ, 0x10, R14 ;  /* 0x00000010ff0e7819 */ /* 0x000fe4000001160e */
[----:B---3--:R-:W-:Y:S01]  /*1c00*/  LEA.HI R47, R26, 0xffffff80, RZ, 0x8 ;  /* 0xffffff801a2f7811 */ /* 0x008fe200078f40ff */
[----:B------:R-:W3:Y:S01]  /*1c10*/  I2F.F16 R55, R55 ;  /* 0x0000003700377306 */ /* 0x000ee20000200c00 */
[----:B----4-:R4:W2:Y:S01]  /*1c20*/  LDG.E.128.CONSTANT R8, desc[UR8][R2.64] ;  /* 0x0000000802087981 */ /* 0x0108a2000c1e9d00 */
[----:B------:R-:W-:-:S02]  /*1c30*/  IADD3 R12, PT, PT, R12, -0x80, RZ ;  /* 0xffffff800c0c7810 */ /* 0x000fc40007ffe0ff */
[----:B------:R-:W-:Y:S02]  /*1c40*/  IADD3 R13, PT, PT, R13, -0x80, RZ ;  /* 0xffffff800d0d7810 */ /* 0x000fe40007ffe0ff */
[----:B------:R-:W-:Y:S02]  /*1c50*/  LOP3.LUT R14, R14, 0xff, RZ, 0xc0, !PT ;  /* 0x000000ff0e0e7812 */ /* 0x000fe400078ec0ff */
[----:B------:R1:W0:Y:S02]  /*1c60*/  I2F.F16 R59, R0 ;  /* 0x00000000003b7306 */ /* 0x0002240000200c00 */
[----:B------:R-:W-:Y:S01]  /*1c70*/  IADD3 R14, PT, PT, R14, -0x80, RZ ;  /* 0xffffff800e0e7810 */ /* 0x000fe20007ffe0ff */
[----:B----4-:R-:W-:Y:S01]  /*1c80*/  IMAD.WIDE R2, R39, 0x4, R2 ;  /* 0x0000000427027825 */ /* 0x010fe200078e0202 */
[----:B-1----:R-:W-:-:S04]  /*1c90*/  SHF.R.U32.HI R0, RZ, 0x8, R15 ;  /* 0x00000008ff007819 */ /* 0x002fc8000001160f */
[----:B------:R1:W4:Y:S01]  /*1ca0*/  I2F.F16 R58, R12 ;  /* 0x0000000c003a7306 */ /* 0x0003220000200c00 */
[----:B------:R-:W-:Y:S01]  /*1cb0*/  SHF.R.U32.HI R15, RZ, 0x10, R15 ;  /* 0x00000010ff0f7819 */ /* 0x000fe2000001160f */
[----:B------:R3:W5:Y:S03]  /*1cc0*/  LDG.E.128.CONSTANT R16, desc[UR8][R2.64] ;  /* 0x0000000802107981 */ /* 0x000766000c1e9d00 */
[----:B------:R-:W-:-:S03]  /*1cd0*/  LOP3.LUT R15, R15, 0xff, RZ, 0xc0, !PT ;  /* 0x000000ff0f0f7812 */ /* 0x000fc600078ec0ff */
[----:B------:R0:W2:Y:S01]  /*1ce0*/  I2F.F16 R60, R13 ;  /* 0x0000000d003c7306 */ /* 0x0000a20000200c00 */
[----:B-1----:R-:W-:Y:S01]  /*1cf0*/  LOP3.LUT R12, R25, 0xff, RZ, 0xc0, !PT ;  /* 0x000000ff190c7812 */ /* 0x002fe200078ec0ff */
[----:B------:R-:W-:Y:S01]  /*1d00*/  IMAD.WIDE R32, R39, 0x4, R2 ;  /* 0x0000000427207825 */ /* 0x000fe200078e0202 */
[----:B------:R-:W-:Y:S02]  /*1d10*/  IADD3 R15, PT, PT, R15, -0x80, RZ ;  /* 0xffffff800f0f7810 */ /* 0x000fe40007ffe0ff */
[----:B------:R-:W-:Y:S02]  /*1d20*/  IADD3 R12, PT, PT, R12, -0x80, RZ ;  /* 0xffffff800c0c7810 */ /* 0x000fe40007ffe0ff */
[----:B0-----:R-:W-:Y:S01]  /*1d30*/  LOP3.LUT R13, R26, 0xff, RZ, 0xc0, !PT ;  /* 0x000000ff1a0d7812 */ /* 0x001fe200078ec0ff */
[----:B------:R0:W1:Y:S03]  /*1d40*/  I2F.F16 R69, R14 ;  /* 0x0000000e00457306 */ /* 0x0000660000200c00 */
[----:B------:R-:W-:-:S02]  /*1d50*/  IADD3 R13, PT, PT, R13, -0x80, RZ ;  /* 0xffffff800d0d7810 */ /* 0x000fc40007ffe0ff */
[----:B0-----:R-:W-:-:S03]  /*1d60*/  LOP3.LUT R14, R27, 0xff, RZ, 0xc0, !PT ;  /* 0x000000ff1b0e7812 */ /* 0x001fc600078ec0ff */
[----:B------:R-:W0:Y:S01]  /*1d70*/  I2F.F16 R78, R15 ;  /* 0x0000000f004e7306 */ /* 0x000e220000200c00 */
[----:B------:R-:W-:-:S07]  /*1d80*/  IADD3 R74, PT, PT, R14, -0x80, RZ ;  /* 0xffffff800e4a7810 */ /* 0x000fce0007ffe0ff */
[----:B------:R-:W0:Y:S08]  /*1d90*/  I2F.F16 R76, R12 ;  /* 0x0000000c004c7306 */ /* 0x000e300000200c00 */
[----:B------:R3:W0:Y:S02]  /*1da0*/  I2F.F16 R75, R13 ;  /* 0x0000000d004b7306 */ /* 0x0006240000200c00 */
[----:B---3--:R3:W5:Y:S01]  /*1db0*/  LDG.E.128.CONSTANT R12, desc[UR8][R32.64] ;  /* 0x00000008200c7981 */ /* 0x008762000c1e9d00 */
[----:B------:R-:W-:-:S04]  /*1dc0*/  LOP3.LUT R0, R0, 0xff, RZ, 0xc0, !PT ;  /* 0x000000ff00007812 */ /* 0x000fc800078ec0ff */
[----:B------:R-:W-:Y:S02]  /*1dd0*/  IADD3 R79, PT, PT, R0, -0x80, RZ ;  /* 0xffffff80004f7810 */ /* 0x000fe40007ffe0ff */
[----:B------:R-:W-:-:S04]  /*1de0*/  LOP3.LUT R0, R24, 0xff, RZ, 0xc0, !PT ;  /* 0x000000ff18007812 */ /* 0x000fc800078ec0ff */
[----:B------:R-:W-:-:S04]  /*1df0*/  IADD3 R0, PT, PT, R0, -0x80, RZ ;  /* 0xffffff8000007810 */ /* 0x000fc80007ffe0ff */
[----:B------:R4:W0:Y:S02]  /*1e00*/  I2F.F16 R77, R0 ;  /* 0x00000000004d7306 */ /* 0x0008240000200c00 */
[----:B----4-:R-:W-:-:S04]  /*1e10*/  SHF.R.U32.HI R0, RZ, 0x8, R24 ;  /* 0x00000008ff007819 */ /* 0x010fc80000011618 */
[----:B------:R-:W-:Y:S02]  /*1e20*/  LOP3.LUT R0, R0, 0xff, RZ, 0xc0, !PT ;  /* 0x000000ff00007812 */ /* 0x000fe400078ec0ff */
[--C-:B------:R-:W-:Y:S02]  /*1e30*/  SHF.R.U32.HI R2, RZ, 0x8, R26.reuse ;  /* 0x00000008ff027819 */ /* 0x100fe4000001161a */
[----:B------:R-:W-:Y:S02]  /*1e40*/  IADD3 R0, PT, PT, R0, -0x80, RZ ;  /* 0xffffff8000007810 */ /* 0x000fe40007ffe0ff */
[----:B------:R-:W-:Y:S02]  /*1e50*/  SHF.R.U32.HI R26, RZ, 0x10, R26 ;  /* 0x00000010ff1a7819 */ /* 0x000fe4000001161a */
[----:B------:R4:W0:Y:S01]  /*1e60*/  I2F.F16 R82, R0 ;  /* 0x0000000000527306 */ /* 0x0008220000200c00 */
[----:B------:R-:W-:Y:S02]  /*1e70*/  LOP3.LUT R2, R2, 0xff, RZ, 0xc0, !PT ;  /* 0x000000ff02027812 */ /* 0x000fe400078ec0ff */
[----:B------:R-:W-:-:S02]  /*1e80*/  LOP3.LUT R26, R26, 0xff, RZ, 0xc0, !PT ;  /* 0x000000ff1a1a7812 */ /* 0x000fc400078ec0ff */
[----:B------:R-:W-:Y:S02]  /*1e90*/  LEA.HI R49, R24, 0xffffff80, RZ, 0x8 ;  /* 0xffffff8018317811 */ /* 0x000fe400078f40ff */
[----:B----4-:R-:W-:Y:S02]  /*1ea0*/  LOP3.LUT R0, R28, 0xff, RZ, 0xc0, !PT ;  /* 0x000000ff1c007812 */ /* 0x010fe400078ec0ff */
[----:B------:R-:W-:Y:S02]  /*1eb0*/  LEA.HI R48, R25, 0xffffff80, RZ, 0x8 ;  /* 0xffffff8019307811 */ /* 0x000fe400078f40ff */
[--C-:B------:R-:W-:Y:S02]  /*1ec0*/  SHF.R.U32.HI R62, RZ, 0x8, R25.reuse ;  /* 0x00000008ff3e7819 */ /* 0x100fe40000011619 */
[----:B------:R-:W-:Y:S02]  /*1ed0*/  SHF.R.U32.HI R24, RZ, 0x10, R24 ;  /* 0x00000010ff187819 */ /* 0x000fe40000011618 */
[----:B------:R-:W-:-:S02]  /*1ee0*/  SHF.R.U32.HI R25, RZ, 0x10, R25 ;  /* 0x00000010ff197819 */ /* 0x000fc40000011619 */
[----:B------:R-:W-:Y:S02]  /*1ef0*/  IADD3 R0, PT, PT, R0, -0x80, RZ ;  /* 0xffffff8000007810 */ /* 0x000fe40007ffe0ff */
[----:B------:R-:W-:Y:S02]  /*1f00*/  IADD3 R2, PT, PT, R2, -0x80, RZ ;  /* 0xffffff8002027810 */ /* 0x000fe40007ffe0ff */
[----:B------:R-:W-:Y:S02]  /*1f10*/  IADD3 R111, PT, PT, R26, -0x80, RZ ;  /* 0xffffff801a6f7810 */ /* 0x000fe40007ffe0ff */
[----:B------:R-:W-:Y:S01]  /*1f20*/  LOP3.LUT R24, R24, 0xff, RZ, 0xc0, !PT ;  /* 0x000000ff18187812 */ /* 0x000fe200078ec0ff */
[----:B------:R4:W0:Y:S01]  /*1f30*/  I2F.F16 R26, R0 ;  /* 0x00000000001a7306 */ /* 0x0008220000200c00 */
[----:B------:R-:W-:Y:S02]  /*1f40*/  LOP3.LUT R25, R25, 0xff, RZ, 0xc0, !PT ;  /* 0x000000ff19197812 */ /* 0x000fe400078ec0ff */
[----:B------:R-:W-:-:S02]  /*1f50*/  IADD3 R24, PT, PT, R24, -0x80, RZ ;  /* 0xffffff8018187810 */ /* 0x000fc40007ffe0ff */
[----:B------:R-:W-:-:S03]  /*1f60*/  IADD3 R25, PT, PT, R25, -0x80, RZ ;  /* 0xffffff8019197810 */ /* 0x000fc60007ffe0ff */
[----:B------:R1:W0:Y:S01]  /*1f70*/  I2F.F16 R112, R2 ;  /* 0x0000000200707306 */ /* 0x0002220000200c00 */
[----:B----4-:R-:W-:Y:S02]  /*1f80*/  SHF.R.U32.HI R0, RZ, 0x8, R28 ;  /* 0x00000008ff007819 */ /* 0x010fe4000001161c */
[----:B------:R-:W-:Y:S02]  /*1f90*/  LOP3.LUT R62, R62, 0xff, RZ, 0xc0, !PT ;  /* 0x000000ff3e3e7812 */ /* 0x000fe400078ec0ff */
[----:B------:R-:W-:Y:S02]  /*1fa0*/  LOP3.LUT R0, R0, 0xff, RZ, 0xc0, !PT ;  /* 0x000000ff00007812 */ /* 0x000fe400078ec0ff */
[----:B-1----:R-:W-:Y:S02]  /*1fb0*/  LOP3.LUT R2, R31, 0xff, RZ, 0xc0, !PT ;  /* 0x000000ff1f027812 */ /* 0x002fe400078ec0ff */
[----:B------:R-:W-:Y:S01]  /*1fc0*/  LEA.HI R45, R28, 0xffffff80, RZ, 0x8 ;  /* 0xffffff801c2d7811 */ /* 0x000fe200078f40ff */
[----:B------:R1:W4:Y:S01]  /*1fd0*/  I2F.F16 R81, R24 ;  /* 0x0000001800517306 */ /* 0x0003220000200c00 */
[----:B------:R-:W-:-:S02]  /*1fe0*/  LOP3.LUT R3, R29, 0xff, RZ, 0xc0, !PT ;  /* 0x000000ff1d037812 */ /* 0x000fc400078ec0ff */
[----:B------:R-:W-:Y:S02]  /*1ff0*/  IADD3 R2, PT, PT, R2, -0x80, RZ ;  /* 0xffffff8002027810 */ /* 0x000fe40007ffe0ff */
[----:B------:R-:W-:Y:S02]  /*2000*/  SHF.R.U32.HI R28, RZ, 0x10, R28 ;  /* 0x00000010ff1c7819 */ /* 0x000fe4000001161c */
[----:B------:R-:W-:Y:S01]  /*2010*/  LEA.HI R43, R30, 0xffffff80, RZ, 0x8 ;  /* 0xffffff801e2b7811 */ /* 0x000fe200078f40ff */
[----:B------:R3:W0:Y:S01]  /*2020*/  I2F.F16 R109, R25 ;  /* 0x00000019006d7306 */ /* 0x0006220000200c00 */
[----:B------:R-:W-:Y:S02]  /*2030*/  IADD3 R62, PT, PT, R62, -0x80, RZ ;  /* 0xffffff803e3e7810 */ /* 0x000fe40007ffe0ff */
[----:B-1----:R-:W-:Y:S02]  /*2040*/  LOP3.LUT R24, R30, 0xff, RZ, 0xc0, !PT ;  /* 0x000000ff1e187812 */ /* 0x002fe400078ec0ff */
[----:B------:R-:W-:-:S02]  /*2050*/  IADD3 R0, PT, PT, R0, -0x80, RZ ;  /* 0xffffff8000007810 */ /* 0x000fc40007ffe0ff */
[----:B------:R-:W-:Y:S02]  /*2060*/  IADD3 R3, PT, PT, R3, -0x80, RZ ;  /* 0xffffff8003037810 */ /* 0x000fe40007ffe0ff */
[--C-:B---3--:R-:W-:Y:S01]  /*2070*/  SHF.R.U32.HI R25, RZ, 0x8, R30.reuse ;  /* 0x00000008ff197819 */ /* 0x108fe2000001161e */
[----:B------:R1:W3:Y:S01]  /*2080*/  I2F.F16 R64, R2 ;  /* 0x0000000200407306 */ /* 0x0002e20000200c00 */
[----:B------:R-:W-:Y:S02]  /*2090*/  SHF.R.U32.HI R30, RZ, 0x10, R30 ;  /* 0x00000010ff1e7819 */ /* 0x000fe4000001161e */
[----:B-1----:R-:W-:-:S05]  /*20a0*/  LOP3.LUT R2, R28, 0xff, RZ, 0xc0, !PT ;  /* 0x000000ff1c027812 */ /* 0x002fca00078ec0ff */
[----:B------:R-:W1:Y:S01]  /*20b0*/  I2F.F16 R110, R62 ;  /* 0x0000003e006e7306 */ /* 0x000e620000200c00 */
[----:B------:R-:W-:-:S07]  /*20c0*/  IADD3 R2, PT, PT, R2, -0x80, RZ ;  /* 0xffffff8002027810 */ /* 0x000fce0007ffe0ff */
[----:B------:R4:W0:Y:S01]  /*20d0*/  I2F.F16 R28, R0 ;  /* 0x00000000001c7306 */ /* 0x0008220000200c00 */
[----:B------:R-:W-:-:S07]  /*20e0*/  LEA.HI R44, R29, 0xffffff80, RZ, 0x8 ;  /* 0xffffff801d2c7811 */ /* 0x000fce00078f40ff */
[----:B------:R3:W0:Y:S01]  /*20f0*/  I2F.F16 R62, R3 ;  /* 0x00000003003e7306 */ /* 0x0006220000200c00 */
[----:B----4-:R-:W-:-:S04]  /*2100*/  LOP3.LUT R0, R30, 0xff, RZ, 0xc0, !PT ;  /* 0x000000ff1e007812 */ /* 0x010fc800078ec0ff */
[----:B------:R-:W-:Y:S02]  /*2110*/  IADD3 R83, PT, PT, R0, -0x80, RZ ;  /* 0xffffff8000537810 */ /* 0x000fe40007ffe0ff */
[--C-:B---3--:R-:W-:Y:S02]  /*2120*/  SHF.R.U32.HI R3, RZ, 0x8, R29.reuse ;  /* 0x00000008ff037819 */ /* 0x108fe4000001161d */
[----:B------:R-:W-:Y:S02]  /*2130*/  LOP3.LUT R0, R4, 0xff, RZ, 0xc0, !PT ;  /* 0x000000ff04007812 */ /* 0x000fe400078ec0ff */
[----:B------:R-:W-:Y:S01]  /*2140*/  LOP3.LUT R3, R3, 0xff, RZ, 0xc0, !PT ;  /* 0x000000ff03037812 */ /* 0x000fe200078ec0ff */
[----:B------:R3:W4:Y:S01]  /*2150*/  I2F.F16 R73, R2 ;  /* 0x0000000200497306 */ /* 0x0007220000200c00 */
[----:B------:R-:W-:Y:S02]  /*2160*/  IADD3 R24, PT, PT, R24, -0x80, RZ ;  /* 0xffffff8018187810 */ /* 0x000fe40007ffe0ff */
[----:B------:R-:W-:-:S02]  /*2170*/  SHF.R.U32.HI R29, RZ, 0x10, R29 ;  /* 0x00000010ff1d7819 */ /* 0x000fc4000001161d */
[----:B------:R-:W-:Y:S02]  /*2180*/  IADD3 R0, PT, PT, R0, -0x80, RZ ;  /* 0xffffff8000007810 */ /* 0x000fe40007ffe0ff */
[----:B------:R-:W-:Y:S02]  /*2190*/  IADD3 R3, PT, PT, R3, -0x80, RZ ;  /* 0xffffff8003037810 */ /* 0x000fe40007ffe0ff */
[----:B---3--:R-:W-:Y:S01]  /*21a0*/  SHF.R.U32.HI R2, RZ, 0x8, R31 ;  /* 0x00000008ff027819 */ /* 0x008fe2000001161f */
[----:B------:R3:W0:Y:S03]  /*21b0*/  I2F.F16 R63, R24 ;  /* 0x00000018003f7306 */ /* 0x0006260000200c00 */
[----:B------:R-:W-:-:S05]  /*21c0*/  LOP3.LUT R2, R2, 0xff, RZ, 0xc0, !PT ;  /* 0x000000ff02027812 */ /* 0x000fca00078ec0ff */
[----:B------:R1:W0:Y:S01]  /*21d0*/  I2F.F16 R87, R0 ;  /* 0x0000000000577306 */ /* 0x0002220000200c00 */
[----:B---3--:R-:W-:Y:S02]  /*21e0*/  LOP3.LUT R24, R29, 0xff, RZ, 0xc0, !PT ;  /* 0x000000ff1d187812 */ /* 0x008fe400078ec0ff */
[----:B------:R-:W-:-:S05]  /*21f0*/  IADD3 R92, PT, PT, R2, -0x80, RZ ;  /* 0xffffff80025c7810 */ /* 0x000fca0007ffe0ff */
[----:B------:R3:W0:Y:S01]  /*2200*/  I2F.F16 R29, R3 ;  /* 0x00000003001d7306 */ /* 0x0006220000200c00 */
[----:B-1----:R-:W-:Y:S02]  /*2210*/  SHF.R.U32.HI R0, RZ, 0x8, R4 ;  /* 0x00000008ff007819 */ /* 0x002fe40000011604 */
[----:B------:R-:W-:Y:S02]  /*2220*/  LOP3.LUT R2, R5, 0xff, RZ, 0xc0, !PT ;  /* 0x000000ff05027812 */ /* 0x000fe400078ec0ff */
[----:B------:R-:W-:Y:S02]  /*2230*/  LOP3.LUT R0, R0, 0xff, RZ, 0xc0, !PT ;  /* 0x000000ff00007812 */ /* 0x000fe400078ec0ff */
[----:B---3--:R-:W-:-:S04]  /*2240*/  LOP3.LUT R3, R6, 0xff, RZ, 0xc0, !PT ;  /* 0x000000ff06037812 */ /* 0x008fc800078ec0ff */
[----:B------:R-:W-:Y:S02]  /*2250*/  IADD3 R3, PT, PT, R3, -0x80, RZ ;  /* 0xffffff8003037810 */ /* 0x000fe40007ffe0ff */
[----:B------:R-:W-:Y:S02]  /*2260*/  IADD3 R2, PT, PT, R2, -0x80, RZ ;  /* 0xffffff8002027810 */ /* 0x000fe40007ffe0ff */
[----:B------:R-:W-:Y:S01]  /*2270*/  IADD3 R0, PT, PT, R0, -0x80, RZ ;  /* 0xffffff8000007810 */ /* 0x000fe20007ffe0ff */
[----:B------:R1:W3:Y:S01]  /*2280*/  I2F.F16 R90, R3 ;  /* 0x00000003005a7306 */ /* 0x0002e20000200c00 */
[----:B------:R-:W-:Y:S02]  /*2290*/  LEA.HI R67, R6, 0xffffff80, RZ, 0x8 ;  /* 0xffffff8006437811 */ /* 0x000fe400078f40ff */
[----:B-1----:R-:W-:-:S05]  /*22a0*/  SHF.R.U32.HI R3, RZ, 0x8, R6 ;  /* 0x00000008ff037819 */ /* 0x002fca0000011606 */
[----:B------:R1:W0:Y:S01]  /*22b0*/  I2F.F16 R91, R2 ;  /* 0x00000002005b7306 */ /* 0x0002220000200c00 */
[----:B------:R-:W-:-:S04]  /*22c0*/  SHF.R.U32.HI R6, RZ, 0x10, R6 ;  /* 0x00000010ff067819 */ /* 0x000fc80000011606 */
[----:B------:R-:W-:-:S03]  /*22d0*/  LOP3.LUT R6, R6, 0xff, RZ, 0xc0, !PT ;  /* 0x000000ff06067812 */ /* 0x000fc600078ec0ff */
[----:B------:R4:W0:Y:S01]  /*22e0*/  I2F.F16 R94, R0 ;  /* 0x00000000005e7306 */ /* 0x0008220000200c00 */
[----:B-1----:R-:W-:-:S04]  /*22f0*/  SHF.R.U32.HI R2, RZ, 0x8, R5 ;  /* 0x00000008ff027819 */ /* 0x002fc80000011605 */
[----:B------:R-:W-:Y:S02]  /*2300*/  LOP3.LUT R2, R2, 0xff, RZ, 0xc0, !PT ;  /* 0x000000ff02027812 */ /* 0x000fe400078ec0ff */
[----:B----4-:R-:W-:-:S04]  /*2310*/  LOP3.LUT R0, R20, 0xff, RZ, 0xc0, !PT ;  /* 0x000000ff14007812 */ /* 0x010fc800078ec0ff */
[----:B------:R-:W-:Y:S02]  /*2320*/  IADD3 R0, PT, PT, R0, -0x80, RZ ;  /* 0xffffff8000007810 */ /* 0x000fe40007ffe0ff */
[----:B------:R-:W-:Y:S02]  /*2330*/  IADD3 R104, PT, PT, R6, -0x80, RZ ;  /* 0xffffff8006687810 */ /* 0x000fe40007ffe0ff */
[----:B------:R-:W-:Y:S01]  /*2340*/  IADD3 R2, PT, PT, R2, -0x80, RZ ;  /* 0xffffff8002027810 */ /* 0x000fe20007ffe0ff */
[----:B------:R1:W4:Y:S01]  /*2350*/  I2F.F16 R6, R0 ;  /* 0x0000000000067306 */ /* 0x0003220000200c00 */
[----:B------:R-:W-:Y:S02]  /*2360*/  LEA.HI R42, R31, 0xffffff80, RZ, 0x8 ;  /* 0xffffff801f2a7811 */ /* 0x000fe400078f40ff */
[----:B------:R-:W-:Y:S02]  /*2370*/  SHF.R.U32.HI R31, RZ, 0x10, R31 ;  /* 0x00000010ff1f7819 */ /* 0x000fe4000001161f */
[----:B-1----:R-:W-:-:S03]  /*2380*/  SHF.R.U32.HI R0, RZ, 0x8, R20 ;  /* 0x00000008ff007819 */ /* 0x002fc60000011614 */
[----:B------:R1:W0:Y:S01]  /*2390*/  I2F.F16 R95, R2 ;  /* 0x00000002005f7306 */ /* 0x0002220000200c00 */
[----:B------:R-:W-:Y:S02]  /*23a0*/  LEA.HI R65, R4, 0xffffff80, RZ, 0x8 ;  /* 0xffffff8004417811 */ /* 0x000fe400078f40ff */
[----:B------:R-:W-:Y:S02]  /*23b0*/  LOP3.LUT R0, R0, 0xff, RZ, 0xc0, !PT ;  /* 0x000000ff00007812 */ /* 0x000fe400078ec0ff */
[----:B------:R-:W-:Y:S02]  /*23c0*/  LOP3.LUT R31, R31, 0xff, RZ, 0xc0, !PT ;  /* 0x000000ff1f1f7812 */ /* 0x000fe400078ec0ff */
[----:B------:R-:W-:Y:S02]  /*23d0*/  SHF.R.U32.HI R4, RZ, 0x10, R4 ;  /* 0x00000010ff047819 */ /* 0x000fe40000011604 */
[----:B-1----:R-:W-:Y:S02]  /*23e0*/  LOP3.LUT R2, R21, 0xff, RZ, 0xc0, !PT ;  /* 0x000000ff15027812 */ /* 0x002fe400078ec0ff */
[----:B------:R-:W-:-:S02]  /*23f0*/  IADD3 R108, PT, PT, R0, -0x80, RZ ;  /* 0xffffff80006c7810 */ /* 0x000fc40007ffe0ff */
[----:B------:R-:W-:Y:S02]  /*2400*/  IADD3 R2, PT, PT, R2, -0x80, RZ ;  /* 0xffffff8002027810 */ /* 0x000fe40007ffe0ff */
[----:B------:R-:W-:Y:S02]  /*2410*/  IADD3 R31, PT, PT, R31, -0x80, RZ ;  /* 0xffffff801f1f7810 */ /* 0x000fe40007ffe0ff */
[----:B------:R-:W-:Y:S02]  /*2420*/  SHF.R.U32.HI R0, RZ, 0x8, R21 ;  /* 0x00000008ff007819 */ /* 0x000fe40000011615 */
[----:B------:R-:W-:Y:S02]  /*2430*/  LOP3.LUT R4, R4, 0xff, RZ, 0xc0, !PT ;  /* 0x000000ff04047812 */ /* 0x000fe400078ec0ff */
[----:B------:R-:W-:Y:S01]  /*2440*/  LOP3.LUT R3, R3, 0xff, RZ, 0xc0, !PT ;  /* 0x000000ff03037812 */ /* 0x000fe200078ec0ff */
[----:B------:R1:W0:Y:S01]  /*2450*/  I2F.F16 R97, R2 ;  /* 0x0000000200617306 */ /* 0x0002220000200c00 */
[----:B------:R-:W-:-:S02]  /*2460*/  LEA.HI R46, R27, 0xffffff80, RZ, 0x8 ;  /* 0xffffff801b2e7811 */ /* 0x000fc400078f40ff */
[----:B------:R-:W-:Y:S02]  /*2470*/  IADD3 R24, PT, PT, R24, -0x80, RZ ;  /* 0xffffff8018187810 */ /* 0x000fe40007ffe0ff */
[----:B------:R-:W-:Y:S02]  /*2480*/  IADD3 R4, PT, PT, R4, -0x80, RZ ;  /* 0xffffff8004047810 */ /* 0x000fe40007ffe0ff */
[----:B------:R-:W-:Y:S01]  /*2490*/  IADD3 R3, PT, PT, R3, -0x80, RZ ;  /* 0xffffff8003037810 */ /* 0x000fe20007ffe0ff */
[----:B------:R3:W0:Y:S01]  /*24a0*/  I2F.F16 R88, R31 ;  /* 0x0000001f00587306 */ /* 0x0006220000200c00 */
[----:B-1----:R-:W-:Y:S02]  /*24b0*/  LOP3.LUT R2, R0, 0xff, RZ, 0xc0, !PT ;  /* 0x000000ff00027812 */ /* 0x002fe400078ec0ff */
[--C-:B------:R-:W-:Y:S02]  /*24c0*/  SHF.R.U32.HI R0, RZ, 0x8, R27.reuse ;  /* 0x00000008ff007819 */ /* 0x100fe4000001161b */
[----:B------:R-:W-:-:S02]  /*24d0*/  SHF.R.U32.HI R27, RZ, 0x10, R27 ;  /* 0x00000010ff1b7819 */ /* 0x000fc4000001161b */
[----:B---3--:R-:W-:Y:S02]  /*24e0*/  LEA.HI R31, R20, 0xffffff80, RZ, 0x8 ;  /* 0xffffff80141f7811 */ /* 0x008fe400078f40ff */
[----:B------:R-:W-:Y:S01]  /*24f0*/  SHF.R.U32.HI R20, RZ, 0x10, R20 ;  /* 0x00000010ff147819 */ /* 0x000fe20000011614 */
[----:B------:R1:W3:Y:S01]  /*2500*/  I2F.F16 R80, R24 ;  /* 0x0000001800507306 */ /* 0x0002e20000200c00 */
[----:B------:R-:W-:Y:S02]  /*2510*/  IADD3 R106, PT, PT, R2, -0x80, RZ ;  /* 0xffffff80026a7810 */ /* 0x000fe40007ffe0ff */
[----:B------:R-:W-:Y:S02]  /*2520*/  LOP3.LUT R25, R25, 0xff, RZ, 0xc0, !PT ;  /* 0x000000ff19197812 */ /* 0x000fe400078ec0ff */
[----:B------:R-:W-:Y:S02]  /*2530*/  LOP3.LUT R20, R20, 0xff, RZ, 0xc0, !PT ;  /* 0x000000ff14147812 */ /* 0x000fe400078ec0ff */
[----:B------:R-:W-:Y:S01]  /*2540*/  LOP3.LUT R0, R0, 0xff, RZ, 0xc0, !PT ;  /* 0x000000ff00007812 */ /* 0x000fe200078ec0ff */
[----:B------:R2:W0:Y:S01]  /*2550*/  I2F.F16 R93, R4 ;  /* 0x00000004005d7306 */ /* 0x0004220000200c00 */
[----:B-1----:R-:W-:-:S02]  /*2560*/  LOP3.LUT R24, R7, 0xff, RZ, 0xc0, !PT ;  /* 0x000000ff07187812 */ /* 0x002fc400078ec0ff */
[----:B------:R-:W-:Y:S02]  /*2570*/  LOP3.LUT R2, R27, 0xff, RZ, 0xc0, !PT ;  /* 0x000000ff1b027812 */ /* 0x000fe400078ec0ff */
[----:B------:R-:W-:-:S03]  /*2580*/  LEA.HI R66, R5, 0xffffff80, RZ, 0x8 ;  /* 0xffffff8005427811 */ /* 0x000fc600078f40ff */
[----:B------:R1:W0:Y:S01]  /*2590*/  I2F.F16 R105, R3 ;  /* 0x0000000300697306 */ /* 0x0002220000200c00 */
[C---:B--2---:R-:W-:Y:S02]  /*25a0*/  LOP3.LUT R4, R22.reuse, 0xff, RZ, 0xc0, !PT ;  /* 0x000000ff16047812 */ /* 0x044fe400078ec0ff */
[----:B------:R-:W-:Y:S02]  /*25b0*/  LEA.HI R68, R7, 0xffffff80, RZ, 0x8 ;  /* 0xffffff8007447811 */ /* 0x000fe400078f40ff */
[----:B------:R-:W-:Y:S02]  /*25c0*/  LEA.HI R84, R21, 0xffffff80, RZ, 0x8 ;  /* 0xffffff8015547811 */ /* 0x000fe400078f40ff */
[----:B------:R-:W-:Y:S02]  /*25d0*/  LEA.HI R85, R22, 0xffffff80, RZ, 0x8 ;  /* 0xffffff8016557811 */ /* 0x000fe400078f40ff */
[C---:B-1----:R-:W-:Y:S02]  /*25e0*/  LOP3.LUT R3, R23.reuse, 0xff, RZ, 0xc0, !PT ;  /* 0x000000ff17037812 */ /* 0x042fe400078ec0ff */
[----:B------:R-:W-:-:S02]  /*25f0*/  LEA.HI R86, R23, 0xffffff80, RZ, 0x8 ;  /* 0xffffff8017567811 */ /* 0x000fc400078f40ff */
[----:B------:R-:W-:Y:S02]  /*2600*/  LEA.HI R100, R8, 0xffffff80, RZ, 0x8 ;  /* 0xffffff8008647811 */ /* 0x000fe400078f40ff */
[----:B------:R-:W-:Y:S02]  /*2610*/  LEA.HI R101, R9, 0xffffff80, RZ, 0x8 ;  /* 0xffffff8009657811 */ /* 0x000fe400078f40ff */
[----:B------:R-:W-:Y:S02]  /*2620*/  LEA.HI R102, R10, 0xffffff80, RZ, 0x8 ;  /* 0xffffff800a667811 */ /* 0x000fe400078f40ff */
[----:B------:R-:W-:Y:S02]  /*2630*/  LEA.HI R103, R11, 0xffffff80, RZ, 0x8 ;  /* 0xffffff800b677811 */ /* 0x000fe400078f40ff */
[----:B------:R-:W-:Y:S02]  /*2640*/  SHF.R.U32.HI R5, RZ, 0x10, R5 ;  /* 0x00000010ff057819 */ /* 0x000fe40000011605 */
[----:B------:R-:W-:-:S02]  /*2650*/  IADD3 R25, PT, PT, R25, -0x80, RZ ;  /* 0xffffff8019197810 */ /* 0x000fc40007ffe0ff */
[----:B------:R-:W-:Y:S02]  /*2660*/  IADD3 R24, PT, PT, R24, -0x80, RZ ;  /* 0xffffff8018187810 */ /* 0x000fe40007ffe0ff */
[----:B------:R-:W-:Y:S02]  /*2670*/  IADD3 R4, PT, PT, R4, -0x80, RZ ;  /* 0xffffff8004047810 */ /* 0x000fe40007ffe0ff */
[----:B------:R-:W-:Y:S02]  /*2680*/  IADD3 R3, PT, PT, R3, -0x80, RZ ;  /* 0xffffff8003037810 */ /* 0x000fe40007ffe0ff */
[----:B------:R-:W-:Y:S02]  /*2690*/  IADD3 R20, PT, PT, R20, -0x80, RZ ;  /* 0xffffff8014147810 */ /* 0x000fe40007ffe0ff */
[----:B------:R-:W-:Y:S02]  /*26a0*/  IADD3 R0, PT, PT, R0, -0x80, RZ ;  /* 0xffffff8000007810 */ /* 0x000fe40007ffe0ff */
[----:B------:R-:W-:-:S02]  /*26b0*/  IADD3 R2, PT, PT, R2, -0x80, RZ ;  /* 0xffffff8002027810 */ /* 0x000fc40007ffe0ff */
[----:B------:R-:W-:Y:S01]  /*26c0*/  ISETP.NE.AND P0, PT, R41, RZ, PT ;  /* 0x000000ff2900720c */ /* 0x000fe20003f05270 */
[----:B------:R-:W1:Y:S01]  /*26d0*/  I2F.F16 R54, R54 ;  /* 0x0000003600367306 */ /* 0x000e620000200c00 */
[----:B------:R-:W-:-:S04]  /*26e0*/  LOP3.LUT R5, R5, 0xff, RZ, 0xc0, !PT ;  /* 0x000000ff05057812 */ /* 0x000fc800078ec0ff */
[----:B------:R-:W-:-:S03]  /*26f0*/  IADD3 R5, PT, PT, R5, -0x80, RZ ;  /* 0xffffff8005057810 */ /* 0x000fc60007ffe0ff */
        /* <DEDUP_REMOVED lines=37> */
[----:B------:R-:W-:-:S07]  /*2950*/  PRMT R72, RZ, 0x7610, R72 ;  /* 0x00007610ff487816 */ /* 0x000fce0000000048 */
[----:B------:R4:W0:Y:S02]  /*2960*/  I2F.F16 R96, R5 ;  /* 0x0000000500607306 */ /* 0x0008240000200c00 */
[----:B----4-:R-:W-:-:S04]  /*2970*/  SHF.R.U32.HI R5, RZ, 0x10, R21 ;  /* 0x00000010ff057819 */ /* 0x010fc80000011615 */
[----:B------:R-:W-:Y:S01]  /*2980*/  LOP3.LUT R5, R5, 0xff, RZ, 0xc0, !PT ;  /* 0x000000ff05057812 */ /* 0x000fe200078ec0ff */
[----:B-123--:R-:W-:Y:S06]  /*2990*/  @!P0 BRA `(.L_x_4224) ;  /* 0x0000000400688947 */ /* 0x00efec0003800000 */
        /* <DEDUP_REMOVED lines=12> */
[--C-:B-1----:R-:W-:Y:S02]  /*2a60*/  HADD2.F32 R3, -RZ, R20.reuse.H0_H0 ;  /* 0x20000014ff037230 */ /* 0x102fe40000004100 */
[----:B------:R-:W-:-:S03]  /*2a70*/  HADD2.F32 R20, -RZ, R20.H1_H1 ;  /* 0x30000014ff147230 */ /* 0x000fc60000004100 */
[C---:B------:R-:W-:Y:S01]  /*2a80*/  FFMA.FTZ R2, R3.reuse, R2, RZ ;  /* 0x0000000203027223 */ /* 0x040fe200000100ff */
[----:B------:R-:W-:Y:S01]  /*2a90*/  FFMA.FTZ R0, R0, R3, RZ ;  /* 0x0000000300007223 */ /* 0x000fe200000100ff */
[C---:B------:R-:W-:Y:S01]  /*2aa0*/  FFMA.FTZ R117, R3.reuse, R72, RZ ;  /* 0x0000004803757223 */ /* 0x040fe200000100ff */
[----:B------:R-:W-:Y:S01]  /*2ab0*/  FFMA.FTZ R4, R3, R4, RZ ;  /* 0x0000000403047223 */ /* 0x000fe200000100ff */
[C---:B------:R-:W-:Y:S01]  /*2ac0*/  FFMA.FTZ R119, R20.reuse, R119, R2 ;  /* 0x0000007714777223 */ /* 0x040fe20000010002 */
[----:B------:R-:W-:Y:S02]  /*2ad0*/  HADD2.F32 R3, -RZ, R58.H0_H0 ;  /* 0x2000003aff037230 */ /* 0x000fe40000004100 */
[----:B------:R-:W-:Y:S01]  /*2ae0*/  FFMA.FTZ R0, R71, R20, R0 ;  /* 0x0000001447007223 */ /* 0x000fe20000010000 */
[----:B------:R-:W-:Y:S02]  /*2af0*/  HADD2.F32 R2, -RZ, R21.H0_H0 ;  /* 0x20000015ff027230 */ /* 0x000fe40000004100 */
[C---:B------:R-:W-:Y:S01]  /*2b00*/  FFMA.FTZ R115, R20.reuse, R115, R117 ;  /* 0x0000007314737223 */ /* 0x040fe20000010075 */
[----:B------:R-:W-:Y:S01]  /*2b10*/  FFMA.FTZ R121, R20, R121, R4 ;  /* 0x0000007914797223 */ /* 0x000fe20000010004 */
[----:B------:R-:W-:-:S02]  /*2b20*/  HADD2.F32 R20, -RZ, R69.H0_H0 ;  /* 0x20000045ff147230 */ /* 0x000fc40000004100 */
[----:B------:R-:W-:Y:S02]  /*2b30*/  HADD2.F32 R4, -RZ, R60.H0_H0 ;  /* 0x2000003cff047230 */ /* 0x000fe40000004100 */
        /* <DEDUP_REMOVED lines=8> */
[----:B------:R-:W-:Y:S01]  /*2bc0*/  FFMA.FTZ R3, R0, R21, R3 ;  /* 0x0000001500037223 */ /* 0x000fe20000010003 */
[----:B--2---:R-:W-:Y:S02]  /*2bd0*/  HADD2.F32 R2, -RZ, R24.H0_H0 ;  /* 0x20000018ff027230 */ /* 0x004fe40000004100 */
        /* <DEDUP_REMOVED lines=52> */
[----:B------:R-:W-:Y:S02]  /*2f20*/  HFMA2 R72, R2, 1, 1, RZ ;  /* 0x3c003c0002487831 */ /* 0x000fe400000000ff */
[----:B------:R-:W-:-:S07]  /*2f30*/  HADD2 R71, R24, RZ.H0_H0 ;  /* 0x200000ff18477230 */ /* 0x000fce0000000000 */
.L_x_4224:
[--C-:B------:R-:W-:Y:S02]  /*2f40*/  SHF.R.U32.HI R0, RZ, 0x8, R22.reuse ;  /* 0x00000008ff007819 */ /* 0x100fe40000011616 */
[----:B------:R-:W-:Y:S02]  /*2f50*/  SHF.R.U32.HI R2, RZ, 0x10, R22 ;  /* 0x00000010ff027819 */ /* 0x000fe40000011616 */
[----:B------:R-:W-:Y:S02]  /*2f60*/  LOP3.LUT R0, R0, 0xff, RZ, 0xc0, !PT ;  /* 0x000000ff00007812 */ /* 0x000fe400078ec0ff */
[----:B------:R-:W-:Y:S02]  /*2f70*/  LOP3.LUT R2, R2, 0xff, RZ, 0xc0, !PT ;  /* 0x000000ff02027812 */ /* 0x000fe400078ec0ff */
[----:B------:R-:W-:Y:S02]  /*2f80*/  IADD3 R22, PT, PT, R0, -0x80, RZ ;  /* 0xffffff8000167810 */ /* 0x000fe40007ffe0ff */
[----:B------:R-:W-:-:S02]  /*2f90*/  IADD3 R21, PT, PT, R2, -0x80, RZ ;  /* 0xffffff8002157810 */ /* 0x000fc40007ffe0ff */
[--C-:B------:R-:W-:Y:S02]  /*2fa0*/  SHF.R.U32.HI R0, RZ, 0x8, R23.reuse ;  /* 0x00000008ff007819 */ /* 0x100fe40000011617 */
[----:B------:R-:W-:Y:S01]  /*2fb0*/  SHF.R.U32.HI R2, RZ, 0x10, R23 ;  /* 0x00000010ff027819 */ /* 0x000fe20000011617 */
[----:B------:R-:W1:Y:S01]  /*2fc0*/  I2F.F16 R22, R22 ;  /* 0x0000001600167306 */ /* 0x000e620000200c00 */
[----:B------:R-:W-:Y:S02]  /*2fd0*/  LOP3.LUT R0, R0, 0xff, RZ, 0xc0, !PT ;  /* 0x000000ff00007812 */ /* 0x000fe400078ec0ff */
[----:B------:R-:W-:Y:S02]  /*2fe0*/  LOP3.LUT R2, R2, 0xff, RZ, 0xc0, !PT ;  /* 0x000000ff02027812 */ /* 0x000fe400078ec0ff */
[----:B------:R-:W-:Y:S02]  /*2ff0*/  IADD3 R23, PT, PT, R0, -0x80, RZ ;  /* 0xffffff8000177810 */ /* 0x000fe40007ffe0ff */
[----:B------:R-:W-:Y:S01]  /*3000*/  IADD3 R24, PT, PT, R2, -0x80, RZ ;  /* 0xffffff8002187810 */ /* 0x000fe20007ffe0ff */
[----:B------:R-:W2:Y:S01]  /*3010*/  I2F.F16 R21, R21 ;  /* 0x0000001500157306 */ /* 0x000ea20000200c00 */
[----:B------:R-:W-:-:S02]  /*3020*/  LOP3.LUT R0, R8, 0xff, RZ, 0xc0, !PT ;  /* 0x000000ff08007812 */ /* 0x000fc400078ec0ff */
[----:B------:R-:W-:Y:S02]  /*3030*/  LOP3.LUT R2, R9, 0xff, RZ, 0xc0, !PT ;  /* 0x000000ff09027812 */ /* 0x000fe400078ec0ff */
[----:B------:R-:W-:Y:S02]  /*3040*/  LOP3.LUT R3, R10, 0xff, RZ, 0xc0, !PT ;  /* 0x000000ff0a037812 */ /* 0x000fe400078ec0ff */
[----:B------:R-:W-:Y:S01]  /*3050*/  LOP3.LUT R4, R11, 0xff, RZ, 0xc0, !PT ;  /* 0x000000ff0b047812 */ /* 0x000fe200078ec0ff */
[----:B------:R-:W3:Y:S01]  /*3060*/  I2F.F16 R23, R23 ;  /* 0x0000001700177306 */ /* 0x000ee20000200c00 */
[----:B-----5:R-:W-:Y:S02]  /*3070*/  LEA.HI R117, R16, 0xffffff80, RZ, 0x8 ;  /* 0xffffff8010757811 */ /* 0x020fe400078f40ff */
[----:B------:R-:W-:Y:S02]  /*3080*/  IADD3 R5, PT, PT, R5, -0x80, RZ ;  /* 0xffffff8005057810 */ /* 0x000fe40007ffe0ff */
[----:B------:R-:W-:-:S02]  /*3090*/  IADD3 R0, PT, PT, R0, -0x80, RZ ;  /* 0xffffff8000007810 */ /* 0x000fc40007ffe0ff */
[----:B------:R-:W-:Y:S01]  /*30a0*/  IADD3 R2, PT, PT, R2, -0x80, RZ ;  /* 0xffffff8002027810 */ /* 0x000fe20007ffe0ff */
[----:B------:R4:W0:Y:S01]  /*30b0*/  I2F.F16 R20, R5 ;  /* 0x0000000500147306 */ /* 0x0008220000200c00 */
[----:B------:R-:W-:Y:S02]  /*30c0*/  IADD3 R3, PT, PT, R3, -0x80, RZ ;  /* 0xffffff8003037810 */ /* 0x000fe40007ffe0ff */
[----:B------:R-:W-:Y:S02]  /*30d0*/  IADD3 R4, PT, PT, R4, -0x80, RZ ;  /* 0xffffff8004047810 */ /* 0x000fe40007ffe0ff */
[----:B------:R-:W-:Y:S02]  /*30e0*/  PRMT R118, RZ, 0x5410, RZ ;  /* 0x00005410ff767816 */ /* 0x000fe400000000ff */
[----:B------:R-:W-:Y:S01]  /*30f0*/  PRMT R119, RZ, 0x5410, RZ ;  /* 0x00005410ff777816 */ /* 0x000fe200000000ff */
[----:B------:R-:W0:Y:S08]  /*3100*/  I2F.F16 R24, R24 ;  /* 0x0000001800187306 */ /* 0x000e300000200c00 */
[----:B------:R4:W0:Y:S08]  /*3110*/  I2F.F16 R25, R0 ;  /* 0x0000000000197306 */ /* 0x0008300000200c00 */
[----:B------:R4:W0:Y:S08]  /*3120*/  I2F.F16 R114, R2 ;  /* 0x0000000200727306 */ /* 0x0008300000200c00 */
[----:B------:R4:W0:Y:S08]  /*3130*/  I2F.F16 R115, R3 ;  /* 0x0000000300737306 */ /* 0x0008300000200c00 */
[----:B------:R4:W0:Y:S08]  /*3140*/  I2F.F16 R116, R4 ;  /* 0x0000000400747306 */ /* 0x0008300000200c00 */
[----:B------:R-:W0:Y:S01]  /*3150*/  I2F.F16 R117, R117 ;  /* 0x0000007500757306 */ /* 0x000e220000200c00 */
[----:B-1234-:R-:W-:Y:S05]  /*3160*/  @P1 BRA `(.L_x_4225) ;  /* 0x0000000400681947 */ /* 0x01efea0003800000 */
        /* <DEDUP_REMOVED lines=43> */
[----:B--2---:R-:W-:Y:S02]  /*3420*/  HADD2.F32 R3, -RZ, R4.H0_H0 ;  /* 0x20000004ff037230 */ /* 0x004fe40000004100 */
        /* <DEDUP_REMOVED lines=46> */
.L_x_4225:
[----:B------:R-:W-:Y:S02]  /*3710*/  SHF.R.U32.HI R0, RZ, 0x8, R8 ;  /* 0x00000008ff007819 */ /* 0x000fe40000011608 */
[----:B------:R-:W-:Y:S02]  /*3720*/  SHF.R.U32.HI R2, RZ, 0x8, R9 ;  /* 0x00000008ff027819 */ /* 0x000fe40000011609 */
[----:B------:R-:W-:Y:S02]  /*3730*/  LOP3.LUT R0, R0, 0xff, RZ, 0xc0, !PT ;  /* 0x000000ff00007812 */ /* 0x000fe400078ec0ff */
[----:B------:R-:W-:Y:S02]  /*3740*/  LOP3.LUT R2, R2, 0xff, RZ, 0xc0, !PT ;  /* 0x000000ff02027812 */ /* 0x000fe400078ec0ff */
[----:B------:R-:W-:Y:S02]  /*3750*/  IADD3 R0, PT, PT, R0, -0x80, RZ ;  /* 0xffffff8000007810 */ /* 0x000fe40007ffe0ff */
[----:B------:R-:W-:-:S02]  /*3760*/  IADD3 R2, PT, PT, R2, -0x80, RZ ;  /* 0xffffff8002027810 */ /* 0x000fc40007ffe0ff */
[----:B------:R1:W2:Y:S01]  /*3770*/  I2F.F16 R49, R0 ;  /* 0x0000000000317306 */ /* 0x0002a20000200c00 */
[----:B------:R-:W-:Y:S02]  /*3780*/  SHF.R.U32.HI R3, RZ, 0x8, R10 ;  /* 0x00000008ff037819 */ /* 0x000fe4000001160a */
[----:B0-----:R-:W-:Y:S02]  /*3790*/  LEA.HI R47, R17, 0xffffff80, RZ, 0x8 ;  /* 0xffffff80112f7811 */ /* 0x001fe400078f40ff */
[----:B------:R-:W-:Y:S02]  /*37a0*/  LOP3.LUT R3, R3, 0xff, RZ, 0xc0, !PT ;  /* 0x000000ff03037812 */ /* 0x000fe400078ec0ff */
[----:B------:R-:W-:Y:S01]  /*37b0*/  LEA.HI R46, R18, 0xffffff80, RZ, 0x8 ;  /* 0xffffff80122e7811 */ /* 0x000fe200078f40ff */
[----:B------:R0:W3:Y:S01]  /*37c0*/  I2F.F16 R51, R2 ;  /* 0x0000000200337306 */ /* 0x0000e20000200c00 */
[----:B-1----:R-:W-:Y:S02]  /*37d0*/  SHF.R.U32.HI R0, RZ, 0x8, R11 ;  /* 0x00000008ff007819 */ /* 0x002fe4000001160b */
[----:B------:R-:W-:-:S02]  /*37e0*/  IADD3 R3, PT, PT, R3, -0x80, RZ ;  /* 0xffffff8003037810 */ /* 0x000fc40007ffe0ff */
[----:B------:R-:W-:Y:S02]  /*37f0*/  LOP3.LUT R0, R0, 0xff, RZ, 0xc0, !PT ;  /* 0x000000ff00007812 */ /* 0x000fe400078ec0ff */
[----:B------:R-:W-:Y:S01]  /*3800*/  LEA.HI R27, R19, 0xffffff80, RZ, 0x8 ;  /* 0xffffff80131b7811 */ /* 0x000fe200078f40ff */
[----:B------:R1:W4:Y:S01]  /*3810*/  I2F.F16 R69, R3 ;  /* 0x0000000300457306 */ /* 0x0003220000200c00 */
[----:B------:R-:W-:Y:S02]  /*3820*/  IADD3 R0, PT, PT, R0, -0x80, RZ ;  /* 0xffffff8000007810 */ /* 0x000fe40007ffe0ff */
[----:B0-----:R-:W-:Y:S02]  /*3830*/  LOP3.LUT R2, R16, 0xff, RZ, 0xc0, !PT ;  /* 0x000000ff10027812 */ /* 0x001fe400078ec0ff */
[----:B------:R-:W-:Y:S02]  /*3840*/  LOP3.LUT R4, R17, 0xff, RZ, 0xc0, !PT ;  /* 0x000000ff11047812 */ /* 0x000fe400078ec0ff */
[----:B------:R-:W-:Y:S01]  /*3850*/  IADD3 R2, PT, PT, R2, -0x80, RZ ;  /* 0xffffff8002027810 */ /* 0x000fe20007ffe0ff */
[----:B------:R0:W2:Y:S01]  /*3860*/  I2F.F16 R60, R0 ;  /* 0x00000000003c7306 */ /* 0x0000a20000200c00 */
[----:B-1----:R-:W-:-:S02]  /*3870*/  LOP3.LUT R3, R18, 0xff, RZ, 0xc0, !PT ;  /* 0x000000ff12037812 */ /* 0x002fc400078ec0ff */
[----:B------:R-:W-:Y:S02]  /*3880*/  LOP3.LUT R5, R19, 0xff, RZ, 0xc0, !PT ;  /* 0x000000ff13057812 */ /* 0x000fe400078ec0ff */
[----:B------:R-:W-:Y:S02]  /*3890*/  IADD3 R3, PT, PT, R3, -0x80, RZ ;  /* 0xffffff8003037810 */ /* 0x000fe40007ffe0ff */
[----:B------:R-:W-:Y:S01]  /*38a0*/  SHF.R.U32.HI R9, RZ, 0x10, R9 ;  /* 0x00000010ff097819 */ /* 0x000fe20000011609 */
[----:B------:R1:W2:Y:S01]  /*38b0*/  I2F.F16 R59, R2 ;  /* 0x00000002003b7306 */ /* 0x0002a20000200c00 */
[--C-:B0-----:R-:W-:Y:S02]  /*38c0*/  SHF.R.U32.HI R0, RZ, 0x8, R16.reuse ;  /* 0x00000008ff007819 */ /* 0x101fe40000011610 */
[----:B------:R-:W-:Y:S02]  /*38d0*/  SHF.R.U32.HI R16, RZ, 0x10, R16 ;  /* 0x00000010ff107819 */ /* 0x000fe40000011610 */
[----:B------:R-:W-:-:S02]  /*38e0*/  LOP3.LUT R0, R0, 0xff, RZ, 0xc0, !PT ;  /* 0x000000ff00007812 */ /* 0x000fc400078ec0ff */
[----:B------:R-:W-:Y:S01]  /*38f0*/  SHF.R.U32.HI R8, RZ, 0x10, R8 ;  /* 0x00000010ff087819 */ /* 0x000fe20000011608 */
[----:B------:R0:W2:Y:S01]  /*3900*/  I2F.F16 R57, R3 ;  /* 0x0000000300397306 */ /* 0x0000a20000200c00 */
[--C-:B-1----:R-:W-:Y:S02]  /*3910*/  SHF.R.U32.HI R2, RZ, 0x8, R17.reuse ;  /* 0x00000008ff027819 */ /* 0x102fe40000011611 */
[----:B------:R-:W-:Y:S02]  /*3920*/  IADD3 R0, PT, PT, R0, -0x80, RZ ;  /* 0xffffff8000007810 */ /* 0x000fe40007ffe0ff */
[----:B------:R-:W-:Y:S02]  /*3930*/  LOP3.LUT R2, R2, 0xff, RZ, 0xc0, !PT ;  /* 0x000000ff02027812 */ /* 0x000fe400078ec0ff */
[----:B------:R-:W-:Y:S01]  /*3940*/  SHF.R.U32.HI R17, RZ, 0x10, R17 ;  /* 0x00000010ff117819 */ /* 0x000fe20000011611 */
[----:B------:R1:W2:Y:S01]  /*3950*/  I2F.F16 R70, R0 ;  /* 0x0000000000467306 */ /* 0x0002a20000200c00 */
[----:B------:R-:W-:-:S02]  /*3960*/  IADD3 R2, PT, PT, R2, -0x80, RZ ;  /* 0xffffff8002027810 */ /* 0x000fc40007ffe0ff */
[--C-:B0-----:R-:W-:Y:S02]  /*3970*/  SHF.R.U32.HI R3, RZ, 0x8, R18.reuse ;  /* 0x00000008ff037819 */ /* 0x101fe40000011612 */
[----:B------:R-:W-:Y:S02]  /*3980*/  SHF.R.U32.HI R18, RZ, 0x10, R18 ;  /* 0x00000010ff127819 */ /* 0x000fe40000011612 */
[----:B------:R-:W-:Y:S01]  /*3990*/  SHF.R.U32.HI R10, RZ, 0x10, R10 ;  /* 0x00000010ff0a7819 */ /* 0x000fe2000001160a */
[----:B------:R0:W2:Y:S01]  /*39a0*/  I2F.F16 R74, R2 ;  /* 0x00000002004a7306 */ /* 0x0000a20000200c00 */
[----:B-1----:R-:W-:Y:S02]  /*39b0*/  SHF.R.U32.HI R0, RZ, 0x8, R19 ;  /* 0x00000008ff007819 */ /* 0x002fe40000011613 */
[----:B------:R-:W-:Y:S02]  /*39c0*/  LOP3.LUT R9, R9, 0xff, RZ, 0xc0, !PT ;  /* 0x000000ff09097812 */ /* 0x000fe400078ec0ff */
[----:B------:R-:W-:-:S02]  /*39d0*/  LOP3.LUT R0, R0, 0xff, RZ, 0xc0, !PT ;  /* 0x000000ff00007812 */ /* 0x000fc400078ec0ff */
[----:B------:R-:W-:Y:S01]  /*39e0*/  LOP3.LUT R16, R16, 0xff, RZ, 0xc0, !PT ;  /* 0x000000ff10107812 */ /* 0x000fe200078ec0ff */
[----:B------:R-:W1:Y:S01]  /*39f0*/  I2F.F16 R47, R47 ;  /* 0x0000002f002f7306 */ /* 0x000e620000200c00 */
[----:B0-----:R-:W-:Y:S02]  /*3a00*/  SHF.R.U32.HI R2, RZ, 0x10, R19 ;  /* 0x00000010ff027819 */ /* 0x001fe40000011613 */
[----:B------:R-:W-:Y:S02]  /*3a10*/  IADD3 R19, PT, PT, R0, -0x80, RZ ;  /* 0xffffff8000137810 */ /* 0x000fe40007ffe0ff */
[----:B------:R-:W-:Y:S02]  /*3a20*/  LOP3.LUT R2, R2, 0xff, RZ, 0xc0, !PT ;  /* 0x000000ff02027812 */ /* 0x000fe400078ec0ff */
[--C-:B------:R-:W-:Y:S01]  /*3a30*/  SHF.R.U32.HI R0, RZ, 0x8, R7.reuse ;  /* 0x00000008ff007819 */ /* 0x100fe20000011607 */
[----:B------:R-:W0:Y:S01]  /*3a40*/  I2F.F16 R46, R46 ;  /* 0x0000002e002e7306 */ /* 0x000e220000200c00 */
[----:B------:R-:W-:-:S02]  /*3a50*/  SHF.R.U32.HI R7, RZ, 0x10, R7 ;  /* 0x00000010ff077819 */ /* 0x000fc40000011607 */
[----:B------:R-:W-:Y:S02]  /*3a60*/  LOP3.LUT R17, R17, 0xff, RZ, 0xc0, !PT ;  /* 0x000000ff11117812 */ /* 0x000fe400078ec0ff */
[----:B------:R-:W-:Y:S02]  /*3a70*/  LOP3.LUT R18, R18, 0xff, RZ, 0xc0, !PT ;  /* 0x000000ff12127812 */ /* 0x000fe400078ec0ff */
[----:B------:R-:W-:Y:S01]  /*3a80*/  IADD3 R76, PT, PT, R2, -0x80, RZ ;  /* 0xffffff80024c7810 */ /* 0x000fe20007ffe0ff */
[----:B------:R-:W0:Y:S01]  /*3a90*/  I2F.F16 R27, R27 ;  /* 0x0000001b001b7306 */ /* 0x000e220000200c00 */
[----:B------:R-:W-:Y:S02]  /*3aa0*/  LOP3.LUT R8, R8, 0xff, RZ, 0xc0, !PT ;  /* 0x000000ff08087812 */ /* 0x000fe400078ec0ff */
[----:B------:R-:W-:Y:S02]  /*3ab0*/  LOP3.LUT R10, R10, 0xff, RZ, 0xc0, !PT ;  /* 0x000000ff0a0a7812 */ /* 0x000fe400078ec0ff */
[----:B------:R-:W-:-:S02]  /*3ac0*/  LOP3.LUT R3, R3, 0xff, RZ, 0xc0, !PT ;  /* 0x000000ff03037812 */ /* 0x000fc400078ec0ff */
[----:B------:R-:W-:Y:S01]  /*3ad0*/  LOP3.LUT R2, R12, 0xff, RZ, 0xc0, !PT ;  /* 0x000000ff0c027812 */ /* 0x000fe200078ec0ff */
[----:B------:R-:W0:Y:S01]  /*3ae0*/  I2F.F16 R19, R19 ;  /* 0x0000001300137306 */ /* 0x000e220000200c00 */
[----:B------:R-:W-:Y:S02]  /*3af0*/  LOP3.LUT R0, R0, 0xff, RZ, 0xc0, !PT ;  /* 0x000000ff00007812 */ /* 0x000fe400078ec0ff */
[----:B------:R-:W-:Y:S02]  /*3b00*/  LOP3.LUT R7, R7, 0xff, RZ, 0xc0, !PT ;  /* 0x000000ff07077812 */ /* 0x000fe400078ec0ff */
[----:B------:R-:W-:Y:S02]  /*3b10*/  IADD3 R9, PT, PT, R9, -0x80, RZ ;  /* 0xffffff8009097810 */ /* 0x000fe40007ffe0ff */
[----:B------:R-:W-:Y:S01]  /*3b20*/  LEA.HI R55, R12, 0xffffff80, RZ, 0x8 ;  /* 0xffffff800c377811 */ /* 0x000fe200078f40ff */
[----:B------:R-:W0:Y:S01]  /*3b30*/  I2F.F16 R76, R76 ;  /* 0x0000004c004c7306 */ /* 0x000e220000200c00 */
[----:B------:R-:W-:-:S02]  /*3b40*/  LEA.HI R54, R13, 0xffffff80, RZ, 0x8 ;  /* 0xffffff800d367811 */ /* 0x000fc400078f40ff */
[----:B------:R-:W-:Y:S02]  /*3b50*/  LEA.HI R53, R14, 0xffffff80, RZ, 0x8 ;  /* 0xffffff800e357811 */ /* 0x000fe400078f40ff */
[----:B------:R-:W-:Y:S02]  /*3b60*/  LEA.HI R52, R15, 0xffffff80, RZ, 0x8 ;  /* 0xffffff800f347811 */ /* 0x000fe400078f40ff */
[----:B------:R-:W-:Y:S01]  /*3b70*/  IADD3 R16, PT, PT, R16, -0x80, RZ ;  /* 0xffffff8010107810 */ /* 0x000fe20007ffe0ff */
[----:B------:R0:W0:Y:S01]  /*3b80*/  I2F.F16 R50, R9 ;  /* 0x0000000900327306 */ /* 0x0000220000200c00 */
        /* <DEDUP_REMOVED lines=11> */
[----:B------:R-:W-:Y:S02]  /*3c40*/  IADD3 R7, PT, PT, R7, -0x80, RZ ;  /* 0xffffff8007077810 */ /* 0x000fe40007ffe0ff */
[----:B------:R-:W-:-:S03]  /*3c50*/  LOP3.LUT R78, R13, 0xff, RZ, 0xc0, !PT ;  /* 0x000000ff0d4e7812 */ /* 0x000fc600078ec0ff */
[----:B------:R0:W0:Y:S01]  /*3c60*/  I2F.F16 R61, R10 ;  /* 0x0000000a003d7306 */ /* 0x0000220000200c00 */
[----:B------:R-:W-:-:S07]  /*3c70*/  IADD3 R78, PT, PT, R78, -0x80, RZ ;  /* 0xffffff804e4e7810 */ /* 0x000fce0007ffe0ff */
        /* <DEDUP_REMOVED lines=103> */
.L_x_4226:
[----:B0-----:R-:W-:Y:S01]  /*42f0*/  LOP3.LUT R0, R14, 0xff, RZ, 0xc0, !PT ;  /* 0x000000ff0e007812 */ /* 0x001fe200078ec0ff */
[----:B------:R-:W0:Y:S01]  /*4300*/  I2F.F16 R78, R78 ;  /* 0x0000004e004e7306 */ /* 0x000e220000200c00 */
[----:B------:R-:W-:Y:S01]  /*4310*/  LOP3.LUT R2, R15, 0xff, RZ, 0xc0, !PT ;  /* 0x000000ff0f027812 */ /* 0x000fe200078ec0ff */
[----:B------:R-:W-:Y:S01]  /*4320*/  UIADD3 UR4, UPT, UPT, UR5, 0x40, URZ ;  /* 0x0000004005047890 */ /* 0x000fe2000fffe0ff */
[----:B------:R-:W-:Y:S02]  /*4330*/  IADD3 R10, PT, PT, R0, -0x80, RZ ;  /* 0xffffff80000a7810 */ /* 0x000fe40007ffe0ff */
[----:B------:R-:W-:Y:S02]  /*4340*/  SHF.R.U32.HI R0, RZ, 0x8, R12 ;  /* 0x00000008ff007819 */ /* 0x000fe4000001160c */
[----:B------:R-:W-:Y:S02]  /*4350*/  IADD3 R7, PT, PT, R2, -0x80, RZ ;  /* 0xffffff8002077810 */ /* 0x000fe40007ffe0ff */
[----:B------:R-:W-:Y:S01]  /*4360*/  LOP3.LUT R0, R0, 0xff, RZ, 0xc0, !PT ;  /* 0x000000ff00007812 */ /* 0x000fe200078ec0ff */
[----:B------:R-:W1:Y:S01]  /*4370*/  I2F.F16 R10, R10 ;  /* 0x0000000a000a7306 */ /* 0x000e620000200c00 */
[----:B------:R-:W-:-:S02]  /*4380*/  SHF.R.U32.HI R2, RZ, 0x8, R13 ;  /* 0x00000008ff027819 */ /* 0x000fc4000001160d */
[----:B------:R-:W-:Y:S02]  /*4390*/  IADD3 R0, PT, PT, R0, -0x80, RZ ;  /* 0xffffff8000007810 */ /* 0x000fe40007ffe0ff */
[----:B------:R-:W-:Y:S02]  /*43a0*/  SHF.R.U32.HI R3, RZ, 0x8, R14 ;  /* 0x00000008ff037819 */ /* 0x000fe4000001160e */
[----:B------:R-:W-:Y:S01]  /*43b0*/  SHF.R.U32.HI R12, RZ, 0x10, R12 ;  /* 0x00000010ff0c7819 */ /* 0x000fe2000001160c */
[----:B------:R2:W3:Y:S01]  /*43c0*/  I2F.F16 R79, R0 ;  /* 0x00000000004f7306 */ /* 0x0004e20000200c00 */
[----:B------:R-:W-:Y:S02]  /*43d0*/  SHF.R.U32.HI R13, RZ, 0x10, R13 ;  /* 0x00000010ff0d7819 */ /* 0x000fe4000001160d */
[----:B------:R-:W-:Y:S02]  /*43e0*/  SHF.R.U32.HI R14, RZ, 0x10, R14 ;  /* 0x00000010ff0e7819 */ /* 0x000fe4000001160e */
[----:B------:R-:W-:-:S02]  /*43f0*/  LOP3.LUT R2, R2, 0xff, RZ, 0xc0, !PT ;  /* 0x000000ff02027812 */ /* 0x000fc400078ec0ff */
[----:B------:R-:W-:Y:S01]  /*4400*/  LOP3.LUT R12, R12, 0xff, RZ, 0xc0, !PT ;  /* 0x000000ff0c0c7812 */ /* 0x000fe200078ec0ff */
[----:B------:R-:W4:Y:S01]  /*4410*/  I2F.F16 R7, R7 ;  /* 0x0000000700077306 */ /* 0x000f220000200c00 */
[----:B--2---:R-:W-:Y:S02]  /*4420*/  SHF.R.U32.HI R0, RZ, 0x8, R15 ;  /* 0x00000008ff007819 */ /* 0x004fe4000001160f */
[----:B------:R-:W-:Y:S02]  /*4430*/  LOP3.LUT R13, R13, 0xff, RZ, 0xc0, !PT ;  /* 0x000000ff0d0d7812 */ /* 0x000fe400078ec0ff */
[----:B------:R-:W-:Y:S02]  /*4440*/  LOP3.LUT R14, R14, 0xff, RZ, 0xc0, !PT ;  /* 0x000000ff0e0e7812 */ /* 0x000fe400078ec0ff */
[----:B------:R-:W-:Y:S02]  /*4450*/  IADD3 R2, PT, PT, R2, -0x80, RZ ;  /* 0xffffff8002027810 */ /* 0x000fe40007ffe0ff */
[----:B------:R-:W-:-:S02]  /*4460*/  LOP3.LUT R3, R3, 0xff, RZ, 0xc0, !PT ;  /* 0x000000ff03037812 */ /* 0x000fc400078ec0ff */
[----:B------:R-:W-:Y:S01]  /*4470*/  LOP3.LUT R0, R0, 0xff, RZ, 0xc0, !PT ;  /* 0x000000ff00007812 */ /* 0x000fe200078ec0ff */
[----:B------:R2:W0:Y:S01]  /*4480*/  I2F.F16 R81, R2 ;  /* 0x0000000200517306 */ /* 0x0004220000200c00 */
[----:B------:R-:W-:Y:S02]  /*4490*/  IADD3 R12, PT, PT, R12, -0x80, RZ ;  /* 0xffffff800c0c7810 */ /* 0x000fe40007ffe0ff */
[----:B------:R-:W-:Y:S02]  /*44a0*/  IADD3 R13, PT, PT, R13, -0x80, RZ ;  /* 0xffffff800d0d7810 */ /* 0x000fe40007ffe0ff */
[----:B------:R-:W-:Y:S02]  /*44b0*/  IADD3 R14, PT, PT, R14, -0x80, RZ ;  /* 0xffffff800e0e7810 */ /* 0x000fe40007ffe0ff */
[----:B------:R-:W-:Y:S01]  /*44c0*/  IADD3 R3, PT, PT, R3, -0x80, RZ ;  /* 0xffffff8003037810 */ /* 0x000fe20007ffe0ff */
[----:B------:R-:W0:Y:S01]  /*44d0*/  I2F.F16 R12, R12 ;  /* 0x0000000c000c7306 */ /* 0x000e220000200c00 */
[----:B--2---:R-:W-:-:S02]  /*44e0*/  IADD3 R2, PT, PT, R0, -0x80, RZ ;  /* 0xffffff8000027810 */ /* 0x004fc40007ffe0ff */
[----:B------:R-:W-:Y:S02]  /*44f0*/  SHF.R.U32.HI R0, RZ, 0x10, R11 ;  /* 0x00000010ff007819 */ /* 0x000fe4000001160b */
[----:B------:R-:W-:Y:S02]  /*4500*/  SHF.R.U32.HI R8, RZ, 0x10, R15 ;  /* 0x00000010ff087819 */ /* 0x000fe4000001160f */
[----:B------:R-:W-:Y:S01]  /*4510*/  LOP3.LUT R0, R0, 0xff, RZ, 0xc0, !PT ;  /* 0x000000ff00007812 */ /* 0x000fe200078ec0ff */
[----:B------:R-:W2:Y:S01]  /*4520*/  I2F.F16 R13, R13 ;  /* 0x0000000d000d7306 */ /* 0x000ea20000200c00 */
[----:B------:R-:W-:Y:S02]  /*4530*/  LOP3.LUT R8, R8, 0xff, RZ, 0xc0, !PT ;  /* 0x000000ff08087812 */ /* 0x000fe400078ec0ff */
[----:B------:R-:W-:-:S05]  /*4540*/  IADD3 R0, PT, PT, R0, -0x80, RZ ;  /* 0xffffff8000007810 */ /* 0x000fca0007ffe0ff */
        /* <DEDUP_REMOVED lines=36> */
[----:B------:R-:W-:Y:S02]  /*4790*/  HADD2.F32 R3, -RZ, R3.H1_H1 ;  /* 0x30000003ff037230 */ /* 0x000fe40000004100 */
        /* <DEDUP_REMOVED lines=57> */
.L_x_4227:
[----:B------:R1:W2:Y:S01]  /*4b30*/  I2F.F16 R26, R0 ;  /* 0x00000000001a7306 */ /* 0x0002a20000200c00 */
[----:B------:R-:W-:Y:S01]  /*4b40*/  IADD3 R15, PT, PT, R8, -0x80, RZ ;  /* 0xffffff80080f7810 */ /* 0x000fe20007ffe0ff */
[----:B------:R-:W-:Y:S06]  /*4b50*/  @!P0 BRA `(.L_x_4228) ;  /* 0x0000000400688947 */ /* 0x000fec0003800000 */
[----:B------:R-:W3:Y:S01]  /*4b60*/  LDS.64 R8, [UR5+0x20] ;  /* 0x00002005ff087984 */ /* 0x000ee20008000a00 */
[----:B-1----:R-:W-:Y:S02]  /*4b70*/  HADD2.F32 R0, -RZ, R6.H0_H0 ;  /* 0x20000006ff007230 */ /* 0x002fe40000004100 */
[----:B------:R-:W-:Y:S01]  /*4b80*/  HADD2.F32 R30, -RZ, R97.H0_H0 ;  /* 0x20000061ff1e7230 */ /* 0x000fe20000004100 */
[----:B------:R-:W1:Y:S01]  /*4b90*/  LDS.64 R4, [UR5+0x28] ;  /* 0x00002805ff047984 */ /* 0x000e620008000a00 */
[----:B0-----:R-:W-:Y:S02]  /*4ba0*/  HADD2.F32 R2, -RZ, R98.H0_H0 ;  /* 0x20000062ff027230 */ /* 0x001fe40000004100 */
[----:B------:R-:W-:Y:S02]  /*4bb0*/  HADD2.F32 R45, -RZ, R106.H0_H0 ;  /* 0x2000006aff2d7230 */ /* 0x000fe40000004100 */
[----:B---3--:R-:W-:Y:S02]  /*4bc0*/  HADD2.F32 R3, -RZ, R8.H0_H0 ;  /* 0x20000008ff037230 */ /* 0x008fe40000004100 */
        /* <DEDUP_REMOVED lines=54> */
[----:B--2---:R-:W-:-:S02]  /*4f30*/  HADD2.F32 R30, -RZ, R26.H0_H0 ;  /* 0x2000001aff1e7230 */ /* 0x004fc40000004100 */
        /* <DEDUP_REMOVED lines=28> */
.L_x_4228:
[----:B------:R-:W-:Y:S05]  /*5100*/  @P1 BRA `(.L_x_4229) ;  /* 0x0000000400681947 */ /* 0x000fea0003800000 */
[----:B0-----:R-:W1:Y:S01]  /*5110*/  LDS.64 R2, [UR5+0x60] ;  /* 0x00006005ff027984 */ /* 0x001e620008000a00 */
[----:B------:R-:W-:Y:S02]  /*5120*/  HADD2.F32 R6, -RZ, R6.H0_H0 ;  /* 0x20000006ff067230 */ /* 0x000fe40000004100 */
        /* <DEDUP_REMOVED lines=15> */
[----:B--2---:R-:W-:Y:S02]  /*5220*/  HADD2.F32 R26, -RZ, R26.H0_H0 ;  /* 0x2000001aff1a7230 */ /* 0x004fe40000004100 */
[----:B------:R-:W-:Y:S02]  /*5230*/  HADD2.F32 R100, -RZ, R100.H0_H0 ;  /* 0x20000064ff647230 */ /* 0x000fe40000004100 */
[----:B------:R-:W-:-:S02]  /*5240*/  HADD2.F32 R102, -RZ, R102.H0_H0 ;  /* 0x20000066ff667230 */ /* 0x000fc40000004100 */
        /* <DEDUP_REMOVED lines=12> */
[----:B------:R-:W-:Y:S01]  /*5310*/  FFMA.FTZ R29, R22, R2, R29 ;  /* 0x00000002161d7223 */ /* 0x000fe2000001001d */
[----:B------:R-:W-:Y:S01]  /*5320*/  FFMA.FTZ R0, R0, R8, R3 ;  /* 0x0000000800007223 */ /* 0x000fe20000010003 */
[----:B------:R-:W-:Y:S02]  /*5330*/  HADD2.F32 R22, -RZ, R24.H0_H0 ;  /* 0x20000018ff167230 */ /* 0x000fe40000004100 */
[----:B------:R-:W-:Y:S01]  /*5340*/  FFMA.FTZ R99, R28, R2, R99 ;  /* 0x000000021c637223 */ /* 0x000fe20000010063 */
[----:B------:R-:W-:Y:S02]  /*5350*/  HADD2.F32 R3, -RZ, R84.H0_H0 ;  /* 0x20000054ff037230 */ /* 0x000fe40000004100 */
[-C--:B------:R-:W-:Y:S01]  /*5360*/  FFMA.FTZ R2, R20, R8.reuse, R97 ;  /* 0x0000000814027223 */ /* 0x080fe20000010061 */
[----:B------:R-:W-:Y:S01]  /*5370*/  FFMA.FTZ R6, R6, R8, R29 ;  /* 0x0000000806067223 */ /* 0x000fe2000001001d */
[----:B------:R-:W-:-:S02]  /*5380*/  HADD2.F32 R21, -RZ, R86.H0_H0 ;  /* 0x20000056ff157230 */ /* 0x000fc40000004100 */
[----:B------:R-:W-:Y:S01]  /*5390*/  FFMA.FTZ R22, R22, R8, R99 ;  /* 0x0000000816167223 */ /* 0x000fe20000010063 */
[-C--:B------:R-:W-:Y:S01]  /*53a0*/  FFMA.FTZ R8, R3, R9.reuse, R2 ;  /* 0x0000000903087223 */ /* 0x080fe20000010002 */
[-C--:B------:R-:W-:Y:S01]  /*53b0*/  FFMA.FTZ R20, R85, R9.reuse, R6 ;  /* 0x0000000955147223 */ /* 0x080fe20000010006 */
[--C-:B0-----:R-:W-:Y:S02]  /*53c0*/  HADD2.F32 R2, -RZ, R5.reuse.H0_H0 ;  /* 0x20000005ff027230 */ /* 0x101fe40000004100 */
[-C--:B------:R-:W-:Y:S01]  /*53d0*/  FFMA.FTZ R0, R31, R9.reuse, R0 ;  /* 0x000000091f007223 */ /* 0x080fe20000010000 */
[----:B------:R-:W-:Y:S02]  /*53e0*/  HADD2.F32 R6, -RZ, R5.H1_H1 ;  /* 0x30000005ff067230 */ /* 0x000fe40000004100 */
[----:B------:R-:W-:Y:S01]  /*53f0*/  FFMA.FTZ R22, R21, R9, R22 ;  /* 0x0000000915167223 */ /* 0x000fe20000010016 */
[----:B------:R-:W-:Y:S02]  /*5400*/  HADD2.F32 R3, -RZ, R4.H0_H0 ;  /* 0x20000004ff037230 */ /* 0x000fe40000004100 */
        /* <DEDUP_REMOVED lines=19> */
[----:B------:R-:W-:-:S02]  /*5540*/  HADD2.F32 R8, -RZ, R103.H0_H0 ;  /* 0x20000067ff087230 */ /* 0x000fc40000004100 */
[-C--:B------:R-:W-:Y:S01]  /*5550*/  FFMA.FTZ R3, R26, R2.reuse, R3 ;  /* 0x000000021a037223 */ /* 0x080fe20000010003 */
        /* <DEDUP_REMOVED lines=21> */
.L_x_4229:
[----:B------:R-:W3:Y:S01]  /*56b0*/  I2F.F16 R15, R15 ;  /* 0x0000000f000f7306 */ /* 0x000ee20000200c00 */
[----:B------:R-:W-:Y:S05]  /*56c0*/  @!P0 BRA `(.L_x_4230) ;  /* 0x0000000400688947 */ /* 0x000fea0003800000 */
[----:B------:R-:W4:Y:S01]  /*56d0*/  LDS.64 R4, [UR5+0x30] ;  /* 0x00003005ff047984 */ /* 0x000f220008000a00 */
[----:B-1----:R-:W-:Y:S02]  /*56e0*/  HADD2.F32 R0, -RZ, R59.H0_H0 ;  /* 0x2000003bff007230 */ /* 0x002fe40000004100 */
[----:B------:R-:W-:Y:S01]  /*56f0*/  HADD2.F32 R22, -RZ, R58.H0_H0 ;  /* 0x2000003aff167230 */ /* 0x000fe20000004100 */
[----:B------:R-:W1:Y:S01]  /*5700*/  LDS.64 R8, [UR5+0x38] ;  /* 0x00003805ff087984 */ /* 0x000e620008000a00 */
[----:B------:R-:W-:Y:S02]  /*5710*/  HADD2.F32 R23, -RZ, R74.H0_H0 ;  /* 0x2000004aff177230 */ /* 0x000fe40000004100 */
[----:B0-----:R-:W-:Y:S02]  /*5720*/  HADD2.F32 R2, -RZ, R57.H0_H0 ;  /* 0x20000039ff027230 */ /* 0x001fe40000004100 */
[----:B------:R-:W-:Y:S02]  /*5730*/  HADD2.F32 R24, -RZ, R27.H0_H0 ;  /* 0x2000001bff187230 */ /* 0x000fe40000004100 */
[----:B----4-:R-:W-:-:S02]  /*5740*/  HADD2.F32 R3, -RZ, R4.H0_H0 ;  /* 0x20000004ff037230 */ /* 0x010fc40000004100 */
[--C-:B------:R-:W-:Y:S02]  /*5750*/  HADD2.F32 R20, -RZ, R5.reuse.H0_H0 ;  /* 0x20000005ff147230 */ /* 0x100fe40000004100 */
[----:B------:R-:W-:Y:S02]  /*5760*/  HADD2.F32 R21, -RZ, R5.H1_H1 ;  /* 0x30000005ff157230 */ /* 0x000fe40000004100 */
[----:B------:R-:W-:Y:S01]  /*5770*/  FFMA.FTZ R0, R0, R3, RZ ;  /* 0x0000000300007223 */ /* 0x000fe200000100ff */
[----:B------:R-:W-:Y:S02]  /*5780*/  HADD2.F32 R6, -RZ, R4.H1_H1 ;  /* 0x30000004ff067230 */ /* 0x000fe40000004100 */
[C---:B------:R-:W-:Y:S01]  /*5790*/  FFMA.FTZ R25, R3.reuse, R22, RZ ;  /* 0x0000001603197223 */ /* 0x040fe200000100ff */
[----:B------:R-:W-:Y:S02]  /*57a0*/  HADD2.F32 R5, -RZ, R70.H0_H0 ;  /* 0x20000046ff057230 */ /* 0x000fe40000004100 */
[----:B------:R-:W-:Y:S01]  /*57b0*/  FFMA.FTZ R29, R3, R2, RZ ;  /* 0x00000002031d7223 */ /* 0x000fe200000100ff */
[----:B------:R-:W-:-:S02]  /*57c0*/  HADD2.F32 R4, -RZ, R56.H0_H0 ;  /* 0x20000038ff047230 */ /* 0x000fc40000004100 */
[C---:B------:R-:W-:Y:S01]  /*57d0*/  FFMA.FTZ R23, R6.reuse, R23, R25 ;  /* 0x0000001706177223 */ /* 0x040fe20000010019 */
[----:B------:R-:W-:Y:S02]  /*57e0*/  HADD2.F32 R25, -RZ, R19.H0_H0 ;  /* 0x20000013ff197230 */ /* 0x000fe40000004100 */
[----:B------:R-:W-:Y:S01]  /*57f0*/  FFMA.FTZ R0, R5, R6, R0 ;  /* 0x0000000605007223 */ /* 0x000fe20000010000 */
[----:B------:R-:W-:Y:S02]  /*5800*/  HADD2.F32 R5, -RZ, R75.H0_H0 ;  /* 0x2000004bff057230 */ /* 0x000fe40000004100 */
[----:B------:R-:W-:Y:S01]  /*5810*/  FFMA.FTZ R4, R3, R4, RZ ;  /* 0x0000000403047223 */ /* 0x000fe200000100ff */
[----:B------:R-:W-:Y:S02]  /*5820*/  HADD2.F32 R3, -RZ, R16.H0_H0 ;  /* 0x20000010ff037230 */ /* 0x000fe40000004100 */
[----:B------:R-:W-:Y:S02]  /*5830*/  HADD2.F32 R2, -RZ, R17.H0_H0 ;  /* 0x20000011ff027230 */ /* 0x000fe40000004100 */
[----:B------:R-:W-:Y:S01]  /*5840*/  FFMA.FTZ R5, R6, R5, R29 ;  /* 0x0000000506057223 */ /* 0x000fe2000001001d */
[----:B------:R-:W-:-:S02]  /*5850*/  HADD2.F32 R22, -RZ, R18.H0_H0 ;  /* 0x20000012ff167230 */ /* 0x000fc40000004100 */
[----:B------:R-:W-:Y:S01]  /*5860*/  FFMA.FTZ R25, R6, R25, R4 ;  /* 0x0000001906197223 */ /* 0x000fe20000010004 */
[----:B------:R-:W-:Y:S01]  /*5870*/  FFMA.FTZ R3, R3, R20, R0 ;  /* 0x0000001403037223 */ /* 0x000fe20000010000 */
        /* <DEDUP_REMOVED lines=8> */
[--C-:B-1----:R-:W-:Y:S02]  /*5900*/  HADD2.F32 R4, -RZ, R8.reuse.H0_H0 ;  /* 0x20000008ff047230 */ /* 0x102fe40000004100 */
[----:B------:R-:W-:Y:S01]  /*5910*/  FFMA.FTZ R29, R20, R22, R25 ;  /* 0x00000016141d7223 */ /* 0x000fe20000010019 */
[----:B------:R-:W-:Y:S02]  /*5920*/  HADD2.F32 R3, -RZ, R77.H0_H0 ;  /* 0x2000004dff037230 */ /* 0x000fe40000004100 */
[C---:B------:R-:W-:Y:S01]  /*5930*/  FFMA.FTZ R25, R21.reuse, R6, R5 ;  /* 0x0000000615197223 */ /* 0x040fe20000010005 */
        /* <DEDUP_REMOVED lines=25> */
[----:B---3--:R-:W-:Y:S02]  /*5ad0*/  HADD2.F32 R20, -RZ, R15.H0_H0 ;  /* 0x2000000fff147230 */ /* 0x008fe40000004100 */
        /* <DEDUP_REMOVED lines=25> */
.L_x_4230:
[----:B------:R-:W-:Y:S01]  /*5c70*/  MOV R5, R40 ;  /* 0x0000002800057202 */ /* 0x000fe20000000f00 */
[----:B------:R-:W-:Y:S01]  /*5c80*/  IMAD.WIDE R20, R39, 0x4, R32 ;  /* 0x0000000427147825 */ /* 0x000fe200078e0220 */
[----:B------:R-:W-:Y:S06]  /*5c90*/  @P1 BRA `(.L_x_4223) ;  /* 0x0000000400681947 */ /* 0x000fec0003800000 */
[----:B------:R-:W1:Y:S01]  /*5ca0*/  LDS.64 R8, [UR5+0x70] ;  /* 0x00007005ff087984 */ /* 0x000e620008000a00 */
[----:B------:R-:W-:Y:S02]  /*5cb0*/  HADD2.F32 R59, -RZ, R59.H0_H0 ;  /* 0x2000003bff3b7230 */ /* 0x000fe40000004100 */
[----:B------:R-:W-:Y:S01]  /*5cc0*/  HADD2.F32 R58, -RZ, R58.H0_H0 ;  /* 0x2000003aff3a7230 */ /* 0x000fe20000004100 */
[----:B0-----:R-:W0:Y:S01]  /*5cd0*/  LDS.64 R2, [UR5+0x78] ;  /* 0x00007805ff027984 */ /* 0x001e220008000a00 */
        /* <DEDUP_REMOVED lines=40> */
[----:B0-----:R-:W-:-:S02]  /*5f60*/  HADD2.F32 R4, -RZ, R3.H0_H0 ;  /* 0x20000003ff047230 */ /* 0x001fc40000004100 */
[----:B------:R-:W-:Y:S02]  /*5f70*/  HADD2.F32 R6, -RZ, R3.H1_H1 ;  /* 0x30000003ff067230 */ /* 0x000fe40000004100 */
[----:B------:R-:W-:Y:S02]  /*5f80*/  HADD2.F32 R9, -RZ, R2.H0_H0 ;  /* 0x20000002ff097230 */ /* 0x000fe40000004100 */
[----:B------:R-:W-:Y:S02]  /*5f90*/  HADD2.F32 R3, -RZ, R77.H0_H0 ;  /* 0x2000004dff037230 */ /* 0x000fe40000004100 */
[----:B------:R-:W-:Y:S02]  /*5fa0*/  HADD2.F32 R17, -RZ, R78.H0_H0 ;  /* 0x2000004eff117230 */ /* 0x000fe40000004100 */
[----:B------:R-:W-:Y:S02]  /*5fb0*/  HADD2.F32 R2, -RZ, R2.H1_H1 ;  /* 0x30000002ff027230 */ /* 0x000fe40000004100 */
        /* <DEDUP_REMOVED lines=9> */
[-C--:B------:R-:W-:Y:S01]  /*6050*/  FFMA.FTZ R7, R0, R2.reuse, R7 ;  /* 0x0000000200077223 */ /* 0x080fe20000010007 */
[-C--:B------:R-:W-:Y:S01]  /*6060*/  FFMA.FTZ R17, R82, R2.reuse, R17 ;  /* 0x0000000252117223 */ /* 0x080fe20000010011 */
[----:B------:R-:W-:Y:S01]  /*6070*/  FFMA.FTZ R9, R10, R2, R9 ;  /* 0x000000020a097223 */ /* 0x000fe20000010009 */
[----:B------:R-:W-:-:S02]  /*6080*/  HADD2.F32 R0, -RZ, R55.H0_H0 ;  /* 0x20000037ff007230 */ /* 0x000fc40000004100 */
[-C--:B------:R-:W-:Y:S01]  /*6090*/  FFMA.FTZ R7, R8, R4.reuse, R7 ;  /* 0x0000000408077223 */ /* 0x080fe20000010007 */
[----:B---3--:R-:W-:Y:S02]  /*60a0*/  HADD2.F32 R8, -RZ, R15.H0_H0 ;  /* 0x2000000fff087230 */ /* 0x008fe40000004100 */
        /* <DEDUP_REMOVED lines=25> */
.L_x_4223:
[----:B-1----:R-:W-:-:S04]  /*6240*/  VIMNMX R0, PT, PT, R38, UR12, PT ;  /* 0x0000000c26007c48 */ /* 0x002fc8000bfe0100 */
[----:B------:R-:W-:-:S13]  /*6250*/  ISETP.GT.AND P0, PT, R0, R5, PT ;  /* 0x000000050000720c */ /* 0x000fda0003f04270 */
[----:B------:R-:W-:Y:S05]  /*6260*/  @!P0 BRA `(.L_x_4231) ;  /* 0x0000001c00508947 */ /* 0x000fea0003800000 */
[----:B------:R-:W-:Y:S02]  /*6270*/  MOV R6, R20 ;  /* 0x0000001400067202 */ /* 0x000fe40000000f00 */
[----:B------:R-:W-:Y:S02]  /*6280*/  MOV R7, R21 ;  /* 0x0000001500077202 */ /* 0x000fe40000000f00 */
[----:B------:R-:W-:-:S07]  /*6290*/  VIMNMX.U32 R0, PT, PT, R38, UR12, PT ;  /* 0x0000000c26007c48 */ /* 0x000fce000bfe0000 */
.L_x_4236:
[----:B------:R-:W1:Y:S01]  /*62a0*/  LDC R39, c[0x0][0x3ac] ;  /* 0x0000eb00ff277b82 */ /* 0x000e620000000800 */
[----:B------:R-:W4:Y:S01]  /*62b0*/  LDG.E.128.CONSTANT R28, desc[UR8][R6.64] ;  /* 0x00000008061c7981 */ /* 0x000f22000c1e9d00 */
[----:B-1----:R-:W-:-:S04]  /*62c0*/  IMAD.WIDE R20, R39, 0x4, R6 ;  /* 0x0000000427147825 */ /* 0x002fc800078e0206 */
[C---:B------:R-:W-:Y:S02]  /*62d0*/  IMAD.WIDE R32, R39.reuse, 0x4, R20 ;  /* 0x0000000427207825 */ /* 0x040fe400078e0214 */
[----:B-----5:R-:W4:Y:S04]  /*62e0*/  LDG.E.128.CONSTANT R20, desc[UR8][R20.64] ;  /* 0x0000000814147981 */ /* 0x020f28000c1e9d00 */
[----:B--2---:R4:W2:Y:S01]  /*62f0*/  LDG.E.128.CONSTANT R24, desc[UR8][R32.64] ;  /* 0x0000000820187981 */ /* 0x0048a2000c1e9d00 */
[----:B------:R-:W-:-:S04]  /*6300*/  IMAD.WIDE R8, R39, 0x4, R32 ;  /* 0x0000000427087825 */ /* 0x000fc800078e0220 */
[C---:B0-----:R-:W-:Y:S02]  /*6310*/  IMAD.WIDE R12, R39.reuse, 0x4, R8 ;  /* 0x00000004270c7825 */ /* 0x041fe400078e0208 */
[----:B------:R-:W5:Y:S02]  /*6320*/  LDG.E.128.CONSTANT R8, desc[UR8][R8.64] ;  /* 0x0000000808087981 */ /* 0x000f64000c1e9d00 */
[----:B------:R-:W-:Y:S02]  /*6330*/  IMAD.WIDE R2, R39, 0x4, R12 ;  /* 0x0000000427027825 */ /* 0x000fe400078e020c */
[----:B---3--:R-:W5:Y:S04]  /*6340*/  LDG.E.128.CONSTANT R12, desc[UR8][R12.64] ;  /* 0x000000080c0c7981 */ /* 0x008f68000c1e9d00 */
[----:B------:R0:W5:Y:S01]  /*6350*/  LDG.E.128.CONSTANT R16, desc[UR8][R2.64] ;  /* 0x0000000802107981 */ /* 0x000162000c1e9d00 */
[----:B------:R-:W-:-:S02]  /*6360*/  ISETP.NE.AND P0, PT, R41, RZ, PT ;  /* 0x000000ff2900720c */ /* 0x000fc40003f05270 */
[--C-:B----4-:R-:W-:Y:S02]  /*6370*/  SHF.R.U32.HI R32, RZ, 0xc, R29.reuse ;  /* 0x0000000cff207819 */ /* 0x110fe4000001161d */
[----:B------:R-:W-:Y:S02]  /*6380*/  LOP3.LUT R42, R29, 0x3f003f, RZ, 0xc0, !PT ;  /* 0x003f003f1d2a7812 */ /* 0x000fe400078ec0ff */
[----:B------:R-:W-:Y:S02]  /*6390*/  SHF.R.U32.HI R45, RZ, 0x6, R29 ;  /* 0x00000006ff2d7819 */ /* 0x000fe4000001161d */
[----:B------:R-:W-:Y:S02]  /*63a0*/  LOP3.LUT R51, R30, 0x3f003f, RZ, 0xc0, !PT ;  /* 0x003f003f1e337812 */ /* 0x000fe400078ec0ff */
[--C-:B------:R-:W-:Y:S02]  /*63b0*/  SHF.R.U32.HI R52, RZ, 0x6, R30.reuse ;  /* 0x00000006ff347819 */ /* 0x100fe4000001161e */
[----:B------:R-:W-:-:S02]  /*63c0*/  SHF.R.U32.HI R33, RZ, 0xc, R30 ;  /* 0x0000000cff217819 */ /* 0x000fc4000001161e */
[--C-:B------:R-:W-:Y:S02]  /*63d0*/  SHF.R.U32.HI R47, RZ, 0xc, R31.reuse ;  /* 0x0000000cff2f7819 */ /* 0x100fe4000001161f */
[----:B------:R-:W-:Y:S02]  /*63e0*/  LOP3.LUT R4, R28, 0x3f003f, RZ, 0xc0, !PT ;  /* 0x003f003f1c047812 */ /* 0x000fe400078ec0ff */
[--C-:B------:R-:W-:Y:S02]  /*63f0*/  SHF.R.U32.HI R40, RZ, 0x6, R28.reuse ;  /* 0x00000006ff287819 */ /* 0x100fe4000001161c */
[----:B------:R-:W-:Y:S02]  /*6400*/  LOP3.LUT R59, R31, 0x3f003f, RZ, 0xc0, !PT ;  /* 0x003f003f1f3b7812 */ /* 0x000fe400078ec0ff */
[----:B------:R-:W-:Y:S02]  /*6410*/  SHF.R.U32.HI R60, RZ, 0x6, R31 ;  /* 0x00000006ff3c7819 */ /* 0x000fe4000001161f */
[----:B------:R-:W-:-:S02]  /*6420*/  SHF.R.U32.HI R28, RZ, 0xc, R28 ;  /* 0x0000000cff1c7819 */ /* 0x000fc4000001161c */
[----:B------:R-:W-:Y:S02]  /*6430*/  LOP3.LUT R47, R47, 0xf000f, RZ, 0xc0, !PT ;  /* 0x000f000f2f2f7812 */ /* 0x000fe400078ec0ff */
[----:B------:R-:W-:Y:S02]  /*6440*/  LOP3.LUT R45, R45, 0x3f003f, RZ, 0xc0, !PT ;  /* 0x003f003f2d2d7812 */ /* 0x000fe400078ec0ff */
[--C-:B--2---:R-:W-:Y:S02]  /*6450*/  SHF.R.U32.HI R29, RZ, 0x8, R24.reuse ;  /* 0x00000008ff1d7819 */ /* 0x104fe40000011618 */
        /* <DEDUP_REMOVED lines=19> */
[----:B------:R-:W-:Y:S02]  /*6590*/  LOP3.LUT R26, R28, 0xf000f, RZ, 0xc0, !PT ;  /* 0x000f000f1c1a7812 */ /* 0x000fe400078ec0ff */
[----:B------:R-:W-:-:S02]  /*65a0*/  SHF.R.U32.HI R20, RZ, 0xc, R20 ;  /* 0x0000000cff147819 */ /* 0x000fc40000011614 */
[----:B------:R-:W-:Y:S02]  /*65b0*/  LOP3.LUT R53, R22, 0x3f003f, RZ, 0xc0, !PT ;  /* 0x003f003f16357812 */ /* 0x000fe400078ec0ff */
[----:B------:R-:W-:Y:S02]  /*65c0*/  SHF.R.U32.HI R54, RZ, 0x6, R22 ;  /* 0x00000006ff367819 */ /* 0x000fe40000011616 */
[----:B------:R-:W-:Y:S02]  /*65d0*/  LOP3.LUT R25, R25, 0x300030, R24, 0xf8, !PT ;  /* 0x0030003019197812 */ /* 0x000fe400078ef818 */
[----:B------:R-:W-:Y:S02]  /*65e0*/  SHF.R.U32.HI R28, RZ, 0xc, R21 ;  /* 0x0000000cff1c7819 */ /* 0x000fe40000011615 */
[----:B------:R-:W-:Y:S02]  /*65f0*/  SHF.R.U32.HI R22, RZ, 0xc, R22 ;  /* 0x0000000cff167819 */ /* 0x000fe40000011616 */
[----:B------:R-:W-:-:S02]  /*6600*/  LOP3.LUT R61, R23, 0x3f003f, RZ, 0xc0, !PT ;  /* 0x003f003f173d7812 */ /* 0x000fc400078ec0ff */
[--C-:B------:R-:W-:Y:S02]  /*6610*/  SHF.R.U32.HI R62, RZ, 0x6, R23.reuse ;  /* 0x00000006ff3e7819 */ /* 0x100fe40000011617 */
[----:B------:R-:W-:Y:S02]  /*6620*/  LOP3.LUT R27, R27, 0x300030, R46, 0xf8, !PT ;  /* 0x003000301b1b7812 */ /* 0x000fe400078ef82e */
[----:B------:R-:W-:Y:S02]  /*6630*/  LOP3.LUT R24, R47, 0x300030, R50, 0xf8, !PT ;  /* 0x003000302f187812 */ /* 0x000fe400078ef832 */
        /* <DEDUP_REMOVED lines=132> */
.L_x_4232:
        /* <DEDUP_REMOVED lines=45> */
.L_x_4233:
[----:B-----5:R-:W-:Y:S02]  /*7150*/  LOP3.LUT R4, R8, 0x3f003f, RZ, 0xc0, !PT ;  /* 0x003f003f08047812 */ /* 0x020fe400078ec0ff */
[--C-:B------:R-:W-:Y:S02]  /*7160*/  SHF.R.U32.HI R20, RZ, 0x6, R8.reuse ;  /* 0x00000006ff147819 */ /* 0x100fe40000011608 */
[----:B------:R-:W-:Y:S02]  /*7170*/  SHF.R.U32.HI R8, RZ, 0xc, R8 ;  /* 0x0000000cff087819 */ /* 0x000fe40000011608 */
[----:B------:R-:W-:Y:S02]  /*7180*/  SHF.R.U32.HI R23, RZ, 0xc, R9 ;  /* 0x0000000cff177819 */ /* 0x000fe40000011609 */
[----:B------:R-:W-:Y:S02]  /*7190*/  SHF.R.U32.HI R29, RZ, 0xc, R11 ;  /* 0x0000000cff1d7819 */ /* 0x000fe4000001160b */
[----:B------:R-:W-:-:S02]  /*71a0*/  LOP3.LUT R21, R9, 0x3f003f, RZ, 0xc0, !PT ;  /* 0x003f003f09157812 */ /* 0x000fc400078ec0ff */
        /* <DEDUP_REMOVED lines=8> */
[--C-:B------:R-:W-:Y:S02]  /*7230*/  SHF.R.U32.HI R24, RZ, 0x8, R17.reuse ;  /* 0x00000008ff187819 */ /* 0x100fe40000011611 */
[----:B------:R-:W-:Y:S02]  /*7240*/  LOP3.LUT R25, R17, 0x3f003f, RZ, 0xc0, !PT ;  /* 0x003f003f11197812 */ /* 0x000fe400078ec0ff */
[--C-:B------:R-:W-:Y:S02]  /*7250*/  SHF.R.U32.HI R26, RZ, 0x6, R17.reuse ;  /* 0x00000006ff1a7819 */ /* 0x100fe40000011611 */
[----:B------:R-:W-:-:S02]  /*7260*/  SHF.R.U32.HI R28, RZ, 0xa, R17 ;  /* 0x0000000aff1c7819 */ /* 0x000fc40000011611 */
[----:B------:R-:W-:Y:S02]  /*7270*/  LOP3.LUT R23, R23, 0xf000f, RZ, 0xc0, !PT ;  /* 0x000f000f17177812 */ /* 0x000fe400078ec0ff */
[----:B------:R-:W-:Y:S02]  /*7280*/  LOP3.LUT R19, R29, 0xf000f, RZ, 0xc0, !PT ;  /* 0x000f000f1d137812 */ /* 0x000fe400078ec0ff */
[--C-:B------:R-:W-:Y:S02]  /*7290*/  SHF.R.U32.HI R17, RZ, 0x8, R18.reuse ;  /* 0x00000008ff117819 */ /* 0x100fe40000011612 */
[----:B------:R-:W-:Y:S02]  /*72a0*/  LOP3.LUT R33, R18, 0x3f003f, RZ, 0xc0, !PT ;  /* 0x003f003f12217812 */ /* 0x000fe400078ec0ff */
[--C-:B------:R-:W-:Y:S02]  /*72b0*/  SHF.R.U32.HI R40, RZ, 0x6, R18.reuse ;  /* 0x00000006ff287819 */ /* 0x100fe40000011612 */
[----:B------:R-:W-:-:S02]  /*72c0*/  SHF.R.U32.HI R42, RZ, 0xa, R18 ;  /* 0x0000000aff2a7819 */ /* 0x000fc40000011612 */
[----:B------:R-:W-:Y:S02]  /*72d0*/  LOP3.LUT R18, R27, 0xf000f, RZ, 0xc0, !PT ;  /* 0x000f000f1b127812 */ /* 0x000fe400078ec0ff */
        /* <DEDUP_REMOVED lines=8> */
[----:B------:R-:W-:Y:S02]  /*7360*/  LOP3.LUT R48, R15, 0x3f003f, RZ, 0xc0, !PT ;  /* 0x003f003f0f307812 */ /* 0x000fe400078ec0ff */
[----:B------:R-:W-:Y:S02]  /*7370*/  SHF.R.U32.HI R49, RZ, 0x6, R15 ;  /* 0x00000006ff317819 */ /* 0x000fe4000001160f */
[----:B------:R-:W-:-:S02]  /*7380*/  SHF.R.U32.HI R14, RZ, 0xc, R14 ;  /* 0x0000000cff0e7819 */ /* 0x000fc4000001160e */
[----:B------:R-:W-:Y:S02]  /*7390*/  SHF.R.U32.HI R15, RZ, 0xc, R15 ;  /* 0x0000000cff0f7819 */ /* 0x000fe4000001160f */
[----:B------:R-:W-:Y:S02]  /*73a0*/  LOP3.LUT R44, R18, 0x300030, R17, 0xf8, !PT ;  /* 0x00300030122c7812 */ /* 0x000fe400078ef811 */
        /* <DEDUP_REMOVED lines=23> */
[----:B------:R-:W-:Y:S02]  /*7520*/  LOP3.LUT R53, R12, 0x300030, R53, 0xf8, !PT ;  /* 0x003000300c357812 */ /* 0x000fe400078ef835 */
[----:B------:R-:W-:Y:S02]  /*7530*/  LOP3.LUT R47, R47, 0x3f003f, RZ, 0xc0, !PT ;  /* 0x003f003f2f2f7812 */ /* 0x000fe400078ec0ff */
[----:B------:R-:W-:Y:S02]  /*7540*/  LOP3.LUT R51, R51, 0x3f003f, RZ, 0xc0, !PT ;  /* 0x003f003f33337812 */ /* 0x000fe400078ec0ff */
[----:B------:R-:W-:Y:S02]  /*7550*/  LOP3.LUT R15, R19, 0x300030, R28, 0xf8, !PT ;  /* 0x00300030130f7812 */ /* 0x000fe400078ef81c */
        /* <DEDUP_REMOVED lines=112> */
.L_x_4234:
[----:B------:R-:W-:Y:S02]  /*7c60*/  MOV R30, R6 ;  /* 0x00000006001e7202 */ /* 0x000fe40000000f00 */
        /* <DEDUP_REMOVED lines=46> */
.L_x_4235:
[----:B------:R-:W-:Y:S01]  /*7f50*/  IADD3 R5, PT, PT, R5, 0x20, RZ ;  /* 0x0000002005057810 */ /* 0x000fe20007ffe0ff */
[----:B------:R-:W-:Y:S01]  /*7f60*/  UIADD3 UR4, UPT, UPT, UR4, 0x40, URZ ;  /* 0x0000004004047890 */ /* 0x000fe2000fffe0ff */
[----:B------:R-:W-:Y:S02]  /*7f70*/  IMAD.WIDE R6, R39, 0x4, R2 ;  /* 0x0000000427067825 */ /* 0x000fe400078e0202 */
[----:B------:R-:W-:-:S13]  /*7f80*/  ISETP.GE.AND P0, PT, R5, R0, PT ;  /* 0x000000000500720c */ /* 0x000fda0003f06270 */
[----:B------:R-:W-:Y:S05]  /*7f90*/  @!P0 BRA `(.L_x_4236) ;  /* 0xffffffe000c08947 */ /* 0x000fea000383ffff */
[----:B------:R-:W-:-:S07]  /*7fa0*/  IMAD.WIDE R20, R39, 0x18, R30 ;  /* 0x0000001827147825 */ /* 0x000fce00078e021e */
.L_x_4231:
[----:B------:R-:W1:Y:S02]  /*7fb0*/  LDCU UR5, c[0x0][0x3d0] ;  /* 0x00007a00ff0577ac */ /* 0x000e640008000800 */
[----:B-1----:R-:W-:-:S04]  /*7fc0*/  VIMNMX R0, PT, PT, R38, UR5, PT ;  /* 0x0000000526007c48 */ /* 0x002fc8000bfe0100 */
[----:B------:R-:W-:-:S13]  /*7fd0*/  ISETP.GT.AND P0, PT, R0, R5, PT ;  /* 0x000000050000720c */ /* 0x000fda0003f04270 */
[----:B------:R-:W-:Y:S05]  /*7fe0*/  @!P0 BRA `(.L_x_4237) ;  /* 0x0000001800b08947 */ /* 0x000fea0003800000 */
[----:B------:R-:W-:Y:S02]  /*7ff0*/  MOV R6, R20 ;  /* 0x0000001400067202 */ /* 0x000fe40000000f00 */
[----:B------:R-:W-:-:S07]  /*8000*/  MOV R7, R21 ;  /* 0x0000001500077202 */ /* 0x000fce0000000f00 */
.L_x_4240:
[----:B------:R-:W1:Y:S01]  /*8010*/  LDC R39, c[0x0][0x3ac] ;  /* 0x0000eb00ff277b82 */ /* 0x000e620000000800 */
[----:B--2---:R-:W2:Y:S01]  /*8020*/  LDG.E.128.CONSTANT R24, desc[UR8][R6.64] ;  /* 0x0000000806187981 */ /* 0x004ea2000c1e9d00 */
[----:B-1----:R-:W-:-:S05]  /*8030*/  IMAD.WIDE R30, R39, 0x4, R6 ;  /* 0x00000004271e7825 */ /* 0x002fca00078e0206 */
[----:B-----5:R2:W4:Y:S01]  /*8040*/  LDG.E.128.CONSTANT R20, desc[UR8][R30.64] ;  /* 0x000000081e147981 */ /* 0x020522000c1e9d00 */
[----:B------:R-:W-:-:S05]  /*8050*/  IMAD.WIDE R32, R39, 0x4, R30 ;  /* 0x0000000427207825 */ /* 0x000fca00078e021e */
[----:B------:R1:W4:Y:S01]  /*8060*/  LDG.E.128.CONSTANT R16, desc[UR8][R32.64] ;  /* 0x0000000820107981 */ /* 0x000322000c1e9d00 */
[----:B------:R-:W-:-:S05]  /*8070*/  IMAD.WIDE R42, R39, 0x4, R32 ;  /* 0x00000004272a7825 */ /* 0x000fca00078e0220 */
[----:B0--3--:R0:W3:Y:S01]  /*8080*/  LDG.E.128.CONSTANT R12, desc[UR8][R42.64] ;  /* 0x000000082a0c7981 */ /* 0x0090e2000c1e9d00 */
[----:B------:R-:W-:-:S05]  /*8090*/  IMAD.WIDE R2, R39, 0x4, R42 ;  /* 0x0000000427027825 */ /* 0x000fca00078e022a */
[----:B------:R-:W3:Y:S01]  /*80a0*/  LDG.E.128.CONSTANT R8, desc[UR8][R2.64] ;  /* 0x0000000802087981 */ /* 0x000ee2000c1e9d00 */
[----:B------:R-:W-:Y:S01]  /*80b0*/  HFMA2 R29, -RZ, RZ, 0, 0.03125 ;  /* 0x00002800ff1d7431 */ /* 0x000fe200000001ff */
[----:B------:R-:W-:Y:S02]  /*80c0*/  ISETP.NE.AND P0, PT, R41, RZ, PT ;  /* 0x000000ff2900720c */ /* 0x000fe40003f05270 */
[----:B--2---:R-:W-:Y:S02]  /*80d0*/  SHF.R.U32.HI R31, RZ, 0xf, R24 ;  /* 0x0000000fff1f7819 */ /* 0x004fe40000011618 */
[C---:B------:R-:W-:Y:S02]  /*80e0*/  LOP3.LUT R48, R25.reuse, 0x1f001f, RZ, 0xc0, !PT ;  /* 0x001f001f19307812 */ /* 0x040fe400078ec0ff */
[----:B------:R-:W-:Y:S02]  /*80f0*/  SHF.R.U32.HI R50, RZ, 0xa, R25 ;  /* 0x0000000aff327819 */ /* 0x000fe40000011619 */
[----:B------:R-:W-:-:S02]  /*8100*/  LOP3.LUT R30, R25, 0x3e003e0, RZ, 0xc0, !PT ;  /* 0x03e003e0191e7812 */ /* 0x000fc400078ec0ff */
[----:B-1----:R-:W-:Y:S02]  /*8110*/  SHF.R.U32.HI R33, RZ, 0xf, R25 ;  /* 0x0000000fff217819 */ /* 0x002fe40000011619 */
[C---:B------:R-:W-:Y:S02]  /*8120*/  LOP3.LUT R77, R26.reuse, 0x1f001f, RZ, 0xc0, !PT ;  /* 0x001f001f1a4d7812 */ /* 0x040fe400078ec0ff */
[--C-:B------:R-:W-:Y:S02]  /*8130*/  SHF.R.U32.HI R76, RZ, 0xa, R26.reuse ;  /* 0x0000000aff4c7819 */ /* 0x100fe4000001161a */
[----:B------:R-:W-:Y:S02]  /*8140*/  LOP3.LUT R25, R26, 0x3e003e0, RZ, 0xc0, !PT ;  /* 0x03e003e01a197812 */ /* 0x000fe400078ec0ff */
        /* <DEDUP_REMOVED lines=8> */
[C---:B----4-:R-:W-:Y:S02]  /*81d0*/  LOP3.LUT R53, R20.reuse, 0x1f001f, RZ, 0xc0, !PT ;  /* 0x001f001f14357812 */ /* 0x050fe400078ec0ff */
[--C-:B0-----:R-:W-:Y:S02]  /*81e0*/  SHF.R.U32.HI R42, RZ, 0xa, R20.reuse ;  /* 0x0000000aff2a7819 */ /* 0x101fe40000011614 */
[----:B------:R-:W-:Y:S02]  /*81f0*/  LOP3.LUT R4, R20, 0x3e003e0, RZ, 0xc0, !PT ;  /* 0x03e003e014047812 */ /* 0x000fe400078ec0ff */
[----:B------:R-:W-:Y:S02]  /*8200*/  SHF.R.U32.HI R32, RZ, 0xe, R20 ;  /* 0x0000000eff207819 */ /* 0x000fe40000011614 */
        /* <DEDUP_REMOVED lines=8> */
[C---:B------:R-:W-:Y:S02]  /*8290*/  LOP3.LUT R69, R23.reuse, 0x1f001f, RZ, 0xc0, !PT ;  /* 0x001f001f17457812 */ /* 0x040fe400078ec0ff */
[--C-:B------:R-:W-:Y:S02]  /*82a0*/  SHF.R.U32.HI R67, RZ, 0xa, R23.reuse ;  /* 0x0000000aff437819 */ /* 0x100fe40000011617 */
[----:B------:R-:W-:Y:S02]  /*82b0*/  LOP3.LUT R21, R23, 0x3e003e0, RZ, 0xc0, !PT ;  /* 0x03e003e017157812 */ /* 0x000fe400078ec0ff */
[----:B------:R-:W-:Y:S02]  /*82c0*/  LOP3.LUT R31, R31, 0x10001, RZ, 0xc0, !PT ;  /* 0x000100011f1f7812 */ /* 0x000fe400078ec0ff */
[----:B------:R-:W-:Y:S02]  /*82d0*/  SHF.R.U32.HI R23, RZ, 0xe, R23 ;  /* 0x0000000eff177819 */ /* 0x000fe40000011617 */
[----:B------:R-:W-:-:S02]  /*82e0*/  LOP3.LUT R22, R33, 0x10001, RZ, 0xc0, !PT ;  /* 0x0001000121167812 */ /* 0x000fc400078ec0ff */
[----:B------:R-:W-:Y:S02]  /*82f0*/  LOP3.LUT R44, R44, 0x10001, RZ, 0xc0, !PT ;  /* 0x000100012c2c7812 */ /* 0x000fe400078ec0ff */
[----:B------:R-:W-:Y:S02]  /*8300*/  LOP3.LUT R40, R40, 0x10001, RZ, 0xc0, !PT ;  /* 0x0001000128287812 */ /* 0x000fe400078ec0ff */
[----:B------:R-:W-:Y:S02]  /*8310*/  LOP3.LUT R33, R31, 0x20002, R32, 0xf8, !PT ;  /* 0x000200021f217812 */ /* 0x000fe400078ef820 */
        /* <DEDUP_REMOVED lines=19> */
[----:B---3--:R-:W-:Y:S02]  /*8450*/  LOP3.LUT R68, R14, 0x1f001f, RZ, 0xc0, !PT ;  /* 0x001f001f0e447812 */ /* 0x008fe400078ec0ff */
        /* <DEDUP_REMOVED lines=9> */
[C---:B------:R-:W-:Y:S02]  /*84f0*/  LOP3.LUT R62, R13.reuse, 0x1f001f, RZ, 0xc0, !PT ;  /* 0x001f001f0d3e7812 */ /* 0x040fe400078ec0ff */
[----:B------:R-:W-:Y:S02]  /*8500*/  SHF.R.U32.HI R63, RZ, 0xa, R13 ;  /* 0x0000000aff3f7819 */ /* 0x000fe4000001160d */
[----:B------:R-:W-:Y:S02]  /*8510*/  LOP3.LUT R83, R13, 0x3e003e0, RZ, 0xc0, !PT ;  /* 0x03e003e00d537812 */ /* 0x000fe400078ec0ff */
[----:B------:R-:W-:-:S02]  /*8520*/  LOP3.LUT R32, R32, 0x40004, R17, 0xf8, !PT ;  /* 0x0004000420207812 */ /* 0x000fc400078ef811 */
[C---:B------:R-:W-:Y:S02]  /*8530*/  LOP3.LUT R60, R12.reuse, 0x1f001f, RZ, 0xc0, !PT ;  /* 0x001f001f0c3c7812 */ /* 0x040fe400078ec0ff */
[----:B------:R-:W-:Y:S02]  /*8540*/  SHF.R.U32.HI R61, RZ, 0xa, R12 ;  /* 0x0000000aff3d7819 */ /* 0x000fe4000001160c */
[----:B------:R-:W-:Y:S02]  /*8550*/  LOP3.LUT R80, R12, 0x3e003e0, RZ, 0xc0, !PT ;  /* 0x03e003e00c507812 */ /* 0x000fe400078ec0ff */
[----:B------:R-:W-:Y:S02]  /*8560*/  SHF.R.U32.HI R13, RZ, 0xc, R13 ;  /* 0x0000000cff0d7819 */ /* 0x000fe4000001160d */
[----:B------:R-:W-:Y:S02]  /*8570*/  LOP3.LUT R33, R33, 0x40004, R16, 0xf8, !PT ;  /* 0x0004000421217812 */ /* 0x000fe400078ef810 */
[----:B------:R-:W-:-:S02]  /*8580*/  SHF.R.U32.HI R12, RZ, 0xc, R12 ;  /* 0x0000000cff0c7819 */ /* 0x000fc4000001160c */
[----:B------:R-:W-:Y:S02]  /*8590*/  LOP3.LUT R30, R30, 0x64006400, RZ, 0xfc, !PT ;  /* 0x640064001e1e7812 */ /* 0x000fe400078efcff */
[----:B------:R-:W-:Y:S02]  /*85a0*/  LOP3.LUT R45, R45, 0x80008, R14, 0xf8, !PT ;  /* 0x000800082d2d7812 */ /* 0x000fe400078ef80e */
[----:B------:R-:W-:Y:S01]  /*85b0*/  LOP3.LUT R44, R44, 0x80008, R15, 0xf8, !PT ;  /* 0x000800082c2c7812 */ /* 0x000fe200078ef80f */
[----:B------:R-:W-:Y:S01]  /*85c0*/  HFMA2 R46, R30, R29.H0_H0, -48, -48 ;  /* 0xd200d2001e2e7431 */ /* 0x000fe2000004001d */
[C---:B------:R-:W-:Y:S02]  /*85d0*/  LOP3.LUT R14, R9.reuse, 0x1f001f, RZ, 0xc0, !PT ;  /* 0x001f001f090e7812 */ /* 0x040fe400078ec0ff */
[----:B------:R-:W-:Y:S02]  /*85e0*/  SHF.R.U32.HI R15, RZ, 0xa, R9 ;  /* 0x0000000aff0f7819 */ /* 0x000fe40000011609 */
[----:B------:R-:W-:-:S02]  /*85f0*/  LOP3.LUT R85, R9, 0x3e003e0, RZ, 0xc0, !PT ;  /* 0x03e003e009557812 */ /* 0x000fc400078ec0ff */
[----:B------:R-:W-:Y:S02]  /*8600*/  LOP3.LUT R4, R4, 0x64006400, RZ, 0xfc, !PT ;  /* 0x6400640004047812 */ /* 0x000fe400078efcff */
[----:B------:R-:W-:Y:S02]  /*8610*/  LOP3.LUT R32, R32, 0x80008, R13, 0xf8, !PT ;  /* 0x0008000820207812 */ /* 0x000fe400078ef80d */
[----:B------:R-:W-:Y:S01]  /*8620*/  SHF.R.U32.HI R9, RZ, 0xb, R9 ;  /* 0x0000000bff097819 */ /* 0x000fe20000011609 */
[----:B------:R-:W-:Y:S01]  /*8630*/  HFMA2 R40, R4, R29.H0_H0, -48, -48 ;  /* 0xd200d20004287431 */ /* 0x000fe2000004001d */
[----:B------:R-:W-:Y:S02]  /*8640*/  LOP3.LUT R33, R33, 0x80008, R12, 0xf8, !PT ;  /* 0x0008000821217812 */ /* 0x000fe400078ef80c */
[----:B------:R-:W-:Y:S02]  /*8650*/  LOP3.LUT R28, R28, 0x64006400, RZ, 0xfc, !PT ;  /* 0x640064001c1c7812 */ /* 0x000fe400078efcff */
[----:B------:R-:W-:-:S02]  /*8660*/  LOP3.LUT R80, R80, 0x64006400, RZ, 0xfc, !PT ;  /* 0x6400640050507812 */ /* 0x000fc400078efcff */
[C---:B------:R-:W-:Y:S01]  /*8670*/  LOP3.LUT R12, R8.reuse, 0x1f001f, RZ, 0xc0, !PT ;  /* 0x001f001f080c7812 */ /* 0x040fe200078ec0ff */
[----:B------:R-:W-:Y:S01]  /*8680*/  HFMA2 R47, R28, R29.H0_H0, -48, -48 ;  /* 0xd200d2001c2f7431 */ /* 0x000fe2000004001d */
[--C-:B------:R-:W-:Y:S02]  /*8690*/  SHF.R.U32.HI R13, RZ, 0xa, R8.reuse ;  /* 0x0000000aff0d7819 */ /* 0x100fe40000011608 */
[----:B------:R-:W-:Y:S02]  /*86a0*/  LOP3.LUT R84, R8, 0x3e003e0, RZ, 0xc0, !PT ;  /* 0x03e003e008547812 */ /* 0x000fe400078ec0ff */
[----:B------:R-:W-:Y:S02]  /*86b0*/  SHF.R.U32.HI R8, RZ, 0xb, R8 ;  /* 0x0000000bff087819 */ /* 0x000fe40000011608 */
[----:B------:R-:W-:Y:S02]  /*86c0*/  LOP3.LUT R24, R24, 0x64006400, RZ, 0xfc, !PT ;  /* 0x6400640018187812 */ /* 0x000fe400078efcff */
[----:B------:R-:W-:-:S02]  /*86d0*/  LOP3.LUT R30, R21, 0x64006400, RZ, 0xfc, !PT ;  /* 0x64006400151e7812 */ /* 0x000fc400078efcff */
[----:B------:R-:W-:Y:S02]  /*86e0*/  LOP3.LUT R9, R32, 0x100010, R9, 0xf8, !PT ;  /* 0x0010001020097812 */ /* 0x000fe400078ef809 */
        /* <DEDUP_REMOVED lines=13> */
[----:B------:R-:W-:Y:S02]  /*87c0*/  SHF.R.U32.HI R17, RZ, 0xa, R10 ;  /* 0x0000000aff117819 */ /* 0x000fe4000001160a */
[----:B------:R-:W-:Y:S02]  /*87d0*/  LOP3.LUT R86, R10, 0x3e003e0, RZ, 0xc0, !PT ;  /* 0x03e003e00a567812 */ /* 0x000fe400078ec0ff */
[C---:B------:R-:W-:Y:S02]  /*87e0*/  LOP3.LUT R87, R11.reuse, 0x3e003e0, RZ, 0xc0, !PT ;  /* 0x03e003e00b577812 */ /* 0x040fe400078ec0ff */
[----:B------:R-:W-:Y:S02]  /*87f0*/  LOP3.LUT R18, R11, 0x1f001f, RZ, 0xc0, !PT ;  /* 0x001f001f0b127812 */ /* 0x000fe400078ec0ff */
[--C-:B------:R-:W-:Y:S02]  /*8800*/  SHF.R.U32.HI R19, RZ, 0xa, R11.reuse ;  /* 0x0000000aff137819 */ /* 0x100fe4000001160b */
[----:B------:R-:W-:Y:S01]  /*8810*/  LOP3.LUT R8, R33, 0x100010, R8, 0xf8, !PT ;  /* 0x0010001021087812 */ /* 0x000fe200078ef808 */
[-C--:B------:R-:W-:Y:S01]  /*8820*/  HFMA2 R33, R24, R29.reuse.H0_H0, -48, -48 ;  /* 0xd200d20018217431 */ /* 0x080fe2000004001d */
[----:B------:R-:W-:Y:S01]  /*8830*/  LOP3.LUT R28, R31, 0x64006400, RZ, 0xfc, !PT ;  /* 0x640064001f1c7812 */ /* 0x000fe200078efcff */
[-C--:B------:R-:W-:Y:S01]  /*8840*/  HFMA2 R31, R30, R29.reuse.H0_H0, -48, -48 ;  /* 0xd200d2001e1f7431 */ /* 0x080fe2000004001d */
[----:B------:R-:W-:Y:S01]  /*8850*/  LOP3.LUT R80, R76, 0x1f001f, RZ, 0xc0, !PT ;  /* 0x001f001f4c507812 */ /* 0x000fe200078ec0ff */
[-C--:B------:R-:W-:Y:S01]  /*8860*/  HFMA2 R30, R22, R29.reuse.H0_H0, -48, -48 ;  /* 0xd200d200161e7431 */ /* 0x080fe2000004001d */
[----:B------:R-:W-:Y:S01]  /*8870*/  SHF.R.U32.HI R10, RZ, 0xb, R10 ;  /* 0x0000000bff0a7819 */ /* 0x000fe2000001160a */
[-C--:B------:R-:W-:Y:S01]  /*8880*/  HFMA2 R22, R82, R29.reuse.H0_H0, -48, -48 ;  /* 0xd200d20052167431 */ /* 0x080fe2000004001d */
[----:B------:R-:W-:Y:S01]  /*8890*/  SHF.R.U32.HI R11, RZ, 0xb, R11 ;  /* 0x0000000bff0b7819 */ /* 0x000fe2000001160b */
        /* <DEDUP_REMOVED lines=17> */
[----:B------:R-:W-:Y:S01]  /*89b0*/  LOP3.LUT R10, R45, 0x100010, R10, 0xf8, !PT ;  /* 0x001000102d0a7812 */ /* 0x000fe200078ef80a */
        /* <DEDUP_REMOVED lines=184> */
.L_x_4238:
        /* <DEDUP_REMOVED lines=81> */
.L_x_4239:
[----:B------:R-:W-:Y:S01]  /*9a50*/  IADD3 R5, PT, PT, R5, 0x20, RZ ;  /* 0x0000002005057810 */ /* 0x000fe20007ffe0ff */
[----:B------:R-:W-:Y:S01]  /*9a60*/  UIADD3 UR4, UPT, UPT, UR4, 0x40, URZ ;  /* 0x0000004004047890 */ /* 0x000fe2000fffe0ff */
[----:B------:R-:W-:Y:S02]  /*9a70*/  IMAD.WIDE R6, R39, 0x4, R2 ;  /* 0x0000000427067825 */ /* 0x000fe400078e0202 */
[----:B------:R-:W-:-:S13]  /*9a80*/  ISETP.GE.AND P0, PT, R5, R0, PT ;  /* 0x000000000500720c */ /* 0x000fda0003f06270 */
[----:B------:R-:W-:Y:S05]  /*9a90*/  @!P0 BRA `(.L_x_4240) ;  /* 0xffffffe4005c8947 */ /* 0x000fea000383ffff */
[----:B------:R-:W-:-:S07]  /*9aa0*/  IMAD.WIDE R20, R39, 0x14, R42 ;  /* 0x0000001427147825 */ /* 0x000fce00078e022a */
.L_x_4237:
[----:B------:R-:W1:Y:S02]  /*9ab0*/  LDCU UR5, c[0x0][0x3d4] ;  /* 0x00007a80ff0577ac */ /* 0x000e640008000800 */
[----:B-1----:R-:W-:-:S04]  /*9ac0*/  VIMNMX R24, PT, PT, R38, UR5, PT ;  /* 0x0000000526187c48 */ /* 0x002fc8000bfe0100 */
[----:B------:R-:W-:-:S13]  /*9ad0*/  ISETP.GT.AND P0, PT, R24, R5, PT ;  /* 0x000000051800720c */ /* 0x000fda0003f04270 */
[----:B------:R-:W-:Y:S05]  /*9ae0*/  @!P0 BRA `(.L_x_4241) ;  /* 0x0000003800e88947 */ /* 0x000fea0003800000 */
.L_x_4250:
[----:B------:R-:W1:Y:S01]  /*9af0*/  LDC R39, c[0x0][0x3ac] ;  /* 0x0000eb00ff277b82 */ /* 0x000e620000000800 */
[----:B------:R-:W4:Y:S01]  /*9b00*/  LDG.E.128.CONSTANT R28, desc[UR8][R20.64] ;  /* 0x00000008141c7981 */ /* 0x000f22000c1e9d00 */
[----:B-1----:R-:W-:-:S04]  /*9b10*/  IMAD.WIDE R16, R39, 0x4, R20 ;  /* 0x0000000427107825 */ /* 0x002fc800078e0214 */
[C---:B0-----:R-:W-:Y:S02]  /*9b20*/  IMAD.WIDE R12, R39.reuse, 0x4, R16 ;  /* 0x00000004270c7825 */ /* 0x041fe400078e0210 */
[----:B-----5:R-:W5:Y:S02]  /*9b30*/  LDG.E.128.CONSTANT R16, desc[UR8][R16.64] ;  /* 0x0000000810107981 */ /* 0x020f64000c1e9d00 */
[----:B------:R-:W-:Y:S02]  /*9b40*/  IMAD.WIDE R6, R39, 0x4, R12 ;  /* 0x0000000427067825 */ /* 0x000fe400078e020c */
[----:B---3--:R-:W5:Y:S04]  /*9b50*/  LDG.E.128.CONSTANT R12, desc[UR8][R12.64] ;  /* 0x000000080c0c7981 */ /* 0x008f68000c1e9d00 */
[----:B------:R0:W5:Y:S01]  /*9b60*/  LDG.E.128.CONSTANT R8, desc[UR8][R6.64] ;  /* 0x0000000806087981 */ /* 0x000162000c1e9d00 */
[----:B------:R-:W-:-:S02]  /*9b70*/  ISETP.NE.AND P0, PT, R41, RZ, PT ;  /* 0x000000ff2900720c */ /* 0x000fc40003f05270 */
[----:B------:R-:W-:Y:S02]  /*9b80*/  MOV R22, 0x2c00 ;  /* 0x00002c0000167802 */ /* 0x000fe40000000f00 */
[----:B----4-:R-:W-:Y:S02]  /*9b90*/  LOP3.LUT R4, R29, 0xf000f0, RZ, 0xc0, !PT ;  /* 0x00f000f01d047812 */ /* 0x010fe400078ec0ff */
[----:B------:R-:W-:Y:S02]  /*9ba0*/  LOP3.LUT R32, R30, 0xf000f0, RZ, 0xc0, !PT ;  /* 0x00f000f01e207812 */ /* 0x000fe400078ec0ff */
[C---:B------:R-:W-:Y:S02]  /*9bb0*/  LOP3.LUT R0, R28.reuse, 0xf000f, RZ, 0xc0, !PT ;  /* 0x000f000f1c007812 */ /* 0x040fe400078ec0ff */
[----:B------:R-:W-:Y:S02]  /*9bc0*/  LOP3.LUT R2, R28, 0xf000f0, RZ, 0xc0, !PT ;  /* 0x00f000f01c027812 */ /* 0x000fe400078ec0ff */
[----:B--2---:R-:W-:-:S02]  /*9bd0*/  SHF.R.U32.HI R26, RZ, 0x8, R29 ;  /* 0x00000008ff1a7819 */ /* 0x004fc4000001161d */
        /* <DEDUP_REMOVED lines=45> */
[----:B------:R-:W-:Y:S02]  /*9eb0*/  HADD2 R47, R26, -1032, -1032 ;  /* 0xe408e4081a2f7430 */ /* 0x000fe40000000000 */
[----:B------:R-:W-:Y:S01]  /*9ec0*/  HFMA2 R48, R49, R22.H0_H0, -72, -72 ;  /* 0xd480d48031307431 */ /* 0x000fe20000040016 */
[----:B0-----:R-:W-:Y:S06]  /*9ed0*/  @!P0 BRA `(.L_x_4242) ;  /* 0x0000000400688947 */ /* 0x001fec0003800000 */
        /* <DEDUP_REMOVED lines=90> */
.L_x_4242:
        /* <DEDUP_REMOVED lines=33> */
[----:B------:R-:W-:Y:S02]  /*a690*/  HADD2.F32 R33, -RZ, R33.H1_H1 ;  /* 0x30000021ff217230 */ /* 0x000fe40000004100 */
[----:B------:R-:W-:Y:S01]  /*a6a0*/  FFMA.FTZ R52, R4, R52, R49 ;  /* 0x0000003404347223 */ /* 0x000fe20000010031 */
[----:B-1----:R-:W-:Y:S02]  /*a6b0*/  HADD2.F32 R3, -RZ, R26.H0_H0 ;  /* 0x2000001aff037230 */ /* 0x002fe40000004100 */
        /* <DEDUP_REMOVED lines=55> */
.L_x_4243:
[----:B-----5:R-:W-:Y:S02]  /*aa30*/  LOP3.LUT R4, R17, 0xf000f0, RZ, 0xc0, !PT ;  /* 0x00f000f011047812 */ /* 0x020fe400078ec0ff */
[----:B------:R-:W-:Y:S02]  /*aa40*/  SHF.R.U32.HI R25, RZ, 0x8, R17 ;  /* 0x00000008ff197819 */ /* 0x000fe40000011611 */
[C---:B------:R-:W-:Y:S02]  /*aa50*/  LOP3.LUT R0, R16.reuse, 0xf000f, RZ, 0xc0, !PT ;  /* 0x000f000f10007812 */ /* 0x040fe400078ec0ff */
[----:B------:R-:W-:Y:S02]  /*aa60*/  LOP3.LUT R2, R16, 0xf000f0, RZ, 0xc0, !PT ;  /* 0x00f000f010027812 */ /* 0x000fe400078ec0ff */
[C---:B------:R-:W-:Y:S02]  /*aa70*/  LOP3.LUT R26, R18.reuse, 0xf000f, RZ, 0xc0, !PT ;  /* 0x000f000f121a7812 */ /* 0x040fe400078ec0ff */
[----:B------:R-:W-:-:S02]  /*aa80*/  LOP3.LUT R28, R18, 0xf000f0, RZ, 0xc0, !PT ;  /* 0x00f000f0121c7812 */ /* 0x000fc400078ec0ff */
[----:B------:R-:W-:Y:S02]  /*aa90*/  SHF.R.U32.HI R16, RZ, 0x8, R16 ;  /* 0x00000008ff107819 */ /* 0x000fe40000011610 */
[----:B------:R-:W-:Y:S02]  /*aaa0*/  LOP3.LUT R3, R17, 0xf000f, RZ, 0xc0, !PT ;  /* 0x000f000f11037812 */ /* 0x000fe400078ec0ff */
[----:B------:R-:W-:Y:S02]  /*aab0*/  SHF.R.U32.HI R18, RZ, 0x8, R18 ;  /* 0x00000008ff127819 */ /* 0x000fe40000011612 */
[----:B------:R-:W-:Y:S02]  /*aac0*/  SHF.R.U32.HI R32, RZ, 0x8, R19 ;  /* 0x00000008ff207819 */ /* 0x000fe40000011613 */
[----:B------:R-:W-:Y:S02]  /*aad0*/  LOP3.LUT R17, R4, 0x64006400, RZ, 0xfc, !PT ;  /* 0x6400640004117812 */ /* 0x000fe400078efcff */
        /* <DEDUP_REMOVED lines=133> */
.L_x_4244:
        /* <DEDUP_REMOVED lines=28> */
[----:B------:R-:W-:-:S02]  /*b4f0*/  HADD2.F32 R3, -RZ, R26.H1_H1 ;  /* 0x3000001aff037230 */ /* 0x000fc40000004100 */
[----:B------:R-:W-:Y:S01]  /*b500*/  FFMA.FTZ R2, R2, R48, R25 ;  /* 0x0000003002027223 */ /* 0x000fe20000010019 */
[----:B------:R-:W-:Y:S01]  /*b510*/  FFMA.FTZ R47, R52, R46, R47 ;  /* 0x0000002e342f7223 */ /* 0x000fe2000001002f */
[----:B------:R-:W-:Y:S02]  /*b520*/  HADD2.F32 R46, -RZ, R30.H0_H0 ;  /* 0x2000001eff2e7230 */ /* 0x000fe40000004100 */
[-C--:B------:R-:W-:Y:S01]  /*b530*/  FFMA.FTZ R28, R23, R49.reuse, R4 ;  /* 0x00000031171c7223 */ /* 0x080fe20000010004 */
[----:B------:R-:W-:Y:S02]  /*b540*/  HADD2.F32 R19, -RZ, R19.H1_H1 ;  /* 0x30000013ff137230 */ /* 0x000fe40000004100 */
[----:B------:R-:W-:Y:S01]  /*b550*/  FFMA.FTZ R26, R3, R49, R2 ;  /* 0x00000031031a7223 */ /* 0x000fe20000010002 */
[--C-:B-1----:R-:W-:Y:S02]  /*b560*/  HADD2.F32 R2, -RZ, R17.reuse.H0_H0 ;  /* 0x20000011ff027230 */ /* 0x102fe40000004100 */
[----:B------:R-:W-:Y:S01]  /*b570*/  FFMA.FTZ R48, R46, R48, R47 ;  /* 0x000000302e307223 */ /* 0x000fe2000001002f */
[----:B------:R-:W-:-:S02]  /*b580*/  HADD2.F32 R4, -RZ, R17.H1_H1 ;  /* 0x30000011ff047230 */ /* 0x000fc40000004100 */
[-C--:B------:R-:W-:Y:S01]  /*b590*/  FFMA.FTZ R0, R19, R49.reuse, R0 ;  /* 0x0000003113007223 */ /* 0x080fe20000010000 */
[----:B------:R-:W-:Y:S02]  /*b5a0*/  HADD2.F32 R25, -RZ, R30.H1_H1 ;  /* 0x3000001eff197230 */ /* 0x000fe40000004100 */
[--C-:B------:R-:W-:Y:S02]  /*b5b0*/  HADD2.F32 R3, -RZ, R16.reuse.H0_H0 ;  /* 0x20000010ff037230 */ /* 0x100fe40000004100 */
        /* <DEDUP_REMOVED lines=50> */
.L_x_4245:
[----:B------:R-:W-:Y:S02]  /*b8e0*/  LOP3.LUT R0, R12, 0xf000f0, RZ, 0xc0, !PT ;  /* 0x00f000f00c007812 */ /* 0x000fe400078ec0ff */
[C---:B------:R-:W-:Y:S02]  /*b8f0*/  LOP3.LUT R2, R13.reuse, 0xf000f, RZ, 0xc0, !PT ;  /* 0x000f000f0d027812 */ /* 0x040fe400078ec0ff */
[----:B------:R-:W-:Y:S02]  /*b900*/  LOP3.LUT R4, R13, 0xf000f0, RZ, 0xc0, !PT ;  /* 0x00f000f00d047812 */ /* 0x000fe400078ec0ff */
[----:B------:R-:W-:Y:S02]  /*b910*/  SHF.R.U32.HI R12, RZ, 0x8, R12 ;  /* 0x00000008ff0c7819 */ /* 0x000fe4000001160c */
[----:B------:R-:W-:Y:S02]  /*b920*/  SHF.R.U32.HI R13, RZ, 0x8, R13 ;  /* 0x00000008ff0d7819 */ /* 0x000fe4000001160d */
[----:B------:R-:W-:-:S02]  /*b930*/  LOP3.LUT R16, R14, 0xf000f, RZ, 0xc0, !PT ;  /* 0x000f000f0e107812 */ /* 0x000fc400078ec0ff */
[----:B------:R-:W-:Y:S02]  /*b940*/  LOP3.LUT R17, R14, 0xf000f0, RZ, 0xc0, !PT ;  /* 0x00f000f00e117812 */ /* 0x000fe400078ec0ff */
[C---:B------:R-:W-:Y:S02]  /*b950*/  LOP3.LUT R26, R15.reuse, 0xf000f, RZ, 0xc0, !PT ;  /* 0x000f000f0f1a7812 */ /* 0x040fe400078ec0ff */
[----:B------:R-:W-:Y:S02]  /*b960*/  LOP3.LUT R27, R15, 0xf000f0, RZ, 0xc0, !PT ;  /* 0x00f000f00f1b7812 */ /* 0x000fe400078ec0ff */
[----:B------:R-:W-:Y:S02]  /*b970*/  SHF.R.U32.HI R14, RZ, 0x8, R14 ;  /* 0x00000008ff0e7819 */ /* 0x000fe4000001160e */
[----:B------:R-:W-:Y:S02]  /*b980*/  SHF.R.U32.HI R15, RZ, 0x8, R15 ;  /* 0x00000008ff0f7819 */ /* 0x000fe4000001160f */
        /* <DEDUP_REMOVED lines=35> */
[C---:B------:R-:W-:Y:S01]  /*bbc0*/  LOP3.LUT R14, R8.reuse, 0xf000f, RZ, 0xc0, !PT ;  /* 0x000f000f080e7812 */ /* 0x040fe200078ec0ff */
[----:B------:R-:W-:Y:S01]  /*bbd0*/  HFMA2 R31, R13, R22.H0_H0, -72, -72 ;  /* 0xd480d4800d1f7431 */ /* 0x000fe20000040016 */
[----:B------:R-:W-:Y:S01]  /*bbe0*/  LOP3.LUT R15, R8, 0xf000f0, RZ, 0xc0, !PT ;  /* 0x00f000f0080f7812 */ /* 0x000fe200078ec0ff */
[----:B------:R-:W-:-:S02]  /*bbf0*/  HADD2 R32, R32, -1032, -1032 ;  /* 0xe408e40820207430 */ /* 0x000fc40000000000 */
        /* <DEDUP_REMOVED lines=94> */
.L_x_4246:
        /* <DEDUP_REMOVED lines=12> */
[----:B------:R-:W-:Y:S02]  /*c2a0*/  HADD2.F32 R2, -RZ, R17.H0_H0 ;  /* 0x20000011ff027230 */ /* 0x000fe40000004100 */
[----:B------:R-:W-:Y:S01]  /*c2b0*/  FFMA.FTZ R17, R0, R43, RZ ;  /* 0x0000002b00117223 */ /* 0x000fe200000100ff */
[----:B------:R-:W-:Y:S02]  /*c2c0*/  HADD2.F32 R3, -RZ, R23.H0_H0 ;  /* 0x20000017ff037230 */ /* 0x000fe40000004100 */
[----:B------:R-:W-:-:S02]  /*c2d0*/  HADD2.F32 R0, -RZ, R16.H0_H0 ;  /* 0x20000010ff007230 */ /* 0x000fc40000004100 */
[-C--:B------:R-:W-:Y:S01]  /*c2e0*/  FFMA.FTZ R47, R2, R43.reuse, RZ ;  /* 0x0000002b022f7223 */ /* 0x080fe200000100ff */
[-C--:B------:R-:W-:Y:S01]  /*c2f0*/  FFMA.FTZ R17, R18, R44.reuse, R17 ;  /* 0x0000002c12117223 */ /* 0x080fe20000010011 */
[-C--:B------:R-:W-:Y:S01]  /*c300*/  FFMA.FTZ R3, R3, R43.reuse, RZ ;  /* 0x0000002b03037223 */ /* 0x080fe200000100ff */
[----:B------:R-:W-:Y:S01]  /*c310*/  FFMA.FTZ R43, R4, R43, RZ ;  /* 0x0000002b042b7223 */ /* 0x000fe200000100ff */
[----:B------:R-:W-:Y:S02]  /*c320*/  HADD2.F32 R4, -RZ, R23.H1_H1 ;  /* 0x30000017ff047230 */ /* 0x000fe40000004100 */
[-C--:B------:R-:W-:Y:S01]  /*c330*/  FFMA.FTZ R47, R48, R44.reuse, R47 ;  /* 0x0000002c302f7223 */ /* 0x080fe2000001002f */
        /* <DEDUP_REMOVED lines=11> */
[----:B------:R-:W-:Y:S02]  /*c3f0*/  HADD2.F32 R17, -RZ, R30.H0_H0 ;  /* 0x2000001eff117230 */ /* 0x000fe40000004100 */
[----:B------:R-:W-:Y:S01]  /*c400*/  FFMA.FTZ R46, R18, R46, R43 ;  /* 0x0000002e122e7223 */ /* 0x000fe2000001002b */
[-C--:B------:R-:W-:Y:S01]  /*c410*/  FFMA.FTZ R16, R19, R45.reuse, R2 ;  /* 0x0000002d13107223 */ /* 0x080fe20000010002 */
[-C--:B------:R-:W-:Y:S01]  /*c420*/  FFMA.FTZ R18, R25, R45.reuse, R4 ;  /* 0x0000002d19127223 */ /* 0x080fe20000010004 */
[----:B------:R-:W-:Y:S01]  /*c430*/  FFMA.FTZ R0, R3, R45, R0 ;  /* 0x0000002d03007223 */ /* 0x000fe20000010000 */
[--C-:B-1----:R-:W-:Y:S02]  /*c440*/  HADD2.F32 R2, -RZ, R13.reuse.H0_H0 ;  /* 0x2000000dff027230 */ /* 0x102fe40000004100 */
[----:B------:R-:W-:Y:S02]  /*c450*/  HADD2.F32 R4, -RZ, R13.H1_H1 ;  /* 0x3000000dff047230 */ /* 0x000fe40000004100 */
[----:B------:R-:W-:-:S02]  /*c460*/  HADD2.F32 R3, -RZ, R12.H0_H0 ;  /* 0x2000000cff037230 */ /* 0x000fc40000004100 */
[----:B------:R-:W-:Y:S02]  /*c470*/  HADD2.F32 R13, -RZ, R28.H0_H0 ;  /* 0x2000001cff0d7230 */ /* 0x000fe40000004100 */
        /* <DEDUP_REMOVED lines=49> */
.L_x_4247:
[C---:B------:R-:W-:Y:S02]  /*c790*/  LOP3.LUT R2, R9.reuse, 0xf000f, RZ, 0xc0, !PT ;  /* 0x000f000f09027812 */ /* 0x040fe400078ec0ff */
[----:B------:R-:W-:Y:S02]  /*c7a0*/  LOP3.LUT R0, R9, 0xf000f0, RZ, 0xc0, !PT ;  /* 0x00f000f009007812 */ /* 0x000fe400078ec0ff */
[----:B------:R-:W-:Y:S02]  /*c7b0*/  LOP3.LUT R4, R11, 0xf000f0, RZ, 0xc0, !PT ;  /* 0x00f000f00b047812 */ /* 0x000fe400078ec0ff */
[----:B------:R-:W-:Y:S02]  /*c7c0*/  SHF.R.U32.HI R9, RZ, 0x8, R9 ;  /* 0x00000008ff097819 */ /* 0x000fe40000011609 */
[----:B------:R-:W-:Y:S02]  /*c7d0*/  SHF.R.U32.HI R19, RZ, 0x8, R10 ;  /* 0x00000008ff137819 */ /* 0x000fe4000001160a */
[----:B------:R-:W-:-:S02]  /*c7e0*/  LOP3.LUT R27, R4, 0x64006400, RZ, 0xfc, !PT ;  /* 0x64006400041b7812 */ /* 0x000fc400078efcff */
[C---:B------:R-:W-:Y:S02]  /*c7f0*/  LOP3.LUT R18, R10.reuse, 0xf000f, RZ, 0xc0, !PT ;  /* 0x000f000f0a127812 */ /* 0x040fe400078ec0ff */
[----:B------:R-:W-:Y:S02]  /*c800*/  LOP3.LUT R3, R10, 0xf000f0, RZ, 0xc0, !PT ;  /* 0x00f000f00a037812 */ /* 0x000fe400078ec0ff */
        /* <DEDUP_REMOVED lines=11> */
[C---:B------:R-:W-:Y:S01]  /*c8c0*/  LOP3.LUT R0, R8.reuse, 0xf000f0, RZ, 0xc0, !PT ;  /* 0x00f000f008007812 */ /* 0x040fe200078ec0ff */
        /* <DEDUP_REMOVED lines=26> */
[----:B------:R-:W-:Y:S02]  /*ca70*/  HADD2 R25, R8, -1032, -1032 ;  /* 0xe408e40808197430 */ /* 0x000fe40000000000 */
[----:B------:R-:W-:-:S02]  /*ca80*/  HADD2 R26, R9, -1032, -1032 ;  /* 0xe408e408091a7430 */ /* 0x000fc40000000000 */
[----:B------:R-:W-:Y:S02]  /*ca90*/  HADD2 R27, R27, -1032, -1032 ;  /* 0xe408e4081b1b7430 */ /* 0x000fe40000000000 */
[----:B------:R-:W-:Y:S01]  /*caa0*/  HADD2 R28, R28, -1032, -1032 ;  /* 0xe408e4081c1c7430 */ /* 0x000fe20000000000 */
        /* <DEDUP_REMOVED lines=91> */
.L_x_4248:
[----:B------:R-:W-:Y:S02]  /*d060*/  MOV R8, R20 ;  /* 0x0000001400087202 */ /* 0x000fe40000000f00 */
[----:B------:R-:W-:Y:S01]  /*d070*/  MOV R9, R21 ;  /* 0x0000001500097202 */ /* 0x000fe20000000f00 */
[----:B------:R-:W-:Y:S06]  /*d080*/  @P1 BRA `(.L_x_4249) ;  /* 0x0000000400681947 */ /* 0x000fec0003800000 */
        /* <DEDUP_REMOVED lines=13> */
[----:B------:R-:W-:Y:S01]  /*d160*/  FFMA.FTZ R19, R40, R30, R19 ;  /* 0x0000001e28137223 */ /* 0x000fe20000010013 */
[----:B------:R-:W-:Y:S02]  /*d170*/  HADD2.F32 R14, -RZ, R14.H1_H1 ;  /* 0x3000000eff0e7230 */ /* 0x000fe40000004100 */
[----:B------:R-:W-:-:S02]  /*d180*/  HADD2.F32 R18, -RZ, R18.H1_H1 ;  /* 0x30000012ff127230 */ /* 0x000fc40000004100 */
[-C--:B------:R-:W-:Y:S01]  /*d190*/  FFMA.FTZ R3, R3, R29.reuse, RZ ;  /* 0x0000001d03037223 */ /* 0x080fe200000100ff */
[----:B------:R-:W-:Y:S01]  /*d1a0*/  FFMA.FTZ R29, R4, R29, RZ ;  /* 0x0000001d041d7223 */ /* 0x000fe200000100ff */
[-C--:B------:R-:W-:Y:S01]  /*d1b0*/  FFMA.FTZ R33, R14, R30.reuse, R33 ;  /* 0x0000001e0e217223 */ /* 0x080fe20000010021 */
[----:B------:R-:W-:Y:S02]  /*d1c0*/  HADD2.F32 R4, -RZ, R23.H1_H1 ;  /* 0x30000017ff047230 */ /* 0x000fe40000004100 */
        /* <DEDUP_REMOVED lines=16> */
[--C-:B-1----:R-:W-:Y:S02]  /*d2d0*/  HADD2.F32 R3, -RZ, R20.reuse.H0_H0 ;  /* 0x20000014ff037230 */ /* 0x102fe40000004100 */
[-C--:B------:R-:W-:Y:S01]  /*d2e0*/  FFMA.FTZ R14, R19, R31.reuse, R14 ;  /* 0x0000001f130e7223 */ /* 0x080fe2000001000e */
[----:B------:R-:W-:Y:S02]  /*d2f0*/  HADD2.F32 R11, -RZ, R25.H0_H0 ;  /* 0x20000019ff0b7230 */ /* 0x000fe40000004100 */
[----:B------:R-:W-:Y:S01]  /*d300*/  FFMA.FTZ R32, R13, R31, R32 ;  /* 0x0000001f0d207223 */ /* 0x000fe20000010020 */
[----:B------:R-:W-:-:S02]  /*d310*/  HADD2.F32 R20, -RZ, R20.H1_H1 ;  /* 0x30000014ff147230 */ /* 0x000fc40000004100 */
        /* <DEDUP_REMOVED lines=16> */
[----:B------:R-:W-:Y:S02]  /*d420*/  HADD2.F32 R4, -RZ, R16.H0_H0 ;  /* 0x20000010ff047230 */ /* 0x000fe40000004100 */
[----:B------:R-:W-:Y:S01]  /*d430*/  FFMA.FTZ R0, R0, R2, R11 ;  /* 0x0000000200007223 */ /* 0x000fe2000001000b */
[----:B------:R-:W-:Y:S02]  /*d440*/  HADD2.F32 R21, -RZ, R21.H1_H1 ;  /* 0x30000015ff157230 */ /* 0x000fe40000004100 */
[----:B------:R-:W-:Y:S01]  /*d450*/  FFMA.FTZ R3, R28, R20, R3 ;  /* 0x000000141c037223 */ /* 0x000fe20000010003 */
[----:B------:R-:W-:Y:S02]  /*d460*/  HADD2.F32 R10, -RZ, R17.H0_H0 ;  /* 0x20000011ff0a7230 */ /* 0x000fe40000004100 */
[----:B------:R-:W-:Y:S01]  /*d470*/  FFMA.FTZ R4, R4, R2, R13 ;  /* 0x0000000204047223 */ /* 0x000fe2000001000d */
[----:B------:R-:W-:Y:S02]  /*d480*/  HADD2.F32 R15, -RZ, R15.H1_H1 ;  /* 0x3000000fff0f7230 */ /* 0x000fe40000004100 */
        /* <DEDUP_REMOVED lines=26> */
.L_x_4249:
[----:B------:R-:W-:Y:S01]  /*d630*/  IADD3 R5, PT, PT, R5, 0x20, RZ ;  /* 0x0000002005057810 */ /* 0x000fe20007ffe0ff */
[----:B------:R-:W-:Y:S01]  /*d640*/  UIADD3 UR4, UPT, UPT, UR4, 0x40, URZ ;  /* 0x0000004004047890 */ /* 0x000fe2000fffe0ff */
[----:B------:R-:W-:Y:S02]  /*d650*/  IMAD.WIDE R20, R39, 0x4, R6 ;  /* 0x0000000427147825 */ /* 0x000fe400078e0206 */
[----:B------:R-:W-:-:S13]  /*d660*/  ISETP.GE.AND P0, PT, R5, R24, PT ;  /* 0x000000180500720c */ /* 0x000fda0003f06270 */
[----:B------:R-:W-:Y:S05]  /*d670*/  @!P0 BRA `(.L_x_4250) ;  /* 0xffffffc4001c8947 */ /* 0x000fea000383ffff */
[----:B------:R-:W-:-:S07]  /*d680*/  IMAD.WIDE R20, R39, 0x10, R8 ;  /* 0x0000001027147825 */ /* 0x000fce00078e0208 */
.L_x_4241:
[----:B------:R-:W1:Y:S02]  /*d690*/  LDCU UR5, c[0x0][0x3d8] ;  /* 0x00007b00ff0577ac */ /* 0x000e640008000800 */
[----:B-1----:R-:W-:-:S04]  /*d6a0*/  VIMNMX R0, PT, PT, R38, UR5, PT ;  /* 0x0000000526007c48 */ /* 0x002fc8000bfe0100 */
[----:B------:R-:W-:-:S13]  /*d6b0*/  ISETP.GT.AND P0, PT, R0, R5, PT ;  /* 0x000000050000720c */ /* 0x000fda0003f04270 */
[----:B------:R-:W-:Y:S05]  /*d6c0*/  @!P0 BRA `(.L_x_4251) ;  /* 0x0000001800448947 */ /* 0x000fea0003800000 */
[----:B------:R-:W-:Y:S02]  /*d6d0*/  MOV R6, R20 ;  /* 0x0000001400067202 */ /* 0x000fe40000000f00 */
[----:B------:R-:W-:-:S07]  /*d6e0*/  MOV R7, R21 ;  /* 0x0000001500077202 */ /* 0x000fce0000000f00 */
.L_x_4254:
[----:B------:R-:W1:Y:S01]  /*d6f0*/  LDC R39, c[0x0][0x3ac] ;  /* 0x0000eb00ff277b82 */ /* 0x000e620000000800 */
[----:B------:R-:W4:Y:S01]  /*d700*/  LDG.E.128.CONSTANT R16, desc[UR8][R6.64] ;  /* 0x0000000806107981 */ /* 0x000f22000c1e9d00 */
[----:B-1----:R-:W-:-:S05]  /*d710*/  IMAD.WIDE R20, R39, 0x4, R6 ;  /* 0x0000000427147825 */ /* 0x002fca00078e0206 */
[----:B0--3--:R0:W3:Y:S01]  /*d720*/  LDG.E.128.CONSTANT R12, desc[UR8][R20.64] ;  /* 0x00000008140c7981 */ /* 0x0090e2000c1e9d00 */
[----:B------:R-:W-:-:S05]  /*d730*/  IMAD.WIDE R2, R39, 0x4, R20 ;  /* 0x0000000427027825 */ /* 0x000fca00078e0214 */
[----:B------:R-:W2:Y:S01]  /*d740*/  LDG.E.128.CONSTANT R8, desc[UR8][R2.64] ;  /* 0x0000000802087981 */ /* 0x000ea2000c1e9d00 */
[----:B------:R-:W-:Y:S01]  /*d750*/  HFMA2 R47, -RZ, RZ, 0, 0.125 ;  /* 0x00003000ff2f7431 */ /* 0x000fe200000001ff */
[----:B------:R-:W-:Y:S02]  /*d760*/  MOV R4, 0x2400 ;  /* 0x0000240000047802 */ /* 0x000fe40000000f00 */
[----:B------:R-:W-:Y:S02]  /*d770*/  ISETP.NE.AND P0, PT, R41, RZ, PT ;  /* 0x000000ff2900720c */ /* 0x000fe40003f05270 */
[----:B----4-:R-:W-:Y:S02]  /*d780*/  SHF.R.U32.HI R23, RZ, 0xf, R16 ;  /* 0x0000000fff177819 */ /* 0x010fe40000011610 */
[----:B0-----:R-:W-:Y:S02]  /*d790*/  SHF.R.U32.HI R21, RZ, 0xf, R17 ;  /* 0x0000000fff157819 */ /* 0x001fe40000011611 */
        /* <DEDUP_REMOVED lines=9> */
[C---:B------:R-:W-:Y:S02]  /*d830*/  LOP3.LUT R78, R16.reuse, 0x70007, RZ, 0xc0, !PT ;  /* 0x00070007104e7812 */ /* 0x040fe400078ec0ff */
[----:B-----5:R-:W-:Y:S02]  /*d840*/  LOP3.LUT R22, R16, 0x380038, RZ, 0xc0, !PT ;  /* 0x0038003810167812 */ /* 0x020fe400078ec0ff */
[----:B------:R-:W-:Y:S02]  /*d850*/  SHF.R.U32.HI R66, RZ, 0x6, R16 ;  /* 0x00000006ff427819 */ /* 0x000fe40000011610 */
[----:B---3--:R-:W-:-:S02]  /*d860*/  SHF.R.U32.HI R24, RZ, 0xe, R12 ;  /* 0x0000000eff187819 */ /* 0x008fc4000001160c */
[C---:B------:R-:W-:Y:S02]  /*d870*/  LOP3.LUT R69, R14.reuse, 0x70007, RZ, 0xc0, !PT ;  /* 0x000700070e457812 */ /* 0x040fe400078ec0ff */
[----:B------:R-:W-:Y:S02]  /*d880*/  LOP3.LUT R33, R14, 0x380038, RZ, 0xc0, !PT ;  /* 0x003800380e217812 */ /* 0x000fe400078ec0ff */
[--C-:B------:R-:W-:Y:S02]  /*d890*/  SHF.R.U32.HI R20, RZ, 0x6, R14.reuse ;  /* 0x00000006ff147819 */ /* 0x100fe4000001160e */
[----:B--2---:R-:W-:Y:S02]  /*d8a0*/  SHF.R.U32.HI R26, RZ, 0xe, R13 ;  /* 0x0000000eff1a7819 */ /* 0x004fe4000001160d */
[----:B------:R-:W-:Y:S02]  /*d8b0*/  SHF.R.U32.HI R14, RZ, 0xe, R14 ;  /* 0x0000000eff0e7819 */ /* 0x000fe4000001160e */
[----:B------:R-:W-:-:S02]  /*d8c0*/  SHF.R.U32.HI R42, RZ, 0xe, R15 ;  /* 0x0000000eff2a7819 */ /* 0x000fc4000001160f */
[C---:B------:R-:W-:Y:S02]  /*d8d0*/  LOP3.LUT R73, R18.reuse, 0x70007, RZ, 0xc0, !PT ;  /* 0x0007000712497812 */ /* 0x040fe400078ec0ff */
[----:B------:R-:W-:Y:S02]  /*d8e0*/  LOP3.LUT R30, R18, 0x380038, RZ, 0xc0, !PT ;  /* 0x00380038121e7812 */ /* 0x000fe400078ec0ff */
[----:B------:R-:W-:Y:S02]  /*d8f0*/  SHF.R.U32.HI R65, RZ, 0x6, R18 ;  /* 0x00000006ff417819 */ /* 0x000fe40000011612 */
[----:B------:R-:W-:Y:S02]  /*d900*/  LOP3.LUT R23, R23, 0x20002, R24, 0xf8, !PT ;  /* 0x0002000217177812 */ /* 0x000fe400078ef818 */
[C---:B------:R-:W-:Y:S02]  /*d910*/  LOP3.LUT R77, R17.reuse, 0x70007, RZ, 0xc0, !PT ;  /* 0x00070007114d7812 */ /* 0x040fe400078ec0ff */
[----:B------:R-:W-:-:S02]  /*d920*/  LOP3.LUT R27, R17, 0x380038, RZ, 0xc0, !PT ;  /* 0x00380038111b7812 */ /* 0x000fc400078ec0ff */
[----:B------:R-:W-:Y:S02]  /*d930*/  SHF.R.U32.HI R64, RZ, 0x6, R17 ;  /* 0x00000006ff407819 */ /* 0x000fe40000011611 */
        /* <DEDUP_REMOVED lines=11> */
[----:B------:R-:W-:Y:S02]  /*d9f0*/  LOP3.LUT R49, R19, 0x20002, R42, 0xf8, !PT ;  /* 0x0002000213317812 */ /* 0x000fe400078ef82a */
        /* <DEDUP_REMOVED lines=8> */
[----:B------:R-:W-:Y:S02]  /*da80*/  SHF.R.U32.HI R31, RZ, 0xd, R10 ;  /* 0x0000000dff1f7819 */ /* 0x000fe4000001160a */
[----:B------:R-:W-:Y:S02]  /*da90*/  LOP3.LUT R22, R22, 0x64006400, RZ, 0xfc, !PT ;  /* 0x6400640016167812 */ /* 0x000fe400078efcff */
[----:B------:R-:W-:-:S02]  /*daa0*/  SHF.R.U32.HI R42, RZ, 0xd, R11 ;  /* 0x0000000dff2a7819 */ /* 0x000fc4000001160b */
[C---:B------:R-:W-:Y:S01]  /*dab0*/  LOP3.LUT R76, R11.reuse, 0x70007, RZ, 0xc0, !PT ;  /* 0x000700070b4c7812 */ /* 0x040fe200078ec0ff */
[-C--:B------:R-:W-:Y:S01]  /*dac0*/  HFMA2 R63, R22, R47.reuse.H0_H0, -132, -132 ;  /* 0xd820d820163f7431 */ /* 0x080fe2000004002f */
[----:B------:R-:W-:Y:S02]  /*dad0*/  LOP3.LUT R45, R11, 0x380038, RZ, 0xc0, !PT ;  /* 0x003800380b2d7812 */ /* 0x000fe400078ec0ff */
[----:B------:R-:W-:Y:S02]  /*dae0*/  SHF.R.U32.HI R74, RZ, 0x6, R11 ;  /* 0x00000006ff4a7819 */ /* 0x000fe4000001160b */
[----:B------:R-:W-:Y:S02]  /*daf0*/  LOP3.LUT R62, R27, 0x64006400, RZ, 0xfc, !PT ;  /* 0x640064001b3e7812 */ /* 0x000fe400078efcff */
[C---:B------:R-:W-:Y:S02]  /*db00*/  LOP3.LUT R75, R10.reuse, 0x70007, RZ, 0xc0, !PT ;  /* 0x000700070a4b7812 */ /* 0x040fe400078ec0ff */
[----:B------:R-:W-:Y:S01]  /*db10*/  LOP3.LUT R43, R10, 0x380038, RZ, 0xc0, !PT ;  /* 0x003800380a2b7812 */ /* 0x000fe200078ec0ff */
[----:B------:R-:W-:Y:S01]  /*db20*/  HFMA2 R62, R62, R47.H0_H0, -132, -132 ;  /* 0xd820d8203e3e7431 */ /* 0x000fe2000004002f */
[----:B------:R-:W-:-:S02]  /*db30*/  SHF.R.U32.HI R21, RZ, 0x6, R10 ;  /* 0x00000006ff157819 */ /* 0x000fc4000001160a */
[----:B------:R-:W-:Y:S02]  /*db40*/  LOP3.LUT R11, R23, 0x40004, R8, 0xf8, !PT ;  /* 0x00040004170b7812 */ /* 0x000fe400078ef808 */
[----:B------:R-:W-:Y:S02]  /*db50*/  LOP3.LUT R27, R64, 0x380038, RZ, 0xc0, !PT ;  /* 0x00380038401b7812 */ /* 0x000fe400078ec0ff */
[----:B------:R-:W-:Y:S02]  /*db60*/  LOP3.LUT R10, R24, 0x40004, R9, 0xf8, !PT ;  /* 0x00040004180a7812 */ /* 0x000fe400078ef809 */
[----:B------:R-:W-:Y:S02]  /*db70*/  LOP3.LUT R8, R32, 0x40004, R31, 0xf8, !PT ;  /* 0x0004000420087812 */ /* 0x000fe400078ef81f */
[----:B------:R-:W-:Y:S02]  /*db80*/  LOP3.LUT R9, R49, 0x40004, R42, 0xf8, !PT ;  /* 0x0004000431097812 */ /* 0x000fe400078ef82a */
        /* <DEDUP_REMOVED lines=93> */
[-C--:B------:R-:W-:Y:S01]  /*e160*/  HFMA2 R40, R83, R4.reuse.H0_H0, -20, -20 ;  /* 0xcd00cd0053287431 */ /* 0x080fe20000040004 */
        /* <DEDUP_REMOVED lines=144> */
.L_x_4252:
        /* <DEDUP_REMOVED lines=81> */
.L_x_4253:
[----:B------:R-:W-:Y:S01]  /*ef80*/  IADD3 R5, PT, PT, R5, 0x20, RZ ;  /* 0x0000002005057810 */ /* 0x000fe20007ffe0ff */
[----:B------:R-:W-:Y:S01]  /*ef90*/  UIADD3 UR4, UPT, UPT, UR4, 0x40, URZ ;  /* 0x0000004004047890 */ /* 0x000fe2000fffe0ff */
[----:B------:R-:W-:Y:S02]  /*efa0*/  IMAD.WIDE R6, R39, 0x4, R2 ;  /* 0x0000000427067825 */ /* 0x000fe400078e0202 */
[----:B------:R-:W-:-:S13]  /*efb0*/  ISETP.GE.AND P0, PT, R5, R0, PT ;  /* 0x000000000500720c */ /* 0x000fda0003f06270 */
[----:B------:R-:W-:Y:S05]  /*efc0*/  @!P0 BRA `(.L_x_4254) ;  /* 0xffffffe400c88947 */ /* 0x000fea000383ffff */
[----:B------:R-:W-:-:S07]  /*efd0*/  IMAD.WIDE R20, R39, 0xc, R20 ;  /* 0x0000000c27147825 */ /* 0x000fce00078e0214 */
.L_x_4251:
[----:B------:R-:W1:Y:S02]  /*efe0*/  LDCU UR5, c[0x0][0x3dc] ;  /* 0x00007b80ff0577ac */ /* 0x000e640008000800 */
[----:B-1----:R-:W-:-:S04]  /*eff0*/  VIMNMX R38, PT, PT, R38, UR5, PT ;  /* 0x0000000526267c48 */ /* 0x002fc8000bfe0100 */
[----:B------:R-:W-:-:S13]  /*f000*/  ISETP.GT.AND P0, PT, R38, R5, PT ;  /* 0x000000052600720c */ /* 0x000fda0003f04270 */
[----:B------:R-:W-:Y:S05]  /*f010*/  @!P0 BRA `(.L_x_4255) ;  /* 0x0000000c002c8947 */ /* 0x000fea0003800000 */
[----:B------:R-:W-:-:S12]  /*f020*/  UIADD3 UR4, UPT, UPT, UR4, 0x40, URZ ;  /* 0x0000004004047890 */ /* 0x000fd8000fffe0ff */
.L_x_4258:
[----:B0-----:R-:W4:Y:S01]  /*f030*/  LDG.E.128.CONSTANT R8, desc[UR8][R20.64] ;  /* 0x0000000814087981 */ /* 0x001f22000c1e9d00 */
[----:B------:R-:W-:Y:S01]  /*f040*/  MOV R19, 0x3400 ;  /* 0x0000340000137802 */ /* 0x000fe20000000f00 */
[----:B------:R-:W-:Y:S01]  /*f050*/  HFMA2 R29, -RZ, RZ, 0, 0.0625 ;  /* 0x00002c00ff1d7431 */ /* 0x000fe200000001ff */
[----:B------:R-:W-:Y:S02]  /*f060*/  ISETP.NE.AND P0, PT, R41, RZ, PT ;  /* 0x000000ff2900720c */ /* 0x000fe40003f05270 */
[----:B------:R-:W-:Y:S02]  /*f070*/  MOV R39, 0x2400 ;  /* 0x0000240000277802 */ /* 0x000fe40000000f00 */
[C---:B----4-:R-:W-:Y:S02]  /*f080*/  LOP3.LUT R12, R8.reuse, 0x30003, RZ, 0xc0, !PT ;  /* 0x00030003080c7812 */ /* 0x050fe400078ec0ff */
[C---:B------:R-:W-:Y:S02]  /*f090*/  LOP3.LUT R0, R8.reuse, 0xc000c, RZ, 0xc0, !PT ;  /* 0x000c000c08007812 */ /* 0x040fe400078ec0ff */
        /* <DEDUP_REMOVED lines=8> */
[C---:B---3--:R-:W-:Y:S02]  /*f120*/  LOP3.LUT R15, R9.reuse, 0x30003, RZ, 0xc0, !PT ;  /* 0x00030003090f7812 */ /* 0x048fe400078ec0ff */
[C---:B------:R-:W-:Y:S02]  /*f130*/  LOP3.LUT R18, R9.reuse, 0x300030, RZ, 0xc0, !PT ;  /* 0x0030003009127812 */ /* 0x040fe400078ec0ff */
[----:B------:R-:W-:Y:S02]  /*f140*/  LOP3.LUT R28, R9, 0xc000c0, RZ, 0xc0, !PT ;  /* 0x00c000c0091c7812 */ /* 0x000fe400078ec0ff */
[----:B------:R-:W-:Y:S02]  /*f150*/  SHF.R.U32.HI R42, RZ, 0x8, R9 ;  /* 0x00000008ff2a7819 */ /* 0x000fe40000011609 */
[----:B------:R-:W-:-:S02]  /*f160*/  LOP3.LUT R43, R10, 0x30003, RZ, 0xc0, !PT ;  /* 0x000300030a2b7812 */ /* 0x000fc400078ec0ff */
[C---:B-----5:R-:W-:Y:S02]  /*f170*/  LOP3.LUT R22, R10.reuse, 0x300030, RZ, 0xc0, !PT ;  /* 0x003000300a167812 */ /* 0x060fe400078ec0ff */
[----:B------:R-:W-:Y:S02]  /*f180*/  LOP3.LUT R30, R10, 0xc000c0, RZ, 0xc0, !PT ;  /* 0x00c000c00a1e7812 */ /* 0x000fe400078ec0ff */
[----:B------:R-:W-:Y:S02]  /*f190*/  LOP3.LUT R2, R8, 0xc000c, RZ, 0xc0, !PT ;  /* 0x000c000c08027812 */ /* 0x000fe400078ec0ff */
[----:B------:R-:W-:Y:S02]  /*f1a0*/  SHF.R.U32.HI R46, RZ, 0x8, R11 ;  /* 0x00000008ff2e7819 */ /* 0x000fe4000001160b */
[----:B------:R-:W-:Y:S02]  /*f1b0*/  LOP3.LUT R9, R4, 0x64006400, RZ, 0xfc, !PT ;  /* 0x6400640004097812 */ /* 0x000fe400078efcff */
[----:B------:R-:W-:-:S02]  /*f1c0*/  LOP3.LUT R10, R44, 0xc000c, RZ, 0xc0, !PT ;  /* 0x000c000c2c0a7812 */ /* 0x000fc400078ec0ff */
[C---:B------:R-:W-:Y:S02]  /*f1d0*/  LOP3.LUT R45, R11.reuse, 0x30003, RZ, 0xc0, !PT ;  /* 0x000300030b2d7812 */ /* 0x040fe400078ec0ff */
[C---:B------:R-:W-:Y:S02]  /*f1e0*/  LOP3.LUT R23, R11.reuse, 0x300030, RZ, 0xc0, !PT ;  /* 0x003000300b177812 */ /* 0x040fe400078ec0ff */
        /* <DEDUP_REMOVED lines=29> */
[----:B------:R-:W-:Y:S02]  /*f3c0*/  LOP3.LUT R9, R8, 0xc000c0, RZ, 0xc0, !PT ;  /* 0x00c000c008097812 */ /* 0x000fe400078ec0ff */
[----:B------:R-:W-:Y:S01]  /*f3d0*/  LOP3.LUT R22, R22, 0x64006400, RZ, 0xfc, !PT ;  /* 0x6400640016167812 */ /* 0x000fe200078efcff */
[----:B--2---:R-:W-:Y:S01]  /*f3e0*/  HFMA2 R26, R11, R29.H0_H0, -66, -66 ;  /* 0xd420d4200b1a7431 */ /* 0x004fe2000004001d */
        /* <DEDUP_REMOVED lines=90> */
.L_x_4256:
[----:B------:R-:W-:Y:S05]  /*f990*/  @P1 BRA `(.L_x_4257) ;  /* 0x0000000000b41947 */ /* 0x000fea0003800000 */
[----:B------:R-:W0:Y:S01]  /*f9a0*/  LDS.128 R8, [UR4] ;  /* 0x00000004ff087984 */ /* 0x000e220008000c00 */
        /* <DEDUP_REMOVED lines=44> */
.L_x_4257:
[----:B------:R-:W0:Y:S01]  /*fc70*/  LDC R39, c[0x0][0x3ac] ;  /* 0x0000eb00ff277b82 */ /* 0x000e220000000800 */
[----:B------:R-:W-:Y:S01]  /*fc80*/  IADD3 R5, PT, PT, R5, 0x10, RZ ;  /* 0x0000001005057810 */ /* 0x000fe20007ffe0ff */
[----:B------:R-:W-:-:S03]  /*fc90*/  UIADD3 UR4, UPT, UPT, UR4, 0x20, URZ ;  /* 0x0000002004047890 */ /* 0x000fc6000fffe0ff */
[----:B------:R-:W-:Y:S01]  /*fca0*/  ISETP.GE.AND P0, PT, R5, R38, PT ;  /* 0x000000260500720c */ /* 0x000fe20003f06270 */
[----:B0-----:R-:W-:-:S12]  /*fcb0*/  IMAD.WIDE R20, R39, 0x4, R20 ;  /* 0x0000000427147825 */ /* 0x001fd800078e0214 */
[----:B------:R-:W-:Y:S05]  /*fcc0*/  @!P0 BRA `(.L_x_4258) ;  /* 0xfffffff000d88947 */ /* 0x000fea000383ffff */
.L_x_4255:
[----:B------:R-:W1:Y:S01]  /*fcd0*/  S2R R0, SR_CTAID.X ;  /* 0x0000000000007919 */ /* 0x000e620000002500 */
[----:B------:R-:W4:Y:S01]  /*fce0*/  S2UR UR4, SR_CTAID.Y ;  /* 0x00000000000479c3 */ /* 0x000f220000002600 */
[----:B0-----:R-:W1:Y:S07]  /*fcf0*/  S2R R3, SR_TID.X ;  /* 0x0000000000037919 */ /* 0x001e6e0000002100 */
[----:B------:R-:W0:Y:S01]  /*fd00*/  LDC.64 R4, c[0x0][0x3a0] ;  /* 0x0000e800ff047b82 */ /* 0x000e220000000a00 */
[----:B----4-:R-:W-:Y:S01]  /*fd10*/  USHF.L.U32 UR4, UR4, 0x1, URZ ;  /* 0x0000000104047899 */ /* 0x010fe200080006ff */
        /* <DEDUP_REMOVED lines=14> */
.L_x_4262:
[----:B------:R-:W0:Y:S02]  /*fe00*/  LDS R2, [R0] ;  /* 0x0000000000027984 */ /* 0x000e240000000800 */
[----:B0-----:R-:W-:-:S05]  /*fe10*/  HADD2 R3, R2, R72 ;  /* 0x0000004802037230 */ /* 0x001fca0000000000 */
[----:B------:R-:W0:Y:S02]  /*fe20*/  ATOMS.CAST.SPIN P1, [R0], R2, R3 ;  /* 0x000000020000758d */ /* 0x000e240001820003 */
[----:B0-----:R-:W-:Y:S05]  /*fe30*/  @!P1 BRA `(.L_x_4262) ;  /* 0xfffffffc00f09947 */ /* 0x001fea000383ffff */
[----:B------:R-:W-:Y:S05]  /*fe40*/  BRA `(.L_x_4260) ;  /* 0x00000000000c7947 */ /* 0x000fea0003800000 */
.L_x_4261:
[----:B------:R-:W4:Y:S02]  /*fe50*/  LD.E R0, desc[UR8][R4.64] ;  /* 0x0000000804007980 */ /* 0x000f24000c101900 */
[----:B----4-:R-:W-:-:S05]  /*fe60*/  IADD3 R3, PT, PT, R72, R0, RZ ;  /* 0x0000000048037210 */ /* 0x010fca0007ffe0ff */
[----:B------:R0:W-:Y:S02]  /*fe70*/  ST.E desc[UR8][R4.64], R3 ;  /* 0x0000000304007985 */ /* 0x0001e4000c101908 */
.L_x_4260:
[----:B------:R-:W-:Y:S05]  /*fe80*/  BSYNC.RECONVERGENT B0 ;  /* 0x0000000000007941 */ /* 0x000fea0003800200 */
.L_x_4259:
[----:B------:R1:W-:Y:S01]  /*fe90*/  ATOM.E.ADD.F16x2.RN.STRONG.GPU P1, RZ, desc[UR8][R4.64+0x4], R71 ;  /* 0x8000044704ff79a2 */ /* 0x0003e2000c12e108 */
[----:B------:R-:W-:Y:S04]  /*fea0*/  BSSY.RECONVERGENT B0, `(.L_x_4263) ;  /* 0x000000e000007945 */ /* 0x000fe80003800200 */
[----:B-1----:R-:W-:Y:S05]  /*feb0*/  @P1 BRA `(.L_x_4264) ;  /* 0x0000000000301947 */ /* 0x002fea0003800000 */
[----:B------:R-:W1:Y:S02]  /*fec0*/  QSPC.E.S P1, RZ, [R4+0x4] ;  /* 0x0000040004ff73aa */ /* 0x000e640000020500 */
[----:B-1----:R-:W-:Y:S05]  /*fed0*/  @!P1 BRA `(.L_x_4265) ;  /* 0x00000000001c9947 */ /* 0x002fea0003800000 */
[----:B------:R-:W-:-:S04]  /*fee0*/  MOV R2, R4 ;  /* 0x0000000400027202 */ /* 0x000fc80000000f00 */
[----:B------:R-:W-:-:S07]  /*fef0*/  MOV R0, R2 ;  /* 0x0000000200007202 */ /* 0x000fce0000000f00 */
.L_x_4266:
[----:B------:R-:W0:Y:S02]  /*ff00*/  LDS R2, [R0+0x4] ;  /* 0x0000040000027984 */ /* 0x000e240000000800 */
[----:B0-----:R-:W-:-:S05]  /*ff10*/  HFMA2 R3, R2, 1, 1, R71 ;  /* 0x3c003c0002037831 */ /* 0x001fca0000000047 */
[----:B------:R-:W0:Y:S02]  /*ff20*/  ATOMS.CAST.SPIN P1, [R0+0x4], R2, R3 ;  /* 0x000004020000758d */ /* 0x000e240001820003 */
[----:B0-----:R-:W-:Y:S05]  /*ff30*/  @!P1 BRA `(.L_x_4266) ;  /* 0xfffffffc00f09947 */ /* 0x001fea000383ffff */
[----:B------:R-:W-:Y:S05]  /*ff40*/  BRA `(.L_x_4264) ;  /* 0x00000000000c7947 */ /* 0x000fea0003800000 */
.L_x_4265:
[----:B------:R-:W0:Y:S02]  /*ff50*/  LD.E R0, desc[UR8][R4.64+0x4] ;  /* 0x0000040804007980 */ /* 0x000e24000c101900 */
[----:B0-----:R-:W-:-:S05]  /*ff60*/  IADD3 R3, PT, PT, R71, R0, RZ ;  /* 0x0000000047037210 */ /* 0x001fca0007ffe0ff */
[----:B------:R1:W-:Y:S02]  /*ff70*/  ST.E desc[UR8][R4.64+0x4], R3 ;  /* 0x0000040304007985 */ /* 0x0003e4000c101908 */
.L_x_4264:
[----:B------:R-:W-:Y:S05]  /*ff80*/  BSYNC.RECONVERGENT B0 ;  /* 0x0000000000007941 */ /* 0x000fea0003800200 */
.L_x_4263:
        /* <DEDUP_REMOVED lines=9> */
.L_x_4270:
[----:B------:R-:W0:Y:S02]  /*10020*/  LDS R2, [R0] ;  /* 0x0000000000027984 */ /* 0x000e240000000800 */
[----:B0-----:R-:W-:-:S05]  /*10030*/  HADD2 R3, R2, R118 ;  /* 0x0000007602037230 */ /* 0x001fca0000000000 */
[----:B------:R-:W0:Y:S02]  /*10040*/  ATOMS.CAST.SPIN P0, [R0], R2, R3 ;  /* 0x000000020000758d */ /* 0x000e240001800003 */
[----:B0-----:R-:W-:Y:S05]  /*10050*/  @!P0 BRA `(.L_x_4270) ;  /* 0xfffffffc00f08947 */ /* 0x001fea000383ffff */
[----:B------:R-:W-:Y:S05]  /*10060*/  BRA `(.L_x_4268) ;  /* 0x00000000000c7947 */ /* 0x000fea0003800000 */
.L_x_4269:
[----:B------:R-:W4:Y:S02]  /*10070*/  LD.E R0, desc[UR8][R4.64] ;  /* 0x0000000804007980 */ /* 0x000f24000c101900 */
[----:B----4-:R-:W-:-:S05]  /*10080*/  IADD3 R3, PT, PT, R118, R0, RZ ;  /* 0x0000000076037210 */ /* 0x010fca0007ffe0ff */
[----:B------:R0:W-:Y:S02]  /*10090*/  ST.E desc[UR8][R4.64], R3 ;  /* 0x0000000304007985 */ /* 0x0001e4000c101908 */
.L_x_4268:
[----:B------:R-:W-:Y:S05]  /*100a0*/  BSYNC.RECONVERGENT B0 ;  /* 0x0000000000007941 */ /* 0x000fea0003800200 */
.L_x_4267:
[----:B------:R1:W-:Y:S02]  /*100b0*/  ATOM.E.ADD.F16x2.RN.STRONG.GPU P0, RZ, desc[UR8][R4.64+0x4], R119 ;  /* 0x8000047704ff79a2 */ /* 0x0003e4000c10e108 */
[----:B-1----:R-:W-:Y:S05]  /*100c0*/  @P0 EXIT ;  /* 0x000000000000094d */ /* 0x002fea0003800000 */
[----:B------:R-:W1:Y:S02]  /*100d0*/  QSPC.E.S P0, RZ, [R4+0x4] ;  /* 0x0000040004ff73aa */ /* 0x000e640000000500 */
[----:B-1----:R-:W-:Y:S05]  /*100e0*/  @!P0 BRA `(.L_x_4271) ;  /* 0x00000000001c8947 */ /* 0x002fea0003800000 */
[----:B------:R-:W-:-:S04]  /*100f0*/  MOV R2, R4 ;  /* 0x0000000400027202 */ /* 0x000fc80000000f00 */
[----:B------:R-:W-:-:S07]  /*10100*/  MOV R0, R2 ;  /* 0x0000000200007202 */ /* 0x000fce0000000f00 */
.L_x_4272:
[----:B------:R-:W0:Y:S02]  /*10110*/  LDS R2, [R0+0x4] ;  /* 0x0000040000027984 */ /* 0x000e240000000800 */
[----:B0-----:R-:W-:-:S05]  /*10120*/  HFMA2 R3, R2, 1, 1, R119 ;  /* 0x3c003c0002037831 */ /* 0x001fca0000000077 */
[----:B------:R-:W0:Y:S02]  /*10130*/  ATOMS.CAST.SPIN P0, [R0+0x4], R2, R3 ;  /* 0x000004020000758d */ /* 0x000e240001800003 */
[----:B0-----:R-:W-:Y:S05]  /*10140*/  @!P0 BRA `(.L_x_4272) ;  /* 0xfffffffc00f08947 */ /* 0x001fea000383ffff */
[----:B------:R-:W-:Y:S05]  /*10150*/  EXIT ;  /* 0x000000000000794d */ /* 0x000fea0003800000 */
.L_x_4271:
[----:B------:R-:W0:Y:S02]  /*10160*/  LD.E R0, desc[UR8][R4.64+0x4] ;  /* 0x0000040804007980 */ /* 0x000e24000c101900 */
[----:B0-----:R-:W-:-:S05]  /*10170*/  IADD3 R3, PT, PT, R119, R0, RZ ;  /* 0x0000000077037210 */ /* 0x001fca0007ffe0ff */
[----:B------:R-:W-:Y:S01]  /*10180*/  ST.E desc[UR8][R4.64+0x4], R3 ;  /* 0x0000040304007985 */ /* 0x000fe2000c101908 */
[----:B------:R-:W-:Y:S05]  /*10190*/  EXIT ;  /* 0x000000000000794d */ /* 0x000fea0003800000 */
.L_x_4273:
        /* <DEDUP_REMOVED lines=14> */
.L_x_5340:


//--------------------- .text._Z23gemm_half_q_half_kernelILi2ELi160ELb1ELb0ELi32EEvPK6__halfPKjS4_S2_PS0_iiiiPKtS7_iiiiiibS2_i --------------------------
	.section	.text._Z23gemm_half_q_half_kernelILi2ELi160ELb1ELb0ELi32EEvPK6__halfPKjS4_S2_PS0_iiiiPKtS7_iiiiiibS2_i,"ax",@progbits
	.align	128
        .global         _Z23gemm_half_q_half_kernelILi2ELi160ELb1ELb0ELi32EEvPK6__halfPKjS4_S2_PS0_iiiiPKtS7_iiiiiibS2_i
        .type           _Z23gemm_half_q_half_kernelILi2ELi160ELb1ELb0ELi32EEvPK6__halfPKjS4_S2_PS0_iiiiPKtS7_iiiiiibS2_i,@function
        .size           _Z23gemm_half_q_half_kernelILi2ELi160ELb1ELb0ELi32EEvPK6__halfPKjS4_S2_PS0_iiiiPKtS7_iiiiiibS2_i,(.L_x_5341 - _Z23gemm_half_q_half_kernelILi2ELi160ELb1ELb0ELi32EEvPK6__halfPKjS4_S2_PS0_iiiiPKtS7_iiiiiibS2_i)
        .other          _Z23gemm_half_q_half_kernelILi2ELi160ELb1ELb0ELi32EEvPK6__halfPKjS4_S2_PS0_iiiiPKtS7_iiiiiibS2_i,@"STO_CUDA_ENTRY STV_DEFAULT"
_Z23gemm_half_q_half_kernelILi2ELi160ELb1ELb0ELi32EEvPK6__halfPKjS4_S2_PS0_iiiiPKtS7_iiiiiibS2_i:
.text._Z23gemm_half_q_half_kernelILi2ELi160ELb1ELb0ELi32EEvPK6__halfPKjS4_S2_PS0_iiiiPKtS7_iiiiiibS2_i:
[----:B------:R-:W-:Y:S08]  /*0000*/  LDC R1, c[0x0][0x37c] ;  /* 0x0000df00ff017b82 */ /* 0x000ff00000000800 */
[----:B------:R-:W0:Y:S08]  /*0010*/  S2UR UR10, SR_CTAID.Y ;  /* 0x00000000000a79c3 */ /* 0x000e300000002600 */
[----:B------:R-:W1:Y:S01]  /*0020*/  LDC R25, c[0x0][0x3a8] ;  /* 0x0000ea00ff197b82 */ /* 0x000e620000000800 */
[----:B0-----:R-:W-:-:S06]  /*0030*/  USHF.L.U32 UR7, UR10, 0x1, URZ ;  /* 0x000000010a077899 */ /* 0x001fcc00080006ff */
[----:B-1----:R-:W-:-:S04]  /*0040*/  IADD3 R25, PT, PT, R25, -UR7, RZ ;  /* 0x8000000719197c10 */ /* 0x002fc8000fffe0ff */
[----:B------:R-:W-:-:S13]  /*0050*/  ISETP.GE.AND P0, PT, R25, 0x1, PT ;  /* 0x000000011900780c */ /* 0x000fda0003f06270 */
[----:B------:R-:W-:Y:S05]  /*0060*/  @!P0 EXIT ;  /* 0x000000000000894d */ /* 0x000fea0003800000 */
[----:B------:R-:W0:Y:S01]  /*0070*/  LDC R7, c[0x0][0x3f0] ;  /* 0x0000fc00ff077b82 */ /* 0x000e220000000800 */
[----:B------:R-:W1:Y:S01]  /*0080*/  LDCU.64 UR8, c[0x0][0x358] ;  /* 0x00006b00ff0877ac */ /* 0x000e620008000a00 */
[----:B------:R-:W-:-:S06]  /*0090*/  ISETP.NE.AND P0, PT, R25, 0x1, PT ;  /* 0x000000011900780c */ /* 0x000fcc0003f05270 */
[----:B------:R-:W0:Y:S08]  /*00a0*/  LDC.64 R4, c[0x0][0x3e8] ;  /* 0x0000fa00ff047b82 */ /* 0x000e300000000a00 */
[----:B------:R-:W2:Y:S01]  /*00b0*/  LDC.64 R2, c[0x0][0x3e8] ;  /* 0x0000fa00ff027b82 */ /* 0x000ea20000000a00 */
[----:B0-----:R-:W-:-:S05]  /*00c0*/  IMAD.WIDE R4, R7, 0x2, R4 ;  /* 0x0000000207047825 */ /* 0x001fca00078e0204 */
        /* <DEDUP_REMOVED lines=17> */
[C---:B------:R-:W-:Y:S02]  /*01e0*/  IADD3 R21, PT, PT, R2.reuse, 0x20, RZ ;  /* 0x0000002002157810 */ /* 0x040fe40007ffe0ff */
[----:B--2---:R-:W-:Y:S02]  /*01f0*/  IADD3 R3, PT, PT, R2, R5, RZ ;  /* 0x0000000502037210 */ /* 0x004fe40007ffe0ff */
[----:B-1----:R-:W-:Y:S02]  /*0200*/  VIMNMX R20, PT, PT, R21, R8, PT ;  /* 0x0000000815147248 */ /* 0x002fe40003fe0100 */
        /* <DEDUP_REMOVED lines=32> */
.L_x_4279:
        /* <DEDUP_REMOVED lines=32> */
.L_x_4278:
        /* <DEDUP_REMOVED lines=20> */
.L_x_4280:
[----:B------:R-:W-:-:S13]  /*0750*/  ISETP.EQ.AND P2, PT, R11, RZ, PT ;  /* 0x000000ff0b00720c */ /* 0x000fda0003f42270 */
[----:B------:R-:W-:Y:S05]  /*0760*/  @!P0 BRA P2, `(.L_x_4275) ;  /* 0x0000000400788947 */ /* 0x000fea0001000000 */
.L_x_4277:
        /* <DEDUP_REMOVED lines=12> */
.L_x_4276:
        /* <DEDUP_REMOVED lines=16> */
.L_x_4283:
[C---:B-----5:R-:W-:Y:S02]  /*0930*/  IADD3 R13, P2, PT, R26.reuse, R9, RZ ;  /* 0x000000091a0d7210 */ /* 0x060fe40007f5e0ff */
        /* <DEDUP_REMOVED lines=31> */
.L_x_4282:
        /* <DEDUP_REMOVED lines=21> */
.L_x_4284:
[----:B------:R-:W-:-:S13]  /*0c80*/  ISETP.NE.OR P0, PT, R3, RZ, P0 ;  /* 0x000000ff0300720c */ /* 0x000fda0000705670 */
[----:B------:R-:W-:Y:S05]  /*0c90*/  @!P0 BRA `(.L_x_4275) ;  /* 0x00000000002c8947 */ /* 0x000fea0003800000 */
.L_x_4281:
        /* <DEDUP_REMOVED lines=11> */
.L_x_4275:
[----:B------:R-:W-:Y:S05]  /*0d50*/  BSYNC.RECONVERGENT B0 ;  /* 0x0000000000007941 */ /* 0x000fea0003800200 */
.L_x_4274:
        /* <DEDUP_REMOVED lines=21> */
.L_x_4288:
        /* <DEDUP_REMOVED lines=15> */
.L_x_4287:
[----:B--2---:R-:W-:-:S04]  /*0fa0*/  IADD3 R6, PT, PT, RZ, -R9, RZ ;  /* 0x80000009ff067210 */ /* 0x004fc80007ffe0ff */
[----:B------:R-:W-:-:S13]  /*0fb0*/  ISETP.GT.AND P2, PT, R6, 0x1, PT ;  /* 0x000000010600780c */ /* 0x000fda0003f44270 */
[----:B------:R-:W-:Y:S05]  /*0fc0*/  @!P2 BRA `(.L_x_4289) ;  /* 0x000000000024a947 */ /* 0x000fea0003800000 */
[----:B0-----:R-:W0:Y:S01]  /*0fd0*/  LDC.64 R12, c[0x0][0x3a0] ;  /* 0x0000e800ff0c7b82 */ /* 0x001e220000000a00 */
        /* <DEDUP_REMOVED lines=8> */
.L_x_4289:
[----:B------:R-:W-:-:S13]  /*1060*/  ISETP.NE.OR P0, PT, R9, RZ, P0 ;  /* 0x000000ff0900720c */ /* 0x000fda0000705670 */
[----:B------:R-:W-:Y:S05]  /*1070*/  @!P0 BRA `(.L_x_4285) ;  /* 0x00000000001c8947 */ /* 0x000fea0003800000 */
.L_x_4286:
[----:B01----:R-:W0:Y:S02]  /*1080*/  LDC.64 R6, c[0x0][0x3a0] ;  /* 0x0000e800ff067b82 */ /* 0x003e240000000a00 */
.L_x_4290:
[----:B0-----:R-:W-:Y:S01]  /*1090*/  IMAD.WIDE R12, R11, 0x2, R6 ;  /* 0x000000020b0c7825 */ /* 0x001fe200078e0206 */
[----:B------:R-:W-:Y:S02]  /*10a0*/  IADD3 R9, PT, PT, R9, 0x1, RZ ;  /* 0x0000000109097810 */ /* 0x000fe40007ffe0ff */
[----:B------:R-:W-:Y:S02]  /*10b0*/  IADD3 R11, PT, PT, R11, R3, RZ ;  /* 0x000000030b0b7210 */ /* 0x000fe40007ffe0ff */
[----:B------:R2:W-:Y:S01]  /*10c0*/  STG.E.64 desc[UR8][R12.64], RZ ;  /* 0x000000ff0c007986 */ /* 0x0005e2000c101b08 */
[----:B------:R-:W-:-:S13]  /*10d0*/  ISETP.NE.AND P0, PT, R9, RZ, PT ;  /* 0x000000ff0900720c */ /* 0x000fda0003f05270 */
[----:B--2---:R-:W-:Y:S05]  /*10e0*/  @P0 BRA `(.L_x_4290) ;  /* 0xfffffffc00e80947 */ /* 0x004fea000383ffff */
.L_x_4285:
        /* <DEDUP_REMOVED lines=20> */
.L_x_4292:
        /* <DEDUP_REMOVED lines=27> */
[----:B-1----:R-:W-:Y:S01]  /*13e0*/  IADD3 R15, PT, PT, R4, 0x1, R5 ;  /* 0x00000001040f7810 */ /* 0x002fe20007ffe005 */
[----:B------:R-:W-:Y:S01]  /*13f0*/  IMAD R5, R18, R18, R18 ;  /* 0x0000001212057224 */ /* 0x000fe200078e0212 */
[----:B---3--:R-:W-:Y:S01]  /*1400*/  IADD3 R19, PT, PT, R24, R19, RZ ;  /* 0x0000001318137210 */ /* 0x008fe20007ffe0ff */
[----:B------:R-:W4:Y:S01]  /*1410*/  I2F.F16 R14, R27 ;  /* 0x0000001b000e7306 */ /* 0x000f220000200c00 */
[----:B------:R-:W-:Y:S02]  /*1420*/  IADD3 R22, PT, PT, R23, 0x1, R22 ;  /* 0x0000000117167810 */ /* 0x000fe40007ffe016 */
[----:B------:R-:W-:-:S02]  /*1430*/  IADD3 R18, PT, PT, R18, 0x1, R5 ;  /* 0x0000000112127810 */ /* 0x000fc40007ffe005 */
[----:B------:R-:W-:-:S03]  /*1440*/  ISETP.GE.AND P0, PT, R19, R20, PT ;  /* 0x000000141300720c */ /* 0x000fc60003f06270 */
        /* <DEDUP_REMOVED lines=8> */
.L_x_4291:
[C---:B------:R-:W-:Y:S01]  /*14d0*/  ISETP.GT.AND P0, PT, R2.reuse, UR6, PT ;  /* 0x0000000602007c0c */ /* 0x040fe2000bf04270 */
[----:B------:R-:W-:Y:S01]  /*14e0*/  HFMA2 R11, -RZ, RZ, 0, 0 ;  /* 0x00000000ff0b7431 */ /* 0x000fe200000001ff */
[----:B01----:R-:W-:Y:S02]  /*14f0*/  SHF.R.S32.HI R12, RZ, 0x1f, R9 ;  /* 0x0000001fff0c7819 */ /* 0x003fe40000011409 */
        /* <DEDUP_REMOVED lines=17> */
.L_x_4293:
        /* <DEDUP_REMOVED lines=8> */
.L_x_4294:
        /* <DEDUP_REMOVED lines=8> */
.L_x_4295:
        /* <DEDUP_REMOVED lines=8> */
.L_x_4296:
        /* <DEDUP_REMOVED lines=8> */
.L_x_4297:
[----:B------:R-:W-:Y:S01]  /*1810*/  LEA R9, R18, R9, 0x3 ;  /* 0x0000000912097211 */ /* 0x000fe200078e18ff */
[----:B------:R-:W0:Y:S01]  /*1820*/  S2UR UR5, SR_CgaCtaId ;  /* 0x00000000000579c3 */ /* 0x000e220000008800 */
[----:B------:R-:W1:Y:S01]  /*1830*/  LDCU.64 UR10, c[0x0][0x388] ;  /* 0x00007100ff0a77ac */ /* 0x000e620008000a00 */
[----:B------:R-:W-:Y:S02]  /*1840*/  SHF.R.S32.HI R12, RZ, 0x1f, R10 ;  /* 0x0000001fff0c7819 */ /* 0x000fe4000001140a */
[----:B------:R-:W-:Y:S01]  /*1850*/  IADD3 R9, PT, PT, R14, R9, R11 ;  /* 0x000000090e097210 */ /* 0x000fe20007ffe00b */
[----:B------:R-:W-:Y:S01]  /*1860*/  UMOV UR4, 0x400 ;  /* 0x0000040000047882 */ /* 0x000fe20000000000 */
[----:B------:R-:W-:Y:S02]  /*1870*/  PRMT R24, RZ, 0x5410, RZ ;  /* 0x00005410ff187816 */ /* 0x000fe400000000ff */
[----:B------:R-:W-:-:S05]  /*1880*/  IADD3 R16, PT, PT, R16, R9, R15 ;  /* 0x0000000910107210 */ /* 0x000fca0007ffe00f */
[----:B------:R-:W-:-:S05]  /*1890*/  IMAD R9, R16, R3, RZ ;  /* 0x0000000310097224 */ /* 0x000fca00078e02ff */
[----:B------:R-:W-:-:S04]  /*18a0*/  IADD3 R10, P0, PT, R10, R9, RZ ;  /* 0x000000090a0a7210 */ /* 0x000fc80007f1e0ff */
[----:B------:R-:W-:Y:S02]  /*18b0*/  LEA.HI.X.SX32 R11, R9, R12, 0x1, P0 ;  /* 0x0000000c090b7211 */ /* 0x000fe400000f0eff */
[----:B------:R-:W-:Y:S01]  /*18c0*/  VIMNMX R9, PT, PT, R8, UR6, PT ;  /* 0x0000000608097c48 */ /* 0x000fe2000bfe0100 */
[----:B0-----:R-:W-:Y:S01]  /*18d0*/  ULEA UR5, UR5, UR4, 0x18 ;  /* 0x0000000405057291 */ /* 0x001fe2000f8ec0ff */
[C---:B-1----:R-:W-:Y:S02]  /*18e0*/  LEA R54, P2, R10.reuse, UR10, 0x2 ;  /* 0x0000000a0a367c11 */ /* 0x042fe4000f8410ff */
[----:B------:R-:W-:Y:S02]  /*18f0*/  ISETP.GT.AND P0, PT, R9, R2, PT ;  /* 0x000000020900720c */ /* 0x000fe40003f04270 */
[----:B------:R-:W-:Y:S02]  /*1900*/  LEA.HI.X R55, R10, UR11, R11, 0x2, P2 ;  /* 0x0000000b0a377c11 */ /* 0x000fe400090f140b */
[----:B------:R-:W-:Y:S01]  /*1910*/  UMOV UR4, UR5 ;  /* 0x0000000500047c82 */ /* 0x000fe20008000000 */
[----:B------:R-:W-:-:S02]  /*1920*/  PRMT R11, RZ, 0x5410, RZ ;  /* 0x00005410ff0b7816 */ /* 0x000fc400000000ff */
[----:B------:R-:W-:Y:S02]  /*1930*/  PRMT R8, RZ, 0x5410, RZ ;  /* 0x00005410ff087816 */ /* 0x000fe400000000ff */
[----:B------:R-:W-:-:S04]  /*1940*/  PRMT R10, RZ, 0x5410, RZ ;  /* 0x00005410ff0a7816 */ /* 0x000fc800000000ff */
[----:B------:R-:W-:Y:S05]  /*1950*/  @!P0 BRA `(.L_x_4298) ;  /* 0x00000048003c8947 */ /* 0x000fea0003800000 */
[----:B------:R-:W2:Y:S01]  /*1960*/  LDG.E.128.CONSTANT R12, desc[UR8][R54.64] ;  /* 0x00000008360c7981 */ /* 0x000ea2000c1e9d00 */
[----:B------:R-:W-:-:S05]  /*1970*/  IMAD.WIDE R16, R3, 0x4, R54 ;  /* 0x0000000403107825 */ /* 0x000fca00078e0236 */
[----:B------:R0:W3:Y:S01]  /*1980*/  LDG.E.128.CONSTANT R8, desc[UR8][R16.64] ;  /* 0x0000000810087981 */ /* 0x0000e2000c1e9d00 */
[----:B------:R-:W-:Y:S01]  /*1990*/  ISETP.NE.AND P0, PT, R0, RZ, PT ;  /* 0x000000ff0000720c */ /* 0x000fe20003f05270 */
[----:B0-----:R-:W-:Y:S01]  /*19a0*/  IMAD.WIDE R16, R3, 0x4, R16 ;  /* 0x0000000403107825 */ /* 0x001fe200078e0210 */
[C---:B--2---:R-:W-:Y:S02]  /*19b0*/  LOP3.LUT R2, R12.reuse, 0xff, RZ, 0xc0, !PT ;  /* 0x000000ff0c027812 */ /* 0x044fe400078ec0ff */
[----:B------:R-:W-:Y:S02]  /*19c0*/  LEA.HI R37, R12, 0xffffff80, RZ, 0x8 ;  /* 0xffffff800c257811 */ /* 0x000fe400078f40ff */
[----:B------:R-:W-:Y:S02]  /*19d0*/  IADD3 R2, PT, PT, R2, -0x80, RZ ;  /* 0xffffff8002027810 */ /* 0x000fe40007ffe0ff */
[C---:B------:R-:W-:Y:S02]  /*19e0*/  LOP3.LUT R18, R13.reuse, 0xff, RZ, 0xc0, !PT ;  /* 0x000000ff0d127812 */ /* 0x040fe400078ec0ff */
[----:B------:R0:W1:Y:S01]  /*19f0*/  I2F.F16 R33, R2 ;  /* 0x0000000200217306 */ /* 0x0000620000200c00 */
[----:B------:R-:W-:-:S02]  /*1a00*/  LEA.HI R36, R13, 0xffffff80, RZ, 0x8 ;  /* 0xffffff800d247811 */ /* 0x000fc400078f40ff */
[----:B------:R-:W-:Y:S02]  /*1a10*/  IADD3 R18, PT, PT, R18, -0x80, RZ ;  /* 0xffffff8012127810 */ /* 0x000fe40007ffe0ff */
[----:B---3--:R-:W-:Y:S02]  /*1a20*/  LEA.HI R29, R8, 0xffffff80, RZ, 0x8 ;  /* 0xffffff80081d7811 */ /* 0x008fe400078f40ff */
[----:B------:R-:W-:Y:S01]  /*1a30*/  LOP3.LUT R19, R14, 0xff, RZ, 0xc0, !PT ;  /* 0x000000ff0e137812 */ /* 0x000fe200078ec0ff */
[----:B------:R2:W3:Y:S01]  /*1a40*/  I2F.F16 R32, R18 ;  /* 0x0000001200207306 */ /* 0x0004e20000200c00 */
        /* <DEDUP_REMOVED lines=9> */
[----:B------:R2:W4:Y:S01]  /*1ae0*/  I2F.F16 R38, R12 ;  /* 0x0000000c00267306 */ /* 0x0005220000200c00 */
[----:B------:R-:W-:-:S02]  /*1af0*/  IADD3 R19, PT, PT, R19, -0x80, RZ ;  /* 0xffffff8013137810 */ /* 0x000fc40007ffe0ff */
[----:B------:R-:W-:Y:S02]  /*1b00*/  LOP3.LUT R13, R13, 0xff, RZ, 0xc0, !PT ;  /* 0x000000ff0d0d7812 */ /* 0x000fe400078ec0ff */
[----:B------:R-:W-:Y:S02]  /*1b10*/  LEA.HI R28, R9, 0xffffff80, RZ, 0x8 ;  /* 0xffffff80091c7811 */ /* 0x000fe400078f40ff */
[----:B------:R-:W-:Y:S01]  /*1b20*/  IADD3 R13, PT, PT, R13, -0x80, RZ ;  /* 0xffffff800d0d7810 */ /* 0x000fe20007ffe0ff */
[----:B------:R1:W0:Y:S01]  /*1b30*/  I2F.F16 R39, R2 ;  /* 0x0000000200277306 */ /* 0x0002220000200c00 */
[----:B--2---:R-:W-:Y:S02]  /*1b40*/  LOP3.LUT R12, R9, 0xff, RZ, 0xc0, !PT ;  /* 0x000000ff090c7812 */ /* 0x004fe400078ec0ff */
[----:B------:R-:W-:Y:S02]  /*1b50*/  LEA.HI R27, R10, 0xffffff80, RZ, 0x8 ;  /* 0xffffff800a1b7811 */ /* 0x000fe400078f40ff */
[----:B------:R-:W-:-:S02]  /*1b60*/  IADD3 R46, PT, PT, R12, -0x80, RZ ;  /* 0xffffff800c2e7810 */ /* 0x000fc40007ffe0ff */
[----:B------:R-:W-:Y:S01]  /*1b70*/  LOP3.LUT R12, R10, 0xff, RZ, 0xc0, !PT ;  /* 0x000000ff0a0c7812 */ /* 0x000fe200078ec0ff */
[----:B------:R2:W0:Y:S01]  /*1b80*/  I2F.F16 R40, R13 ;  /* 0x0000000d00287306 */ /* 0x0004220000200c00 */
[----:B-1----:R-:W-:Y:S02]  /*1b90*/  SHF.R.U32.HI R2, RZ, 0x8, R15 ;  /* 0x00000008ff027819 */ /* 0x002fe4000001160f */
[----:B------:R-:W-:Y:S02]  /*1ba0*/  IADD3 R45, PT, PT, R12, -0x80, RZ ;  /* 0xffffff800c2d7810 */ /* 0x000fe40007ffe0ff */
[----:B------:R-:W-:Y:S02]  /*1bb0*/  LOP3.LUT R2, R2, 0xff, RZ, 0xc0, !PT ;  /* 0x000000ff02027812 */ /* 0x000fe400078ec0ff */
[----:B------:R-:W-:Y:S01]  /*1bc0*/  SHF.R.U32.HI R12, RZ, 0x8, R8 ;  /* 0x00000008ff0c7819 */ /* 0x000fe20000011608 */
[----:B------:R-:W1:Y:S01]  /*1bd0*/  I2F.F16 R31, R19 ;  /* 0x00000013001f7306 */ /* 0x000e620000200c00 */
[----:B------:R-:W-:-:S02]  /*1be0*/  IADD3 R49, PT, PT, R2, -0x80, RZ ;  /* 0xffffff8002317810 */ /* 0x000fc40007ffe0ff */
[----:B------:R-:W-:Y:S02]  /*1bf0*/  LOP3.LUT R2, R8, 0xff, RZ, 0xc0, !PT ;  /* 0x000000ff08027812 */ /* 0x000fe400078ec0ff */
[----:B------:R-:W-:Y:S02]  /*1c00*/  SHF.R.U32.HI R8, RZ, 0x10, R8 ;  /* 0x00000010ff087819 */ /* 0x000fe40000011608 */
[----:B------:R-:W-:Y:S01]  /*1c10*/  IADD3 R2, PT, PT, R2, -0x80, RZ ;  /* 0xffffff8002027810 */ /* 0x000fe20007ffe0ff */
[----:B------:R-:W0:Y:S01]  /*1c20*/  I2F.F16 R36, R36 ;  /* 0x0000002400247306 */ /* 0x000e220000200c00 */
[----:B--2---:R-:W-:Y:S02]  /*1c30*/  LOP3.LUT R13, R11, 0xff, RZ, 0xc0, !PT ;  /* 0x000000ff0b0d7812 */ /* 0x004fe400078ec0ff */
[----:B------:R-:W-:Y:S02]  /*1c40*/  LOP3.LUT R8, R8, 0xff, RZ, 0xc0, !PT ;  /* 0x000000ff08087812 */ /* 0x000fe400078ec0ff */
[----:B------:R-:W-:-:S02]  /*1c50*/  IADD3 R13, PT, PT, R13, -0x80, RZ ;  /* 0xffffff800d0d7810 */ /* 0x000fc40007ffe0ff */
[----:B------:R-:W-:Y:S01]  /*1c60*/  IADD3 R8, PT, PT, R8, -0x80, RZ ;  /* 0xffffff8008087810 */ /* 0x000fe20007ffe0ff */
[----:B------:R2:W0:Y:S01]  /*1c70*/  I2F.F16 R47, R2 ;  /* 0x00000002002f7306 */ /* 0x0004220000200c00 */
[----:B------:R-:W-:Y:S02]  /*1c80*/  LEA.HI R35, R14, 0xffffff80, RZ, 0x8 ;  /* 0xffffff800e237811 */ /* 0x000fe400078f40ff */
[C---:B------:R-:W-:Y:S02]  /*1c90*/  LEA.HI R34, R15.reuse, 0xffffff80, RZ, 0x8 ;  /* 0xffffff800f227811 */ /* 0x040fe400078f40ff */
[----:B------:R-:W-:Y:S02]  /*1ca0*/  LOP3.LUT R22, R15, 0xff, RZ, 0xc0, !PT ;  /* 0x000000ff0f167812 */ /* 0x000fe400078ec0ff */
[----:B-----5:R-:W-:Y:S01]  /*1cb0*/  LEA.HI R26, R11, 0xffffff80, RZ, 0x8 ;  /* 0xffffff800b1a7811 */ /* 0x020fe200078f40ff */
[----:B------:R3:W0:Y:S01]  /*1cc0*/  I2F.F16 R44, R13 ;  /* 0x0000000d002c7306 */ /* 0x0006220000200c00 */
[----:B--2---:R-:W-:-:S02]  /*1cd0*/  SHF.R.U32.HI R2, RZ, 0x8, R9 ;  /* 0x00000008ff027819 */ /* 0x004fc40000011609 */
[----:B------:R-:W-:Y:S02]  /*1ce0*/  SHF.R.U32.HI R9, RZ, 0x10, R9 ;  /* 0x00000010ff097819 */ /* 0x000fe40000011609 */
[----:B------:R-:W-:Y:S02]  /*1cf0*/  LOP3.LUT R2, R2, 0xff, RZ, 0xc0, !PT ;  /* 0x000000ff02027812 */ /* 0x000fe400078ec0ff */
[----:B------:R-:W-:Y:S01]  /*1d00*/  SHF.R.U32.HI R19, RZ, 0x8, R14 ;  /* 0x00000008ff137819 */ /* 0x000fe2000001160e */
[----:B------:R2:W0:Y:S01]  /*1d10*/  I2F.F16 R50, R8 ;  /* 0x0000000800327306 */ /* 0x0004220000200c00 */
[--C-:B---3--:R-:W-:Y:S02]  /*1d20*/  SHF.R.U32.HI R13, RZ, 0x8, R10.reuse ;  /* 0x00000008ff0d7819 */ /* 0x108fe4000001160a */
[----:B------:R-:W-:Y:S02]  /*1d30*/  SHF.R.U32.HI R10, RZ, 0x10, R10 ;  /* 0x00000010ff0a7819 */ /* 0x000fe4000001160a */
[----:B------:R-:W-:-:S02]  /*1d40*/  SHF.R.U32.HI R14, RZ, 0x10, R14 ;  /* 0x00000010ff0e7819 */ /* 0x000fc4000001160e */
[----:B------:R-:W-:Y:S01]  /*1d50*/  SHF.R.U32.HI R15, RZ, 0x10, R15 ;  /* 0x00000010ff0f7819 */ /* 0x000fe2000001160f */
[----:B------:R-:W3:Y:S01]  /*1d60*/  I2F.F16 R35, R35 ;  /* 0x0000002300237306 */ /* 0x000ee20000200c00 */
[--C-:B--2---:R-:W-:Y:S02]  /*1d70*/  SHF.R.U32.HI R8, RZ, 0x8, R11.reuse ;  /* 0x00000008ff087819 */ /* 0x104fe4000001160b */
[----:B------:R-:W-:Y:S02]  /*1d80*/  SHF.R.U32.HI R11, RZ, 0x10, R11 ;  /* 0x00000010ff0b7819 */ /* 0x000fe4000001160b */
[----:B------:R-:W-:Y:S02]  /*1d90*/  IADD3 R2, PT, PT, R2, -0x80, RZ ;  /* 0xffffff8002027810 */ /* 0x000fe40007ffe0ff */
[----:B------:R-:W-:Y:S01]  /*1da0*/  LOP3.LUT R9, R9, 0xff, RZ, 0xc0, !PT ;  /* 0x000000ff09097812 */ /* 0x000fe200078ec0ff */
[----:B------:R-:W2:Y:S01]  /*1db0*/  I2F.F16 R34, R34 ;  /* 0x0000002200227306 */ /* 0x000ea20000200c00 */
[----:B------:R-:W-:-:S02]  /*1dc0*/  LOP3.LUT R10, R10, 0xff, RZ, 0xc0, !PT ;  /* 0x000000ff0a0a7812 */ /* 0x000fc400078ec0ff */
[----:B------:R-:W-:Y:S02]  /*1dd0*/  LOP3.LUT R8, R8, 0xff, RZ, 0xc0, !PT ;  /* 0x000000ff08087812 */ /* 0x000fe400078ec0ff */
        /* <DEDUP_REMOVED lines=9> */
[----:B------:R-:W-:Y:S02]  /*1e70*/  IADD3 R52, PT, PT, R9, -0x80, RZ ;  /* 0xffffff8009347810 */ /* 0x000fe40007ffe0ff */
[----:B------:R-:W-:Y:S02]  /*1e80*/  IADD3 R9, PT, PT, R10, -0x80, RZ ;  /* 0xffffff800a097810 */ /* 0x000fe40007ffe0ff */
[----:B----4-:R-:W-:Y:S01]  /*1e90*/  IADD3 R2, PT, PT, R8, -0x80, RZ ;  /* 0xffffff8008027810 */ /* 0x010fe20007ffe0ff */
[----:B------:R-:W4:Y:S01]  /*1ea0*/  I2F.F16 R28, R28 ;  /* 0x0000001c001c7306 */ /* 0x000f220000200c00 */
[----:B------:R-:W-:-:S02]  /*1eb0*/  IADD3 R22, PT, PT, R22, -0x80, RZ ;  /* 0xffffff8016167810 */ /* 0x000fc40007ffe0ff */
[----:B------:R-:W-:Y:S02]  /*1ec0*/  IADD3 R18, PT, PT, R18, -0x80, RZ ;  /* 0xffffff8012127810 */ /* 0x000fe40007ffe0ff */
[----:B------:R-:W-:Y:S02]  /*1ed0*/  IADD3 R19, PT, PT, R19, -0x80, RZ ;  /* 0xffffff8013137810 */ /* 0x000fe40007ffe0ff */
[----:B------:R-:W-:Y:S01]  /*1ee0*/  IADD3 R14, PT, PT, R14, -0x80, RZ ;  /* 0xffffff800e0e7810 */ /* 0x000fe20007ffe0ff */
[----:B------:R0:W0:Y:S01]  /*1ef0*/  I2F.F16 R30, R22 ;  /* 0x00000016001e7306 */ /* 0x0000220000200c00 */
[----:B------:R-:W-:Y:S02]  /*1f00*/  IADD3 R15, PT, PT, R15, -0x80, RZ ;  /* 0xffffff800f0f7810 */ /* 0x000fe40007ffe0ff */
[----:B------:R-:W-:Y:S02]  /*1f10*/  IADD3 R12, PT, PT, R12, -0x80, RZ ;  /* 0xffffff800c0c7810 */ /* 0x000fe40007ffe0ff */
[----:B------:R-:W-:-:S02]  /*1f20*/  IADD3 R13, PT, PT, R13, -0x80, RZ ;  /* 0xffffff800d0d7810 */ /* 0x000fc40007ffe0ff */
[----:B------:R-:W-:Y:S01]  /*1f30*/  IADD3 R11, PT, PT, R11, -0x80, RZ ;  /* 0xffffff800b0b7810 */ /* 0x000fe20007ffe0ff */
[----:B------:R-:W0:Y:S01]  /*1f40*/  I2F.F16 R27, R27 ;  /* 0x0000001b001b7306 */ /* 0x000e220000200c00 */
[----:B------:R-:W-:Y:S02]  /*1f50*/  PRMT R8, RZ, 0x5410, RZ ;  /* 0x00005410ff087816 */ /* 0x000fe400000000ff */
[----:B------:R-:W-:-:S05]  /*1f60*/  PRMT R10, RZ, 0x5410, RZ ;  /* 0x00005410ff0a7816 */ /* 0x000fca00000000ff */
[----:B------:R-:W0:Y:S08]  /*1f70*/  I2F.F16 R26, R26 ;  /* 0x0000001a001a7306 */ /* 0x000e300000200c00 */
[----:B------:R0:W0:Y:S08]  /*1f80*/  I2F.F16 R41, R18 ;  /* 0x0000001200297306 */ /* 0x0000300000200c00 */
[----:B------:R0:W0:Y:S08]  /*1f90*/  I2F.F16 R43, R19 ;  /* 0x00000013002b7306 */ /* 0x0000300000200c00 */
[----:B------:R0:W0:Y:S08]  /*1fa0*/  I2F.F16 R42, R14 ;  /* 0x0000000e002a7306 */ /* 0x0000300000200c00 */
        /* <DEDUP_REMOVED lines=48> */
[----:B-1----:R-:W-:Y:S02]  /*22b0*/  HADD2.F32 R23, -RZ, R12.H0_H0 ;  /* 0x2000000cff177230 */ /* 0x002fe40000004100 */
[----:B------:R-:W-:Y:S01]  /*22c0*/  FFMA.FTZ R15, R11, R22, R19 ;  /* 0x000000160b0f7223 */ /* 0x000fe20000010013 */
[----:B------:R-:W-:Y:S02]  /*22d0*/  HADD2.F32 R11, -RZ, R47.H0_H0 ;  /* 0x2000002fff0b7230 */ /* 0x000fe40000004100 */
[----:B------:R-:W-:-:S02]  /*22e0*/  HADD2.F32 R18, -RZ, R46.H0_H0 ;  /* 0x2000002eff127230 */ /* 0x000fc40000004100 */
[----:B------:R-:W-:Y:S02]  /*22f0*/  HADD2.F32 R22, -RZ, R45.H0_H0 ;  /* 0x2000002dff167230 */ /* 0x000fe40000004100 */
[----:B------:R-:W-:Y:S01]  /*2300*/  FFMA.FTZ R10, R11, R23, R10 ;  /* 0x000000170b0a7223 */ /* 0x000fe2000001000a */
[----:B------:R-:W-:Y:S02]  /*2310*/  HADD2.F32 R12, -RZ, R12.H1_H1 ;  /* 0x3000000cff0c7230 */ /* 0x000fe40000004100 */
[C---:B------:R-:W-:Y:S01]  /*2320*/  FFMA.FTZ R11, R23.reuse, R18, R14 ;  /* 0x00000012170b7223 */ /* 0x040fe2000001000e */
        /* <DEDUP_REMOVED lines=45> */
.L_x_4299:
[----:B0-----:R0:W5:Y:S01]  /*2600*/  LDG.E.128.CONSTANT R12, desc[UR8][R16.64] ;  /* 0x00000008100c7981 */ /* 0x001162000c1e9d00 */
[----:B------:R-:W-:Y:S01]  /*2610*/  PRMT R11, RZ, 0x5410, RZ ;  /* 0x00005410ff0b7816 */ /* 0x000fe200000000ff */
[----:B------:R-:W-:Y:S01]  /*2620*/  IMAD.WIDE R22, R3, 0x4, R16 ;  /* 0x0000000403167825 */ /* 0x000fe200078e0210 */
[----:B------:R-:W-:Y:S01]  /*2630*/  PRMT R24, RZ, 0x5410, RZ ;  /* 0x00005410ff187816 */ /* 0x000fe200000000ff */
        /* <DEDUP_REMOVED lines=25> */
[-C--:B------:R-:W-:Y:S01]  /*27d0*/  FFMA.FTZ R39, R39, R24.reuse, R56 ;  /* 0x0000001827277223 */ /* 0x080fe20000010038 */
[----:B------:R-:W-:Y:S02]  /*27e0*/  HADD2.F32 R56, -RZ, R49.H0_H0 ;  /* 0x20000031ff387230 */ /* 0x000fe40000004100 */
[----:B------:R-:W-:Y:S01]  /*27f0*/  FFMA.FTZ R11, R30, R11, RZ ;  /* 0x0000000b1e0b7223 */ /* 0x000fe200000100ff */
[----:B------:R-:W-:Y:S02]  /*2800*/  HADD2.F32 R30, -RZ, R40.H0_H0 ;  /* 0x20000028ff1e7230 */ /* 0x000fe40000004100 */
[-C--:B------:R-:W-:Y:S01]  /*2810*/  FFMA.FTZ R33, R58, R24.reuse, R33 ;  /* 0x000000183a217223 */ /* 0x080fe20000010021 */
[-C--:B------:R-:W-:Y:S01]  /*2820*/  FFMA.FTZ R31, R32, R24.reuse, R31 ;  /* 0x00000018201f7223 */ /* 0x080fe2000001001f */
[----:B------:R-:W-:Y:S01]  /*2830*/  FFMA.FTZ R11, R56, R24, R11 ;  /* 0x00000018380b7223 */ /* 0x000fe2000001000b */
[----:B------:R-:W-:-:S02]  /*2840*/  HADD2.F32 R17, -RZ, R17.H1_H1 ;  /* 0x30000011ff117230 */ /* 0x000fc40000004100 */
[-C--:B------:R-:W-:Y:S01]  /*2850*/  FFMA.FTZ R30, R30, R16.reuse, R33 ;  /* 0x000000101e1e7223 */ /* 0x080fe20000010021 */
        /* <DEDUP_REMOVED lines=57> */
.L_x_4300:
[----:B0-----:R0:W2:Y:S01]  /*2bf0*/  LDG.E.128.CONSTANT R16, desc[UR8][R22.64] ;  /* 0x0000000816107981 */ /* 0x0010a2000c1e9d00 */
[----:B-----5:R-:W-:Y:S02]  /*2c00*/  LOP3.LUT R2, R12, 0xff, RZ, 0xc0, !PT ;  /* 0x000000ff0c027812 */ /* 0x020fe400078ec0ff */
[----:B------:R-:W-:Y:S02]  /*2c10*/  LOP3.LUT R9, R13, 0xff, RZ, 0xc0, !PT ;  /* 0x000000ff0d097812 */ /* 0x000fe400078ec0ff */
[----:B------:R-:W-:Y:S02]  /*2c20*/  IADD3 R2, PT, PT, R2, -0x80, RZ ;  /* 0xffffff8002027810 */ /* 0x000fe40007ffe0ff */
[----:B------:R-:W-:Y:S02]  /*2c30*/  IADD3 R9, PT, PT, R9, -0x80, RZ ;  /* 0xffffff8009097810 */ /* 0x000fe40007ffe0ff */
[----:B------:R-:W-:Y:S01]  /*2c40*/  LOP3.LUT R26, R14, 0xff, RZ, 0xc0, !PT ;  /* 0x000000ff0e1a7812 */ /* 0x000fe200078ec0ff */
[----:B------:R1:W3:Y:S01]  /*2c50*/  I2F.F16 R39, R2 ;  /* 0x0000000200277306 */ /* 0x0002e20000200c00 */
[----:B------:R-:W-:Y:S01]  /*2c60*/  LEA.HI R36, R12, 0xffffff80, RZ, 0x8 ;  /* 0xffffff800c247811 */ /* 0x000fe200078f40ff */
[----:B0-----:R-:W-:Y:S01]  /*2c70*/  IMAD.WIDE R22, R3, 0x4, R22 ;  /* 0x0000000403167825 */ /* 0x001fe200078e0216 */
[----:B------:R-:W-:-:S02]  /*2c80*/  IADD3 R26, PT, PT, R26, -0x80, RZ ;  /* 0xffffff801a1a7810 */ /* 0x000fc40007ffe0ff */
[----:B------:R-:W-:Y:S02]  /*2c90*/  LOP3.LUT R27, R15, 0xff, RZ, 0xc0, !PT ;  /* 0x000000ff0f1b7812 */ /* 0x000fe400078ec0ff */
[----:B------:R-:W-:Y:S01]  /*2ca0*/  LEA.HI R35, R13, 0xffffff80, RZ, 0x8 ;  /* 0xffffff800d237811 */ /* 0x000fe200078f40ff */
[----:B------:R0:W4:Y:S01]  /*2cb0*/  I2F.F16 R32, R9 ;  /* 0x0000000900207306 */ /* 0x0001220000200c00 */
[--C-:B-1----:R-:W-:Y:S02]  /*2cc0*/  SHF.R.U32.HI R2, RZ, 0x8, R12.reuse ;  /* 0x00000008ff027819 */ /* 0x102fe4000001160c */
[----:B------:R-:W-:Y:S02]  /*2cd0*/  SHF.R.U32.HI R12, RZ, 0x10, R12 ;  /* 0x00000010ff0c7819 */ /* 0x000fe4000001160c */
[----:B------:R-:W-:Y:S02]  /*2ce0*/  LOP3.LUT R2, R2, 0xff, RZ, 0xc0, !PT ;  /* 0x000000ff02027812 */ /* 0x000fe400078ec0ff */
[----:B------:R-:W-:Y:S01]  /*2cf0*/  LOP3.LUT R12, R12, 0xff, RZ, 0xc0, !PT ;  /* 0x000000ff0c0c7812 */ /* 0x000fe200078ec0ff */
[----:B------:R-:W1:Y:S01]  /*2d00*/  I2F.F16 R31, R26 ;  /* 0x0000001a001f7306 */ /* 0x000e620000200c00 */
[----:B0-----:R-:W-:-:S02]  /*2d10*/  SHF.R.U32.HI R9, RZ, 0x8, R13 ;  /* 0x00000008ff097819 */ /* 0x001fc4000001160d */
[----:B------:R-:W-:Y:S02]  /*2d20*/  IADD3 R2, PT, PT, R2, -0x80, RZ ;  /* 0xffffff8002027810 */ /* 0x000fe40007ffe0ff */
[----:B------:R-:W-:Y:S02]  /*2d30*/  LOP3.LUT R9, R9, 0xff, RZ, 0xc0, !PT ;  /* 0x000000ff09097812 */ /* 0x000fe400078ec0ff */
[----:B------:R-:W-:Y:S01]  /*2d40*/  IADD3 R12, PT, PT, R12, -0x80, RZ ;  /* 0xffffff800c0c7810 */ /* 0x000fe20007ffe0ff */
[----:B------:R-:W0:Y:S01]  /*2d50*/  I2F.F16 R38, R2 ;  /* 0x0000000200267306 */ /* 0x000e220000200c00 */
[----:B------:R-:W-:Y:S02]  /*2d60*/  IADD3 R9, PT, PT, R9, -0x80, RZ ;  /* 0xffffff8009097810 */ /* 0x000fe40007ffe0ff */
[----:B------:R-:W-:Y:S02]  /*2d70*/  IADD3 R30, PT, PT, R27, -0x80, RZ ;  /* 0xffffff801b1e7810 */ /* 0x000fe40007ffe0ff */
[----:B------:R-:W-:-:S02]  /*2d80*/  LEA.HI R34, R14, 0xffffff80, RZ, 0x8 ;  /* 0xffffff800e227811 */ /* 0x000fc400078f40ff */
[----:B------:R-:W-:Y:S01]  /*2d90*/  LEA.HI R33, R15, 0xffffff80, RZ, 0x8 ;  /* 0xffffff800f217811 */ /* 0x000fe200078f40ff */
[----:B------:R3:W0:Y:S01]  /*2da0*/  I2F.F16 R41, R9 ;  /* 0x0000000900297306 */ /* 0x0006220000200c00 */
[----:B------:R-:W-:-:S04]  /*2db0*/  SHF.R.U32.HI R13, RZ, 0x10, R13 ;  /* 0x00000010ff0d7819 */ /* 0x000fc8000001160d */
[----:B------:R-:W-:-:S03]  /*2dc0*/  LOP3.LUT R13, R13, 0xff, RZ, 0xc0, !PT ;  /* 0x000000ff0d0d7812 */ /* 0x000fc600078ec0ff */
[----:B------:R4:W0:Y:S01]  /*2dd0*/  I2F.F16 R37, R12 ;  /* 0x0000000c00257306 */ /* 0x0008220000200c00 */
[----:B------:R-:W-:-:S07]  /*2de0*/  IADD3 R13, PT, PT, R13, -0x80, RZ ;  /* 0xffffff800d0d7810 */ /* 0x000fce0007ffe0ff */
[----:B------:R-:W0:Y:S08]  /*2df0*/  I2F.F16 R36, R36 ;  /* 0x0000002400247306 */ /* 0x000e300000200c00 */
[----:B------:R-:W0:Y:S08]  /*2e00*/  I2F.F16 R35, R35 ;  /* 0x0000002300237306 */ /* 0x000e300000200c00 */
[----:B------:R-:W0:Y:S08]  /*2e10*/  I2F.F16 R34, R34 ;  /* 0x0000002200227306 */ /* 0x000e300000200c00 */
[----:B------:R-:W0:Y:S08]  /*2e20*/  I2F.F16 R33, R33 ;  /* 0x0000002100217306 */ /* 0x000e300000200c00 */
[----:B------:R-:W0:Y:S01]  /*2e30*/  I2F.F16 R30, R30 ;  /* 0x0000001e001e7306 */ /* 0x000e220000200c00 */
[----:B--2---:R-:W-:-:S02]  /*2e40*/  LEA.HI R40, R19, 0xffffff80, RZ, 0x8 ;  /* 0xffffff8013287811 */ /* 0x004fc400078f40ff */
[----:B---3--:R-:W-:-:S05]  /*2e50*/  LOP3.LUT R9, R17, 0xff, RZ, 0xc0, !PT ;  /* 0x000000ff11097812 */ /* 0x008fca00078ec0ff */
[----:B------:R2:W3:Y:S01]  /*2e60*/  I2F.F16 R26, R40 ;  /* 0x00000028001a7306 */ /* 0x0004e20000200c00 */
[----:B----4-:R-:W-:Y:S02]  /*2e70*/  LOP3.LUT R12, R19, 0xff, RZ, 0xc0, !PT ;  /* 0x000000ff130c7812 */ /* 0x010fe400078ec0ff */
[----:B------:R-:W-:Y:S02]  /*2e80*/  IADD3 R46, PT, PT, R9, -0x80, RZ ;  /* 0xffffff80092e7810 */ /* 0x000fe40007ffe0ff */
[----:B------:R-:W-:Y:S02]  /*2e90*/  LOP3.LUT R9, R18, 0xff, RZ, 0xc0, !PT ;  /* 0x000000ff12097812 */ /* 0x000fe400078ec0ff */
[----:B------:R-:W-:Y:S02]  /*2ea0*/  IADD3 R12, PT, PT, R12, -0x80, RZ ;  /* 0xffffff800c0c7810 */ /* 0x000fe40007ffe0ff */
[----:B--2---:R-:W-:Y:S01]  /*2eb0*/  SHF.R.U32.HI R40, RZ, 0x8, R14 ;  /* 0x00000008ff287819 */ /* 0x004fe2000001160e */
[----:B------:R-:W2:Y:S01]  /*2ec0*/  I2F.F16 R46, R46 ;  /* 0x0000002e002e7306 */ /* 0x000ea20000200c00 */
[----:B------:R-:W-:-:S02]  /*2ed0*/  IADD3 R45, PT, PT, R9, -0x80, RZ ;  /* 0xffffff80092d7810 */ /* 0x000fc40007ffe0ff */
[----:B------:R-:W-:Y:S02]  /*2ee0*/  LOP3.LUT R2, R40, 0xff, RZ, 0xc0, !PT ;  /* 0x000000ff28027812 */ /* 0x000fe400078ec0ff */
[----:B------:R-:W-:Y:S02]  /*2ef0*/  SHF.R.U32.HI R9, RZ, 0x8, R16 ;  /* 0x00000008ff097819 */ /* 0x000fe40000011610 */
[----:B------:R-:W-:Y:S01]  /*2f00*/  IADD3 R43, PT, PT, R2, -0x80, RZ ;  /* 0xffffff80022b7810 */ /* 0x000fe20007ffe0ff */
[----:B------:R4:W0:Y:S01]  /*2f10*/  I2F.F16 R44, R12 ;  /* 0x0000000c002c7306 */ /* 0x0008220000200c00 */
[----:B------:R-:W-:Y:S02]  /*2f20*/  SHF.R.U32.HI R2, RZ, 0x8, R15 ;  /* 0x00000008ff027819 */ /* 0x000fe4000001160f */
[----:B------:R-:W-:Y:S02]  /*2f30*/  LOP3.LUT R9, R9, 0xff, RZ, 0xc0, !PT ;  /* 0x000000ff09097812 */ /* 0x000fe400078ec0ff */
[----:B------:R-:W-:-:S02]  /*2f40*/  LOP3.LUT R2, R2, 0xff, RZ, 0xc0, !PT ;  /* 0x000000ff02027812 */ /* 0x000fc400078ec0ff */
[----:B------:R-:W-:Y:S01]  /*2f50*/  IADD3 R9, PT, PT, R9, -0x80, RZ ;  /* 0xffffff8009097810 */ /* 0x000fe20007ffe0ff */
[----:B------:R-:W0:Y:S01]  /*2f60*/  I2F.F16 R40, R13 ;  /* 0x0000000d00287306 */ /* 0x000e220000200c00 */
[----:B------:R-:W-:Y:S02]  /*2f70*/  IADD3 R49, PT, PT, R2, -0x80, RZ ;  /* 0xffffff8002317810 */ /* 0x000fe40007ffe0ff */
[C---:B------:R-:W-:Y:S02]  /*2f80*/  LOP3.LUT R2, R16.reuse, 0xff, RZ, 0xc0, !PT ;  /* 0x000000ff10027812 */ /* 0x040fe400078ec0ff */
[----:B------:R-:W-:Y:S02]  /*2f90*/  LEA.HI R29, R16, 0xffffff80, RZ, 0x8 ;  /* 0xffffff80101d7811 */ /* 0x000fe400078f40ff */
[----:B------:R-:W-:Y:S01]  /*2fa0*/  IADD3 R2, PT, PT, R2, -0x80, RZ ;  /* 0xffffff8002027810 */ /* 0x000fe20007ffe0ff */
[----:B------:R1:W0:Y:S01]  /*2fb0*/  I2F.F16 R51, R9 ;  /* 0x0000000900337306 */ /* 0x0002220000200c00 */
[----:B------:R-:W-:-:S02]  /*2fc0*/  LEA.HI R28, R17, 0xffffff80, RZ, 0x8 ;  /* 0xffffff80111c7811 */ /* 0x000fc400078f40ff */
[----:B------:R-:W-:Y:S02]  /*2fd0*/  LEA.HI R27, R18, 0xffffff80, RZ, 0x8 ;  /* 0xffffff80121b7811 */ /* 0x000fe400078f40ff */
[----:B----4-:R-:W-:Y:S02]  /*2fe0*/  SHF.R.U32.HI R12, RZ, 0x8, R18 ;  /* 0x00000008ff0c7819 */ /* 0x010fe40000011612 */
[----:B------:R-:W-:Y:S01]  /*2ff0*/  SHF.R.U32.HI R14, RZ, 0x10, R14 ;  /* 0x00000010ff0e7819 */ /* 0x000fe2000001160e */
[----:B------:R4:W0:Y:S01]  /*3000*/  I2F.F16 R47, R2 ;  /* 0x00000002002f7306 */ /* 0x0008220000200c00 */
[----:B-1----:R-:W-:Y:S02]  /*3010*/  SHF.R.U32.HI R9, RZ, 0x8, R19 ;  /* 0x00000008ff097819 */ /* 0x002fe40000011613 */
[----:B------:R-:W-:Y:S02]  /*3020*/  SHF.R.U32.HI R15, RZ, 0x10, R15 ;  /* 0x00000010ff0f7819 */ /* 0x000fe4000001160f */
[----:B------:R-:W-:-:S02]  /*3030*/  SHF.R.U32.HI R16, RZ, 0x10, R16 ;  /* 0x00000010ff107819 */ /* 0x000fc40000011610 */
[----:B------:R-:W-:Y:S01]  /*3040*/  SHF.R.U32.HI R18, RZ, 0x10, R18 ;  /* 0x00000010ff127819 */ /* 0x000fe20000011612 */
[----:B------:R-:W1:Y:S01]  /*3050*/  I2F.F16 R29, R29 ;  /* 0x0000001d001d7306 */ /* 0x000e620000200c00 */
[--C-:B----4-:R-:W-:Y:S02]  /*3060*/  SHF.R.U32.HI R2, RZ, 0x8, R17.reuse ;  /* 0x00000008ff027819 */ /* 0x110fe40000011611 */
[----:B------:R-:W-:Y:S02]  /*3070*/  SHF.R.U32.HI R17, RZ, 0x10, R17 ;  /* 0x00000010ff117819 */ /* 0x000fe40000011611 */
[----:B------:R-:W-:Y:S02]  /*3080*/  SHF.R.U32.HI R19, RZ, 0x10, R19 ;  /* 0x00000010ff137819 */ /* 0x000fe40000011613 */
[----:B------:R-:W-:Y:S01]  /*3090*/  LOP3.LUT R14, R14, 0xff, RZ, 0xc0, !PT ;  /* 0x000000ff0e0e7812 */ /* 0x000fe200078ec0ff */
[----:B------:R-:W4:Y:S01]  /*30a0*/  I2F.F16 R28, R28 ;  /* 0x0000001c001c7306 */ /* 0x000f220000200c00 */
        /* <DEDUP_REMOVED lines=17> */
[----:B------:R-:W-:Y:S02]  /*31c0*/  IADD3 R18, PT, PT, R18, -0x80, RZ ;  /* 0xffffff8012127810 */ /* 0x000fe40007ffe0ff */
[----:B------:R-:W-:Y:S01]  /*31d0*/  IADD3 R9, PT, PT, R9, -0x80, RZ ;  /* 0xffffff8009097810 */ /* 0x000fe20007ffe0ff */
[----:B------:R-:W0:Y:S01]  /*31e0*/  I2F.F16 R49, R49 ;  /* 0x0000003100317306 */ /* 0x000e220000200c00 */
[----:B------:R-:W-:-:S07]  /*31f0*/  IADD3 R19, PT, PT, R19, -0x80, RZ ;  /* 0xffffff8013137810 */ /* 0x000fce0007ffe0ff */
[----:B------:R0:W0:Y:S08]  /*3200*/  I2F.F16 R48, R15 ;  /* 0x0000000f00307306 */ /* 0x0000300000200c00 */
[----:B------:R-:W0:Y:S08]  /*3210*/  I2F.F16 R45, R45 ;  /* 0x0000002d002d7306 */ /* 0x000e300000200c00 */
[----:B------:R0:W0:Y:S08]  /*3220*/  I2F.F16 R50, R16 ;  /* 0x0000001000327306 */ /* 0x0000300000200c00 */
        /* <DEDUP_REMOVED lines=50> */
[----:B------:R-:W-:Y:S02]  /*3550*/  HADD2.F32 R18, -RZ, R18.H1_H1 ;  /* 0x30000012ff127230 */ /* 0x000fe40000004100 */
[----:B------:R-:W-:Y:S01]  /*3560*/  FFMA.FTZ R17, R17, R59, R16 ;  /* 0x0000003b11117223 */ /* 0x000fe20000010010 */
[----:B------:R-:W-:-:S02]  /*3570*/  HADD2.F32 R16, -RZ, R45.H0_H0 ;  /* 0x2000002dff107230 */ /* 0x000fc40000004100 */
        /* <DEDUP_REMOVED lines=44> */
.L_x_4301:
        /* <DEDUP_REMOVED lines=47> */
[----:B-1----:R-:W-:-:S02]  /*3b30*/  HADD2.F32 R14, -RZ, R12.H0_H0 ;  /* 0x2000000cff0e7230 */ /* 0x002fc40000004100 */
        /* <DEDUP_REMOVED lines=43> */
.L_x_4302:
[----:B0-----:R-:W2:Y:S01]  /*3df0*/  LDG.E.128.CONSTANT R12, desc[UR8][R22.64] ;  /* 0x00000008160c7981 */ /* 0x001ea2000c1e9d00 */
[----:B------:R-:W-:-:S05]  /*3e00*/  IMAD.WIDE R26, R3, 0x4, R22 ;  /* 0x00000004031a7825 */ /* 0x000fca00078e0216 */
[----:B------:R0:W3:Y:S02]  /*3e10*/  LDG.E.128.CONSTANT R16, desc[UR8][R26.64] ;  /* 0x000000081a107981 */ /* 0x0000e4000c1e9d00 */
[----:B0-----:R-:W-:Y:S01]  /*3e20*/  IMAD.WIDE R26, R3, 0x4, R26 ;  /* 0x00000004031a7825 */ /* 0x001fe200078e021a */
[----:B--2---:R-:W-:Y:S02]  /*3e30*/  LOP3.LUT R2, R12, 0xff, RZ, 0xc0, !PT ;  /* 0x000000ff0c027812 */ /* 0x004fe400078ec0ff */
[----:B------:R-:W-:Y:S02]  /*3e40*/  LOP3.LUT R9, R13, 0xff, RZ, 0xc0, !PT ;  /* 0x000000ff0d097812 */ /* 0x000fe400078ec0ff */
[----:B------:R-:W-:Y:S02]  /*3e50*/  IADD3 R2, PT, PT, R2, -0x80, RZ ;  /* 0xffffff8002027810 */ /* 0x000fe40007ffe0ff */
[----:B------:R-:W-:Y:S02]  /*3e60*/  IADD3 R9, PT, PT, R9, -0x80, RZ ;  /* 0xffffff8009097810 */ /* 0x000fe40007ffe0ff */
[----:B------:R-:W-:Y:S01]  /*3e70*/  LOP3.LUT R22, R14, 0xff, RZ, 0xc0, !PT ;  /* 0x000000ff0e167812 */ /* 0x000fe200078ec0ff */
[----:B------:R0:W1:Y:S01]  /*3e80*/  I2F.F16 R39, R2 ;  /* 0x0000000200277306 */ /* 0x0000620000200c00 */
[----:B---3--:R-:W-:-:S02]  /*3e90*/  LEA.HI R40, R19, 0xffffff80, RZ, 0x8 ;  /* 0xffffff8013287811 */ /* 0x008fc400078f40ff */
[----:B------:R-:W-:Y:S02]  /*3ea0*/  IADD3 R22, PT, PT, R22, -0x80, RZ ;  /* 0xffffff8016167810 */ /* 0x000fe40007ffe0ff */
[----:B------:R-:W-:Y:S02]  /*3eb0*/  LEA.HI R36, R12, 0xffffff80, RZ, 0x8 ;  /* 0xffffff800c247811 */ /* 0x000fe400078f40ff */
[----:B------:R-:W-:Y:S01]  /*3ec0*/  LOP3.LUT R23, R15, 0xff, RZ, 0xc0, !PT ;  /* 0x000000ff0f177812 */ /* 0x000fe200078ec0ff */
[----:B------:R2:W3:Y:S01]  /*3ed0*/  I2F.F16 R32, R9 ;  /* 0x0000000900207306 */ /* 0x0004e20000200c00 */
[--C-:B0-----:R-:W-:Y:S02]  /*3ee0*/  SHF.R.U32.HI R2, RZ, 0x8, R12.reuse ;  /* 0x00000008ff027819 */ /* 0x101fe4000001160c */
[----:B------:R-:W-:Y:S02]  /*3ef0*/  SHF.R.U32.HI R12, RZ, 0x10, R12 ;  /* 0x00000010ff0c7819 */ /* 0x000fe4000001160c */
[----:B------:R-:W-:-:S02]  /*3f00*/  LOP3.LUT R2, R2, 0xff, RZ, 0xc0, !PT ;  /* 0x000000ff02027812 */ /* 0x000fc400078ec0ff */
[----:B------:R-:W-:Y:S01]  /*3f10*/  LOP3.LUT R12, R12, 0xff, RZ, 0xc0, !PT ;  /* 0x000000ff0c0c7812 */ /* 0x000fe200078ec0ff */
[----:B------:R-:W0:Y:S01]  /*3f20*/  I2F.F16 R31, R22 ;  /* 0x00000016001f7306 */ /* 0x000e220000200c00 */
[----:B--2---:R-:W-:Y:S02]  /*3f30*/  SHF.R.U32.HI R9, RZ, 0x8, R13 ;  /* 0x00000008ff097819 */ /* 0x004fe4000001160d */
[----:B------:R-:W-:Y:S02]  /*3f40*/  IADD3 R2, PT, PT, R2, -0x80, RZ ;  /* 0xffffff8002027810 */ /* 0x000fe40007ffe0ff */
[----:B------:R-:W-:Y:S02]  /*3f50*/  LOP3.LUT R9, R9, 0xff, RZ, 0xc0, !PT ;  /* 0x000000ff09097812 */ /* 0x000fe400078ec0ff */
[----:B------:R-:W-:Y:S01]  /*3f60*/  IADD3 R12, PT, PT, R12, -0x80, RZ ;  /* 0xffffff800c0c7810 */ /* 0x000fe20007ffe0ff */
[----:B------:R2:W4:Y:S01]  /*3f70*/  I2F.F16 R22, R40 ;  /* 0x0000002800167306 */ /* 0x0005220000200c00 */
[----:B------:R-:W-:-:S02]  /*3f80*/  IADD3 R9, PT, PT, R9, -0x80, RZ ;  /* 0xffffff8009097810 */ /* 0x000fc40007ffe0ff */
[----:B------:R-:W-:Y:S02]  /*3f90*/  IADD3 R30, PT, PT, R23, -0x80, RZ ;  /* 0xffffff80171e7810 */ /* 0x000fe40007ffe0ff */
[----:B------:R-:W-:Y:S02]  /*3fa0*/  LEA.HI R35, R13, 0xffffff80, RZ, 0x8 ;  /* 0xffffff800d237811 */ /* 0x000fe400078f40ff */
[----:B------:R-:W-:Y:S01]  /*3fb0*/  LEA.HI R34, R14, 0xffffff80, RZ, 0x8 ;  /* 0xffffff800e227811 */ /* 0x000fe200078f40ff */
[----:B------:R5:W0:Y:S01]  /*3fc0*/  I2F.F16 R38, R2 ;  /* 0x0000000200267306 */ /* 0x000a220000200c00 */
[----:B--2---:R-:W-:Y:S02]  /*3fd0*/  SHF.R.U32.HI R40, RZ, 0x8, R14 ;  /* 0x00000008ff287819 */ /* 0x004fe4000001160e */
[----:B------:R-:W-:Y:S02]  /*3fe0*/  LEA.HI R33, R15, 0xffffff80, RZ, 0x8 ;  /* 0xffffff800f217811 */ /* 0x000fe400078f40ff */
[----:B------:R-:W-:-:S02]  /*3ff0*/  LEA.HI R29, R16, 0xffffff80, RZ, 0x8 ;  /* 0xffffff80101d7811 */ /* 0x000fc400078f40ff */
[C---:B------:R-:W-:Y:S01]  /*4000*/  LEA.HI R28, R17.reuse, 0xffffff80, RZ, 0x8 ;  /* 0xffffff80111c7811 */ /* 0x040fe200078f40ff */
        /* <DEDUP_REMOVED lines=9> */
[----:B------:R-:W-:Y:S01]  /*40a0*/  LOP3.LUT R9, R18, 0xff, RZ, 0xc0, !PT ;  /* 0x000000ff12097812 */ /* 0x000fe200078ec0ff */
[----:B------:R-:W2:Y:S01]  /*40b0*/  I2F.F16 R36, R36 ;  /* 0x0000002400247306 */ /* 0x000ea20000200c00 */
[----:B------:R-:W-:Y:S02]  /*40c0*/  IADD3 R49, PT, PT, R2, -0x80, RZ ;  /* 0xffffff8002317810 */ /* 0x000fe40007ffe0ff */
[----:B------:R-:W-:Y:S02]  /*40d0*/  IADD3 R45, PT, PT, R9, -0x80, RZ ;  /* 0xffffff80092d7810 */ /* 0x000fe40007ffe0ff */
[----:B------:R-:W-:-:S02]  /*40e0*/  SHF.R.U32.HI R9, RZ, 0x8, R16 ;  /* 0x00000008ff097819 */ /* 0x000fc40000011610 */
[----:B------:R-:W-:Y:S01]  /*40f0*/  LOP3.LUT R2, R16, 0xff, RZ, 0xc0, !PT ;  /* 0x000000ff10027812 */ /* 0x000fe200078ec0ff */
[----:B------:R-:W0:Y:S01]  /*4100*/  I2F.F16 R35, R35 ;  /* 0x0000002300237306 */ /* 0x000e220000200c00 */
[----:B-----5:R-:W-:Y:S02]  /*4110*/  LOP3.LUT R12, R19, 0xff, RZ, 0xc0, !PT ;  /* 0x000000ff130c7812 */ /* 0x020fe400078ec0ff */
[----:B------:R-:W-:Y:S02]  /*4120*/  LOP3.LUT R9, R9, 0xff, RZ, 0xc0, !PT ;  /* 0x000000ff09097812 */ /* 0x000fe400078ec0ff */
[----:B------:R-:W-:Y:S02]  /*4130*/  IADD3 R2, PT, PT, R2, -0x80, RZ ;  /* 0xffffff8002027810 */ /* 0x000fe40007ffe0ff */
[----:B------:R-:W-:Y:S01]  /*4140*/  IADD3 R12, PT, PT, R12, -0x80, RZ ;  /* 0xffffff800c0c7810 */ /* 0x000fe20007ffe0ff */
[----:B------:R-:W0:Y:S01]  /*4150*/  I2F.F16 R34, R34 ;  /* 0x0000002200227306 */ /* 0x000e220000200c00 */
[----:B------:R-:W-:-:S02]  /*4160*/  IADD3 R9, PT, PT, R9, -0x80, RZ ;  /* 0xffffff8009097810 */ /* 0x000fc40007ffe0ff */
        /* <DEDUP_REMOVED lines=8> */
[----:B------:R1:W0:Y:S01]  /*41f0*/  I2F.F16 R44, R12 ;  /* 0x0000000c002c7306 */ /* 0x0002220000200c00 */
[--C-:B-----5:R-:W-:Y:S02]  /*4200*/  SHF.R.U32.HI R2, RZ, 0x8, R17.reuse ;  /* 0x00000008ff027819 */ /* 0x120fe40000011611 */
[----:B------:R-:W-:Y:S02]  /*4210*/  SHF.R.U32.HI R17, RZ, 0x10, R17 ;  /* 0x00000010ff117819 */ /* 0x000fe40000011611 */
[----:B------:R-:W-:Y:S02]  /*4220*/  LOP3.LUT R16, R16, 0xff, RZ, 0xc0, !PT ;  /* 0x000000ff10107812 */ /* 0x000fe400078ec0ff */
[----:B------:R-:W-:Y:S01]  /*4230*/  LOP3.LUT R2, R2, 0xff, RZ, 0xc0, !PT ;  /* 0x000000ff02027812 */ /* 0x000fe200078ec0ff */
        /* <DEDUP_REMOVED lines=130> */
.L_x_4303:
        /* <DEDUP_REMOVED lines=91> */
.L_x_4304:
[----:B0-----:R-:W2:Y:S01]  /*5010*/  LDG.E.128.CONSTANT R12, desc[UR8][R26.64] ;  /* 0x000000081a0c7981 */ /* 0x001ea2000c1e9d00 */
[----:B------:R-:W-:-:S05]  /*5020*/  IMAD.WIDE R22, R3, 0x4, R26 ;  /* 0x0000000403167825 */ /* 0x000fca00078e021a */
[----:B------:R-:W3:Y:S01]  /*5030*/  LDG.E.128.CONSTANT R16, desc[UR8][R22.64] ;  /* 0x0000000816107981 */ /* 0x000ee2000c1e9d00 */
[----:B------:R-:W-:Y:S01]  /*5040*/  UIADD3 UR4, UPT, UPT, UR5, 0x40, URZ ;  /* 0x0000004005047890 */ /* 0x000fe2000fffe0ff */
        /* <DEDUP_REMOVED lines=195> */
.L_x_4305:
[----:B0-----:R-:W-:Y:S01]  /*5c80*/  MOV R2, R21 ;  /* 0x0000001500027202 */ /* 0x001fe20000000f00 */
[----:B------:R-:W-:Y:S01]  /*5c90*/  IMAD.WIDE R54, R3, 0x4, R22 ;  /* 0x0000000403367825 */ /* 0x000fe200078e0216 */
        /* <DEDUP_REMOVED lines=91> */
.L_x_4298:
[----:B------:R-:W-:-:S04]  /*6250*/  VIMNMX R9, PT, PT, R20, UR12, PT ;  /* 0x0000000c14097c48 */ /* 0x000fc8000bfe0100 */
[----:B------:R-:W-:-:S13]  /*6260*/  ISETP.GT.AND P0, PT, R9, R2, PT ;  /* 0x000000020900720c */ /* 0x000fda0003f04270 */
[----:B------:R-:W-:Y:S05]  /*6270*/  @!P0 BRA `(.L_x_4306) ;  /* 0x0000001c00408947 */ /* 0x000fea0003800000 */
[----:B------:R-:W-:Y:S01]  /*6280*/  VIMNMX.U32 R9, PT, PT, R20, UR12, PT ;  /* 0x0000000c14097c48 */ /* 0x000fe2000bfe0000 */
[----:B------:R-:W-:-:S12]  /*6290*/  UIADD3 UR4, UPT, UPT, UR4, 0x40, URZ ;  /* 0x0000004004047890 */ /* 0x000fd8000fffe0ff */
.L_x_4311:
[----:B------:R-:W0:Y:S01]  /*62a0*/  LDC R3, c[0x0][0x3ac] ;  /* 0x0000eb00ff037b82 */ /* 0x000e220000000800 */
[----:B------:R-:W2:Y:S01]  /*62b0*/  LDG.E.128.CONSTANT R12, desc[UR8][R54.64] ;  /* 0x00000008360c7981 */ /* 0x000ea2000c1e9d00 */
[----:B0-----:R-:W-:-:S04]  /*62c0*/  IMAD.WIDE R20, R3, 0x4, R54 ;  /* 0x0000000403147825 */ /* 0x001fc800078e0236 */
[C---:B------:R-:W-:Y:S02]  /*62d0*/  IMAD.WIDE R56, R3.reuse, 0x4, R20 ;  /* 0x0000000403387825 */ /* 0x040fe400078e0214 */
[----:B------:R-:W3:Y:S04]  /*62e0*/  LDG.E.128.CONSTANT R20, desc[UR8][R20.64] ;  /* 0x0000000814147981 */ /* 0x000ee8000c1e9d00 */
[----:B------:R0:W4:Y:S01]  /*62f0*/  LDG.E.128.CONSTANT R16, desc[UR8][R56.64] ;  /* 0x0000000838107981 */ /* 0x000122000c1e9d00 */
[----:B------:R-:W-:Y:S01]  /*6300*/  ISETP.NE.AND P0, PT, R0, RZ, PT ;  /* 0x000000ff0000720c */ /* 0x000fe20003f05270 */
[----:B0-----:R-:W-:Y:S01]  /*6310*/  IMAD.WIDE R56, R3, 0x4, R56 ;  /* 0x0000000403387825 */ /* 0x001fe200078e0238 */
[----:B--2---:R-:W-:Y:S02]  /*6320*/  SHF.R.U32.HI R31, RZ, 0xc, R13 ;  /* 0x0000000cff1f7819 */ /* 0x004fe4000001160d */
[----:B------:R-:W-:-:S02]  /*6330*/  SHF.R.U32.HI R30, RZ, 0xc, R12 ;  /* 0x0000000cff1e7819 */ /* 0x000fc4000001160c */
[----:B------:R-:W-:Y:S02]  /*6340*/  LOP3.LUT R40, R14, 0x3f003f, RZ, 0xc0, !PT ;  /* 0x003f003f0e287812 */ /* 0x000fe400078ec0ff */
[--C-:B------:R-:W-:Y:S02]  /*6350*/  SHF.R.U32.HI R39, RZ, 0x6, R14.reuse ;  /* 0x00000006ff277819 */ /* 0x100fe4000001160e */
[----:B------:R-:W-:Y:S02]  /*6360*/  SHF.R.U32.HI R32, RZ, 0xc, R14 ;  /* 0x0000000cff207819 */ /* 0x000fe4000001160e */
[----:B------:R-:W-:Y:S02]  /*6370*/  SHF.R.U32.HI R33, RZ, 0xc, R15 ;  /* 0x0000000cff217819 */ /* 0x000fe4000001160f */
[----:B------:R-:W-:Y:S02]  /*6380*/  LOP3.LUT R31, R31, 0xf000f, RZ, 0xc0, !PT ;  /* 0x000f000f1f1f7812 */ /* 0x000fe400078ec0ff */
[----:B------:R-:W-:-:S02]  /*6390*/  LOP3.LUT R27, R12, 0x3f003f, RZ, 0xc0, !PT ;  /* 0x003f003f0c1b7812 */ /* 0x000fc400078ec0ff */
[----:B-----5:R-:W-:Y:S02]  /*63a0*/  SHF.R.U32.HI R26, RZ, 0x6, R12 ;  /* 0x00000006ff1a7819 */ /* 0x020fe4000001160c */
[----:B------:R-:W-:Y:S02]  /*63b0*/  LOP3.LUT R29, R13, 0x3f003f, RZ, 0xc0, !PT ;  /* 0x003f003f0d1d7812 */ /* 0x000fe400078ec0ff */
[----:B------:R-:W-:Y:S02]  /*63c0*/  SHF.R.U32.HI R28, RZ, 0x6, R13 ;  /* 0x00000006ff1c7819 */ /* 0x000fe4000001160d */
[----:B------:R-:W-:Y:S02]  /*63d0*/  LOP3.LUT R33, R33, 0xf000f, RZ, 0xc0, !PT ;  /* 0x000f000f21217812 */ /* 0x000fe400078ec0ff */
[----:B------:R-:W-:Y:S02]  /*63e0*/  LOP3.LUT R43, R15, 0x3f003f, RZ, 0xc0, !PT ;  /* 0x003f003f0f2b7812 */ /* 0x000fe400078ec0ff */
[----:B------:R-:W-:-:S02]  /*63f0*/  SHF.R.U32.HI R41, RZ, 0x6, R15 ;  /* 0x00000006ff297819 */ /* 0x000fc4000001160f */
[----:B---3--:R-:W-:Y:S02]  /*6400*/  SHF.R.U32.HI R38, RZ, 0x6, R20 ;  /* 0x00000006ff267819 */ /* 0x008fe40000011614 */
[--C-:B----4-:R-:W-:Y:S02]  /*6410*/  SHF.R.U32.HI R44, RZ, 0x8, R17.reuse ;  /* 0x00000008ff2c7819 */ /* 0x110fe40000011611 */
        /* <DEDUP_REMOVED lines=14> */
[----:B------:R-:W-:Y:S02]  /*6500*/  LOP3.LUT R44, R31, 0x300030, R44, 0xf8, !PT ;  /* 0x003000301f2c7812 */ /* 0x000fe400078ef82c */
[----:B------:R-:W-:-:S02]  /*6510*/  LOP3.LUT R30, R20, 0x3f003f, RZ, 0xc0, !PT ;  /* 0x003f003f141e7812 */ /* 0x000fc400078ec0ff */
[----:B------:R-:W-:Y:S02]  /*6520*/  LOP3.LUT R42, R17, 0x300030, R42, 0xf8, !PT ;  /* 0x00300030112a7812 */ /* 0x000fe400078ef82a */
[----:B------:R-:W-:Y:S02]  /*6530*/  SHF.R.U32.HI R20, RZ, 0xc, R20 ;  /* 0x0000000cff147819 */ /* 0x000fe40000011614 */
[----:B------:R-:W-:Y:S02]  /*6540*/  LOP3.LUT R31, R21, 0x3f003f, RZ, 0xc0, !PT ;  /* 0x003f003f151f7812 */ /* 0x000fe400078ec0ff */
[--C-:B------:R-:W-:Y:S02]  /*6550*/  SHF.R.U32.HI R18, RZ, 0x6, R21.reuse ;  /* 0x00000006ff127819 */ /* 0x100fe40000011615 */
        /* <DEDUP_REMOVED lines=8> */
[----:B------:R-:W-:Y:S02]  /*65e0*/  LOP3.LUT R46, R19, 0x300030, R46, 0xf8, !PT ;  /* 0x00300030132e7812 */ /* 0x000fe400078ef82e */
        /* <DEDUP_REMOVED lines=132> */
.L_x_4307:
[----:B------:R-:W-:Y:S05]  /*6e30*/  @P1 BRA `(.L_x_4308) ;  /* 0x0000000000b01947 */ /* 0x000fea0003800000 */
        /* <DEDUP_REMOVED lines=44> */
.L_x_4308:
[C---:B------:R-:W-:Y:S01]  /*7100*/  IMAD.WIDE R20, R3.reuse, 0x4, R56 ;  /* 0x0000000403147825 */ /* 0x040fe200078e0238 */
[----:B------:R-:W2:Y:S03]  /*7110*/  LDG.E.128.CONSTANT R12, desc[UR8][R56.64] ;  /* 0x00000008380c7981 */ /* 0x000ea6000c1e9d00 */
[----:B------:R-:W-:Y:S02]  /*7120*/  IMAD.WIDE R54, R3, 0x4, R20 ;  /* 0x0000000403367825 */ /* 0x000fe400078e0214 */
[----:B------:R-:W3:Y:S04]  /*7130*/  LDG.E.128.CONSTANT R20, desc[UR8][R20.64] ;  /* 0x0000000814147981 */ /* 0x000ee8000c1e9d00 */
[----:B------:R-:W4:Y:S01]  /*7140*/  LDG.E.128.CONSTANT R16, desc[UR8][R54.64] ;  /* 0x0000000836107981 */ /* 0x000f22000c1e9d00 */
[----:B--2---:R-:W-:-:S02]  /*7150*/  LOP3.LUT R31, R12, 0x3f003f, RZ, 0xc0, !PT ;  /* 0x003f003f0c1f7812 */ /* 0x004fc400078ec0ff */
[--C-:B------:R-:W-:Y:S02]  /*7160*/  SHF.R.U32.HI R27, RZ, 0x6, R12.reuse ;  /* 0x00000006ff1b7819 */ /* 0x100fe4000001160c */
[----:B------:R-:W-:Y:S02]  /*7170*/  SHF.R.U32.HI R12, RZ, 0xc, R12 ;  /* 0x0000000cff0c7819 */ /* 0x000fe4000001160c */
[----:B------:R-:W-:Y:S02]  /*7180*/  SHF.R.U32.HI R33, RZ, 0xc, R14 ;  /* 0x0000000cff217819 */ /* 0x000fe4000001160e */
        /* <DEDUP_REMOVED lines=8> */
[----:B----4-:R-:W-:-:S02]  /*7210*/  SHF.R.U32.HI R42, RZ, 0x8, R16 ;  /* 0x00000008ff2a7819 */ /* 0x010fc40000011610 */
        /* <DEDUP_REMOVED lines=24> */
[--C-:B------:R-:W-:Y:S02]  /*73a0*/  SHF.R.U32.HI R40, RZ, 0x6, R22.reuse ;  /* 0x00000006ff287819 */ /* 0x100fe40000011616 */
[----:B------:R-:W-:Y:S02]  /*73b0*/  LOP3.LUT R33, R23, 0x3f003f, RZ, 0xc0, !PT ;  /* 0x003f003f17217812 */ /* 0x000fe400078ec0ff */
[----:B------:R-:W-:Y:S02]  /*73c0*/  SHF.R.U32.HI R12, RZ, 0x6, R23 ;  /* 0x00000006ff0c7819 */ /* 0x000fe40000011617 */
[----:B------:R-:W-:Y:S02]  /*73d0*/  SHF.R.U32.HI R21, RZ, 0xc, R21 ;  /* 0x0000000cff157819 */ /* 0x000fe40000011615 */
[----:B------:R-:W-:Y:S02]  /*73e0*/  SHF.R.U32.HI R22, RZ, 0xc, R22 ;  /* 0x0000000cff167819 */ /* 0x000fe40000011616 */
[----:B------:R-:W-:-:S02]  /*73f0*/  SHF.R.U32.HI R23, RZ, 0xc, R23 ;  /* 0x0000000cff177819 */ /* 0x000fc40000011617 */
[----:B------:R-:W-:Y:S02]  /*7400*/  LOP3.LUT R44, R17, 0x300030, R44, 0xf8, !PT ;  /* 0x00300030112c7812 */ /* 0x000fe400078ef82c */
[----:B------:R-:W-:Y:S02]  /*7410*/  LOP3.LUT R36, R18, 0x3f003f, RZ, 0xc0, !PT ;  /* 0x003f003f12247812 */ /* 0x000fe400078ec0ff */
[--C-:B------:R-:W-:Y:S02]  /*7420*/  SHF.R.U32.HI R47, RZ, 0x6, R18.reuse ;  /* 0x00000006ff2f7819 */ /* 0x100fe40000011612 */
[----:B------:R-:W-:Y:S02]  /*7430*/  SHF.R.U32.HI R52, RZ, 0xa, R18 ;  /* 0x0000000aff347819 */ /* 0x000fe40000011612 */
[----:B------:R-:W-:Y:S02]  /*7440*/  LOP3.LUT R48, R19, 0x300030, R48, 0xf8, !PT ;  /* 0x0030003013307812 */ /* 0x000fe400078ef830 */
[----:B------:R-:W-:-:S02]  /*7450*/  LOP3.LUT R17, R20, 0xf000f, RZ, 0xc0, !PT ;  /* 0x000f000f14117812 */ /* 0x000fc400078ec0ff */
[----:B------:R-:W-:Y:S02]  /*7460*/  LOP3.LUT R18, R21, 0xf000f, RZ, 0xc0, !PT ;  /* 0x000f000f15127812 */ /* 0x000fe400078ec0ff */
[----:B------:R-:W-:Y:S02]  /*7470*/  LOP3.LUT R19, R22, 0xf000f, RZ, 0xc0, !PT ;  /* 0x000f000f16137812 */ /* 0x000fe400078ec0ff */
[----:B------:R-:W-:Y:S02]  /*7480*/  LOP3.LUT R20, R23, 0xf000f, RZ, 0xc0, !PT ;  /* 0x000f000f17147812 */ /* 0x000fe400078ec0ff */
[----:B------:R-:W-:Y:S02]  /*7490*/  LOP3.LUT R50, R17, 0x300030, R50, 0xf8, !PT ;  /* 0x0030003011327812 */ /* 0x000fe400078ef832 */
[----:B------:R-:W-:Y:S02]  /*74a0*/  LOP3.LUT R27, R27, 0x3f003f, RZ, 0xc0, !PT ;  /* 0x003f003f1b1b7812 */ /* 0x000fe400078ec0ff */
        /* <DEDUP_REMOVED lines=123> */
.L_x_4309:
        /* <DEDUP_REMOVED lines=45> */
.L_x_4310:
[----:B------:R-:W-:Y:S01]  /*7f30*/  IADD3 R2, PT, PT, R2, 0x20, RZ ;  /* 0x0000002002027810 */ /* 0x000fe20007ffe0ff */
[----:B------:R-:W-:Y:S01]  /*7f40*/  UIADD3 UR4, UPT, UPT, UR4, 0x40, URZ ;  /* 0x0000004004047890 */ /* 0x000fe2000fffe0ff */
[----:B------:R-:W-:Y:S02]  /*7f50*/  IMAD.WIDE R54, R3, 0x4, R54 ;  /* 0x0000000403367825 */ /* 0x000fe400078e0236 */
[----:B------:R-:W-:-:S13]  /*7f60*/  ISETP.GE.AND P0, PT, R2, R9, PT ;  /* 0x000000090200720c */ /* 0x000fda0003f06270 */
[----:B------:R-:W-:Y:S05]  /*7f70*/  @!P0 BRA `(.L_x_4311) ;  /* 0xffffffe000c88947 */ /* 0x000fea000383ffff */
.L_x_4306:
[----:B------:R-:W0:Y:S01]  /*7f80*/  S2R R0, SR_CTAID.X ;  /* 0x0000000000007919 */ /* 0x000e220000002500 */
[----:B------:R-:W1:Y:S01]  /*7f90*/  LDC.64 R6, c[0x0][0x3a0] ;  /* 0x0000e800ff067b82 */ /* 0x000e620000000a00 */
[----:B------:R-:W0:Y:S02]  /*7fa0*/  S2R R5, SR_TID.X ;  /* 0x0000000000057919 */ /* 0x000e240000002100 */
[----:B0-----:R-:W-:-:S04]  /*7fb0*/  LEA R0, R0, R5, 0x5 ;  /* 0x0000000500007211 */ /* 0x001fc800078e28ff */
[----:B------:R-:W-:-:S05]  /*7fc0*/  SHF.L.U32 R0, R0, 0x2, RZ ;  /* 0x0000000200007819 */ /* 0x000fca00000006ff */
[----:B------:R-:W-:-:S04]  /*7fd0*/  IMAD R5, R3, UR7, R0 ;  /* 0x0000000703057c24 */ /* 0x000fc8000f8e0200 */
[----:B-1----:R-:W-:-:S05]  /*7fe0*/  IMAD.WIDE R6, R5, 0x2, R6 ;  /* 0x0000000205067825 */ /* 0x002fca00078e0206 */
[----:B------:R0:W-:Y:S01]  /*7ff0*/  ATOM.E.ADD.F16x2.RN.STRONG.GPU P1, RZ, desc[UR8][R6.64], R10 ;  /* 0x8000000a06ff79a2 */ /* 0x0001e2000c12e108 */
[----:B------:R-:W-:Y:S01]  /*8000*/  BSSY.RECONVERGENT B0, `(.L_x_4312) ;  /* 0x000000f000007945 */ /* 0x000fe20003800200 */
[----:B------:R-:W-:-:S03]  /*8010*/  ISETP.NE.AND P0, PT, R25, 0x1, PT ;  /* 0x000000011900780c */ /* 0x000fc60003f05270 */
[----:B0-----:R-:W-:Y:S10]  /*8020*/  @P1 BRA `(.L_x_4313) ;  /* 0x0000000000301947 */ /* 0x001ff40003800000 */
[----:B------:R-:W0:Y:S02]  /*8030*/  QSPC.E.S P1, RZ, [R6] ;  /* 0x0000000006ff73aa */ /* 0x000e240000020500 */
[----:B0-----:R-:W-:Y:S05]  /*8040*/  @!P1 BRA `(.L_x_4314) ;  /* 0x00000000001c9947 */ /* 0x001fea0003800000 */
[----:B------:R-:W-:-:S04]  /*8050*/  MOV R4, R6 ;  /* 0x0000000600047202 */ /* 0x000fc80000000f00 */
[----:B------:R-:W-:-:S07]  /*8060*/  MOV R0, R4 ;  /* 0x0000000400007202 */ /* 0x000fce0000000f00 */
.L_x_4315:
[----:B------:R-:W0:Y:S02]  /*8070*/  LDS R4, [R0] ;  /* 0x0000000000047984 */ /* 0x000e240000000800 */
[----:B0-----:R-:W-:-:S05]  /*8080*/  HADD2 R5, R4, R10 ;  /* 0x0000000a04057230 */ /* 0x001fca0000000000 */
[----:B------:R-:W0:Y:S02]  /*8090*/  ATOMS.CAST.SPIN P1, [R0], R4, R5 ;  /* 0x000000040000758d */ /* 0x000e240001820005 */
[----:B0-----:R-:W-:Y:S05]  /*80a0*/  @!P1 BRA `(.L_x_4315) ;  /* 0xfffffffc00f09947 */ /* 0x001fea000383ffff */
[----:B------:R-:W-:Y:S05]  /*80b0*/  BRA `(.L_x_4313) ;  /* 0x00000000000c7947 */ /* 0x000fea0003800000 */
.L_x_4314:
[----:B------:R-:W2:Y:S02]  /*80c0*/  LD.E R0, desc[UR8][R6.64] ;  /* 0x0000000806007980 */ /* 0x000ea4000c101900 */
[----:B--2---:R-:W-:-:S05]  /*80d0*/  IADD3 R5, PT, PT, R10, R0, RZ ;  /* 0x000000000a057210 */ /* 0x004fca0007ffe0ff */
[----:B------:R0:W-:Y:S02]  /*80e0*/  ST.E desc[UR8][R6.64], R5 ;  /* 0x0000000506007985 */ /* 0x0001e4000c101908 */
.L_x_4313:
[----:B------:R-:W-:Y:S05]  /*80f0*/  BSYNC.RECONVERGENT B0 ;  /* 0x0000000000007941 */ /* 0x000fea0003800200 */
.L_x_4312:
[----:B------:R1:W-:Y:S01]  /*8100*/  ATOM.E.ADD.F16x2.RN.STRONG.GPU P1, RZ, desc[UR8][R6.64+0x4], R8 ;  /* 0x8000040806ff79a2 */ /* 0x0003e2000c12e108 */
[----:B------:R-:W-:Y:S04]  /*8110*/  BSSY.RECONVERGENT B0, `(.L_x_4316) ;  /* 0x000000e000007945 */ /* 0x000fe80003800200 */
[----:B-1----:R-:W-:Y:S05]  /*8120*/  @P1 BRA `(.L_x_4317) ;  /* 0x0000000000301947 */ /* 0x002fea0003800000 */
[----:B------:R-:W1:Y:S02]  /*8130*/  QSPC.E.S P1, RZ, [R6+0x4] ;  /* 0x0000040006ff73aa */ /* 0x000e640000020500 */
[----:B-1----:R-:W-:Y:S05]  /*8140*/  @!P1 BRA `(.L_x_4318) ;  /* 0x00000000001c9947 */ /* 0x002fea0003800000 */
[----:B------:R-:W-:-:S04]  /*8150*/  MOV R4, R6 ;  /* 0x0000000600047202 */ /* 0x000fc80000000f00 */
[----:B------:R-:W-:-:S07]  /*8160*/  MOV R0, R4 ;  /* 0x0000000400007202 */ /* 0x000fce0000000f00 */
.L_x_4319:
[----:B------:R-:W0:Y:S02]  /*8170*/  LDS R4, [R0+0x4] ;  /* 0x0000040000047984 */ /* 0x000e240000000800 */
[----:B0-----:R-:W-:-:S05]  /*8180*/  HFMA2 R5, R4, 1, 1, R8 ;  /* 0x3c003c0004057831 */ /* 0x001fca0000000008 */
[----:B------:R-:W0:Y:S02]  /*8190*/  ATOMS.CAST.SPIN P1, [R0+0x4], R4, R5 ;  /* 0x000004040000758d */ /* 0x000e240001820005 */
[----:B0-----:R-:W-:Y:S05]  /*81a0*/  @!P1 BRA `(.L_x_4319) ;  /* 0xfffffffc00f09947 */ /* 0x001fea000383ffff */
[----:B------:R-:W-:Y:S05]  /*81b0*/  BRA `(.L_x_4317) ;  /* 0x00000000000c7947 */ /* 0x000fea0003800000 */
.L_x_4318:
[----:B------:R-:W0:Y:S02]  /*81c0*/  LD.E R0, desc[UR8][R6.64+0x4] ;  /* 0x0000040806007980 */ /* 0x000e24000c101900 */
[----:B0-----:R-:W-:-:S05]  /*81d0*/  IADD3 R5, PT, PT, R8, R0, RZ ;  /* 0x0000000008057210 */ /* 0x001fca0007ffe0ff */
[----:B------:R1:W-:Y:S02]  /*81e0*/  ST.E desc[UR8][R6.64+0x4], R5 ;  /* 0x0000040506007985 */ /* 0x0003e4000c101908 */
.L_x_4317:
[----:B------:R-:W-:Y:S05]  /*81f0*/  BSYNC.RECONVERGENT B0 ;  /* 0x0000000000007941 */ /* 0x000fea0003800200 */
.L_x_4316:
        /* <DEDUP_REMOVED lines=9> */
.L_x_4323:
[----:B------:R-:W0:Y:S02]  /*8290*/  LDS R2, [R0] ;  /* 0x0000000000027984 */ /* 0x000e240000000800 */
[----:B0-----:R-:W-:-:S05]  /*82a0*/  HADD2 R3, R2, R24 ;  /* 0x0000001802037230 */ /* 0x001fca0000000000 */
[----:B------:R-:W0:Y:S02]  /*82b0*/  ATOMS.CAST.SPIN P0, [R0], R2, R3 ;  /* 0x000000020000758d */ /* 0x000e240001800003 */
[----:B0-----:R-:W-:Y:S05]  /*82c0*/  @!P0 BRA `(.L_x_4323) ;  /* 0xfffffffc00f08947 */ /* 0x001fea000383ffff */
[----:B------:R-:W-:Y:S05]  /*82d0*/  BRA `(.L_x_4321) ;  /* 0x00000000000c7947 */ /* 0x000fea0003800000 */
.L_x_4322:
[----:B------:R-:W2:Y:S02]  /*82e0*/  LD.E R0, desc[UR8][R6.64] ;  /* 0x0000000806007980 */ /* 0x000ea4000c101900 */
[----:B--2---:R-:W-:-:S05]  /*82f0*/  IADD3 R3, PT, PT, R24, R0, RZ ;  /* 0x0000000018037210 */ /* 0x004fca0007ffe0ff */
[----:B------:R0:W-:Y:S02]  /*8300*/  ST.E desc[UR8][R6.64], R3 ;  /* 0x0000000306007985 */ /* 0x0001e4000c101908 */
.L_x_4321:
[----:B------:R-:W-:Y:S05]  /*8310*/  BSYNC.RECONVERGENT B0 ;  /* 0x0000000000007941 */ /* 0x000fea0003800200 */
.L_x_4320:
[----:B------:R1:W-:Y:S02]  /*8320*/  ATOM.E.ADD.F16x2.RN.STRONG.GPU P0, RZ, desc[UR8][R6.64+0x4], R11 ;  /* 0x8000040b06ff79a2 */ /* 0x0003e4000c10e108 */
[----:B-1----:R-:W-:Y:S05]  /*8330*/  @P0 EXIT ;  /* 0x000000000000094d */ /* 0x002fea0003800000 */
[----:B------:R-:W1:Y:S02]  /*8340*/  QSPC.E.S P0, RZ, [R6+0x4] ;  /* 0x0000040006ff73aa */ /* 0x000e640000000500 */
[----:B-1----:R-:W-:Y:S05]  /*8350*/  @!P0 BRA `(.L_x_4324) ;  /* 0x00000000001c8947 */ /* 0x002fea0003800000 */
[----:B------:R-:W-:-:S04]  /*8360*/  MOV R2, R6 ;  /* 0x0000000600027202 */ /* 0x000fc80000000f00 */
[----:B------:R-:W-:-:S07]  /*8370*/  MOV R0, R2 ;  /* 0x0000000200007202 */ /* 0x000fce0000000f00 */
.L_x_4325:
[----:B------:R-:W0:Y:S02]  /*8380*/  LDS R2, [R0+0x4] ;  /* 0x0000040000027984 */ /* 0x000e240000000800 */
[----:B0-----:R-:W-:-:S05]  /*8390*/  HFMA2 R3, R2, 1, 1, R11 ;  /* 0x3c003c0002037831 */ /* 0x001fca000000000b */
[----:B------:R-:W0:Y:S02]  /*83a0*/  ATOMS.CAST.SPIN P0, [R0+0x4], R2, R3 ;  /* 0x000004020000758d */ /* 0x000e240001800003 */
[----:B0-----:R-:W-:Y:S05]  /*83b0*/  @!P0 BRA `(.L_x_4325) ;  /* 0xfffffffc00f08947 */ /* 0x001fea000383ffff */
[----:B------:R-:W-:Y:S05]  /*83c0*/  EXIT ;  /* 0x000000000000794d */ /* 0x000fea0003800000 */
.L_x_4324:
[----:B------:R-:W0:Y:S02]  /*83d0*/  LD.E R0, desc[UR8][R6.64+0x4] ;  /* 0x0000040806007980 */ /* 0x000e24000c101900 */
[----:B0-----:R-:W-:-:S05]  /*83e0*/  IADD3 R3, PT, PT, R11, R0, RZ ;  /* 0x000000000b037210 */ /* 0x001fca0007ffe0ff */
[----:B------:R-:W-:Y:S01]  /*83f0*/  ST.E desc[UR8][R6.64+0x4], R3 ;  /* 0x0000040306007985 */ /* 0x000fe2000c101908 */
[----:B------:R-:W-:Y:S05]  /*8400*/  EXIT ;  /* 0x000000000000794d */ /* 0x000fea0003800000 */
.L_x_4326:
        /* <DEDUP_REMOVED lines=15> */
.L_x_5341:


//--------------------- .text._Z23gemm_half_q_half_kernelILi2ELi40ELb1ELb0ELi32EEvPK6__halfPKjS4_S2_PS0_iiiiPKtS7_iiiiiibS2_i --------------------------
	.section	.text._Z23gemm_half_q_half_kernelILi2ELi40ELb1ELb0ELi32EEvPK6__halfPKjS4_S2_PS0_iiiiPKtS7_iiiiiibS2_i,"ax",@progbits
	.align	128
        .global         _Z23gemm_half_q_half_kernelILi2ELi40ELb1ELb0ELi32EEvPK6__halfPKjS4_S2_PS0_iiiiPKtS7_iiiiiibS2_i
        .type           _Z23gemm_half_q_half_kernelILi2ELi40ELb1ELb0ELi32EEvPK6__halfPKjS4_S2_PS0_iiiiPKtS7_iiiiiibS2_i,@function
        .size           _Z23gemm_half_q_half_kernelILi2ELi40ELb1ELb0ELi32EEvPK6__halfPKjS4_S2_PS0_iiiiPKtS7_iiiiiibS2_i,(.L_x_5342 - _Z23gemm_half_q_half_kernelILi2ELi40ELb1ELb0ELi32EEvPK6__halfPKjS4_S2_PS0_iiiiPKtS7_iiiiiibS2_i)
        .other          _Z23gemm_half_q_half_kernelILi2ELi40ELb1ELb0ELi32EEvPK6__halfPKjS4_S2_PS0_iiiiPKtS7_iiiiiibS2_i,@"STO_CUDA_ENTRY STV_DEFAULT"
_Z23gemm_half_q_half_kernelILi2ELi40ELb1ELb0ELi32EEvPK6__halfPKjS4_S2_PS0_iiiiPKtS7_iiiiiibS2_i:
.text._Z23gemm_half_q_half_kernelILi2ELi40ELb1ELb0ELi32EEvPK6__halfPKjS4_S2_PS0_iiiiPKtS7_iiiiiibS2_i:
[----:B------:R-:W-:Y:S08]  /*0000*/  LDC R1, c[0x0][0x37c] ;  /* 0x0000df00ff017b82 */ /* 0x000ff00000000800 */
[----:B------:R-:W0:Y:S01]  /*0010*/  S2UR UR16, SR_CTAID.Y ;  /* 0x00000000001079c3 */ /* 0x000e220000002600 */
[----:B------:R-:W1:Y:S01]  /*0020*/  LDCU UR5, c[0x0][0x3a8] ;  /* 0x00007500ff0577ac */ /* 0x000e620008000800 */
[----:B0-----:R-:W-:-:S04]  /*0030*/  USHF.L.U32 UR21, UR16, 0x1, URZ ;  /* 0x0000000110157899 */ /* 0x001fc800080006ff */
[----:B-1----:R-:W-:-:S04]  /*0040*/  UIADD3 UR5, UPT, UPT, -UR21, UR5, URZ ;  /* 0x0000000515057290 */ /* 0x002fc8000fffe1ff */
        /* <DEDUP_REMOVED lines=22> */
[----:B------:R-:W2:Y:S01]  /*01b0*/  LDCU UR9, c[0x0][0x3b0] ;  /* 0x00007600ff0977ac */ /* 0x000ea20008000800 */
[----:B------:R-:W-:Y:S01]  /*01c0*/  BSSY.RECONVERGENT B0, `(.L_x_4327) ;  /* 0x00000c2000007945 */ /* 0x000fe20003800200 */
[----:B------:R-:W-:-:S04]  /*01d0*/  UMOV UR10, 0x2 ;  /* 0x00000002000a7882 */ /* 0x000fc80000000000 */
[----:B------:R-:W3:Y:S01]  /*01e0*/  S2UR UR4, SR_CTAID.X ;  /* 0x00000000000479c3 */ /* 0x000ee20000002500 */
[----:B------:R-:W-:Y:S02]  /*01f0*/  USEL UR10, UR10, 0x1, UP1 ;  /* 0x000000010a0a7887 */ /* 0x000fe40008800000 */
[----:B------:R-:W-:Y:S02]  /*0200*/  UISETP.EQ.OR UP1, UPT, UR11, URZ, !UP1 ;  /* 0x000000ff0b00728c */ /* 0x000fe4000cf22670 */
[----:B0-----:R-:W-:-:S04]  /*0210*/  USHF.L.U32 UR6, UR17, 0x5, URZ ;  /* 0x0000000511067899 */ /* 0x001fc800080006ff */
[----:B------:R-:W-:-:S04]  /*0220*/  UIADD3 UR8, UPT, UPT, UR6, 0x20, URZ ;  /* 0x0000002006087890 */ /* 0x000fc8000fffe0ff */
[----:B--2---:R-:W-:Y:S01]  /*0230*/  UISETP.LT.AND UP0, UPT, UR8, UR9, UPT ;  /* 0x000000090800728c */ /* 0x004fe2000bf01270 */
[----:B-1----:R-:W-:Y:S01]  /*0240*/  IADD3 R15, PT, PT, R0, UR6, RZ ;  /* 0x00000006000f7c10 */ /* 0x002fe2000fffe0ff */
[----:B---3--:R-:W-:Y:S02]  /*0250*/  USHF.L.U32 UR4, UR4, 0x7, URZ ;  /* 0x0000000704047899 */ /* 0x008fe400080006ff */
[----:B------:R-:W-:-:S04]  /*0260*/  USEL UR7, UR8, UR9, UP0 ;  /* 0x0000000908077287 */ /* 0x000fc80008000000 */
        /* <DEDUP_REMOVED lines=13> */
[----:B------:R-:W-:-:S06]  /*0340*/  USHF.L.U32 UR11, UR11, 0x1, URZ ;  /* 0x000000010b0b7899 */ /* 0x000fcc00080006ff */
        /* <DEDUP_REMOVED lines=21> */
.L_x_4332:
        /* <DEDUP_REMOVED lines=32> */
.L_x_4331:
        /* <DEDUP_REMOVED lines=20> */
.L_x_4333:
[----:B------:R-:W-:-:S13]  /*07e0*/  ISETP.EQ.AND P1, PT, RZ, UR11, PT ;  /* 0x0000000bff007c0c */ /* 0x000fda000bf22270 */
[----:B------:R-:W-:Y:S05]  /*07f0*/  @!P0 BRA P1, `(.L_x_4328) ;  /* 0x0000000400788947 */ /* 0x000fea0000800000 */
.L_x_4330:
        /* <DEDUP_REMOVED lines=12> */
.L_x_4329:
[C---:B------:R-:W-:Y:S01]  /*08c0*/  LEA R2, P0, R15.reuse, UR18, 0x1 ;  /* 0x000000120f027c11 */ /* 0x040fe2000f8008ff */
[----:B------:R-:W0:Y:S03]  /*08d0*/  LDCU.64 UR24, c[0x0][0x380] ;  /* 0x00007000ff1877ac */ /* 0x000e260008000a00 */
[----:B------:R-:W-:-:S05]  /*08e0*/  LEA.HI.X R3, R15, UR19, RZ, 0x1, P0 ;  /* 0x000000130f037c11 */ /* 0x000fca00080f0cff */
[----:B------:R1:W5:Y:S01]  /*08f0*/  LDG.E.U16.CONSTANT R16, desc[UR14][R2.64] ;  /* 0x0000000e02107981 */ /* 0x000362000c1e9500 */
[----:B------:R-:W-:Y:S02]  /*0900*/  UIADD3 UR12, UPT, UPT, URZ, -UR10, URZ ;  /* 0x8000000aff0c7290 */ /* 0x000fe4000fffe0ff */
[----:B------:R-:W-:Y:S02]  /*0910*/  UIMAD UR11, UR16, UR9, URZ ;  /* 0x00000009100b72a4 */ /* 0x000fe4000f8e02ff */
[----:B------:R-:W-:Y:S02]  /*0920*/  UISETP.GE.AND UP0, UPT, UR12, URZ, UPT ;  /* 0x000000ff0c00728c */ /* 0x000fe4000bf06270 */
[----:B------:R-:W-:-:S06]  /*0930*/  USHF.L.U32 UR11, UR11, 0x1, URZ ;  /* 0x000000010b0b7899 */ /* 0x000fcc00080006ff */
        /* <DEDUP_REMOVED lines=8> */
.L_x_4336:
        /* <DEDUP_REMOVED lines=32> */
.L_x_4335:
        /* <DEDUP_REMOVED lines=21> */
.L_x_4337:
[----:B------:R-:W-:-:S09]  /*0d10*/  UISETP.NE.OR UP0, UPT, UR12, URZ, UP0 ;  /* 0x000000ff0c00728c */ /* 0x000fd20008705670 */
[----:B------:R-:W-:Y:S05]  /*0d20*/  BRA.U !UP0, `(.L_x_4328) ;  /* 0x00000001082c7547 */ /* 0x000fea000b800000 */
.L_x_4334:
        /* <DEDUP_REMOVED lines=11> */
.L_x_4328:
[----:B------:R-:W-:Y:S05]  /*0de0*/  BSYNC.RECONVERGENT B0 ;  /* 0x0000000000007941 */ /* 0x000fea0003800200 */
.L_x_4327:
        /* <DEDUP_REMOVED lines=20> */
.L_x_4341:
        /* <DEDUP_REMOVED lines=15> */
.L_x_4340:
        /* <DEDUP_REMOVED lines=12> */
.L_x_4342:
[----:B------:R-:W-:-:S09]  /*10e0*/  UISETP.NE.OR UP0, UPT, UR10, URZ, UP0 ;  /* 0x000000ff0a00728c */ /* 0x000fd20008705670 */
[----:B------:R-:W-:Y:S05]  /*10f0*/  BRA.U !UP0, `(.L_x_4338) ;  /* 0x00000001081c7547 */ /* 0x000fea000b800000 */
.L_x_4339:
[----:B012---:R-:W0:Y:S02]  /*1100*/  LDC.64 R2, c[0x0][0x3a0] ;  /* 0x0000e800ff027b82 */ /* 0x007e240000000a00 */
.L_x_4343:
[C---:B0-----:R-:W-:Y:S01]  /*1110*/  IMAD.WIDE R4, R13.reuse, 0x2, R2 ;  /* 0x000000020d047825 */ /* 0x041fe200078e0202 */
[----:B------:R-:W-:Y:S01]  /*1120*/  UIADD3 UR10, UPT, UPT, UR10, 0x1, URZ ;  /* 0x000000010a0a7890 */ /* 0x000fe2000fffe0ff */
[----:B------:R-:W-:-:S03]  /*1130*/  IADD3 R13, PT, PT, R13, UR18, RZ ;  /* 0x000000120d0d7c10 */ /* 0x000fc6000fffe0ff */
[----:B------:R3:W-:Y:S01]  /*1140*/  STG.E.64 desc[UR14][R4.64], RZ ;  /* 0x000000ff04007986 */ /* 0x0007e2000c101b0e */
[----:B------:R-:W-:-:S09]  /*1150*/  UISETP.NE.AND UP0, UPT, UR10, URZ, UPT ;  /* 0x000000ff0a00728c */ /* 0x000fd2000bf05270 */
[----:B---3--:R-:W-:Y:S05]  /*1160*/  BRA.U UP0, `(.L_x_4343) ;  /* 0xfffffffd00e87547 */ /* 0x008fea000b83ffff */
.L_x_4338:
        /* <DEDUP_REMOVED lines=31> */
.L_x_4345:
[----:B-----5:R-:W-:-:S05]  /*1360*/  IADD3 R5, PT, PT, R12, UR4, RZ ;  /* 0x000000040c057c10 */ /* 0x020fca000fffe0ff */
[----:B------:R-:W-:-:S05]  /*1370*/  IMAD R0, R5, UR18, RZ ;  /* 0x0000001205007c24 */ /* 0x000fca000f8e02ff */
        /* <DEDUP_REMOVED lines=41> */
.L_x_4344:
        /* <DEDUP_REMOVED lines=15> */
.L_x_4346:
        /* <DEDUP_REMOVED lines=8> */
.L_x_4347:
        /* <DEDUP_REMOVED lines=8> */
.L_x_4348:
        /* <DEDUP_REMOVED lines=8> */
.L_x_4349:
        /* <DEDUP_REMOVED lines=8> */
.L_x_4350:
        /* <DEDUP_REMOVED lines=10> */
[----:B------:R-:W-:-:S03]  /*19a0*/  IADD3 R5, PT, PT, R10, R5, R9 ;  /* 0x000000050a057210 */ /* 0x000fc60007ffe009 */
[----:B------:R-:W-:Y:S02]  /*19b0*/  UISETP.GT.AND UP0, UPT, UR9, UR6, UPT ;  /* 0x000000060900728c */ /* 0x000fe4000bf04270 */
[----:B------:R-:W-:Y:S01]  /*19c0*/  IMAD R6, R5, UR18, RZ ;  /* 0x0000001205067c24 */ /* 0x000fe2000f8e02ff */
[----:B------:R-:W-:-:S04]  /*19d0*/  SHF.R.S32.HI R5, RZ, 0x1f, R49 ;  /* 0x0000001fff057819 */ /* 0x000fc80000011431 */
[----:B------:R-:W-:-:S04]  /*19e0*/  IADD3 R7, P0, PT, R49, R6, RZ ;  /* 0x0000000631077210 */ /* 0x000fc80007f1e0ff */
[----:B------:R-:W-:Y:S01]  /*19f0*/  LEA.HI.X.SX32 R6, R6, R5, 0x1, P0 ;  /* 0x0000000506067211 */ /* 0x000fe200000f0eff */
[----:B0-----:R-:W-:Y:S01]  /*1a00*/  ULEA UR10, UR10, UR4, 0x18 ;  /* 0x000000040a0a7291 */ /* 0x001fe2000f8ec0ff */
[C---:B-1----:R-:W-:Y:S02]  /*1a10*/  LEA R50, P0, R7.reuse, UR12, 0x2 ;  /* 0x0000000c07327c11 */ /* 0x042fe4000f8010ff */
[----:B------:R-:W-:Y:S02]  /*1a20*/  PRMT R5, RZ, 0x5410, RZ ;  /* 0x00005410ff057816 */ /* 0x000fe400000000ff */
[----:B------:R-:W-:Y:S02]  /*1a30*/  LEA.HI.X R51, R7, UR13, R6, 0x2, P0 ;  /* 0x0000000d07337c11 */ /* 0x000fe400080f1406 */
[----:B------:R-:W-:Y:S01]  /*1a40*/  UMOV UR4, UR10 ;  /* 0x0000000a00047c82 */ /* 0x000fe20008000000 */
[----:B------:R-:W-:Y:S06]  /*1a50*/  BRA.U !UP0, `(.L_x_4351) ;  /* 0x0000001d08607547 */ /* 0x000fec000b800000 */
[----:B------:R-:W-:Y:S01]  /*1a60*/  MOV R9, UR18 ;  /* 0x0000001200097c02 */ /* 0x000fe20008000f00 */
[----:B-----5:R-:W2:Y:S01]  /*1a70*/  LDG.E.128.CONSTANT R16, desc[UR14][R50.64] ;  /* 0x0000000e32107981 */ /* 0x020ea2000c1e9d00 */
[----:B------:R-:W-:-:S03]  /*1a80*/  MOV R53, UR18 ;  /* 0x0000001200357c02 */ /* 0x000fc60008000f00 */
[----:B------:R-:W-:-:S04]  /*1a90*/  IMAD.WIDE R8, R9, 0x4, R50 ;  /* 0x0000000409087825 */ /* 0x000fc800078e0232 */
[----:B------:R-:W-:Y:S02]  /*1aa0*/  IMAD.WIDE R52, R53, 0x4, R8 ;  /* 0x0000000435347825 */ /* 0x000fe400078e0208 */
[----:B------:R-:W3:Y:S04]  /*1ab0*/  LDG.E.128.CONSTANT R8, desc[UR14][R8.64] ;  /* 0x0000000e08087981 */ /* 0x000ee8000c1e9d00 */
[----:B------:R-:W4:Y:S01]  /*1ac0*/  LDG.E.128.CONSTANT R12, desc[UR14][R52.64] ;  /* 0x0000000e340c7981 */ /* 0x000f22000c1e9d00 */
[----:B------:R-:W-:Y:S01]  /*1ad0*/  UISETP.NE.AND UP0, UPT, UR22, URZ, UPT ;  /* 0x000000ff1600728c */ /* 0x000fe2000bf05270 */
[----:B------:R-:W-:Y:S02]  /*1ae0*/  MOV R47, UR18 ;  /* 0x00000012002f7c02 */ /* 0x000fe40008000f00 */
[----:B------:R-:W-:-:S02]  /*1af0*/  PRMT R46, RZ, 0x5410, RZ ;  /* 0x00005410ff2e7816 */ /* 0x000fc400000000ff */
        /* <DEDUP_REMOVED lines=17> */
[----:B------:R-:W-:-:S02]  /*1c10*/  SHF.R.U32.HI R37, RZ, 0x8, R15 ;  /* 0x00000008ff257819 */ /* 0x000fc4000001160f */
[----:B------:R-:W-:Y:S02]  /*1c20*/  LOP3.LUT R12, R5, 0xf000f, RZ, 0xc0, !PT ;  /* 0x000f000f050c7812 */ /* 0x000fe400078ec0ff */
[----:B------:R-:W-:Y:S02]  /*1c30*/  LOP3.LUT R22, R22, 0xf000f, RZ, 0xc0, !PT ;  /* 0x000f000f16167812 */ /* 0x000fe400078ec0ff */
[----:B------:R-:W-:Y:S02]  /*1c40*/  LOP3.LUT R28, R19, 0xf000f, RZ, 0xc0, !PT ;  /* 0x000f000f131c7812 */ /* 0x000fe400078ec0ff */
        /* <DEDUP_REMOVED lines=9> */
[--C-:B------:R-:W-:Y:S02]  /*1ce0*/  SHF.R.U32.HI R33, RZ, 0x8, R13.reuse ;  /* 0x00000008ff217819 */ /* 0x100fe4000001160d */
[----:B------:R-:W-:Y:S02]  /*1cf0*/  LOP3.LUT R24, R13, 0x3f003f, RZ, 0xc0, !PT ;  /* 0x003f003f0d187812 */ /* 0x000fe400078ec0ff */
[--C-:B------:R-:W-:Y:S02]  /*1d00*/  SHF.R.U32.HI R34, RZ, 0x6, R13.reuse ;  /* 0x00000006ff227819 */ /* 0x100fe4000001160d */
[----:B------:R-:W-:Y:S02]  /*1d10*/  SHF.R.U32.HI R40, RZ, 0xa, R13 ;  /* 0x0000000aff287819 */ /* 0x000fe4000001160d */
[----:B------:R-:W-:Y:S02]  /*1d20*/  LOP3.LUT R14, R21, 0xf000f, RZ, 0xc0, !PT ;  /* 0x000f000f150e7812 */ /* 0x000fe400078ec0ff */
[----:B------:R-:W-:-:S02]  /*1d30*/  LOP3.LUT R12, R9, 0x3f003f, RZ, 0xc0, !PT ;  /* 0x003f003f090c7812 */ /* 0x000fc400078ec0ff */
[----:B------:R-:W-:Y:S02]  /*1d40*/  SHF.R.U32.HI R28, RZ, 0x6, R9 ;  /* 0x00000006ff1c7819 */ /* 0x000fe40000011609 */
[----:B------:R-:W-:Y:S02]  /*1d50*/  LOP3.LUT R22, R11, 0x3f003f, RZ, 0xc0, !PT ;  /* 0x003f003f0b167812 */ /* 0x000fe400078ec0ff */
[----:B------:R-:W-:Y:S02]  /*1d60*/  SHF.R.U32.HI R8, RZ, 0x6, R11 ;  /* 0x00000006ff087819 */ /* 0x000fe4000001160b */
[----:B------:R-:W-:Y:S02]  /*1d70*/  SHF.R.U32.HI R9, RZ, 0xc, R9 ;  /* 0x0000000cff097819 */ /* 0x000fe40000011609 */
[----:B------:R-:W-:Y:S02]  /*1d80*/  SHF.R.U32.HI R13, RZ, 0xc, R10 ;  /* 0x0000000cff0d7819 */ /* 0x000fe4000001160a */
[----:B------:R-:W-:-:S02]  /*1d90*/  SHF.R.U32.HI R11, RZ, 0xc, R11 ;  /* 0x0000000cff0b7819 */ /* 0x000fc4000001160b */
[----:B------:R-:W-:Y:S02]  /*1da0*/  LOP3.LUT R21, R10, 0x3f003f, RZ, 0xc0, !PT ;  /* 0x003f003f0a157812 */ /* 0x000fe400078ec0ff */
[----:B------:R-:W-:Y:S02]  /*1db0*/  SHF.R.U32.HI R29, RZ, 0x6, R10 ;  /* 0x00000006ff1d7819 */ /* 0x000fe4000001160a */
[----:B------:R-:W-:Y:S02]  /*1dc0*/  LOP3.LUT R10, R5, 0xf000f, RZ, 0xc0, !PT ;  /* 0x000f000f050a7812 */ /* 0x000fe400078ec0ff */
[----:B------:R-:W-:Y:S02]  /*1dd0*/  LOP3.LUT R33, R14, 0x300030, R33, 0xf8, !PT ;  /* 0x003000300e217812 */ /* 0x000fe400078ef821 */
[--C-:B------:R-:W-:Y:S02]  /*1de0*/  SHF.R.U32.HI R38, RZ, 0x6, R15.reuse ;  /* 0x00000006ff267819 */ /* 0x100fe4000001160f */
[----:B------:R-:W-:-:S02]  /*1df0*/  SHF.R.U32.HI R42, RZ, 0xa, R15 ;  /* 0x0000000aff2a7819 */ /* 0x000fc4000001160f */
        /* <DEDUP_REMOVED lines=53> */
[----:B------:R-:W-:Y:S01]  /*2150*/  PRMT R5, RZ, 0x5410, RZ ;  /* 0x00005410ff057816 */ /* 0x000fe200000000ff */
        /* <DEDUP_REMOVED lines=65> */
[----:B------:R-:W-:Y:S02]  /*2570*/  HFMA2 R5, R46, R4, RZ ;  /* 0x000000042e057231 */ /* 0x000fe400000000ff */
        /* <DEDUP_REMOVED lines=9> */
[----:B------:R-:W-:-:S07]  /*2610*/  HFMA2 R46, R48, R2, RZ.H0_H0 ;  /* 0x00000002302e7231 */ /* 0x000fce00000400ff */
.L_x_4352:
[----:B------:R-:W-:Y:S01]  /*2620*/  IMAD.WIDE R52, R47, 0x4, R52 ;  /* 0x000000042f347825 */ /* 0x000fe200078e0234 */
[----:B------:R-:W-:Y:S02]  /*2630*/  PRMT R48, RZ, 0x5410, RZ ;  /* 0x00005410ff307816 */ /* 0x000fe400000000ff */
[----:B------:R-:W-:Y:S01]  /*2640*/  PRMT R47, RZ, 0x5410, RZ ;  /* 0x00005410ff2f7816 */ /* 0x000fe200000000ff */
[----:B------:R-:W-:Y:S06]  /*2650*/  BRA.U UP1, `(.L_x_4353) ;  /* 0x0000000101bc7547 */ /* 0x000fec000b800000 */
[----:B------:R-:W0:Y:S01]  /*2660*/  LDS.128 R12, [UR10+0x40] ;  /* 0x0000400aff0c7984 */ /* 0x000e220008000c00 */
[----:B------:R-:W-:Y:S02]  /*2670*/  MOV R47, R11 ;  /* 0x0000000b002f7202 */ /* 0x000fe40000000f00 */
[----:B------:R-:W-:Y:S01]  /*2680*/  MOV R51, R10 ;  /* 0x0000000a00337202 */ /* 0x000fe20000000f00 */
[----:B------:R-:W1:Y:S01]  /*2690*/  LDS.128 R16, [UR10+0x50] ;  /* 0x0000500aff107984 */ /* 0x000e620008000c00 */
[----:B------:R-:W-:Y:S02]  /*26a0*/  MOV R48, R9 ;  /* 0x0000000900307202 */ /* 0x000fe40000000f00 */
[----:B------:R-:W-:Y:S02]  /*26b0*/  PRMT R4, R4, 0x5410, R3 ;  /* 0x0000541004047816 */ /* 0x000fe40000000003 */
[----:B------:R-:W-:Y:S01]  /*26c0*/  PRMT R2, R2, 0x5410, R0 ;  /* 0x0000541002027816 */ /* 0x000fe20000000000 */
        /* <DEDUP_REMOVED lines=40> */
.L_x_4353:
[----:B------:R-:W-:Y:S01]  /*2950*/  MOV R17, UR18 ;  /* 0x0000001200117c02 */ /* 0x000fe20008000f00 */
[----:B------:R-:W2:Y:S01]  /*2960*/  LDG.E.128.CONSTANT R8, desc[UR14][R52.64] ;  /* 0x0000000e34087981 */ /* 0x000ea2000c1e9d00 */
[----:B------:R-:W-:-:S03]  /*2970*/  MOV R25, UR18 ;  /* 0x0000001200197c02 */ /* 0x000fc60008000f00 */
[----:B------:R-:W-:-:S04]  /*2980*/  IMAD.WIDE R16, R17, 0x4, R52 ;  /* 0x0000000411107825 */ /* 0x000fc800078e0234 */
[----:B------:R-:W-:Y:S02]  /*2990*/  IMAD.WIDE R24, R25, 0x4, R16 ;  /* 0x0000000419187825 */ /* 0x000fe400078e0210 */
[----:B------:R-:W3:Y:S04]  /*29a0*/  LDG.E.128.CONSTANT R16, desc[UR14][R16.64] ;  /* 0x0000000e10107981 */ /* 0x000ee8000c1e9d00 */
[----:B------:R2:W4:Y:S01]  /*29b0*/  LDG.E.128.CONSTANT R12, desc[UR14][R24.64] ;  /* 0x0000000e180c7981 */ /* 0x000522000c1e9d00 */
[----:B------:R-:W-:-:S05]  /*29c0*/  MOV R51, UR18 ;  /* 0x0000001200337c02 */ /* 0x000fca0008000f00 */
[----:B------:R-:W-:Y:S01]  /*29d0*/  IMAD.WIDE R50, R51, 0x4, R24 ;  /* 0x0000000433327825 */ /* 0x000fe200078e0218 */
[----:B------:R-:W-:Y:S01]  /*29e0*/  UIADD3 UR4, UPT, UPT, UR10, 0x40, URZ ;  /* 0x000000400a047890 */ /* 0x000fe2000fffe0ff */
[----:B--2---:R-:W-:Y:S02]  /*29f0*/  SHF.R.U32.HI R25, RZ, 0xc, R11 ;  /* 0x0000000cff197819 */ /* 0x004fe4000001160b */
[--C-:B------:R-:W-:Y:S02]  /*2a00*/  SHF.R.U32.HI R23, RZ, 0xc, R8.reuse ;  /* 0x0000000cff177819 */ /* 0x100fe40000011608 */
[----:B------:R-:W-:Y:S02]  /*2a10*/  LOP3.LUT R6, R8, 0x3f003f, RZ, 0xc0, !PT ;  /* 0x003f003f08067812 */ /* 0x000fe400078ec0ff */
[----:B------:R-:W-:Y:S02]  /*2a20*/  SHF.R.U32.HI R7, RZ, 0x6, R8 ;  /* 0x00000006ff077819 */ /* 0x000fe40000011608 */
[----:B------:R-:W-:-:S02]  /*2a30*/  SHF.R.U32.HI R30, RZ, 0xc, R9 ;  /* 0x0000000cff1e7819 */ /* 0x000fc40000011609 */
[----:B------:R-:W-:Y:S02]  /*2a40*/  LOP3.LUT R21, R9, 0x3f003f, RZ, 0xc0, !PT ;  /* 0x003f003f09157812 */ /* 0x000fe400078ec0ff */
        /* <DEDUP_REMOVED lines=12> */
[----:B------:R-:W-:Y:S02]  /*2b10*/  SHF.R.U32.HI R10, RZ, 0x6, R11 ;  /* 0x00000006ff0a7819 */ /* 0x000fe4000001160b */
[----:B------:R-:W-:Y:S02]  /*2b20*/  LOP3.LUT R11, R30, 0xf000f, RZ, 0xc0, !PT ;  /* 0x000f000f1e0b7812 */ /* 0x000fe400078ec0ff */
[----:B------:R-:W-:Y:S02]  /*2b30*/  LOP3.LUT R39, R12, 0x300030, R39, 0xf8, !PT ;  /* 0x003000300c277812 */ /* 0x000fe400078ef827 */
[----:B------:R-:W-:Y:S02]  /*2b40*/  SHF.R.U32.HI R36, RZ, 0x8, R13 ;  /* 0x00000008ff247819 */ /* 0x000fe4000001160d */
[----:B------:R-:W-:-:S02]  /*2b50*/  LOP3.LUT R27, R13, 0x3f003f, RZ, 0xc0, !PT ;  /* 0x003f003f0d1b7812 */ /* 0x000fc400078ec0ff */
[--C-:B------:R-:W-:Y:S02]  /*2b60*/  SHF.R.U32.HI R37, RZ, 0x6, R13.reuse ;  /* 0x00000006ff257819 */ /* 0x100fe4000001160d */
[----:B------:R-:W-:Y:S02]  /*2b70*/  SHF.R.U32.HI R43, RZ, 0xa, R13 ;  /* 0x0000000aff2b7819 */ /* 0x000fe4000001160d */
[----:B---3--:R-:W-:Y:S02]  /*2b80*/  LOP3.LUT R12, R16, 0x3f003f, RZ, 0xc0, !PT ;  /* 0x003f003f100c7812 */ /* 0x008fe400078ec0ff */
[----:B------:R-:W-:Y:S02]  /*2b90*/  SHF.R.U32.HI R30, RZ, 0x6, R16 ;  /* 0x00000006ff1e7819 */ /* 0x000fe40000011610 */
[----:B------:R-:W-:Y:S02]  /*2ba0*/  LOP3.LUT R13, R24, 0xf000f, RZ, 0xc0, !PT ;  /* 0x000f000f180d7812 */ /* 0x000fe400078ec0ff */
[----:B------:R-:W-:-:S02]  /*2bb0*/  LOP3.LUT R34, R23, 0x300030, R34, 0xf8, !PT ;  /* 0x0030003017227812 */ /* 0x000fc400078ef822 */
        /* <DEDUP_REMOVED lines=9> */
[--C-:B------:R-:W-:Y:S02]  /*2c50*/  SHF.R.U32.HI R33, RZ, 0x6, R19.reuse ;  /* 0x00000006ff217819 */ /* 0x100fe40000011613 */
[----:B------:R-:W-:Y:S02]  /*2c60*/  LOP3.LUT R36, R11, 0x300030, R36, 0xf8, !PT ;  /* 0x003000300b247812 */ /* 0x000fe400078ef824 */
[----:B------:R-:W-:-:S02]  /*2c70*/  SHF.R.U32.HI R19, RZ, 0xc, R19 ;  /* 0x0000000cff137819 */ /* 0x000fc40000011613 */
[----:B------:R-:W-:Y:S02]  /*2c80*/  LOP3.LUT R11, R16, 0xf000f, RZ, 0xc0, !PT ;  /* 0x000f000f100b7812 */ /* 0x000fe400078ec0ff */
[--C-:B------:R-:W-:Y:S02]  /*2c90*/  SHF.R.U32.HI R44, RZ, 0xa, R14.reuse ;  /* 0x0000000aff2c7819 */ /* 0x100fe4000001160e */
[----:B------:R-:W-:Y:S02]  /*2ca0*/  LOP3.LUT R29, R14, 0x3f003f, RZ, 0xc0, !PT ;  /* 0x003f003f0e1d7812 */ /* 0x000fe400078ec0ff */
[----:B------:R-:W-:Y:S02]  /*2cb0*/  SHF.R.U32.HI R41, RZ, 0x6, R14 ;  /* 0x00000006ff297819 */ /* 0x000fe4000001160e */
[----:B------:R-:W-:Y:S02]  /*2cc0*/  LOP3.LUT R38, R13, 0x300030, R38, 0xf8, !PT ;  /* 0x003000300d267812 */ /* 0x000fe400078ef826 */
[----:B------:R-:W-:-:S02]  /*2cd0*/  LOP3.LUT R14, R17, 0xf000f, RZ, 0xc0, !PT ;  /* 0x000f000f110e7812 */ /* 0x000fc400078ec0ff */
[----:B------:R-:W-:Y:S02]  /*2ce0*/  LOP3.LUT R13, R18, 0xf000f, RZ, 0xc0, !PT ;  /* 0x000f000f120d7812 */ /* 0x000fe400078ec0ff */
[--C-:B------:R-:W-:Y:S02]  /*2cf0*/  SHF.R.U32.HI R40, RZ, 0x6, R15.reuse ;  /* 0x00000006ff287819 */ /* 0x100fe4000001160f */
[----:B------:R-:W-:Y:S02]  /*2d00*/  SHF.R.U32.HI R45, RZ, 0xa, R15 ;  /* 0x0000000aff2d7819 */ /* 0x000fe4000001160f */
[----:B------:R-:W-:Y:S02]  /*2d10*/  LOP3.LUT R16, R19, 0xf000f, RZ, 0xc0, !PT ;  /* 0x000f000f13107812 */ /* 0x000fe400078ec0ff */
[----:B------:R-:W-:Y:S02]  /*2d20*/  LOP3.LUT R42, R11, 0x300030, R42, 0xf8, !PT ;  /* 0x003000300b2a7812 */ /* 0x000fe400078ef82a */
[----:B------:R-:W-:-:S02]  /*2d30*/  LOP3.LUT R11, R7, 0x3f003f, RZ, 0xc0, !PT ;  /* 0x003f003f070b7812 */ /* 0x000fc400078ec0ff */
[----:B------:R-:W-:Y:S02]  /*2d40*/  LOP3.LUT R43, R14, 0x300030, R43, 0xf8, !PT ;  /* 0x003000300e2b7812 */ /* 0x000fe400078ef82b */
[----:B------:R-:W-:Y:S02]  /*2d50*/  LOP3.LUT R44, R13, 0x300030, R44, 0xf8, !PT ;  /* 0x003000300d2c7812 */ /* 0x000fe400078ef82c */
        /* <DEDUP_REMOVED lines=81> */
[-C--:B0-----:R-:W-:Y:S02]  /*3270*/  HFMA2 R16, R6, R12.reuse, RZ ;  /* 0x0000000c06107231 */ /* 0x081fe400000000ff */
[----:B------:R-:W-:Y:S02]  /*3280*/  HFMA2 R53, R7, R12, RZ ;  /* 0x0000000c07357231 */ /* 0x000fe400000000ff */
[-C--:B------:R-:W-:Y:S02]  /*3290*/  HFMA2 R16, R10, R13.reuse, R16 ;  /* 0x0000000d0a107231 */ /* 0x080fe40000000010 */
[----:B------:R-:W-:-:S02]  /*32a0*/  HFMA2 R53, R11, R13, R53 ;  /* 0x0000000d0b357231 */ /* 0x000fc40000000035 */
[-C--:B------:R-:W-:Y:S02]  /*32b0*/  HFMA2 R16, R22, R14.reuse, R16 ;  /* 0x0000000e16107231 */ /* 0x080fe40000000010 */
[----:B------:R-:W-:Y:S02]  /*32c0*/  HFMA2 R53, R23, R14, R53 ;  /* 0x0000000e17357231 */ /* 0x000fe40000000035 */
[-C--:B------:R-:W-:Y:S02]  /*32d0*/  HFMA2 R52, R30, R15.reuse, R16 ;  /* 0x0000000f1e347231 */ /* 0x080fe40000000010 */
[----:B------:R-:W0:Y:S01]  /*32e0*/  LDS.128 R16, [UR10+0x30] ;  /* 0x0000300aff107984 */ /* 0x000e220008000c00 */
[----:B------:R-:W-:Y:S02]  /*32f0*/  HFMA2 R53, R31, R15, R53 ;  /* 0x0000000f1f357231 */ /* 0x000fe40000000035 */
[-C--:B0-----:R-:W-:Y:S02]  /*3300*/  HFMA2 R52, R26, R16.reuse, R52 ;  /* 0x000000101a347231 */ /* 0x081fe40000000034 */
        /* <DEDUP_REMOVED lines=31> */
.L_x_4354:
[----:B------:R-:W-:Y:S01]  /*3500*/  UMOV UR6, UR8 ;  /* 0x0000000800067c82 */ /* 0x000fe20008000000 */
        /* <DEDUP_REMOVED lines=45> */
.L_x_4351:
[----:B------:R-:W-:-:S04]  /*37e0*/  UISETP.LT.AND UP0, UPT, UR7, UR20, UPT ;  /* 0x000000140700728c */ /* 0x000fc8000bf01270 */
[----:B------:R-:W-:-:S04]  /*37f0*/  USEL UR8, UR7, UR20, UP0 ;  /* 0x0000001407087287 */ /* 0x000fc80008000000 */
[----:B------:R-:W-:-:S09]  /*3800*/  UISETP.GT.AND UP0, UPT, UR8, UR6, UPT ;  /* 0x000000060800728c */ /* 0x000fd2000bf04270 */
[----:B------:R-:W-:Y:S05]  /*3810*/  BRA.U !UP0, `(.L_x_4355) ;  /* 0x0000003908fc7547 */ /* 0x000fea000b800000 */
[----:B------:R-:W-:Y:S01]  /*3820*/  UISETP.LT.U32.AND UP0, UPT, UR7, UR20, UPT ;  /* 0x000000140700728c */ /* 0x000fe2000bf01070 */
[----:B------:R-:W0:Y:S01]  /*3830*/  LDCU UR18, c[0x0][0x3ac] ;  /* 0x00007580ff1277ac */ /* 0x000e220008000800 */
[----:B------:R-:W-:Y:S02]  /*3840*/  UIADD3 UR4, UPT, UPT, UR4, 0x40, URZ ;  /* 0x0000004004047890 */ /* 0x000fe4000fffe0ff */
[----:B------:R-:W-:-:S12]  /*3850*/  USEL UR7, UR7, UR20, UP0 ;  /* 0x0000001407077287 */ /* 0x000fd80008000000 */
.L_x_4364:
[----:B------:R-:W2:Y:S01]  /*3860*/  LDG.E.128.CONSTANT R12, desc[UR14][R50.64] ;  /* 0x0000000e320c7981 */ /* 0x000ea2000c1e9d00 */
[----:B0-----:R-:W-:Y:S02]  /*3870*/  MOV R7, UR18 ;  /* 0x0000001200077c02 */ /* 0x001fe40008000f00 */
[----:B-----5:R-:W-:Y:S02]  /*3880*/  MOV R16, 0x2c00 ;  /* 0x00002c0000107802 */ /* 0x020fe40000000f00 */
[----:B------:R-:W-:Y:S01]  /*3890*/  MOV R17, UR18 ;  /* 0x0000001200117c02 */ /* 0x000fe20008000f00 */
[----:B------:R-:W-:Y:S01]  /*38a0*/  IMAD.WIDE R6, R7, 0x4, R50 ;  /* 0x0000000407067825 */ /* 0x000fe200078e0232 */
[----:B------:R-:W-:Y:S01]  /*38b0*/  PRMT R0, R0, 0x5410, R16 ;  /* 0x0000541000007816 */ /* 0x000fe20000000010 */
[----:B------:R-:W-:-:S03]  /*38c0*/  UISETP.NE.AND UP0, UPT, UR22, URZ, UPT ;  /* 0x000000ff1600728c */ /* 0x000fc6000bf05270 */
[----:B------:R0:W5:Y:S01]  /*38d0*/  LDG.E.128.CONSTANT R8, desc[UR14][R6.64] ;  /* 0x0000000e06087981 */ /* 0x000162000c1e9d00 */
[----:B------:R-:W-:Y:S01]  /*38e0*/  IMAD.WIDE R16, R17, 0x4, R6 ;  /* 0x0000000411107825 */ /* 0x000fe200078e0206 */
        /* <DEDUP_REMOVED lines=10> */
[----:B0-----:R-:W-:-:S02]  /*3990*/  LOP3.LUT R7, R14, 0xf000f, RZ, 0xc0, !PT ;  /* 0x000f000f0e077812 */ /* 0x001fc400078ec0ff */
        /* <DEDUP_REMOVED lines=39> */
[----:B------:R-:W-:Y:S02]  /*3c10*/  HADD2 R33, R12, -1032, -1032 ;  /* 0xe408e4080c217430 */ /* 0x000fe40000000000 */
[----:B------:R-:W-:Y:S01]  /*3c20*/  HFMA2 R34, R37, R0.H1_H1, -72, -72 ;  /* 0xd480d48025227431 */ /* 0x000fe20000060000 */
[----:B------:R-:W-:Y:S06]  /*3c30*/  BRA.U !UP0, `(.L_x_4356) ;  /* 0x0000000508687547 */ /* 0x000fec000b800000 */
[----:B------:R-:W0:Y:S01]  /*3c40*/  LDS.64 R12, [UR4+-0x40] ;  /* 0xffffc004ff0c7984 */ /* 0x000e220008000a00 */
[----:B------:R-:W-:Y:S02]  /*3c50*/  HADD2.F32 R6, -RZ, R35.H0_H0 ;  /* 0x20000023ff067230 */ /* 0x000fe40000004100 */
        /* <DEDUP_REMOVED lines=88> */
.L_x_4356:
[----:B------:R0:W5:Y:S01]  /*41e0*/  LDG.E.128.CONSTANT R12, desc[UR14][R16.64] ;  /* 0x0000000e100c7981 */ /* 0x000162000c1e9d00 */
[----:B------:R-:W-:-:S05]  /*41f0*/  MOV R51, UR18 ;  /* 0x0000001200337c02 */ /* 0x000fca0008000f00 */
[----:B------:R-:W-:Y:S01]  /*4200*/  IMAD.WIDE R50, R51, 0x4, R16 ;  /* 0x0000000433327825 */ /* 0x000fe200078e0210 */
[----:B------:R-:W-:Y:S06]  /*4210*/  BRA.U UP1, `(.L_x_4357) ;  /* 0x0000000501687547 */ /* 0x000fec000b800000 */
[----:B------:R-:W1:Y:S01]  /*4220*/  LDS.64 R6, [UR4] ;  /* 0x00000004ff067984 */ /* 0x000e620008000a00 */
        /* <DEDUP_REMOVED lines=89> */
.L_x_4357:
[C---:B-----5:R-:W-:Y:S02]  /*47c0*/  LOP3.LUT R6, R8.reuse, 0xf000f, RZ, 0xc0, !PT ;  /* 0x000f000f08067812 */ /* 0x060fe400078ec0ff */
[----:B------:R-:W-:Y:S02]  /*47d0*/  LOP3.LUT R7, R8, 0xf000f0, RZ, 0xc0, !PT ;  /* 0x00f000f008077812 */ /* 0x000fe400078ec0ff */
[----:B------:R-:W-:Y:S02]  /*47e0*/  LOP3.LUT R20, R10, 0xf000f0, RZ, 0xc0, !PT ;  /* 0x00f000f00a147812 */ /* 0x000fe400078ec0ff */
[----:B------:R-:W-:Y:S02]  /*47f0*/  SHF.R.U32.HI R8, RZ, 0x8, R8 ;  /* 0x00000008ff087819 */ /* 0x000fe40000011608 */
[----:B------:R-:W-:Y:S02]  /*4800*/  SHF.R.U32.HI R18, RZ, 0x8, R9 ;  /* 0x00000008ff127819 */ /* 0x000fe40000011609 */
[----:B------:R-:W-:-:S02]  /*4810*/  SHF.R.U32.HI R21, RZ, 0x8, R10 ;  /* 0x00000008ff157819 */ /* 0x000fc4000001160a */
[----:B------:R-:W-:Y:S02]  /*4820*/  SHF.R.U32.HI R24, RZ, 0x8, R11 ;  /* 0x00000008ff187819 */ /* 0x000fe4000001160b */
[C---:B0-----:R-:W-:Y:S02]  /*4830*/  LOP3.LUT R16, R9.reuse, 0xf000f, RZ, 0xc0, !PT ;  /* 0x000f000f09107812 */ /* 0x041fe400078ec0ff */
[----:B------:R-:W-:Y:S02]  /*4840*/  LOP3.LUT R17, R9, 0xf000f0, RZ, 0xc0, !PT ;  /* 0x00f000f009117812 */ /* 0x000fe400078ec0ff */
[----:B------:R-:W-:Y:S02]  /*4850*/  LOP3.LUT R19, R10, 0xf000f, RZ, 0xc0, !PT ;  /* 0x000f000f0a137812 */ /* 0x000fe400078ec0ff */
[C---:B------:R-:W-:Y:S02]  /*4860*/  LOP3.LUT R22, R11.reuse, 0xf000f, RZ, 0xc0, !PT ;  /* 0x000f000f0b167812 */ /* 0x040fe400078ec0ff */
        /* <DEDUP_REMOVED lines=39> */
[-C--:B------:R-:W-:Y:S02]  /*4ae0*/  HFMA2 R33, R33, R0.reuse.H1_H1, -72, -72 ;  /* 0xd480d48021217431 */ /* 0x080fe40000060000 */
[----:B------:R-:W-:Y:S01]  /*4af0*/  HFMA2 R20, R37, R0.H1_H1, -72, -72 ;  /* 0xd480d48025147431 */ /* 0x000fe20000060000 */
[----:B------:R-:W-:Y:S06]  /*4b00*/  BRA.U !UP0, `(.L_x_4358) ;  /* 0x0000000508687547 */ /* 0x000fec000b800000 */
        /* <DEDUP_REMOVED lines=90> */
.L_x_4358:
[----:B------:R0:W5:Y:S01]  /*50b0*/  LDG.E.128.CONSTANT R8, desc[UR14][R50.64] ;  /* 0x0000000e32087981 */ /* 0x000162000c1e9d00 */
[----:B------:R-:W-:Y:S01]  /*50c0*/  LOP3.LUT R36, R12, 0xf000f, RZ, 0xc0, !PT ;  /* 0x000f000f0c247812 */ /* 0x000fe200078ec0ff */
[----:B------:R-:W-:Y:S06]  /*50d0*/  BRA.U UP1, `(.L_x_4359) ;  /* 0x0000000501687547 */ /* 0x000fec000b800000 */
[----:B------:R-:W1:Y:S01]  /*50e0*/  LDS.64 R6, [UR4+0x10] ;  /* 0x00001004ff067984 */ /* 0x000e620008000a00 */
[----:B------:R-:W-:Y:S02]  /*50f0*/  HADD2.F32 R16, -RZ, R24.H0_H0 ;  /* 0x20000018ff107230 */ /* 0x000fe40000004100 */
[----:B------:R-:W-:Y:S01]  /*5100*/  HADD2.F32 R17, -RZ, R26.H0_H0 ;  /* 0x2000001aff117230 */ /* 0x000fe20000004100 */
[----:B------:R-:W2:Y:S01]  /*5110*/  LDS.64 R18, [UR4+0x18] ;  /* 0x00001804ff127984 */ /* 0x000ea20008000a00 */
[----:B------:R-:W-:Y:S02]  /*5120*/  HADD2.F32 R41, -RZ, R22.H1_H1 ;  /* 0x30000016ff297230 */ /* 0x000fe40000004100 */
[--C-:B-1----:R-:W-:Y:S02]  /*5130*/  HADD2.F32 R40, -RZ, R6.reuse.H0_H0 ;  /* 0x20000006ff287230 */ /* 0x102fe40000004100 */
        /* <DEDUP_REMOVED lines=30> */
[----:B--2---:R-:W-:Y:S02]  /*5320*/  HADD2.F32 R16, -RZ, R18.H0_H0 ;  /* 0x20000012ff107230 */ /* 0x004fe40000004100 */
        /* <DEDUP_REMOVED lines=53> */
.L_x_4359:
[----:B------:R-:W-:Y:S02]  /*5680*/  LOP3.LUT R6, R12, 0xf000f0, RZ, 0xc0, !PT ;  /* 0x00f000f00c067812 */ /* 0x000fe400078ec0ff */
[C---:B------:R-:W-:Y:S02]  /*5690*/  LOP3.LUT R7, R13.reuse, 0xf000f, RZ, 0xc0, !PT ;  /* 0x000f000f0d077812 */ /* 0x040fe400078ec0ff */
[----:B------:R-:W-:Y:S02]  /*56a0*/  LOP3.LUT R16, R13, 0xf000f0, RZ, 0xc0, !PT ;  /* 0x00f000f00d107812 */ /* 0x000fe400078ec0ff */
[----:B------:R-:W-:Y:S02]  /*56b0*/  LOP3.LUT R18, R14, 0xf000f0, RZ, 0xc0, !PT ;  /* 0x00f000f00e127812 */ /* 0x000fe400078ec0ff */
[----:B------:R-:W-:Y:S02]  /*56c0*/  SHF.R.U32.HI R12, RZ, 0x8, R12 ;  /* 0x00000008ff0c7819 */ /* 0x000fe4000001160c */
[----:B------:R-:W-:-:S02]  /*56d0*/  SHF.R.U32.HI R13, RZ, 0x8, R13 ;  /* 0x00000008ff0d7819 */ /* 0x000fc4000001160d */
        /* <DEDUP_REMOVED lines=8> */
[----:B------:R-:W-:Y:S01]  /*5760*/  HFMA2 R25, R25, R0.H1_H1, -72, -72 ;  /* 0xd480d48019197431 */ /* 0x000fe20000060000 */
[----:B------:R-:W-:-:S02]  /*5770*/  LOP3.LUT R6, R12, 0xf000f, RZ, 0xc0, !PT ;  /* 0x000f000f0c067812 */ /* 0x000fc400078ec0ff */
[----:B------:R-:W-:Y:S02]  /*5780*/  LOP3.LUT R23, R16, 0x64006400, RZ, 0xfc, !PT ;  /* 0x6400640010177812 */ /* 0x000fe400078efcff */
[C---:B------:R-:W-:Y:S02]  /*5790*/  LOP3.LUT R14, R13.reuse, 0xf000f, RZ, 0xc0, !PT ;  /* 0x000f000f0d0e7812 */ /* 0x040fe400078ec0ff */
        /* <DEDUP_REMOVED lines=30> */
[C---:B-----5:R-:W-:Y:S01]  /*5980*/  LOP3.LUT R19, R8.reuse, 0xf000f, RZ, 0xc0, !PT ;  /* 0x000f000f08137812 */ /* 0x060fe200078ec0ff */
[----:B------:R-:W-:Y:S01]  /*5990*/  HADD2 R32, R15, -1032, -1032 ;  /* 0xe408e4080f207430 */ /* 0x000fe20000000000 */
[----:B------:R-:W-:Y:S01]  /*59a0*/  LOP3.LUT R20, R8, 0xf000f0, RZ, 0xc0, !PT ;  /* 0x00f000f008147812 */ /* 0x000fe200078ec0ff */
[----:B------:R-:W-:-:S02]  /*59b0*/  HFMA2 R33, R33, R0.H1_H1, -72, -72 ;  /* 0xd480d48021217431 */ /* 0x000fc40000060000 */
[----:B------:R-:W-:Y:S01]  /*59c0*/  HFMA2 R18, R37, R0.H1_H1, -72, -72 ;  /* 0xd480d48025127431 */ /* 0x000fe20000060000 */
        /* <DEDUP_REMOVED lines=91> */
.L_x_4360:
        /* <DEDUP_REMOVED lines=91> */
.L_x_4361:
[C---:B------:R-:W-:Y:S02]  /*6530*/  LOP3.LUT R6, R9.reuse, 0xf000f0, RZ, 0xc0, !PT ;  /* 0x00f000f009067812 */ /* 0x040fe400078ec0ff */
[----:B------:R-:W-:Y:S02]  /*6540*/  SHF.R.U32.HI R8, RZ, 0x8, R8 ;  /* 0x00000008ff087819 */ /* 0x000fe40000011608 */
        /* <DEDUP_REMOVED lines=8> */
[----:B------:R-:W-:Y:S02]  /*65d0*/  LOP3.LUT R11, R6, 0x64006400, RZ, 0xfc, !PT ;  /* 0x64006400060b7812 */ /* 0x000fe400078efcff */
        /* <DEDUP_REMOVED lines=40> */
[----:B------:R-:W1:Y:S01]  /*6860*/  LDS.64 R8, [UR4+-0x10] ;  /* 0xfffff004ff087984 */ /* 0x000e620008000a00 */
[----:B------:R-:W-:Y:S02]  /*6870*/  HADD2.F32 R6, -RZ, R25.H0_H0 ;  /* 0x20000019ff067230 */ /* 0x000fe40000004100 */
        /* <DEDUP_REMOVED lines=88> */
.L_x_4362:
[----:B------:R-:W-:Y:S05]  /*6e00*/  BRA.U UP1, `(.L_x_4363) ;  /* 0x0000000501687547 */ /* 0x000fea000b800000 */
[----:B------:R-:W1:Y:S01]  /*6e10*/  LDS.64 R6, [UR4+0x30] ;  /* 0x00003004ff067984 */ /* 0x000e620008000a00 */
[----:B------:R-:W-:Y:S02]  /*6e20*/  HADD2.F32 R8, -RZ, R24.H0_H0 ;  /* 0x20000018ff087230 */ /* 0x000fe40000004100 */
[--C-:B------:R-:W-:Y:S01]  /*6e30*/  HADD2.F32 R9, -RZ, R26.reuse.H0_H0 ;  /* 0x2000001aff097230 */ /* 0x100fe20000004100 */
[----:B------:R-:W2:Y:S01]  /*6e40*/  LDS.64 R10, [UR4+0x38] ;  /* 0x00003804ff0a7984 */ /* 0x000ea20008000a00 */
[----:B------:R-:W-:Y:S02]  /*6e50*/  HADD2.F32 R33, -RZ, R26.H1_H1 ;  /* 0x3000001aff217230 */ /* 0x000fe40000004100 */
        /* <DEDUP_REMOVED lines=24> */
[-C--:B------:R-:W-:Y:S01]  /*6fe0*/  FFMA.FTZ R9, R9, R13.reuse, R32 ;  /* 0x0000000d09097223 */ /* 0x080fe20000010020 */
[----:B------:R-:W-:Y:S02]  /*6ff0*/  HADD2.F32 R20, -RZ, R20.H1_H1 ;  /* 0x30000014ff147230 */ /* 0x000fe40000004100 */
[----:B------:R-:W-:Y:S02]  /*7000*/  HADD2.F32 R6, -RZ, R21.H1_H1 ;  /* 0x30000015ff067230 */ /* 0x000fe40000004100 */
[----:B------:R-:W-:Y:S01]  /*7010*/  FFMA.FTZ R13, R25, R13, R30 ;  /* 0x0000000d190d7223 */ /* 0x000fe2000001001e */
[----:B------:R-:W-:-:S02]  /*7020*/  HADD2.F32 R22, -RZ, R22.H1_H1 ;  /* 0x30000016ff167230 */ /* 0x000fc40000004100 */
[-C--:B------:R-:W-:Y:S01]  /*7030*/  FFMA.FTZ R7, R18, R12.reuse, R7 ;  /* 0x0000000c12077223 */ /* 0x080fe20000010007 */
[-C--:B------:R-:W-:Y:S01]  /*7040*/  FFMA.FTZ R9, R20, R12.reuse, R9 ;  /* 0x0000000c14097223 */ /* 0x080fe20000010009 */
[-C--:B------:R-:W-:Y:S01]  /*7050*/  FFMA.FTZ R19, R6, R12.reuse, R19 ;  /* 0x0000000c06137223 */ /* 0x080fe20000010013 */
[--C-:B--2---:R-:W-:Y:S02]  /*7060*/  HADD2.F32 R8, -RZ, R10.reuse.H0_H0 ;  /* 0x2000000aff087230 */ /* 0x104fe40000004100 */
[----:B------:R-:W-:Y:S01]  /*7070*/  FFMA.FTZ R13, R22, R12, R13 ;  /* 0x0000000c160d7223 */ /* 0x000fe2000001000d */
[----:B------:R-:W-:Y:S02]  /*7080*/  HADD2.F32 R12, -RZ, R23.H0_H0 ;  /* 0x20000017ff0c7230 */ /* 0x000fe40000004100 */
[----:B------:R-:W-:Y:S02]  /*7090*/  HADD2.F32 R20, -RZ, R27.H0_H0 ;  /* 0x2000001bff147230 */ /* 0x000fe40000004100 */
[----:B------:R-:W-:-:S02]  /*70a0*/  HADD2.F32 R10, -RZ, R10.H1_H1 ;  /* 0x3000000aff0a7230 */ /* 0x000fc40000004100 */
[-C--:B------:R-:W-:Y:S01]  /*70b0*/  FFMA.FTZ R7, R12, R8.reuse, R7 ;  /* 0x000000080c077223 */ /* 0x080fe20000010007 */
[--C-:B------:R-:W-:Y:S02]  /*70c0*/  HADD2.F32 R22, -RZ, R28.reuse.H0_H0 ;  /* 0x2000001cff167230 */ /* 0x100fe40000004100 */
[-C--:B------:R-:W-:Y:S01]  /*70d0*/  FFMA.FTZ R9, R20, R8.reuse, R9 ;  /* 0x0000000814097223 */ /* 0x080fe20000010009 */
[----:B------:R-:W-:Y:S02]  /*70e0*/  HADD2.F32 R24, -RZ, R29.H0_H0 ;  /* 0x2000001dff187230 */ /* 0x000fe40000004100 */
        /* <DEDUP_REMOVED lines=44> */
.L_x_4363:
[----:B------:R-:W-:Y:S01]  /*73b0*/  UIADD3 UR6, UPT, UPT, UR6, 0x20, URZ ;  /* 0x0000002006067890 */ /* 0x000fe2000fffe0ff */
[----:B------:R-:W-:Y:S01]  /*73c0*/  MOV R7, UR18 ;  /* 0x0000001200077c02 */ /* 0x000fe20008000f00 */
[----:B------:R-:W-:Y:S02]  /*73d0*/  UIADD3 UR4, UPT, UPT, UR4, 0x40, URZ ;  /* 0x0000004004047890 */ /* 0x000fe4000fffe0ff */
[----:B------:R-:W-:Y:S02]  /*73e0*/  UISETP.GE.AND UP0, UPT, UR6, UR7, UPT ;  /* 0x000000070600728c */ /* 0x000fe4000bf06270 */
[----:B0-----:R-:W-:-:S07]  /*73f0*/  IMAD.WIDE R50, R7, 0x4, R50 ;  /* 0x0000000407327825 */ /* 0x001fce00078e0232 */
[----:B------:R-:W-:Y:S05]  /*7400*/  BRA.U !UP0, `(.L_x_4364) ;  /* 0xffffffc508147547 */ /* 0x000fea000b83ffff */
.L_x_4355:
        /* <DEDUP_REMOVED lines=12> */
.L_x_4368:
[----:B------:R-:W0:Y:S02]  /*74d0*/  LDS R2, [R0] ;  /* 0x0000000000027984 */ /* 0x000e240000000800 */
[----:B0-----:R-:W-:-:S05]  /*74e0*/  HFMA2 R3, R2, 1, 1, R5 ;  /* 0x3c003c0002037831 */ /* 0x001fca0000000005 */
[----:B------:R-:W0:Y:S02]  /*74f0*/  ATOMS.CAST.SPIN P0, [R0], R2, R3 ;  /* 0x000000020000758d */ /* 0x000e240001800003 */
[----:B0-----:R-:W-:Y:S05]  /*7500*/  @!P0 BRA `(.L_x_4368) ;  /* 0xfffffffc00f08947 */ /* 0x001fea000383ffff */
[----:B------:R-:W-:Y:S05]  /*7510*/  BRA `(.L_x_4366) ;  /* 0x00000000000c7947 */ /* 0x000fea0003800000 */
.L_x_4367:
[----:B------:R-:W2:Y:S02]  /*7520*/  LD.E R0, desc[UR14][R6.64] ;  /* 0x0000000e06007980 */ /* 0x000ea4000c101900 */
[----:B--2---:R-:W-:-:S05]  /*7530*/  IADD3 R3, PT, PT, R5, R0, RZ ;  /* 0x0000000005037210 */ /* 0x004fca0007ffe0ff */
[----:B------:R0:W-:Y:S02]  /*7540*/  ST.E desc[UR14][R6.64], R3 ;  /* 0x0000000306007985 */ /* 0x0001e4000c10190e */
.L_x_4366:
[----:B------:R-:W-:Y:S05]  /*7550*/  BSYNC.RECONVERGENT B0 ;  /* 0x0000000000007941 */ /* 0x000fea0003800200 */
.L_x_4365:
[----:B------:R1:W-:Y:S01]  /*7560*/  ATOM.E.ADD.F16x2.RN.STRONG.GPU P0, RZ, desc[UR14][R6.64+0x4], R46 ;  /* 0x8000042e06ff79a2 */ /* 0x0003e2000c10e10e */
[----:B------:R-:W-:Y:S04]  /*7570*/  BSSY.RECONVERGENT B0, `(.L_x_4369) ;  /* 0x000000e000007945 */ /* 0x000fe80003800200 */
[----:B-1----:R-:W-:Y:S05]  /*7580*/  @P0 BRA `(.L_x_4370) ;  /* 0x0000000000300947 */ /* 0x002fea0003800000 */
[----:B------:R-:W1:Y:S02]  /*7590*/  QSPC.E.S P0, RZ, [R6+0x4] ;  /* 0x0000040006ff73aa */ /* 0x000e640000000500 */
[----:B-1----:R-:W-:Y:S05]  /*75a0*/  @!P0 BRA `(.L_x_4371) ;  /* 0x00000000001c8947 */ /* 0x002fea0003800000 */
[----:B------:R-:W-:-:S04]  /*75b0*/  MOV R2, R6 ;  /* 0x0000000600027202 */ /* 0x000fc80000000f00 */
[----:B------:R-:W-:-:S07]  /*75c0*/  MOV R0, R2 ;  /* 0x0000000200007202 */ /* 0x000fce0000000f00 */
.L_x_4372:
[----:B------:R-:W0:Y:S02]  /*75d0*/  LDS R2, [R0+0x4] ;  /* 0x0000040000027984 */ /* 0x000e240000000800 */
[----:B0-----:R-:W-:-:S05]  /*75e0*/  HADD2 R3, R2, R46 ;  /* 0x0000002e02037230 */ /* 0x001fca0000000000 */
[----:B------:R-:W0:Y:S02]  /*75f0*/  ATOMS.CAST.SPIN P0, [R0+0x4], R2, R3 ;  /* 0x000004020000758d */ /* 0x000e240001800003 */
[----:B0-----:R-:W-:Y:S05]  /*7600*/  @!P0 BRA `(.L_x_4372) ;  /* 0xfffffffc00f08947 */ /* 0x001fea000383ffff */
[----:B------:R-:W-:Y:S05]  /*7610*/  BRA `(.L_x_4370) ;  /* 0x00000000000c7947 */ /* 0x000fea0003800000 */
.L_x_4371:
[----:B------:R-:W0:Y:S02]  /*7620*/  LD.E R0, desc[UR14][R6.64+0x4] ;  /* 0x0000040e06007980 */ /* 0x000e24000c101900 */
[----:B0-----:R-:W-:-:S05]  /*7630*/  IADD3 R3, PT, PT, R46, R0, RZ ;  /* 0x000000002e037210 */ /* 0x001fca0007ffe0ff */
[----:B------:R1:W-:Y:S02]  /*7640*/  ST.E desc[UR14][R6.64+0x4], R3 ;  /* 0x0000040306007985 */ /* 0x0003e4000c10190e */
.L_x_4370:
[----:B------:R-:W-:Y:S05]  /*7650*/  BSYNC.RECONVERGENT B0 ;  /* 0x0000000000007941 */ /* 0x000fea0003800200 */
.L_x_4369:
        /* <DEDUP_REMOVED lines=11> */
.L_x_4376:
[----:B------:R-:W0:Y:S02]  /*7710*/  LDS R2, [R0] ;  /* 0x0000000000027984 */ /* 0x000e240000000800 */
[----:B0-----:R-:W-:-:S05]  /*7720*/  HFMA2 R3, R2, 1, 1, R47 ;  /* 0x3c003c0002037831 */ /* 0x001fca000000002f */
[----:B------:R-:W0:Y:S02]  /*7730*/  ATOMS.CAST.SPIN P0, [R0], R2, R3 ;  /* 0x000000020000758d */ /* 0x000e240001800003 */
[----:B0-----:R-:W-:Y:S05]  /*7740*/  @!P0 BRA `(.L_x_4376) ;  /* 0xfffffffc00f08947 */ /* 0x001fea000383ffff */
[----:B------:R-:W-:Y:S05]  /*7750*/  BRA `(.L_x_4374) ;  /* 0x00000000000c7947 */ /* 0x000fea0003800000 */
.L_x_4375:
[----:B------:R-:W2:Y:S02]  /*7760*/  LD.E R0, desc[UR14][R6.64] ;  /* 0x0000000e06007980 */ /* 0x000ea4000c101900 */
[----:B--2---:R-:W-:-:S05]  /*7770*/  IADD3 R3, PT, PT, R47, R0, RZ ;  /* 0x000000002f037210 */ /* 0x004fca0007ffe0ff */
[----:B------:R0:W-:Y:S02]  /*7780*/  ST.E desc[UR14][R6.64], R3 ;  /* 0x0000000306007985 */ /* 0x0001e4000c10190e */
.L_x_4374:
[----:B------:R-:W-:Y:S05]  /*7790*/  BSYNC.RECONVERGENT B0 ;  /* 0x0000000000007941 */ /* 0x000fea0003800200 */
.L_x_4373:
[----:B------:R1:W-:Y:S02]  /*77a0*/  ATOM.E.ADD.F16x2.RN.STRONG.GPU P0, RZ, desc[UR14][R6.64+0x4], R48 ;  /* 0x8000043006ff79a2 */ /* 0x0003e4000c10e10e */
[----:B-1----:R-:W-:Y:S05]  /*77b0*/  @P0 EXIT ;  /* 0x000000000000094d */ /* 0x002fea0003800000 */
[----:B------:R-:W1:Y:S02]  /*77c0*/  QSPC.E.S P0, RZ, [R6+0x4] ;  /* 0x0000040006ff73aa */ /* 0x000e640000000500 */
[----:B-1----:R-:W-:Y:S05]  /*77d0*/  @!P0 BRA `(.L_x_4377) ;  /* 0x00000000001c8947 */ /* 0x002fea0003800000 */
[----:B------:R-:W-:-:S04]  /*77e0*/  MOV R2, R6 ;  /* 0x0000000600027202 */ /* 0x000fc80000000f00 */
[----:B------:R-:W-:-:S07]  /*77f0*/  MOV R0, R2 ;  /* 0x0000000200007202 */ /* 0x000fce0000000f00 */
.L_x_4378:
[----:B------:R-:W0:Y:S02]  /*7800*/  LDS R2, [R0+0x4] ;  /* 0x0000040000027984 */ /* 0x000e240000000800 */
[----:B0-----:R-:W-:-:S05]  /*7810*/  HADD2 R3, R2, R48 ;  /* 0x0000003002037230 */ /* 0x001fca0000000000 */
[----:B------:R-:W0:Y:S02]  /*7820*/  ATOMS.CAST.SPIN P0, [R0+0x4], R2, R3 ;  /* 0x000004020000758d */ /* 0x000e240001800003 */
[----:B0-----:R-:W-:Y:S05]  /*7830*/  @!P0 BRA `(.L_x_4378) ;  /* 0xfffffffc00f08947 */ /* 0x001fea000383ffff */
[----:B------:R-:W-:Y:S05]  /*7840*/  EXIT ;  /* 0x000000000000794d */ /* 0x000fea0003800000 */
.L_x_4377:
[----:B------:R-:W0:Y:S02]  /*7850*/  LD.E R0, desc[UR14][R6.64+0x4] ;  /* 0x0000040e06007980 */ /* 0x000e24000c101900 */
[----:B0-----:R-:W-:-:S05]  /*7860*/  IADD3 R3, PT, PT, R48, R0, RZ ;  /* 0x0000000030037210 */ /* 0x001fca0007ffe0ff */
[----:B------:R-:W-:Y:S01]  /*7870*/  ST.E desc[UR14][R6.64+0x4], R3 ;  /* 0x0000040306007985 */ /* 0x000fe2000c10190e */
[----:B------:R-:W-:Y:S05]  /*7880*/  EXIT ;  /* 0x000000000000794d */ /* 0x000fea0003800000 */
.L_x_4379:
        /* <DEDUP_REMOVED lines=15> */
.L_x_5342:


//--------------------- .text._Z23gemm_half_q_half_kernelILi2ELi10ELb1ELb0ELi32EEvPK6__halfPKjS4_S2_PS0_iiiiPKtS7_iiiiiibS2_i --------------------------
	.section	.text._Z23gemm_half_q_half_kernelILi2ELi10ELb1ELb0ELi32EEvPK6__halfPKjS4_S2_PS0_iiiiPKtS7_iiiiiibS2_i,"ax",@progbits
	.align	128
        .global         _Z23gemm_half_q_half_kernelILi2ELi10ELb1ELb0ELi32EEvPK6__halfPKjS4_S2_PS0_iiiiPKtS7_iiiiiibS2_i
        .type           _Z23gemm_half_q_half_kernelILi2ELi10ELb1ELb0ELi32EEvPK6__halfPKjS4_S2_PS0_iiiiPKtS7_iiiiiibS2_i,@function
        .size           _Z23gemm_half_q_half_kernelILi2ELi10ELb1ELb0ELi32EEvPK6__halfPKjS4_S2_PS0_iiiiPKtS7_iiiiiibS2_i,(.L_x_5343 - _Z23gemm_half_q_half_kernelILi2ELi10ELb1ELb0ELi32EEvPK6__halfPKjS4_S2_PS0_iiiiPKtS7_iiiiiibS2_i)
        .other          _Z23gemm_half_q_half_kernelILi2ELi10ELb1ELb0ELi32EEvPK6__halfPKjS4_S2_PS0_iiiiPKtS7_iiiiiibS2_i,@"STO_CUDA_ENTRY STV_DEFAULT"
_Z23gemm_half_q_half_kernelILi2ELi10ELb1ELb0ELi32EEvPK6__halfPKjS4_S2_PS0_iiiiPKtS7_iiiiiibS2_i:
.text._Z23gemm_half_q_half_kernelILi2ELi10ELb1ELb0ELi32EEvPK6__halfPKjS4_S2_PS0_iiiiPKtS7_iiiiiibS2_i:
        /* <DEDUP_REMOVED lines=22> */
[----:B------:R-:W-:Y:S01]  /*0160*/  ISETP.EQ.OR P1, PT, R6, RZ, !P0 ;  /* 0x000000ff0600720c */ /* 0x000fe20004722670 */
[----:B------:R-:W3:Y:S01]  /*0170*/  S2R R3, SR_TID.X ;  /* 0x0000000000037919 */ /* 0x000ee20000002100 */
[----:B------:R-:W-:Y:S01]  /*0180*/  HFMA2 R6, -RZ, RZ, 0, 1.1920928955078125e-07 ;  /* 0x00000002ff067431 */ /* 0x000fe200000001ff */
[----:B------:R-:W-:Y:S04]  /*0190*/  BSSY.RECONVERGENT B0, `(.L_x_4380) ;  /* 0x00000bb000007945 */ /* 0x000fe80003800200 */
        /* <DEDUP_REMOVED lines=38> */
.L_x_4385:
        /* <DEDUP_REMOVED lines=32> */
.L_x_4384:
        /* <DEDUP_REMOVED lines=20> */
.L_x_4386:
[----:B------:R-:W-:-:S13]  /*0740*/  ISETP.EQ.AND P2, PT, R17, RZ, PT ;  /* 0x000000ff1100720c */ /* 0x000fda0003f42270 */
[----:B------:R-:W-:Y:S05]  /*0750*/  @!P0 BRA P2, `(.L_x_4381) ;  /* 0x0000000400788947 */ /* 0x000fea0001000000 */
.L_x_4383:
        /* <DEDUP_REMOVED lines=12> */
.L_x_4382:
        /* <DEDUP_REMOVED lines=16> */
.L_x_4389:
        /* <DEDUP_REMOVED lines=32> */
.L_x_4388:
        /* <DEDUP_REMOVED lines=21> */
.L_x_4390:
[----:B------:R-:W-:-:S13]  /*0c70*/  ISETP.NE.OR P0, PT, R7, RZ, P0 ;  /* 0x000000ff0700720c */ /* 0x000fda0000705670 */
[----:B------:R-:W-:Y:S05]  /*0c80*/  @!P0 BRA `(.L_x_4381) ;  /* 0x00000000002c8947 */ /* 0x000fea0003800000 */
.L_x_4387:
        /* <DEDUP_REMOVED lines=11> */
.L_x_4381:
[----:B------:R-:W-:Y:S05]  /*0d40*/  BSYNC.RECONVERGENT B0 ;  /* 0x0000000000007941 */ /* 0x000fea0003800200 */
.L_x_4380:
        /* <DEDUP_REMOVED lines=21> */
.L_x_4394:
        /* <DEDUP_REMOVED lines=15> */
.L_x_4393:
        /* <DEDUP_REMOVED lines=12> */
.L_x_4395:
[----:B------:R-:W-:-:S13]  /*1050*/  ISETP.NE.OR P0, PT, R17, RZ, P0 ;  /* 0x000000ff1100720c */ /* 0x000fda0000705670 */
[----:B------:R-:W-:Y:S05]  /*1060*/  @!P0 BRA `(.L_x_4391) ;  /* 0x00000000001c8947 */ /* 0x000fea0003800000 */
.L_x_4392:
[----:B-1----:R-:W1:Y:S02]  /*1070*/  LDC.64 R6, c[0x0][0x3a0] ;  /* 0x0000e800ff067b82 */ /* 0x002e640000000a00 */
.L_x_4396:
[C---:B01----:R-:W-:Y:S01]  /*1080*/  IMAD.WIDE R8, R4.reuse, 0x2, R6 ;  /* 0x0000000204087825 */ /* 0x043fe200078e0206 */
[----:B------:R-:W-:Y:S02]  /*1090*/  IADD3 R17, PT, PT, R17, 0x1, RZ ;  /* 0x0000000111117810 */ /* 0x000fe40007ffe0ff */
[----:B------:R-:W-:Y:S02]  /*10a0*/  IADD3 R4, PT, PT, R4, R21, RZ ;  /* 0x0000001504047210 */ /* 0x000fe40007ffe0ff */
[----:B------:R2:W-:Y:S01]  /*10b0*/  STG.E.64 desc[UR8][R8.64], RZ ;  /* 0x000000ff08007986 */ /* 0x0005e2000c101b08 */
[----:B------:R-:W-:-:S13]  /*10c0*/  ISETP.NE.AND P0, PT, R17, RZ, PT ;  /* 0x000000ff1100720c */ /* 0x000fda0003f05270 */
[----:B--2---:R-:W-:Y:S05]  /*10d0*/  @P0 BRA `(.L_x_4396) ;  /* 0xfffffffc00e80947 */ /* 0x004fea000383ffff */
.L_x_4391:
        /* <DEDUP_REMOVED lines=9> */
[----:B-1----:R-:W0:Y:S01]  /*1170*/  LDC.64 R6, c[0x0][0x3b8] ;  /* 0x0000ee00ff067b82 */ /* 0x002e220000000a00 */
        /* <DEDUP_REMOVED lines=10> */
.L_x_4398:
        /* <DEDUP_REMOVED lines=42> */
.L_x_4397:
[C---:B------:R-:W-:Y:S01]  /*14c0*/  ISETP.GT.AND P0, PT, R16.reuse, UR6, PT ;  /* 0x0000000610007c0c */ /* 0x040fe2000bf04270 */
[----:B------:R-:W-:Y:S01]  /*14d0*/  HFMA2 R2, -RZ, RZ, 0, 0 ;  /* 0x00000000ff027431 */ /* 0x000fe200000001ff */
[----:B------:R-:W-:Y:S02]  /*14e0*/  SHF.R.S32.HI R3, RZ, 0x1f, R4 ;  /* 0x0000001fff037819 */ /* 0x000fe40000011404 */
[----:B01----:R-:W-:Y:S02]  /*14f0*/  CS2R R8, SRZ ;  /* 0x0000000000087805 */ /* 0x003fe4000001ff00 */
[C---:B---3--:R-:W-:Y:S02]  /*1500*/  ISETP.GT.AND P2, PT, R16.reuse, UR10, PT ;  /* 0x0000000a10007c0c */ /* 0x048fe4000bf44270 */
        /* <DEDUP_REMOVED lines=15> */
.L_x_4399:
        /* <DEDUP_REMOVED lines=8> */
.L_x_4400:
        /* <DEDUP_REMOVED lines=8> */
.L_x_4401:
        /* <DEDUP_REMOVED lines=8> */
.L_x_4402:
        /* <DEDUP_REMOVED lines=8> */
.L_x_4403:
[----:B------:R-:W-:Y:S01]  /*1800*/  LEA R2, R11, R2, 0x3 ;  /* 0x000000020b027211 */ /* 0x000fe200078e18ff */
[----:B------:R-:W0:Y:S01]  /*1810*/  LDCU.64 UR10, c[0x0][0x388] ;  /* 0x00007100ff0a77ac */ /* 0x000e220008000a00 */
[----:B------:R-:W1:Y:S01]  /*1820*/  S2UR UR6, SR_CgaCtaId ;  /* 0x00000000000679c3 */ /* 0x000e620000008800 */
[----:B-----5:R-:W-:Y:S02]  /*1830*/  PRMT R26, RZ, 0x5410, RZ ;  /* 0x00005410ff1a7816 */ /* 0x020fe400000000ff */
        /* <DEDUP_REMOVED lines=19> */
[----:B------:R-:W-:-:S04]  /*1970*/  IMAD.WIDE R16, R21, 0x4, R34 ;  /* 0x0000000415107825 */ /* 0x000fc800078e0222 */
[C---:B------:R-:W-:Y:S02]  /*1980*/  IMAD.WIDE R12, R21.reuse, 0x4, R16 ;  /* 0x00000004150c7825 */ /* 0x040fe400078e0210 */
[----:B------:R-:W5:Y:S02]  /*1990*/  LDG.E.128.CONSTANT R16, desc[UR8][R16.64] ;  /* 0x0000000810107981 */ /* 0x000f64000c1e9d00 */
[----:B------:R-:W-:Y:S02]  /*19a0*/  IMAD.WIDE R6, R21, 0x4, R12 ;  /* 0x0000000415067825 */ /* 0x000fe400078e020c */
[----:B------:R-:W5:Y:S04]  /*19b0*/  LDG.E.128.CONSTANT R12, desc[UR8][R12.64] ;  /* 0x000000080c0c7981 */ /* 0x000f68000c1e9d00 */
[----:B------:R0:W5:Y:S01]  /*19c0*/  LDG.E.128.CONSTANT R8, desc[UR8][R6.64] ;  /* 0x0000000806087981 */ /* 0x000162000c1e9d00 */
[----:B------:R-:W-:Y:S01]  /*19d0*/  HFMA2 R0, -RZ, RZ, 0, 0.0625 ;  /* 0x00002c00ff007431 */ /* 0x000fe200000001ff */
[----:B------:R-:W-:-:S04]  /*19e0*/  ISETP.NE.AND P0, PT, R5, RZ, PT ;  /* 0x000000ff0500720c */ /* 0x000fc80003f05270 */
[----:B------:R-:W-:Y:S02]  /*19f0*/  PRMT R22, R22, 0x5410, R0 ;  /* 0x0000541016167816 */ /* 0x000fe40000000000 */
[----:B------:R-:W-:Y:S02]  /*1a00*/  PRMT R26, RZ, 0x7610, R26 ;  /* 0x00007610ff1a7816 */ /* 0x000fe4000000001a */
[----:B--2---:R-:W-:Y:S02]  /*1a10*/  LOP3.LUT R35, R30, 0xf000f, RZ, 0xc0, !PT ;  /* 0x000f000f1e237812 */ /* 0x004fe400078ec0ff */
[----:B------:R-:W-:Y:S02]  /*1a20*/  SHF.R.U32.HI R0, RZ, 0x8, R28 ;  /* 0x00000008ff007819 */ /* 0x000fe4000001161c */
[----:B------:R-:W-:Y:S02]  /*1a30*/  SHF.R.U32.HI R34, RZ, 0x8, R29 ;  /* 0x00000008ff227819 */ /* 0x000fe4000001161d */
[----:B------:R-:W-:-:S02]  /*1a40*/  SHF.R.U32.HI R38, RZ, 0x8, R30 ;  /* 0x00000008ff267819 */ /* 0x000fc4000001161e */
[----:B------:R-:W-:Y:S02]  /*1a50*/  LOP3.LUT R36, R30, 0xf000f0, RZ, 0xc0, !PT ;  /* 0x00f000f01e247812 */ /* 0x000fe400078ec0ff */
        /* <DEDUP_REMOVED lines=31> */
[-C--:B------:R-:W-:Y:S02]  /*1c50*/  HFMA2 R38, R39, R22.reuse.H1_H1, -72, -72 ;  /* 0xd480d48027267431 */ /* 0x080fe40000060016 */
[----:B------:R-:W-:Y:S01]  /*1c60*/  HADD2 R39, R40, -1032, -1032 ;  /* 0xe408e40828277430 */ /* 0x000fe20000000000 */
[----:B------:R-:W-:Y:S01]  /*1c70*/  PRMT R28, RZ, 0x5410, RZ ;  /* 0x00005410ff1c7816 */ /* 0x000fe200000000ff */
[-C--:B------:R-:W-:Y:S01]  /*1c80*/  HFMA2 R36, R33, R22.reuse.H1_H1, -72, -72 ;  /* 0xd480d48021247431 */ /* 0x080fe20000060016 */
[----:B------:R-:W-:Y:S01]  /*1c90*/  PRMT R29, RZ, 0x5410, RZ ;  /* 0x00005410ff1d7816 */ /* 0x000fe200000000ff */
[-C--:B------:R-:W-:Y:S02]  /*1ca0*/  HFMA2 R40, R41, R22.reuse.H1_H1, -72, -72 ;  /* 0xd480d48029287431 */ /* 0x080fe40000060016 */
[----:B------:R-:W-:-:S02]  /*1cb0*/  HFMA2 R44, R45, R22.H1_H1, -72, -72 ;  /* 0xd480d4802d2c7431 */ /* 0x000fc40000060016 */
[-C--:B------:R-:W-:Y:S02]  /*1cc0*/  HFMA2 R46, R47, R22.reuse.H1_H1, -72, -72 ;  /* 0xd480d4802f2e7431 */ /* 0x080fe40000060016 */
[----:B------:R-:W-:Y:S02]  /*1cd0*/  HADD2 R48, R48, -1032, -1032 ;  /* 0xe408e40830307430 */ /* 0x000fe40000000000 */
[----:B------:R-:W-:Y:S02]  /*1ce0*/  HFMA2 R34, R3, R22.H1_H1, -72, -72 ;  /* 0xd480d48003227431 */ /* 0x000fe40000060016 */
[----:B------:R-:W-:Y:S02]  /*1cf0*/  HADD2 R35, R4, -1032, -1032 ;  /* 0xe408e40804237430 */ /* 0x000fe40000000000 */
[----:B------:R-:W-:Y:S02]  /*1d00*/  HADD2 R37, R37, -1032, -1032 ;  /* 0xe408e40825257430 */ /* 0x000fe40000000000 */
[----:B------:R-:W-:-:S02]  /*1d10*/  HADD2 R41, R2, -1032, -1032 ;  /* 0xe408e40802297430 */ /* 0x000fc40000000000 */
[-C--:B------:R-:W-:Y:S02]  /*1d20*/  HFMA2 R42, R31, R22.reuse.H1_H1, -72, -72 ;  /* 0xd480d4801f2a7431 */ /* 0x080fe40000060016 */
[----:B------:R-:W-:Y:S02]  /*1d30*/  HADD2 R43, R30, -1032, -1032 ;  /* 0xe408e4081e2b7430 */ /* 0x000fe40000000000 */
[----:B------:R-:W-:Y:S02]  /*1d40*/  HADD2 R45, R0, -1032, -1032 ;  /* 0xe408e408002d7430 */ /* 0x000fe40000000000 */
[----:B------:R-:W-:Y:S02]  /*1d50*/  HADD2 R47, R49, -1032, -1032 ;  /* 0xe408e408312f7430 */ /* 0x000fe40000000000 */
[----:B------:R-:W-:Y:S01]  /*1d60*/  HFMA2 R33, R51, R22.H1_H1, -72, -72 ;  /* 0xd480d48033217431 */ /* 0x000fe20000060016 */
[----:B0-----:R-:W-:Y:S06]  /*1d70*/  @!P0 BRA `(.L_x_4405) ;  /* 0x0000000400688947 */ /* 0x001fec0003800000 */
[----:B------:R-:W0:Y:S01]  /*1d80*/  LDS.64 R30, [UR5] ;  /* 0x00000005ff1e7984 */ /* 0x000e220008000a00 */
[----:B------:R-:W-:Y:S02]  /*1d90*/  HADD2.F32 R52, -RZ, R35.H0_H0 ;  /* 0x20000023ff347230 */ /* 0x000fe40000004100 */
[----:B------:R-:W-:Y:S01]  /*1da0*/  HADD2.F32 R4, -RZ, R39.H0_H0 ;  /* 0x20000027ff047230 */ /* 0x000fe20000004100 */
[----:B------:R-:W1:Y:S01]  /*1db0*/  LDS.64 R26, [UR5+0x8] ;  /* 0x00000805ff1a7984 */ /* 0x000e620008000a00 */
[--C-:B------:R-:W-:Y:S02]  /*1dc0*/  HADD2.F32 R0, -RZ, R48.reuse.H0_H0 ;  /* 0x20000030ff007230 */ /* 0x100fe40000004100 */
[----:B------:R-:W-:Y:S02]  /*1dd0*/  HADD2.F32 R2, -RZ, R37.H0_H0 ;  /* 0x20000025ff027230 */ /* 0x000fe40000004100 */
[----:B------:R-:W-:Y:S02]  /*1de0*/  HADD2.F32 R54, -RZ, R35.H1_H1 ;  /* 0x30000023ff367230 */ /* 0x000fe40000004100 */
[----:B------:R-:W-:-:S02]  /*1df0*/  HADD2.F32 R50, -RZ, R48.H1_H1 ;  /* 0x30000030ff327230 */ /* 0x000fc40000004100 */
[--C-:B0-----:R-:W-:Y:S02]  /*1e00*/  HADD2.F32 R3, -RZ, R30.reuse.H0_H0 ;  /* 0x2000001eff037230 */ /* 0x101fe40000004100 */
[----:B------:R-:W-:Y:S02]  /*1e10*/  HADD2.F32 R49, -RZ, R30.H1_H1 ;  /* 0x3000001eff317230 */ /* 0x000fe40000004100 */
[----:B------:R-:W-:Y:S02]  /*1e20*/  HADD2.F32 R30, -RZ, R31.H0_H0 ;  /* 0x2000001fff1e7230 */ /* 0x000fe40000004100 */
[C---:B------:R-:W-:Y:S01]  /*1e30*/  FFMA.FTZ R52, R3.reuse, R52, RZ ;  /* 0x0000003403347223 */ /* 0x040fe200000100ff */
[C---:B------:R-:W-:Y:S01]  /*1e40*/  FFMA.FTZ R55, R3.reuse, R4, RZ ;  /* 0x0000000403377223 */ /* 0x040fe200000100ff */
[----:B------:R-:W-:Y:S01]  /*1e50*/  FFMA.FTZ R51, R0, R3, RZ ;  /* 0x0000000300337223 */ /* 0x000fe200000100ff */
[----:B------:R-:W-:Y:S01]  /*1e60*/  FFMA.FTZ R56, R3, R2, RZ ;  /* 0x0000000203387223 */ /* 0x000fe200000100ff */
[----:B------:R-:W-:-:S02]  /*1e70*/  HADD2.F32 R4, -RZ, R37.H1_H1 ;  /* 0x30000025ff047230 */ /* 0x000fc40000004100 */
        /* <DEDUP_REMOVED lines=20> */
[----:B-1----:R-:W-:Y:S02]  /*1fc0*/  HADD2.F32 R4, -RZ, R26.H0_H0 ;  /* 0x2000001aff047230 */ /* 0x002fe40000004100 */
[C---:B------:R-:W-:Y:S01]  /*1fd0*/  FFMA.FTZ R53, R31.reuse, R50, R53 ;  /* 0x000000321f357223 */ /* 0x040fe20000010035 */
[----:B------:R-:W-:Y:S02]  /*1fe0*/  HADD2.F32 R30, -RZ, R43.H0_H0 ;  /* 0x2000002bff1e7230 */ /* 0x000fe40000004100 */
[----:B------:R-:W-:Y:S01]  /*1ff0*/  FFMA.FTZ R55, R31, R52, R55 ;  /* 0x000000341f377223 */ /* 0x000fe20000010037 */
[----:B------:R-:W-:-:S02]  /*2000*/  HADD2.F32 R31, -RZ, R41.H0_H0 ;  /* 0x20000029ff1f7230 */ /* 0x000fc40000004100 */
[----:B------:R-:W-:Y:S02]  /*2010*/  HADD2.F32 R50, -RZ, R45.H0_H0 ;  /* 0x2000002dff327230 */ /* 0x000fe40000004100 */
[----:B------:R-:W-:Y:S02]  /*2020*/  HADD2.F32 R52, -RZ, R47.H0_H0 ;  /* 0x2000002fff347230 */ /* 0x000fe40000004100 */
[----:B------:R-:W-:Y:S01]  /*2030*/  FFMA.FTZ R2, R31, R4, R2 ;  /* 0x000000041f027223 */ /* 0x000fe20000010002 */
        /* <DEDUP_REMOVED lines=17> */
[--C-:B------:R-:W-:Y:S02]  /*2150*/  HADD2.F32 R3, -RZ, R46.reuse.H0_H0 ;  /* 0x2000002eff037230 */ /* 0x100fe40000004100 */
        /* <DEDUP_REMOVED lines=28> */
.L_x_4405:
        /* <DEDUP_REMOVED lines=9> */
[----:B------:R-:W-:Y:S02]  /*23b0*/  HADD2.F32 R49, -RZ, R2.H1_H1 ;  /* 0x30000002ff317230 */ /* 0x000fe40000004100 */
[----:B------:R-:W-:Y:S02]  /*23c0*/  HADD2.F32 R3, -RZ, R37.H0_H0 ;  /* 0x20000025ff037230 */ /* 0x000fe40000004100 */
[-C--:B------:R-:W-:Y:S01]  /*23d0*/  FFMA.FTZ R0, R0, R51.reuse, RZ ;  /* 0x0000003300007223 */ /* 0x080fe200000100ff */
[----:B------:R-:W-:Y:S02]  /*23e0*/  HADD2.F32 R2, -RZ, R35.H0_H0 ;  /* 0x20000023ff027230 */ /* 0x000fe40000004100 */
[-C--:B------:R-:W-:Y:S01]  /*23f0*/  FFMA.FTZ R4, R4, R51.reuse, RZ ;  /* 0x0000003304047223 */ /* 0x080fe200000100ff */
        /* <DEDUP_REMOVED lines=77> */
.L_x_4406:
[C---:B-----5:R-:W-:Y:S02]  /*28d0*/  LOP3.LUT R0, R16.reuse, 0xf000f, RZ, 0xc0, !PT ;  /* 0x000f000f10007812 */ /* 0x060fe400078ec0ff */
[----:B------:R-:W-:Y:S02]  /*28e0*/  LOP3.LUT R2, R16, 0xf000f0, RZ, 0xc0, !PT ;  /* 0x00f000f010027812 */ /* 0x000fe400078ec0ff */
[C---:B------:R-:W-:Y:S02]  /*28f0*/  LOP3.LUT R3, R17.reuse, 0xf000f, RZ, 0xc0, !PT ;  /* 0x000f000f11037812 */ /* 0x040fe400078ec0ff */
[----:B------:R-:W-:Y:S02]  /*2900*/  LOP3.LUT R4, R17, 0xf000f0, RZ, 0xc0, !PT ;  /* 0x00f000f011047812 */ /* 0x000fe400078ec0ff */
[C---:B------:R-:W-:Y:S02]  /*2910*/  LOP3.LUT R30, R18.reuse, 0xf000f, RZ, 0xc0, !PT ;  /* 0x000f000f121e7812 */ /* 0x040fe400078ec0ff */
[----:B------:R-:W-:-:S02]  /*2920*/  LOP3.LUT R31, R18, 0xf000f0, RZ, 0xc0, !PT ;  /* 0x00f000f0121f7812 */ /* 0x000fc400078ec0ff */
[C---:B------:R-:W-:Y:S02]  /*2930*/  LOP3.LUT R34, R19.reuse, 0xf000f, RZ, 0xc0, !PT ;  /* 0x000f000f13227812 */ /* 0x040fe400078ec0ff */
[----:B------:R-:W-:Y:S02]  /*2940*/  SHF.R.U32.HI R16, RZ, 0x8, R16 ;  /* 0x00000008ff107819 */ /* 0x000fe40000011610 */
[----:B------:R-:W-:Y:S02]  /*2950*/  SHF.R.U32.HI R17, RZ, 0x8, R17 ;  /* 0x00000008ff117819 */ /* 0x000fe40000011611 */
[----:B------:R-:W-:Y:S02]  /*2960*/  SHF.R.U32.HI R18, RZ, 0x8, R18 ;  /* 0x00000008ff127819 */ /* 0x000fe40000011612 */
[----:B------:R-:W-:Y:S02]  /*2970*/  SHF.R.U32.HI R40, RZ, 0x8, R19 ;  /* 0x00000008ff287819 */ /* 0x000fe40000011613 */
[----:B------:R-:W-:-:S02]  /*2980*/  LOP3.LUT R36, R19, 0xf000f0, RZ, 0xc0, !PT ;  /* 0x00f000f013247812 */ /* 0x000fc400078ec0ff */
[----:B------:R-:W-:Y:S02]  /*2990*/  LOP3.LUT R33, R2, 0x64006400, RZ, 0xfc, !PT ;  /* 0x6400640002217812 */ /* 0x000fe400078efcff */
[----:B------:R-:W-:Y:S02]  /*29a0*/  LOP3.LUT R35, R4, 0x64006400, RZ, 0xfc, !PT ;  /* 0x6400640004237812 */ /* 0x000fe400078efcff */
[----:B------:R-:W-:Y:S01]  /*29b0*/  LOP3.LUT R38, R34, 0x64006400, RZ, 0xfc, !PT ;  /* 0x6400640022267812 */ /* 0x000fe200078efcff */
[-C--:B------:R-:W-:Y:S01]  /*29c0*/  HFMA2 R33, R33, R22.reuse.H1_H1, -72, -72 ;  /* 0xd480d48021217431 */ /* 0x080fe20000060016 */
[----:B------:R-:W-:Y:S01]  /*29d0*/  LOP3.LUT R2, R16, 0xf000f, RZ, 0xc0, !PT ;  /* 0x000f000f10027812 */ /* 0x000fe200078ec0ff */
[----:B------:R-:W-:Y:S01]  /*29e0*/  HFMA2 R35, R35, R22.H1_H1, -72, -72 ;  /* 0xd480d48023237431 */ /* 0x000fe20000060016 */
        /* <DEDUP_REMOVED lines=32> */
[-C--:B------:R-:W-:Y:S02]  /*2bf0*/  HFMA2 R45, R45, R22.reuse.H1_H1, -72, -72 ;  /* 0xd480d4802d2d7431 */ /* 0x080fe40000060016 */
[----:B------:R-:W-:Y:S02]  /*2c00*/  HADD2 R46, R46, -1032, -1032 ;  /* 0xe408e4082e2e7430 */ /* 0x000fe40000000000 */
[----:B------:R-:W-:Y:S01]  /*2c10*/  HFMA2 R30, R49, R22.H1_H1, -72, -72 ;  /* 0xd480d480311e7431 */ /* 0x000fe20000060016 */
        /* <DEDUP_REMOVED lines=8> */
[----:B------:R-:W-:-:S02]  /*2ca0*/  HADD2.F32 R49, -RZ, R47.H1_H1 ;  /* 0x3000002fff317230 */ /* 0x000fc40000004100 */
[----:B------:R-:W-:Y:S02]  /*2cb0*/  HADD2.F32 R52, -RZ, R39.H1_H1 ;  /* 0x30000027ff347230 */ /* 0x000fe40000004100 */
        /* <DEDUP_REMOVED lines=10> */
[----:B------:R-:W-:Y:S02]  /*2d60*/  HADD2.F32 R53, -RZ, R38.H1_H1 ;  /* 0x30000026ff357230 */ /* 0x000fe40000004100 */
[----:B------:R-:W-:Y:S02]  /*2d70*/  HADD2.F32 R2, -RZ, R35.H0_H0 ;  /* 0x20000023ff027230 */ /* 0x000fe40000004100 */
[C---:B------:R-:W-:Y:S01]  /*2d80*/  FFMA.FTZ R3, R48.reuse, R3, R55 ;  /* 0x0000000330037223 */ /* 0x040fe20000010037 */
[----:B------:R-:W-:Y:S02]  /*2d90*/  HADD2.F32 R0, -RZ, R33.H0_H0 ;  /* 0x20000021ff007230 */ /* 0x000fe40000004100 */
[----:B------:R-:W-:Y:S01]  /*2da0*/  FFMA.FTZ R53, R48, R53, R4 ;  /* 0x0000003530357223 */ /* 0x000fe20000010004 */
[----:B------:R-:W-:Y:S02]  /*2db0*/  HADD2.F32 R50, -RZ, R37.H0_H0 ;  /* 0x20000025ff327230 */ /* 0x000fe40000004100 */
[----:B------:R-:W-:Y:S01]  /*2dc0*/  FFMA.FTZ R4, R18, R2, R51 ;  /* 0x0000000212047223 */ /* 0x000fe20000010033 */
[----:B------:R-:W-:-:S02]  /*2dd0*/  HADD2.F32 R19, -RZ, R19.H1_H1 ;  /* 0x30000013ff137230 */ /* 0x000fc40000004100 */
[----:B------:R-:W-:Y:S01]  /*2de0*/  FFMA.FTZ R49, R0, R18, R49 ;  /* 0x0000001200317223 */ /* 0x000fe20000010031 */
[----:B------:R-:W-:Y:S02]  /*2df0*/  HADD2.F32 R2, -RZ, R33.H1_H1 ;  /* 0x30000021ff027230 */ /* 0x000fe40000004100 */
[----:B------:R-:W-:Y:S01]  /*2e00*/  FFMA.FTZ R3, R18, R50, R3 ;  /* 0x0000003212037223 */ /* 0x000fe20000010003 */
[----:B------:R-:W-:Y:S02]  /*2e10*/  HADD2.F32 R0, -RZ, R35.H1_H1 ;  /* 0x30000023ff007230 */ /* 0x000fe40000004100 */
[----:B------:R-:W-:Y:S02]  /*2e20*/  HADD2.F32 R48, -RZ, R37.H1_H1 ;  /* 0x30000025ff307230 */ /* 0x000fe40000004100 */
        /* <DEDUP_REMOVED lines=14> */
[----:B------:R-:W-:Y:S02]  /*2f10*/  HADD2.F32 R19, -RZ, R40.H1_H1 ;  /* 0x30000028ff137230 */ /* 0x000fe40000004100 */
[C---:B------:R-:W-:Y:S01]  /*2f20*/  FFMA.FTZ R48, R4.reuse, R48, R51 ;  /* 0x0000003004307223 */ /* 0x040fe20000010033 */
[----:B------:R-:W-:Y:S02]  /*2f30*/  HADD2.F32 R3, -RZ, R42.H1_H1 ;  /* 0x3000002aff037230 */ /* 0x000fe40000004100 */
[----:B------:R-:W-:Y:S01]  /*2f40*/  FFMA.FTZ R50, R4, R50, R53 ;  /* 0x0000003204327223 */ /* 0x000fe20000010035 */
        /* <DEDUP_REMOVED lines=40> */
.L_x_4407:
[----:B------:R-:W-:Y:S05]  /*31d0*/  @P1 BRA `(.L_x_4408) ;  /* 0x0000000400681947 */ /* 0x000fea0003800000 */
[----:B------:R-:W0:Y:S01]  /*31e0*/  LDS.64 R2, [UR5+0x50] ;  /* 0x00005005ff027984 */ /* 0x000e220008000a00 */
[--C-:B------:R-:W-:Y:S02]  /*31f0*/  HADD2.F32 R0, -RZ, R47.reuse.H0_H0 ;  /* 0x2000002fff007230 */ /* 0x100fe40000004100 */
[--C-:B------:R-:W-:Y:S01]  /*3200*/  HADD2.F32 R4, -RZ, R38.reuse.H0_H0 ;  /* 0x20000026ff047230 */ /* 0x100fe20000004100 */
[----:B------:R-:W1:Y:S01]  /*3210*/  LDS.64 R16, [UR5+0x58] ;  /* 0x00005805ff107984 */ /* 0x000e620008000a00 */
[----:B------:R-:W-:Y:S02]  /*3220*/  HADD2.F32 R50, -RZ, R47.H1_H1 ;  /* 0x3000002fff327230 */ /* 0x000fe40000004100 */
[----:B------:R-:W-:Y:S02]  /*3230*/  HADD2.F32 R38, -RZ, R38.H1_H1 ;  /* 0x30000026ff267230 */ /* 0x000fe40000004100 */
        /* <DEDUP_REMOVED lines=9> */
[----:B------:R-:W-:Y:S02]  /*32d0*/  HADD2.F32 R34, -RZ, R34.H1_H1 ;  /* 0x30000022ff227230 */ /* 0x000fe40000004100 */
[-C--:B------:R-:W-:Y:S01]  /*32e0*/  FFMA.FTZ R51, R2, R49.reuse, RZ ;  /* 0x0000003102337223 */ /* 0x080fe200000100ff */
[----:B------:R-:W-:Y:S02]  /*32f0*/  HADD2.F32 R47, -RZ, R33.H0_H0 ;  /* 0x20000021ff2f7230 */ /* 0x000fe40000004100 */
[-C--:B------:R-:W-:Y:S01]  /*3300*/  FFMA.FTZ R3, R3, R49.reuse, RZ ;  /* 0x0000003103037223 */ /* 0x080fe200000100ff */
[----:B------:R-:W-:Y:S01]  /*3310*/  FFMA.FTZ R49, R4, R49, RZ ;  /* 0x0000003104317223 */ /* 0x000fe200000100ff */
[----:B------:R-:W-:Y:S02]  /*3320*/  HADD2.F32 R4, -RZ, R36.H1_H1 ;  /* 0x30000024ff047230 */ /* 0x000fe40000004100 */
[----:B------:R-:W-:Y:S01]  /*3330*/  FFMA.FTZ R2, R34, R48, R51 ;  /* 0x0000003022027223 */ /* 0x000fe20000010033 */
[----:B------:R-:W-:-:S02]  /*3340*/  HADD2.F32 R51, -RZ, R35.H0_H0 ;  /* 0x20000023ff337230 */ /* 0x000fc40000004100 */
[--C-:B------:R-:W-:Y:S02]  /*3350*/  HADD2.F32 R34, -RZ, R39.reuse.H1_H1 ;  /* 0x30000027ff227230 */ /* 0x100fe40000004100 */
[-C--:B------:R-:W-:Y:S01]  /*3360*/  FFMA.FTZ R4, R4, R48.reuse, R3 ;  /* 0x0000003004047223 */ /* 0x080fe20000010003 */
[-C--:B------:R-:W-:Y:S01]  /*3370*/  FFMA.FTZ R3, R47, R19.reuse, R0 ;  /* 0x000000132f037223 */ /* 0x080fe20000010000 */
[-C--:B------:R-:W-:Y:S01]  /*3380*/  FFMA.FTZ R47, R51, R19.reuse, R2 ;  /* 0x00000013332f7223 */ /* 0x080fe20000010002 */
[----:B------:R-:W-:Y:S02]  /*3390*/  HADD2.F32 R51, -RZ, R39.H0_H0 ;  /* 0x20000027ff337230 */ /* 0x000fe40000004100 */
[----:B------:R-:W-:Y:S01]  /*33a0*/  FFMA.FTZ R48, R38, R48, R49 ;  /* 0x0000003026307223 */ /* 0x000fe20000010031 */
[----:B------:R-:W-:Y:S01]  /*33b0*/  FFMA.FTZ R49, R53, R19, R4 ;  /* 0x0000001335317223 */ /* 0x000fe20000010004 */
[----:B------:R-:W-:Y:S02]  /*33c0*/  HADD2.F32 R0, -RZ, R33.H1_H1 ;  /* 0x30000021ff007230 */ /* 0x000fe40000004100 */
[----:B------:R-:W-:-:S02]  /*33d0*/  HADD2.F32 R2, -RZ, R35.H1_H1 ;  /* 0x30000023ff027230 */ /* 0x000fc40000004100 */
[----:B------:R-:W-:Y:S01]  /*33e0*/  FFMA.FTZ R19, R51, R19, R48 ;  /* 0x0000001333137223 */ /* 0x000fe20000010030 */
[----:B------:R-:W-:Y:S02]  /*33f0*/  HADD2.F32 R4, -RZ, R37.H1_H1 ;  /* 0x30000025ff047230 */ /* 0x000fe40000004100 */
[-C--:B------:R-:W-:Y:S01]  /*3400*/  FFMA.FTZ R3, R0, R18.reuse, R3 ;  /* 0x0000001200037223 */ /* 0x080fe20000010003 */
[----:B------:R-:W-:Y:S02]  /*3410*/  HADD2.F32 R36, -RZ, R46.H0_H0 ;  /* 0x2000002eff247230 */ /* 0x000fe40000004100 */
[-C--:B------:R-:W-:Y:S01]  /*3420*/  FFMA.FTZ R47, R2, R18.reuse, R47 ;  /* 0x00000012022f7223 */ /* 0x080fe2000001002f */
[-C--:B------:R-:W-:Y:S01]  /*3430*/  FFMA.FTZ R19, R34, R18.reuse, R19 ;  /* 0x0000001222137223 */ /* 0x080fe20000010013 */
        /* <DEDUP_REMOVED lines=52> */
.L_x_4408:
        /* <DEDUP_REMOVED lines=9> */
[----:B------:R-:W-:Y:S02]  /*3810*/  LOP3.LUT R41, R0, 0x64006400, RZ, 0xfc, !PT ;  /* 0x6400640000297812 */ /* 0x000fe400078efcff */
        /* <DEDUP_REMOVED lines=37> */
[C---:B------:R-:W-:Y:S01]  /*3a70*/  LOP3.LUT R16, R8.reuse, 0xf000f, RZ, 0xc0, !PT ;  /* 0x000f000f08107812 */ /* 0x040fe200078ec0ff */
[----:B------:R-:W-:Y:S01]  /*3a80*/  HFMA2 R31, R3, R22.H1_H1, -72, -72 ;  /* 0xd480d480031f7431 */ /* 0x000fe20000060016 */
[----:B------:R-:W-:Y:S01]  /*3a90*/  LOP3.LUT R17, R8, 0xf000f0, RZ, 0xc0, !PT ;  /* 0x00f000f008117812 */ /* 0x000fe200078ec0ff */
[----:B------:R-:W-:-:S02]  /*3aa0*/  HADD2 R35, R14, -1032, -1032 ;  /* 0xe408e4080e237430 */ /* 0x000fc40000000000 */
[----:B------:R-:W-:Y:S02]  /*3ab0*/  HADD2 R33, R4, -1032, -1032 ;  /* 0xe408e40804217430 */ /* 0x000fe40000000000 */
[----:B------:R-:W-:Y:S01]  /*3ac0*/  HFMA2 R19, R45, R22.H1_H1, -72, -72 ;  /* 0xd480d4802d137431 */ /* 0x000fe20000060016 */
        /* <DEDUP_REMOVED lines=37> */
[----:B-1----:R-:W-:Y:S02]  /*3d20*/  HADD2.F32 R4, -RZ, R12.H0_H0 ;  /* 0x2000000cff047230 */ /* 0x002fe40000004100 */
[C---:B------:R-:W-:Y:S01]  /*3d30*/  FFMA.FTZ R49, R15.reuse, R46, R49 ;  /* 0x0000002e0f317223 */ /* 0x040fe20000010031 */
[----:B------:R-:W-:Y:S02]  /*3d40*/  HADD2.F32 R2, -RZ, R36.H0_H0 ;  /* 0x20000024ff027230 */ /* 0x000fe40000004100 */
[----:B------:R-:W-:Y:S01]  /*3d50*/  FFMA.FTZ R15, R15, R48, R3 ;  /* 0x000000300f0f7223 */ /* 0x000fe20000010003 */
[----:B------:R-:W-:-:S02]  /*3d60*/  HADD2.F32 R46, -RZ, R34.H0_H0 ;  /* 0x20000022ff2e7230 */ /* 0x000fc40000004100 */
[----:B------:R-:W-:Y:S02]  /*3d70*/  HADD2.F32 R48, -RZ, R33.H0_H0 ;  /* 0x20000021ff307230 */ /* 0x000fe40000004100 */
[----:B------:R-:W-:Y:S01]  /*3d80*/  FFMA.FTZ R2, R2, R4, R47 ;  /* 0x0000000402027223 */ /* 0x000fe2000001002f */
[----:B------:R-:W-:Y:S02]  /*3d90*/  HADD2.F32 R12, -RZ, R12.H1_H1 ;  /* 0x3000000cff0c7230 */ /* 0x000fe40000004100 */
[C---:B------:R-:W-:Y:S01]  /*3da0*/  FFMA.FTZ R46, R4.reuse, R46, R49 ;  /* 0x0000002e042e7223 */ /* 0x040fe20000010031 */
[--C-:B------:R-:W-:Y:S02]  /*3db0*/  HADD2.F32 R14, -RZ, R35.reuse.H0_H0 ;  /* 0x20000023ff0e7230 */ /* 0x100fe40000004100 */
[----:B------:R-:W-:Y:S01]  /*3dc0*/  FFMA.FTZ R48, R4, R48, R15 ;  /* 0x0000003004307223 */ /* 0x000fe2000001000f */
[----:B------:R-:W-:Y:S02]  /*3dd0*/  HADD2.F32 R3, -RZ, R36.H1_H1 ;  /* 0x30000024ff037230 */ /* 0x000fe40000004100 */
[----:B------:R-:W-:-:S02]  /*3de0*/  HADD2.F32 R15, -RZ, R35.H1_H1 ;  /* 0x30000023ff0f7230 */ /* 0x000fc40000004100 */
[----:B------:R-:W-:Y:S01]  /*3df0*/  FFMA.FTZ R45, R4, R14, R45 ;  /* 0x0000000e042d7223 */ /* 0x000fe2000001002d */
[----:B------:R-:W-:Y:S02]  /*3e00*/  HADD2.F32 R49, -RZ, R33.H1_H1 ;  /* 0x30000021ff317230 */ /* 0x000fe40000004100 */
[----:B------:R-:W-:Y:S01]  /*3e10*/  FFMA.FTZ R3, R3, R12, R2 ;  /* 0x0000000c03037223 */ /* 0x000fe20000010002 */
[----:B------:R-:W-:Y:S02]  /*3e20*/  HADD2.F32 R0, -RZ, R13.H0_H0 ;  /* 0x2000000dff007230 */ /* 0x000fe40000004100 */
[C---:B------:R-:W-:Y:S01]  /*3e30*/  FFMA.FTZ R15, R12.reuse, R15, R45 ;  /* 0x0000000f0c0f7223 */ /* 0x040fe2000001002d */
        /* <DEDUP_REMOVED lines=36> */
.L_x_4409:
        /* <DEDUP_REMOVED lines=12> */
[--C-:B------:R-:W-:Y:S02]  /*4140*/  HADD2.F32 R15, -RZ, R3.reuse.H0_H0 ;  /* 0x20000003ff0f7230 */ /* 0x100fe40000004100 */
[----:B------:R-:W-:Y:S01]  /*4150*/  FFMA.FTZ R2, R2, R47, RZ ;  /* 0x0000002f02027223 */ /* 0x000fe200000100ff */
[----:B------:R-:W-:Y:S02]  /*4160*/  HADD2.F32 R14, -RZ, R3.H1_H1 ;  /* 0x30000003ff0e7230 */ /* 0x000fe40000004100 */
[----:B------:R-:W-:Y:S01]  /*4170*/  FFMA.FTZ R0, R49, R45, R0 ;  /* 0x0000002d31007223 */ /* 0x000fe20000010000 */
[----:B------:R-:W-:-:S02]  /*4180*/  HADD2.F32 R3, -RZ, R37.H0_H0 ;  /* 0x20000025ff037230 */ /* 0x000fc40000004100 */
[----:B------:R-:W-:Y:S01]  /*4190*/  FFMA.FTZ R2, R43, R45, R2 ;  /* 0x0000002d2b027223 */ /* 0x000fe20000010002 */
[----:B------:R-:W-:Y:S02]  /*41a0*/  HADD2.F32 R43, -RZ, R37.H1_H1 ;  /* 0x30000025ff2b7230 */ /* 0x000fe40000004100 */
        /* <DEDUP_REMOVED lines=72> */
.L_x_4410:
[----:B------:R-:W-:Y:S01]  /*4630*/  SHF.R.U32.HI R34, RZ, 0x8, R10 ;  /* 0x00000008ff227819 */ /* 0x000fe2000001160a */
[----:B------:R-:W-:Y:S01]  /*4640*/  UIADD3 UR4, UPT, UPT, UR5, 0x40, URZ ;  /* 0x0000004005047890 */ /* 0x000fe2000fffe0ff */
[C---:B------:R-:W-:Y:S02]  /*4650*/  LOP3.LUT R31, R10.reuse, 0xf000f, RZ, 0xc0, !PT ;  /* 0x000f000f0a1f7812 */ /* 0x040fe400078ec0ff */
[----:B------:R-:W-:Y:S02]  /*4660*/  LOP3.LUT R3, R10, 0xf000f0, RZ, 0xc0, !PT ;  /* 0x00f000f00a037812 */ /* 0x000fe400078ec0ff */
[----:B------:R-:W-:Y:S02]  /*4670*/  LOP3.LUT R0, R9, 0xf000f0, RZ, 0xc0, !PT ;  /* 0x00f000f009007812 */ /* 0x000fe400078ec0ff */
[----:B------:R-:W-:Y:S02]  /*4680*/  LOP3.LUT R10, R11, 0xf000f0, RZ, 0xc0, !PT ;  /* 0x00f000f00b0a7812 */ /* 0x000fe400078ec0ff */
[----:B------:R-:W-:-:S02]  /*4690*/  SHF.R.U32.HI R36, RZ, 0x8, R11 ;  /* 0x00000008ff247819 */ /* 0x000fc4000001160b */
[----:B------:R-:W-:Y:S02]  /*46a0*/  LOP3.LUT R12, R34, 0xf000f0, RZ, 0xc0, !PT ;  /* 0x00f000f0220c7812 */ /* 0x000fe400078ec0ff */
[----:B------:R-:W-:Y:S02]  /*46b0*/  SHF.R.U32.HI R8, RZ, 0x8, R8 ;  /* 0x00000008ff087819 */ /* 0x000fe40000011608 */
[----:B------:R-:W-:Y:S02]  /*46c0*/  SHF.R.U32.HI R4, RZ, 0x8, R9 ;  /* 0x00000008ff047819 */ /* 0x000fe40000011609 */
[----:B------:R-:W-:Y:S02]  /*46d0*/  LOP3.LUT R2, R9, 0xf000f, RZ, 0xc0, !PT ;  /* 0x000f000f09027812 */ /* 0x000fe400078ec0ff */
[----:B------:R-:W-:Y:S02]  /*46e0*/  LOP3.LUT R9, R0, 0x64006400, RZ, 0xfc, !PT ;  /* 0x6400640000097812 */ /* 0x000fe400078efcff */
[----:B------:R-:W-:-:S02]  /*46f0*/  LOP3.LUT R15, R10, 0x64006400, RZ, 0xfc, !PT ;  /* 0x640064000a0f7812 */ /* 0x000fc400078efcff */
[----:B------:R-:W-:Y:S01]  /*4700*/  LOP3.LUT R14, R36, 0xf000f0, RZ, 0xc0, !PT ;  /* 0x00f000f0240e7812 */ /* 0x000fe200078ec0ff */
[-C--:B------:R-:W-:Y:S01]  /*4710*/  HFMA2 R18, R9, R22.reuse.H1_H1, -72, -72 ;  /* 0xd480d48009127431 */ /* 0x080fe20000060016 */
[----:B------:R-:W-:Y:S01]  /*4720*/  LOP3.LUT R33, R12, 0x64006400, RZ, 0xfc, !PT ;  /* 0x640064000c217812 */ /* 0x000fe200078efcff */
[----:B------:R-:W-:Y:S01]  /*4730*/  HFMA2 R15, R15, R22.H1_H1, -72, -72 ;  /* 0xd480d4800f0f7431 */ /* 0x000fe20000060016 */
        /* <DEDUP_REMOVED lines=125> */
.L_x_4411:
[----:B------:R-:W-:Y:S01]  /*4f10*/  MOV R16, R32 ;  /* 0x0000002000107202 */ /* 0x000fe20000000f00 */
[----:B------:R-:W-:Y:S01]  /*4f20*/  IMAD.WIDE R34, R21, 0x4, R6 ;  /* 0x0000000415227825 */ /* 0x000fe200078e0206 */
[----:B------:R-:W-:Y:S06]  /*4f30*/  @P1 BRA `(.L_x_4404) ;  /* 0x0000000400681947 */ /* 0x000fec0003800000 */
[----:B------:R-:W0:Y:S01]  /*4f40*/  LDS.64 R2, [UR5+0x70] ;  /* 0x00007005ff027984 */ /* 0x000e220008000a00 */
[--C-:B------:R-:W-:Y:S02]  /*4f50*/  HADD2.F32 R0, -RZ, R36.reuse.H0_H0 ;  /* 0x20000024ff007230 */ /* 0x100fe40000004100 */
[----:B------:R-:W-:Y:S01]  /*4f60*/  HADD2.F32 R4, -RZ, R37.H0_H0 ;  /* 0x20000025ff047230 */ /* 0x000fe20000004100 */
        /* <DEDUP_REMOVED lines=8> */
[----:B------:R-:W-:Y:S02]  /*4ff0*/  HADD2.F32 R8, -RZ, R3.H1_H1 ;  /* 0x30000003ff087230 */ /* 0x000fe40000004100 */
[----:B------:R-:W-:Y:S01]  /*5000*/  FFMA.FTZ R43, R2, R11, RZ ;  /* 0x0000000b022b7223 */ /* 0x000fe200000100ff */
[----:B------:R-:W-:Y:S02]  /*5010*/  HADD2.F32 R3, -RZ, R33.H0_H0 ;  /* 0x20000021ff037230 */ /* 0x000fe40000004100 */
[----:B------:R-:W-:Y:S01]  /*5020*/  FFMA.FTZ R0, R36, R10, R31 ;  /* 0x0000000a24007223 */ /* 0x000fe2000001001f */
[----:B------:R-:W-:-:S02]  /*5030*/  HADD2.F32 R31, -RZ, R19.H0_H0 ;  /* 0x20000013ff1f7230 */ /* 0x000fc40000004100 */
[-C--:B------:R-:W-:Y:S01]  /*5040*/  FFMA.FTZ R2, R32, R10.reuse, R43 ;  /* 0x0000000a20027223 */ /* 0x080fe2000001002b */
[----:B------:R-:W-:Y:S02]  /*5050*/  HADD2.F32 R32, -RZ, R37.H1_H1 ;  /* 0x30000025ff207230 */ /* 0x000fe40000004100 */
[-C--:B------:R-:W-:Y:S01]  /*5060*/  FFMA.FTZ R3, R3, R11.reuse, RZ ;  /* 0x0000000b03037223 */ /* 0x080fe200000100ff */
[----:B------:R-:W-:Y:S01]  /*5070*/  FFMA.FTZ R11, R4, R11, RZ ;  /* 0x0000000b040b7223 */ /* 0x000fe200000100ff */
[----:B------:R-:W-:Y:S02]  /*5080*/  HADD2.F32 R4, -RZ, R33.H1_H1 ;  /* 0x30000021ff047230 */ /* 0x000fe40000004100 */
[----:B------:R-:W-:Y:S02]  /*5090*/  HADD2.F32 R33, -RZ, R18.H0_H0 ;  /* 0x20000012ff217230 */ /* 0x000fe40000004100 */
[----:B------:R-:W-:Y:S02]  /*50a0*/  HADD2.F32 R37, -RZ, R17.H0_H0 ;  /* 0x20000011ff257230 */ /* 0x000fe40000004100 */
[-C--:B------:R-:W-:Y:S01]  /*50b0*/  FFMA.FTZ R4, R4, R10.reuse, R3 ;  /* 0x0000000a04047223 */ /* 0x080fe20000010003 */
[----:B------:R-:W-:Y:S01]  /*50c0*/  FFMA.FTZ R10, R32, R10, R11 ;  /* 0x0000000a200a7223 */ /* 0x000fe2000001000b */
[----:B------:R-:W-:Y:S01]  /*50d0*/  FFMA.FTZ R11, R33, R9, R2 ;  /* 0x00000009210b7223 */ /* 0x000fe20000010002 */
[----:B------:R-:W-:-:S02]  /*50e0*/  HADD2.F32 R33, -RZ, R15.H0_H0 ;  /* 0x2000000fff217230 */ /* 0x000fc40000004100 */
[-C--:B------:R-:W-:Y:S01]  /*50f0*/  FFMA.FTZ R3, R31, R9.reuse, R0 ;  /* 0x000000091f037223 */ /* 0x080fe20000010000 */
        /* <DEDUP_REMOVED lines=35> */
[----:B------:R-:W-:Y:S02]  /*5330*/  HADD2.F32 R13, -RZ, R13.H1_H1 ;  /* 0x3000000dff0d7230 */ /* 0x000fe40000004100 */
[----:B------:R-:W-:Y:S02]  /*5340*/  HADD2.F32 R8, -RZ, R30.H0_H0 ;  /* 0x2000001eff087230 */ /* 0x000fe40000004100 */
[-C--:B------:R-:W-:Y:S01]  /*5350*/  FFMA.FTZ R6, R6, R2.reuse, R31 ;  /* 0x0000000206067223 */ /* 0x080fe2000001001f */
        /* <DEDUP_REMOVED lines=24> */
.L_x_4404:
[----:B------:R-:W0:Y:S02]  /*54e0*/  LDCU UR5, c[0x0][0x3dc] ;  /* 0x00007b80ff0577ac */ /* 0x000e240008000800 */
[----:B0-----:R-:W-:-:S04]  /*54f0*/  VIMNMX R3, PT, PT, R20, UR5, PT ;  /* 0x0000000514037c48 */ /* 0x001fc8000bfe0100 */
[----:B------:R-:W-:-:S13]  /*5500*/  ISETP.GT.AND P0, PT, R3, R16, PT ;  /* 0x000000100300720c */ /* 0x000fda0003f04270 */
[----:B------:R-:W-:Y:S05]  /*5510*/  @!P0 BRA `(.L_x_4412) ;  /* 0x0000000c00308947 */ /* 0x000fea0003800000 */
[----:B------:R-:W-:Y:S01]  /*5520*/  VIMNMX.U32 R3, PT, PT, R20, UR5, PT ;  /* 0x0000000514037c48 */ /* 0x000fe2000bfe0000 */
[----:B------:R-:W-:-:S12]  /*5530*/  UIADD3 UR4, UPT, UPT, UR4, 0x40, URZ ;  /* 0x0000004004047890 */ /* 0x000fd8000fffe0ff */
.L_x_4415:
[----:B------:R-:W2:Y:S01]  /*5540*/  LDG.E.128.CONSTANT R8, desc[UR8][R34.64] ;  /* 0x0000000822087981 */ /* 0x000ea2000c1e9d00 */
[----:B------:R-:W-:Y:S01]  /*5550*/  MOV R20, 0x3400 ;  /* 0x0000340000147802 */ /* 0x000fe20000000f00 */
[----:B------:R-:W-:Y:S01]  /*5560*/  HFMA2 R45, -RZ, RZ, 0, 0.0625 ;  /* 0x00002c00ff2d7431 */ /* 0x000fe200000001ff */
[----:B------:R-:W-:Y:S02]  /*5570*/  ISETP.NE.AND P0, PT, R5, RZ, PT ;  /* 0x000000ff0500720c */ /* 0x000fe40003f05270 */
[----:B------:R-:W-:Y:S02]  /*5580*/  MOV R0, 0x2400 ;  /* 0x0000240000007802 */ /* 0x000fe40000000f00 */
[C---:B--2---:R-:W-:Y:S02]  /*5590*/  LOP3.LUT R12, R9.reuse, 0x30003, RZ, 0xc0, !PT ;  /* 0x00030003090c7812 */ /* 0x044fe400078ec0ff */
[C---:B------:R-:W-:Y:S02]  /*55a0*/  LOP3.LUT R6, R9.reuse, 0xc000c, RZ, 0xc0, !PT ;  /* 0x000c000c09067812 */ /* 0x040fe400078ec0ff */
[----:B------:R-:W-:-:S02]  /*55b0*/  LOP3.LUT R17, R9, 0x300030, RZ, 0xc0, !PT ;  /* 0x0030003009117812 */ /* 0x000fc400078ec0ff */
[----:B------:R-:W-:Y:S02]  /*55c0*/  LOP3.LUT R38, R9, 0xc000c0, RZ, 0xc0, !PT ;  /* 0x00c000c009267812 */ /* 0x000fe400078ec0ff */
[----:B------:R-:W-:Y:S02]  /*55d0*/  SHF.R.U32.HI R9, RZ, 0x8, R9 ;  /* 0x00000008ff097819 */ /* 0x000fe40000011609 */
[----:B------:R-:W-:Y:S02]  /*55e0*/  LOP3.LUT R19, R11, 0xc000c, RZ, 0xc0, !PT ;  /* 0x000c000c0b137812 */ /* 0x000fe400078ec0ff */
[----:B------:R-:W-:Y:S02]  /*55f0*/  LOP3.LUT R7, R6, 0x64006400, RZ, 0xfc, !PT ;  /* 0x6400640006077812 */ /* 0x000fe400078efcff */
[----:B------:R-:W-:Y:S02]  /*5600*/  LOP3.LUT R6, R9, 0xc000c, RZ, 0xc0, !PT ;  /* 0x000c000c09067812 */ /* 0x000fe400078ec0ff */
[C---:B------:R-:W-:Y:S01]  /*5610*/  LOP3.LUT R15, R11.reuse, 0x30003, RZ, 0xc0, !PT ;  /* 0x000300030b0f7812 */ /* 0x040fe200078ec0ff */
[----:B------:R-:W-:Y:S01]  /*5620*/  HFMA2 R36, R7, R20.H0_H0, -258, -258 ;  /* 0xdc08dc0807247431 */ /* 0x000fe20000040014 */
[----:B------:R-:W-:-:S02]  /*5630*/  LOP3.LUT R46, R11, 0x300030, RZ, 0xc0, !PT ;  /* 0x003000300b2e7812 */ /* 0x000fc400078ec0ff */
[----:B------:R-:W-:Y:S02]  /*5640*/  LOP3.LUT R41, R11, 0xc000c0, RZ, 0xc0, !PT ;  /* 0x00c000c00b297812 */ /* 0x000fe400078ec0ff */
[C---:B------:R-:W-:Y:S02]  /*5650*/  LOP3.LUT R13, R8.reuse, 0x30003, RZ, 0xc0, !PT ;  /* 0x00030003080d7812 */ /* 0x040fe400078ec0ff */
[C---:B------:R-:W-:Y:S02]  /*5660*/  LOP3.LUT R2, R8.reuse, 0xc000c, RZ, 0xc0, !PT ;  /* 0x000c000c08027812 */ /* 0x040fe400078ec0ff */
[C---:B------:R-:W-:Y:S02]  /*5670*/  LOP3.LUT R4, R8.reuse, 0x300030, RZ, 0xc0, !PT ;  /* 0x0030003008047812 */ /* 0x040fe400078ec0ff */
        /* <DEDUP_REMOVED lines=8> */
[----:B------:R-:W-:Y:S01]  /*5700*/  SHF.R.U32.HI R10, RZ, 0x8, R10 ;  /* 0x00000008ff0a7819 */ /* 0x000fe2000001160a */
[-C--:B------:R-:W-:Y:S01]  /*5710*/  HFMA2 R32, R43, R20.reuse.H0_H0, -258, -258 ;  /* 0xdc08dc082b207431 */ /* 0x080fe20000040014 */
        /* <DEDUP_REMOVED lines=120> */
.L_x_4413:
        /* <DEDUP_REMOVED lines=46> */
.L_x_4414:
[----:B------:R-:W0:Y:S01]  /*6180*/  LDC R21, c[0x0][0x3ac] ;  /* 0x0000eb00ff157b82 */ /* 0x000e220000000800 */
[----:B------:R-:W-:Y:S01]  /*6190*/  IADD3 R16, PT, PT, R16, 0x10, RZ ;  /* 0x0000001010107810 */ /* 0x000fe20007ffe0ff */
[----:B------:R-:W-:-:S03]  /*61a0*/  UIADD3 UR4, UPT, UPT, UR4, 0x20, URZ ;  /* 0x0000002004047890 */ /* 0x000fc6000fffe0ff */
[----:B------:R-:W-:Y:S01]  /*61b0*/  ISETP.GE.AND P0, PT, R16, R3, PT ;  /* 0x000000031000720c */ /* 0x000fe20003f06270 */
[----:B0-----:R-:W-:-:S12]  /*61c0*/  IMAD.WIDE R34, R21, 0x4, R34 ;  /* 0x0000000415227825 */ /* 0x001fd800078e0222 */
[----:B------:R-:W-:Y:S05]  /*61d0*/  @!P0 BRA `(.L_x_4415) ;  /* 0xfffffff000d88947 */ /* 0x000fea000383ffff */
.L_x_4412:
        /* <DEDUP_REMOVED lines=19> */
.L_x_4419:
[----:B------:R-:W0:Y:S02]  /*6310*/  LDS R2, [R0] ;  /* 0x0000000000027984 */ /* 0x000e240000000800 */
[----:B0-----:R-:W-:-:S05]  /*6320*/  HADD2 R3, R2, R26 ;  /* 0x0000001a02037230 */ /* 0x001fca0000000000 */
[----:B------:R-:W0:Y:S02]  /*6330*/  ATOMS.CAST.SPIN P1, [R0], R2, R3 ;  /* 0x000000020000758d */ /* 0x000e240001820003 */
[----:B0-----:R-:W-:Y:S05]  /*6340*/  @!P1 BRA `(.L_x_4419) ;  /* 0xfffffffc00f09947 */ /* 0x001fea000383ffff */
[----:B------:R-:W-:Y:S05]  /*6350*/  BRA `(.L_x_4417) ;  /* 0x00000000000c7947 */ /* 0x000fea0003800000 */
.L_x_4418:
[----:B------:R-:W2:Y:S02]  /*6360*/  LD.E R0, desc[UR8][R4.64] ;  /* 0x0000000804007980 */ /* 0x000ea4000c101900 */
[----:B--2---:R-:W-:-:S05]  /*6370*/  IADD3 R3, PT, PT, R26, R0, RZ ;  /* 0x000000001a037210 */ /* 0x004fca0007ffe0ff */
[----:B------:R0:W-:Y:S02]  /*6380*/  ST.E desc[UR8][R4.64], R3 ;  /* 0x0000000304007985 */ /* 0x0001e4000c101908 */
.L_x_4417:
[----:B------:R-:W-:Y:S05]  /*6390*/  BSYNC.RECONVERGENT B0 ;  /* 0x0000000000007941 */ /* 0x000fea0003800200 */
.L_x_4416:
[----:B------:R1:W-:Y:S01]  /*63a0*/  ATOM.E.ADD.F16x2.RN.STRONG.GPU P1, RZ, desc[UR8][R4.64+0x4], R27 ;  /* 0x8000041b04ff79a2 */ /* 0x0003e2000c12e108 */
[----:B------:R-:W-:Y:S04]  /*63b0*/  BSSY.RECONVERGENT B0, `(.L_x_4420) ;  /* 0x000000e000007945 */ /* 0x000fe80003800200 */
[----:B-1----:R-:W-:Y:S05]  /*63c0*/  @P1 BRA `(.L_x_4421) ;  /* 0x0000000000301947 */ /* 0x002fea0003800000 */
[----:B------:R-:W1:Y:S02]  /*63d0*/  QSPC.E.S P1, RZ, [R4+0x4] ;  /* 0x0000040004ff73aa */ /* 0x000e640000020500 */
[----:B-1----:R-:W-:Y:S05]  /*63e0*/  @!P1 BRA `(.L_x_4422) ;  /* 0x00000000001c9947 */ /* 0x002fea0003800000 */
[----:B------:R-:W-:-:S04]  /*63f0*/  MOV R2, R4 ;  /* 0x0000000400027202 */ /* 0x000fc80000000f00 */
[----:B------:R-:W-:-:S07]  /*6400*/  MOV R0, R2 ;  /* 0x0000000200007202 */ /* 0x000fce0000000f00 */
.L_x_4423:
[----:B------:R-:W0:Y:S02]  /*6410*/  LDS R2, [R0+0x4] ;  /* 0x0000040000027984 */ /* 0x000e240000000800 */
[----:B0-----:R-:W-:-:S05]  /*6420*/  HFMA2 R3, R2, 1, 1, R27 ;  /* 0x3c003c0002037831 */ /* 0x001fca000000001b */
[----:B------:R-:W0:Y:S02]  /*6430*/  ATOMS.CAST.SPIN P1, [R0+0x4], R2, R3 ;  /* 0x000004020000758d */ /* 0x000e240001820003 */
[----:B0-----:R-:W-:Y:S05]  /*6440*/  @!P1 BRA `(.L_x_4423) ;  /* 0xfffffffc00f09947 */ /* 0x001fea000383ffff */
[----:B------:R-:W-:Y:S05]  /*6450*/  BRA `(.L_x_4421) ;  /* 0x00000000000c7947 */ /* 0x000fea0003800000 */
.L_x_4422:
[----:B------:R-:W0:Y:S02]  /*6460*/  LD.E R0, desc[UR8][R4.64+0x4] ;  /* 0x0000040804007980 */ /* 0x000e24000c101900 */
[----:B0-----:R-:W-:-:S05]  /*6470*/  IADD3 R3, PT, PT, R27, R0, RZ ;  /* 0x000000001b037210 */ /* 0x001fca0007ffe0ff */
[----:B------:R1:W-:Y:S02]  /*6480*/  ST.E desc[UR8][R4.64+0x4], R3 ;  /* 0x0000040304007985 */ /* 0x0003e4000c101908 */
.L_x_4421:
[----:B------:R-:W-:Y:S05]  /*6490*/  BSYNC.RECONVERGENT B0 ;  /* 0x0000000000007941 */ /* 0x000fea0003800200 */
.L_x_4420:
        /* <DEDUP_REMOVED lines=9> */
.L_x_4427:
[----:B------:R-:W0:Y:S02]  /*6530*/  LDS R2, [R0] ;  /* 0x0000000000027984 */ /* 0x000e240000000800 */
[----:B0-----:R-:W-:-:S05]  /*6540*/  HADD2 R3, R2, R28 ;  /* 0x0000001c02037230 */ /* 0x001fca0000000000 */
[----:B------:R-:W0:Y:S02]  /*6550*/  ATOMS.CAST.SPIN P0, [R0], R2, R3 ;  /* 0x000000020000758d */ /* 0x000e240001800003 */
[----:B0-----:R-:W-:Y:S05]  /*6560*/  @!P0 BRA `(.L_x_4427) ;  /* 0xfffffffc00f08947 */ /* 0x001fea000383ffff */
[----:B------:R-:W-:Y:S05]  /*6570*/  BRA `(.L_x_4425) ;  /* 0x00000000000c7947 */ /* 0x000fea0003800000 */
.L_x_4426:
[----:B------:R-:W2:Y:S02]  /*6580*/  LD.E R0, desc[UR8][R4.64] ;  /* 0x0000000804007980 */ /* 0x000ea4000c101900 */
[----:B--2---:R-:W-:-:S05]  /*6590*/  IADD3 R3, PT, PT, R28, R0, RZ ;  /* 0x000000001c037210 */ /* 0x004fca0007ffe0ff */
[----:B------:R0:W-:Y:S02]  /*65a0*/  ST.E desc[UR8][R4.64], R3 ;  /* 0x0000000304007985 */ /* 0x0001e4000c101908 */
.L_x_4425:
[----:B------:R-:W-:Y:S05]  /*65b0*/  BSYNC.RECONVERGENT B0 ;  /* 0x0000000000007941 */ /* 0x000fea0003800200 */
.L_x_4424:
[----:B------:R1:W-:Y:S02]  /*65c0*/  ATOM.E.ADD.F16x2.RN.STRONG.GPU P0, RZ, desc[UR8][R4.64+0x4], R29 ;  /* 0x8000041d04ff79a2 */ /* 0x0003e4000c10e108 */
[----:B-1----:R-:W-:Y:S05]  /*65d0*/  @P0 EXIT ;  /* 0x000000000000094d */ /* 0x002fea0003800000 */
[----:B------:R-:W1:Y:S02]  /*65e0*/  QSPC.E.S P0, RZ, [R4+0x4] ;  /* 0x0000040004ff73aa */ /* 0x000e640000000500 */
[----:B-1----:R-:W-:Y:S05]  /*65f0*/  @!P0 BRA `(.L_x_4428) ;  /* 0x00000000001c8947 */ /* 0x002fea0003800000 */
[----:B------:R-:W-:-:S04]  /*6600*/  MOV R2, R4 ;  /* 0x0000000400027202 */ /* 0x000fc80000000f00 */
[----:B------:R-:W-:-:S07]  /*6610*/  MOV R0, R2 ;  /* 0x0000000200007202 */ /* 0x000fce0000000f00 */
.L_x_4429:
[----:B------:R-:W0:Y:S02]  /*6620*/  LDS R2, [R0+0x4] ;  /* 0x0000040000027984 */ /* 0x000e240000000800 */
[----:B0-----:R-:W-:-:S05]  /*6630*/  HFMA2 R3, R2, 1, 1, R29 ;  /* 0x3c003c0002037831 */ /* 0x001fca000000001d */
[----:B------:R-:W0:Y:S02]  /*6640*/  ATOMS.CAST.SPIN P0, [R0+0x4], R2, R3 ;  /* 0x000004020000758d */ /* 0x000e240001800003 */
[----:B0-----:R-:W-:Y:S05]  /*6650*/  @!P0 BRA `(.L_x_4429) ;  /* 0xfffffffc00f08947 */ /* 0x001fea000383ffff */
[----:B------:R-:W-:Y:S05]  /*6660*/  EXIT ;  /* 0x000000000000794d */ /* 0x000fea0003800000 */
.L_x_4428:
[----:B------:R-:W0:Y:S02]  /*6670*/  LD.E R0, desc[UR8][R4.64+0x4] ;  /* 0x0000040804007980 */ /* 0x000e24000c101900 */
[----:B0-----:R-:W-:-:S05]  /*6680*/  IADD3 R3, PT, PT, R29, R0, RZ ;  /* 0x000000001d037210 */ /* 0x001fca0007ffe0ff */
[----:B------:R-:W-:Y:S01]  /*6690*/  ST.E desc[UR8][R4.64+0x4], R3 ;  /* 0x0000040304007985 */ /* 0x000fe2000c101908 */
[----:B------:R-:W-:Y:S05]  /*66a0*/  EXIT ;  /* 0x000000000000794d */ /* 0x000fea0003800000 */
.L_x_4430:
        /* <DEDUP_REMOVED lines=13> */
.L_x_5343:


//--------------------- .text._Z23gemm_half_q_half_kernelILi2ELi172ELb1ELb0ELi32EEvPK6__halfPKjS4_S2_PS0_iiiiPKtS7_iiiiiibS2_i --------------------------
	.section	.text._Z23gemm_half_q_half_kernelILi2ELi172ELb1ELb0ELi32EEvPK6__halfPKjS4_S2_PS0_iiiiPKtS7_iiiiiibS2_i,"ax",@progbits
	.align	128
        .global         _Z23gemm_half_q_half_kernelILi2ELi172ELb1ELb0ELi32EEvPK6__halfPKjS4_S2_PS0_iiiiPKtS7_iiiiiibS2_i
        .type           _Z23gemm_half_q_half_kernelILi2ELi172ELb1ELb0ELi32EEvPK6__halfPKjS4_S2_PS0_iiiiPKtS7_iiiiiibS2_i,@function
        .size           _Z23gemm_half_q_half_kernelILi2ELi172ELb1ELb0ELi32EEvPK6__halfPKjS4_S2_PS0_iiiiPKtS7_iiiiiibS2_i,(.L_x_5344 - _Z23gemm_half_q_half_kernelILi2ELi172ELb1ELb0ELi32EEvPK6__halfPKjS4_S2_PS0_iiiiPKtS7_iiiiiibS2_i)
        .other          _Z23gemm_half_q_half_kernelILi2ELi172ELb1ELb0ELi32EEvPK6__halfPKjS4_S2_PS0_iiiiPKtS7_iiiiiibS2_i,@"STO_CUDA_ENTRY STV_DEFAULT"
_Z23gemm_half_q_half_kernelILi2ELi172ELb1ELb0ELi32EEvPK6__halfPKjS4_S2_PS0_iiiiPKtS7_iiiiiibS2_i:
.text._Z23gemm_half_q_half_kernelILi2ELi172ELb1ELb0ELi32EEvPK6__halfPKjS4_S2_PS0_iiiiPKtS7_iiiiiibS2_i:
        /* <DEDUP_REMOVED lines=64> */
.L_x_4436:
        /* <DEDUP_REMOVED lines=32> */
.L_x_4435:
        /* <DEDUP_REMOVED lines=20> */
.L_x_4437:
[----:B------:R-:W-:-:S13]  /*0740*/  ISETP.EQ.AND P2, PT, R16, RZ, PT ;  /* 0x000000ff1000720c */ /* 0x000fda0003f42270 */
[----:B------:R-:W-:Y:S05]  /*0750*/  @!P0 BRA P2, `(.L_x_4432) ;  /* 0x0000000400788947 */ /* 0x000fea0001000000 */
.L_x_4434:
        /* <DEDUP_REMOVED lines=12> */
.L_x_4433:
        /* <DEDUP_REMOVED lines=16> */
.L_x_4440:
        /* <DEDUP_REMOVED lines=32> */
.L_x_4439:
        /* <DEDUP_REMOVED lines=21> */
.L_x_4441:
[----:B------:R-:W-:-:S13]  /*0c70*/  ISETP.NE.OR P0, PT, R16, RZ, P0 ;  /* 0x000000ff1000720c */ /* 0x000fda0000705670 */
[----:B------:R-:W-:Y:S05]  /*0c80*/  @!P0 BRA `(.L_x_4432) ;  /* 0x00000000002c8947 */ /* 0x000fea0003800000 */
.L_x_4438:
        /* <DEDUP_REMOVED lines=11> */
.L_x_4432:
[----:B------:R-:W-:Y:S05]  /*0d40*/  BSYNC.RECONVERGENT B0 ;  /* 0x0000000000007941 */ /* 0x000fea0003800200 */
.L_x_4431:
        /* <DEDUP_REMOVED lines=21> */
.L_x_4445:
        /* <DEDUP_REMOVED lines=15> */
.L_x_4444:
        /* <DEDUP_REMOVED lines=12> */
.L_x_4446:
[----:B------:R-:W-:-:S13]  /*1050*/  ISETP.NE.OR P0, PT, R16, RZ, P0 ;  /* 0x000000ff1000720c */ /* 0x000fda0000705670 */
[----:B------:R-:W-:Y:S05]  /*1060*/  @!P0 BRA `(.L_x_4442) ;  /* 0x00000000001c8947 */ /* 0x000fea0003800000 */
.L_x_4443:
[----:B0-----:R-:W0:Y:S02]  /*1070*/  LDC.64 R6, c[0x0][0x3a0] ;  /* 0x0000e800ff067b82 */ /* 0x001e240000000a00 */
.L_x_4447:
[----:B0-----:R-:W-:Y:S01]  /*1080*/  IMAD.WIDE R8, R4, 0x2, R6 ;  /* 0x0000000204087825 */ /* 0x001fe200078e0206 */
[----:B------:R-:W-:Y:S02]  /*1090*/  IADD3 R16, PT, PT, R16, 0x1, RZ ;  /* 0x0000000110107810 */ /* 0x000fe40007ffe0ff */
[----:B------:R-:W-:Y:S02]  /*10a0*/  IADD3 R4, PT, PT, R4, R39, RZ ;  /* 0x0000002704047210 */ /* 0x000fe40007ffe0ff */
[----:B------:R1:W-:Y:S01]  /*10b0*/  STG.E.64 desc[UR8][R8.64], RZ ;  /* 0x000000ff08007986 */ /* 0x0003e2000c101b08 */
[----:B------:R-:W-:-:S13]  /*10c0*/  ISETP.NE.AND P0, PT, R16, RZ, PT ;  /* 0x000000ff1000720c */ /* 0x000fda0003f05270 */
[----:B-1----:R-:W-:Y:S05]  /*10d0*/  @P0 BRA `(.L_x_4447) ;  /* 0xfffffffc00e80947 */ /* 0x002fea000383ffff */
.L_x_4442:
        /* <DEDUP_REMOVED lines=20> */
.L_x_4449:
        /* <DEDUP_REMOVED lines=42> */
.L_x_4448:
        /* <DEDUP_REMOVED lines=20> */
.L_x_4450:
        /* <DEDUP_REMOVED lines=8> */
.L_x_4451:
        /* <DEDUP_REMOVED lines=8> */
.L_x_4452:
        /* <DEDUP_REMOVED lines=8> */
.L_x_4453:
        /* <DEDUP_REMOVED lines=8> */
.L_x_4454:
        /* <DEDUP_REMOVED lines=372> */
.L_x_4456:
        /* <DEDUP_REMOVED lines=125> */
.L_x_4457:
        /* <DEDUP_REMOVED lines=190> */
.L_x_4458:
        /* <DEDUP_REMOVED lines=132> */
.L_x_4459:
        /* <DEDUP_REMOVED lines=93> */
.L_x_4460:
        /* <DEDUP_REMOVED lines=91> */
.L_x_4461:
        /* <DEDUP_REMOVED lines=92> */
.L_x_4462:
        /* <DEDUP_REMOVED lines=93> */
.L_x_4455:
[----:B-1----:R-:W-:-:S04]  /*6240*/  VIMNMX R0, PT, PT, R38, UR12, PT ;  /* 0x0000000c26007c48 */ /* 0x002fc8000bfe0100 */
[----:B------:R-:W-:-:S13]  /*6250*/  ISETP.GT.AND P0, PT, R0, R5, PT ;  /* 0x000000050000720c */ /* 0x000fda0003f04270 */
[----:B------:R-:W-:Y:S05]  /*6260*/  @!P0 BRA `(.L_x_4463) ;  /* 0x0000001c00508947 */ /* 0x000fea0003800000 */
[----:B------:R-:W-:Y:S02]  /*6270*/  MOV R6, R20 ;  /* 0x0000001400067202 */ /* 0x000fe40000000f00 */
[----:B------:R-:W-:Y:S02]  /*6280*/  MOV R7, R21 ;  /* 0x0000001500077202 */ /* 0x000fe40000000f00 */
[----:B------:R-:W-:-:S07]  /*6290*/  VIMNMX.U32 R0, PT, PT, R38, UR12, PT ;  /* 0x0000000c26007c48 */ /* 0x000fce000bfe0000 */
.L_x_4468:
        /* <DEDUP_REMOVED lines=190> */
.L_x_4464:
        /* <DEDUP_REMOVED lines=45> */
.L_x_4465:
        /* <DEDUP_REMOVED lines=177> */
.L_x_4466:
        /* <DEDUP_REMOVED lines=47> */
.L_x_4467:
[----:B------:R-:W-:Y:S01]  /*7f50*/  IADD3 R5, PT, PT, R5, 0x20, RZ ;  /* 0x0000002005057810 */ /* 0x000fe20007ffe0ff */
[----:B------:R-:W-:Y:S01]  /*7f60*/  UIADD3 UR4, UPT, UPT, UR4, 0x40, URZ ;  /* 0x0000004004047890 */ /* 0x000fe2000fffe0ff */
[----:B------:R-:W-:Y:S02]  /*7f70*/  IMAD.WIDE R6, R39, 0x4, R2 ;  /* 0x0000000427067825 */ /* 0x000fe400078e0202 */
[----:B------:R-:W-:-:S13]  /*7f80*/  ISETP.GE.AND P0, PT, R5, R0, PT ;  /* 0x000000000500720c */ /* 0x000fda0003f06270 */
[----:B------:R-:W-:Y:S05]  /*7f90*/  @!P0 BRA `(.L_x_4468) ;  /* 0xffffffe000c08947 */ /* 0x000fea000383ffff */
[----:B------:R-:W-:-:S07]  /*7fa0*/  IMAD.WIDE R20, R39, 0x18, R30 ;  /* 0x0000001827147825 */ /* 0x000fce00078e021e */
.L_x_4463:
[----:B------:R-:W1:Y:S02]  /*7fb0*/  LDCU UR5, c[0x0][0x3d4] ;  /* 0x00007a80ff0577ac */ /* 0x000e640008000800 */
[----:B-1----:R-:W-:-:S04]  /*7fc0*/  VIMNMX R24, PT, PT, R38, UR5, PT ;  /* 0x0000000526187c48 */ /* 0x002fc8000bfe0100 */
[----:B------:R-:W-:-:S13]  /*7fd0*/  ISETP.GT.AND P0, PT, R24, R5, PT ;  /* 0x000000051800720c */ /* 0x000fda0003f04270 */
[----:B------:R-:W-:Y:S05]  /*7fe0*/  @!P0 BRA `(.L_x_4469) ;  /* 0x0000003800e88947 */ /* 0x000fea0003800000 */
.L_x_4478:
        /* <DEDUP_REMOVED lines=153> */
.L_x_4470:
        /* <DEDUP_REMOVED lines=91> */
.L_x_4471:
        /* <DEDUP_REMOVED lines=144> */
.L_x_4472:
        /* <DEDUP_REMOVED lines=91> */
.L_x_4473:
        /* <DEDUP_REMOVED lines=144> */
.L_x_4474:
        /* <DEDUP_REMOVED lines=91> */
.L_x_4475:
        /* <DEDUP_REMOVED lines=141> */
.L_x_4476:
        /* <DEDUP_REMOVED lines=93> */
.L_x_4477:
[----:B------:R-:W-:Y:S01]  /*bb30*/  IADD3 R5, PT, PT, R5, 0x20, RZ ;  /* 0x0000002005057810 */ /* 0x000fe20007ffe0ff */
[----:B------:R-:W-:Y:S01]  /*bb40*/  UIADD3 UR4, UPT, UPT, UR4, 0x40, URZ ;  /* 0x0000004004047890 */ /* 0x000fe2000fffe0ff */
[----:B------:R-:W-:Y:S02]  /*bb50*/  IMAD.WIDE R20, R39, 0x4, R6 ;  /* 0x0000000427147825 */ /* 0x000fe400078e0206 */
[----:B------:R-:W-:-:S13]  /*bb60*/  ISETP.GE.AND P0, PT, R5, R24, PT ;  /* 0x000000180500720c */ /* 0x000fda0003f06270 */
[----:B------:R-:W-:Y:S05]  /*bb70*/  @!P0 BRA `(.L_x_4478) ;  /* 0xffffffc4001c8947 */ /* 0x000fea000383ffff */
[----:B------:R-:W-:-:S07]  /*bb80*/  IMAD.WIDE R20, R39, 0x10, R8 ;  /* 0x0000001027147825 */ /* 0x000fce00078e0208 */
.L_x_4469:
[----:B------:R-:W1:Y:S02]  /*bb90*/  LDCU UR5, c[0x0][0x3d8] ;  /* 0x00007b00ff0577ac */ /* 0x000e640008000800 */
[----:B-1----:R-:W-:-:S04]  /*bba0*/  VIMNMX R38, PT, PT, R38, UR5, PT ;  /* 0x0000000526267c48 */ /* 0x002fc8000bfe0100 */
[----:B------:R-:W-:-:S13]  /*bbb0*/  ISETP.GT.AND P0, PT, R38, R5, PT ;  /* 0x000000052600720c */ /* 0x000fda0003f04270 */
[----:B------:R-:W-:Y:S05]  /*bbc0*/  @!P0 BRA `(.L_x_4479) ;  /* 0x0000001800348947 */ /* 0x000fea0003800000 */
[----:B------:R-:W-:-:S12]  /*bbd0*/  UIADD3 UR4, UPT, UPT, UR4, 0x40, URZ ;  /* 0x0000004004047890 */ /* 0x000fd8000fffe0ff */
.L_x_4482:
[----:B------:R-:W1:Y:S01]  /*bbe0*/  LDC R39, c[0x0][0x3ac] ;  /* 0x0000eb00ff277b82 */ /* 0x000e620000000800 */
[----:B------:R-:W4:Y:S01]  /*bbf0*/  LDG.E.128.CONSTANT R16, desc[UR8][R20.64] ;  /* 0x0000000814107981 */ /* 0x000f22000c1e9d00 */
[----:B-1----:R-:W-:-:S05]  /*bc00*/  IMAD.WIDE R6, R39, 0x4, R20 ;  /* 0x0000000427067825 */ /* 0x002fca00078e0214 */
[----:B0--3--:R-:W3:Y:S01]  /*bc10*/  LDG.E.128.CONSTANT R12, desc[UR8][R6.64] ;  /* 0x00000008060c7981 */ /* 0x009ee2000c1e9d00 */
[----:B------:R-:W-:-:S05]  /*bc20*/  IMAD.WIDE R2, R39, 0x4, R6 ;  /* 0x0000000427027825 */ /* 0x000fca00078e0206 */
[----:B------:R-:W3:Y:S01]  /*bc30*/  LDG.E.128.CONSTANT R8, desc[UR8][R2.64] ;  /* 0x0000000802087981 */ /* 0x000ee2000c1e9d00 */
[----:B------:R-:W-:Y:S01]  /*bc40*/  MOV R42, 0x3000 ;  /* 0x00003000002a7802 */ /* 0x000fe20000000f00 */
[----:B------:R-:W-:Y:S01]  /*bc50*/  HFMA2 R0, -RZ, RZ, 0, 0.015625 ;  /* 0x00002400ff007431 */ /* 0x000fe200000001ff */
[----:B------:R-:W-:Y:S02]  /*bc60*/  ISETP.NE.AND P0, PT, R41, RZ, PT ;  /* 0x000000ff2900720c */ /* 0x000fe40003f05270 */
[C---:B----4-:R-:W-:Y:S02]  /*bc70*/  LOP3.LUT R74, R18.reuse, 0x70007, RZ, 0xc0, !PT ;  /* 0x00070007124a7812 */ /* 0x050fe400078ec0ff */
[----:B------:R-:W-:Y:S02]  /*bc80*/  LOP3.LUT R25, R18, 0x380038, RZ, 0xc0, !PT ;  /* 0x0038003812197812 */ /* 0x000fe400078ec0ff */
[----:B------:R-:W-:Y:S02]  /*bc90*/  SHF.R.U32.HI R60, RZ, 0x6, R18 ;  /* 0x00000006ff3c7819 */ /* 0x000fe40000011612 */
[----:B------:R-:W-:-:S02]  /*bca0*/  SHF.R.U32.HI R20, RZ, 0xf, R16 ;  /* 0x0000000fff147819 */ /* 0x000fc40000011610 */
[----:B-----5:R-:W-:Y:S02]  /*bcb0*/  SHF.R.U32.HI R22, RZ, 0xf, R17 ;  /* 0x0000000fff167819 */ /* 0x020fe40000011611 */
[----:B------:R-:W-:Y:S02]  /*bcc0*/  SHF.R.U32.HI R18, RZ, 0xf, R18 ;  /* 0x0000000fff127819 */ /* 0x000fe40000011612 */
[C---:B------:R-:W-:Y:S02]  /*bcd0*/  LOP3.LUT R73, R16.reuse, 0x70007, RZ, 0xc0, !PT ;  /* 0x0007000710497812 */ /* 0x040fe400078ec0ff */
[----:B------:R-:W-:Y:S02]  /*bce0*/  LOP3.LUT R4, R16, 0x380038, RZ, 0xc0, !PT ;  /* 0x0038003810047812 */ /* 0x000fe400078ec0ff */
[----:B------:R-:W-:Y:S02]  /*bcf0*/  SHF.R.U32.HI R59, RZ, 0x6, R16 ;  /* 0x00000006ff3b7819 */ /* 0x000fe40000011610 */
[----:B------:R-:W-:-:S02]  /*bd00*/  LOP3.LUT R76, R19, 0x70007, RZ, 0xc0, !PT ;  /* 0x00070007134c7812 */ /* 0x000fc400078ec0ff */
[----:B--2---:R-:W-:Y:S02]  /*bd10*/  LOP3.LUT R26, R19, 0x380038, RZ, 0xc0, !PT ;  /* 0x00380038131a7812 */ /* 0x004fe400078ec0ff */
[--C-:B------:R-:W-:Y:S02]  /*bd20*/  SHF.R.U32.HI R62, RZ, 0x6, R19.reuse ;  /* 0x00000006ff3e7819 */ /* 0x100fe40000011613 */
[----:B------:R-:W-:Y:S02]  /*bd30*/  SHF.R.U32.HI R24, RZ, 0xf, R19 ;  /* 0x0000000fff187819 */ /* 0x000fe40000011613 */
[----:B------:R-:W-:Y:S02]  /*bd40*/  LOP3.LUT R20, R20, 0x10001, RZ, 0xc0, !PT ;  /* 0x0001000114147812 */ /* 0x000fe400078ec0ff */
        /* <DEDUP_REMOVED lines=8> */
[----:B------:R-:W-:Y:S02]  /*bdd0*/  SHF.R.U32.HI R19, RZ, 0xe, R14 ;  /* 0x0000000eff137819 */ /* 0x000fe4000001160e */
[----:B------:R-:W-:Y:S02]  /*bde0*/  LOP3.LUT R22, R22, 0x10001, RZ, 0xc0, !PT ;  /* 0x0001000116167812 */ /* 0x000fe400078ec0ff */
[----:B------:R-:W-:Y:S02]  /*bdf0*/  LOP3.LUT R18, R18, 0x10001, RZ, 0xc0, !PT ;  /* 0x0001000112127812 */ /* 0x000fe400078ec0ff */
[C---:B------:R-:W-:Y:S02]  /*be00*/  LOP3.LUT R69, R15.reuse, 0x70007, RZ, 0xc0, !PT ;  /* 0x000700070f457812 */ /* 0x040fe400078ec0ff */
[----:B------:R-:W-:Y:S02]  /*be10*/  LOP3.LUT R31, R15, 0x380038, RZ, 0xc0, !PT ;  /* 0x003800380f1f7812 */ /* 0x000fe400078ec0ff */
[----:B------:R-:W-:-:S02]  /*be20*/  SHF.R.U32.HI R68, RZ, 0x6, R15 ;  /* 0x00000006ff447819 */ /* 0x000fc4000001160f */
[----:B------:R-:W-:Y:S02]  /*be30*/  LOP3.LUT R7, R20, 0x20002, R7, 0xf8, !PT ;  /* 0x0002000214077812 */ /* 0x000fe400078ef807 */
        /* <DEDUP_REMOVED lines=11> */
[C---:B------:R-:W-:Y:S02]  /*bef0*/  LOP3.LUT R67, R14.reuse, 0x70007, RZ, 0xc0, !PT ;  /* 0x000700070e437812 */ /* 0x040fe400078ec0ff */
[----:B------:R-:W-:Y:S02]  /*bf00*/  LOP3.LUT R28, R14, 0x380038, RZ, 0xc0, !PT ;  /* 0x003800380e1c7812 */ /* 0x000fe400078ec0ff */
[----:B------:R-:W-:Y:S02]  /*bf10*/  SHF.R.U32.HI R17, RZ, 0x6, R14 ;  /* 0x00000006ff117819 */ /* 0x000fe4000001160e */
[----:B------:R-:W-:Y:S02]  /*bf20*/  LOP3.LUT R40, R24, 0x20002, R15, 0xf8, !PT ;  /* 0x0002000218287812 */ /* 0x000fe400078ef80f */
[C---:B------:R-:W-:Y:S02]  /*bf30*/  LOP3.LUT R70, R11.reuse, 0x70007, RZ, 0xc0, !PT ;  /* 0x000700070b467812 */ /* 0x040fe400078ec0ff */
[----:B------:R-:W-:-:S02]  /*bf40*/  LOP3.LUT R32, R11, 0x380038, RZ, 0xc0, !PT ;  /* 0x003800380b207812 */ /* 0x000fc400078ec0ff */
[--C-:B------:R-:W-:Y:S02]  /*bf50*/  SHF.R.U32.HI R65, RZ, 0x6, R11.reuse ;  /* 0x00000006ff417819 */ /* 0x100fe4000001160b */
[----:B------:R-:W-:Y:S02]  /*bf60*/  SHF.R.U32.HI R29, RZ, 0xd, R11 ;  /* 0x0000000dff1d7819 */ /* 0x000fe4000001160b */
[C---:B------:R-:W-:Y:S02]  /*bf70*/  LOP3.LUT R15, R9.reuse, 0x70007, RZ, 0xc0, !PT ;  /* 0x00070007090f7812 */ /* 0x040fe400078ec0ff */
[----:B------:R-:W-:Y:S02]  /*bf80*/  LOP3.LUT R24, R9, 0x380038, RZ, 0xc0, !PT ;  /* 0x0038003809187812 */ /* 0x000fe400078ec0ff */
[----:B------:R-:W-:Y:S02]  /*bf90*/  SHF.R.U32.HI R14, RZ, 0x6, R9 ;  /* 0x00000006ff0e7819 */ /* 0x000fe40000011609 */
[----:B------:R-:W-:-:S02]  /*bfa0*/  LOP3.LUT R11, R7, 0x40004, R8, 0xf8, !PT ;  /* 0x00040004070b7812 */ /* 0x000fc400078ef808 */
[----:B------:R-:W-:Y:S02]  /*bfb0*/  SHF.R.U32.HI R9, RZ, 0xd, R9 ;  /* 0x0000000dff097819 */ /* 0x000fe40000011609 */
[----:B------:R-:W-:Y:S02]  /*bfc0*/  LOP3.LUT R7, R4, 0x64006400, RZ, 0xfc, !PT ;  /* 0x6400640004077812 */ /* 0x000fe400078efcff */
[----:B------:R-:W-:Y:S02]  /*bfd0*/  LOP3.LUT R4, R59, 0x380038, RZ, 0xc0, !PT ;  /* 0x003800383b047812 */ /* 0x000fe400078ec0ff */
[----:B------:R-:W-:Y:S01]  /*bfe0*/  LOP3.LUT R9, R22, 0x40004, R9, 0xf8, !PT ;  /* 0x0004000416097812 */ /* 0x000fe200078ef809 */
[----:B------:R-:W-:Y:S01]  /*bff0*/  HFMA2 R58, R7, R42.H0_H0, -132, -132 ;  /* 0xd820d820073a7431 */ /* 0x000fe2000004002a */
[----:B------:R-:W-:Y:S02]  /*c000*/  LOP3.LUT R8, R40, 0x40004, R29, 0xf8, !PT ;  /* 0x0004000428087812 */ /* 0x000fe400078ef81d */
[----:B------:R-:W-:-:S02]  /*c010*/  LOP3.LUT R57, R21, 0x64006400, RZ, 0xfc, !PT ;  /* 0x6400640015397812 */ /* 0x000fc400078efcff */
[----:B------:R-:W-:Y:S02]  /*c020*/  LOP3.LUT R22, R61, 0x380038, RZ, 0xc0, !PT ;  /* 0x003800383d167812 */ /* 0x000fe400078ec0ff */
[----:B------:R-:W-:Y:S01]  /*c030*/  LOP3.LUT R29, R62, 0x380038, RZ, 0xc0, !PT ;  /* 0x003800383e1d7812 */ /* 0x000fe200078ec0ff */
[-C--:B------:R-:W-:Y:S01]  /*c040*/  HFMA2 R57, R57, R42.reuse.H0_H0, -132, -132 ;  /* 0xd820d82039397431 */ /* 0x080fe2000004002a */
[----:B------:R-:W-:Y:S02]  /*c050*/  LOP3.LUT R21, R4, 0x64006400, RZ, 0xfc, !PT ;  /* 0x6400640004157812 */ /* 0x000fe400078efcff */
[----:B------:R-:W-:Y:S02]  /*c060*/  LOP3.LUT R7, R6, 0x64006400, RZ, 0xfc, !PT ;  /* 0x6400640006077812 */ /* 0x000fe400078efcff */
[C---:B------:R-:W-:Y:S01]  /*c070*/  LOP3.LUT R66, R10.reuse, 0x70007, RZ, 0xc0, !PT ;  /* 0x000700070a427812 */ /* 0x040fe200078ec0ff */
[-C--:B------:R-:W-:Y:S01]  /*c080*/  HFMA2 R54, R21, R42.reuse.H0_H0, -132, -132 ;  /* 0xd820d82015367431 */ /* 0x080fe2000004002a */
[----:B------:R-:W-:Y:S01]  /*c090*/  LOP3.LUT R30, R10, 0x380038, RZ, 0xc0, !PT ;  /* 0x003800380a1e7812 */ /* 0x000fe200078ec0ff */
[----:B------:R-:W-:Y:S01]  /*c0a0*/  HFMA2 R46, R7, R42.H0_H0, -132, -132 ;  /* 0xd820d820072e7431 */ /* 0x000fe2000004002a */
[----:B------:R-:W-:-:S02]  /*c0b0*/  SHF.R.U32.HI R18, RZ, 0x6, R10 ;  /* 0x00000006ff127819 */ /* 0x000fc4000001160a */
[----:B------:R-:W-:Y:S02]  /*c0c0*/  LOP3.LUT R6, R12, 0x380038, RZ, 0xc0, !PT ;  /* 0x003800380c067812 */ /* 0x000fe400078ec0ff */
[----:B------:R-:W-:Y:S02]  /*c0d0*/  SHF.R.U32.HI R10, RZ, 0xd, R10 ;  /* 0x0000000dff0a7819 */ /* 0x000fe4000001160a */
        /* <DEDUP_REMOVED lines=16> */
[----:B------:R-:W-:Y:S02]  /*c1e0*/  LOP3.LUT R10, R27, 0x40004, R10, 0xf8, !PT ;  /* 0x000400041b0a7812 */ /* 0x000fe400078ef80a */
[----:B------:R-:W-:Y:S02]  /*c1f0*/  LOP3.LUT R6, R14, 0x380038, RZ, 0xc0, !PT ;  /* 0x003800380e067812 */ /* 0x000fe400078ec0ff */
[----:B------:R-:W-:Y:S01]  /*c200*/  LOP3.LUT R27, R26, 0x64006400, RZ, 0xfc, !PT ;  /* 0x640064001a1b7812 */ /* 0x000fe200078efcff */
[-C--:B------:R-:W-:Y:S01]  /*c210*/  HFMA2 R26, R21, R42.reuse.H0_H0, -132, -132 ;  /* 0xd820d820151a7431 */ /* 0x080fe2000004002a */
        /* <DEDUP_REMOVED lines=212> */
.L_x_4480:
        /* <DEDUP_REMOVED lines=79> */
.L_x_4481:
[----:B------:R-:W-:Y:S01]  /*d450*/  IADD3 R5, PT, PT, R5, 0x20, RZ ;  /* 0x0000002005057810 */ /* 0x000fe20007ffe0ff */
[----:B------:R-:W-:Y:S01]  /*d460*/  UIADD3 UR4, UPT, UPT, UR4, 0x40, URZ ;  /* 0x0000004004047890 */ /* 0x000fe2000fffe0ff */
[----:B------:R-:W-:Y:S02]  /*d470*/  IMAD.WIDE R20, R39, 0x4, R2 ;  /* 0x0000000427147825 */ /* 0x000fe400078e0202 */
[----:B------:R-:W-:-:S13]  /*d480*/  ISETP.GE.AND P0, PT, R5, R38, PT ;  /* 0x000000260500720c */ /* 0x000fda0003f06270 */
[----:B------:R-:W-:Y:S05]  /*d490*/  @!P0 BRA `(.L_x_4482) ;  /* 0xffffffe400d08947 */ /* 0x000fea000383ffff */
.L_x_4479:
        /* <DEDUP_REMOVED lines=19> */
.L_x_4486:
[----:B------:R-:W0:Y:S02]  /*d5d0*/  LDS R2, [R0] ;  /* 0x0000000000027984 */ /* 0x000e240000000800 */
[----:B0-----:R-:W-:-:S05]  /*d5e0*/  HADD2 R3, R2, R72 ;  /* 0x0000004802037230 */ /* 0x001fca0000000000 */
[----:B------:R-:W0:Y:S02]  /*d5f0*/  ATOMS.CAST.SPIN P1, [R0], R2, R3 ;  /* 0x000000020000758d */ /* 0x000e240001820003 */
[----:B0-----:R-:W-:Y:S05]  /*d600*/  @!P1 BRA `(.L_x_4486) ;  /* 0xfffffffc00f09947 */ /* 0x001fea000383ffff */
[----:B------:R-:W-:Y:S05]  /*d610*/  BRA `(.L_x_4484) ;  /* 0x00000000000c7947 */ /* 0x000fea0003800000 */
.L_x_4485:
[----:B------:R-:W4:Y:S02]  /*d620*/  LD.E R0, desc[UR8][R4.64] ;  /* 0x0000000804007980 */ /* 0x000f24000c101900 */
[----:B----4-:R-:W-:-:S05]  /*d630*/  IADD3 R3, PT, PT, R72, R0, RZ ;  /* 0x0000000048037210 */ /* 0x010fca0007ffe0ff */
[----:B------:R0:W-:Y:S02]  /*d640*/  ST.E desc[UR8][R4.64], R3 ;  /* 0x0000000304007985 */ /* 0x0001e4000c101908 */
.L_x_4484:
[----:B------:R-:W-:Y:S05]  /*d650*/  BSYNC.RECONVERGENT B0 ;  /* 0x0000000000007941 */ /* 0x000fea0003800200 */
.L_x_4483:
[----:B------:R1:W-:Y:S01]  /*d660*/  ATOM.E.ADD.F16x2.RN.STRONG.GPU P1, RZ, desc[UR8][R4.64+0x4], R71 ;  /* 0x8000044704ff79a2 */ /* 0x0003e2000c12e108 */
[----:B------:R-:W-:Y:S04]  /*d670*/  BSSY.RECONVERGENT B0, `(.L_x_4487) ;  /* 0x000000e000007945 */ /* 0x000fe80003800200 */
[----:B-1----:R-:W-:Y:S05]  /*d680*/  @P1 BRA `(.L_x_4488) ;  /* 0x0000000000301947 */ /* 0x002fea0003800000 */
[----:B------:R-:W1:Y:S02]  /*d690*/  QSPC.E.S P1, RZ, [R4+0x4] ;  /* 0x0000040004ff73aa */ /* 0x000e640000020500 */
[----:B-1----:R-:W-:Y:S05]  /*d6a0*/  @!P1 BRA `(.L_x_4489) ;  /* 0x00000000001c9947 */ /* 0x002fea0003800000 */
[----:B------:R-:W-:-:S04]  /*d6b0*/  MOV R2, R4 ;  /* 0x0000000400027202 */ /* 0x000fc80000000f00 */
[----:B------:R-:W-:-:S07]  /*d6c0*/  MOV R0, R2 ;  /* 0x0000000200007202 */ /* 0x000fce0000000f00 */
.L_x_4490:
[----:B------:R-:W0:Y:S02]  /*d6d0*/  LDS R2, [R0+0x4] ;  /* 0x0000040000027984 */ /* 0x000e240000000800 */
[----:B0-----:R-:W-:-:S05]  /*d6e0*/  HFMA2 R3, R2, 1, 1, R71 ;  /* 0x3c003c0002037831 */ /* 0x001fca0000000047 */
[----:B------:R-:W0:Y:S02]  /*d6f0*/  ATOMS.CAST.SPIN P1, [R0+0x4], R2, R3 ;  /* 0x000004020000758d */ /* 0x000e240001820003 */
[----:B0-----:R-:W-:Y:S05]  /*d700*/  @!P1 BRA `(.L_x_4490) ;  /* 0xfffffffc00f09947 */ /* 0x001fea000383ffff */
[----:B------:R-:W-:Y:S05]  /*d710*/  BRA `(.L_x_4488) ;  /* 0x00000000000c7947 */ /* 0x000fea0003800000 */
.L_x_4489:
[----:B------:R-:W0:Y:S02]  /*d720*/  LD.E R0, desc[UR8][R4.64+0x4] ;  /* 0x0000040804007980 */ /* 0x000e24000c101900 */
[----:B0-----:R-:W-:-:S05]  /*d730*/  IADD3 R3, PT, PT, R71, R0, RZ ;  /* 0x0000000047037210 */ /* 0x001fca0007ffe0ff */
[----:B------:R1:W-:Y:S02]  /*d740*/  ST.E desc[UR8][R4.64+0x4], R3 ;  /* 0x0000040304007985 */ /* 0x0003e4000c101908 */
.L_x_4488:
[----:B------:R-:W-:Y:S05]  /*d750*/  BSYNC.RECONVERGENT B0 ;  /* 0x0000000000007941 */ /* 0x000fea0003800200 */
.L_x_4487:
        /* <DEDUP_REMOVED lines=9> */
.L_x_4494:
[----:B------:R-:W0:Y:S02]  /*d7f0*/  LDS R2, [R0] ;  /* 0x0000000000027984 */ /* 0x000e240000000800 */
[----:B0-----:R-:W-:-:S05]  /*d800*/  HADD2 R3, R2, R118 ;  /* 0x0000007602037230 */ /* 0x001fca0000000000 */
[----:B------:R-:W0:Y:S02]  /*d810*/  ATOMS.CAST.SPIN P0, [R0], R2, R3 ;  /* 0x000000020000758d */ /* 0x000e240001800003 */
[----:B0-----:R-:W-:Y:S05]  /*d820*/  @!P0 BRA `(.L_x_4494) ;  /* 0xfffffffc00f08947 */ /* 0x001fea000383ffff */
[----:B------:R-:W-:Y:S05]  /*d830*/  BRA `(.L_x_4492) ;  /* 0x00000000000c7947 */ /* 0x000fea0003800000 */
.L_x_4493:
[----:B------:R-:W4:Y:S02]  /*d840*/  LD.E R0, desc[UR8][R4.64] ;  /* 0x0000000804007980 */ /* 0x000f24000c101900 */
[----:B----4-:R-:W-:-:S05]  /*d850*/  IADD3 R3, PT, PT, R118, R0, RZ ;  /* 0x0000000076037210 */ /* 0x010fca0007ffe0ff */
[----:B------:R0:W-:Y:S02]  /*d860*/  ST.E desc[UR8][R4.64], R3 ;  /* 0x0000000304007985 */ /* 0x0001e4000c101908 */
.L_x_4492:
[----:B------:R-:W-:Y:S05]  /*d870*/  BSYNC.RECONVERGENT B0 ;  /* 0x0000000000007941 */ /* 0x000fea0003800200 */
.L_x_4491:
[----:B------:R1:W-:Y:S02]  /*d880*/  ATOM.E.ADD.F16x2.RN.STRONG.GPU P0, RZ, desc[UR8][R4.64+0x4], R119 ;  /* 0x8000047704ff79a2 */ /* 0x0003e4000c10e108 */
[----:B-1----:R-:W-:Y:S05]  /*d890*/  @P0 EXIT ;  /* 0x000000000000094d */ /* 0x002fea0003800000 */
[----:B------:R-:W1:Y:S02]  /*d8a0*/  QSPC.E.S P0, RZ, [R4+0x4] ;  /* 0x0000040004ff73aa */ /* 0x000e640000000500 */
[----:B-1----:R-:W-:Y:S05]  /*d8b0*/  @!P0 BRA `(.L_x_4495) ;  /* 0x00000000001c8947 */ /* 0x002fea0003800000 */
[----:B------:R-:W-:-:S04]  /*d8c0*/  MOV R2, R4 ;  /* 0x0000000400027202 */ /* 0x000fc80000000f00 */
[----:B------:R-:W-:-:S07]  /*d8d0*/  MOV R0, R2 ;  /* 0x0000000200007202 */ /* 0x000fce0000000f00 */
.L_x_4496:
[----:B------:R-:W0:Y:S02]  /*d8e0*/  LDS R2, [R0+0x4] ;  /* 0x0000040000027984 */ /* 0x000e240000000800 */
[----:B0-----:R-:W-:-:S05]  /*d8f0*/  HFMA2 R3, R2, 1, 1, R119 ;  /* 0x3c003c0002037831 */ /* 0x001fca0000000077 */
[----:B------:R-:W0:Y:S02]  /*d900*/  ATOMS.CAST.SPIN P0, [R0+0x4], R2, R3 ;  /* 0x000004020000758d */ /* 0x000e240001800003 */
[----:B0-----:R-:W-:Y:S05]  /*d910*/  @!P0 BRA `(.L_x_4496) ;  /* 0xfffffffc00f08947 */ /* 0x001fea000383ffff */
[----:B------:R-:W-:Y:S05]  /*d920*/  EXIT ;  /* 0x000000000000794d */ /* 0x000fea0003800000 */
.L_x_4495:
[----:B------:R-:W0:Y:S02]  /*d930*/  LD.E R0, desc[UR8][R4.64+0x4] ;  /* 0x0000040804007980 */ /* 0x000e24000c101900 */
[----:B0-----:R-:W-:-:S05]  /*d940*/  IADD3 R3, PT, PT, R119, R0, RZ ;  /* 0x0000000077037210 */ /* 0x001fca0007ffe0ff */
[----:B------:R-:W-:Y:S01]  /*d950*/  ST.E desc[UR8][R4.64+0x4], R3 ;  /* 0x0000040304007985 */ /* 0x000fe2000c101908 */
[----:B------:R-:W-:Y:S05]  /*d960*/  EXIT ;  /* 0x000000000000794d */ /* 0x000fea0003800000 */
.L_x_4497:
        /* <DEDUP_REMOVED lines=9> */
.L_x_5344:


//--------------------- .text._Z23gemm_half_q_half_kernelILi2ELi176ELb1ELb0ELi32EEvPK6__halfPKjS4_S2_PS0_iiiiPKtS7_iiiiiibS2_i --------------------------
	.section	.text._Z23gemm_half_q_half_kernelILi2ELi176ELb1ELb0ELi32EEvPK6__halfPKjS4_S2_PS0_iiiiPKtS7_iiiiiibS2_i,"ax",@progbits
	.align	128
        .global         _Z23gemm_half_q_half_kernelILi2ELi176ELb1ELb0ELi32EEvPK6__halfPKjS4_S2_PS0_iiiiPKtS7_iiiiiibS2_i
        .type           _Z23gemm_half_q_half_kernelILi2ELi176ELb1ELb0ELi32EEvPK6__halfPKjS4_S2_PS0_iiiiPKtS7_iiiiiibS2_i,@function
        .size           _Z23gemm_half_q_half_kernelILi2ELi176ELb1ELb0ELi32EEvPK6__halfPKjS4_S2_PS0_iiiiPKtS7_iiiiiibS2_i,(.L_x_5345 - _Z23gemm_half_q_half_kernelILi2ELi176ELb1ELb0ELi32EEvPK6__halfPKjS4_S2_PS0_iiiiPKtS7_iiiiiibS2_i)
        .other          _Z23gemm_half_q_half_kernelILi2ELi176ELb1ELb0ELi32EEvPK6__halfPKjS4_S2_PS0_iiiiPKtS7_iiiiiibS2_i,@"STO_CUDA_ENTRY STV_DEFAULT"
_Z23gemm_half_q_half_kernelILi2ELi176ELb1ELb0ELi32EEvPK6__halfPKjS4_S2_PS0_iiiiPKtS7_iiiiiibS2_i:
.text._Z23gemm_half_q_half_kernelILi2ELi176ELb1ELb0ELi32EEvPK6__halfPKjS4_S2_PS0_iiiiPKtS7_iiiiiibS2_i:
        /* <DEDUP_REMOVED lines=64> */
.L_x_4503:
        /* <DEDUP_REMOVED lines=32> */
.L_x_4502:
        /* <DEDUP_REMOVED lines=20> */
.L_x_4504:
[----:B------:R-:W-:-:S13]  /*0740*/  ISETP.EQ.AND P2, PT, R16, RZ, PT ;  /* 0x000000ff1000720c */ /* 0x000fda0003f42270 */
[----:B------:R-:W-:Y:S05]  /*0750*/  @!P0 BRA P2, `(.L_x_4499) ;  /* 0x0000000400788947 */ /* 0x000fea0001000000 */
.L_x_4501:
        /* <DEDUP_REMOVED lines=12> */
.L_x_4500:
        /* <DEDUP_REMOVED lines=16> */
.L_x_4507:
        /* <DEDUP_REMOVED lines=32> */
.L_x_4506:
        /* <DEDUP_REMOVED lines=21> */
.L_x_4508:
[----:B------:R-:W-:-:S13]  /*0c70*/  ISETP.NE.OR P0, PT, R16, RZ, P0 ;  /* 0x000000ff1000720c */ /* 0x000fda0000705670 */
[----:B------:R-:W-:Y:S05]  /*0c80*/  @!P0 BRA `(.L_x_4499) ;  /* 0x00000000002c8947 */ /* 0x000fea0003800000 */
.L_x_4505:
        /* <DEDUP_REMOVED lines=11> */
.L_x_4499:
[----:B------:R-:W-:Y:S05]  /*0d40*/  BSYNC.RECONVERGENT B0 ;  /* 0x0000000000007941 */ /* 0x000fea0003800200 */
.L_x_4498:
        /* <DEDUP_REMOVED lines=21> */
.L_x_4512:
        /* <DEDUP_REMOVED lines=15> */
.L_x_4511:
        /* <DEDUP_REMOVED lines=12> */
.L_x_4513:
[----:B------:R-:W-:-:S13]  /*1050*/  ISETP.NE.OR P0, PT, R5, RZ, P0 ;  /* 0x000000ff0500720c */ /* 0x000fda0000705670 */
[----:B------:R-:W-:Y:S05]  /*1060*/  @!P0 BRA `(.L_x_4509) ;  /* 0x00000000001c8947 */ /* 0x000fea0003800000 */
.L_x_4510:
[----:B01----:R-:W0:Y:S02]  /*1070*/  LDC.64 R6, c[0x0][0x3a0] ;  /* 0x0000e800ff067b82 */ /* 0x003e240000000a00 */
.L_x_4514:
[C---:B0-----:R-:W-:Y:S01]  /*1080*/  IMAD.WIDE R8, R16.reuse, 0x2, R6 ;  /* 0x0000000210087825 */ /* 0x041fe200078e0206 */
[----:B------:R-:W-:Y:S02]  /*1090*/  IADD3 R5, PT, PT, R5, 0x1, RZ ;  /* 0x0000000105057810 */ /* 0x000fe40007ffe0ff */
[----:B------:R-:W-:Y:S02]  /*10a0*/  IADD3 R16, PT, PT, R16, R39, RZ ;  /* 0x0000002710107210 */ /* 0x000fe40007ffe0ff */
[----:B------:R2:W-:Y:S01]  /*10b0*/  STG.E.64 desc[UR8][R8.64], RZ ;  /* 0x000000ff08007986 */ /* 0x0005e2000c101b08 */
[----:B------:R-:W-:-:S13]  /*10c0*/  ISETP.NE.AND P0, PT, R5, RZ, PT ;  /* 0x000000ff0500720c */ /* 0x000fda0003f05270 */
[----:B--2---:R-:W-:Y:S05]  /*10d0*/  @P0 BRA `(.L_x_4514) ;  /* 0xfffffffc00e80947 */ /* 0x004fea000383ffff */
.L_x_4509:
        /* <DEDUP_REMOVED lines=9> */
[----:B------:R-:W1:Y:S01]  /*1170*/  LDC.64 R10, c[0x0][0x3b8] ;  /* 0x0000ee00ff0a7b82 */ /* 0x000e620000000a00 */
[----:B------:R-:W-:-:S05]  /*1180*/  SHF.L.U32 R5, R4, 0x6, RZ ;  /* 0x0000000604057819 */ /* 0x000fca00000006ff */
[----:B-1----:R-:W-:-:S05]  /*1190*/  IMAD.WIDE.U32 R4, R5, 0x2, R10 ;  /* 0x0000000205047825 */ /* 0x002fca00078e000a */
[----:B------:R1:W5:Y:S01]  /*11a0*/  LDG.E.U16.CONSTANT R12, desc[UR8][R4.64] ;  /* 0x00000008040c7981 */ /* 0x000362000c1e9500 */
[----:B0-----:R-:W-:Y:S01]  /*11b0*/  SHF.R.S32.HI R7, RZ, 0x1f, R2 ;  /* 0x0000001fff077819 */ /* 0x001fe20000011402 */
[----:B------:R-:W-:Y:S01]  /*11c0*/  UMOV UR4, URZ ;  /* 0x000000ff00047c82 */ /* 0x000fe20008000000 */
[----:B------:R-:W-:Y:S02]  /*11d0*/  SHF.L.U32 R3, R3, 0x4, RZ ;  /* 0x0000000403037819 */ /* 0x000fe400000006ff */
[----:B------:R-:W-:Y:S02]  /*11e0*/  LEA.HI R7, R7, R2, RZ, 0x3 ;  /* 0x0000000207077211 */ /* 0x000fe400078f18ff */
[----:B------:R-:W-:Y:S02]  /*11f0*/  MOV R15, R0 ;  /* 0x00000000000f7202 */ /* 0x000fe40000000f00 */
[----:B------:R-:W-:Y:S02]  /*1200*/  LOP3.LUT R3, R3, 0x10, RZ, 0xc0, !PT ;  /* 0x0000001003037812 */ /* 0x000fe400078ec0ff */
[----:B-1----:R-:W-:-:S07]  /*1210*/  SHF.R.S32.HI R13, RZ, 0x3, R7 ;  /* 0x00000003ff0d7819 */ /* 0x002fce0000011407 */
.L_x_4516:
        /* <DEDUP_REMOVED lines=42> */
.L_x_4515:
[C---:B------:R-:W-:Y:S01]  /*14c0*/  ISETP.GT.AND P0, PT, R0.reuse, UR5, PT ;  /* 0x0000000500007c0c */ /* 0x040fe2000bf04270 */
[----:B------:R-:W-:Y:S01]  /*14d0*/  HFMA2 R5, -RZ, RZ, 0, 0 ;  /* 0x00000000ff057431 */ /* 0x000fe200000001ff */
[----:B------:R-:W-:Y:S02]  /*14e0*/  SHF.R.S32.HI R3, RZ, 0x1f, R18 ;  /* 0x0000001fff037819 */ /* 0x000fe40000011412 */
[----:B01----:R-:W-:Y:S02]  /*14f0*/  CS2R R8, SRZ ;  /* 0x0000000000087805 */ /* 0x003fe4000001ff00 */
        /* <DEDUP_REMOVED lines=16> */
.L_x_4517:
        /* <DEDUP_REMOVED lines=8> */
.L_x_4518:
        /* <DEDUP_REMOVED lines=8> */
.L_x_4519:
        /* <DEDUP_REMOVED lines=8> */
.L_x_4520:
        /* <DEDUP_REMOVED lines=8> */
.L_x_4521:
[----:B------:R-:W-:Y:S01]  /*1800*/  LEA R3, R10, R3, 0x3 ;  /* 0x000000030a037211 */ /* 0x000fe200078e18ff */
[----:B------:R-:W0:Y:S01]  /*1810*/  LDCU.64 UR10, c[0x0][0x388] ;  /* 0x00007100ff0a77ac */ /* 0x000e220008000a00 */
[----:B------:R-:W1:Y:S01]  /*1820*/  S2UR UR6, SR_CgaCtaId ;  /* 0x00000000000679c3 */ /* 0x000e620000008800 */
[----:B------:R-:W-:Y:S02]  /*1830*/  SHF.R.S32.HI R4, RZ, 0x1f, R2 ;  /* 0x0000001fff047819 */ /* 0x000fe40000011402 */
        /* <DEDUP_REMOVED lines=368> */
.L_x_4523:
        /* <DEDUP_REMOVED lines=125> */
.L_x_4524:
        /* <DEDUP_REMOVED lines=190> */
.L_x_4525:
        /* <DEDUP_REMOVED lines=132> */
.L_x_4526:
        /* <DEDUP_REMOVED lines=93> */
.L_x_4527:
        /* <DEDUP_REMOVED lines=91> */
.L_x_4528:
        /* <DEDUP_REMOVED lines=92> */
.L_x_4529:
[----:B-1----:R-:W-:Y:S01]  /*5c70*/  MOV R0, R40 ;  /* 0x0000002800007202 */ /* 0x002fe20000000f00 */
        /* <DEDUP_REMOVED lines=33> */
[-C--:B------:R-:W-:Y:S01]  /*5e90*/  FFMA.FTZ R9, R74, R4.reuse, R9 ;  /* 0x000000044a097223 */ /* 0x080fe20000010009 */
[-C--:B------:R-:W-:Y:S01]  /*5ea0*/  FFMA.FTZ R57, R20, R4.reuse, R57 ;  /* 0x0000000414397223 */ /* 0x080fe20000010039 */
[----:B------:R-:W-:Y:S01]  /*5eb0*/  FFMA.FTZ R21, R22, R4, R21 ;  /* 0x0000000416157223 */ /* 0x000fe20000010015 */
[----:B------:R-:W-:Y:S02]  /*5ec0*/  HADD2.F32 R5, -RZ, R5.H1_H1 ;  /* 0x30000005ff057230 */ /* 0x000fe40000004100 */
[-C--:B------:R-:W-:Y:S01]  /*5ed0*/  FFMA.FTZ R4, R16, R8.reuse, R59 ;  /* 0x0000000810047223 */ /* 0x080fe2000001003b */
[-C--:B------:R-:W-:Y:S01]  /*5ee0*/  FFMA.FTZ R6, R6, R8.reuse, R9 ;  /* 0x0000000806067223 */ /* 0x080fe20000010009 */
[-C--:B------:R-:W-:Y:S01]  /*5ef0*/  FFMA.FTZ R18, R18, R8.reuse, R57 ;  /* 0x0000000812127223 */ /* 0x080fe20000010039 */
[----:B------:R-:W-:Y:S02]  /*5f00*/  HADD2.F32 R9, -RZ, R46.H0_H0 ;  /* 0x2000002eff097230 */ /* 0x000fe40000004100 */
[----:B------:R-:W-:Y:S01]  /*5f10*/  FFMA.FTZ R8, R76, R8, R21 ;  /* 0x000000084c087223 */ /* 0x000fe20000010015 */
[-C--:B------:R-:W-:Y:S01]  /*5f20*/  FFMA.FTZ R16, R47, R5.reuse, R6 ;  /* 0x000000052f107223 */ /* 0x080fe20000010006 */
[----:B------:R-:W-:Y:S01]  /*5f30*/  FFMA.FTZ R4, R117, R5, R4 ;  /* 0x0000000575047223 */ /* 0x000fe20000010004 */
[----:B0-----:R-:W-:-:S02]  /*5f40*/  HADD2.F32 R6, -RZ, R3.H0_H0 ;  /* 0x20000003ff067230 */ /* 0x001fc40000004100 */
[-C--:B------:R-:W-:Y:S01]  /*5f50*/  FFMA.FTZ R20, R27, R5.reuse, R8 ;  /* 0x000000051b147223 */ /* 0x080fe20000010008 */
[----:B------:R-:W-:Y:S01]  /*5f60*/  FFMA.FTZ R18, R9, R5, R18 ;  /* 0x0000000509127223 */ /* 0x000fe20000010012 */
[----:B------:R-:W-:Y:S02]  /*5f70*/  HADD2.F32 R8, -RZ, R3.H1_H1 ;  /* 0x30000003ff087230 */ /* 0x000fe40000004100 */
[----:B------:R-:W-:Y:S02]  /*5f80*/  HADD2.F32 R5, -RZ, R2.H0_H0 ;  /* 0x20000002ff057230 */ /* 0x000fe40000004100 */
[----:B------:R-:W-:Y:S02]  /*5f90*/  HADD2.F32 R3, -RZ, R77.H0_H0 ;  /* 0x2000004dff037230 */ /* 0x000fe40000004100 */
        /* <DEDUP_REMOVED lines=17> */
[----:B---3--:R-:W-:Y:S02]  /*60b0*/  HADD2.F32 R10, -RZ, R15.H0_H0 ;  /* 0x2000000fff0a7230 */ /* 0x008fe40000004100 */
[----:B------:R-:W-:Y:S01]  /*60c0*/  FFMA.FTZ R3, R12, R6, R3 ;  /* 0x000000060c037223 */ /* 0x000fe20000010003 */
[----:B------:R-:W-:-:S02]  /*60d0*/  HADD2.F32 R4, -RZ, R53.H0_H0 ;  /* 0x20000035ff047230 */ /* 0x000fc40000004100 */
[----:B------:R-:W-:Y:S01]  /*60e0*/  FFMA.FTZ R9, R14, R6, R9 ;  /* 0x000000060e097223 */ /* 0x000fe20000010009 */
[----:B------:R-:W-:Y:S01]  /*60f0*/  FFMA.FTZ R7, R54, R8, R7 ;  /* 0x0000000836077223 */ /* 0x000fe20000010007 */
[----:B------:R-:W-:Y:S01]  /*6100*/  FFMA.FTZ R5, R10, R6, R5 ;  /* 0x000000060a057223 */ /* 0x000fe20000010005 */
[-C--:B------:R-:W-:Y:S01]  /*6110*/  FFMA.FTZ R3, R2, R8.reuse, R3 ;  /* 0x0000000802037223 */ /* 0x080fe20000010003 */
[-C--:B------:R-:W-:Y:S01]  /*6120*/  FFMA.FTZ R9, R4, R8.reuse, R9 ;  /* 0x0000000804097223 */ /* 0x080fe20000010009 */
[----:B------:R-:W-:Y:S02]  /*6130*/  HADD2.F32 R2, -RZ, R37.H0_H0 ;  /* 0x20000025ff027230 */ /* 0x000fe40000004100 */
[----:B------:R-:W-:Y:S01]  /*6140*/  FFMA.FTZ R5, R52, R8, R5 ;  /* 0x0000000834057223 */ /* 0x000fe20000010005 */
[----:B------:R-:W-:Y:S02]  /*6150*/  HADD2.F32 R4, -RZ, R36.H0_H0 ;  /* 0x20000024ff047230 */ /* 0x000fe40000004100 */
        /* <DEDUP_REMOVED lines=14> */
.L_x_4522:
[----:B0-----:R-:W-:-:S04]  /*6240*/  VIMNMX R3, PT, PT, R38, UR12, PT ;  /* 0x0000000c26037c48 */ /* 0x001fc8000bfe0100 */
[----:B------:R-:W-:-:S13]  /*6250*/  ISETP.GT.AND P0, PT, R3, R0, PT ;  /* 0x000000000300720c */ /* 0x000fda0003f04270 */
[----:B------:R-:W-:Y:S05]  /*6260*/  @!P0 BRA `(.L_x_4530) ;  /* 0x0000001c00508947 */ /* 0x000fea0003800000 */
[----:B------:R-:W-:Y:S02]  /*6270*/  MOV R24, R32 ;  /* 0x0000002000187202 */ /* 0x000fe40000000f00 */
[----:B------:R-:W-:Y:S02]  /*6280*/  MOV R25, R33 ;  /* 0x0000002100197202 */ /* 0x000fe40000000f00 */
[----:B------:R-:W-:-:S07]  /*6290*/  VIMNMX.U32 R27, PT, PT, R38, UR12, PT ;  /* 0x0000000c261b7c48 */ /* 0x000fce000bfe0000 */
.L_x_4535:
[----:B------:R-:W0:Y:S01]  /*62a0*/  LDC R39, c[0x0][0x3ac] ;  /* 0x0000eb00ff277b82 */ /* 0x000e220000000800 */
[----:B------:R-:W4:Y:S01]  /*62b0*/  LDG.E.128.CONSTANT R28, desc[UR8][R24.64] ;  /* 0x00000008181c7981 */ /* 0x000f22000c1e9d00 */
[----:B0-----:R-:W-:-:S04]  /*62c0*/  IMAD.WIDE R16, R39, 0x4, R24 ;  /* 0x0000000427107825 */ /* 0x001fc800078e0218 */
[C---:B------:R-:W-:Y:S02]  /*62d0*/  IMAD.WIDE R32, R39.reuse, 0x4, R16 ;  /* 0x0000000427207825 */ /* 0x040fe400078e0210 */
[----:B------:R-:W2:Y:S04]  /*62e0*/  LDG.E.128.CONSTANT R16, desc[UR8][R16.64] ;  /* 0x0000000810107981 */ /* 0x000ea8000c1e9d00 */
[----:B-----5:R4:W2:Y:S01]  /*62f0*/  LDG.E.128.CONSTANT R20, desc[UR8][R32.64] ;  /* 0x0000000820147981 */ /* 0x0208a2000c1e9d00 */
[----:B------:R-:W-:-:S04]  /*6300*/  IMAD.WIDE R4, R39, 0x4, R32 ;  /* 0x0000000427047825 */ /* 0x000fc800078e0220 */
[C---:B------:R-:W-:Y:S02]  /*6310*/  IMAD.WIDE R8, R39.reuse, 0x4, R4 ;  /* 0x0000000427087825 */ /* 0x040fe400078e0204 */
[----:B------:R-:W5:Y:S02]  /*6320*/  LDG.E.128.CONSTANT R4, desc[UR8][R4.64] ;  /* 0x0000000804047981 */ /* 0x000f64000c1e9d00 */
[----:B------:R-:W-:Y:S02]  /*6330*/  IMAD.WIDE R2, R39, 0x4, R8 ;  /* 0x0000000427027825 */ /* 0x000fe400078e0208 */
[----:B------:R-:W5:Y:S04]  /*6340*/  LDG.E.128.CONSTANT R8, desc[UR8][R8.64] ;  /* 0x0000000808087981 */ /* 0x000f68000c1e9d00 */
[----:B---3--:R0:W5:Y:S01]  /*6350*/  LDG.E.128.CONSTANT R12, desc[UR8][R2.64] ;  /* 0x00000008020c7981 */ /* 0x008162000c1e9d00 */
        /* <DEDUP_REMOVED lines=8> */
[----:B--2---:R-:W-:Y:S02]  /*63e0*/  LOP3.LUT R26, R28, 0x3f003f, RZ, 0xc0, !PT ;  /* 0x003f003f1c1a7812 */ /* 0x004fe400078ec0ff */
[--C-:B------:R-:W-:Y:S02]  /*63f0*/  SHF.R.U32.HI R40, RZ, 0x6, R28.reuse ;  /* 0x00000006ff287819 */ /* 0x100fe4000001161c */
[----:B------:R-:W-:Y:S02]  /*6400*/  LOP3.LUT R59, R31, 0x3f003f, RZ, 0xc0, !PT ;  /* 0x003f003f1f3b7812 */ /* 0x000fe400078ec0ff */
[----:B------:R-:W-:Y:S02]  /*6410*/  SHF.R.U32.HI R60, RZ, 0x6, R31 ;  /* 0x00000006ff3c7819 */ /* 0x000fe4000001161f */
[----:B------:R-:W-:-:S02]  /*6420*/  SHF.R.U32.HI R28, RZ, 0xc, R28 ;  /* 0x0000000cff1c7819 */ /* 0x000fc4000001161c */
[----:B------:R-:W-:Y:S02]  /*6430*/  LOP3.LUT R47, R47, 0xf000f, RZ, 0xc0, !PT ;  /* 0x000f000f2f2f7812 */ /* 0x000fe400078ec0ff */
[----:B------:R-:W-:Y:S02]  /*6440*/  LOP3.LUT R45, R45, 0x3f003f, RZ, 0xc0, !PT ;  /* 0x003f003f2d2d7812 */ /* 0x000fe400078ec0ff */
        /* <DEDUP_REMOVED lines=163> */
.L_x_4531:
        /* <DEDUP_REMOVED lines=45> */
.L_x_4532:
[----:B-----5:R-:W-:Y:S02]  /*7150*/  LOP3.LUT R16, R4, 0x3f003f, RZ, 0xc0, !PT ;  /* 0x003f003f04107812 */ /* 0x020fe400078ec0ff */
        /* <DEDUP_REMOVED lines=26> */
[----:B------:R-:W-:Y:S02]  /*7300*/  LOP3.LUT R4, R8, 0x3f003f, RZ, 0xc0, !PT ;  /* 0x003f003f08047812 */ /* 0x000fe400078ec0ff */
[----:B------:R-:W-:Y:S02]  /*7310*/  SHF.R.U32.HI R5, RZ, 0x6, R8 ;  /* 0x00000006ff057819 */ /* 0x000fe40000011608 */
[----:B------:R-:W-:-:S02]  /*7320*/  SHF.R.U32.HI R13, RZ, 0xc, R9 ;  /* 0x0000000cff0d7819 */ /* 0x000fc40000011609 */
[----:B------:R-:W-:Y:S02]  /*7330*/  SHF.R.U32.HI R8, RZ, 0xc, R8 ;  /* 0x0000000cff087819 */ /* 0x000fe40000011608 */
[----:B------:R-:W-:Y:S02]  /*7340*/  SHF.R.U32.HI R31, RZ, 0x6, R6 ;  /* 0x00000006ff1f7819 */ /* 0x000fe40000011606 */
[----:B------:R-:W-:Y:S02]  /*7350*/  LOP3.LUT R47, R11, 0x3f003f, RZ, 0xc0, !PT ;  /* 0x003f003f0b2f7812 */ /* 0x000fe400078ec0ff */
[----:B------:R-:W-:Y:S02]  /*7360*/  SHF.R.U32.HI R48, RZ, 0x6, R11 ;  /* 0x00000006ff307819 */ /* 0x000fe4000001160b */
[----:B------:R-:W-:Y:S02]  /*7370*/  LOP3.LUT R30, R6, 0x3f003f, RZ, 0xc0, !PT ;  /* 0x003f003f061e7812 */ /* 0x000fe400078ec0ff */
[----:B------:R-:W-:-:S02]  /*7380*/  LOP3.LUT R43, R7, 0x3f003f, RZ, 0xc0, !PT ;  /* 0x003f003f072b7812 */ /* 0x000fc400078ec0ff */
[----:B------:R-:W-:Y:S02]  /*7390*/  SHF.R.U32.HI R46, RZ, 0x6, R7 ;  /* 0x00000006ff2e7819 */ /* 0x000fe40000011607 */
[----:B------:R-:W-:Y:S02]  /*73a0*/  LOP3.LUT R29, R20, 0x300030, R21, 0xf8, !PT ;  /* 0x00300030141d7812 */ /* 0x000fe400078ef815 */
        /* <DEDUP_REMOVED lines=31> */
[----:B------:R-:W-:Y:S02]  /*75a0*/  LOP3.LUT R17, R19, 0x64006400, RZ, 0xfc, !PT ;  /* 0x6400640013117812 */ /* 0x000fe400078efcff */
[----:B------:R-:W-:-:S02]  /*75b0*/  LOP3.LUT R4, R4, 0x64006400, RZ, 0xfc, !PT ;  /* 0x6400640004047812 */ /* 0x000fc400078efcff */
[----:B------:R-:W-:Y:S01]  /*75c0*/  LOP3.LUT R45, R21, 0x300030, R42, 0xf8, !PT ;  /* 0x00300030152d7812 */ /* 0x000fe200078ef82a */
[----:B------:R-:W-:Y:S01]  /*75d0*/  HADD2 R17, R17, -1056, -1056 ;  /* 0xe420e42011117430 */ /* 0x000fe20000000000 */
[----:B------:R-:W-:Y:S01]  /*75e0*/  LOP3.LUT R19, R46, 0x64006400, RZ, 0xfc, !PT ;  /* 0x640064002e137812 */ /* 0x000fe200078efcff */
[----:B------:R-:W-:Y:S01]  /*75f0*/  HADD2 R20, R4, -1056, -1056 ;  /* 0xe420e42004147430 */ /* 0x000fe20000000000 */
[----:B------:R-:W-:Y:S02]  /*7600*/  LOP3.LUT R48, R48, 0x3f003f, RZ, 0xc0, !PT ;  /* 0x003f003f30307812 */ /* 0x000fe400078ec0ff */
[----:B------:R-:W-:Y:S01]  /*7610*/  LOP3.LUT R52, R53, 0x300030, R52, 0xf8, !PT ;  /* 0x0030003035347812 */ /* 0x000fe200078ef834 */
        /* <DEDUP_REMOVED lines=100> */
.L_x_4533:
        /* <DEDUP_REMOVED lines=47> */
.L_x_4534:
[----:B------:R-:W-:Y:S01]  /*7f50*/  IADD3 R0, PT, PT, R0, 0x20, RZ ;  /* 0x0000002000007810 */ /* 0x000fe20007ffe0ff */
[----:B------:R-:W-:Y:S01]  /*7f60*/  UIADD3 UR4, UPT, UPT, UR4, 0x40, URZ ;  /* 0x0000004004047890 */ /* 0x000fe2000fffe0ff */
[----:B------:R-:W-:Y:S02]  /*7f70*/  IMAD.WIDE R24, R39, 0x4, R2 ;  /* 0x0000000427187825 */ /* 0x000fe400078e0202 */
[----:B------:R-:W-:-:S13]  /*7f80*/  ISETP.GE.AND P0, PT, R0, R27, PT ;  /* 0x0000001b0000720c */ /* 0x000fda0003f06270 */
[----:B------:R-:W-:Y:S05]  /*7f90*/  @!P0 BRA `(.L_x_4535) ;  /* 0xffffffe000c08947 */ /* 0x000fea000383ffff */
[----:B------:R-:W-:-:S07]  /*7fa0*/  IMAD.WIDE R32, R39, 0x18, R30 ;  /* 0x0000001827207825 */ /* 0x000fce00078e021e */
.L_x_4530:
[----:B------:R-:W0:Y:S02]  /*7fb0*/  LDCU UR5, c[0x0][0x3d0] ;  /* 0x00007a00ff0577ac */ /* 0x000e240008000800 */
[----:B0-----:R-:W-:-:S04]  /*7fc0*/  VIMNMX R17, PT, PT, R38, UR5, PT ;  /* 0x0000000526117c48 */ /* 0x001fc8000bfe0100 */
[----:B------:R-:W-:-:S13]  /*7fd0*/  ISETP.GT.AND P0, PT, R17, R0, PT ;  /* 0x000000001100720c */ /* 0x000fda0003f04270 */
[----:B------:R-:W-:Y:S05]  /*7fe0*/  @!P0 BRA `(.L_x_4536) ;  /* 0x0000001800a08947 */ /* 0x000fea0003800000 */
[----:B------:R-:W-:-:S12]  /*7ff0*/  UIADD3 UR4, UPT, UPT, UR4, 0x40, URZ ;  /* 0x0000004004047890 */ /* 0x000fd8000fffe0ff */
.L_x_4539:
[----:B------:R-:W0:Y:S01]  /*8000*/  LDC R39, c[0x0][0x3ac] ;  /* 0x0000eb00ff277b82 */ /* 0x000e220000000800 */
[----:B------:R-:W4:Y:S01]  /*8010*/  LDG.E.128.CONSTANT R28, desc[UR8][R32.64] ;  /* 0x00000008201c7981 */ /* 0x000f22000c1e9d00 */
[----:B0-----:R-:W-:-:S05]  /*8020*/  IMAD.WIDE R18, R39, 0x4, R32 ;  /* 0x0000000427127825 */ /* 0x001fca00078e0220 */
[----:B-----5:R-:W2:Y:S01]  /*8030*/  LDG.E.128.CONSTANT R20, desc[UR8][R18.64] ;  /* 0x0000000812147981 */ /* 0x020ea2000c1e9d00 */
[----:B------:R-:W-:-:S05]  /*8040*/  IMAD.WIDE R24, R39, 0x4, R18 ;  /* 0x0000000427187825 */ /* 0x000fca00078e0212 */
[----:B---3--:R0:W3:Y:S01]  /*8050*/  LDG.E.128.CONSTANT R12, desc[UR8][R24.64] ;  /* 0x00000008180c7981 */ /* 0x0080e2000c1e9d00 */
[----:B------:R-:W-:-:S05]  /*8060*/  IMAD.WIDE R46, R39, 0x4, R24 ;  /* 0x00000004272e7825 */ /* 0x000fca00078e0218 */
[----:B------:R1:W3:Y:S01]  /*8070*/  LDG.E.128.CONSTANT R8, desc[UR8][R46.64] ;  /* 0x000000082e087981 */ /* 0x0002e2000c1e9d00 */
[----:B------:R-:W-:-:S05]  /*8080*/  IMAD.WIDE R2, R39, 0x4, R46 ;  /* 0x0000000427027825 */ /* 0x000fca00078e022e */
[----:B------:R-:W3:Y:S01]  /*8090*/  LDG.E.128.CONSTANT R4, desc[UR8][R2.64] ;  /* 0x0000000802047981 */ /* 0x000ee2000c1e9d00 */
[----:B------:R-:W-:Y:S02]  /*80a0*/  MOV R27, 0x2800 ;  /* 0x00002800001b7802 */ /* 0x000fe40000000f00 */
[----:B------:R-:W-:Y:S02]  /*80b0*/  ISETP.NE.AND P0, PT, R41, RZ, PT ;  /* 0x000000ff2900720c */ /* 0x000fe40003f05270 */
[C---:B----4-:R-:W-:Y:S02]  /*80c0*/  LOP3.LUT R73, R28.reuse, 0x1f001f, RZ, 0xc0, !PT ;  /* 0x001f001f1c497812 */ /* 0x050fe400078ec0ff */
[--C-:B------:R-:W-:Y:S02]  /*80d0*/  SHF.R.U32.HI R45, RZ, 0xa, R28.reuse ;  /* 0x0000000aff2d7819 */ /* 0x100fe4000001161c */
[----:B--2---:R-:W-:Y:S02]  /*80e0*/  LOP3.LUT R26, R28, 0x3e003e0, RZ, 0xc0, !PT ;  /* 0x03e003e01c1a7812 */ /* 0x004fe400078ec0ff */
[----:B------:R-:W-:-:S02]  /*80f0*/  SHF.R.U32.HI R32, RZ, 0xf, R28 ;  /* 0x0000000fff207819 */ /* 0x000fc4000001161c */
[C---:B------:R-:W-:Y:S02]  /*8100*/  LOP3.LUT R76, R31.reuse, 0x1f001f, RZ, 0xc0, !PT ;  /* 0x001f001f1f4c7812 */ /* 0x040fe400078ec0ff */
[----:B------:R-:W-:Y:S02]  /*8110*/  SHF.R.U32.HI R75, RZ, 0xa, R31 ;  /* 0x0000000aff4b7819 */ /* 0x000fe4000001161f */
[----:B0-----:R-:W-:Y:S02]  /*8120*/  LOP3.LUT R25, R31, 0x3e003e0, RZ, 0xc0, !PT ;  /* 0x03e003e01f197812 */ /* 0x001fe400078ec0ff */
[C---:B------:R-:W-:Y:S02]  /*8130*/  LOP3.LUT R43, R29.reuse, 0x1f001f, RZ, 0xc0, !PT ;  /* 0x001f001f1d2b7812 */ /* 0x040fe400078ec0ff */
[----:B------:R-:W-:Y:S02]  /*8140*/  SHF.R.U32.HI R44, RZ, 0xa, R29 ;  /* 0x0000000aff2c7819 */ /* 0x000fe4000001161d */
[----:B------:R-:W-:-:S02]  /*8150*/  LOP3.LUT R28, R29, 0x3e003e0, RZ, 0xc0, !PT ;  /* 0x03e003e01d1c7812 */ /* 0x000fc400078ec0ff */
[----:B------:R-:W-:Y:S02]  /*8160*/  SHF.R.U32.HI R33, RZ, 0xf, R29 ;  /* 0x0000000fff217819 */ /* 0x000fe4000001161d */
[----:B------:R-:W-:Y:S02]  /*8170*/  SHF.R.U32.HI R31, RZ, 0xf, R31 ;  /* 0x0000000fff1f7819 */ /* 0x000fe4000001161f */
[C---:B-1----:R-:W-:Y:S02]  /*8180*/  LOP3.LUT R46, R30.reuse, 0x1f001f, RZ, 0xc0, !PT ;  /* 0x001f001f1e2e7812 */ /* 0x042fe400078ec0ff */
        /* <DEDUP_REMOVED lines=52> */
[----:B------:R-:W-:Y:S02]  /*84d0*/  SHF.R.U32.HI R12, RZ, 0xd, R12 ;  /* 0x0000000dff0c7819 */ /* 0x000fe4000001160c */
        /* <DEDUP_REMOVED lines=26> */
[----:B------:R-:W-:Y:S02]  /*8680*/  LOP3.LUT R14, R7, 0x1f001f, RZ, 0xc0, !PT ;  /* 0x001f001f070e7812 */ /* 0x000fe400078ec0ff */
[----:B------:R-:W-:-:S02]  /*8690*/  SHF.R.U32.HI R15, RZ, 0xa, R7 ;  /* 0x0000000aff0f7819 */ /* 0x000fc40000011607 */
[----:B------:R-:W-:Y:S02]  /*86a0*/  LOP3.LUT R6, R30, 0x100010, R5, 0xf8, !PT ;  /* 0x001000101e067812 */ /* 0x000fe400078ef805 */
[----:B------:R-:W-:Y:S02]  /*86b0*/  LOP3.LUT R26, R26, 0x64006400, RZ, 0xfc, !PT ;  /* 0x640064001a1a7812 */ /* 0x000fe400078efcff */
[----:B------:R-:W-:Y:S02]  /*86c0*/  SHF.R.U32.HI R4, RZ, 0xb, R4 ;  /* 0x0000000bff047819 */ /* 0x000fe40000011604 */
[----:B------:R-:W-:Y:S01]  /*86d0*/  SHF.R.U32.HI R7, RZ, 0xb, R7 ;  /* 0x0000000bff077819 */ /* 0x000fe20000011607 */
        /* <DEDUP_REMOVED lines=10> */
[-C--:B------:R-:W-:Y:S01]  /*8780*/  HFMA2 R31, R20, R27.reuse.H0_H0, -48, -48 ;  /* 0xd200d200141f7431 */ /* 0x080fe2000004001b */
        /* <DEDUP_REMOVED lines=218> */
.L_x_4537:
        /* <DEDUP_REMOVED lines=79> */
.L_x_4538:
[----:B------:R-:W-:Y:S01]  /*9a20*/  IADD3 R0, PT, PT, R0, 0x20, RZ ;  /* 0x0000002000007810 */ /* 0x000fe20007ffe0ff */
[----:B------:R-:W-:Y:S01]  /*9a30*/  UIADD3 UR4, UPT, UPT, UR4, 0x40, URZ ;  /* 0x0000004004047890 */ /* 0x000fe2000fffe0ff */
[----:B------:R-:W-:Y:S02]  /*9a40*/  IMAD.WIDE R32, R39, 0x4, R2 ;  /* 0x0000000427207825 */ /* 0x000fe400078e0202 */
[----:B------:R-:W-:-:S13]  /*9a50*/  ISETP.GE.AND P0, PT, R0, R17, PT ;  /* 0x000000110000720c */ /* 0x000fda0003f06270 */
[----:B------:R-:W-:Y:S05]  /*9a60*/  @!P0 BRA `(.L_x_4539) ;  /* 0xffffffe400648947 */ /* 0x000fea000383ffff */
.L_x_4536:
[----:B------:R-:W0:Y:S01]  /*9a70*/  S2R R0, SR_CTAID.X ;  /* 0x0000000000007919 */ /* 0x000e220000002500 */
[----:B------:R-:W1:Y:S01]  /*9a80*/  S2UR UR4, SR_CTAID.Y ;  /* 0x00000000000479c3 */ /* 0x000e620000002600 */
[----:B------:R-:W0:Y:S07]  /*9a90*/  S2R R3, SR_TID.X ;  /* 0x0000000000037919 */ /* 0x000e2e0000002100 */
[----:B------:R-:W4:Y:S01]  /*9aa0*/  LDC.64 R4, c[0x0][0x3a0] ;  /* 0x0000e800ff047b82 */ /* 0x000f220000000a00 */
[----:B-1----:R-:W-:Y:S01]  /*9ab0*/  USHF.L.U32 UR4, UR4, 0x1, URZ ;  /* 0x0000000104047899 */ /* 0x002fe200080006ff */
[----:B0-----:R-:W-:-:S04]  /*9ac0*/  LEA R0, R0, R3, 0x5 ;  /* 0x0000000300007211 */ /* 0x001fc800078e28ff */
[----:B------:R-:W-:-:S05]  /*9ad0*/  SHF.L.U32 R0, R0, 0x2, RZ ;  /* 0x0000000200007819 */ /* 0x000fca00000006ff */
[----:B------:R-:W-:Y:S02]  /*9ae0*/  IMAD R3, R39, UR4, R0 ;  /* 0x0000000427037c24 */ /* 0x000fe4000f8e0200 */
[----:B------:R-:W0:Y:S02]  /*9af0*/  LDC R0, c[0x0][0x3a8] ;  /* 0x0000ea00ff007b82 */ /* 0x000e240000000800 */
[----:B----4-:R-:W-:-:S05]  /*9b00*/  IMAD.WIDE R4, R3, 0x2, R4 ;  /* 0x0000000203047825 */ /* 0x010fca00078e0204 */
        /* <DEDUP_REMOVED lines=9> */
.L_x_4543:
[----:B------:R-:W0:Y:S02]  /*9ba0*/  LDS R2, [R0] ;  /* 0x0000000000027984 */ /* 0x000e240000000800 */
[----:B0-----:R-:W-:-:S05]  /*9bb0*/  HADD2 R3, R2, R72 ;  /* 0x0000004802037230 */ /* 0x001fca0000000000 */
[----:B------:R-:W0:Y:S02]  /*9bc0*/  ATOMS.CAST.SPIN P1, [R0], R2, R3 ;  /* 0x000000020000758d */ /* 0x000e240001820003 */
[----:B0-----:R-:W-:Y:S05]  /*9bd0*/  @!P1 BRA `(.L_x_4543) ;  /* 0xfffffffc00f09947 */ /* 0x001fea000383ffff */
[----:B------:R-:W-:Y:S05]  /*9be0*/  BRA `(.L_x_4541) ;  /* 0x00000000000c7947 */ /* 0x000fea0003800000 */
.L_x_4542:
[----:B------:R-:W4:Y:S02]  /*9bf0*/  LD.E R0, desc[UR8][R4.64] ;  /* 0x0000000804007980 */ /* 0x000f24000c101900 */
[----:B----4-:R-:W-:-:S05]  /*9c00*/  IADD3 R3, PT, PT, R72, R0, RZ ;  /* 0x0000000048037210 */ /* 0x010fca0007ffe0ff */
[----:B------:R0:W-:Y:S02]  /*9c10*/  ST.E desc[UR8][R4.64], R3 ;  /* 0x0000000304007985 */ /* 0x0001e4000c101908 */
.L_x_4541:
[----:B------:R-:W-:Y:S05]  /*9c20*/  BSYNC.RECONVERGENT B0 ;  /* 0x0000000000007941 */ /* 0x000fea0003800200 */
.L_x_4540:
[----:B------:R1:W-:Y:S01]  /*9c30*/  ATOM.E.ADD.F16x2.RN.STRONG.GPU P1, RZ, desc[UR8][R4.64+0x4], R71 ;  /* 0x8000044704ff79a2 */ /* 0x0003e2000c12e108 */
[----:B------:R-:W-:Y:S04]  /*9c40*/  BSSY.RECONVERGENT B0, `(.L_x_4544) ;  /* 0x000000e000007945 */ /* 0x000fe80003800200 */
[----:B-1----:R-:W-:Y:S05]  /*9c50*/  @P1 BRA `(.L_x_4545) ;  /* 0x0000000000301947 */ /* 0x002fea0003800000 */
[----:B------:R-:W1:Y:S02]  /*9c60*/  QSPC.E.S P1, RZ, [R4+0x4] ;  /* 0x0000040004ff73aa */ /* 0x000e640000020500 */
[----:B-1----:R-:W-:Y:S05]  /*9c70*/  @!P1 BRA `(.L_x_4546) ;  /* 0x00000000001c9947 */ /* 0x002fea0003800000 */
[----:B------:R-:W-:-:S04]  /*9c80*/  MOV R2, R4 ;  /* 0x0000000400027202 */ /* 0x000fc80000000f00 */
[----:B------:R-:W-:-:S07]  /*9c90*/  MOV R0, R2 ;  /* 0x0000000200007202 */ /* 0x000fce0000000f00 */
.L_x_4547:
[----:B------:R-:W0:Y:S02]  /*9ca0*/  LDS R2, [R0+0x4] ;  /* 0x0000040000027984 */ /* 0x000e240000000800 */
[----:B0-----:R-:W-:-:S05]  /*9cb0*/  HFMA2 R3, R2, 1, 1, R71 ;  /* 0x3c003c0002037831 */ /* 0x001fca0000000047 */
[----:B------:R-:W0:Y:S02]  /*9cc0*/  ATOMS.CAST.SPIN P1, [R0+0x4], R2, R3 ;  /* 0x000004020000758d */ /* 0x000e240001820003 */
[----:B0-----:R-:W-:Y:S05]  /*9cd0*/  @!P1 BRA `(.L_x_4547) ;  /* 0xfffffffc00f09947 */ /* 0x001fea000383ffff */
[----:B------:R-:W-:Y:S05]  /*9ce0*/  BRA `(.L_x_4545) ;  /* 0x00000000000c7947 */ /* 0x000fea0003800000 */
.L_x_4546:
[----:B------:R-:W0:Y:S02]  /*9cf0*/  LD.E R0, desc[UR8][R4.64+0x4] ;  /* 0x0000040804007980 */ /* 0x000e24000c101900 */
[----:B0-----:R-:W-:-:S05]  /*9d00*/  IADD3 R3, PT, PT, R71, R0, RZ ;  /* 0x0000000047037210 */ /* 0x001fca0007ffe0ff */
[----:B------:R1:W-:Y:S02]  /*9d10*/  ST.E desc[UR8][R4.64+0x4], R3 ;  /* 0x0000040304007985 */ /* 0x0003e4000c101908 */
.L_x_4545:
[----:B------:R-:W-:Y:S05]  /*9d20*/  BSYNC.RECONVERGENT B0 ;  /* 0x0000000000007941 */ /* 0x000fea0003800200 */
.L_x_4544:
        /* <DEDUP_REMOVED lines=9> */
.L_x_4551:
[----:B------:R-:W0:Y:S02]  /*9dc0*/  LDS R2, [R0] ;  /* 0x0000000000027984 */ /* 0x000e240000000800 */
[----:B0-----:R-:W-:-:S05]  /*9dd0*/  HADD2 R3, R2, R118 ;  /* 0x0000007602037230 */ /* 0x001fca0000000000 */
[----:B------:R-:W0:Y:S02]  /*9de0*/  ATOMS.CAST.SPIN P0, [R0], R2, R3 ;  /* 0x000000020000758d */ /* 0x000e240001800003 */
[----:B0-----:R-:W-:Y:S05]  /*9df0*/  @!P0 BRA `(.L_x_4551) ;  /* 0xfffffffc00f08947 */ /* 0x001fea000383ffff */
[----:B------:R-:W-:Y:S05]  /*9e00*/  BRA `(.L_x_4549) ;  /* 0x00000000000c7947 */ /* 0x000fea0003800000 */
.L_x_4550:
[----:B------:R-:W4:Y:S02]  /*9e10*/  LD.E R0, desc[UR8][R4.64] ;  /* 0x0000000804007980 */ /* 0x000f24000c101900 */
[----:B----4-:R-:W-:-:S05]  /*9e20*/  IADD3 R3, PT, PT, R118, R0, RZ ;  /* 0x0000000076037210 */ /* 0x010fca0007ffe0ff */
[----:B------:R0:W-:Y:S02]  /*9e30*/  ST.E desc[UR8][R4.64], R3 ;  /* 0x0000000304007985 */ /* 0x0001e4000c101908 */
.L_x_4549:
[----:B------:R-:W-:Y:S05]  /*9e40*/  BSYNC.RECONVERGENT B0 ;  /* 0x0000000000007941 */ /* 0x000fea0003800200 */
.L_x_4548:
[----:B------:R1:W-:Y:S02]  /*9e50*/  ATOM.E.ADD.F16x2.RN.STRONG.GPU P0, RZ, desc[UR8][R4.64+0x4], R119 ;  /* 0x8000047704ff79a2 */ /* 0x0003e4000c10e108 */
[----:B-1----:R-:W-:Y:S05]  /*9e60*/  @P0 EXIT ;  /* 0x000000000000094d */ /* 0x002fea0003800000 */
[----:B------:R-:W1:Y:S02]  /*9e70*/  QSPC.E.S P0, RZ, [R4+0x4] ;  /* 0x0000040004ff73aa */ /* 0x000e640000000500 */
[----:B-1----:R-:W-:Y:S05]  /*9e80*/  @!P0 BRA `(.L_x_4552) ;  /* 0x00000000001c8947 */ /* 0x002fea0003800000 */
[----:B------:R-:W-:-:S04]  /*9e90*/  MOV R2, R4 ;  /* 0x0000000400027202 */ /* 0x000fc80000000f00 */
[----:B------:R-:W-:-:S07]  /*9ea0*/  MOV R0, R2 ;  /* 0x0000000200007202 */ /* 0x000fce0000000f00 */
.L_x_4553:
[----:B------:R-:W0:Y:S02]  /*9eb0*/  LDS R2, [R0+0x4] ;  /* 0x0000040000027984 */ /* 0x000e240000000800 */
[----:B0-----:R-:W-:-:S05]  /*9ec0*/  HFMA2 R3, R2, 1, 1, R119 ;  /* 0x3c003c0002037831 */ /* 0x001fca0000000077 */
[----:B------:R-:W0:Y:S02]  /*9ed0*/  ATOMS.CAST.SPIN P0, [R0+0x4], R2, R3 ;  /* 0x000004020000758d */ /* 0x000e240001800003 */
[----:B0-----:R-:W-:Y:S05]  /*9ee0*/  @!P0 BRA `(.L_x_4553) ;  /* 0xfffffffc00f08947 */ /* 0x001fea000383ffff */
[----:B------:R-:W-:Y:S05]  /*9ef0*/  EXIT ;  /* 0x000000000000794d */ /* 0x000fea0003800000 */
.L_x_4552:
[----:B------:R-:W0:Y:S02]  /*9f00*/  LD.E R0, desc[UR8][R4.64+0x4] ;  /* 0x0000040804007980 */ /* 0x000e24000c101900 */
[----:B0-----:R-:W-:-:S05]  /*9f10*/  IADD3 R3, PT, PT, R119, R0, RZ ;  /* 0x0000000077037210 */ /* 0x001fca0007ffe0ff */
[----:B------:R-:W-:Y:S01]  /*9f20*/  ST.E desc[UR8][R4.64+0x4], R3 ;  /* 0x0000040304007985 */ /* 0x000fe2000c101908 */
[----:B------:R-:W-:Y:S05]  /*9f30*/  EXIT ;  /* 0x000000000000794d */ /* 0x000fea0003800000 */
.L_x_4554:
        /* <DEDUP_REMOVED lines=12> */
.L_x_5345:


//--------------------- .text._Z23gemm_half_q_half_kernelILi2ELi152ELb1ELb0ELi32EEvPK6__halfPKjS4_S2_PS0_iiiiPKtS7_iiiiiibS2_i --------------------------
	.section	.text._Z23gemm_half_q_half_kernelILi2ELi152ELb1ELb0ELi32EEvPK6__halfPKjS4_S2_PS0_iiiiPKtS7_iiiiiibS2_i,"ax",@progbits
	.align	128
        .global         _Z23gemm_half_q_half_kernelILi2ELi152ELb1ELb0ELi32EEvPK6__halfPKjS4_S2_PS0_iiiiPKtS7_iiiiiibS2_i
        .type           _Z23gemm_half_q_half_kernelILi2ELi152ELb1ELb0ELi32EEvPK6__halfPKjS4_S2_PS0_iiiiPKtS7_iiiiiibS2_i,@function
        .size           _Z23gemm_half_q_half_kernelILi2ELi152ELb1ELb0ELi32EEvPK6__halfPKjS4_S2_PS0_iiiiPKtS7_iiiiiibS2_i,(.L_x_5346 - _Z23gemm_half_q_half_kernelILi2ELi152ELb1ELb0ELi32EEvPK6__halfPKjS4_S2_PS0_iiiiPKtS7_iiiiiibS2_i)
        .other          _Z23gemm_half_q_half_kernelILi2ELi152ELb1ELb0ELi32EEvPK6__halfPKjS4_S2_PS0_iiiiPKtS7_iiiiiibS2_i,@"STO_CUDA_ENTRY STV_DEFAULT"
_Z23gemm_half_q_half_kernelILi2ELi152ELb1ELb0ELi32EEvPK6__halfPKjS4_S2_PS0_iiiiPKtS7_iiiiiibS2_i:
.text._Z23gemm_half_q_half_kernelILi2ELi152ELb1ELb0ELi32EEvPK6__halfPKjS4_S2_PS0_iiiiPKtS7_iiiiiibS2_i:
        /* <DEDUP_REMOVED lines=64> */
.L_x_4560:
        /* <DEDUP_REMOVED lines=32> */
.L_x_4559:
        /* <DEDUP_REMOVED lines=20> */
.L_x_4561:
[----:B------:R-:W-:-:S13]  /*0740*/  ISETP.EQ.AND P2, PT, R16, RZ, PT ;  /* 0x000000ff1000720c */ /* 0x000fda0003f42270 */
[----:B------:R-:W-:Y:S05]  /*0750*/  @!P0 BRA P2, `(.L_x_4556) ;  /* 0x0000000400788947 */ /* 0x000fea0001000000 */
.L_x_4558:
        /* <DEDUP_REMOVED lines=12> */
.L_x_4557:
        /* <DEDUP_REMOVED lines=16> */
.L_x_4564:
        /* <DEDUP_REMOVED lines=32> */
.L_x_4563:
        /* <DEDUP_REMOVED lines=21> */
.L_x_4565:
[----:B------:R-:W-:-:S13]  /*0c70*/  ISETP.NE.OR P0, PT, R16, RZ, P0 ;  /* 0x000000ff1000720c */ /* 0x000fda0000705670 */
[----:B------:R-:W-:Y:S05]  /*0c80*/  @!P0 BRA `(.L_x_4556) ;  /* 0x00000000002c8947 */ /* 0x000fea0003800000 */
.L_x_4562:
        /* <DEDUP_REMOVED lines=11> */
.L_x_4556:
[----:B------:R-:W-:Y:S05]  /*0d40*/  BSYNC.RECONVERGENT B0 ;  /* 0x0000000000007941 */ /* 0x000fea0003800200 */
.L_x_4555:
        /* <DEDUP_REMOVED lines=21> */
.L_x_4569:
        /* <DEDUP_REMOVED lines=15> */
.L_x_4568:
        /* <DEDUP_REMOVED lines=12> */
.L_x_4570:
[----:B------:R-:W-:-:S13]  /*1050*/  ISETP.NE.OR P0, PT, R16, RZ, P0 ;  /* 0x000000ff1000720c */ /* 0x000fda0000705670 */
[----:B------:R-:W-:Y:S05]  /*1060*/  @!P0 BRA `(.L_x_4566) ;  /* 0x00000000001c8947 */ /* 0x000fea0003800000 */
.L_x_4567:
[----:B0-----:R-:W0:Y:S02]  /*1070*/  LDC.64 R6, c[0x0][0x3a0] ;  /* 0x0000e800ff067b82 */ /* 0x001e240000000a00 */
.L_x_4571:
[----:B0-----:R-:W-:Y:S01]  /*1080*/  IMAD.WIDE R8, R4, 0x2, R6 ;  /* 0x0000000204087825 */ /* 0x001fe200078e0206 */
[----:B------:R-:W-:Y:S02]  /*1090*/  IADD3 R16, PT, PT, R16, 0x1, RZ ;  /* 0x0000000110107810 */ /* 0x000fe40007ffe0ff */
[----:B------:R-:W-:Y:S02]  /*10a0*/  IADD3 R4, PT, PT, R4, R39, RZ ;  /* 0x0000002704047210 */ /* 0x000fe40007ffe0ff */
[----:B------:R1:W-:Y:S01]  /*10b0*/  STG.E.64 desc[UR8][R8.64], RZ ;  /* 0x000000ff08007986 */ /* 0x0003e2000c101b08 */
[----:B------:R-:W-:-:S13]  /*10c0*/  ISETP.NE.AND P0, PT, R16, RZ, PT ;  /* 0x000000ff1000720c */ /* 0x000fda0003f05270 */
[----:B-1----:R-:W-:Y:S05]  /*10d0*/  @P0 BRA `(.L_x_4571) ;  /* 0xfffffffc00e80947 */ /* 0x002fea000383ffff */
.L_x_4566:
        /* <DEDUP_REMOVED lines=20> */
.L_x_4573:
        /* <DEDUP_REMOVED lines=42> */
.L_x_4572:
        /* <DEDUP_REMOVED lines=20> */
.L_x_4574:
        /* <DEDUP_REMOVED lines=8> */
.L_x_4575:
        /* <DEDUP_REMOVED lines=8> */
.L_x_4576:
        /* <DEDUP_REMOVED lines=8> */
.L_x_4577:
        /* <DEDUP_REMOVED lines=8> */
.L_x_4578:
        /* <DEDUP_REMOVED lines=372> */
.L_x_4580:
        /* <DEDUP_REMOVED lines=125> */
.L_x_4581:
        /* <DEDUP_REMOVED lines=190> */
.L_x_4582:
        /* <DEDUP_REMOVED lines=132> */
.L_x_4583:
        /* <DEDUP_REMOVED lines=93> */
.L_x_4584:
        /* <DEDUP_REMOVED lines=91> */
.L_x_4585:
        /* <DEDUP_REMOVED lines=92> */
.L_x_4586:
        /* <DEDUP_REMOVED lines=93> */
.L_x_4579:
[----:B-1----:R-:W-:-:S04]  /*6240*/  VIMNMX R0, PT, PT, R38, UR12, PT ;  /* 0x0000000c26007c48 */ /* 0x002fc8000bfe0100 */
[----:B------:R-:W-:-:S13]  /*6250*/  ISETP.GT.AND P0, PT, R0, R5, PT ;  /* 0x000000050000720c */ /* 0x000fda0003f04270 */
[----:B------:R-:W-:Y:S05]  /*6260*/  @!P0 BRA `(.L_x_4587) ;  /* 0x0000001800b48947 */ /* 0x000fea0003800000 */
[----:B------:R-:W-:Y:S02]  /*6270*/  MOV R6, R32 ;  /* 0x0000002000067202 */ /* 0x000fe40000000f00 */
[----:B------:R-:W-:Y:S02]  /*6280*/  MOV R7, R33 ;  /* 0x0000002100077202 */ /* 0x000fe40000000f00 */
[----:B------:R-:W-:-:S07]  /*6290*/  VIMNMX.U32 R0, PT, PT, R38, UR12, PT ;  /* 0x0000000c26007c48 */ /* 0x000fce000bfe0000 */
.L_x_4590:
        /* <DEDUP_REMOVED lines=339> */
.L_x_4588:
        /* <DEDUP_REMOVED lines=81> */
.L_x_4589:
[----:B------:R-:W-:Y:S01]  /*7ce0*/  IADD3 R5, PT, PT, R5, 0x20, RZ ;  /* 0x0000002005057810 */ /* 0x000fe20007ffe0ff */
[----:B------:R-:W-:Y:S01]  /*7cf0*/  UIADD3 UR4, UPT, UPT, UR4, 0x40, URZ ;  /* 0x0000004004047890 */ /* 0x000fe2000fffe0ff */
[----:B------:R-:W-:Y:S02]  /*7d00*/  IMAD.WIDE R6, R39, 0x4, R2 ;  /* 0x0000000427067825 */ /* 0x000fe400078e0202 */
[----:B------:R-:W-:-:S13]  /*7d10*/  ISETP.GE.AND P0, PT, R5, R0, PT ;  /* 0x000000000500720c */ /* 0x000fda0003f06270 */
[----:B------:R-:W-:Y:S05]  /*7d20*/  @!P0 BRA `(.L_x_4590) ;  /* 0xffffffe4005c8947 */ /* 0x000fea000383ffff */
[----:B------:R-:W-:-:S07]  /*7d30*/  IMAD.WIDE R32, R39, 0x14, R42 ;  /* 0x0000001427207825 */ /* 0x000fce00078e022a */
.L_x_4587:
[----:B------:R-:W1:Y:S02]  /*7d40*/  LDCU UR5, c[0x0][0x3d4] ;  /* 0x00007a80ff0577ac */ /* 0x000e640008000800 */
[----:B-1----:R-:W-:-:S04]  /*7d50*/  VIMNMX R38, PT, PT, R38, UR5, PT ;  /* 0x0000000526267c48 */ /* 0x002fc8000bfe0100 */
[----:B------:R-:W-:-:S13]  /*7d60*/  ISETP.GT.AND P0, PT, R38, R5, PT ;  /* 0x000000052600720c */ /* 0x000fda0003f04270 */
[----:B------:R-:W-:Y:S05]  /*7d70*/  @!P0 BRA `(.L_x_4591) ;  /* 0x0000003800e08947 */ /* 0x000fea0003800000 */
[----:B------:R-:W-:-:S12]  /*7d80*/  UIADD3 UR4, UPT, UPT, UR4, 0x40, URZ ;  /* 0x0000004004047890 */ /* 0x000fd8000fffe0ff */
.L_x_4600:
[----:B------:R-:W1:Y:S01]  /*7d90*/  LDC R39, c[0x0][0x3ac] ;  /* 0x0000eb00ff277b82 */ /* 0x000e620000000800 */
[----:B--2---:R-:W2:Y:S01]  /*7da0*/  LDG.E.128.CONSTANT R24, desc[UR8][R32.64] ;  /* 0x0000000820187981 */ /* 0x004ea2000c1e9d00 */
        /* <DEDUP_REMOVED lines=57> */
[----:B------:R-:W-:Y:S02]  /*8140*/  HADD2 R42, R42, -1032, -1032 ;  /* 0xe408e4082a2a7430 */ /* 0x000fe40000000000 */
        /* <DEDUP_REMOVED lines=93> */
.L_x_4592:
[----:B------:R-:W-:Y:S05]  /*8720*/  @P1 BRA `(.L_x_4593) ;  /* 0x0000000400681947 */ /* 0x000fea0003800000 */
[----:B------:R-:W0:Y:S01]  /*8730*/  LDS.64 R2, [UR4] ;  /* 0x00000004ff027984 */ /* 0x000e220008000a00 */
        /* <DEDUP_REMOVED lines=89> */
.L_x_4593:
[C---:B-----5:R-:W-:Y:S02]  /*8cd0*/  LOP3.LUT R0, R16.reuse, 0xf000f, RZ, 0xc0, !PT ;  /* 0x000f000f10007812 */ /* 0x060fe400078ec0ff */
        /* <DEDUP_REMOVED lines=19> */
[----:B------:R-:W-:Y:S01]  /*8e10*/  LOP3.LUT R30, R28, 0xf000f, RZ, 0xc0, !PT ;  /* 0x000f000f1c1e7812 */ /* 0x000fe200078ec0ff */
[----:B------:R-:W-:Y:S01]  /*8e20*/  HADD2 R24, R24, -1032, -1032 ;  /* 0xe408e40818187430 */ /* 0x000fe20000000000 */
[----:B------:R-:W-:Y:S01]  /*8e30*/  LOP3.LUT R16, R16, 0xf000f0, RZ, 0xc0, !PT ;  /* 0x00f000f010107812 */ /* 0x000fe200078ec0ff */
[----:B------:R-:W-:Y:S01]  /*8e40*/  HFMA2 R25, R25, R20.H0_H0, -72, -72 ;  /* 0xd480d48019197431 */ /* 0x000fe20000040014 */
        /* <DEDUP_REMOVED lines=120> */
.L_x_4594:
        /* <DEDUP_REMOVED lines=14> */
[--C-:B------:R-:W-:Y:S02]  /*96b0*/  HADD2.F32 R3, -RZ, R24.reuse.H0_H0 ;  /* 0x20000018ff037230 */ /* 0x100fe40000004100 */
        /* <DEDUP_REMOVED lines=17> */
[-C--:B------:R-:W-:Y:S01]  /*97d0*/  FFMA.FTZ R0, R0, R46.reuse, R21 ;  /* 0x0000002e00007223 */ /* 0x080fe20000010015 */
[----:B------:R-:W-:Y:S01]  /*97e0*/  FFMA.FTZ R46, R22, R46, R43 ;  /* 0x0000002e162e7223 */ /* 0x000fe2000001002b */
[-C--:B------:R-:W-:Y:S01]  /*97f0*/  FFMA.FTZ R22, R23, R45.reuse, R2 ;  /* 0x0000002d17167223 */ /* 0x080fe20000010002 */
[-C--:B------:R-:W-:Y:S01]  /*9800*/  FFMA.FTZ R24, R25, R45.reuse, R4 ;  /* 0x0000002d19187223 */ /* 0x080fe20000010004 */
[----:B------:R-:W-:Y:S01]  /*9810*/  FFMA.FTZ R0, R19, R45, R0 ;  /* 0x0000002d13007223 */ /* 0x000fe20000010000 */
[----:B-1----:R-:W-:-:S02]  /*9820*/  HADD2.F32 R2, -RZ, R17.H0_H0 ;  /* 0x20000011ff027230 */ /* 0x002fc40000004100 */
[----:B------:R-:W-:Y:S02]  /*9830*/  HADD2.F32 R4, -RZ, R17.H1_H1 ;  /* 0x30000011ff047230 */ /* 0x000fe40000004100 */
[----:B------:R-:W-:Y:S02]  /*9840*/  HADD2.F32 R3, -RZ, R16.H0_H0 ;  /* 0x20000010ff037230 */ /* 0x000fe40000004100 */
[----:B------:R-:W-:Y:S02]  /*9850*/  HADD2.F32 R17, -RZ, R28.H0_H0 ;  /* 0x2000001cff117230 */ /* 0x000fe40000004100 */
        /* <DEDUP_REMOVED lines=50> */
.L_x_4595:
[----:B------:R-:W-:Y:S02]  /*9b80*/  LOP3.LUT R17, R14, 0xf000f, RZ, 0xc0, !PT ;  /* 0x000f000f0e117812 */ /* 0x000fe400078ec0ff */
[----:B------:R-:W-:Y:S02]  /*9b90*/  SHF.R.U32.HI R24, RZ, 0x8, R14 ;  /* 0x00000008ff187819 */ /* 0x000fe4000001160e */
[----:B------:R-:W-:Y:S02]  /*9ba0*/  LOP3.LUT R0, R12, 0xf000f0, RZ, 0xc0, !PT ;  /* 0x00f000f00c007812 */ /* 0x000fe400078ec0ff */
[C---:B------:R-:W-:Y:S02]  /*9bb0*/  LOP3.LUT R4, R13.reuse, 0xf000f, RZ, 0xc0, !PT ;  /* 0x000f000f0d047812 */ /* 0x040fe400078ec0ff */
[----:B------:R-:W-:Y:S02]  /*9bc0*/  LOP3.LUT R16, R13, 0xf000f0, RZ, 0xc0, !PT ;  /* 0x00f000f00d107812 */ /* 0x000fe400078ec0ff */
        /* <DEDUP_REMOVED lines=8> */
[----:B------:R-:W-:Y:S01]  /*9c50*/  LOP3.LUT R19, R16, 0x64006400, RZ, 0xfc, !PT ;  /* 0x6400640010137812 */ /* 0x000fe200078efcff */
[----:B------:R-:W-:Y:S01]  /*9c60*/  HADD2 R21, R21, -1032, -1032 ;  /* 0xe408e40815157430 */ /* 0x000fe20000000000 */
        /* <DEDUP_REMOVED lines=36> */
[----:B------:R-:W-:Y:S02]  /*9eb0*/  HADD2 R29, R2, -1032, -1032 ;  /* 0xe408e408021d7430 */ /* 0x000fe40000000000 */
[----:B------:R-:W-:Y:S01]  /*9ec0*/  HFMA2 R32, R33, R20.H0_H0, -72, -72 ;  /* 0xd480d48021207431 */ /* 0x000fe20000040014 */
[----:B------:R-:W-:Y:S06]  /*9ed0*/  @!P0 BRA `(.L_x_4596) ;  /* 0x0000000400688947 */ /* 0x000fec0003800000 */
[----:B------:R-:W0:Y:S01]  /*9ee0*/  LDS.64 R42, [UR4+-0x20] ;  /* 0xffffe004ff2a7984 */ /* 0x000e220008000a00 */
[--C-:B------:R-:W-:Y:S02]  /*9ef0*/  HADD2.F32 R0, -RZ, R18.reuse.H0_H0 ;  /* 0x20000012ff007230 */ /* 0x100fe40000004100 */
[--C-:B------:R-:W-:Y:S01]  /*9f00*/  HADD2.F32 R44, -RZ, R17.reuse.H0_H0 ;  /* 0x20000011ff2c7230 */ /* 0x100fe20000004100 */
[----:B------:R-:W1:Y:S01]  /*9f10*/  LDS.64 R14, [UR4+-0x18] ;  /* 0xffffe804ff0e7984 */ /* 0x000e620008000a00 */
[----:B------:R-:W-:Y:S02]  /*9f20*/  HADD2.F32 R33, -RZ, R18.H1_H1 ;  /* 0x30000012ff217230 */ /* 0x000fe40000004100 */
[----:B------:R-:W-:Y:S02]  /*9f30*/  HADD2.F32 R45, -RZ, R17.H1_H1 ;  /* 0x30000011ff2d7230 */ /* 0x000fe40000004100 */
[----:B------:R-:W-:Y:S02]  /*9f40*/  HADD2.F32 R2, -RZ, R21.H0_H0 ;  /* 0x20000015ff027230 */ /* 0x000fe40000004100 */
[----:B------:R-:W-:-:S02]  /*9f50*/  HADD2.F32 R4, -RZ, R23.H0_H0 ;  /* 0x20000017ff047230 */ /* 0x000fc40000004100 */
[----:B------:R-:W-:Y:S02]  /*9f60*/  HADD2.F32 R46, -RZ, R24.H1_H1 ;  /* 0x30000018ff2e7230 */ /* 0x000fe40000004100 */
        /* <DEDUP_REMOVED lines=8> */
[----:B------:R-:W-:Y:S01]  /*9ff0*/  FFMA.FTZ R45, R42, R45, R47 ;  /* 0x0000002d2a2d7223 */ /* 0x000fe2000001002f */
[----:B------:R-:W-:-:S02]  /*a000*/  HADD2.F32 R33, -RZ, R21.H1_H1 ;  /* 0x30000015ff217230 */ /* 0x000fc40000004100 */
        /* <DEDUP_REMOVED lines=12> */
[----:B------:R-:W-:Y:S02]  /*a0d0*/  HADD2.F32 R44, -RZ, R24.H0_H0 ;  /* 0x20000018ff2c7230 */ /* 0x000fe40000004100 */
[----:B------:R-:W-:Y:S01]  /*a0e0*/  FFMA.FTZ R0, R0, R43, R3 ;  /* 0x0000002b00007223 */ /* 0x000fe20000010003 */
[----:B------:R-:W-:Y:S02]  /*a0f0*/  HADD2.F32 R42, -RZ, R22.H1_H1 ;  /* 0x30000016ff2a7230 */ /* 0x000fe40000004100 */
[----:B------:R-:W-:Y:S01]  /*a100*/  FFMA.FTZ R45, R43, R2, R4 ;  /* 0x000000022b2d7223 */ /* 0x000fe20000010004 */
[----:B-1----:R-:W-:-:S02]  /*a110*/  HADD2.F32 R4, -RZ, R14.H0_H0 ;  /* 0x2000000eff047230 */ /* 0x002fc40000004100 */
[----:B------:R-:W-:Y:S01]  /*a120*/  FFMA.FTZ R49, R40, R44, R47 ;  /* 0x0000002c28317223 */ /* 0x000fe2000001002f */
[----:B------:R-:W-:Y:S02]  /*a130*/  HADD2.F32 R3, -RZ, R25.H0_H0 ;  /* 0x20000019ff037230 */ /* 0x000fe40000004100 */
[C---:B------:R-:W-:Y:S01]  /*a140*/  FFMA.FTZ R47, R43.reuse, R42, R33 ;  /* 0x0000002a2b2f7223 */ /* 0x040fe20000010021 */
[----:B------:R-:W-:Y:S02]  /*a150*/  HADD2.F32 R33, -RZ, R14.H1_H1 ;  /* 0x3000000eff217230 */ /* 0x000fe40000004100 */
[----:B------:R-:W-:Y:S01]  /*a160*/  FFMA.FTZ R49, R43, R46, R49 ;  /* 0x0000002e2b317223 */ /* 0x000fe20000010031 */
        /* <DEDUP_REMOVED lines=49> */
.L_x_4596:
[----:B------:R-:W-:Y:S05]  /*a480*/  @P1 BRA `(.L_x_4597) ;  /* 0x0000000400681947 */ /* 0x000fea0003800000 */
        /* <DEDUP_REMOVED lines=12> */
[--C-:B------:R-:W-:Y:S02]  /*a550*/  HADD2.F32 R3, -RZ, R21.reuse.H0_H0 ;  /* 0x20000015ff037230 */ /* 0x100fe40000004100 */
        /* <DEDUP_REMOVED lines=9> */
[----:B------:R-:W-:Y:S02]  /*a5f0*/  HADD2.F32 R44, -RZ, R23.H1_H1 ;  /* 0x30000017ff2c7230 */ /* 0x000fe40000004100 */
[----:B------:R-:W-:Y:S01]  /*a600*/  FFMA.FTZ R3, R4, R40, R3 ;  /* 0x0000002804037223 */ /* 0x000fe20000010003 */
[--C-:B------:R-:W-:Y:S02]  /*a610*/  HADD2.F32 R2, -RZ, R19.reuse.H0_H0 ;  /* 0x20000013ff027230 */ /* 0x100fe40000004100 */
[----:B------:R-:W-:Y:S02]  /*a620*/  HADD2.F32 R19, -RZ, R19.H1_H1 ;  /* 0x30000013ff137230 */ /* 0x000fe40000004100 */
        /* <DEDUP_REMOVED lines=8> */
[-C--:B------:R-:W-:Y:S01]  /*a6b0*/  FFMA.FTZ R16, R19, R43.reuse, R2 ;  /* 0x0000002b13107223 */ /* 0x080fe20000010002 */
[-C--:B------:R-:W-:Y:S01]  /*a6c0*/  FFMA.FTZ R18, R17, R43.reuse, R4 ;  /* 0x0000002b11127223 */ /* 0x080fe20000010004 */
[----:B------:R-:W-:Y:S01]  /*a6d0*/  FFMA.FTZ R0, R3, R43, R0 ;  /* 0x0000002b03007223 */ /* 0x000fe20000010000 */
[----:B-1----:R-:W-:-:S02]  /*a6e0*/  HADD2.F32 R2, -RZ, R15.H0_H0 ;  /* 0x2000000fff027230 */ /* 0x002fc40000004100 */
[----:B------:R-:W-:Y:S01]  /*a6f0*/  FFMA.FTZ R42, R21, R43, R42 ;  /* 0x0000002b152a7223 */ /* 0x000fe2000001002a */
[----:B------:R-:W-:Y:S02]  /*a700*/  HADD2.F32 R4, -RZ, R15.H1_H1 ;  /* 0x3000000fff047230 */ /* 0x000fe40000004100 */
[--C-:B------:R-:W-:Y:S02]  /*a710*/  HADD2.F32 R3, -RZ, R14.reuse.H0_H0 ;  /* 0x2000000eff037230 */ /* 0x100fe40000004100 */
[----:B------:R-:W-:Y:S02]  /*a720*/  HADD2.F32 R15, -RZ, R25.H0_H0 ;  /* 0x20000019ff0f7230 */ /* 0x000fe40000004100 */
[----:B------:R-:W-:Y:S02]  /*a730*/  HADD2.F32 R14, -RZ, R14.H1_H1 ;  /* 0x3000000eff0e7230 */ /* 0x000fe40000004100 */
[----:B------:R-:W-:Y:S02]  /*a740*/  HADD2.F32 R17, -RZ, R27.H0_H0 ;  /* 0x2000001bff117230 */ /* 0x000fe40000004100 */
        /* <DEDUP_REMOVED lines=46> */
.L_x_4597:
[C---:B------:R-:W-:Y:S02]  /*aa30*/  LOP3.LUT R4, R10.reuse, 0xf000f, RZ, 0xc0, !PT ;  /* 0x000f000f0a047812 */ /* 0x040fe400078ec0ff */
[----:B------:R-:W-:Y:S02]  /*aa40*/  LOP3.LUT R3, R10, 0xf000f0, RZ, 0xc0, !PT ;  /* 0x00f000f00a037812 */ /* 0x000fe400078ec0ff */
[----:B------:R-:W-:Y:S02]  /*aa50*/  SHF.R.U32.HI R18, RZ, 0x8, R10 ;  /* 0x00000008ff127819 */ /* 0x000fe4000001160a */
[C---:B------:R-:W-:Y:S02]  /*aa60*/  LOP3.LUT R2, R9.reuse, 0xf000f, RZ, 0xc0, !PT ;  /* 0x000f000f09027812 */ /* 0x040fe400078ec0ff */
[----:B------:R-:W-:Y:S02]  /*aa70*/  LOP3.LUT R0, R9, 0xf000f0, RZ, 0xc0, !PT ;  /* 0x00f000f009007812 */ /* 0x000fe400078ec0ff */
[----:B------:R-:W-:-:S02]  /*aa80*/  LOP3.LUT R10, R11, 0xf000f0, RZ, 0xc0, !PT ;  /* 0x00f000f00b0a7812 */ /* 0x000fc400078ec0ff */
[----:B------:R-:W-:Y:S02]  /*aa90*/  SHF.R.U32.HI R8, RZ, 0x8, R8 ;  /* 0x00000008ff087819 */ /* 0x000fe40000011608 */
[----:B------:R-:W-:Y:S02]  /*aaa0*/  SHF.R.U32.HI R9, RZ, 0x8, R9 ;  /* 0x00000008ff097819 */ /* 0x000fe40000011609 */
[----:B------:R-:W-:Y:S02]  /*aab0*/  SHF.R.U32.HI R22, RZ, 0x8, R11 ;  /* 0x00000008ff167819 */ /* 0x000fe4000001160b */
        /* <DEDUP_REMOVED lines=132> */
.L_x_4598:
        /* <DEDUP_REMOVED lines=91> */
.L_x_4599:
[----:B------:R-:W-:Y:S01]  /*b8b0*/  IADD3 R5, PT, PT, R5, 0x20, RZ ;  /* 0x0000002005057810 */ /* 0x000fe20007ffe0ff */
[----:B------:R-:W-:Y:S01]  /*b8c0*/  UIADD3 UR4, UPT, UPT, UR4, 0x40, URZ ;  /* 0x0000004004047890 */ /* 0x000fe2000fffe0ff */
[----:B------:R-:W-:Y:S02]  /*b8d0*/  IMAD.WIDE R32, R39, 0x4, R6 ;  /* 0x0000000427207825 */ /* 0x000fe400078e0206 */
[----:B------:R-:W-:-:S13]  /*b8e0*/  ISETP.GE.AND P0, PT, R5, R38, PT ;  /* 0x000000260500720c */ /* 0x000fda0003f06270 */
[----:B------:R-:W-:Y:S05]  /*b8f0*/  @!P0 BRA `(.L_x_4600) ;  /* 0xffffffc400248947 */ /* 0x000fea000383ffff */
.L_x_4591:
        /* <DEDUP_REMOVED lines=19> */
.L_x_4604:
[----:B------:R-:W0:Y:S02]  /*ba30*/  LDS R2, [R0] ;  /* 0x0000000000027984 */ /* 0x000e240000000800 */
[----:B0-----:R-:W-:-:S05]  /*ba40*/  HFMA2 R3, R2, 1, 1, R72 ;  /* 0x3c003c0002037831 */ /* 0x001fca0000000048 */
[----:B------:R-:W0:Y:S02]  /*ba50*/  ATOMS.CAST.SPIN P1, [R0], R2, R3 ;  /* 0x000000020000758d */ /* 0x000e240001820003 */
[----:B0-----:R-:W-:Y:S05]  /*ba60*/  @!P1 BRA `(.L_x_4604) ;  /* 0xfffffffc00f09947 */ /* 0x001fea000383ffff */
[----:B------:R-:W-:Y:S05]  /*ba70*/  BRA `(.L_x_4602) ;  /* 0x00000000000c7947 */ /* 0x000fea0003800000 */
.L_x_4603:
[----:B------:R-:W4:Y:S02]  /*ba80*/  LD.E R0, desc[UR8][R4.64] ;  /* 0x0000000804007980 */ /* 0x000f24000c101900 */
[----:B----4-:R-:W-:-:S05]  /*ba90*/  IADD3 R3, PT, PT, R72, R0, RZ ;  /* 0x0000000048037210 */ /* 0x010fca0007ffe0ff */
[----:B------:R0:W-:Y:S02]  /*baa0*/  ST.E desc[UR8][R4.64], R3 ;  /* 0x0000000304007985 */ /* 0x0001e4000c101908 */
.L_x_4602:
[----:B------:R-:W-:Y:S05]  /*bab0*/  BSYNC.RECONVERGENT B0 ;  /* 0x0000000000007941 */ /* 0x000fea0003800200 */
.L_x_4601:
[----:B------:R1:W-:Y:S01]  /*bac0*/  ATOM.E.ADD.F16x2.RN.STRONG.GPU P1, RZ, desc[UR8][R4.64+0x4], R71 ;  /* 0x8000044704ff79a2 */ /* 0x0003e2000c12e108 */
[----:B------:R-:W-:Y:S04]  /*bad0*/  BSSY.RECONVERGENT B0, `(.L_x_4605) ;  /* 0x000000e000007945 */ /* 0x000fe80003800200 */
[----:B-1----:R-:W-:Y:S05]  /*bae0*/  @P1 BRA `(.L_x_4606) ;  /* 0x0000000000301947 */ /* 0x002fea0003800000 */
[----:B------:R-:W1:Y:S02]  /*baf0*/  QSPC.E.S P1, RZ, [R4+0x4] ;  /* 0x0000040004ff73aa */ /* 0x000e640000020500 */
[----:B-1----:R-:W-:Y:S05]  /*bb00*/  @!P1 BRA `(.L_x_4607) ;  /* 0x00000000001c9947 */ /* 0x002fea0003800000 */
[----:B------:R-:W-:-:S04]  /*bb10*/  MOV R2, R4 ;  /* 0x0000000400027202 */ /* 0x000fc80000000f00 */
[----:B------:R-:W-:-:S07]  /*bb20*/  MOV R0, R2 ;  /* 0x0000000200007202 */ /* 0x000fce0000000f00 */
.L_x_4608:
[----:B------:R-:W0:Y:S02]  /*bb30*/  LDS R2, [R0+0x4] ;  /* 0x0000040000027984 */ /* 0x000e240000000800 */
[----:B0-----:R-:W-:-:S05]  /*bb40*/  HADD2 R3, R2, R71 ;  /* 0x0000004702037230 */ /* 0x001fca0000000000 */
[----:B------:R-:W0:Y:S02]  /*bb50*/  ATOMS.CAST.SPIN P1, [R0+0x4], R2, R3 ;  /* 0x000004020000758d */ /* 0x000e240001820003 */
[----:B0-----:R-:W-:Y:S05]  /*bb60*/  @!P1 BRA `(.L_x_4608) ;  /* 0xfffffffc00f09947 */ /* 0x001fea000383ffff */
[----:B------:R-:W-:Y:S05]  /*bb70*/  BRA `(.L_x_4606) ;  /* 0x00000000000c7947 */ /* 0x000fea0003800000 */
.L_x_4607:
[----:B------:R-:W0:Y:S02]  /*bb80*/  LD.E R0, desc[UR8][R4.64+0x4] ;  /* 0x0000040804007980 */ /* 0x000e24000c101900 */
[----:B0-----:R-:W-:-:S05]  /*bb90*/  IADD3 R3, PT, PT, R71, R0, RZ ;  /* 0x0000000047037210 */ /* 0x001fca0007ffe0ff */
[----:B------:R1:W-:Y:S02]  /*bba0*/  ST.E desc[UR8][R4.64+0x4], R3 ;  /* 0x0000040304007985 */ /* 0x0003e4000c101908 */
.L_x_4606:
[----:B------:R-:W-:Y:S05]  /*bbb0*/  BSYNC.RECONVERGENT B0 ;  /* 0x0000000000007941 */ /* 0x000fea0003800200 */
.L_x_4605:
        /* <DEDUP_REMOVED lines=9> */
.L_x_4612:
[----:B------:R-:W0:Y:S02]  /*bc50*/  LDS R2, [R0] ;  /* 0x0000000000027984 */ /* 0x000e240000000800 */
[----:B0-----:R-:W-:-:S05]  /*bc60*/  HFMA2 R3, R2, 1, 1, R118 ;  /* 0x3c003c0002037831 */ /* 0x001fca0000000076 */
[----:B------:R-:W0:Y:S02]  /*bc70*/  ATOMS.CAST.SPIN P0, [R0], R2, R3 ;  /* 0x000000020000758d */ /* 0x000e240001800003 */
[----:B0-----:R-:W-:Y:S05]  /*bc80*/  @!P0 BRA `(.L_x_4612) ;  /* 0xfffffffc00f08947 */ /* 0x001fea000383ffff */
[----:B------:R-:W-:Y:S05]  /*bc90*/  BRA `(.L_x_4610) ;  /* 0x00000000000c7947 */ /* 0x000fea0003800000 */
.L_x_4611:
[----:B------:R-:W4:Y:S02]  /*bca0*/  LD.E R0, desc[UR8][R4.64] ;  /* 0x0000000804007980 */ /* 0x000f24000c101900 */
[----:B----4-:R-:W-:-:S05]  /*bcb0*/  IADD3 R3, PT, PT, R118, R0, RZ ;  /* 0x0000000076037210 */ /* 0x010fca0007ffe0ff */
[----:B------:R0:W-:Y:S02]  /*bcc0*/  ST.E desc[UR8][R4.64], R3 ;  /* 0x0000000304007985 */ /* 0x0001e4000c101908 */
.L_x_4610:
[----:B------:R-:W-:Y:S05]  /*bcd0*/  BSYNC.RECONVERGENT B0 ;  /* 0x0000000000007941 */ /* 0x000fea0003800200 */
.L_x_4609:
[----:B------:R1:W-:Y:S02]  /*bce0*/  ATOM.E.ADD.F16x2.RN.STRONG.GPU P0, RZ, desc[UR8][R4.64+0x4], R119 ;  /* 0x8000047704ff79a2 */ /* 0x0003e4000c10e108 */
[----:B-1----:R-:W-:Y:S05]  /*bcf0*/  @P0 EXIT ;  /* 0x000000000000094d */ /* 0x002fea0003800000 */
[----:B------:R-:W1:Y:S02]  /*bd00*/  QSPC.E.S P0, RZ, [R4+0x4] ;  /* 0x0000040004ff73aa */ /* 0x000e640000000500 */
[----:B-1----:R-:W-:Y:S05]  /*bd10*/  @!P0 BRA `(.L_x_4613) ;  /* 0x00000000001c8947 */ /* 0x002fea0003800000 */
[----:B------:R-:W-:-:S04]  /*bd20*/  MOV R2, R4 ;  /* 0x0000000400027202 */ /* 0x000fc80000000f00 */
[----:B------:R-:W-:-:S07]  /*bd30*/  MOV R0, R2 ;  /* 0x0000000200007202 */ /* 0x000fce0000000f00 */
.L_x_4614:
[----:B------:R-:W0:Y:S02]  /*bd40*/  LDS R2, [R0+0x4] ;  /* 0x0000040000027984 */ /* 0x000e240000000800 */
[----:B0-----:R-:W-:-:S05]  /*bd50*/  HADD2 R3, R2, R119 ;  /* 0x0000007702037230 */ /* 0x001fca0000000000 */
[----:B------:R-:W0:Y:S02]  /*bd60*/  ATOMS.CAST.SPIN P0, [R0+0x4], R2, R3 ;  /* 0x000004020000758d */ /* 0x000e240001800003 */
[----:B0-----:R-:W-:Y:S05]  /*bd70*/  @!P0 BRA `(.L_x_4614) ;  /* 0xfffffffc00f08947 */ /* 0x001fea000383ffff */
[----:B------:R-:W-:Y:S05]  /*bd80*/  EXIT ;  /* 0x000000000000794d */ /* 0x000fea0003800000 */
.L_x_4613:
[----:B------:R-:W0:Y:S02]  /*bd90*/  LD.E R0, desc[UR8][R4.64+0x4] ;  /* 0x0000040804007980 */ /* 0x000e24000c101900 */
[----:B0-----:R-:W-:-:S05]  /*bda0*/  IADD3 R3, PT, PT, R119, R0, RZ ;  /* 0x0000000077037210 */ /* 0x001fca0007ffe0ff */
[----:B------:R-:W-:Y:S01]  /*bdb0*/  ST.E desc[UR8][R4.64+0x4], R3 ;  /* 0x0000040304007985 */ /* 0x000fe2000c101908 */
[----:B------:R-:W-:Y:S05]  /*bdc0*/  EXIT ;  /* 0x000000000000794d */ /* 0x000fea0003800000 */
.L_x_4615:
        /* <DEDUP_REMOVED lines=11> */
.L_x_5346:


//--------------------- .text._Z23gemm_half_q_half_kernelILi2ELi140ELb1ELb0ELi32EEvPK6__halfPKjS4_S2_PS0_iiiiPKtS7_iiiiiibS2_i --------------------------
	.section	.text._Z23gemm_half_q_half_kernelILi2ELi140ELb1ELb0ELi32EEvPK6__halfPKjS4_S2_PS0_iiiiPKtS7_iiiiiibS2_i,"ax",@progbits
	.align	128
        .global         _Z23gemm_half_q_half_kernelILi2ELi140ELb1ELb0ELi32EEvPK6__halfPKjS4_S2_PS0_iiiiPKtS7_iiiiiibS2_i
        .type           _Z23gemm_half_q_half_kernelILi2ELi140ELb1ELb0ELi32EEvPK6__halfPKjS4_S2_PS0_iiiiPKtS7_iiiiiibS2_i,@function
        .size           _Z23gemm_half_q_half_kernelILi2ELi140ELb1ELb0ELi32EEvPK6__halfPKjS4_S2_PS0_iiiiPKtS7_iiiiiibS2_i,(.L_x_5347 - _Z23gemm_half_q_half_kernelILi2ELi140ELb1ELb0ELi32EEvPK6__halfPKjS4_S2_PS0_iiiiPKtS7_iiiiiibS2_i)
        .other          _Z23gemm_half_q_half_kernelILi2ELi140ELb1ELb0ELi32EEvPK6__halfPKjS4_S2_PS0_iiiiPKtS7_iiiiiibS2_i,@"STO_CUDA_ENTRY STV_DEFAULT"
_Z23gemm_half_q_half_kernelILi2ELi140ELb1ELb0ELi32EEvPK6__halfPKjS4_S2_PS0_iiiiPKtS7_iiiiiibS2_i:
.text._Z23gemm_half_q_half_kernelILi2ELi140ELb1ELb0ELi32EEvPK6__halfPKjS4_S2_PS0_iiiiPKtS7_iiiiiibS2_i:
        /* <DEDUP_REMOVED lines=64> */
.L_x_4621:
        /* <DEDUP_REMOVED lines=32> */
.L_x_4620:
        /* <DEDUP_REMOVED lines=20> */
.L_x_4622:
[----:B------:R-:W-:-:S13]  /*0740*/  ISETP.EQ.AND P2, PT, R16, RZ, PT ;  /* 0x000000ff1000720c */ /* 0x000fda0003f42270 */
[----:B------:R-:W-:Y:S05]  /*0750*/  @!P0 BRA P2, `(.L_x_4617) ;  /* 0x0000000400788947 */ /* 0x000fea0001000000 */
.L_x_4619:
        /* <DEDUP_REMOVED lines=12> */
.L_x_4618:
        /* <DEDUP_REMOVED lines=16> */
.L_x_4625:
        /* <DEDUP_REMOVED lines=32> */
.L_x_4624:
        /* <DEDUP_REMOVED lines=21> */
.L_x_4626:
[----:B------:R-:W-:-:S13]  /*0c70*/  ISETP.NE.OR P0, PT, R16, RZ, P0 ;  /* 0x000000ff1000720c */ /* 0x000fda0000705670 */
[----:B------:R-:W-:Y:S05]  /*0c80*/  @!P0 BRA `(.L_x_4617) ;  /* 0x00000000002c8947 */ /* 0x000fea0003800000 */
.L_x_4623:
        /* <DEDUP_REMOVED lines=11> */
.L_x_4617:
[----:B------:R-:W-:Y:S05]  /*0d40*/  BSYNC.RECONVERGENT B0 ;  /* 0x0000000000007941 */ /* 0x000fea0003800200 */
.L_x_4616:
        /* <DEDUP_REMOVED lines=21> */
.L_x_4630:
        /* <DEDUP_REMOVED lines=15> */
.L_x_4629:
        /* <DEDUP_REMOVED lines=12> */
.L_x_4631:
[----:B------:R-:W-:-:S13]  /*1050*/  ISETP.NE.OR P0, PT, R16, RZ, P0 ;  /* 0x000000ff1000720c */ /* 0x000fda0000705670 */
[----:B------:R-:W-:Y:S05]  /*1060*/  @!P0 BRA `(.L_x_4627) ;  /* 0x00000000001c8947 */ /* 0x000fea0003800000 */
.L_x_4628:
[----:B0-----:R-:W0:Y:S02]  /*1070*/  LDC.64 R6, c[0x0][0x3a0] ;  /* 0x0000e800ff067b82 */ /* 0x001e240000000a00 */
.L_x_4632:
[----:B0-----:R-:W-:Y:S01]  /*1080*/  IMAD.WIDE R8, R4, 0x2, R6 ;  /* 0x0000000204087825 */ /* 0x001fe200078e0206 */
[----:B------:R-:W-:Y:S02]  /*1090*/  IADD3 R16, PT, PT, R16, 0x1, RZ ;  /* 0x0000000110107810 */ /* 0x000fe40007ffe0ff */
[----:B------:R-:W-:Y:S02]  /*10a0*/  IADD3 R4, PT, PT, R4, R39, RZ ;  /* 0x0000002704047210 */ /* 0x000fe40007ffe0ff */
[----:B------:R1:W-:Y:S01]  /*10b0*/  STG.E.64 desc[UR8][R8.64], RZ ;  /* 0x000000ff08007986 */ /* 0x0003e2000c101b08 */
[----:B------:R-:W-:-:S13]  /*10c0*/  ISETP.NE.AND P0, PT, R16, RZ, PT ;  /* 0x000000ff1000720c */ /* 0x000fda0003f05270 */
[----:B-1----:R-:W-:Y:S05]  /*10d0*/  @P0 BRA `(.L_x_4632) ;  /* 0xfffffffc00e80947 */ /* 0x002fea000383ffff */
.L_x_4627:
        /* <DEDUP_REMOVED lines=20> */
.L_x_4634:
        /* <DEDUP_REMOVED lines=42> */
.L_x_4633:
        /* <DEDUP_REMOVED lines=20> */
.L_x_4635:
        /* <DEDUP_REMOVED lines=8> */
.L_x_4636:
        /* <DEDUP_REMOVED lines=8> */
.L_x_4637:
        /* <DEDUP_REMOVED lines=8> */
.L_x_4638:
        /* <DEDUP_REMOVED lines=8> */
.L_x_4639:
        /* <DEDUP_REMOVED lines=372> */
.L_x_4641:
        /* <DEDUP_REMOVED lines=125> */
.L_x_4642:
        /* <DEDUP_REMOVED lines=190> */
.L_x_4643:
        /* <DEDUP_REMOVED lines=132> */
.L_x_4644:
        /* <DEDUP_REMOVED lines=93> */
.L_x_4645:
        /* <DEDUP_REMOVED lines=91> */
.L_x_4646:
        /* <DEDUP_REMOVED lines=92> */
.L_x_4647:
        /* <DEDUP_REMOVED lines=93> */
.L_x_4640:
[----:B-1----:R-:W-:-:S04]  /*6240*/  VIMNMX R0, PT, PT, R38, UR12, PT ;  /* 0x0000000c26007c48 */ /* 0x002fc8000bfe0100 */
[----:B------:R-:W-:-:S13]  /*6250*/  ISETP.GT.AND P0, PT, R0, R5, PT ;  /* 0x000000050000720c */ /* 0x000fda0003f04270 */
[----:B------:R-:W-:Y:S05]  /*6260*/  @!P0 BRA `(.L_x_4648) ;  /* 0x0000003800ec8947 */ /* 0x000fea0003800000 */
[----:B------:R-:W-:-:S07]  /*6270*/  VIMNMX.U32 R24, PT, PT, R38, UR12, PT ;  /* 0x0000000c26187c48 */ /* 0x000fce000bfe0000 */
.L_x_4657:
        /* <DEDUP_REMOVED lines=153> */
.L_x_4649:
        /* <DEDUP_REMOVED lines=91> */
.L_x_4650:
        /* <DEDUP_REMOVED lines=144> */
.L_x_4651:
        /* <DEDUP_REMOVED lines=91> */
.L_x_4652:
        /* <DEDUP_REMOVED lines=144> */
.L_x_4653:
        /* <DEDUP_REMOVED lines=91> */
.L_x_4654:
        /* <DEDUP_REMOVED lines=141> */
.L_x_4655:
        /* <DEDUP_REMOVED lines=93> */
.L_x_4656:
[----:B------:R-:W-:Y:S01]  /*9dc0*/  IADD3 R5, PT, PT, R5, 0x20, RZ ;  /* 0x0000002005057810 */ /* 0x000fe20007ffe0ff */
[----:B------:R-:W-:Y:S01]  /*9dd0*/  UIADD3 UR4, UPT, UPT, UR4, 0x40, URZ ;  /* 0x0000004004047890 */ /* 0x000fe2000fffe0ff */
[----:B------:R-:W-:Y:S02]  /*9de0*/  IMAD.WIDE R20, R39, 0x4, R6 ;  /* 0x0000000427147825 */ /* 0x000fe400078e0206 */
[----:B------:R-:W-:-:S13]  /*9df0*/  ISETP.GE.AND P0, PT, R5, R24, PT ;  /* 0x000000180500720c */ /* 0x000fda0003f06270 */
[----:B------:R-:W-:Y:S05]  /*9e00*/  @!P0 BRA `(.L_x_4657) ;  /* 0xffffffc4001c8947 */ /* 0x000fea000383ffff */
[----:B------:R-:W-:-:S07]  /*9e10*/  IMAD.WIDE R20, R39, 0x10, R8 ;  /* 0x0000001027147825 */ /* 0x000fce00078e0208 */
.L_x_4648:
[----:B------:R-:W1:Y:S02]  /*9e20*/  LDCU UR5, c[0x0][0x3d8] ;  /* 0x00007b00ff0577ac */ /* 0x000e640008000800 */
[----:B-1----:R-:W-:-:S04]  /*9e30*/  VIMNMX R38, PT, PT, R38, UR5, PT ;  /* 0x0000000526267c48 */ /* 0x002fc8000bfe0100 */
[----:B------:R-:W-:-:S13]  /*9e40*/  ISETP.GT.AND P0, PT, R38, R5, PT ;  /* 0x000000052600720c */ /* 0x000fda0003f04270 */
[----:B------:R-:W-:Y:S05]  /*9e50*/  @!P0 BRA `(.L_x_4658) ;  /* 0x0000001800348947 */ /* 0x000fea0003800000 */
[----:B------:R-:W-:-:S12]  /*9e60*/  UIADD3 UR4, UPT, UPT, UR4, 0x40, URZ ;  /* 0x0000004004047890 */ /* 0x000fd8000fffe0ff */
.L_x_4661:
        /* <DEDUP_REMOVED lines=312> */
.L_x_4659:
        /* <DEDUP_REMOVED lines=79> */
.L_x_4660:
[----:B------:R-:W-:Y:S01]  /*b6e0*/  IADD3 R5, PT, PT, R5, 0x20, RZ ;  /* 0x0000002005057810 */ /* 0x000fe20007ffe0ff */
[----:B------:R-:W-:Y:S01]  /*b6f0*/  UIADD3 UR4, UPT, UPT, UR4, 0x40, URZ ;  /* 0x0000004004047890 */ /* 0x000fe2000fffe0ff */
[----:B------:R-:W-:Y:S02]  /*b700*/  IMAD.WIDE R20, R39, 0x4, R2 ;  /* 0x0000000427147825 */ /* 0x000fe400078e0202 */
[----:B------:R-:W-:-:S13]  /*b710*/  ISETP.GE.AND P0, PT, R5, R38, PT ;  /* 0x000000260500720c */ /* 0x000fda0003f06270 */
[----:B------:R-:W-:Y:S05]  /*b720*/  @!P0 BRA `(.L_x_4661) ;  /* 0xffffffe400d08947 */ /* 0x000fea000383ffff */
.L_x_4658:
        /* <DEDUP_REMOVED lines=19> */
.L_x_4665:
[----:B------:R-:W0:Y:S02]  /*b860*/  LDS R2, [R0] ;  /* 0x0000000000027984 */ /* 0x000e240000000800 */
[----:B0-----:R-:W-:-:S05]  /*b870*/  HADD2 R3, R2, R72 ;  /* 0x0000004802037230 */ /* 0x001fca0000000000 */
[----:B------:R-:W0:Y:S02]  /*b880*/  ATOMS.CAST.SPIN P1, [R0], R2, R3 ;  /* 0x000000020000758d */ /* 0x000e240001820003 */
[----:B0-----:R-:W-:Y:S05]  /*b890*/  @!P1 BRA `(.L_x_4665) ;  /* 0xfffffffc00f09947 */ /* 0x001fea000383ffff */
[----:B------:R-:W-:Y:S05]  /*b8a0*/  BRA `(.L_x_4663) ;  /* 0x00000000000c7947 */ /* 0x000fea0003800000 */
.L_x_4664:
[----:B------:R-:W4:Y:S02]  /*b8b0*/  LD.E R0, desc[UR8][R4.64] ;  /* 0x0000000804007980 */ /* 0x000f24000c101900 */
[----:B----4-:R-:W-:-:S05]  /*b8c0*/  IADD3 R3, PT, PT, R72, R0, RZ ;  /* 0x0000000048037210 */ /* 0x010fca0007ffe0ff */
[----:B------:R0:W-:Y:S02]  /*b8d0*/  ST.E desc[UR8][R4.64], R3 ;  /* 0x0000000304007985 */ /* 0x0001e4000c101908 */
.L_x_4663:
[----:B------:R-:W-:Y:S05]  /*b8e0*/  BSYNC.RECONVERGENT B0 ;  /* 0x0000000000007941 */ /* 0x000fea0003800200 */
.L_x_4662:
[----:B------:R1:W-:Y:S01]  /*b8f0*/  ATOM.E.ADD.F16x2.RN.STRONG.GPU P1, RZ, desc[UR8][R4.64+0x4], R71 ;  /* 0x8000044704ff79a2 */ /* 0x0003e2000c12e108 */
[----:B------:R-:W-:Y:S04]  /*b900*/  BSSY.RECONVERGENT B0, `(.L_x_4666) ;  /* 0x000000e000007945 */ /* 0x000fe80003800200 */
[----:B-1----:R-:W-:Y:S05]  /*b910*/  @P1 BRA `(.L_x_4667) ;  /* 0x0000000000301947 */ /* 0x002fea0003800000 */
[----:B------:R-:W1:Y:S02]  /*b920*/  QSPC.E.S P1, RZ, [R4+0x4] ;  /* 0x0000040004ff73aa */ /* 0x000e640000020500 */
[----:B-1----:R-:W-:Y:S05]  /*b930*/  @!P1 BRA `(.L_x_4668) ;  /* 0x00000000001c9947 */ /* 0x002fea0003800000 */
[----:B------:R-:W-:-:S04]  /*b940*/  MOV R2, R4 ;  /* 0x0000000400027202 */ /* 0x000fc80000000f00 */
[----:B------:R-:W-:-:S07]  /*b950*/  MOV R0, R2 ;  /* 0x0000000200007202 */ /* 0x000fce0000000f00 */
.L_x_4669:
[----:B------:R-:W0:Y:S02]  /*b960*/  LDS R2, [R0+0x4] ;  /* 0x0000040000027984 */ /* 0x000e240000000800 */
[----:B0-----:R-:W-:-:S05]  /*b970*/  HFMA2 R3, R2, 1, 1, R71 ;  /* 0x3c003c0002037831 */ /* 0x001fca0000000047 */
[----:B------:R-:W0:Y:S02]  /*b980*/  ATOMS.CAST.SPIN P1, [R0+0x4], R2, R3 ;  /* 0x000004020000758d */ /* 0x000e240001820003 */
[----:B0-----:R-:W-:Y:S05]  /*b990*/  @!P1 BRA `(.L_x_4669) ;  /* 0xfffffffc00f09947 */ /* 0x001fea000383ffff */
[----:B------:R-:W-:Y:S05]  /*b9a0*/  BRA `(.L_x_4667) ;  /* 0x00000000000c7947 */ /* 0x000fea0003800000 */
.L_x_4668:
[----:B------:R-:W0:Y:S02]  /*b9b0*/  LD.E R0, desc[UR8][R4.64+0x4] ;  /* 0x0000040804007980 */ /* 0x000e24000c101900 */
[----:B0-----:R-:W-:-:S05]  /*b9c0*/  IADD3 R3, PT, PT, R71, R0, RZ ;  /* 0x0000000047037210 */ /* 0x001fca0007ffe0ff */
[----:B------:R1:W-:Y:S02]  /*b9d0*/  ST.E desc[UR8][R4.64+0x4], R3 ;  /* 0x0000040304007985 */ /* 0x0003e4000c101908 */
.L_x_4667:
[----:B------:R-:W-:Y:S05]  /*b9e0*/  BSYNC.RECONVERGENT B0 ;  /* 0x0000000000007941 */ /* 0x000fea0003800200 */
.L_x_4666:
        /* <DEDUP_REMOVED lines=9> */
.L_x_4673:
[----:B------:R-:W0:Y:S02]  /*ba80*/  LDS R2, [R0] ;  /* 0x0000000000027984 */ /* 0x000e240000000800 */
[----:B0-----:R-:W-:-:S05]  /*ba90*/  HADD2 R3, R2, R118 ;  /* 0x0000007602037230 */ /* 0x001fca0000000000 */
[----:B------:R-:W0:Y:S02]  /*baa0*/  ATOMS.CAST.SPIN P0, [R0], R2, R3 ;  /* 0x000000020000758d */ /* 0x000e240001800003 */
[----:B0-----:R-:W-:Y:S05]  /*bab0*/  @!P0 BRA `(.L_x_4673) ;  /* 0xfffffffc00f08947 */ /* 0x001fea000383ffff */
[----:B------:R-:W-:Y:S05]  /*bac0*/  BRA `(.L_x_4671) ;  /* 0x00000000000c7947 */ /* 0x000fea0003800000 */
.L_x_4672:
[----:B------:R-:W4:Y:S02]  /*bad0*/  LD.E R0, desc[UR8][R4.64] ;  /* 0x0000000804007980 */ /* 0x000f24000c101900 */
[----:B----4-:R-:W-:-:S05]  /*bae0*/  IADD3 R3, PT, PT, R118, R0, RZ ;  /* 0x0000000076037210 */ /* 0x010fca0007ffe0ff */
[----:B------:R0:W-:Y:S02]  /*baf0*/  ST.E desc[UR8][R4.64], R3 ;  /* 0x0000000304007985 */ /* 0x0001e4000c101908 */
.L_x_4671:
[----:B------:R-:W-:Y:S05]  /*bb00*/  BSYNC.RECONVERGENT B0 ;  /* 0x0000000000007941 */ /* 0x000fea0003800200 */
.L_x_4670:
[----:B------:R1:W-:Y:S02]  /*bb10*/  ATOM.E.ADD.F16x2.RN.STRONG.GPU P0, RZ, desc[UR8][R4.64+0x4], R119 ;  /* 0x8000047704ff79a2 */ /* 0x0003e4000c10e108 */
[----:B-1----:R-:W-:Y:S05]  /*bb20*/  @P0 EXIT ;  /* 0x000000000000094d */ /* 0x002fea0003800000 */
[----:B------:R-:W1:Y:S02]  /*bb30*/  QSPC.E.S P0, RZ, [R4+0x4] ;  /* 0x0000040004ff73aa */ /* 0x000e640000000500 */
[----:B-1----:R-:W-:Y:S05]  /*bb40*/  @!P0 BRA `(.L_x_4674) ;  /* 0x00000000001c8947 */ /* 0x002fea0003800000 */
[----:B------:R-:W-:-:S04]  /*bb50*/  MOV R2, R4 ;  /* 0x0000000400027202 */ /* 0x000fc80000000f00 */
[----:B------:R-:W-:-:S07]  /*bb60*/  MOV R0, R2 ;  /* 0x0000000200007202 */ /* 0x000fce0000000f00 */
.L_x_4675:
[----:B------:R-:W0:Y:S02]  /*bb70*/  LDS R2, [R0+0x4] ;  /* 0x0000040000027984 */ /* 0x000e240000000800 */
[----:B0-----:R-:W-:-:S05]  /*bb80*/  HFMA2 R3, R2, 1, 1, R119 ;  /* 0x3c003c0002037831 */ /* 0x001fca0000000077 */
[----:B------:R-:W0:Y:S02]  /*bb90*/  ATOMS.CAST.SPIN P0, [R0+0x4], R2, R3 ;  /* 0x000004020000758d */ /* 0x000e240001800003 */
[----:B0-----:R-:W-:Y:S05]  /*bba0*/  @!P0 BRA `(.L_x_4675) ;  /* 0xfffffffc00f08947 */ /* 0x001fea000383ffff */
[----:B------:R-:W-:Y:S05]  /*bbb0*/  EXIT ;  /* 0x000000000000794d */ /* 0x000fea0003800000 */
.L_x_4674:
[----:B------:R-:W0:Y:S02]  /*bbc0*/  LD.E R0, desc[UR8][R4.64+0x4] ;  /* 0x0000040804007980 */ /* 0x000e24000c101900 */
[----:B0-----:R-:W-:-:S05]  /*bbd0*/  IADD3 R3, PT, PT, R119, R0, RZ ;  /* 0x0000000077037210 */ /* 0x001fca0007ffe0ff */
[----:B------:R-:W-:Y:S01]  /*bbe0*/  ST.E desc[UR8][R4.64+0x4], R3 ;  /* 0x0000040304007985 */ /* 0x000fe2000c101908 */
[----:B------:R-:W-:Y:S05]  /*bbf0*/  EXIT ;  /* 0x000000000000794d */ /* 0x000fea0003800000 */
.L_x_4676:
        /* <DEDUP_REMOVED lines=16> */
.L_x_5347:


//--------------------- .text._Z23gemm_half_q_half_kernelILi2ELi20ELb1ELb0ELi32EEvPK6__halfPKjS4_S2_PS0_iiiiPKtS7_iiiiiibS2_i --------------------------
	.section	.text._Z23gemm_half_q_half_kernelILi2ELi20ELb1ELb0ELi32EEvPK6__halfPKjS4_S2_PS0_iiiiPKtS7_iiiiiibS2_i,"ax",@progbits
	.align	128
        .global         _Z23gemm_half_q_half_kernelILi2ELi20ELb1ELb0ELi32EEvPK6__halfPKjS4_S2_PS0_iiiiPKtS7_iiiiiibS2_i
        .type           _Z23gemm_half_q_half_kernelILi2ELi20ELb1ELb0ELi32EEvPK6__halfPKjS4_S2_PS0_iiiiPKtS7_iiiiiibS2_i,@function
        .size           _Z23gemm_half_q_half_kernelILi2ELi20ELb1ELb0ELi32EEvPK6__halfPKjS4_S2_PS0_iiiiPKtS7_iiiiiibS2_i,(.L_x_5348 - _Z23gemm_half_q_half_kernelILi2ELi20ELb1ELb0ELi32EEvPK6__halfPKjS4_S2_PS0_iiiiPKtS7_iiiiiibS2_i)
        .other          _Z23gemm_half_q_half_kernelILi2ELi20ELb1ELb0ELi32EEvPK6__halfPKjS4_S2_PS0_iiiiPKtS7_iiiiiibS2_i,@"STO_CUDA_ENTRY STV_DEFAULT"
_Z23gemm_half_q_half_kernelILi2ELi20ELb1ELb0ELi32EEvPK6__halfPKjS4_S2_PS0_iiiiPKtS7_iiiiiibS2_i:
.text._Z23gemm_half_q_half_kernelILi2ELi20ELb1ELb0ELi32EEvPK6__halfPKjS4_S2_PS0_iiiiPKtS7_iiiiiibS2_i:
        /* <DEDUP_REMOVED lines=21> */
[----:B------:R-:W-:Y:S01]  /*0150*/  ISETP.EQ.OR P1, PT, R5, RZ, !P0 ;  /* 0x000000ff0500720c */ /* 0x000fe20004722670 */
[----:B------:R-:W-:Y:S01]  /*0160*/  IMAD.MOV.U32 R5, RZ, RZ, 0x2 ;  /* 0x00000002ff057424 */ /* 0x000fe200078e00ff */
[----:B------:R-:W2:Y:S01]  /*0170*/  S2R R4, SR_TID.X ;  /* 0x0000000000047919 */ /* 0x000ea20000002100 */
[----:B------:R-:W-:Y:S03]  /*0180*/  BSSY.RECONVERGENT B0, `(.L_x_4677) ;  /* 0x00000bb000007945 */ /* 0x000fe60003800200 */
[----:B------:R-:W-:Y:S01]  /*0190*/  SEL R5, R5, 0x1, P0 ;  /* 0x0000000105057807 */ /* 0x000fe20000000000 */
        /* <DEDUP_REMOVED lines=29> */
[----:B-1----:R-:W-:Y:S02]  /*0370*/  VIADD R14, R14, 0x40 ;  /* 0x000000400e0e7836 */ /* 0x002fe40000000000 */
[----:B------:R-:W-:-:S10]  /*0380*/  IMAD.IADD R17, R9, 0x1, R0 ;  /* 0x0000000109117824 */ /* 0x000fd400078e0200 */
[----:B------:R-:W-:Y:S05]  /*0390*/  @P0 BRA `(.L_x_4680) ;  /* 0x0000000000ec0947 */ /* 0x000fea0003800000 */
[----:B------:R-:W-:Y:S01]  /*03a0*/  IMAD.MOV R6, RZ, RZ, -R15 ;  /* 0x000000ffff067224 */ /* 0x000fe200078e0a0f */
[----:B------:R-:W-:-:S04]  /*03b0*/  PLOP3.LUT P0, PT, PT, PT, PT, 0x80, 0x8 ;  /* 0x000000000008781c */ /* 0x000fc80003f0f070 */
[----:B------:R-:W-:-:S13]  /*03c0*/  ISETP.GT.AND P2, PT, R6, 0x3, PT ;  /* 0x000000030600780c */ /* 0x000fda0003f44270 */
[----:B------:R-:W-:Y:S05]  /*03d0*/  @!P2 BRA `(.L_x_4681) ;  /* 0x000000000084a947 */ /* 0x000fea0003800000 */
[----:B------:R-:W-:-:S13]  /*03e0*/  PLOP3.LUT P0, PT, PT, PT, PT, 0x8, 0x80 ;  /* 0x000000000080781c */ /* 0x000fda0003f0e170 */
.L_x_4682:
        /* <DEDUP_REMOVED lines=9> */
[----:B------:R-:W-:-:S02]  /*0480*/  LEA R8, P2, R12, UR6, 0x1 ;  /* 0x000000060c087c11 */ /* 0x000fc4000f8408ff */
[C---:B------:R-:W-:Y:S01]  /*0490*/  IADD3 R18, P4, PT, R20.reuse, R11, RZ ;  /* 0x0000000b14127210 */ /* 0x040fe20007f9e0ff */
[----:B------:R-:W2:Y:S01]  /*04a0*/  LDG.E.U16.CONSTANT R7, desc[UR8][R6.64] ;  /* 0x0000000806077981 */ /* 0x000ea2000c1e9500 */
[----:B------:R-:W-:Y:S02]  /*04b0*/  IADD3 R13, P5, PT, R20, R17, RZ ;  /* 0x00000011140d7210 */ /* 0x000fe40007fbe0ff */
[----:B------:R-:W-:Y:S02]  /*04c0*/  LEA.HI.X R9, R12, UR7, R9, 0x1, P2 ;  /* 0x000000070c097c11 */ /* 0x000fe400090f0c09 */
[----:B------:R-:W-:Y:S02]  /*04d0*/  LEA.HI.X.SX32 R11, R11, RZ, 0x1, P4 ;  /* 0x000000ff0b0b7211 */ /* 0x000fe400020f0eff */
[----:B------:R-:W-:Y:S02]  /*04e0*/  LEA R10, P3, R18, UR6, 0x1 ;  /* 0x00000006120a7c11 */ /* 0x000fe4000f8608ff */
[----:B------:R-:W-:Y:S01]  /*04f0*/  LEA.HI.X.SX32 R16, R17, RZ, 0x1, P5 ;  /* 0x000000ff11107211 */ /* 0x000fe200028f0eff */
[----:B------:R-:W3:Y:S01]  /*0500*/  LDG.E.U16.CONSTANT R9, desc[UR8][R8.64] ;  /* 0x0000000808097981 */ /* 0x000ee2000c1e9500 */
[----:B------:R-:W-:-:S02]  /*0510*/  LEA R12, P2, R13, UR6, 0x1 ;  /* 0x000000060d0c7c11 */ /* 0x000fc4000f8408ff */
[----:B------:R-:W-:Y:S02]  /*0520*/  LEA.HI.X R11, R18, UR7, R11, 0x1, P3 ;  /* 0x00000007120b7c11 */ /* 0x000fe400098f0c0b */
[----:B------:R-:W-:-:S04]  /*0530*/  LEA.HI.X R13, R13, UR7, R16, 0x1, P2 ;  /* 0x000000070d0d7c11 */ /* 0x000fc800090f0c10 */
        /* <DEDUP_REMOVED lines=11> */
.L_x_4681:
        /* <DEDUP_REMOVED lines=15> */
[----:B------:R-:W-:Y:S02]  /*06e0*/  VIADD R15, R15, 0x2 ;  /* 0x000000020f0f7836 */ /* 0x000fe40000000000 */
[----:B------:R-:W-:Y:S01]  /*06f0*/  IMAD.IADD R17, R11, 0x1, R0 ;  /* 0x000000010b117824 */ /* 0x000fe200078e0200 */
[----:B--2---:R-:W-:Y:S04]  /*0700*/  STS.U16 [R14], R7 ;  /* 0x000000070e007388 */ /* 0x004fe80000000400 */
[----:B---3--:R0:W-:Y:S02]  /*0710*/  STS.U16 [R14+0x40], R9 ;  /* 0x000040090e007388 */ /* 0x0081e40000000400 */
[----:B0-----:R-:W-:-:S07]  /*0720*/  VIADD R14, R14, 0x80 ;  /* 0x000000800e0e7836 */ /* 0x001fce0000000000 */
.L_x_4683:
[----:B------:R-:W-:-:S13]  /*0730*/  ISETP.EQ.AND P2, PT, R15, RZ, PT ;  /* 0x000000ff0f00720c */ /* 0x000fda0003f42270 */
[----:B------:R-:W-:Y:S05]  /*0740*/  @!P0 BRA P2, `(.L_x_4678) ;  /* 0x0000000400788947 */ /* 0x000fea0001000000 */
.L_x_4680:
[----:B------:R-:W-:-:S04]  /*0750*/  IADD3 R7, P0, PT, R20, R17, RZ ;  /* 0x0000001114077210 */ /* 0x000fc80007f1e0ff */
[----:B------:R-:W-:Y:S02]  /*0760*/  LEA.HI.X.SX32 R8, R17, RZ, 0x1, P0 ;  /* 0x000000ff11087211 */ /* 0x000fe400000f0eff */
[----:B------:R-:W-:-:S04]  /*0770*/  LEA R6, P0, R7, UR6, 0x1 ;  /* 0x0000000607067c11 */ /* 0x000fc8000f8008ff */
[----:B------:R-:W-:-:S06]  /*0780*/  LEA.HI.X R7, R7, UR7, R8, 0x1, P0 ;  /* 0x0000000707077c11 */ /* 0x000fcc00080f0c08 */
        /* <DEDUP_REMOVED lines=8> */
.L_x_4679:
        /* <DEDUP_REMOVED lines=16> */
.L_x_4686:
        /* <DEDUP_REMOVED lines=32> */
.L_x_4685:
        /* <DEDUP_REMOVED lines=20> */
[----:B-1----:R-:W-:-:S07]  /*0c50*/  VIADD R14, R14, 0x80 ;  /* 0x000000800e0e7836 */ /* 0x002fce0000000000 */
.L_x_4687:
[----:B------:R-:W-:-:S13]  /*0c60*/  ISETP.NE.OR P0, PT, R15, RZ, P0 ;  /* 0x000000ff0f00720c */ /* 0x000fda0000705670 */
[----:B------:R-:W-:Y:S05]  /*0c70*/  @!P0 BRA `(.L_x_4678) ;  /* 0x00000000002c8947 */ /* 0x000fea0003800000 */
.L_x_4684:
[----:B-----5:R-:W-:-:S04]  /*0c80*/  IADD3 R7, P0, PT, R20, R17, RZ ;  /* 0x0000001114077210 */ /* 0x020fc80007f1e0ff */
[----:B------:R-:W-:Y:S02]  /*0c90*/  LEA.HI.X.SX32 R8, R17, RZ, 0x1, P0 ;  /* 0x000000ff11087211 */ /* 0x000fe400000f0eff */
[----:B0-----:R-:W-:-:S04]  /*0ca0*/  LEA R6, P0, R7, UR10, 0x1 ;  /* 0x0000000a07067c11 */ /* 0x001fc8000f8008ff */
        /* <DEDUP_REMOVED lines=8> */
.L_x_4678:
[----:B0-----:R-:W-:Y:S05]  /*0d30*/  BSYNC.RECONVERGENT B0 ;  /* 0x0000000000007941 */ /* 0x001fea0003800200 */
.L_x_4677:
        /* <DEDUP_REMOVED lines=19> */
[----:B-1----:R-:W0:Y:S01]  /*0e70*/  LDC.64 R14, c[0x0][0x3a0] ;  /* 0x0000e800ff0e7b82 */ /* 0x002e220000000a00 */
[----:B------:R-:W-:-:S13]  /*0e80*/  PLOP3.LUT P0, PT, PT, PT, PT, 0x8, 0x80 ;  /* 0x000000000080781c */ /* 0x000fda0003f0e170 */
.L_x_4691:
        /* <DEDUP_REMOVED lines=8> */
[C---:B------:R-:W-:Y:S01]  /*0f10*/  IMAD.WIDE R12, R16.reuse, 0x2, R14 ;  /* 0x00000002100c7825 */ /* 0x040fe200078e020e */
[----:B------:R2:W-:Y:S03]  /*0f20*/  STG.E.64 desc[UR8][R10.64], RZ ;  /* 0x000000ff0a007986 */ /* 0x0005e6000c101b08 */
[----:B------:R-:W-:Y:S01]  /*0f30*/  VIADD R5, R5, 0x4 ;  /* 0x0000000405057836 */ /* 0x000fe20000000000 */
[----:B------:R2:W-:Y:S01]  /*0f40*/  STG.E.64 desc[UR8][R12.64], RZ ;  /* 0x000000ff0c007986 */ /* 0x0005e2000c101b08 */
[----:B------:R-:W-:-:S03]  /*0f50*/  IMAD.IADD R3, R16, 0x1, R85 ;  /* 0x0000000110037824 */ /* 0x000fc600078e0255 */
[----:B------:R-:W-:-:S13]  /*0f60*/  ISETP.GE.AND P2, PT, R5, -0x3, PT ;  /* 0xfffffffd0500780c */ /* 0x000fda0003f46270 */
[----:B--2---:R-:W-:Y:S05]  /*0f70*/  @!P2 BRA `(.L_x_4691) ;  /* 0xfffffffc00c4a947 */ /* 0x004fea000383ffff */
.L_x_4690:
[----:B------:R-:W-:-:S05]  /*0f80*/  IMAD.MOV R6, RZ, RZ, -R5 ;  /* 0x000000ffff067224 */ /* 0x000fca00078e0a05 */
[----:B------:R-:W-:-:S13]  /*0f90*/  ISETP.GT.AND P2, PT, R6, 0x1, PT ;  /* 0x000000010600780c */ /* 0x000fda0003f44270 */
[----:B------:R-:W-:Y:S05]  /*0fa0*/  @!P2 BRA `(.L_x_4692) ;  /* 0x000000000024a947 */ /* 0x000fea0003800000 */
[----:B------:R-:W1:Y:S01]  /*0fb0*/  LDC.64 R8, c[0x0][0x3a0] ;  /* 0x0000e800ff087b82 */ /* 0x000e620000000a00 */
[----:B------:R-:W-:Y:S01]  /*0fc0*/  IMAD.IADD R10, R3, 0x1, R85 ;  /* 0x00000001030a7824 */ /* 0x000fe200078e0255 */
[----:B------:R-:W-:Y:S01]  /*0fd0*/  PLOP3.LUT P0, PT, PT, PT, PT, 0x8, 0x80 ;  /* 0x000000000080781c */ /* 0x000fe20003f0e170 */
[----:B------:R-:W-:Y:S02]  /*0fe0*/  VIADD R5, R5, 0x2 ;  /* 0x0000000205057836 */ /* 0x000fe40000000000 */
[----:B-1----:R-:W-:-:S04]  /*0ff0*/  IMAD.WIDE R6, R3, 0x2, R8 ;  /* 0x0000000203067825 */ /* 0x002fc800078e0208 */
[C---:B------:R-:W-:Y:S01]  /*1000*/  IMAD.WIDE R8, R10.reuse, 0x2, R8 ;  /* 0x000000020a087825 */ /* 0x040fe200078e0208 */
[----:B------:R0:W-:Y:S03]  /*1010*/  STG.E.64 desc[UR8][R6.64], RZ ;  /* 0x000000ff06007986 */ /* 0x0001e6000c101b08 */
[----:B------:R-:W-:Y:S01]  /*1020*/  IMAD.IADD R3, R10, 0x1, R85 ;  /* 0x000000010a037824 */ /* 0x000fe200078e0255 */
[----:B------:R0:W-:Y:S06]  /*1030*/  STG.E.64 desc[UR8][R8.64], RZ ;  /* 0x000000ff08007986 */ /* 0x0001ec000c101b08 */
.L_x_4692:
[----:B------:R-:W-:-:S13]  /*1040*/  ISETP.NE.OR P0, PT, R5, RZ, P0 ;  /* 0x000000ff0500720c */ /* 0x000fda0000705670 */
[----:B------:R-:W-:Y:S05]  /*1050*/  @!P0 BRA `(.L_x_4688) ;  /* 0x00000000001c8947 */ /* 0x000fea0003800000 */
.L_x_4689:
[----:B01----:R-:W0:Y:S02]  /*1060*/  LDC.64 R6, c[0x0][0x3a0] ;  /* 0x0000e800ff067b82 */ /* 0x003e240000000a00 */
.L_x_4693:
[----:B0-----:R-:W-:-:S04]  /*1070*/  IMAD.WIDE R8, R3, 0x2, R6 ;  /* 0x0000000203087825 */ /* 0x001fc800078e0206 */
[----:B------:R-:W-:Y:S01]  /*1080*/  VIADD R5, R5, 0x1 ;  /* 0x0000000105057836 */ /* 0x000fe20000000000 */
[----:B------:R2:W-:Y:S01]  /*1090*/  STG.E.64 desc[UR8][R8.64], RZ ;  /* 0x000000ff08007986 */ /* 0x0005e2000c101b08 */
[----:B------:R-:W-:-:S03]  /*10a0*/  IMAD.IADD R3, R3, 0x1, R85 ;  /* 0x0000000103037824 */ /* 0x000fc600078e0255 */
[----:B------:R-:W-:-:S13]  /*10b0*/  ISETP.NE.AND P0, PT, R5, RZ, PT ;  /* 0x000000ff0500720c */ /* 0x000fda0003f05270 */
[----:B--2---:R-:W-:Y:S05]  /*10c0*/  @P0 BRA `(.L_x_4693) ;  /* 0xfffffffc00e80947 */ /* 0x004fea000383ffff */
.L_x_4688:
        /* <DEDUP_REMOVED lines=10> */
[----:B01----:R-:W-:-:S04]  /*1170*/  IMAD.SHL.U32 R7, R32, 0x40, RZ ;  /* 0x0000004020077824 */ /* 0x003fc800078e00ff */
[----:B---3--:R-:W-:-:S05]  /*1180*/  IMAD.WIDE.U32 R6, R7, 0x2, R10 ;  /* 0x0000000207067825 */ /* 0x008fca00078e000a */
[----:B------:R0:W5:Y:S01]  /*1190*/  LDG.E.U16.CONSTANT R3, desc[UR8][R6.64] ;  /* 0x0000000806037981 */ /* 0x000162000c1e9500 */
[----:B------:R-:W-:Y:S01]  /*11a0*/  SHF.R.S32.HI R5, RZ, 0x1f, R2 ;  /* 0x0000001fff057819 */ /* 0x000fe20000011402 */
[----:B------:R-:W-:Y:S01]  /*11b0*/  IMAD.SHL.U32 R4, R4, 0x10, RZ ;  /* 0x0000001004047824 */ /* 0x000fe200078e00ff */
[----:B------:R-:W-:Y:S01]  /*11c0*/  UMOV UR4, URZ ;  /* 0x000000ff00047c82 */ /* 0x000fe20008000000 */
[----:B------:R-:W-:Y:S01]  /*11d0*/  IMAD.MOV.U32 R15, RZ, RZ, R87 ;  /* 0x000000ffff0f7224 */ /* 0x000fe200078e0057 */
[----:B------:R-:W-:Y:S02]  /*11e0*/  LEA.HI R5, R5, R2, RZ, 0x3 ;  /* 0x0000000205057211 */ /* 0x000fe400078f18ff */
[----:B------:R-:W-:Y:S02]  /*11f0*/  LOP3.LUT R12, R4, 0x10, RZ, 0xc0, !PT ;  /* 0x00000010040c7812 */ /* 0x000fe400078ec0ff */
[----:B------:R-:W-:-:S07]  /*1200*/  SHF.R.S32.HI R13, RZ, 0x3, R5 ;  /* 0x00000003ff0d7819 */ /* 0x000fce0000011405 */
.L_x_4695:
[----:B------:R-:W1:Y:S01]  /*1210*/  LDC.64 R4, c[0x0][0x390] ;  /* 0x0000e400ff047b82 */ /* 0x000e620000000a00 */
[----:B-----5:R-:W-:-:S04]  /*1220*/  VIADD R14, R3, UR4 ;  /* 0x00000004030e7c36 */ /* 0x020fc80008000000 */
[----:B0-----:R-:W-:-:S05]  /*1230*/  IMAD R6, R14, R85, RZ ;  /* 0x000000550e067224 */ /* 0x001fca00078e02ff */
[----:B------:R-:W-:-:S04]  /*1240*/  SHF.R.S32.HI R7, RZ, 0x1f, R6 ;  /* 0x0000001fff077819 */ /* 0x000fc80000011406 */
[----:B------:R-:W-:-:S04]  /*1250*/  LEA.HI R6, R7, R6, RZ, 0x3 ;  /* 0x0000000607067211 */ /* 0x000fc800078f18ff */
[----:B------:R-:W-:-:S05]  /*1260*/  LEA.HI.SX32 R7, R6, R13, 0x1d ;  /* 0x0000000d06077211 */ /* 0x000fca00078feaff */
[----:B-1----:R-:W-:Y:S02]  /*1270*/  IMAD.WIDE R4, R7, 0x4, R4 ;  /* 0x0000000407047825 */ /* 0x002fe400078e0204 */
[----:B------:R-:W0:Y:S04]  /*1280*/  LDC.64 R6, c[0x0][0x398] ;  /* 0x0000e600ff067b82 */ /* 0x000e280000000a00 */
[----:B------:R-:W3:Y:S01]  /*1290*/  LDG.E.CONSTANT R5, desc[UR8][R4.64] ;  /* 0x0000000804057981 */ /* 0x000ee2000c1e9900 */
[----:B------:R-:W-:-:S04]  /*12a0*/  IMAD.SHL.U32 R9, R15, 0x2, RZ ;  /* 0x000000020f097824 */ /* 0x000fc800078e00ff */
[----:B------:R-:W-:-:S06]  /*12b0*/  IMAD.WIDE.U32 R8, R9, 0x2, R10 ;  /* 0x0000000209087825 */ /* 0x000fcc00078e000a */
[----:B------:R-:W2:Y:S01]  /*12c0*/  LDG.E.U16.CONSTANT R8, desc[UR8][R8.64+0x2] ;  /* 0x0000020808087981 */ /* 0x000ea2000c1e9500 */
[----:B0-----:R-:W-:-:S05]  /*12d0*/  IMAD.WIDE.U32 R6, R14, 0x2, R6 ;  /* 0x000000020e067825 */ /* 0x001fca00078e0006 */
[----:B------:R0:W4:Y:S01]  /*12e0*/  LDG.E.U16.CONSTANT R18, desc[UR8][R6.64] ;  /* 0x0000000806127981 */ /* 0x000122000c1e9500 */
[----:B------:R-:W-:Y:S01]  /*12f0*/  UIADD3 UR4, UPT, UPT, UR4, 0x1, URZ ;  /* 0x0000000104047890 */ /* 0x000fe2000fffe0ff */
[----:B---3--:R-:W-:-:S04]  /*1300*/  SHF.R.U32.HI R14, RZ, R12, R5 ;  /* 0x0000000cff0e7219 */ /* 0x008fc80000011605 */
[--C-:B------:R-:W-:Y:S02]  /*1310*/  SHF.R.U32.HI R4, RZ, 0x8, R14.reuse ;  /* 0x00000008ff047819 */ /* 0x100fe4000001160e */
[----:B------:R-:W-:Y:S02]  /*1320*/  LOP3.LUT R16, R14, 0xf, RZ, 0xc0, !PT ;  /* 0x0000000f0e107812 */ /* 0x000fe400078ec0ff */
[----:B------:R-:W-:Y:S02]  /*1330*/  LOP3.LUT R4, R4, 0xf, RZ, 0xc0, !PT ;  /* 0x0000000f04047812 */ /* 0x000fe400078ec0ff */
[----:B------:R-:W-:Y:S01]  /*1340*/  SHF.R.U32.HI R17, RZ, 0x4, R14 ;  /* 0x00000004ff117819 */ /* 0x000fe2000001160e */
[----:B------:R-:W-:Y:S01]  /*1350*/  IMAD R19, R16, R16, R16 ;  /* 0x0000001010137224 */ /* 0x000fe200078e0210 */
[----:B------:R-:W-:Y:S01]  /*1360*/  SHF.R.U32.HI R14, RZ, 0xc, R14 ;  /* 0x0000000cff0e7819 */ /* 0x000fe2000001160e */
[----:B------:R-:W-:Y:S01]  /*1370*/  IMAD R5, R4, R4, R4 ;  /* 0x0000000404057224 */ /* 0x000fe200078e0204 */
[----:B------:R-:W-:Y:S01]  /*1380*/  LOP3.LUT R17, R17, 0xf, RZ, 0xc0, !PT ;  /* 0x0000000f11117812 */ /* 0x000fe200078ec0ff */
[----:B--2---:R-:W-:Y:S01]  /*1390*/  IMAD.IADD R15, R8, 0x1, R15 ;  /* 0x00000001080f7824 */ /* 0x004fe200078e020f */
[----:B------:R-:W-:-:S02]  /*13a0*/  LOP3.LUT R14, R14, 0xf, RZ, 0xc0, !PT ;  /* 0x0000000f0e0e7812 */ /* 0x000fc400078ec0ff */
[----:B------:R-:W-:Y:S01]  /*13b0*/  IADD3 R19, PT, PT, R16, 0x1, R19 ;  /* 0x0000000110137810 */ /* 0x000fe20007ffe013 */
[----:B------:R-:W-:Y:S01]  /*13c0*/  IMAD R16, R17, R17, R17 ;  /* 0x0000001111107224 */ /* 0x000fe200078e0211 */
[----:B------:R-:W-:Y:S01]  /*13d0*/  IADD3 R4, PT, PT, R4, 0x1, R5 ;  /* 0x0000000104047810 */ /* 0x000fe20007ffe005 */
[C---:B------:R-:W-:Y:S01]  /*13e0*/  IMAD R5, R14.reuse, R14, R14 ;  /* 0x0000000e0e057224 */ /* 0x040fe200078e020e */
[----:B------:R-:W-:Y:S02]  /*13f0*/  ISETP.GE.AND P0, PT, R15, R88, PT ;  /* 0x000000580f00720c */ /* 0x000fe40003f06270 */
[----:B------:R-:W-:Y:S01]  /*1400*/  IADD3 R16, PT, PT, R17, 0x1, R16 ;  /* 0x0000000111107810 */ /* 0x000fe20007ffe010 */
[----:B------:R-:W4:Y:S01]  /*1410*/  I2F.F16 R19, R19 ;  /* 0x0000001300137306 */ /* 0x000f220000200c00 */
[----:B------:R-:W-:-:S07]  /*1420*/  IADD3 R14, PT, PT, R14, 0x1, R5 ;  /* 0x000000010e0e7810 */ /* 0x000fce0007ffe005 */
        /* <DEDUP_REMOVED lines=8> */
.L_x_4694:
[C---:B------:R-:W-:Y:S01]  /*14b0*/  ISETP.GT.AND P0, PT, R87.reuse, UR5, PT ;  /* 0x0000000557007c0c */ /* 0x040fe2000bf04270 */
[----:B0-----:R-:W-:Y:S01]  /*14c0*/  IMAD.MOV.U32 R9, RZ, RZ, RZ ;  /* 0x000000ffff097224 */ /* 0x001fe200078e00ff */
[----:B------:R-:W-:Y:S01]  /*14d0*/  SHF.R.S32.HI R3, RZ, 0x1f, R20 ;  /* 0x0000001fff037819 */ /* 0x000fe20000011414 */
[----:B------:R-:W-:Y:S01]  /*14e0*/  IMAD.MOV.U32 R10, RZ, RZ, RZ ;  /* 0x000000ffff0a7224 */ /* 0x000fe200078e00ff */
[----:B---3--:R-:W-:Y:S02]  /*14f0*/  ISETP.GT.AND P2, PT, R87, UR6, PT ;  /* 0x0000000657007c0c */ /* 0x008fe4000bf44270 */
[----:B------:R-:W-:Y:S02]  /*1500*/  CS2R R12, SRZ ;  /* 0x00000000000c7805 */ /* 0x000fe4000001ff00 */
[----:B------:R-:W-:Y:S02]  /*1510*/  LEA.HI R3, R3, R20, RZ, 0x5 ;  /* 0x0000001403037211 */ /* 0x000fe400078f28ff */
[----:B----4-:R-:W-:-:S02]  /*1520*/  ISETP.GT.AND P3, PT, R87, UR10, PT ;  /* 0x0000000a57007c0c */ /* 0x010fc4000bf64270 */
[C---:B------:R-:W-:Y:S02]  /*1530*/  ISETP.GT.AND P4, PT, R87.reuse, UR7, PT ;  /* 0x0000000757007c0c */ /* 0x040fe4000bf84270 */
[----:B--2---:R-:W-:Y:S02]  /*1540*/  ISETP.GT.AND P5, PT, R87, UR11, PT ;  /* 0x0000000b57007c0c */ /* 0x004fe4000bfa4270 */
[----:B-1----:R-:W-:Y:S01]  /*1550*/  SHF.R.S32.HI R14, RZ, 0x5, R3 ;  /* 0x00000005ff0e7819 */ /* 0x002fe20000011403 */
[----:B------:R-:W-:Y:S01]  /*1560*/  IMAD.MOV.U32 R3, RZ, RZ, RZ ;  /* 0x000000ffff037224 */ /* 0x000fe200078e00ff */
[----:B------:R-:W-:Y:S09]  /*1570*/  @!P0 BRA `(.L_x_4696) ;  /* 0x00000000001c8947 */ /* 0x000ff20003800000 */
[----:B------:R-:W0:Y:S02]  /*1580*/  LDC R4, c[0x0][0x3cc] ;  /* 0x0000f300ff047b82 */ /* 0x000e240000000800 */
[----:B0-----:R-:W-:-:S05]  /*1590*/  VIMNMX R3, PT, PT, R87, R4, PT ;  /* 0x0000000457037248 */ /* 0x001fca0003fe0100 */
[----:B------:R-:W-:-:S05]  /*15a0*/  VIADD R3, R3, -UR5 ;  /* 0x8000000503037c36 */ /* 0x000fca0008000000 */
[----:B------:R-:W-:-:S04]  /*15b0*/  SHF.R.S32.HI R4, RZ, 0x1f, R3 ;  /* 0x0000001fff047819 */ /* 0x000fc80000011403 */
[----:B------:R-:W-:-:S04]  /*15c0*/  LEA.HI R4, R4, R3, RZ, 0x5 ;  /* 0x0000000304047211 */ /* 0x000fc800078f28ff */
[----:B------:R-:W-:-:S05]  /*15d0*/  SHF.R.S32.HI R4, RZ, 0x5, R4 ;  /* 0x00000005ff047819 */ /* 0x000fca0000011404 */
[----:B------:R-:W-:-:S07]  /*15e0*/  IMAD R3, R4, 0x6, RZ ;  /* 0x0000000604037824 */ /* 0x000fce00078e02ff */
.L_x_4696:
        /* <DEDUP_REMOVED lines=8> */
.L_x_4697:
        /* <DEDUP_REMOVED lines=8> */
.L_x_4698:
        /* <DEDUP_REMOVED lines=8> */
.L_x_4699:
        /* <DEDUP_REMOVED lines=8> */
.L_x_4700:
[----:B------:R-:W-:Y:S01]  /*17f0*/  IMAD R3, R14, 0x8, R3 ;  /* 0x000000080e037824 */ /* 0x000fe200078e0203 */
[----:B------:R-:W0:Y:S01]  /*1800*/  S2UR UR5, SR_CgaCtaId ;  /* 0x00000000000579c3 */ /* 0x000e220000008800 */
[----:B------:R-:W1:Y:S01]  /*1810*/  LDCU.64 UR6, c[0x0][0x388] ;  /* 0x00007100ff0677ac */ /* 0x000e620008000a00 */
[----:B------:R-:W-:Y:S02]  /*1820*/  SHF.R.S32.HI R4, RZ, 0x1f, R2 ;  /* 0x0000001fff047819 */ /* 0x000fe40000011402 */
[----:B------:R-:W-:Y:S01]  /*1830*/  IADD3 R3, PT, PT, R10, R3, R9 ;  /* 0x000000030a037210 */ /* 0x000fe20007ffe009 */
[----:B------:R-:W-:Y:S01]  /*1840*/  UMOV UR4, 0x400 ;  /* 0x0000040000047882 */ /* 0x000fe20000000000 */
[----:B------:R-:W-:Y:S02]  /*1850*/  VIMNMX R0, PT, PT, R0, UR10, PT ;  /* 0x0000000a00007c48 */ /* 0x000fe4000bfe0100 */
[----:B------:R-:W-:-:S05]  /*1860*/  IADD3 R12, PT, PT, R13, R3, R12 ;  /* 0x000000030d0c7210 */ /* 0x000fca0007ffe00c */
[----:B------:R-:W-:-:S05]  /*1870*/  IMAD R3, R12, R85, RZ ;  /* 0x000000550c037224 */ /* 0x000fca00078e02ff */
[----:B------:R-:W-:-:S04]  /*1880*/  IADD3 R2, P0, PT, R2, R3, RZ ;  /* 0x0000000302027210 */ /* 0x000fc80007f1e0ff */
[----:B------:R-:W-:Y:S02]  /*1890*/  LEA.HI.X.SX32 R3, R3, R4, 0x1, P0 ;  /* 0x0000000403037211 */ /* 0x000fe400000f0eff */
[----:B------:R-:W-:Y:S01]  /*18a0*/  ISETP.GT.AND P0, PT, R0, R87, PT ;  /* 0x000000570000720c */ /* 0x000fe20003f04270 */
[----:B0-----:R-:W-:Y:S01]  /*18b0*/  ULEA UR5, UR5, UR4, 0x18 ;  /* 0x0000000405057291 */ /* 0x001fe2000f8ec0ff */
[C---:B-1----:R-:W-:Y:S02]  /*18c0*/  LEA R92, P2, R2.reuse, UR6, 0x2 ;  /* 0x00000006025c7c11 */ /* 0x042fe4000f8410ff */
[----:B------:R-:W-:Y:S02]  /*18d0*/  PRMT R4, RZ, 0x5410, RZ ;  /* 0x00005410ff047816 */ /* 0x000fe400000000ff */
[----:B------:R-:W-:Y:S02]  /*18e0*/  LEA.HI.X R93, R2, UR7, R3, 0x2, P2 ;  /* 0x00000007025d7c11 */ /* 0x000fe400090f1403 */
[----:B------:R-:W-:Y:S01]  /*18f0*/  UMOV UR4, UR5 ;  /* 0x0000000500047c82 */ /* 0x000fe20008000000 */
[----:B------:R-:W-:-:S02]  /*1900*/  PRMT R3, RZ, 0x5410, RZ ;  /* 0x00005410ff037816 */ /* 0x000fc400000000ff */
[----:B------:R-:W-:Y:S02]  /*1910*/  PRMT R2, RZ, 0x5410, RZ ;  /* 0x00005410ff027816 */ /* 0x000fe400000000ff */
[----:B------:R-:W-:Y:S01]  /*1920*/  PRMT R0, RZ, 0x5410, RZ ;  /* 0x00005410ff007816 */ /* 0x000fe200000000ff */
[----:B------:R-:W-:Y:S06]  /*1930*/  @!P0 BRA `(.L_x_4701) ;  /* 0x00000018009c8947 */ /* 0x000fec0003800000 */
        /* <DEDUP_REMOVED lines=9> */
[----:B------:R-:W-:Y:S01]  /*19d0*/  IMAD.MOV.U32 R0, RZ, RZ, 0x2800 ;  /* 0x00002800ff007424 */ /* 0x000fe200078e00ff */
[----:B------:R-:W-:Y:S01]  /*19e0*/  ISETP.NE.AND P0, PT, R86, RZ, PT ;  /* 0x000000ff5600720c */ /* 0x000fe20003f05270 */
[----:B------:R-:W-:Y:S01]  /*19f0*/  UIADD3 UR4, UPT, UPT, UR5, 0x40, URZ ;  /* 0x0000004005047890 */ /* 0x000fe2000fffe0ff */
[----:B------:R-:W-:Y:S02]  /*1a00*/  PRMT R4, RZ, 0x7610, R4 ;  /* 0x00007610ff047816 */ /* 0x000fe40000000004 */
[C---:B--2---:R-:W-:Y:S02]  /*1a10*/  LOP3.LUT R33, R20.reuse, 0x1f001f, RZ, 0xc0, !PT ;  /* 0x001f001f14217812 */ /* 0x044fe400078ec0ff */
[----:B------:R-:W-:Y:S02]  /*1a20*/  SHF.R.U32.HI R34, RZ, 0xa, R20 ;  /* 0x0000000aff227819 */ /* 0x000fe40000011614 */
[----:B------:R-:W-:-:S02]  /*1a30*/  LOP3.LUT R2, R20, 0x3e003e0, RZ, 0xc0, !PT ;  /* 0x03e003e014027812 */ /* 0x000fc400078ec0ff */
[----:B------:R-:W-:Y:S02]  /*1a40*/  SHF.R.U32.HI R20, RZ, 0xf, R20 ;  /* 0x0000000fff147819 */ /* 0x000fe40000011614 */
[----:B------:R-:W-:Y:S02]  /*1a50*/  SHF.R.U32.HI R35, RZ, 0xf, R21 ;  /* 0x0000000fff237819 */ /* 0x000fe40000011615 */
[----:B------:R-:W-:Y:S02]  /*1a60*/  SHF.R.U32.HI R39, RZ, 0xf, R23 ;  /* 0x0000000fff277819 */ /* 0x000fe40000011617 */
[----:B0-----:R-:W-:Y:S02]  /*1a70*/  SHF.R.U32.HI R36, RZ, 0xf, R22 ;  /* 0x0000000fff247819 */ /* 0x001fe40000011616 */
[----:B------:R-:W-:Y:S02]  /*1a80*/  LOP3.LUT R37, R21, 0x1f001f, RZ, 0xc0, !PT ;  /* 0x001f001f15257812 */ /* 0x000fe400078ec0ff */
[----:B------:R-:W-:-:S02]  /*1a90*/  SHF.R.U32.HI R38, RZ, 0xa, R21 ;  /* 0x0000000aff267819 */ /* 0x000fc40000011615 */
[----:B------:R-:W-:Y:S02]  /*1aa0*/  LOP3.LUT R9, R21, 0x3e003e0, RZ, 0xc0, !PT ;  /* 0x03e003e015097812 */ /* 0x000fe400078ec0ff */
[C---:B-1----:R-:W-:Y:S02]  /*1ab0*/  LOP3.LUT R41, R22.reuse, 0x1f001f, RZ, 0xc0, !PT ;  /* 0x001f001f16297812 */ /* 0x042fe400078ec0ff */
[----:B------:R-:W-:Y:S02]  /*1ac0*/  SHF.R.U32.HI R42, RZ, 0xa, R22 ;  /* 0x0000000aff2a7819 */ /* 0x000fe40000011616 */
[----:B------:R-:W-:Y:S02]  /*1ad0*/  LOP3.LUT R10, R22, 0x3e003e0, RZ, 0xc0, !PT ;  /* 0x03e003e0160a7812 */ /* 0x000fe400078ec0ff */
[----:B---3--:R-:W-:Y:S02]  /*1ae0*/  LOP3.LUT R52, R28, 0x1f001f, RZ, 0xc0, !PT ;  /* 0x001f001f1c347812 */ /* 0x008fe400078ec0ff */
[----:B------:R-:W-:-:S02]  /*1af0*/  SHF.R.U32.HI R50, RZ, 0xa, R28 ;  /* 0x0000000aff327819 */ /* 0x000fc4000001161c */
[----:B------:R-:W-:Y:S02]  /*1b00*/  LOP3.LUT R56, R28, 0x3e003e0, RZ, 0xc0, !PT ;  /* 0x03e003e01c387812 */ /* 0x000fe400078ec0ff */
        /* <DEDUP_REMOVED lines=9> */
[----:B------:R-:W-:Y:S02]  /*1ba0*/  SHF.R.U32.HI R23, RZ, 0xe, R30 ;  /* 0x0000000eff177819 */ /* 0x000fe4000001161e */
[----:B------:R-:W-:-:S02]  /*1bb0*/  LOP3.LUT R36, R36, 0x10001, RZ, 0xc0, !PT ;  /* 0x0001000124247812 */ /* 0x000fc400078ec0ff */
[C---:B----4-:R-:W-:Y:S02]  /*1bc0*/  LOP3.LUT R49, R24.reuse, 0x1f001f, RZ, 0xc0, !PT ;  /* 0x001f001f18317812 */ /* 0x050fe400078ec0ff */
[--C-:B------:R-:W-:Y:S02]  /*1bd0*/  SHF.R.U32.HI R51, RZ, 0xa, R24.reuse ;  /* 0x0000000aff337819 */ /* 0x100fe40000011618 */
[----:B------:R-:W-:Y:S02]  /*1be0*/  LOP3.LUT R57, R24, 0x3e003e0, RZ, 0xc0, !PT ;  /* 0x03e003e018397812 */ /* 0x000fe400078ec0ff */
[----:B------:R-:W-:Y:S02]  /*1bf0*/  LOP3.LUT R21, R20, 0x20002, R21, 0xf8, !PT ;  /* 0x0002000214157812 */ /* 0x000fe400078ef815 */
        /* <DEDUP_REMOVED lines=10> */
[C---:B------:R-:W-:Y:S02]  /*1ca0*/  LOP3.LUT R64, R26.reuse, 0x1f001f, RZ, 0xc0, !PT ;  /* 0x001f001f1a407812 */ /* 0x040fe400078ec0ff */
[----:B------:R-:W-:Y:S02]  /*1cb0*/  SHF.R.U32.HI R65, RZ, 0xa, R26 ;  /* 0x0000000aff417819 */ /* 0x000fe4000001161a */
[----:B------:R-:W-:Y:S02]  /*1cc0*/  LOP3.LUT R73, R26, 0x3e003e0, RZ, 0xc0, !PT ;  /* 0x03e003e01a497812 */ /* 0x000fe400078ec0ff */
[----:B------:R-:W-:-:S02]  /*1cd0*/  SHF.R.U32.HI R27, RZ, 0xd, R27 ;  /* 0x0000000dff1b7819 */ /* 0x000fc4000001161b */
[----:B------:R-:W-:Y:S02]  /*1ce0*/  LOP3.LUT R23, R36, 0x20002, R23, 0xf8, !PT ;  /* 0x0002000224177812 */ /* 0x000fe400078ef817 */
[----:B------:R-:W-:Y:S02]  /*1cf0*/  SHF.R.U32.HI R26, RZ, 0xd, R26 ;  /* 0x0000000dff1a7819 */ /* 0x000fe4000001161a */
[----:B------:R-:W-:Y:S02]  /*1d00*/  LOP3.LUT R21, R21, 0x40004, R24, 0xf8, !PT ;  /* 0x0004000415157812 */ /* 0x000fe400078ef818 */
[C---:B-----5:R-:W-:Y:S02]  /*1d10*/  LOP3.LUT R35, R16.reuse, 0x1f001f, RZ, 0xc0, !PT ;  /* 0x001f001f10237812 */ /* 0x060fe400078ec0ff */
[----:B------:R-:W-:Y:S02]  /*1d20*/  SHF.R.U32.HI R36, RZ, 0xa, R16 ;  /* 0x0000000aff247819 */ /* 0x000fe40000011610 */
[----:B------:R-:W-:-:S02]  /*1d30*/  LOP3.LUT R70, R16, 0x3e003e0, RZ, 0xc0, !PT ;  /* 0x03e003e010467812 */ /* 0x000fc400078ec0ff */
[----:B------:R-:W-:Y:S02]  /*1d40*/  LOP3.LUT R25, R22, 0x40004, R25, 0xf8, !PT ;  /* 0x0004000416197812 */ /* 0x000fe400078ef819 */
[----:B------:R-:W-:Y:S02]  /*1d50*/  LOP3.LUT R27, R28, 0x40004, R27, 0xf8, !PT ;  /* 0x000400041c1b7812 */ /* 0x000fe400078ef81b */
[----:B------:R-:W-:Y:S02]  /*1d60*/  SHF.R.U32.HI R16, RZ, 0xc, R16 ;  /* 0x0000000cff107819 */ /* 0x000fe40000011610 */
[----:B------:R-:W-:Y:S02]  /*1d70*/  SHF.R.U32.HI R20, RZ, 0xc, R17 ;  /* 0x0000000cff147819 */ /* 0x000fe40000011611 */
[----:B------:R-:W-:Y:S02]  /*1d80*/  SHF.R.U32.HI R24, RZ, 0xc, R19 ;  /* 0x0000000cff187819 */ /* 0x000fe40000011613 */
[----:B------:R-:W-:-:S02]  /*1d90*/  LOP3.LUT R23, R23, 0x40004, R26, 0xf8, !PT ;  /* 0x0004000417177812 */ /* 0x000fc400078ef81a */
[C---:B------:R-:W-:Y:S02]  /*1da0*/  LOP3.LUT R39, R17.reuse, 0x1f001f, RZ, 0xc0, !PT ;  /* 0x001f001f11277812 */ /* 0x040fe400078ec0ff */
[----:B------:R-:W-:Y:S02]  /*1db0*/  SHF.R.U32.HI R40, RZ, 0xa, R17 ;  /* 0x0000000aff287819 */ /* 0x000fe40000011611 */
[----:B------:R-:W-:Y:S02]  /*1dc0*/  LOP3.LUT R72, R17, 0x3e003e0, RZ, 0xc0, !PT ;  /* 0x03e003e011487812 */ /* 0x000fe400078ec0ff */
[--C-:B------:R-:W-:Y:S02]  /*1dd0*/  SHF.R.U32.HI R22, RZ, 0xc, R18.reuse ;  /* 0x0000000cff167819 */ /* 0x100fe40000011612 */
        /* <DEDUP_REMOVED lines=28> */
[--C-:B------:R-:W-:Y:S02]  /*1fa0*/  SHF.R.U32.HI R29, RZ, 0xa, R14.reuse ;  /* 0x0000000aff1d7819 */ /* 0x100fe4000001160e */
[----:B------:R-:W-:Y:S02]  /*1fb0*/  LOP3.LUT R13, R14, 0x3e003e0, RZ, 0xc0, !PT ;  /* 0x03e003e00e0d7812 */ /* 0x000fe400078ec0ff */
[----:B------:R-:W-:Y:S02]  /*1fc0*/  SHF.R.U32.HI R27, RZ, 0xb, R14 ;  /* 0x0000000bff1b7819 */ /* 0x000fe4000001160e */
[----:B------:R-:W-:-:S02]  /*1fd0*/  LOP3.LUT R14, R15, 0x3e003e0, RZ, 0xc0, !PT ;  /* 0x03e003e00f0e7812 */ /* 0x000fc400078ec0ff */
[----:B------:R-:W-:Y:S02]  /*1fe0*/  LOP3.LUT R30, R15, 0x1f001f, RZ, 0xc0, !PT ;  /* 0x001f001f0f1e7812 */ /* 0x000fe400078ec0ff */
[--C-:B------:R-:W-:Y:S02]  /*1ff0*/  SHF.R.U32.HI R31, RZ, 0xa, R15.reuse ;  /* 0x0000000aff1f7819 */ /* 0x100fe4000001160f */
[----:B------:R-:W-:Y:S02]  /*2000*/  LOP3.LUT R11, R11, 0x64006400, RZ, 0xfc, !PT ;  /* 0x640064000b0b7812 */ /* 0x000fe400078efcff */
[----:B------:R-:W-:Y:S02]  /*2010*/  SHF.R.U32.HI R15, RZ, 0xb, R15 ;  /* 0x0000000bff0f7819 */ /* 0x000fe4000001160f */
[----:B------:R-:W-:Y:S02]  /*2020*/  LOP3.LUT R25, R26, 0x100010, R25, 0xf8, !PT ;  /* 0x001000101a197812 */ /* 0x000fe400078ef819 */
[----:B------:R-:W-:Y:S01]  /*2030*/  LOP3.LUT R26, R74, 0x100010, R27, 0xf8, !PT ;  /* 0x001000104a1a7812 */ /* 0x000fe200078ef81b */
[----:B------:R-:W-:Y:S01]  /*2040*/  HFMA2 R74, R11, R0.H0_H0, -48, -48 ;  /* 0xd200d2000b4a7431 */ /* 0x000fe20000040000 */
[----:B------:R-:W-:-:S02]  /*2050*/  LOP3.LUT R27, R76, 0x100010, R15, 0xf8, !PT ;  /* 0x001000104c1b7812 */ /* 0x000fc400078ef80f */
        /* <DEDUP_REMOVED lines=26> */
[----:B------:R-:W-:Y:S01]  /*2200*/  LEA R87, R32, 0x20, 0x5 ;  /* 0x0000002020577811 */ /* 0x000fe200078e28ff */
        /* <DEDUP_REMOVED lines=23> */
[----:B------:R-:W-:Y:S01]  /*2380*/  HFMA2 R14, R77, R0.H0_H0, -48, -48 ;  /* 0xd200d2004d0e7431 */ /* 0x000fe20000040000 */
[----:B------:R-:W-:Y:S02]  /*2390*/  LOP3.LUT R46, R46, 0x1f001f, RZ, 0xc0, !PT ;  /* 0x001f001f2e2e7812 */ /* 0x000fe400078ec0ff */
[----:B------:R-:W-:-:S02]  /*23a0*/  LOP3.LUT R33, R32, 0x64006400, RZ, 0xfc, !PT ;  /* 0x6400640020217812 */ /* 0x000fc400078efcff */
[----:B------:R-:W-:Y:S01]  /*23b0*/  LOP3.LUT R19, R72, 0x64006400, RZ, 0xfc, !PT ;  /* 0x6400640048137812 */ /* 0x000fe200078efcff */
[----:B------:R-:W-:Y:S01]  /*23c0*/  HADD2 R72, R41, -1040, -1040 ;  /* 0xe410e41029487430 */ /* 0x000fe20000000000 */
[----:B------:R-:W-:Y:S02]  /*23d0*/  LOP3.LUT R77, R38, 0x64006400, RZ, 0xfc, !PT ;  /* 0x64006400264d7812 */ /* 0x000fe400078efcff */
        /* <DEDUP_REMOVED lines=173> */
.L_x_4702:
[----:B------:R-:W-:Y:S01]  /*2eb0*/  IMAD.WIDE R92, R85, 0x4, R90 ;  /* 0x00000004555c7825 */ /* 0x000fe200078e025a */
        /* <DEDUP_REMOVED lines=79> */
.L_x_4701:
[----:B------:R-:W-:-:S04]  /*33b0*/  VIMNMX R10, PT, PT, R88, UR11, PT ;  /* 0x0000000b580a7c48 */ /* 0x000fc8000bfe0100 */
[----:B------:R-:W-:-:S13]  /*33c0*/  ISETP.GT.AND P0, PT, R10, R87, PT ;  /* 0x000000570a00720c */ /* 0x000fda0003f04270 */
[----:B------:R-:W-:Y:S05]  /*33d0*/  @!P0 BRA `(.L_x_4703) ;  /* 0x0000001800388947 */ /* 0x000fea0003800000 */
[----:B------:R-:W-:Y:S01]  /*33e0*/  VIMNMX.U32 R88, PT, PT, R88, UR11, PT ;  /* 0x0000000b58587c48 */ /* 0x000fe2000bfe0000 */
[----:B------:R-:W-:-:S12]  /*33f0*/  UIADD3 UR4, UPT, UPT, UR4, 0x40, URZ ;  /* 0x0000004004047890 */ /* 0x000fd8000fffe0ff */
.L_x_4706:
[----:B------:R-:W0:Y:S01]  /*3400*/  LDC R85, c[0x0][0x3ac] ;  /* 0x0000eb00ff557b82 */ /* 0x000e220000000800 */
[----:B------:R-:W2:Y:S01]  /*3410*/  LDG.E.128.CONSTANT R20, desc[UR8][R92.64] ;  /* 0x000000085c147981 */ /* 0x000ea2000c1e9d00 */
[----:B0-----:R-:W-:-:S05]  /*3420*/  IMAD.WIDE R10, R85, 0x4, R92 ;  /* 0x00000004550a7825 */ /* 0x001fca00078e025c */
[----:B------:R-:W3:Y:S01]  /*3430*/  LDG.E.128.CONSTANT R16, desc[UR8][R10.64] ;  /* 0x000000080a107981 */ /* 0x000ee2000c1e9d00 */
[----:B------:R-:W-:-:S05]  /*3440*/  IMAD.WIDE R90, R85, 0x4, R10 ;  /* 0x00000004555a7825 */ /* 0x000fca00078e020a */
[----:B------:R-:W4:Y:S01]  /*3450*/  LDG.E.128.CONSTANT R12, desc[UR8][R90.64] ;  /* 0x000000085a0c7981 */ /* 0x000f22000c1e9d00 */
[----:B------:R-:W-:Y:S01]  /*3460*/  IMAD.MOV.U32 R32, RZ, RZ, 0x3000 ;  /* 0x00003000ff207424 */ /* 0x000fe200078e00ff */
[----:B------:R-:W-:Y:S01]  /*3470*/  ISETP.NE.AND P0, PT, R86, RZ, PT ;  /* 0x000000ff5600720c */ /* 0x000fe20003f05270 */
[----:B------:R-:W-:Y:S01]  /*3480*/  IMAD.MOV.U32 R40, RZ, RZ, 0x2400 ;  /* 0x00002400ff287424 */ /* 0x000fe200078e00ff */
[C---:B--2---:R-:W-:Y:S02]  /*3490*/  LOP3.LUT R49, R20.reuse, 0x70007, RZ, 0xc0, !PT ;  /* 0x0007000714317812 */ /* 0x044fe400078ec0ff */
[----:B------:R-:W-:Y:S02]  /*34a0*/  LOP3.LUT R34, R20, 0x380038, RZ, 0xc0, !PT ;  /* 0x0038003814227812 */ /* 0x000fe400078ec0ff */
[----:B------:R-:W-:Y:S02]  /*34b0*/  SHF.R.U32.HI R45, RZ, 0x6, R20 ;  /* 0x00000006ff2d7819 */ /* 0x000fe40000011614 */
[----:B------:R-:W-:-:S02]  /*34c0*/  LOP3.LUT R66, R23, 0x70007, RZ, 0xc0, !PT ;  /* 0x0007000717427812 */ /* 0x000fc400078ec0ff */
[----:B------:R-:W-:Y:S02]  /*34d0*/  LOP3.LUT R37, R23, 0x380038, RZ, 0xc0, !PT ;  /* 0x0038003817257812 */ /* 0x000fe400078ec0ff */
[--C-:B------:R-:W-:Y:S02]  /*34e0*/  SHF.R.U32.HI R55, RZ, 0x6, R23.reuse ;  /* 0x00000006ff377819 */ /* 0x100fe40000011617 */
[----:B------:R-:W-:Y:S02]  /*34f0*/  SHF.R.U32.HI R20, RZ, 0xf, R20 ;  /* 0x0000000fff147819 */ /* 0x000fe40000011614 */
[----:B------:R-:W-:Y:S02]  /*3500*/  SHF.R.U32.HI R23, RZ, 0xf, R23 ;  /* 0x0000000fff177819 */ /* 0x000fe40000011617 */
[----:B------:R-:W-:Y:S02]  /*3510*/  SHF.R.U32.HI R24, RZ, 0xf, R21 ;  /* 0x0000000fff187819 */ /* 0x000fe40000011615 */
[----:B------:R-:W-:-:S02]  /*3520*/  LOP3.LUT R51, R21, 0x70007, RZ, 0xc0, !PT ;  /* 0x0007000715337812 */ /* 0x000fc400078ec0ff */
[----:B------:R-:W-:Y:S02]  /*3530*/  LOP3.LUT R35, R21, 0x380038, RZ, 0xc0, !PT ;  /* 0x0038003815237812 */ /* 0x000fe400078ec0ff */
[----:B------:R-:W-:Y:S02]  /*3540*/  SHF.R.U32.HI R52, RZ, 0x6, R21 ;  /* 0x00000006ff347819 */ /* 0x000fe40000011615 */
[C---:B------:R-:W-:Y:S02]  /*3550*/  LOP3.LUT R54, R22.reuse, 0x70007, RZ, 0xc0, !PT ;  /* 0x0007000716367812 */ /* 0x040fe400078ec0ff */
[----:B------:R-:W-:Y:S02]  /*3560*/  LOP3.LUT R36, R22, 0x380038, RZ, 0xc0, !PT ;  /* 0x0038003816247812 */ /* 0x000fe400078ec0ff */
[--C-:B------:R-:W-:Y:S02]  /*3570*/  SHF.R.U32.HI R53, RZ, 0x6, R22.reuse ;  /* 0x00000006ff357819 */ /* 0x100fe40000011616 */
[----:B------:R-:W-:-:S02]  /*3580*/  SHF.R.U32.HI R25, RZ, 0xf, R22 ;  /* 0x0000000fff197819 */ /* 0x000fc40000011616 */
[C---:B---3--:R-:W-:Y:S02]  /*3590*/  LOP3.LUT R48, R16.reuse, 0x70007, RZ, 0xc0, !PT ;  /* 0x0007000710307812 */ /* 0x048fe400078ec0ff */
[----:B------:R-:W-:Y:S02]  /*35a0*/  LOP3.LUT R9, R16, 0x380038, RZ, 0xc0, !PT ;  /* 0x0038003810097812 */ /* 0x000fe400078ec0ff */
[--C-:B------:R-:W-:Y:S02]  /*35b0*/  SHF.R.U32.HI R22, RZ, 0x6, R16.reuse ;  /* 0x00000006ff167819 */ /* 0x100fe40000011610 */
[----:B------:R-:W-:Y:S02]  /*35c0*/  SHF.R.U32.HI R21, RZ, 0xe, R16 ;  /* 0x0000000eff157819 */ /* 0x000fe40000011610 */
        /* <DEDUP_REMOVED lines=8> */
[----:B------:R-:W-:Y:S02]  /*3650*/  LOP3.LUT R10, R18, 0x380038, RZ, 0xc0, !PT ;  /* 0x00380038120a7812 */ /* 0x000fe400078ec0ff */
[--C-:B------:R-:W-:Y:S02]  /*3660*/  SHF.R.U32.HI R31, RZ, 0x6, R18.reuse ;  /* 0x00000006ff1f7819 */ /* 0x100fe40000011612 */
[----:B------:R-:W-:Y:S02]  /*3670*/  LOP3.LUT R24, R24, 0x10001, RZ, 0xc0, !PT ;  /* 0x0001000118187812 */ /* 0x000fe400078ec0ff */
[----:B------:R-:W-:Y:S02]  /*3680*/  SHF.R.U32.HI R18, RZ, 0xe, R18 ;  /* 0x0000000eff127819 */ /* 0x000fe40000011612 */
[----:B------:R-:W-:Y:S02]  /*3690*/  LOP3.LUT R25, R25, 0x10001, RZ, 0xc0, !PT ;  /* 0x0001000119197812 */ /* 0x000fe400078ec0ff */
[----:B------:R-:W-:-:S02]  /*36a0*/  LOP3.LUT R20, R20, 0x20002, R21, 0xf8, !PT ;  /* 0x0002000214147812 */ /* 0x000fc400078ef815 */
[----:B------:R-:W-:Y:S02]  /*36b0*/  LOP3.LUT R38, R23, 0x20002, R16, 0xf8, !PT ;  /* 0x0002000217267812 */ /* 0x000fe400078ef810 */
[----:B------:R-:W-:Y:S02]  /*36c0*/  LOP3.LUT R35, R35, 0x64006400, RZ, 0xfc, !PT ;  /* 0x6400640023237812 */ /* 0x000fe400078efcff */
[----:B------:R-:W-:Y:S02]  /*36d0*/  LOP3.LUT R17, R24, 0x20002, R17, 0xf8, !PT ;  /* 0x0002000218117812 */ /* 0x000fe400078ef811 */
[C---:B----4-:R-:W-:Y:S01]  /*36e0*/  LOP3.LUT R26, R12.reuse, 0x70007, RZ, 0xc0, !PT ;  /* 0x000700070c1a7812 */ /* 0x050fe200078ec0ff */
[----:B------:R-:W-:Y:S01]  /*36f0*/  HFMA2 R78, R35, R32.H0_H0, -132, -132 ;  /* 0xd820d820234e7431 */ /* 0x000fe20000040020 */
[----:B------:R-:W-:Y:S02]  /*3700*/  LOP3.LUT R16, R12, 0x380038, RZ, 0xc0, !PT ;  /* 0x003800380c107812 */ /* 0x000fe400078ec0ff */
[----:B------:R-:W-:-:S02]  /*3710*/  SHF.R.U32.HI R21, RZ, 0x6, R12 ;  /* 0x00000006ff157819 */ /* 0x000fc4000001160c */
[----:B------:R-:W-:Y:S02]  /*3720*/  SHF.R.U32.HI R23, RZ, 0xd, R12 ;  /* 0x0000000dff177819 */ /* 0x000fe4000001160c */
[----:B------:R-:W-:Y:S02]  /*3730*/  SHF.R.U32.HI R44, RZ, 0x6, R19 ;  /* 0x00000006ff2c7819 */ /* 0x000fe40000011613 */
[----:B------:R-:W-:Y:S02]  /*3740*/  LOP3.LUT R18, R25, 0x20002, R18, 0xf8, !PT ;  /* 0x0002000219127812 */ /* 0x000fe400078ef812 */
        /* <DEDUP_REMOVED lines=26> */
[C---:B------:R-:W-:Y:S01]  /*38f0*/  LOP3.LUT R50, R19.reuse, 0x70007, RZ, 0xc0, !PT ;  /* 0x0007000713327812 */ /* 0x040fe200078ec0ff */
        /* <DEDUP_REMOVED lines=9> */
[----:B------:R-:W-:Y:S01]  /*3990*/  LOP3.LUT R24, R17, 0x40004, R24, 0xf8, !PT ;  /* 0x0004000411187812 */ /* 0x000fe200078ef818 */
        /* <DEDUP_REMOVED lines=35> */
[----:B------:R-:W-:Y:S01]  /*3bd0*/  LOP3.LUT R35, R53, 0x1c001c0, RZ, 0xc0, !PT ;  /* 0x01c001c035237812 */ /* 0x000fe200078ec0ff */
[-C--:B------:R-:W-:Y:S01]  /*3be0*/  HFMA2 R62, R33, R40.reuse.H0_H0, -20, -20 ;  /* 0xcd00cd00213e7431 */ /* 0x080fe20000040028 */
[----:B------:R-:W-:Y:S01]  /*3bf0*/  LOP3.LUT R63, R34, 0x64006400, RZ, 0xfc, !PT ;  /* 0x64006400223f7812 */ /* 0x000fe200078efcff */
[----:B------:R-:W-:Y:S01]  /*3c00*/  HFMA2 R65, R65, R40.H0_H0, -20, -20 ;  /* 0xcd00cd0041417431 */ /* 0x000fe20000040028 */
[----:B------:R-:W-:-:S02]  /*3c10*/  LOP3.LUT R36, R31, 0x1c001c0, RZ, 0xc0, !PT ;  /* 0x01c001c01f247812 */ /* 0x000fc400078ec0ff */
        /* <DEDUP_REMOVED lines=182> */
.L_x_4704:
        /* <DEDUP_REMOVED lines=79> */
.L_x_4705:
[----:B------:R-:W-:Y:S01]  /*4c70*/  VIADD R87, R87, 0x20 ;  /* 0x0000002057577836 */ /* 0x000fe20000000000 */
[----:B------:R-:W-:Y:S01]  /*4c80*/  UIADD3 UR4, UPT, UPT, UR4, 0x40, URZ ;  /* 0x0000004004047890 */ /* 0x000fe2000fffe0ff */
[----:B------:R-:W-:-:S03]  /*4c90*/  IMAD.WIDE R92, R85, 0x4, R90 ;  /* 0x00000004555c7825 */ /* 0x000fc600078e025a */
[----:B------:R-:W-:-:S13]  /*4ca0*/  ISETP.GE.AND P0, PT, R87, R88, PT ;  /* 0x000000585700720c */ /* 0x000fda0003f06270 */
[----:B------:R-:W-:Y:S05]  /*4cb0*/  @!P0 BRA `(.L_x_4706) ;  /* 0xffffffe400d08947 */ /* 0x000fea000383ffff */
.L_x_4703:
[----:B------:R-:W0:Y:S01]  /*4cc0*/  S2R R6, SR_CTAID.X ;  /* 0x0000000000067919 */ /* 0x000e220000002500 */
[----:B------:R-:W1:Y:S01]  /*4cd0*/  S2UR UR4, SR_CTAID.Y ;  /* 0x00000000000479c3 */ /* 0x000e620000002600 */
[----:B------:R-:W-:Y:S01]  /*4ce0*/  IMAD.MOV.U32 R7, RZ, RZ, R4 ;  /* 0x000000ffff077224 */ /* 0x000fe200078e0004 */
[----:B------:R-:W0:Y:S06]  /*4cf0*/  S2R R5, SR_TID.X ;  /* 0x0000000000057919 */ /* 0x000e2c0000002100 */
[----:B------:R-:W2:Y:S01]  /*4d00*/  LDC.64 R8, c[0x0][0x3a0] ;  /* 0x0000e800ff087b82 */ /* 0x000ea20000000a00 */
[----:B-1----:R-:W-:Y:S01]  /*4d10*/  USHF.L.U32 UR4, UR4, 0x1, URZ ;  /* 0x0000000104047899 */ /* 0x002fe200080006ff */
[----:B0-----:R-:W-:-:S04]  /*4d20*/  IMAD R6, R6, 0x20, R5 ;  /* 0x0000002006067824 */ /* 0x001fc800078e0205 */
[----:B------:R-:W-:-:S04]  /*4d30*/  IMAD.SHL.U32 R6, R6, 0x4, RZ ;  /* 0x0000000406067824 */ /* 0x000fc800078e00ff */
[----:B------:R-:W-:-:S04]  /*4d40*/  IMAD R5, R85, UR4, R6 ;  /* 0x0000000455057c24 */ /* 0x000fc8000f8e0206 */
[----:B--2---:R-:W-:Y:S02]  /*4d50*/  IMAD.WIDE R8, R5, 0x2, R8 ;  /* 0x0000000205087825 */ /* 0x004fe400078e0208 */
[----:B------:R-:W0:Y:S03]  /*4d60*/  LDC R5, c[0x0][0x3a8] ;  /* 0x0000ea00ff057b82 */ /* 0x000e260000000800 */
[----:B------:R1:W-:Y:S01]  /*4d70*/  ATOM.E.ADD.F16x2.RN.STRONG.GPU P1, RZ, desc[UR8][R8.64], R7 ;  /* 0x8000000708ff79a2 */ /* 0x0003e2000c12e108 */
[----:B------:R-:W-:Y:S01]  /*4d80*/  BSSY.RECONVERGENT B0, `(.L_x_4707) ;  /* 0x0000012000007945 */ /* 0x000fe20003800200 */
[----:B------:R-:W-:Y:S02]  /*4d90*/  IMAD.MOV.U32 R10, RZ, RZ, R3 ;  /* 0x000000ffff0a7224 */ /* 0x000fe400078e0003 */
[----:B0-----:R-:W-:-:S05]  /*4da0*/  VIADD R5, R5, -UR4 ;  /* 0x8000000405057c36 */ /* 0x001fca0008000000 */
[----:B------:R-:W-:Y:S01]  /*4db0*/  ISETP.NE.AND P0, PT, R5, 0x1, PT ;  /* 0x000000010500780c */ /* 0x000fe20003f05270 */
[----:B-1----:R-:W-:-:S12]  /*4dc0*/  @P1 BRA `(.L_x_4708) ;  /* 0x0000000000341947 */ /* 0x002fd80003800000 */
[----:B------:R-:W0:Y:S02]  /*4dd0*/  QSPC.E.S P1, RZ, [R8] ;  /* 0x0000000008ff73aa */ /* 0x000e240000020500 */
[----:B0-----:R-:W-:Y:S05]  /*4de0*/  @!P1 BRA `(.L_x_4709) ;  /* 0x0000000000209947 */ /* 0x001fea0003800000 */
[----:B------:R-:W-:-:S05]  /*4df0*/  IMAD.MOV.U32 R6, RZ, RZ, R8 ;  /* 0x000000ffff067224 */ /* 0x000fca00078e0008 */
[----:B------:R-:W-:Y:S01]  /*4e00*/  MOV R6, R6 ;  /* 0x0000000600067202 */ /* 0x000fe20000000f00 */
[----:B------:R-:W-:-:S07]  /*4e10*/  IMAD.MOV.U32 R7, RZ, RZ, R4 ;  /* 0x000000ffff077224 */ /* 0x000fce00078e0004 */
.L_x_4710:
[----:B------:R-:W0:Y:S02]  /*4e20*/  LDS R4, [R6] ;  /* 0x0000000006047984 */ /* 0x000e240000000800 */
[----:B0-----:R-:W-:-:S05]  /*4e30*/  HFMA2 R5, R4, 1, 1, R7 ;  /* 0x3c003c0004057831 */ /* 0x001fca0000000007 */
[----:B------:R-:W0:Y:S02]  /*4e40*/  ATOMS.CAST.SPIN P1, [R6], R4, R5 ;  /* 0x000000040600758d */ /* 0x000e240001820005 */
[----:B0-----:R-:W-:Y:S05]  /*4e50*/  @!P1 BRA `(.L_x_4710) ;  /* 0xfffffffc00f09947 */ /* 0x001fea000383ffff */
[----:B------:R-:W-:Y:S05]  /*4e60*/  BRA `(.L_x_4708) ;  /* 0x00000000000c7947 */ /* 0x000fea0003800000 */
.L_x_4709:
[----:B------:R-:W2:Y:S02]  /*4e70*/  LD.E R4, desc[UR8][R8.64] ;  /* 0x0000000808047980 */ /* 0x000ea4000c101900 */
[----:B--2---:R-:W-:-:S05]  /*4e80*/  IMAD.IADD R5, R7, 0x1, R4 ;  /* 0x0000000107057824 */ /* 0x004fca00078e0204 */
[----:B------:R0:W-:Y:S02]  /*4e90*/  ST.E desc[UR8][R8.64], R5 ;  /* 0x0000000508007985 */ /* 0x0001e4000c101908 */
.L_x_4708:
[----:B------:R-:W-:Y:S05]  /*4ea0*/  BSYNC.RECONVERGENT B0 ;  /* 0x0000000000007941 */ /* 0x000fea0003800200 */
.L_x_4707:
[----:B------:R1:W-:Y:S01]  /*4eb0*/  ATOM.E.ADD.F16x2.RN.STRONG.GPU P1, RZ, desc[UR8][R8.64+0x4], R10 ;  /* 0x8000040a08ff79a2 */ /* 0x0003e2000c12e108 */
[----:B------:R-:W-:Y:S04]  /*4ec0*/  BSSY.RECONVERGENT B0, `(.L_x_4711) ;  /* 0x000000e000007945 */ /* 0x000fe80003800200 */
[----:B-1----:R-:W-:Y:S05]  /*4ed0*/  @P1 BRA `(.L_x_4712) ;  /* 0x0000000000301947 */ /* 0x002fea0003800000 */
[----:B------:R-:W1:Y:S02]  /*4ee0*/  QSPC.E.S P1, RZ, [R8+0x4] ;  /* 0x0000040008ff73aa */ /* 0x000e640000020500 */
[----:B-1----:R-:W-:Y:S05]  /*4ef0*/  @!P1 BRA `(.L_x_4713) ;  /* 0x00000000001c9947 */ /* 0x002fea0003800000 */
[----:B------:R-:W-:-:S05]  /*4f00*/  IMAD.MOV.U32 R4, RZ, RZ, R8 ;  /* 0x000000ffff047224 */ /* 0x000fca00078e0008 */
[----:B------:R-:W-:-:S07]  /*4f10*/  MOV R6, R4 ;  /* 0x0000000400067202 */ /* 0x000fce0000000f00 */
.L_x_4714:
[----:B------:R-:W0:Y:S02]  /*4f20*/  LDS R4, [R6+0x4] ;  /* 0x0000040006047984 */ /* 0x000e240000000800 */
[----:B0-----:R-:W-:-:S05]  /*4f30*/  HADD2 R5, R4, R3 ;  /* 0x0000000304057230 */ /* 0x001fca0000000000 */
[----:B------:R-:W0:Y:S02]  /*4f40*/  ATOMS.CAST.SPIN P1, [R6+0x4], R4, R5 ;  /* 0x000004040600758d */ /* 0x000e240001820005 */
[----:B0-----:R-:W-:Y:S05]  /*4f50*/  @!P1 BRA `(.L_x_4714) ;  /* 0xfffffffc00f09947 */ /* 0x001fea000383ffff */
[----:B------:R-:W-:Y:S05]  /*4f60*/  BRA `(.L_x_4712) ;  /* 0x00000000000c7947 */ /* 0x000fea0003800000 */
.L_x_4713:
[----:B------:R-:W2:Y:S02]  /*4f70*/  LD.E R3, desc[UR8][R8.64+0x4] ;  /* 0x0000040808037980 */ /* 0x000ea4000c101900 */
[----:B--2---:R-:W-:-:S05]  /*4f80*/  IMAD.IADD R3, R10, 0x1, R3 ;  /* 0x000000010a037824 */ /* 0x004fca00078e0203 */
[----:B------:R1:W-:Y:S02]  /*4f90*/  ST.E desc[UR8][R8.64+0x4], R3 ;  /* 0x0000040308007985 */ /* 0x0003e4000c101908 */
.L_x_4712:
[----:B------:R-:W-:Y:S05]  /*4fa0*/  BSYNC.RECONVERGENT B0 ;  /* 0x0000000000007941 */ /* 0x000fea0003800200 */
.L_x_4711:
[----:B------:R-:W-:Y:S05]  /*4fb0*/  @!P0 EXIT ;  /* 0x000000000000894d */ /* 0x000fea0003800000 */
[----:B01----:R-:W-:-:S04]  /*4fc0*/  IMAD.WIDE R8, R85, 0x2, R8 ;  /* 0x0000000255087825 */ /* 0x003fc800078e0208 */
[----:B------:R-:W-:-:S05]  /*4fd0*/  IMAD.MOV.U32 R3, RZ, RZ, R2 ;  /* 0x000000ffff037224 */ /* 0x000fca00078e0002 */
[----:B------:R0:W-:Y:S01]  /*4fe0*/  ATOM.E.ADD.F16x2.RN.STRONG.GPU P0, RZ, desc[UR8][R8.64], R3 ;  /* 0x8000000308ff79a2 */ /* 0x0001e2000c10e108 */
[----:B------:R-:W-:Y:S01]  /*4ff0*/  BSSY.RECONVERGENT B0, `(.L_x_4715) ;  /* 0x0000010000007945 */ /* 0x000fe20003800200 */
[----:B------:R-:W-:-:S03]  /*5000*/  IMAD.MOV.U32 R7, RZ, RZ, R0 ;  /* 0x000000ffff077224 */ /* 0x000fc600078e0000 */
[----:B0-----:R-:W-:Y:S05]  /*5010*/  @P0 BRA `(.L_x_4716) ;  /* 0x0000000000340947 */ /* 0x001fea0003800000 */
[----:B------:R-:W0:Y:S02]  /*5020*/  QSPC.E.S P0, RZ, [R8] ;  /* 0x0000000008ff73aa */ /* 0x000e240000000500 */
[----:B0-----:R-:W-:Y:S05]  /*5030*/  @!P0 BRA `(.L_x_4717) ;  /* 0x0000000000208947 */ /* 0x001fea0003800000 */
[----:B------:R-:W-:-:S05]  /*5040*/  IMAD.MOV.U32 R4, RZ, RZ, R8 ;  /* 0x000000ffff047224 */ /* 0x000fca00078e0008 */
[----:B------:R-:W-:Y:S01]  /*5050*/  MOV R4, R4 ;  /* 0x0000000400047202 */ /* 0x000fe20000000f00 */
[----:B------:R-:W-:-:S07]  /*5060*/  IMAD.MOV.U32 R5, RZ, RZ, R2 ;  /* 0x000000ffff057224 */ /* 0x000fce00078e0002 */
.L_x_4718:
[----:B------:R-:W0:Y:S02]  /*5070*/  LDS R2, [R4] ;  /* 0x0000000004027984 */ /* 0x000e240000000800 */
[----:B0-----:R-:W-:-:S05]  /*5080*/  HFMA2 R3, R2, 1, 1, R5 ;  /* 0x3c003c0002037831 */ /* 0x001fca0000000005 */
[----:B------:R-:W0:Y:S02]  /*5090*/  ATOMS.CAST.SPIN P0, [R4], R2, R3 ;  /* 0x000000020400758d */ /* 0x000e240001800003 */
[----:B0-----:R-:W-:Y:S05]  /*50a0*/  @!P0 BRA `(.L_x_4718) ;  /* 0xfffffffc00f08947 */ /* 0x001fea000383ffff */
[----:B------:R-:W-:Y:S05]  /*50b0*/  BRA `(.L_x_4716) ;  /* 0x00000000000c7947 */ /* 0x000fea0003800000 */
.L_x_4717:
[----:B------:R-:W2:Y:S02]  /*50c0*/  LD.E R2, desc[UR8][R8.64] ;  /* 0x0000000808027980 */ /* 0x000ea4000c101900 */
[----:B--2---:R-:W-:-:S05]  /*50d0*/  IMAD.IADD R3, R3, 0x1, R2 ;  /* 0x0000000103037824 */ /* 0x004fca00078e0202 */
[----:B------:R0:W-:Y:S02]  /*50e0*/  ST.E desc[UR8][R8.64], R3 ;  /* 0x0000000308007985 */ /* 0x0001e4000c101908 */
.L_x_4716:
[----:B------:R-:W-:Y:S05]  /*50f0*/  BSYNC.RECONVERGENT B0 ;  /* 0x0000000000007941 */ /* 0x000fea0003800200 */
.L_x_4715:
[----:B------:R1:W-:Y:S02]  /*5100*/  ATOM.E.ADD.F16x2.RN.STRONG.GPU P0, RZ, desc[UR8][R8.64+0x4], R7 ;  /* 0x8000040708ff79a2 */ /* 0x0003e4000c10e108 */
[----:B-1----:R-:W-:Y:S05]  /*5110*/  @P0 EXIT ;  /* 0x000000000000094d */ /* 0x002fea0003800000 */
[----:B------:R-:W1:Y:S02]  /*5120*/  QSPC.E.S P0, RZ, [R8+0x4] ;  /* 0x0000040008ff73aa */ /* 0x000e640000000500 */
[----:B-1----:R-:W-:Y:S05]  /*5130*/  @!P0 BRA `(.L_x_4719) ;  /* 0x00000000001c8947 */ /* 0x002fea0003800000 */
[----:B------:R-:W-:-:S05]  /*5140*/  IMAD.MOV.U32 R2, RZ, RZ, R8 ;  /* 0x000000ffff027224 */ /* 0x000fca00078e0008 */
[----:B------:R-:W-:-:S07]  /*5150*/  MOV R4, R2 ;  /* 0x0000000200047202 */ /* 0x000fce0000000f00 */
.L_x_4720:
[----:B------:R-:W0:Y:S02]  /*5160*/  LDS R2, [R4+0x4] ;  /* 0x0000040004027984 */ /* 0x000e240000000800 */
[----:B0-----:R-:W-:-:S05]  /*5170*/  HADD2 R3, R2, R0 ;  /* 0x0000000002037230 */ /* 0x001fca0000000000 */
[----:B------:R-:W0:Y:S02]  /*5180*/  ATOMS.CAST.SPIN P0, [R4+0x4], R2, R3 ;  /* 0x000004020400758d */ /* 0x000e240001800003 */
[----:B0-----:R-:W-:Y:S05]  /*5190*/  @!P0 BRA `(.L_x_4720) ;  /* 0xfffffffc00f08947 */ /* 0x001fea000383ffff */
[----:B------:R-:W-:Y:S05]  /*51a0*/  EXIT ;  /* 0x000000000000794d */ /* 0x000fea0003800000 */
.L_x_4719:
[----:B------:R-:W0:Y:S02]  /*51b0*/  LD.E R0, desc[UR8][R8.64+0x4] ;  /* 0x0000040808007980 */ /* 0x000e24000c101900 */
[----:B0-----:R-:W-:-:S05]  /*51c0*/  IMAD.IADD R3, R7, 0x1, R0 ;  /* 0x0000000107037824 */ /* 0x001fca00078e0200 */
[----:B------:R-:W-:Y:S01]  /*51d0*/  ST.E desc[UR8][R8.64+0x4], R3 ;  /* 0x0000040308007985 */ /* 0x000fe2000c101908 */
[----:B------:R-:W-:Y:S05]  /*51e0*/  EXIT ;  /* 0x000000000000794d */ /* 0x000fea0003800000 */
.L_x_4721:
        /* <DEDUP_REMOVED lines=9> */
.L_x_5348:


//--------------------- .text._Z23gemm_half_q_half_kernelILi2ELi38ELb1ELb0ELi32EEvPK6__halfPKjS4_S2_PS0_iiiiPKtS7_iiiiiibS2_i --------------------------
	.section	.text._Z23gemm_half_q_half_kernelILi2ELi38ELb1ELb0ELi32EEvPK6__halfPKjS4_S2_PS0_iiiiPKtS7_iiiiiibS2_i,"ax",@progbits
	.align	128
        .global         _Z23gemm_half_q_half_kernelILi2ELi38ELb1ELb0ELi32EEvPK6__halfPKjS4_S2_PS0_iiiiPKtS7_iiiiiibS2_i
        .type           _Z23gemm_half_q_half_kernelILi2ELi38ELb1ELb0ELi32EEvPK6__halfPKjS4_S2_PS0_iiiiPKtS7_iiiiiibS2_i,@function
        .size           _Z23gemm_half_q_half_kernelILi2ELi38ELb1ELb0ELi32EEvPK6__halfPKjS4_S2_PS0_iiiiPKtS7_iiiiiibS2_i,(.L_x_5349 - _Z23gemm_half_q_half_kernelILi2ELi38ELb1ELb0ELi32EEvPK6__halfPKjS4_S2_PS0_iiiiPKtS7_iiiiiibS2_i)
        .other          _Z23gemm_half_q_half_kernelILi2ELi38ELb1ELb0ELi32EEvPK6__halfPKjS4_S2_PS0_iiiiPKtS7_iiiiiibS2_i,@"STO_CUDA_ENTRY STV_DEFAULT"
_Z23gemm_half_q_half_kernelILi2ELi38ELb1ELb0ELi32EEvPK6__halfPKjS4_S2_PS0_iiiiPKtS7_iiiiiibS2_i:
.text._Z23gemm_half_q_half_kernelILi2ELi38ELb1ELb0ELi32EEvPK6__halfPKjS4_S2_PS0_iiiiPKtS7_iiiiiibS2_i:
[----:B------:R-:W-:Y:S01]  /*0000*/  LDC R1, c[0x0][0x37c] ;  /* 0x0000df00ff017b82 */ /* 0x000fe20000000800 */
[----:B------:R-:W0:Y:S07]  /*0010*/  S2R R3, SR_CTAID.Y ;  /* 0x0000000000037919 */ /* 0x000e2e0000002600 */
[----:B------:R-:W0:Y:S02]  /*0020*/  LDC R0, c[0x0][0x3a8] ;  /* 0x0000ea00ff007b82 */ /* 0x000e240000000800 */
[----:B0-----:R-:W-:-:S05]  /*0030*/  IMAD R0, R3, -0x2, R0 ;  /* 0xfffffffe03007824 */ /* 0x001fca00078e0200 */
        /* <DEDUP_REMOVED lines=18> */
[----:B------:R-:W2:Y:S01]  /*0160*/  LDCU UR12, c[0x0][0x3b0] ;  /* 0x00007600ff0c77ac */ /* 0x000ea20008000800 */
[----:B------:R-:W-:Y:S01]  /*0170*/  IMAD.MOV.U32 R4, RZ, RZ, 0x2 ;  /* 0x00000002ff047424 */ /* 0x000fe200078e00ff */
[----:B------:R-:W-:Y:S01]  /*0180*/  BSSY.RECONVERGENT B0, `(.L_x_4722) ;  /* 0x00000be000007945 */ /* 0x000fe20003800200 */
[----:B------:R-:W-:-:S03]  /*0190*/  ISETP.EQ.OR P1, PT, R6, RZ, !P0 ;  /* 0x000000ff0600720c */ /* 0x000fc60004722670 */
[----:B------:R-:W3:Y:S01]  /*01a0*/  S2UR UR4, SR_CTAID.X ;  /* 0x00000000000479c3 */ /* 0x000ee20000002500 */
[----:B------:R-:W-:Y:S01]  /*01b0*/  SEL R4, R4, 0x1, P0 ;  /* 0x0000000104047807 */ /* 0x000fe20000000000 */
[----:B0-----:R-:W-:-:S04]  /*01c0*/  USHF.L.U32 UR10, UR7, 0x5, URZ ;  /* 0x00000005070a7899 */ /* 0x001fc800080006ff */
[----:B------:R-:W-:-:S04]  /*01d0*/  UIADD3 UR8, UPT, UPT, UR10, 0x20, URZ ;  /* 0x000000200a087890 */ /* 0x000fc8000fffe0ff */
[----:B--2---:R-:W-:Y:S01]  /*01e0*/  UISETP.LT.AND UP0, UPT, UR8, UR12, UPT ;  /* 0x0000000c0800728c */ /* 0x004fe2000bf01270 */
[----:B-1----:R-:W-:Y:S01]  /*01f0*/  VIADD R17, R2, UR10 ;  /* 0x0000000a02117c36 */ /* 0x002fe20008000000 */
        /* <DEDUP_REMOVED lines=27> */
[----:B0-----:R-:W-:-:S10]  /*03b0*/  VIADD R5, R8, UR12 ;  /* 0x0000000c08057c36 */ /* 0x001fd40008000000 */
[----:B------:R-:W-:Y:S05]  /*03c0*/  @P0 BRA `(.L_x_4725) ;  /* 0x0000000000ec0947 */ /* 0x000fea0003800000 */
[----:B------:R-:W-:Y:S01]  /*03d0*/  IMAD.MOV R6, RZ, RZ, -R14 ;  /* 0x000000ffff067224 */ /* 0x000fe200078e0a0e */
[----:B------:R-:W-:-:S04]  /*03e0*/  PLOP3.LUT P0, PT, PT, PT, PT, 0x80, 0x8 ;  /* 0x000000000008781c */ /* 0x000fc80003f0f070 */
[----:B------:R-:W-:-:S13]  /*03f0*/  ISETP.GT.AND P2, PT, R6, 0x3, PT ;  /* 0x000000030600780c */ /* 0x000fda0003f44270 */
[----:B------:R-:W-:Y:S05]  /*0400*/  @!P2 BRA `(.L_x_4726) ;  /* 0x000000000084a947 */ /* 0x000fea0003800000 */
[----:B------:R-:W-:-:S13]  /*0410*/  PLOP3.LUT P0, PT, PT, PT, PT, 0x8, 0x80 ;  /* 0x000000000080781c */ /* 0x000fda0003f0e170 */
.L_x_4727:
[----:B------:R-:W-:Y:S02]  /*0420*/  IADD3 R7, P2, PT, R17, R5, RZ ;  /* 0x0000000511077210 */ /* 0x000fe40007f5e0ff */
[C---:B------:R-:W-:Y:S02]  /*0430*/  IADD3 R8, PT, PT, R5.reuse, UR12, RZ ;  /* 0x0000000c05087c10 */ /* 0x040fe4000fffe0ff */
[----:B------:R-:W-:Y:S02]  /*0440*/  LEA.HI.X.SX32 R10, R5, RZ, 0x1, P2 ;  /* 0x000000ff050a7211 */ /* 0x000fe400010f0eff */
[----:B------:R-:W-:Y:S01]  /*0450*/  LEA R6, P2, R7, UR16, 0x1 ;  /* 0x0000001007067c11 */ /* 0x000fe2000f8408ff */
[C---:B------:R-:W-:Y:S01]  /*0460*/  VIADD R5, R8.reuse, UR12 ;  /* 0x0000000c08057c36 */ /* 0x040fe20008000000 */
[----:B------:R-:W-:Y:S02]  /*0470*/  IADD3 R9, P3, PT, R17, R8, RZ ;  /* 0x0000000811097210 */ /* 0x000fe40007f7e0ff */
[----:B------:R-:W-:Y:S01]  /*0480*/  LEA.HI.X R7, R7, UR17, R10, 0x1, P2 ;  /* 0x0000001107077c11 */ /* 0x000fe200090f0c0a */
[----:B------:R-:W-:Y:S01]  /*0490*/  VIADD R16, R5, UR12 ;  /* 0x0000000c05107c36 */ /* 0x000fe20008000000 */
        /* <DEDUP_REMOVED lines=8> */
[----:B------:R-:W-:Y:S01]  /*0520*/  LEA R10, P4, R11, UR16, 0x1 ;  /* 0x000000100b0a7c11 */ /* 0x000fe2000f8808ff */
[----:B------:R-:W3:Y:S01]  /*0530*/  LDG.E.U16.CONSTANT R8, desc[UR14][R8.64] ;  /* 0x0000000e08087981 */ /* 0x000ee2000c1e9500 */
[----:B------:R-:W-:Y:S02]  /*0540*/  LEA R12, P2, R13, UR16, 0x1 ;  /* 0x000000100d0c7c11 */ /* 0x000fe4000f8408ff */
[----:B------:R-:W-:Y:S02]  /*0550*/  LEA.HI.X R11, R11, UR17, R20, 0x1, P4 ;  /* 0x000000110b0b7c11 */ /* 0x000fe4000a0f0c14 */
[----:B------:R-:W-:-:S03]  /*0560*/  LEA.HI.X R13, R13, UR17, R18, 0x1, P2 ;  /* 0x000000110d0d7c11 */ /* 0x000fc600090f0c12 */
[----:B------:R-:W4:Y:S04]  /*0570*/  LDG.E.U16.CONSTANT R10, desc[UR14][R10.64] ;  /* 0x0000000e0a0a7981 */ /* 0x000f28000c1e9500 */
[----:B------:R-:W5:Y:S01]  /*0580*/  LDG.E.U16.CONSTANT R12, desc[UR14][R12.64] ;  /* 0x0000000e0c0c7981 */ /* 0x000f62000c1e9500 */
[----:B------:R-:W-:-:S05]  /*0590*/  VIADD R14, R14, 0x4 ;  /* 0x000000040e0e7836 */ /* 0x000fca0000000000 */
[----:B------:R-:W-:Y:S02]  /*05a0*/  ISETP.GE.AND P2, PT, R14, -0x3, PT ;  /* 0xfffffffd0e00780c */ /* 0x000fe40003f46270 */
[----:B------:R-:W-:Y:S01]  /*05b0*/  IADD3 R5, PT, PT, R16, UR12, RZ ;  /* 0x0000000c10057c10 */ /* 0x000fe2000fffe0ff */
[----:B--2---:R-:W-:Y:S04]  /*05c0*/  STS.U16 [R15], R6 ;  /* 0x000000060f007388 */ /* 0x004fe80000000400 */
[----:B---3--:R-:W-:Y:S04]  /*05d0*/  STS.U16 [R15+0x40], R8 ;  /* 0x000040080f007388 */ /* 0x008fe80000000400 */
[----:B----4-:R-:W-:Y:S04]  /*05e0*/  STS.U16 [R15+0x80], R10 ;  /* 0x0000800a0f007388 */ /* 0x010fe80000000400 */
[----:B-----5:R0:W-:Y:S02]  /*05f0*/  STS.U16 [R15+0xc0], R12 ;  /* 0x0000c00c0f007388 */ /* 0x0201e40000000400 */
[----:B0-----:R-:W-:Y:S01]  /*0600*/  VIADD R15, R15, 0x100 ;  /* 0x000001000f0f7836 */ /* 0x001fe20000000000 */
[----:B------:R-:W-:Y:S06]  /*0610*/  @!P2 BRA `(.L_x_4727) ;  /* 0xfffffffc0080a947 */ /* 0x000fec000383ffff */
.L_x_4726:
[----:B------:R-:W-:-:S05]  /*0620*/  IMAD.MOV R6, RZ, RZ, -R14 ;  /* 0x000000ffff067224 */ /* 0x000fca00078e0a0e */
[----:B------:R-:W-:-:S13]  /*0630*/  ISETP.GT.AND P2, PT, R6, 0x1, PT ;  /* 0x000000010600780c */ /* 0x000fda0003f44270 */
[----:B------:R-:W-:Y:S05]  /*0640*/  @!P2 BRA `(.L_x_4728) ;  /* 0x000000000044a947 */ /* 0x000fea0003800000 */
[----:B------:R-:W-:Y:S01]  /*0650*/  VIADD R10, R5, UR12 ;  /* 0x0000000c050a7c36 */ /* 0x000fe20008000000 */
        /* <DEDUP_REMOVED lines=11> */
[----:B------:R-:W-:Y:S01]  /*0710*/  VIADD R5, R10, UR12 ;  /* 0x0000000c0a057c36 */ /* 0x000fe20008000000 */
[----:B------:R-:W-:Y:S01]  /*0720*/  IADD3 R14, PT, PT, R14, 0x2, RZ ;  /* 0x000000020e0e7810 */ /* 0x000fe20007ffe0ff */
[----:B--2---:R-:W-:Y:S04]  /*0730*/  STS.U16 [R15], R6 ;  /* 0x000000060f007388 */ /* 0x004fe80000000400 */
[----:B---3--:R0:W-:Y:S02]  /*0740*/  STS.U16 [R15+0x40], R8 ;  /* 0x000040080f007388 */ /* 0x0081e40000000400 */
[----:B0-----:R-:W-:-:S07]  /*0750*/  VIADD R15, R15, 0x80 ;  /* 0x000000800f0f7836 */ /* 0x001fce0000000000 */
.L_x_4728:
[----:B------:R-:W-:-:S13]  /*0760*/  ISETP.EQ.AND P2, PT, R14, RZ, PT ;  /* 0x000000ff0e00720c */ /* 0x000fda0003f42270 */
[----:B------:R-:W-:Y:S05]  /*0770*/  @!P0 BRA P2, `(.L_x_4723) ;  /* 0x0000000400788947 */ /* 0x000fea0001000000 */
.L_x_4725:
[----:B------:R-:W-:-:S04]  /*0780*/  IADD3 R7, P0, PT, R17, R5, RZ ;  /* 0x0000000511077210 */ /* 0x000fc80007f1e0ff */
[----:B------:R-:W-:Y:S02]  /*0790*/  LEA.HI.X.SX32 R8, R5, RZ, 0x1, P0 ;  /* 0x000000ff05087211 */ /* 0x000fe400000f0eff */
[----:B------:R-:W-:-:S04]  /*07a0*/  LEA R6, P0, R7, UR16, 0x1 ;  /* 0x0000001007067c11 */ /* 0x000fc8000f8008ff */
[----:B------:R-:W-:-:S05]  /*07b0*/  LEA.HI.X R7, R7, UR17, R8, 0x1, P0 ;  /* 0x0000001107077c11 */ /* 0x000fca00080f0c08 */
[----:B------:R-:W2:Y:S01]  /*07c0*/  LDG.E.U16.CONSTANT R6, desc[UR14][R6.64] ;  /* 0x0000000e06067981 */ /* 0x000ea2000c1e9500 */
[----:B------:R-:W-:Y:S01]  /*07d0*/  VIADD R14, R14, 0x1 ;  /* 0x000000010e0e7836 */ /* 0x000fe20000000000 */
[----:B------:R-:W-:-:S04]  /*07e0*/  IADD3 R5, PT, PT, R5, UR12, RZ ;  /* 0x0000000c05057c10 */ /* 0x000fc8000fffe0ff */
[----:B------:R-:W-:Y:S01]  /*07f0*/  ISETP.NE.AND P0, PT, R14, RZ, PT ;  /* 0x000000ff0e00720c */ /* 0x000fe20003f05270 */
[----:B--2---:R0:W-:Y:S02]  /*0800*/  STS.U16 [R15], R6 ;  /* 0x000000060f007388 */ /* 0x0041e40000000400 */
[----:B0-----:R-:W-:-:S10]  /*0810*/  VIADD R15, R15, 0x40 ;  /* 0x000000400f0f7836 */ /* 0x001fd40000000000 */
[----:B------:R-:W-:Y:S05]  /*0820*/  @P0 BRA `(.L_x_4725) ;  /* 0xfffffffc00d40947 */ /* 0x000fea000383ffff */
[----:B------:R-:W-:Y:S05]  /*0830*/  BRA `(.L_x_4723) ;  /* 0x0000000400487947 */ /* 0x000fea0003800000 */
.L_x_4724:
[C---:B------:R-:W-:Y:S01]  /*0840*/  LEA R6, P0, R17.reuse, UR16, 0x1 ;  /* 0x0000001011067c11 */ /* 0x040fe2000f8008ff */
[----:B------:R-:W0:Y:S03]  /*0850*/  LDCU.64 UR20, c[0x0][0x380] ;  /* 0x00007000ff1477ac */ /* 0x000e260008000a00 */
[----:B------:R-:W-:-:S05]  /*0860*/  LEA.HI.X R7, R17, UR17, RZ, 0x1, P0 ;  /* 0x0000001111077c11 */ /* 0x000fca00080f0cff */
[----:B------:R1:W5:Y:S01]  /*0870*/  LDG.E.U16.CONSTANT R20, desc[UR14][R6.64] ;  /* 0x0000000e06147981 */ /* 0x000362000c1e9500 */
[----:B------:R-:W-:Y:S02]  /*0880*/  IMAD.MOV R14, RZ, RZ, -R4 ;  /* 0x000000ffff0e7224 */ /* 0x000fe400078e0a04 */
[----:B------:R-:W-:-:S03]  /*0890*/  IMAD R15, R3, UR12, RZ ;  /* 0x0000000c030f7c24 */ /* 0x000fc6000f8e02ff */
[----:B------:R-:W-:Y:S01]  /*08a0*/  ISETP.GE.AND P0, PT, R14, RZ, PT ;  /* 0x000000ff0e00720c */ /* 0x000fe20003f06270 */
[----:B------:R-:W-:-:S12]  /*08b0*/  IMAD.SHL.U32 R15, R15, 0x2, RZ ;  /* 0x000000020f0f7824 */ /* 0x000fd800078e00ff */
        /* <DEDUP_REMOVED lines=8> */
.L_x_4731:
[----:B------:R-:W-:Y:S01]  /*0940*/  VIADD R8, R15, UR12 ;  /* 0x0000000c0f087c36 */ /* 0x000fe20008000000 */
[----:B-----5:R-:W-:-:S03]  /*0950*/  IADD3 R7, P2, PT, R20, R15, RZ ;  /* 0x0000000f14077210 */ /* 0x020fc60007f5e0ff */
[----:B------:R-:W-:Y:S01]  /*0960*/  VIADD R9, R8, UR12 ;  /* 0x0000000c08097c36 */ /* 0x000fe20008000000 */
[----:B------:R-:W-:Y:S02]  /*0970*/  LEA.HI.X.SX32 R10, R15, RZ, 0x1, P2 ;  /* 0x000000ff0f0a7211 */ /* 0x000fe400010f0eff */
[----:B0-----:R-:W-:Y:S01]  /*0980*/  LEA R6, P2, R7, UR16, 0x1 ;  /* 0x0000001007067c11 */ /* 0x001fe2000f8408ff */
[----:B------:R-:W-:Y:S01]  /*0990*/  VIADD R15, R9, UR12 ;  /* 0x0000000c090f7c36 */ /* 0x000fe20008000000 */
[C---:B------:R-:W-:Y:S02]  /*09a0*/  IADD3 R12, P3, PT, R20.reuse, R8, RZ ;  /* 0x00000008140c7210 */ /* 0x040fe40007f7e0ff */
[----:B------:R-:W-:Y:S02]  /*09b0*/  LEA.HI.X R7, R7, UR17, R10, 0x1, P2 ;  /* 0x0000001107077c11 */ /* 0x000fe400090f0c0a */
[----:B------:R-:W-:Y:S02]  /*09c0*/  IADD3 R11, P4, PT, R20, R9, RZ ;  /* 0x00000009140b7210 */ /* 0x000fe40007f9e0ff */
[----:B------:R-:W-:Y:S01]  /*09d0*/  LEA.HI.X.SX32 R17, R8, RZ, 0x1, P3 ;  /* 0x000000ff08117211 */ /* 0x000fe200018f0eff */
[----:B------:R-:W2:Y:S01]  /*09e0*/  LDG.E.U16.CONSTANT R6, desc[UR14][R6.64] ;  /* 0x0000000e06067981 */ /* 0x000ea2000c1e9500 */
[----:B------:R-:W-:-:S02]  /*09f0*/  LEA R8, P3, R12, UR16, 0x1 ;  /* 0x000000100c087c11 */ /* 0x000fc4000f8608ff */
[----:B------:R-:W-:Y:S02]  /*0a00*/  IADD3 R13, P2, PT, R20, R15, RZ ;  /* 0x0000000f140d7210 */ /* 0x000fe40007f5e0ff */
[----:B------:R-:W-:Y:S02]  /*0a10*/  LEA.HI.X.SX32 R18, R9, RZ, 0x1, P4 ;  /* 0x000000ff09127211 */ /* 0x000fe400020f0eff */
[----:B------:R-:W-:Y:S02]  /*0a20*/  LEA.HI.X R9, R12, UR17, R17, 0x1, P3 ;  /* 0x000000110c097c11 */ /* 0x000fe400098f0c11 */
[----:B------:R-:W-:Y:S02]  /*0a30*/  LEA.HI.X.SX32 R16, R15, RZ, 0x1, P2 ;  /* 0x000000ff0f107211 */ /* 0x000fe400010f0eff */
[----:B------:R-:W-:Y:S01]  /*0a40*/  LEA R10, P4, R11, UR16, 0x1 ;  /* 0x000000100b0a7c11 */ /* 0x000fe2000f8808ff */
[----:B------:R-:W3:Y:S01]  /*0a50*/  LDG.E.U16.CONSTANT R8, desc[UR14][R8.64] ;  /* 0x0000000e08087981 */ /* 0x000ee2000c1e9500 */
[----:B------:R-:W-:-:S02]  /*0a60*/  LEA R12, P2, R13, UR16, 0x1 ;  /* 0x000000100d0c7c11 */ /* 0x000fc4000f8408ff */
[----:B------:R-:W-:Y:S02]  /*0a70*/  LEA.HI.X R11, R11, UR17, R18, 0x1, P4 ;  /* 0x000000110b0b7c11 */ /* 0x000fe4000a0f0c12 */
[----:B------:R-:W-:-:S03]  /*0a80*/  LEA.HI.X R13, R13, UR17, R16, 0x1, P2 ;  /* 0x000000110d0d7c11 */ /* 0x000fc600090f0c10 */
[----:B------:R-:W4:Y:S04]  /*0a90*/  LDG.E.U16.CONSTANT R10, desc[UR14][R10.64] ;  /* 0x0000000e0a0a7981 */ /* 0x000f28000c1e9500 */
[----:B------:R-:W4:Y:S01]  /*0aa0*/  LDG.E.U16.CONSTANT R12, desc[UR14][R12.64] ;  /* 0x0000000e0c0c7981 */ /* 0x000f22000c1e9500 */
[----:B------:R-:W-:-:S04]  /*0ab0*/  IADD3 R14, PT, PT, R14, 0x4, RZ ;  /* 0x000000040e0e7810 */ /* 0x000fc80007ffe0ff */
[----:B------:R-:W-:Y:S01]  /*0ac0*/  ISETP.GE.AND P2, PT, R14, -0x3, PT ;  /* 0xfffffffd0e00780c */ /* 0x000fe20003f46270 */
[----:B------:R-:W-:Y:S01]  /*0ad0*/  VIADD R15, R15, UR12 ;  /* 0x0000000c0f0f7c36 */ /* 0x000fe20008000000 */
[----:B--2---:R-:W-:Y:S04]  /*0ae0*/  STS.U16 [R5], R6 ;  /* 0x0000000605007388 */ /* 0x004fe80000000400 */
[----:B---3--:R-:W-:Y:S04]  /*0af0*/  STS.U16 [R5+0x40], R8 ;  /* 0x0000400805007388 */ /* 0x008fe80000000400 */
[----:B----4-:R-:W-:Y:S04]  /*0b00*/  STS.U16 [R5+0x80], R10 ;  /* 0x0000800a05007388 */ /* 0x010fe80000000400 */
[----:B------:R0:W-:Y:S02]  /*0b10*/  STS.U16 [R5+0xc0], R12 ;  /* 0x0000c00c05007388 */ /* 0x0001e40000000400 */
[----:B0-----:R-:W-:Y:S01]  /*0b20*/  VIADD R5, R5, 0x100 ;  /* 0x0000010005057836 */ /* 0x001fe20000000000 */
[----:B------:R-:W-:Y:S06]  /*0b30*/  @!P2 BRA `(.L_x_4731) ;  /* 0xfffffffc0080a947 */ /* 0x000fec000383ffff */
.L_x_4730:
[----:B------:R-:W-:-:S05]  /*0b40*/  IMAD.MOV R6, RZ, RZ, -R14 ;  /* 0x000000ffff067224 */ /* 0x000fca00078e0a0e */
        /* <DEDUP_REMOVED lines=14> */
[----:B------:R-:W-:Y:S01]  /*0c30*/  PLOP3.LUT P0, PT, PT, PT, PT, 0x8, 0x80 ;  /* 0x000000000080781c */ /* 0x000fe20003f0e170 */
[----:B------:R-:W-:Y:S02]  /*0c40*/  VIADD R14, R14, 0x2 ;  /* 0x000000020e0e7836 */ /* 0x000fe40000000000 */
[----:B------:R-:W-:Y:S01]  /*0c50*/  VIADD R15, R10, UR12 ;  /* 0x0000000c0a0f7c36 */ /* 0x000fe20008000000 */
[----:B--2---:R-:W-:Y:S04]  /*0c60*/  STS.U16 [R5], R6 ;  /* 0x0000000605007388 */ /* 0x004fe80000000400 */
[----:B---3--:R0:W-:Y:S02]  /*0c70*/  STS.U16 [R5+0x40], R8 ;  /* 0x0000400805007388 */ /* 0x0081e40000000400 */
[----:B0-----:R-:W-:-:S07]  /*0c80*/  VIADD R5, R5, 0x80 ;  /* 0x0000008005057836 */ /* 0x001fce0000000000 */
.L_x_4732:
[----:B------:R-:W-:-:S13]  /*0c90*/  ISETP.NE.OR P0, PT, R14, RZ, P0 ;  /* 0x000000ff0e00720c */ /* 0x000fda0000705670 */
[----:B------:R-:W-:Y:S05]  /*0ca0*/  @!P0 BRA `(.L_x_4723) ;  /* 0x00000000002c8947 */ /* 0x000fea0003800000 */
.L_x_4729:
[----:B-----5:R-:W-:-:S04]  /*0cb0*/  IADD3 R7, P0, PT, R20, R15, RZ ;  /* 0x0000000f14077210 */ /* 0x020fc80007f1e0ff */
[----:B------:R-:W-:Y:S02]  /*0cc0*/  LEA.HI.X.SX32 R8, R15, RZ, 0x1, P0 ;  /* 0x000000ff0f087211 */ /* 0x000fe400000f0eff */
[----:B------:R-:W-:-:S04]  /*0cd0*/  LEA R6, P0, R7, UR20, 0x1 ;  /* 0x0000001407067c11 */ /* 0x000fc8000f8008ff */
[----:B------:R-:W-:-:S05]  /*0ce0*/  LEA.HI.X R7, R7, UR21, R8, 0x1, P0 ;  /* 0x0000001507077c11 */ /* 0x000fca00080f0c08 */
[----:B------:R-:W2:Y:S01]  /*0cf0*/  LDG.E.U16.CONSTANT R6, desc[UR14][R6.64] ;  /* 0x0000000e06067981 */ /* 0x000ea2000c1e9500 */
[----:B------:R-:W-:Y:S01]  /*0d00*/  IADD3 R14, PT, PT, R14, 0x1, RZ ;  /* 0x000000010e0e7810 */ /* 0x000fe20007ffe0ff */
[----:B------:R-:W-:-:S03]  /*0d10*/  VIADD R15, R15, UR12 ;  /* 0x0000000c0f0f7c36 */ /* 0x000fc60008000000 */
[----:B------:R-:W-:Y:S01]  /*0d20*/  ISETP.NE.AND P0, PT, R14, RZ, PT ;  /* 0x000000ff0e00720c */ /* 0x000fe20003f05270 */
[----:B--2---:R0:W-:Y:S02]  /*0d30*/  STS.U16 [R5], R6 ;  /* 0x0000000605007388 */ /* 0x0041e40000000400 */
[----:B0-----:R-:W-:-:S10]  /*0d40*/  VIADD R5, R5, 0x40 ;  /* 0x0000004005057836 */ /* 0x001fd40000000000 */
[----:B------:R-:W-:Y:S05]  /*0d50*/  @P0 BRA `(.L_x_4729) ;  /* 0xfffffffc00d40947 */ /* 0x000fea000383ffff */
.L_x_4723:
[----:B------:R-:W-:Y:S05]  /*0d60*/  BSYNC.RECONVERGENT B0 ;  /* 0x0000000000007941 */ /* 0x000fea0003800200 */
.L_x_4722:
        /* <DEDUP_REMOVED lines=8> */
[----:B------:R-:W-:Y:S02]  /*0df0*/  IMAD.MOV R14, RZ, RZ, -R4 ;  /* 0x000000ffff0e7224 */ /* 0x000fe400078e0a04 */
[----:B------:R-:W-:-:S03]  /*0e00*/  IMAD R3, R3, UR13, RZ ;  /* 0x0000000d03037c24 */ /* 0x000fc6000f8e02ff */
[----:B------:R-:W-:Y:S02]  /*0e10*/  ISETP.GE.AND P0, PT, R14, RZ, PT ;  /* 0x000000ff0e00720c */ /* 0x000fe40003f06270 */
[----:B------:R-:W-:-:S04]  /*0e20*/  LEA R3, R3, UR4, 0x1 ;  /* 0x0000000403037c11 */ /* 0x000fc8000f8e08ff */
[----:B------:R-:W-:-:S07]  /*0e30*/  LEA R3, R2, R3, 0x2 ;  /* 0x0000000302037211 */ /* 0x000fce00078e10ff */
[----:B------:R-:W-:Y:S05]  /*0e40*/  @P0 BRA `(.L_x_4734) ;  /* 0x00000000008c0947 */ /* 0x000fea0003800000 */
[----:B------:R-:W-:Y:S01]  /*0e50*/  IMAD.MOV R4, RZ, RZ, -R14 ;  /* 0x000000ffff047224 */ /* 0x000fe200078e0a0e */
[----:B------:R-:W-:-:S04]  /*0e60*/  PLOP3.LUT P0, PT, PT, PT, PT, 0x80, 0x8 ;  /* 0x000000000008781c */ /* 0x000fc80003f0f070 */
[----:B------:R-:W-:-:S13]  /*0e70*/  ISETP.GT.AND P2, PT, R4, 0x3, PT ;  /* 0x000000030400780c */ /* 0x000fda0003f44270 */
[----:B------:R-:W-:Y:S05]  /*0e80*/  @!P2 BRA `(.L_x_4735) ;  /* 0x000000000044a947 */ /* 0x000fea0003800000 */
[----:B------:R-:W1:Y:S01]  /*0e90*/  LDC.64 R12, c[0x0][0x3a0] ;  /* 0x0000e800ff0c7b82 */ /* 0x000e620000000a00 */
[----:B------:R-:W-:-:S13]  /*0ea0*/  PLOP3.LUT P0, PT, PT, PT, PT, 0x8, 0x80 ;  /* 0x000000000080781c */ /* 0x000fda0003f0e170 */
.L_x_4736:
[C---:B------:R-:W-:Y:S02]  /*0eb0*/  VIADD R7, R3.reuse, UR13 ;  /* 0x0000000d03077c36 */ /* 0x040fe40008000000 */
[----:B01----:R-:W-:-:S04]  /*0ec0*/  IMAD.WIDE R4, R3, 0x2, R12 ;  /* 0x0000000203047825 */ /* 0x003fc800078e020c */
[C---:B------:R-:W-:Y:S01]  /*0ed0*/  VIADD R9, R7.reuse, UR13 ;  /* 0x0000000d07097c36 */ /* 0x040fe20008000000 */
[----:B------:R2:W-:Y:S01]  /*0ee0*/  STG.E.64 desc[UR14][R4.64], RZ ;  /* 0x000000ff04007986 */ /* 0x0005e2000c101b0e */
[----:B------:R-:W-:-:S03]  /*0ef0*/  IMAD.WIDE R6, R7, 0x2, R12 ;  /* 0x0000000207067825 */ /* 0x000fc600078e020c */
[C---:B------:R-:W-:Y:S01]  /*0f00*/  IADD3 R15, PT, PT, R9.reuse, UR13, RZ ;  /* 0x0000000d090f7c10 */ /* 0x040fe2000fffe0ff */
[--C-:B------:R-:W-:Y:S01]  /*0f10*/  IMAD.WIDE R8, R9, 0x2, R12.reuse ;  /* 0x0000000209087825 */ /* 0x100fe200078e020c */
[----:B------:R2:W-:Y:S03]  /*0f20*/  STG.E.64 desc[UR14][R6.64], RZ ;  /* 0x000000ff06007986 */ /* 0x0005e6000c101b0e */
[C---:B------:R-:W-:Y:S01]  /*0f30*/  IMAD.WIDE R10, R15.reuse, 0x2, R12 ;  /* 0x000000020f0a7825 */ /* 0x040fe200078e020c */
[----:B------:R2:W-:Y:S03]  /*0f40*/  STG.E.64 desc[UR14][R8.64], RZ ;  /* 0x000000ff08007986 */ /* 0x0005e6000c101b0e */
[----:B------:R-:W-:Y:S01]  /*0f50*/  VIADD R14, R14, 0x4 ;  /* 0x000000040e0e7836 */ /* 0x000fe20000000000 */
[----:B------:R2:W-:Y:S01]  /*0f60*/  STG.E.64 desc[UR14][R10.64], RZ ;  /* 0x000000ff0a007986 */ /* 0x0005e2000c101b0e */
[----:B------:R-:W-:-:S03]  /*0f70*/  VIADD R3, R15, UR13 ;  /* 0x0000000d0f037c36 */ /* 0x000fc60008000000 */
[----:B------:R-:W-:-:S13]  /*0f80*/  ISETP.GE.AND P2, PT, R14, -0x3, PT ;  /* 0xfffffffd0e00780c */ /* 0x000fda0003f46270 */
[----:B--2---:R-:W-:Y:S05]  /*0f90*/  @!P2 BRA `(.L_x_4736) ;  /* 0xfffffffc00c4a947 */ /* 0x004fea000383ffff */
.L_x_4735:
[----:B------:R-:W-:-:S05]  /*0fa0*/  IMAD.MOV R4, RZ, RZ, -R14 ;  /* 0x000000ffff047224 */ /* 0x000fca00078e0a0e */
[----:B------:R-:W-:-:S13]  /*0fb0*/  ISETP.GT.AND P2, PT, R4, 0x1, PT ;  /* 0x000000010400780c */ /* 0x000fda0003f44270 */
[----:B------:R-:W-:Y:S05]  /*0fc0*/  @!P2 BRA `(.L_x_4737) ;  /* 0x000000000024a947 */ /* 0x000fea0003800000 */
[----:B0-----:R-:W0:Y:S01]  /*0fd0*/  LDC.64 R6, c[0x0][0x3a0] ;  /* 0x0000e800ff067b82 */ /* 0x001e220000000a00 */
[C---:B------:R-:W-:Y:S01]  /*0fe0*/  IADD3 R9, PT, PT, R3.reuse, UR13, RZ ;  /* 0x0000000d03097c10 */ /* 0x040fe2000fffe0ff */
[----:B------:R-:W-:Y:S01]  /*0ff0*/  VIADD R14, R14, 0x2 ;  /* 0x000000020e0e7836 */ /* 0x000fe20000000000 */
[----:B------:R-:W-:Y:S01]  /*1000*/  PLOP3.LUT P0, PT, PT, PT, PT, 0x8, 0x80 ;  /* 0x000000000080781c */ /* 0x000fe20003f0e170 */
[----:B0-----:R-:W-:-:S04]  /*1010*/  IMAD.WIDE R4, R3, 0x2, R6 ;  /* 0x0000000203047825 */ /* 0x001fc800078e0206 */
[C---:B------:R-:W-:Y:S01]  /*1020*/  IMAD.WIDE R6, R9.reuse, 0x2, R6 ;  /* 0x0000000209067825 */ /* 0x040fe200078e0206 */
[----:B------:R1:W-:Y:S03]  /*1030*/  STG.E.64 desc[UR14][R4.64], RZ ;  /* 0x000000ff04007986 */ /* 0x0003e6000c101b0e */
[----:B------:R-:W-:Y:S01]  /*1040*/  VIADD R3, R9, UR13 ;  /* 0x0000000d09037c36 */ /* 0x000fe20008000000 */
[----:B------:R1:W-:Y:S06]  /*1050*/  STG.E.64 desc[UR14][R6.64], RZ ;  /* 0x000000ff06007986 */ /* 0x0003ec000c101b0e */
.L_x_4737:
[----:B------:R-:W-:-:S13]  /*1060*/  ISETP.NE.OR P0, PT, R14, RZ, P0 ;  /* 0x000000ff0e00720c */ /* 0x000fda0000705670 */
[----:B------:R-:W-:Y:S05]  /*1070*/  @!P0 BRA `(.L_x_4733) ;  /* 0x00000000001c8947 */ /* 0x000fea0003800000 */
.L_x_4734:
[----:B01----:R-:W0:Y:S02]  /*1080*/  LDC.64 R4, c[0x0][0x3a0] ;  /* 0x0000e800ff047b82 */ /* 0x003e240000000a00 */
.L_x_4738:
[C---:B0-----:R-:W-:Y:S01]  /*1090*/  IMAD.WIDE R6, R3.reuse, 0x2, R4 ;  /* 0x0000000203067825 */ /* 0x041fe200078e0204 */
[----:B------:R-:W-:-:S03]  /*10a0*/  IADD3 R3, PT, PT, R3, UR13, RZ ;  /* 0x0000000d03037c10 */ /* 0x000fc6000fffe0ff */
[----:B------:R-:W-:Y:S01]  /*10b0*/  VIADD R14, R14, 0x1 ;  /* 0x000000010e0e7836 */ /* 0x000fe20000000000 */
[----:B------:R2:W-:Y:S04]  /*10c0*/  STG.E.64 desc[UR14][R6.64], RZ ;  /* 0x000000ff06007986 */ /* 0x0005e8000c101b0e */
[----:B------:R-:W-:-:S13]  /*10d0*/  ISETP.NE.AND P0, PT, R14, RZ, PT ;  /* 0x000000ff0e00720c */ /* 0x000fda0003f05270 */
[----:B--2---:R-:W-:Y:S05]  /*10e0*/  @P0 BRA `(.L_x_4738) ;  /* 0xfffffffc00e80947 */ /* 0x004fea000383ffff */
.L_x_4733:
        /* <DEDUP_REMOVED lines=21> */
[----:B------:R-:W-:Y:S02]  /*1240*/  IMAD.U32 R4, RZ, RZ, UR4 ;  /* 0x00000004ff047e24 */ /* 0x000fe4000f8e00ff */
[----:B------:R-:W-:-:S05]  /*1250*/  IMAD.U32 R5, RZ, RZ, UR5 ;  /* 0x00000005ff057e24 */ /* 0x000fca000f8e00ff */
[----:B------:R0:W5:Y:S01]  /*1260*/  LDG.E.U16.CONSTANT R9, desc[UR14][R4.64] ;  /* 0x0000000e04097981 */ /* 0x000162000c1e9500 */
[----:B------:R-:W-:Y:S01]  /*1270*/  SHF.R.S32.HI R3, RZ, 0x1f, R0 ;  /* 0x0000001fff037819 */ /* 0x000fe20000011400 */
[----:B------:R-:W-:Y:S01]  /*1280*/  IMAD.SHL.U32 R2, R2, 0x10, RZ ;  /* 0x0000001002027824 */ /* 0x000fe200078e00ff */
[----:B------:R-:W-:Y:S01]  /*1290*/  UMOV UR4, URZ ;  /* 0x000000ff00047c82 */ /* 0x000fe20008000000 */
[----:B------:R-:W-:Y:S01]  /*12a0*/  UMOV UR5, UR10 ;  /* 0x0000000a00057c82 */ /* 0x000fe20008000000 */
[----:B------:R-:W-:Y:S02]  /*12b0*/  LEA.HI R3, R3, R0, RZ, 0x3 ;  /* 0x0000000003037211 */ /* 0x000fe400078f18ff */
[----:B------:R-:W-:Y:S02]  /*12c0*/  LOP3.LUT R14, R2, 0x10, RZ, 0xc0, !PT ;  /* 0x00000010020e7812 */ /* 0x000fe400078ec0ff */
[----:B------:R-:W-:-:S07]  /*12d0*/  SHF.R.S32.HI R15, RZ, 0x3, R3 ;  /* 0x00000003ff0f7819 */ /* 0x000fce0000011403 */
.L_x_4740:
[----:B0----5:R-:W-:-:S05]  /*12e0*/  IADD3 R5, PT, PT, R9, UR4, RZ ;  /* 0x0000000409057c10 */ /* 0x021fca000fffe0ff */
[----:B------:R-:W-:-:S05]  /*12f0*/  IMAD R2, R5, UR13, RZ ;  /* 0x0000000d05027c24 */ /* 0x000fca000f8e02ff */
[----:B------:R-:W-:-:S04]  /*1300*/  SHF.R.S32.HI R3, RZ, 0x1f, R2 ;  /* 0x0000001fff037819 */ /* 0x000fc80000011402 */
[----:B------:R-:W-:-:S04]  /*1310*/  LEA.HI R2, R3, R2, RZ, 0x3 ;  /* 0x0000000203027211 */ /* 0x000fc800078f18ff */
[----:B------:R-:W-:-:S05]  /*1320*/  LEA.HI.SX32 R3, R2, R15, 0x1d ;  /* 0x0000000f02037211 */ /* 0x000fca00078feaff */
[----:B-1----:R-:W-:Y:S01]  /*1330*/  IMAD.WIDE R2, R3, 0x4, R10 ;  /* 0x0000000403027825 */ /* 0x002fe200078e020a */
[----:B------:R-:W-:-:S05]  /*1340*/  USHF.L.U32 UR6, UR5, 0x1, URZ ;  /* 0x0000000105067899 */ /* 0x000fca00080006ff */
[----:B------:R-:W3:Y:S01]  /*1350*/  LDG.E.CONSTANT R3, desc[UR14][R2.64] ;  /* 0x0000000e02037981 */ /* 0x000ee2000c1e9900 */
[----:B------:R-:W-:-:S06]  /*1360*/  UIMAD.WIDE.U32 UR6, UR6, 0x2, UR20 ;  /* 0x00000002060678a5 */ /* 0x000fcc000f8e0014 */
[----:B------:R-:W-:Y:S02]  /*1370*/  IMAD.U32 R7, RZ, RZ, UR7 ;  /* 0x00000007ff077e24 */ /* 0x000fe4000f8e00ff */
[----:B------:R-:W-:-:S05]  /*1380*/  IMAD.U32 R6, RZ, RZ, UR6 ;  /* 0x00000006ff067e24 */ /* 0x000fca000f8e00ff */
        /* <DEDUP_REMOVED lines=16> */
[----:B----4-:R-:W-:Y:S02]  /*1490*/  R2UR UR6, R7 ;  /* 0x00000000070672ca */ /* 0x010fe400000e0000 */
[----:B------:R-:W-:Y:S01]  /*14a0*/  IADD3 R2, PT, PT, R2, 0x1, R3 ;  /* 0x0000000102027810 */ /* 0x000fe20007ffe003 */
[C---:B------:R-:W-:Y:S01]  /*14b0*/  IMAD R3, R8.reuse, R8, R8 ;  /* 0x0000000808037224 */ /* 0x040fe200078e0208 */
        /* <DEDUP_REMOVED lines=13> */
.L_x_4739:
[----:B------:R-:W-:Y:S01]  /*1590*/  UISETP.GT.AND UP4, UPT, UR10, UR16, UPT ;  /* 0x000000100a00728c */ /* 0x000fe2000bf84270 */
[----:B------:R-:W-:Y:S02]  /*15a0*/  HFMA2 R9, -RZ, RZ, 0, 0 ;  /* 0x00000000ff097431 */ /* 0x000fe400000001ff */
[----:B------:R-:W-:Y:S01]  /*15b0*/  IMAD.MOV.U32 R2, RZ, RZ, RZ ;  /* 0x000000ffff027224 */ /* 0x000fe200078e00ff */
        /* <DEDUP_REMOVED lines=12> */
.L_x_4741:
        /* <DEDUP_REMOVED lines=8> */
.L_x_4742:
[----:B------:R-:W-:Y:S05]  /*1700*/  BRA.U !UP1, `(.L_x_4743) ;  /* 0x00000001091c7547 */ /* 0x000fea000b800000 */
[----:B------:R-:W0:Y:S02]  /*1710*/  LDC R3, c[0x0][0x3d4] ;  /* 0x0000f500ff037b82 */ /* 0x000e240000000800 */
[----:B0-----:R-:W-:-:S05]  /*1720*/  VIMNMX R3, PT, PT, R3, UR10, PT ;  /* 0x0000000a03037c48 */ /* 0x001fca000bfe0100 */
[----:B------:R-:W-:-:S05]  /*1730*/  VIADD R3, R3, -UR22 ;  /* 0x8000001603037c36 */ /* 0x000fca0008000000 */
[----:B------:R-:W-:-:S04]  /*1740*/  SHF.R.S32.HI R4, RZ, 0x1f, R3 ;  /* 0x0000001fff047819 */ /* 0x000fc80000011403 */
[----:B------:R-:W-:-:S04]  /*1750*/  LEA.HI R4, R4, R3, RZ, 0x5 ;  /* 0x0000000304047211 */ /* 0x000fc800078f28ff */
[----:B------:R-:W-:-:S05]  /*1760*/  SHF.R.S32.HI R4, RZ, 0x5, R4 ;  /* 0x00000005ff047819 */ /* 0x000fca0000011404 */
[----:B------:R-:W-:-:S07]  /*1770*/  IMAD.SHL.U32 R9, R4, 0x4, RZ ;  /* 0x0000000404097824 */ /* 0x000fce00078e00ff */
.L_x_4743:
        /* <DEDUP_REMOVED lines=8> */
.L_x_4744:
        /* <DEDUP_REMOVED lines=8> */
.L_x_4745:
[----:B------:R-:W-:Y:S01]  /*1880*/  ULEA UR4, UR11, UR4, 0x3 ;  /* 0x000000040b047291 */ /* 0x000fe2000f8e18ff */
[----:B------:R-:W0:Y:S01]  /*1890*/  S2UR UR6, SR_CgaCtaId ;  /* 0x00000000000679c3 */ /* 0x000e220000008800 */
[----:B------:R-:W-:Y:S01]  /*18a0*/  UISETP.LT.AND UP0, UPT, UR12, UR17, UPT ;  /* 0x000000110c00728c */ /* 0x000fe2000bf01270 */
[----:B------:R-:W-:-:S03]  /*18b0*/  PRMT R4, RZ, 0x5410, RZ ;  /* 0x00005410ff047816 */ /* 0x000fc600000000ff */
[----:B------:R-:W-:-:S04]  /*18c0*/  IADD3 R2, PT, PT, R9, UR4, R2 ;  /* 0x0000000409027c10 */ /* 0x000fc8000fffe002 */
[----:B------:R-:W-:Y:S01]  /*18d0*/  IADD3 R2, PT, PT, R11, R2, R10 ;  /* 0x000000020b027210 */ /* 0x000fe20007ffe00a */
[----:B------:R-:W1:Y:S04]  /*18e0*/  LDCU.64 UR4, c[0x0][0x388] ;  /* 0x00007100ff0477ac */ /* 0x000e680008000a00 */
[----:B------:R-:W-:Y:S01]  /*18f0*/  IMAD R3, R2, UR13, RZ ;  /* 0x0000000d02037c24 */ /* 0x000fe2000f8e02ff */
[----:B------:R-:W-:-:S04]  /*1900*/  SHF.R.S32.HI R2, RZ, 0x1f, R0 ;  /* 0x0000001fff027819 */ /* 0x000fc80000011400 */
[----:B------:R-:W-:-:S04]  /*1910*/  IADD3 R0, P0, PT, R0, R3, RZ ;  /* 0x0000000300007210 */ /* 0x000fc80007f1e0ff */
[----:B------:R-:W-:Y:S02]  /*1920*/  LEA.HI.X.SX32 R3, R3, R2, 0x1, P0 ;  /* 0x0000000203037211 */ /* 0x000fe400000f0eff */
[----:B------:R-:W-:Y:S02]  /*1930*/  PRMT R2, RZ, 0x5410, RZ ;  /* 0x00005410ff027816 */ /* 0x000fe400000000ff */
[----:B-1----:R-:W-:Y:S01]  /*1940*/  LEA R94, P0, R0, UR4, 0x2 ;  /* 0x00000004005e7c11 */ /* 0x002fe2000f8010ff */
[----:B------:R-:W-:-:S03]  /*1950*/  USEL UR4, UR12, UR17, UP0 ;  /* 0x000000110c047287 */ /* 0x000fc60008000000 */
[----:B------:R-:W-:Y:S01]  /*1960*/  LEA.HI.X R95, R0, UR5, R3, 0x2, P0 ;  /* 0x00000005005f7c11 */ /* 0x000fe200080f1403 */
[----:B------:R-:W-:Y:S01]  /*1970*/  UISETP.GT.AND UP0, UPT, UR4, UR10, UPT ;  /* 0x0000000a0400728c */ /* 0x000fe2000bf04270 */
[----:B------:R-:W-:Y:S01]  /*1980*/  PRMT R3, RZ, 0x5410, RZ ;  /* 0x00005410ff037816 */ /* 0x000fe200000000ff */
[----:B------:R-:W-:Y:S01]  /*1990*/  UMOV UR5, 0x400 ;  /* 0x0000040000057882 */ /* 0x000fe20000000000 */
[----:B------:R-:W-:Y:S01]  /*19a0*/  PRMT R0, RZ, 0x5410, RZ ;  /* 0x00005410ff007816 */ /* 0x000fe200000000ff */
[----:B0-----:R-:W-:-:S07]  /*19b0*/  ULEA UR5, UR6, UR5, 0x18 ;  /* 0x0000000506057291 */ /* 0x001fce000f8ec0ff */
[----:B------:R-:W-:Y:S01]  /*19c0*/  UMOV UR4, UR5 ;  /* 0x0000000500047c82 */ /* 0x000fe20008000000 */
[----:B------:R-:W-:Y:S05]  /*19d0*/  BRA.U !UP0, `(.L_x_4746) ;  /* 0x0000001d08507547 */ /* 0x000fea000b800000 */
[----:B------:R-:W-:Y:S01]  /*19e0*/  MOV R25, UR13 ;  /* 0x0000000d00197c02 */ /* 0x000fe20008000f00 */
[----:B------:R-:W-:Y:S01]  /*19f0*/  IMAD.U32 R37, RZ, RZ, UR13 ;  /* 0x0000000dff257e24 */ /* 0x000fe2000f8e00ff */
[----:B------:R-:W2:Y:S03]  /*1a00*/  LDG.E.128.CONSTANT R32, desc[UR14][R94.64] ;  /* 0x0000000e5e207981 */ /* 0x000ea6000c1e9d00 */
[----:B------:R-:W-:-:S04]  /*1a10*/  IMAD.WIDE R24, R25, 0x4, R94 ;  /* 0x0000000419187825 */ /* 0x000fc800078e025e */
[----:B------:R-:W-:Y:S02]  /*1a20*/  IMAD.WIDE R36, R37, 0x4, R24 ;  /* 0x0000000425247825 */ /* 0x000fe400078e0218 */
[----:B------:R-:W3:Y:S04]  /*1a30*/  LDG.E.128.CONSTANT R24, desc[UR14][R24.64] ;  /* 0x0000000e18187981 */ /* 0x000ee8000c1e9d00 */
[----:B------:R0:W4:Y:S01]  /*1a40*/  LDG.E.128.CONSTANT R28, desc[UR14][R36.64] ;  /* 0x0000000e241c7981 */ /* 0x000122000c1e9d00 */
[----:B------:R-:W-:Y:S01]  /*1a50*/  IMAD.U32 R21, RZ, RZ, UR13 ;  /* 0x0000000dff157e24 */ /* 0x000fe2000f8e00ff */
[----:B------:R-:W-:-:S03]  /*1a60*/  MOV R17, UR13 ;  /* 0x0000000d00117c02 */ /* 0x000fc60008000f00 */
[----:B-----5:R-:W-:-:S04]  /*1a70*/  IMAD.WIDE R20, R21, 0x4, R36 ;  /* 0x0000000415147825 */ /* 0x020fc800078e0224 */
[----:B------:R-:W-:Y:S02]  /*1a80*/  IMAD.U32 R11, RZ, RZ, UR13 ;  /* 0x0000000dff0b7e24 */ /* 0x000fe4000f8e00ff */
[----:B------:R-:W-:Y:S02]  /*1a90*/  IMAD.WIDE R16, R17, 0x4, R20 ;  /* 0x0000000411107825 */ /* 0x000fe400078e0214 */
[----:B------:R-:W5:Y:S02]  /*1aa0*/  LDG.E.128.CONSTANT R20, desc[UR14][R20.64] ;  /* 0x0000000e14147981 */ /* 0x000f64000c1e9d00 */
[----:B------:R-:W-:Y:S02]  /*1ab0*/  IMAD.WIDE R10, R11, 0x4, R16 ;  /* 0x000000040b0a7825 */ /* 0x000fe400078e0210 */
[----:B------:R-:W5:Y:S04]  /*1ac0*/  LDG.E.128.CONSTANT R16, desc[UR14][R16.64] ;  /* 0x0000000e10107981 */ /* 0x000f68000c1e9d00 */
[----:B------:R1:W5:Y:S01]  /*1ad0*/  LDG.E.128.CONSTANT R12, desc[UR14][R10.64] ;  /* 0x0000000e0a0c7981 */ /* 0x000362000c1e9d00 */
[----:B------:R-:W-:Y:S01]  /*1ae0*/  UISETP.NE.AND UP0, UPT, UR19, URZ, UPT ;  /* 0x000000ff1300728c */ /* 0x000fe2000bf05270 */
[----:B------:R-:W-:-:S02]  /*1af0*/  PRMT R4, RZ, 0x7610, R4 ;  /* 0x00007610ff047816 */ /* 0x000fc40000000004 */
[--C-:B--2---:R-:W-:Y:S02]  /*1b00*/  SHF.R.U32.HI R38, RZ, 0xc, R34.reuse ;  /* 0x0000000cff267819 */ /* 0x104fe40000011622 */
[----:B------:R-:W-:Y:S02]  /*1b10*/  LOP3.LUT R47, R33, 0x3f003f, RZ, 0xc0, !PT ;  /* 0x003f003f212f7812 */ /* 0x000fe400078ec0ff */
[----:B------:R-:W-:Y:S02]  /*1b20*/  SHF.R.U32.HI R49, RZ, 0x6, R33 ;  /* 0x00000006ff317819 */ /* 0x000fe40000011621 */
[----:B------:R-:W-:Y:S02]  /*1b30*/  LOP3.LUT R52, R34, 0x3f003f, RZ, 0xc0, !PT ;  /* 0x003f003f22347812 */ /* 0x000fe400078ec0ff */
[----:B------:R-:W-:Y:S02]  /*1b40*/  SHF.R.U32.HI R53, RZ, 0x6, R34 ;  /* 0x00000006ff357819 */ /* 0x000fe40000011622 */
[----:B0-----:R-:W-:-:S02]  /*1b50*/  LOP3.LUT R36, R32, 0x3f003f, RZ, 0xc0, !PT ;  /* 0x003f003f20247812 */ /* 0x001fc400078ec0ff */
[----:B------:R-:W-:Y:S02]  /*1b60*/  SHF.R.U32.HI R37, RZ, 0x6, R32 ;  /* 0x00000006ff257819 */ /* 0x000fe40000011620 */
[----:B------:R-:W-:Y:S02]  /*1b70*/  SHF.R.U32.HI R33, RZ, 0xc, R33 ;  /* 0x0000000cff217819 */ /* 0x000fe40000011621 */
[--C-:B----4-:R-:W-:Y:S02]  /*1b80*/  SHF.R.U32.HI R0, RZ, 0x8, R28.reuse ;  /* 0x00000008ff007819 */ /* 0x110fe4000001161c */
        /* <DEDUP_REMOVED lines=17> */
[----:B------:R-:W-:Y:S02]  /*1ca0*/  LOP3.LUT R51, R48, 0xf000f, RZ, 0xc0, !PT ;  /* 0x000f000f30337812 */ /* 0x000fe400078ec0ff */
[----:B------:R-:W-:Y:S02]  /*1cb0*/  LOP3.LUT R29, R38, 0x300030, R29, 0xf8, !PT ;  /* 0x00300030261d7812 */ /* 0x000fe400078ef81d */
[----:B------:R-:W-:Y:S02]  /*1cc0*/  LOP3.LUT R56, R35, 0x3f003f, RZ, 0xc0, !PT ;  /* 0x003f003f23387812 */ /* 0x000fe400078ec0ff */
[----:B------:R-:W-:-:S02]  /*1cd0*/  SHF.R.U32.HI R9, RZ, 0x6, R35 ;  /* 0x00000006ff097819 */ /* 0x000fc40000011623 */
[----:B---3--:R-:W-:Y:S02]  /*1ce0*/  LOP3.LUT R38, R24, 0x3f003f, RZ, 0xc0, !PT ;  /* 0x003f003f18267812 */ /* 0x008fe400078ec0ff */
[----:B------:R-:W-:Y:S02]  /*1cf0*/  SHF.R.U32.HI R48, RZ, 0x6, R24 ;  /* 0x00000006ff307819 */ /* 0x000fe40000011618 */
[----:B------:R-:W-:Y:S02]  /*1d00*/  LOP3.LUT R40, R30, 0x3f003f, RZ, 0xc0, !PT ;  /* 0x003f003f1e287812 */ /* 0x000fe400078ec0ff */
[--C-:B------:R-:W-:Y:S02]  /*1d10*/  SHF.R.U32.HI R39, RZ, 0x6, R30.reuse ;  /* 0x00000006ff277819 */ /* 0x100fe4000001161e */
[----:B------:R-:W-:Y:S02]  /*1d20*/  SHF.R.U32.HI R35, RZ, 0xa, R30 ;  /* 0x0000000aff237819 */ /* 0x000fe4000001161e */
[----:B------:R-:W-:-:S02]  /*1d30*/  SHF.R.U32.HI R24, RZ, 0xc, R24 ;  /* 0x0000000cff187819 */ /* 0x000fc40000011618 */
[----:B------:R-:W-:Y:S02]  /*1d40*/  LOP3.LUT R30, R33, 0x300030, R28, 0xf8, !PT ;  /* 0x00300030211e7812 */ /* 0x000fe400078ef81c */
[----:B------:R-:W-:Y:S02]  /*1d50*/  LOP3.LUT R54, R26, 0x3f003f, RZ, 0xc0, !PT ;  /* 0x003f003f1a367812 */ /* 0x000fe400078ec0ff */
[----:B------:R-:W-:Y:S02]  /*1d60*/  SHF.R.U32.HI R55, RZ, 0x6, R26 ;  /* 0x00000006ff377819 */ /* 0x000fe4000001161a */
[----:B------:R-:W-:Y:S02]  /*1d70*/  SHF.R.U32.HI R32, RZ, 0xc, R27 ;  /* 0x0000000cff207819 */ /* 0x000fe4000001161b */
[----:B------:R-:W-:Y:S02]  /*1d80*/  LOP3.LUT R31, R31, 0x300030, R0, 0xf8, !PT ;  /* 0x003000301f1f7812 */ /* 0x000fe400078ef800 */
[----:B------:R-:W-:-:S02]  /*1d90*/  LOP3.LUT R28, R51, 0x300030, R50, 0xf8, !PT ;  /* 0x00300030331c7812 */ /* 0x000fc400078ef832 */
[----:B------:R-:W-:Y:S02]  /*1da0*/  SHF.R.U32.HI R26, RZ, 0xc, R26 ;  /* 0x0000000cff1a7819 */ /* 0x000fe4000001161a */
[----:B------:R-:W-:Y:S02]  /*1db0*/  LOP3.LUT R50, R25, 0x3f003f, RZ, 0xc0, !PT ;  /* 0x003f003f19327812 */ /* 0x000fe400078ec0ff */
[--C-:B------:R-:W-:Y:S02]  /*1dc0*/  SHF.R.U32.HI R51, RZ, 0x6, R25.reuse ;  /* 0x00000006ff337819 */ /* 0x100fe40000011619 */
        /* <DEDUP_REMOVED lines=89> */
[----:B-1----:R-:W-:Y:S06]  /*2360*/  BRA.U !UP0, `(.L_x_4747) ;  /* 0x0000000108b07547 */ /* 0x002fec000b800000 */
        /* <DEDUP_REMOVED lines=44> */
.L_x_4747:
        /* <DEDUP_REMOVED lines=45> */
.L_x_4748:
[----:B-----5:R-:W-:Y:S01]  /*2900*/  LOP3.LUT R9, R20, 0x3f003f, RZ, 0xc0, !PT ;  /* 0x003f003f14097812 */ /* 0x020fe200078ec0ff */
[----:B------:R-:W-:Y:S01]  /*2910*/  IMAD.U32 R95, RZ, RZ, UR13 ;  /* 0x0000000dff5f7e24 */ /* 0x000fe2000f8e00ff */
[--C-:B------:R-:W-:Y:S01]  /*2920*/  SHF.R.U32.HI R31, RZ, 0x6, R20.reuse ;  /* 0x00000006ff1f7819 */ /* 0x100fe20000011614 */
[----:B------:R-:W-:Y:S01]  /*2930*/  UIADD3 UR4, UPT, UPT, UR5, 0x40, URZ ;  /* 0x0000004005047890 */ /* 0x000fe2000fffe0ff */
[----:B------:R-:W-:Y:S02]  /*2940*/  SHF.R.U32.HI R20, RZ, 0xc, R20 ;  /* 0x0000000cff147819 */ /* 0x000fe40000011614 */
        /* <DEDUP_REMOVED lines=29> */
[----:B------:R-:W-:Y:S02]  /*2b20*/  LOP3.LUT R14, R14, 0x300030, R21, 0xf8, !PT ;  /* 0x003000300e0e7812 */ /* 0x000fe400078ef815 */
[----:B------:R-:W-:Y:S02]  /*2b30*/  LOP3.LUT R15, R15, 0x300030, R36, 0xf8, !PT ;  /* 0x003000300f0f7812 */ /* 0x000fe400078ef824 */
        /* <DEDUP_REMOVED lines=8> */
[----:B------:R-:W-:Y:S02]  /*2bc0*/  LOP3.LUT R12, R40, 0x300030, R41, 0xf8, !PT ;  /* 0x00300030280c7812 */ /* 0x000fe400078ef829 */
[----:B------:R-:W-:Y:S02]  /*2bd0*/  LOP3.LUT R34, R17, 0x3f003f, RZ, 0xc0, !PT ;  /* 0x003f003f11227812 */ /* 0x000fe400078ec0ff */
[----:B------:R-:W-:Y:S02]  /*2be0*/  SHF.R.U32.HI R35, RZ, 0x6, R17 ;  /* 0x00000006ff237819 */ /* 0x000fe40000011611 */
        /* <DEDUP_REMOVED lines=8> */
[----:B------:R-:W-:-:S02]  /*2c70*/  LOP3.LUT R17, R36, 0x300030, R45, 0xf8, !PT ;  /* 0x0030003024117812 */ /* 0x000fc400078ef82d */
        /* <DEDUP_REMOVED lines=123> */
.L_x_4749:
[----:B------:R-:W-:Y:S01]  /*3430*/  UMOV UR10, UR8 ;  /* 0x00000008000a7c82 */ /* 0x000fe20008000000 */
        /* <DEDUP_REMOVED lines=46> */
.L_x_4746:
[----:B------:R-:W-:-:S04]  /*3720*/  UISETP.LT.AND UP0, UPT, UR9, UR18, UPT ;  /* 0x000000120900728c */ /* 0x000fc8000bf01270 */
[----:B------:R-:W-:-:S04]  /*3730*/  USEL UR5, UR9, UR18, UP0 ;  /* 0x0000001209057287 */ /* 0x000fc80008000000 */
[----:B------:R-:W-:-:S09]  /*3740*/  UISETP.GT.AND UP0, UPT, UR5, UR10, UPT ;  /* 0x0000000a0500728c */ /* 0x000fd2000bf04270 */
[----:B------:R-:W-:Y:S05]  /*3750*/  BRA.U !UP0, `(.L_x_4750) ;  /* 0x0000001908547547 */ /* 0x000fea000b800000 */
[----:B------:R-:W-:Y:S01]  /*3760*/  UISETP.LT.U32.AND UP0, UPT, UR9, UR18, UPT ;  /* 0x000000120900728c */ /* 0x000fe2000bf01070 */
[----:B------:R-:W0:Y:S03]  /*3770*/  LDCU UR13, c[0x0][0x3ac] ;  /* 0x00007580ff0d77ac */ /* 0x000e260008000800 */
[----:B------:R-:W-:-:S12]  /*3780*/  USEL UR5, UR9, UR18, UP0 ;  /* 0x0000001209057287 */ /* 0x000fd80008000000 */
.L_x_4753:
[----:B0-----:R-:W-:Y:S01]  /*3790*/  MOV R11, UR13 ;  /* 0x0000000d000b7c02 */ /* 0x001fe20008000f00 */
[----:B-----5:R-:W2:Y:S01]  /*37a0*/  LDG.E.128.CONSTANT R20, desc[UR14][R94.64] ;  /* 0x0000000e5e147981 */ /* 0x020ea2000c1e9d00 */
[----:B------:R-:W-:-:S03]  /*37b0*/  IMAD.U32 R91, RZ, RZ, UR13 ;  /* 0x0000000dff5b7e24 */ /* 0x000fc6000f8e00ff */
[----:B------:R-:W-:-:S05]  /*37c0*/  IMAD.WIDE R10, R11, 0x4, R94 ;  /* 0x000000040b0a7825 */ /* 0x000fca00078e025e */
[----:B------:R-:W3:Y:S01]  /*37d0*/  LDG.E.128.CONSTANT R12, desc[UR14][R10.64] ;  /* 0x0000000e0a0c7981 */ /* 0x000ee2000c1e9d00 */
[----:B------:R-:W-:-:S05]  /*37e0*/  IMAD.WIDE R90, R91, 0x4, R10 ;  /* 0x000000045b5a7825 */ /* 0x000fca00078e020a */
[----:B------:R-:W4:Y:S01]  /*37f0*/  LDG.E.128.CONSTANT R16, desc[UR14][R90.64] ;  /* 0x0000000e5a107981 */ /* 0x000f22000c1e9d00 */
[----:B------:R-:W-:Y:S01]  /*3800*/  IMAD.MOV.U32 R36, RZ, RZ, 0x3000 ;  /* 0x00003000ff247424 */ /* 0x000fe200078e00ff */
[----:B------:R-:W-:Y:S01]  /*3810*/  MOV R44, 0x2400 ;  /* 0x00002400002c7802 */ /* 0x000fe20000000f00 */
[----:B------:R-:W-:Y:S01]  /*3820*/  UISETP.NE.AND UP0, UPT, UR19, URZ, UPT ;  /* 0x000000ff1300728c */ /* 0x000fe2000bf05270 */
[----:B--2---:R-:W-:Y:S02]  /*3830*/  SHF.R.U32.HI R32, RZ, 0xf, R22 ;  /* 0x0000000fff207819 */ /* 0x004fe40000011616 */
[----:B------:R-:W-:Y:S02]  /*3840*/  SHF.R.U32.HI R35, RZ, 0xf, R23 ;  /* 0x0000000fff237819 */ /* 0x000fe40000011617 */
[----:B------:R-:W-:Y:S02]  /*3850*/  SHF.R.U32.HI R30, RZ, 0xf, R21 ;  /* 0x0000000fff1e7819 */ /* 0x000fe40000011615 */
[----:B------:R-:W-:-:S02]  /*3860*/  SHF.R.U32.HI R28, RZ, 0xf, R20 ;  /* 0x0000000fff1c7819 */ /* 0x000fc40000011614 */
[----:B------:R-:W-:Y:S02]  /*3870*/  LOP3.LUT R32, R32, 0x10001, RZ, 0xc0, !PT ;  /* 0x0001000120207812 */ /* 0x000fe400078ec0ff */
[C---:B---3--:R-:W-:Y:S02]  /*3880*/  LOP3.LUT R24, R14.reuse, 0x70007, RZ, 0xc0, !PT ;  /* 0x000700070e187812 */ /* 0x048fe400078ec0ff */
[----:B------:R-:W-:Y:S02]  /*3890*/  LOP3.LUT R10, R14, 0x380038, RZ, 0xc0, !PT ;  /* 0x003800380e0a7812 */ /* 0x000fe400078ec0ff */
[--C-:B------:R-:W-:Y:S02]  /*38a0*/  SHF.R.U32.HI R25, RZ, 0x6, R14.reuse ;  /* 0x00000006ff197819 */ /* 0x100fe4000001160e */
[----:B------:R-:W-:Y:S02]  /*38b0*/  SHF.R.U32.HI R33, RZ, 0xe, R14 ;  /* 0x0000000eff217819 */ /* 0x000fe4000001160e */
        /* <DEDUP_REMOVED lines=8> */
[----:B------:R-:W-:Y:S02]  /*3940*/  SHF.R.U32.HI R34, RZ, 0x6, R20 ;  /* 0x00000006ff227819 */ /* 0x000fe40000011614 */
[C---:B------:R-:W-:Y:S02]  /*3950*/  LOP3.LUT R23, R13.reuse, 0x70007, RZ, 0xc0, !PT ;  /* 0x000700070d177812 */ /* 0x040fe400078ec0ff */
[----:B------:R-:W-:Y:S02]  /*3960*/  LOP3.LUT R11, R13, 0x380038, RZ, 0xc0, !PT ;  /* 0x003800380d0b7812 */ /* 0x000fe400078ec0ff */
[--C-:B------:R-:W-:Y:S02]  /*3970*/  SHF.R.U32.HI R22, RZ, 0x6, R13.reuse ;  /* 0x00000006ff167819 */ /* 0x100fe4000001160d */
[----:B------:R-:W-:-:S02]  /*3980*/  SHF.R.U32.HI R13, RZ, 0xe, R13 ;  /* 0x0000000eff0d7819 */ /* 0x000fc4000001160d */
[----:B------:R-:W-:Y:S02]  /*3990*/  LOP3.LUT R30, R30, 0x10001, RZ, 0xc0, !PT ;  /* 0x000100011e1e7812 */ /* 0x000fe400078ec0ff */
[C---:B------:R-:W-:Y:S02]  /*39a0*/  LOP3.LUT R29, R20.reuse, 0x70007, RZ, 0xc0, !PT ;  /* 0x00070007141d7812 */ /* 0x040fe400078ec0ff */
[----:B------:R-:W-:Y:S02]  /*39b0*/  LOP3.LUT R37, R20, 0x380038, RZ, 0xc0, !PT ;  /* 0x0038003814257812 */ /* 0x000fe400078ec0ff */
[C---:B------:R-:W-:Y:S02]  /*39c0*/  LOP3.LUT R46, R21.reuse, 0x70007, RZ, 0xc0, !PT ;  /* 0x00070007152e7812 */ /* 0x040fe400078ec0ff */
[----:B------:R-:W-:Y:S02]  /*39d0*/  LOP3.LUT R38, R21, 0x380038, RZ, 0xc0, !PT ;  /* 0x0038003815267812 */ /* 0x000fe400078ec0ff */
[----:B------:R-:W-:-:S02]  /*39e0*/  SHF.R.U32.HI R45, RZ, 0x6, R21 ;  /* 0x00000006ff2d7819 */ /* 0x000fc40000011615 */
[----:B------:R-:W-:Y:S02]  /*39f0*/  SHF.R.U32.HI R31, RZ, 0xe, R12 ;  /* 0x0000000eff1f7819 */ /* 0x000fe4000001160c */
[----:B------:R-:W-:Y:S02]  /*3a00*/  LOP3.LUT R28, R28, 0x10001, RZ, 0xc0, !PT ;  /* 0x000100011c1c7812 */ /* 0x000fe400078ec0ff */
[----:B------:R-:W-:Y:S02]  /*3a10*/  LOP3.LUT R41, R32, 0x20002, R33, 0xf8, !PT ;  /* 0x0002000220297812 */ /* 0x000fe400078ef821 */
[----:B------:R-:W-:Y:S02]  /*3a20*/  LOP3.LUT R42, R35, 0x20002, R14, 0xf8, !PT ;  /* 0x00020002232a7812 */ /* 0x000fe400078ef80e */
[C---:B------:R-:W-:Y:S02]  /*3a30*/  LOP3.LUT R21, R12.reuse, 0x70007, RZ, 0xc0, !PT ;  /* 0x000700070c157812 */ /* 0x040fe400078ec0ff */
[----:B------:R-:W-:-:S02]  /*3a40*/  LOP3.LUT R9, R12, 0x380038, RZ, 0xc0, !PT ;  /* 0x003800380c097812 */ /* 0x000fc400078ec0ff */
[----:B------:R-:W-:Y:S02]  /*3a50*/  SHF.R.U32.HI R20, RZ, 0x6, R12 ;  /* 0x00000006ff147819 */ /* 0x000fe4000001160c */
[C---:B----4-:R-:W-:Y:S02]  /*3a60*/  LOP3.LUT R47, R17.reuse, 0x70007, RZ, 0xc0, !PT ;  /* 0x00070007112f7812 */ /* 0x050fe400078ec0ff */
        /* <DEDUP_REMOVED lines=8> */
[C---:B------:R-:W-:Y:S02]  /*3af0*/  LOP3.LUT R51, R18.reuse, 0x70007, RZ, 0xc0, !PT ;  /* 0x0007000712337812 */ /* 0x040fe400078ec0ff */
[----:B------:R-:W-:-:S02]  /*3b00*/  LOP3.LUT R15, R18, 0x380038, RZ, 0xc0, !PT ;  /* 0x00380038120f7812 */ /* 0x000fc400078ec0ff */
[--C-:B------:R-:W-:Y:S02]  /*3b10*/  SHF.R.U32.HI R52, RZ, 0x6, R18.reuse ;  /* 0x00000006ff347819 */ /* 0x100fe40000011612 */
[----:B------:R-:W-:Y:S02]  /*3b20*/  LOP3.LUT R28, R28, 0x20002, R31, 0xf8, !PT ;  /* 0x000200021c1c7812 */ /* 0x000fe400078ef81f */
        /* <DEDUP_REMOVED lines=10> */
[----:B------:R-:W-:Y:S01]  /*3bd0*/  LOP3.LUT R33, R30, 0x40004, R33, 0xf8, !PT ;  /* 0x000400041e217812 */ /* 0x000fe200078ef821 */
[----:B------:R-:W-:Y:S01]  /*3be0*/  HFMA2 R79, R17, R36.H0_H0, -132, -132 ;  /* 0xd820d820114f7431 */ /* 0x000fe20000040024 */
[----:B------:R-:W-:Y:S02]  /*3bf0*/  LOP3.LUT R30, R41, 0x40004, R18, 0xf8, !PT ;  /* 0x00040004291e7812 */ /* 0x000fe400078ef812 */
[----:B------:R-:W-:Y:S02]  /*3c00*/  LOP3.LUT R18, R45, 0x380038, RZ, 0xc0, !PT ;  /* 0x003800382d127812 */ /* 0x000fe400078ec0ff */
[----:B------:R-:W-:Y:S02]  /*3c10*/  LOP3.LUT R31, R28, 0x40004, R31, 0xf8, !PT ;  /* 0x000400041c1f7812 */ /* 0x000fe400078ef81f */
[----:B------:R-:W-:Y:S02]  /*3c20*/  LOP3.LUT R28, R42, 0x40004, R19, 0xf8, !PT ;  /* 0x000400042a1c7812 */ /* 0x000fe400078ef813 */
        /* <DEDUP_REMOVED lines=164> */
[----:B------:R-:W1:Y:S04]  /*4670*/  LDS.128 R24, [UR4+0x10] ;  /* 0x00001004ff187984 */ /* 0x000e680008000c00 */
[----:B------:R-:W2:Y:S01]  /*4680*/  LDS.128 R28, [UR4+0x20] ;  /* 0x00002004ff1c7984 */ /* 0x000ea20008000c00 */
[-C--:B0-----:R-:W-:Y:S02]  /*4690*/  HFMA2 R32, R88, R20.reuse, RZ ;  /* 0x0000001458207231 */ /* 0x081fe400000000ff */
[----:B------:R-:W-:-:S02]  /*46a0*/  HFMA2 R92, R77, R20, RZ ;  /* 0x000000144d5c7231 */ /* 0x000fc400000000ff */
[-C--:B------:R-:W-:Y:S02]  /*46b0*/  HFMA2 R32, R87, R21.reuse, R32 ;  /* 0x0000001557207231 */ /* 0x080fe40000000020 */
[----:B------:R-:W-:Y:S02]  /*46c0*/  HFMA2 R92, R82, R21, R92 ;  /* 0x00000015525c7231 */ /* 0x000fe4000000005c */
[-C--:B------:R-:W-:Y:S02]  /*46d0*/  HFMA2 R32, R86, R22.reuse, R32 ;  /* 0x0000001656207231 */ /* 0x080fe40000000020 */
[----:B------:R-:W-:Y:S02]  /*46e0*/  HFMA2 R92, R83, R22, R92 ;  /* 0x00000016535c7231 */ /* 0x000fe4000000005c */
[-C--:B------:R-:W-:Y:S02]  /*46f0*/  HFMA2 R32, R79, R23.reuse, R32 ;  /* 0x000000174f207231 */ /* 0x080fe40000000020 */
[----:B------:R-:W-:-:S02]  /*4700*/  HFMA2 R92, R78, R23, R92 ;  /* 0x000000174e5c7231 */ /* 0x000fc4000000005c */
[-C--:B-1----:R-:W-:Y:S02]  /*4710*/  HFMA2 R32, R66, R24.reuse, R32 ;  /* 0x0000001842207231 */ /* 0x082fe40000000020 */
[----:B------:R-:W-:Y:S02]  /*4720*/  HFMA2 R92, R67, R24, R92 ;  /* 0x00000018435c7231 */ /* 0x000fe4000000005c */
[-C--:B------:R-:W-:Y:S02]  /*4730*/  HFMA2 R32, R70, R25.reuse, R32 ;  /* 0x0000001946207231 */ /* 0x080fe40000000020 */
[----:B------:R-:W-:Y:S02]  /*4740*/  HFMA2 R92, R71, R25, R92 ;  /* 0x00000019475c7231 */ /* 0x000fe4000000005c */
[-C--:B------:R-:W-:Y:S02]  /*4750*/  HFMA2 R32, R62, R26.reuse, R32 ;  /* 0x0000001a3e207231 */ /* 0x080fe40000000020 */
[----:B------:R-:W-:-:S02]  /*4760*/  HFMA2 R92, R63, R26, R92 ;  /* 0x0000001a3f5c7231 */ /* 0x000fc4000000005c */
[-C--:B------:R-:W-:Y:S02]  /*4770*/  HFMA2 R32, R74, R27.reuse, R32 ;  /* 0x0000001b4a207231 */ /* 0x080fe40000000020 */
[----:B------:R-:W-:Y:S02]  /*4780*/  HFMA2 R92, R45, R27, R92 ;  /* 0x0000001b2d5c7231 */ /* 0x000fe4000000005c */
[-C--:B--2---:R-:W-:Y:S02]  /*4790*/  HFMA2 R32, R9, R28.reuse, R32 ;  /* 0x0000001c09207231 */ /* 0x084fe40000000020 */
[----:B------:R-:W-:Y:S02]  /*47a0*/  HFMA2 R92, R10, R28, R92 ;  /* 0x0000001c0a5c7231 */ /* 0x000fe4000000005c */
        /* <DEDUP_REMOVED lines=51> */
[----:B------:R-:W-:Y:S02]  /*4ae0*/  HADD2 R89, R89.H0_H0, R89.H1_H1 ;  /* 0x3000005959597230 */ /* 0x000fe40000000800 */
[----:B------:R-:W-:-:S05]  /*4af0*/  HADD2 R20, R20.H0_H0, R20.H1_H1 ;  /* 0x3000001414147230 */ /* 0x000fca0000000800 */
[----:B------:R-:W-:-:S05]  /*4b00*/  PRMT R89, R89, 0x5410, R20 ;  /* 0x0000541059597816 */ /* 0x000fca0000000014 */
[----:B------:R-:W-:-:S07]  /*4b10*/  HFMA2 R3, R89, R6, R3 ;  /* 0x0000000659037231 */ /* 0x000fce0000000003 */
.L_x_4751:
[----:B------:R-:W-:Y:S02]  /*4b20*/  IMAD.MOV.U32 R32, RZ, RZ, R94 ;  /* 0x000000ffff207224 */ /* 0x000fe400078e005e */
[----:B------:R-:W-:Y:S01]  /*4b30*/  IMAD.MOV.U32 R33, RZ, RZ, R95 ;  /* 0x000000ffff217224 */ /* 0x000fe200078e005f */
        /* <DEDUP_REMOVED lines=79> */
.L_x_4752:
[----:B------:R-:W-:Y:S01]  /*5030*/  UIADD3 UR10, UPT, UPT, UR10, 0x20, URZ ;  /* 0x000000200a0a7890 */ /* 0x000fe2000fffe0ff */
[----:B------:R-:W-:Y:S01]  /*5040*/  MOV R95, UR13 ;  /* 0x0000000d005f7c02 */ /* 0x000fe20008000f00 */
[----:B------:R-:W-:Y:S02]  /*5050*/  UIADD3 UR4, UPT, UPT, UR4, 0x40, URZ ;  /* 0x0000004004047890 */ /* 0x000fe4000fffe0ff */
[----:B------:R-:W-:Y:S02]  /*5060*/  UISETP.GE.AND UP0, UPT, UR10, UR5, UPT ;  /* 0x000000050a00728c */ /* 0x000fe4000bf06270 */
[----:B------:R-:W-:-:S07]  /*5070*/  IMAD.WIDE R94, R95, 0x4, R90 ;  /* 0x000000045f5e7825 */ /* 0x000fce00078e025a */
[----:B------:R-:W-:Y:S05]  /*5080*/  BRA.U !UP0, `(.L_x_4753) ;  /* 0xffffffe508c07547 */ /* 0x000fea000b83ffff */
[----:B------:R-:W-:-:S04]  /*5090*/  IMAD.U32 R95, RZ, RZ, UR13 ;  /* 0x0000000dff5f7e24 */ /* 0x000fc8000f8e00ff */
[----:B------:R-:W-:-:S07]  /*50a0*/  IMAD.WIDE R94, R95, 0xc, R32 ;  /* 0x0000000c5f5e7825 */ /* 0x000fce00078e0220 */
.L_x_4750:
[----:B------:R-:W0:Y:S02]  /*50b0*/  LDCU UR5, c[0x0][0x3dc] ;  /* 0x00007b80ff0577ac */ /* 0x000e240008000800 */
[----:B0-----:R-:W-:-:S04]  /*50c0*/  UISETP.LT.AND UP0, UPT, UR9, UR5, UPT ;  /* 0x000000050900728c */ /* 0x001fc8000bf01270 */
[----:B------:R-:W-:-:S04]  /*50d0*/  USEL UR9, UR9, UR5, UP0 ;  /* 0x0000000509097287 */ /* 0x000fc80008000000 */
[----:B------:R-:W-:-:S09]  /*50e0*/  UISETP.GT.AND UP0, UPT, UR9, UR10, UPT ;  /* 0x0000000a0900728c */ /* 0x000fd2000bf04270 */
[----:B------:R-:W-:Y:S05]  /*50f0*/  BRA.U !UP0, `(.L_x_4754) ;  /* 0x0000000d08347547 */ /* 0x000fea000b800000 */
[----:B------:R-:W0:Y:S01]  /*5100*/  LDCU UR13, c[0x0][0x3ac] ;  /* 0x00007580ff0d77ac */ /* 0x000e220008000800 */
[----:B------:R-:W-:-:S12]  /*5110*/  UIADD3 UR4, UPT, UPT, UR4, 0x40, URZ ;  /* 0x0000004004047890 */ /* 0x000fd8000fffe0ff */
.L_x_4757:
[----:B------:R-:W2:Y:S01]  /*5120*/  LDG.E.128.CONSTANT R12, desc[UR14][R94.64] ;  /* 0x0000000e5e0c7981 */ /* 0x000ea2000c1e9d00 */
[----:B------:R-:W-:Y:S01]  /*5130*/  IMAD.MOV.U32 R9, RZ, RZ, 0x2400 ;  /* 0x00002400ff097424 */ /* 0x000fe200078e00ff */
[----:B------:R-:W-:Y:S01]  /*5140*/  MOV R32, 0x2c00 ;  /* 0x00002c0000207802 */ /* 0x000fe20000000f00 */
[----:B------:R-:W-:Y:S01]  /*5150*/  IMAD.MOV.U32 R31, RZ, RZ, 0x3400 ;  /* 0x00003400ff1f7424 */ /* 0x000fe200078e00ff */
[----:B------:R-:W-:Y:S02]  /*5160*/  UISETP.NE.AND UP0, UPT, UR19, URZ, UPT ;  /* 0x000000ff1300728c */ /* 0x000fe4000bf05270 */
[----:B------:R-:W-:Y:S02]  /*5170*/  PRMT R5, R5, 0x5410, R9 ;  /* 0x0000541005057816 */ /* 0x000fe40000000009 */
[C---:B--2---:R-:W-:Y:S02]  /*5180*/  LOP3.LUT R16, R15.reuse, 0x30003, RZ, 0xc0, !PT ;  /* 0x000300030f107812 */ /* 0x044fe400078ec0ff */
        /* <DEDUP_REMOVED lines=8> */
[C---:B------:R-:W-:Y:S02]  /*5210*/  LOP3.LUT R18, R13.reuse, 0x30003, RZ, 0xc0, !PT ;  /* 0x000300030d127812 */ /* 0x040fe400078ec0ff */
[C---:B------:R-:W-:Y:S02]  /*5220*/  LOP3.LUT R10, R13.reuse, 0xc000c, RZ, 0xc0, !PT ;  /* 0x000c000c0d0a7812 */ /* 0x040fe400078ec0ff */
[C---:B------:R-:W-:Y:S02]  /*5230*/  LOP3.LUT R26, R13.reuse, 0x300030, RZ, 0xc0, !PT ;  /* 0x003000300d1a7812 */ /* 0x040fe400078ec0ff */
[----:B------:R-:W-:Y:S02]  /*5240*/  LOP3.LUT R35, R13, 0xc000c0, RZ, 0xc0, !PT ;  /* 0x00c000c00d237812 */ /* 0x000fe400078ec0ff */
[----:B------:R-:W-:-:S02]  /*5250*/  LOP3.LUT R19, R14, 0x30003, RZ, 0xc0, !PT ;  /* 0x000300030e137812 */ /* 0x000fc400078ec0ff */
[C---:B-----5:R-:W-:Y:S02]  /*5260*/  LOP3.LUT R20, R14.reuse, 0xc000c, RZ, 0xc0, !PT ;  /* 0x000c000c0e147812 */ /* 0x060fe400078ec0ff */
[C---:B------:R-:W-:Y:S02]  /*5270*/  LOP3.LUT R28, R14.reuse, 0x300030, RZ, 0xc0, !PT ;  /* 0x003000300e1c7812 */ /* 0x040fe400078ec0ff */
        /* <DEDUP_REMOVED lines=129> */
.L_x_4755:
[----:B------:R-:W-:Y:S05]  /*5a90*/  @P1 BRA `(.L_x_4756) ;  /* 0x0000000000b41947 */ /* 0x000fea0003800000 */
[----:B------:R-:W1:Y:S01]  /*5aa0*/  LDS.128 R12, [UR4] ;  /* 0x00000004ff0c7984 */ /* 0x000e620008000c00 */
[----:B------:R-:W-:Y:S01]  /*5ab0*/  IMAD.MOV.U32 R50, RZ, RZ, R9 ;  /* 0x000000ffff327224 */ /* 0x000fe200078e0009 */
[----:B------:R-:W-:Y:S02]  /*5ac0*/  PRMT R8, R8, 0x5410, R7 ;  /* 0x0000541008087816 */ /* 0x000fe40000000007 */
        /* <DEDUP_REMOVED lines=42> */
.L_x_4756:
[----:B------:R-:W-:Y:S01]  /*5d70*/  UIADD3 UR10, UPT, UPT, UR10, 0x10, URZ ;  /* 0x000000100a0a7890 */ /* 0x000fe2000fffe0ff */
[----:B0-----:R-:W-:Y:S01]  /*5d80*/  MOV R9, UR13 ;  /* 0x0000000d00097c02 */ /* 0x001fe20008000f00 */
[----:B------:R-:W-:Y:S02]  /*5d90*/  UIADD3 UR4, UPT, UPT, UR4, 0x20, URZ ;  /* 0x0000002004047890 */ /* 0x000fe4000fffe0ff */
[----:B------:R-:W-:Y:S02]  /*5da0*/  UISETP.GE.AND UP0, UPT, UR10, UR9, UPT ;  /* 0x000000090a00728c */ /* 0x000fe4000bf06270 */
[----:B------:R-:W-:-:S07]  /*5db0*/  IMAD.WIDE R94, R9, 0x4, R94 ;  /* 0x00000004095e7825 */ /* 0x000fce00078e025e */
[----:B------:R-:W-:Y:S05]  /*5dc0*/  BRA.U !UP0, `(.L_x_4757) ;  /* 0xfffffff108d47547 */ /* 0x000fea000b83ffff */
.L_x_4754:
[----:B------:R-:W0:Y:S01]  /*5dd0*/  S2R R5, SR_CTAID.X ;  /* 0x0000000000057919 */ /* 0x000e220000002500 */
[----:B------:R-:W1:Y:S01]  /*5de0*/  S2UR UR4, SR_CTAID.Y ;  /* 0x00000000000479c3 */ /* 0x000e620000002600 */
[----:B------:R-:W-:Y:S01]  /*5df0*/  IMAD.MOV.U32 R7, RZ, RZ, R4 ;  /* 0x000000ffff077224 */ /* 0x000fe200078e0004 */
[----:B------:R-:W0:Y:S06]  /*5e00*/  S2R R6, SR_TID.X ;  /* 0x0000000000067919 */ /* 0x000e2c0000002100 */
[----:B------:R-:W2:Y:S01]  /*5e10*/  LDC.64 R8, c[0x0][0x3a0] ;  /* 0x0000e800ff087b82 */ /* 0x000ea20000000a00 */
[----:B-1----:R-:W-:Y:S01]  /*5e20*/  USHF.L.U32 UR4, UR4, 0x1, URZ ;  /* 0x0000000104047899 */ /* 0x002fe200080006ff */
[----:B0-----:R-:W-:-:S05]  /*5e30*/  IMAD R5, R5, 0x20, R6 ;  /* 0x0000002005057824 */ /* 0x001fca00078e0206 */
[----:B------:R-:W-:Y:S01]  /*5e40*/  MOV R6, UR4 ;  /* 0x0000000400067c02 */ /* 0x000fe20008000f00 */
[----:B------:R-:W-:-:S04]  /*5e50*/  IMAD.SHL.U32 R5, R5, 0x4, RZ ;  /* 0x0000000405057824 */ /* 0x000fc800078e00ff */
[----:B------:R-:W-:-:S04]  /*5e60*/  IMAD R5, R6, UR13, R5 ;  /* 0x0000000d06057c24 */ /* 0x000fc8000f8e0205 */
[----:B--2---:R-:W-:Y:S02]  /*5e70*/  IMAD.WIDE R8, R5, 0x2, R8 ;  /* 0x0000000205087825 */ /* 0x004fe400078e0208 */
[----:B------:R-:W0:Y:S03]  /*5e80*/  LDC R5, c[0x0][0x3a8] ;  /* 0x0000ea00ff057b82 */ /* 0x000e260000000800 */
[----:B------:R1:W-:Y:S01]  /*5e90*/  ATOM.E.ADD.F16x2.RN.STRONG.GPU P1, RZ, desc[UR14][R8.64], R7 ;  /* 0x8000000708ff79a2 */ /* 0x0003e2000c12e10e */
[----:B------:R-:W-:Y:S01]  /*5ea0*/  BSSY.RECONVERGENT B0, `(.L_x_4758) ;  /* 0x0000012000007945 */ /* 0x000fe20003800200 */
[----:B------:R-:W-:Y:S01]  /*5eb0*/  MOV R10, R3 ;  /* 0x00000003000a7202 */ /* 0x000fe20000000f00 */
        /* <DEDUP_REMOVED lines=8> */
.L_x_4761:
[----:B------:R-:W0:Y:S02]  /*5f40*/  LDS R4, [R6] ;  /* 0x0000000006047984 */ /* 0x000e240000000800 */
[----:B0-----:R-:W-:-:S05]  /*5f50*/  HFMA2 R5, R4, 1, 1, R7 ;  /* 0x3c003c0004057831 */ /* 0x001fca0000000007 */
[----:B------:R-:W0:Y:S02]  /*5f60*/  ATOMS.CAST.SPIN P1, [R6], R4, R5 ;  /* 0x000000040600758d */ /* 0x000e240001820005 */
[----:B0-----:R-:W-:Y:S05]  /*5f70*/  @!P1 BRA `(.L_x_4761) ;  /* 0xfffffffc00f09947 */ /* 0x001fea000383ffff */
[----:B------:R-:W-:Y:S05]  /*5f80*/  BRA `(.L_x_4759) ;  /* 0x00000000000c7947 */ /* 0x000fea0003800000 */
.L_x_4760:
[----:B------:R-:W2:Y:S02]  /*5f90*/  LD.E R4, desc[UR14][R8.64] ;  /* 0x0000000e08047980 */ /* 0x000ea4000c101900 */
[----:B--2---:R-:W-:-:S05]  /*5fa0*/  IADD3 R5, PT, PT, R7, R4, RZ ;  /* 0x0000000407057210 */ /* 0x004fca0007ffe0ff */
[----:B------:R0:W-:Y:S02]  /*5fb0*/  ST.E desc[UR14][R8.64], R5 ;  /* 0x0000000508007985 */ /* 0x0001e4000c10190e */
.L_x_4759:
[----:B------:R-:W-:Y:S05]  /*5fc0*/  BSYNC.RECONVERGENT B0 ;  /* 0x0000000000007941 */ /* 0x000fea0003800200 */
.L_x_4758:
[----:B------:R1:W-:Y:S01]  /*5fd0*/  ATOM.E.ADD.F16x2.RN.STRONG.GPU P1, RZ, desc[UR14][R8.64+0x4], R10 ;  /* 0x8000040a08ff79a2 */ /* 0x0003e2000c12e10e */
[----:B------:R-:W-:Y:S04]  /*5fe0*/  BSSY.RECONVERGENT B0, `(.L_x_4762) ;  /* 0x000000e000007945 */ /* 0x000fe80003800200 */
[----:B-1----:R-:W-:Y:S05]  /*5ff0*/  @P1 BRA `(.L_x_4763) ;  /* 0x0000000000301947 */ /* 0x002fea0003800000 */
[----:B------:R-:W1:Y:S02]  /*6000*/  QSPC.E.S P1, RZ, [R8+0x4] ;  /* 0x0000040008ff73aa */ /* 0x000e640000020500 */
[----:B-1----:R-:W-:Y:S05]  /*6010*/  @!P1 BRA `(.L_x_4764) ;  /* 0x00000000001c9947 */ /* 0x002fea0003800000 */
[----:B------:R-:W-:-:S05]  /*6020*/  IMAD.MOV.U32 R4, RZ, RZ, R8 ;  /* 0x000000ffff047224 */ /* 0x000fca00078e0008 */
[----:B------:R-:W-:-:S07]  /*6030*/  MOV R6, R4 ;  /* 0x0000000400067202 */ /* 0x000fce0000000f00 */
.L_x_4765:
[----:B------:R-:W0:Y:S02]  /*6040*/  LDS R4, [R6+0x4] ;  /* 0x0000040006047984 */ /* 0x000e240000000800 */
[----:B0-----:R-:W-:-:S05]  /*6050*/  HADD2 R5, R4, R3 ;  /* 0x0000000304057230 */ /* 0x001fca0000000000 */
[----:B------:R-:W0:Y:S02]  /*6060*/  ATOMS.CAST.SPIN P1, [R6+0x4], R4, R5 ;  /* 0x000004040600758d */ /* 0x000e240001820005 */
[----:B0-----:R-:W-:Y:S05]  /*6070*/  @!P1 BRA `(.L_x_4765) ;  /* 0xfffffffc00f09947 */ /* 0x001fea000383ffff */
[----:B------:R-:W-:Y:S05]  /*6080*/  BRA `(.L_x_4763) ;  /* 0x00000000000c7947 */ /* 0x000fea0003800000 */
.L_x_4764:
[----:B------:R-:W2:Y:S02]  /*6090*/  LD.E R3, desc[UR14][R8.64+0x4] ;  /* 0x0000040e08037980 */ /* 0x000ea4000c101900 */
[----:B--2---:R-:W-:-:S05]  /*60a0*/  IMAD.IADD R3, R10, 0x1, R3 ;  /* 0x000000010a037824 */ /* 0x004fca00078e0203 */
[----:B------:R1:W-:Y:S02]  /*60b0*/  ST.E desc[UR14][R8.64+0x4], R3 ;  /* 0x0000040308007985 */ /* 0x0003e4000c10190e */
.L_x_4763:
[----:B------:R-:W-:Y:S05]  /*60c0*/  BSYNC.RECONVERGENT B0 ;  /* 0x0000000000007941 */ /* 0x000fea0003800200 */
.L_x_4762:
[----:B------:R-:W-:Y:S05]  /*60d0*/  @!P0 EXIT ;  /* 0x000000000000894d */ /* 0x000fea0003800000 */
[----:B-1----:R-:W-:-:S05]  /*60e0*/  MOV R3, UR13 ;  /* 0x0000000d00037c02 */ /* 0x002fca0008000f00 */
[----:B0-----:R-:W-:-:S04]  /*60f0*/  IMAD.WIDE R8, R3, 0x2, R8 ;  /* 0x0000000203087825 */ /* 0x001fc800078e0208 */
[----:B------:R-:W-:-:S05]  /*6100*/  IMAD.MOV.U32 R3, RZ, RZ, R2 ;  /* 0x000000ffff037224 */ /* 0x000fca00078e0002 */
[----:B------:R0:W-:Y:S01]  /*6110*/  ATOM.E.ADD.F16x2.RN.STRONG.GPU P0, RZ, desc[UR14][R8.64], R3 ;  /* 0x8000000308ff79a2 */ /* 0x0001e2000c10e10e */
[----:B------:R-:W-:Y:S01]  /*6120*/  BSSY.RECONVERGENT B0, `(.L_x_4766) ;  /* 0x0000010000007945 */ /* 0x000fe20003800200 */
[----:B------:R-:W-:-:S03]  /*6130*/  IMAD.MOV.U32 R7, RZ, RZ, R0 ;  /* 0x000000ffff077224 */ /* 0x000fc600078e0000 */
[----:B0-----:R-:W-:Y:S05]  /*6140*/  @P0 BRA `(.L_x_4767) ;  /* 0x0000000000340947 */ /* 0x001fea0003800000 */
[----:B------:R-:W0:Y:S02]  /*6150*/  QSPC.E.S P0, RZ, [R8] ;  /* 0x0000000008ff73aa */ /* 0x000e240000000500 */
[----:B0-----:R-:W-:Y:S05]  /*6160*/  @!P0 BRA `(.L_x_4768) ;  /* 0x0000000000208947 */ /* 0x001fea0003800000 */
[----:B------:R-:W-:-:S04]  /*6170*/  MOV R4, R8 ;  /* 0x0000000800047202 */ /* 0x000fc80000000f00 */
[----:B------:R-:W-:Y:S01]  /*6180*/  MOV R4, R4 ;  /* 0x0000000400047202 */ /* 0x000fe20000000f00 */
[----:B------:R-:W-:-:S07]  /*6190*/  IMAD.MOV.U32 R5, RZ, RZ, R2 ;  /* 0x000000ffff057224 */ /* 0x000fce00078e0002 */
.L_x_4769:
[----:B------:R-:W0:Y:S02]  /*61a0*/  LDS R2, [R4] ;  /* 0x0000000004027984 */ /* 0x000e240000000800 */
[----:B0-----:R-:W-:-:S05]  /*61b0*/  HFMA2 R3, R2, 1, 1, R5 ;  /* 0x3c003c0002037831 */ /* 0x001fca0000000005 */
[----:B------:R-:W0:Y:S02]  /*61c0*/  ATOMS.CAST.SPIN P0, [R4], R2, R3 ;  /* 0x000000020400758d */ /* 0x000e240001800003 */
[----:B0-----:R-:W-:Y:S05]  /*61d0*/  @!P0 BRA `(.L_x_4769) ;  /* 0xfffffffc00f08947 */ /* 0x001fea000383ffff */
[----:B------:R-:W-:Y:S05]  /*61e0*/  BRA `(.L_x_4767) ;  /* 0x00000000000c7947 */ /* 0x000fea0003800000 */
.L_x_4768:
[----:B------:R-:W2:Y:S02]  /*61f0*/  LD.E R2, desc[UR14][R8.64] ;  /* 0x0000000e08027980 */ /* 0x000ea4000c101900 */
[----:B--2---:R-:W-:-:S05]  /*6200*/  IMAD.IADD R3, R3, 0x1, R2 ;  /* 0x0000000103037824 */ /* 0x004fca00078e0202 */
[----:B------:R0:W-:Y:S02]  /*6210*/  ST.E desc[UR14][R8.64], R3 ;  /* 0x0000000308007985 */ /* 0x0001e4000c10190e */
.L_x_4767:
[----:B------:R-:W-:Y:S05]  /*6220*/  BSYNC.RECONVERGENT B0 ;  /* 0x0000000000007941 */ /* 0x000fea0003800200 */
.L_x_4766:
[----:B------:R1:W-:Y:S02]  /*6230*/  ATOM.E.ADD.F16x2.RN.STRONG.GPU P0, RZ, desc[UR14][R8.64+0x4], R7 ;  /* 0x8000040708ff79a2 */ /* 0x0003e4000c10e10e */
[----:B-1----:R-:W-:Y:S05]  /*6240*/  @P0 EXIT ;  /* 0x000000000000094d */ /* 0x002fea0003800000 */
[----:B------:R-:W1:Y:S02]  /*6250*/  QSPC.E.S P0, RZ, [R8+0x4] ;  /* 0x0000040008ff73aa */ /* 0x000e640000000500 */
[----:B-1----:R-:W-:Y:S05]  /*6260*/  @!P0 BRA `(.L_x_4770) ;  /* 0x00000000001c8947 */ /* 0x002fea0003800000 */
[----:B------:R-:W-:-:S04]  /*6270*/  MOV R2, R8 ;  /* 0x0000000800027202 */ /* 0x000fc80000000f00 */
[----:B------:R-:W-:-:S07]  /*6280*/  MOV R4, R2 ;  /* 0x0000000200047202 */ /* 0x000fce0000000f00 */
.L_x_4771:
[----:B------:R-:W0:Y:S02]  /*6290*/  LDS R2, [R4+0x4] ;  /* 0x0000040004027984 */ /* 0x000e240000000800 */
[----:B0-----:R-:W-:-:S05]  /*62a0*/  HADD2 R3, R2, R0 ;  /* 0x0000000002037230 */ /* 0x001fca0000000000 */
[----:B------:R-:W0:Y:S02]  /*62b0*/  ATOMS.CAST.SPIN P0, [R4+0x4], R2, R3 ;  /* 0x000004020400758d */ /* 0x000e240001800003 */
[----:B0-----:R-:W-:Y:S05]  /*62c0*/  @!P0 BRA `(.L_x_4771) ;  /* 0xfffffffc00f08947 */ /* 0x001fea000383ffff */
[----:B------:R-:W-:Y:S05]  /*62d0*/  EXIT ;  /* 0x000000000000794d */ /* 0x000fea0003800000 */
.L_x_4770:
[----:B------:R-:W0:Y:S02]  /*62e0*/  LD.E R0, desc[UR14][R8.64+0x4] ;  /* 0x0000040e08007980 */ /* 0x000e24000c101900 */
[----:B0-----:R-:W-:-:S05]  /*62f0*/  IMAD.IADD R3, R7, 0x1, R0 ;  /* 0x0000000107037824 */ /* 0x001fca00078e0200 */
[----:B------:R-:W-:Y:S01]  /*6300*/  ST.E desc[UR14][R8.64+0x4], R3 ;  /* 0x0000040308007985 */ /* 0x000fe2000c10190e */
[----:B------:R-:W-:Y:S05]  /*6310*/  EXIT ;  /* 0x000000000000794d */ /* 0x000fea0003800000 */
.L_x_4772:
        /* <DEDUP_REMOVED lines=14> */
.L_x_5349:


//--------------------- .text._Z23gemm_half_q_half_kernelILi2ELi128ELb1ELb0ELi32EEvPK6__halfPKjS4_S2_PS0_iiiiPKtS7_iiiiiibS2_i --------------------------
	.section	.text._Z23gemm_half_q_half_kernelILi2ELi128ELb1ELb0ELi32EEvPK6__halfPKjS4_S2_PS0_iiiiPKtS7_iiiiiibS2_i,"ax",@progbits
	.align	128
        .global         _Z23gemm_half_q_half_kernelILi2ELi128ELb1ELb0ELi32EEvPK6__halfPKjS4_S2_PS0_iiiiPKtS7_iiiiiibS2_i
        .type           _Z23gemm_half_q_half_kernelILi2ELi128ELb1ELb0ELi32EEvPK6__halfPKjS4_S2_PS0_iiiiPKtS7_iiiiiibS2_i,@function
        .size           _Z23gemm_half_q_half_kernelILi2ELi128ELb1ELb0ELi32EEvPK6__halfPKjS4_S2_PS0_iiiiPKtS7_iiiiiibS2_i,(.L_x_5350 - _Z23gemm_half_q_half_kernelILi2ELi128ELb1ELb0ELi32EEvPK6__halfPKjS4_S2_PS0_iiiiPKtS7_iiiiiibS2_i)
        .other          _Z23gemm_half_q_half_kernelILi2ELi128ELb1ELb0ELi32EEvPK6__halfPKjS4_S2_PS0_iiiiPKtS7_iiiiiibS2_i,@"STO_CUDA_ENTRY STV_DEFAULT"
_Z23gemm_half_q_half_kernelILi2ELi128ELb1ELb0ELi32EEvPK6__halfPKjS4_S2_PS0_iiiiPKtS7_iiiiiibS2_i:
.text._Z23gemm_half_q_half_kernelILi2ELi128ELb1ELb0ELi32EEvPK6__halfPKjS4_S2_PS0_iiiiPKtS7_iiiiiibS2_i:
        /* <DEDUP_REMOVED lines=64> */
.L_x_4778:
        /* <DEDUP_REMOVED lines=32> */
.L_x_4777:
        /* <DEDUP_REMOVED lines=20> */
.L_x_4779:
[----:B------:R-:W-:-:S13]  /*0740*/  ISETP.EQ.AND P3, PT, R9, RZ, PT ;  /* 0x000000ff0900720c */ /* 0x000fda0003f62270 */
[----:B------:R-:W-:Y:S05]  /*0750*/  @!P0 BRA P3, `(.L_x_4774) ;  /* 0x0000000400788947 */ /* 0x000fea0001800000 */
.L_x_4776:
        /* <DEDUP_REMOVED lines=12> */
.L_x_4775:
        /* <DEDUP_REMOVED lines=16> */
.L_x_4782:
        /* <DEDUP_REMOVED lines=32> */
.L_x_4781:
        /* <DEDUP_REMOVED lines=21> */
.L_x_4783:
[----:B------:R-:W-:-:S13]  /*0c70*/  ISETP.NE.OR P0, PT, R9, RZ, P0 ;  /* 0x000000ff0900720c */ /* 0x000fda0000705670 */
[----:B------:R-:W-:Y:S05]  /*0c80*/  @!P0 BRA `(.L_x_4774) ;  /* 0x00000000002c8947 */ /* 0x000fea0003800000 */
.L_x_4780:
        /* <DEDUP_REMOVED lines=11> */
.L_x_4774:
[----:B------:R-:W-:Y:S05]  /*0d40*/  BSYNC.RECONVERGENT B0 ;  /* 0x0000000000007941 */ /* 0x000fea0003800200 */
.L_x_4773:
[----:B------:R-:W1:Y:S02]  /*0d50*/  LDC R30, c[0x0][0x3ac] ;  /* 0x0000eb00ff1e7b82 */ /* 0x000e640000000800 */
[----:B-1----:R-:W-:-:S13]  /*0d60*/  ISETP.GE.AND P0, PT, R31, R30, PT ;  /* 0x0000001e1f00720c */ /* 0x002fda0003f06270 */
        /* <DEDUP_REMOVED lines=9> */
[----:B-----5:R-:W-:-:S04]  /*0e00*/  LEA R7, R6, UR4, 0x1 ;  /* 0x0000000406077c11 */ /* 0x020fc8000f8e08ff */
        /* <DEDUP_REMOVED lines=8> */
.L_x_4787:
        /* <DEDUP_REMOVED lines=15> */
.L_x_4786:
        /* <DEDUP_REMOVED lines=12> */
.L_x_4788:
[----:B------:R-:W-:-:S13]  /*1040*/  ISETP.NE.OR P0, PT, R16, RZ, P0 ;  /* 0x000000ff1000720c */ /* 0x000fda0000705670 */
[----:B------:R-:W-:Y:S05]  /*1050*/  @!P0 BRA `(.L_x_4784) ;  /* 0x00000000001c8947 */ /* 0x000fea0003800000 */
.L_x_4785:
[----:B-1----:R-:W1:Y:S02]  /*1060*/  LDC.64 R6, c[0x0][0x3a0] ;  /* 0x0000e800ff067b82 */ /* 0x002e640000000a00 */
.L_x_4789:
[C---:B01----:R-:W-:Y:S01]  /*1070*/  IMAD.WIDE R8, R17.reuse, 0x2, R6 ;  /* 0x0000000211087825 */ /* 0x043fe200078e0206 */
[----:B------:R-:W-:Y:S02]  /*1080*/  IADD3 R16, PT, PT, R16, 0x1, RZ ;  /* 0x0000000110107810 */ /* 0x000fe40007ffe0ff */
[----:B------:R-:W-:Y:S02]  /*1090*/  IADD3 R17, PT, PT, R17, R30, RZ ;  /* 0x0000001e11117210 */ /* 0x000fe40007ffe0ff */
[----:B------:R2:W-:Y:S01]  /*10a0*/  STG.E.64 desc[UR8][R8.64], RZ ;  /* 0x000000ff08007986 */ /* 0x0005e2000c101b08 */
[----:B------:R-:W-:-:S13]  /*10b0*/  ISETP.NE.AND P0, PT, R16, RZ, PT ;  /* 0x000000ff1000720c */ /* 0x000fda0003f05270 */
[----:B--2---:R-:W-:Y:S05]  /*10c0*/  @P0 BRA `(.L_x_4789) ;  /* 0xfffffffc00e80947 */ /* 0x004fea000383ffff */
.L_x_4784:
[----:B------:R-:W0:Y:S01]  /*10d0*/  LDCU UR5, c[0x0][0x3c8] ;  /* 0x00007900ff0577ac */ /* 0x000e220008000800 */
[----:B------:R-:W-:Y:S01]  /*10e0*/  BAR.SYNC.DEFER_BLOCKING 0x0 ;  /* 0x0000000000007b1d */ /* 0x000fe20000010000 */
[----:B------:R-:W-:-:S05]  /*10f0*/  ISETP.GE.AND P0, PT, R3, R0, PT ;  /* 0x000000000300720c */ /* 0x000fca0003f06270 */
[----:B------:R-:W2:Y:S01]  /*1100*/  LDCU UR6, c[0x0][0x3cc] ;  /* 0x00007980ff0677ac */ /* 0x000ea20008000800 */
[----:B------:R-:W3:Y:S01]  /*1110*/  LDCU UR10, c[0x0][0x3d0] ;  /* 0x00007a00ff0a77ac */ /* 0x000ee20008000800 */
[----:B------:R-:W4:Y:S01]  /*1120*/  LDCU UR11, c[0x0][0x3d4] ;  /* 0x00007a80ff0b77ac */ /* 0x000f220008000800 */
[----:B01----:R-:W-:Y:S01]  /*1130*/  VIMNMX R8, PT, PT, R3, UR5, PT ;  /* 0x0000000503087c48 */ /* 0x003fe2000bfe0100 */
[----:B------:R-:W0:Y:S04]  /*1140*/  LDCU UR12, c[0x0][0x3d8] ;  /* 0x00007b00ff0c77ac */ /* 0x000e280008000800 */
[----:B------:R-:W-:Y:S05]  /*1150*/  @P0 BRA `(.L_x_4790) ;  /* 0x0000000000d40947 */ /* 0x000fea0003800000 */
[----:B-----5:R-:W1:Y:S01]  /*1160*/  LDC.64 R6, c[0x0][0x3b8] ;  /* 0x0000ee00ff067b82 */ /* 0x020e620000000a00 */
        /* <DEDUP_REMOVED lines=10> */
.L_x_4791:
        /* <DEDUP_REMOVED lines=10> */
[----:B------:R-:W-:-:S06]  /*12b0*/  IMAD.WIDE.U32 R16, R17, 0x2, R6 ;  /* 0x0000000211107825 */ /* 0x000fcc00078e0006 */
[----:B------:R-:W3:Y:S01]  /*12c0*/  LDG.E.U16.CONSTANT R16, desc[UR8][R16.64+0x2] ;  /* 0x0000020810107981 */ /* 0x000ee2000c1e9500 */
[----:B-1----:R-:W-:-:S06]  /*12d0*/  IMAD.WIDE.U32 R14, R11, 0x2, R14 ;  /* 0x000000020b0e7825 */ /* 0x002fcc00078e000e */
        /* <DEDUP_REMOVED lines=16> */
[----:B---3--:R-:W-:Y:S01]  /*13e0*/  IADD3 R9, PT, PT, R16, R9, RZ ;  /* 0x0000000910097210 */ /* 0x008fe20007ffe0ff */
[----:B------:R-:W4:Y:S01]  /*13f0*/  I2F.F16 R29, R21 ;  /* 0x00000015001d7306 */ /* 0x000f220000200c00 */
[----:B------:R-:W-:Y:S02]  /*1400*/  IADD3 R18, PT, PT, R19, 0x1, R18 ;  /* 0x0000000113127810 */ /* 0x000fe40007ffe012 */
[----:B------:R-:W-:-:S02]  /*1410*/  IADD3 R12, PT, PT, R11, 0x1, R12 ;  /* 0x000000010b0c7810 */ /* 0x000fc40007ffe00c */
[----:B------:R-:W-:-:S03]  /*1420*/  ISETP.GE.AND P0, PT, R9, R2, PT ;  /* 0x000000020900720c */ /* 0x000fc60003f06270 */
[----:B-1----:R-:W1:Y:S01]  /*1430*/  I2F.F16 R15, R18 ;  /* 0x00000012000f7306 */ /* 0x002e620000200c00 */
[----:B----4-:R-:W-:-:S07]  /*1440*/  HMUL2 R29, R29.H0_H0, R14.H0_H0 ;  /* 0x2000000e1d1d7232 */ /* 0x010fce0000000800 */
[----:B------:R-:W2:Y:S01]  /*1450*/  I2F.F16 R27, R13 ;  /* 0x0000000d001b7306 */ /* 0x000ea20000200c00 */
[----:B-1----:R-:W-:-:S07]  /*1460*/  HMUL2 R28, R15.H0_H0, R14.H0_H0 ;  /* 0x2000000e0f1c7232 */ /* 0x002fce0000000800 */
[----:B------:R-:W1:Y:S01]  /*1470*/  I2F.F16 R11, R12 ;  /* 0x0000000c000b7306 */ /* 0x000e620000200c00 */
[-C--:B--2---:R-:W-:Y:S02]  /*1480*/  HMUL2 R27, R27.H0_H0, R14.reuse.H0_H0 ;  /* 0x2000000e1b1b7232 */ /* 0x084fe40000000800 */
[----:B-1----:R-:W-:Y:S01]  /*1490*/  HMUL2 R26, R11.H0_H0, R14.H0_H0 ;  /* 0x2000000e0b1a7232 */ /* 0x002fe20000000800 */
[----:B------:R-:W-:Y:S06]  /*14a0*/  @!P0 BRA `(.L_x_4791) ;  /* 0xfffffffc00588947 */ /* 0x000fec000383ffff */
.L_x_4790:
[C---:B------:R-:W-:Y:S01]  /*14b0*/  ISETP.GT.AND P0, PT, R3.reuse, UR5, PT ;  /* 0x0000000503007c0c */ /* 0x040fe2000bf04270 */
[----:B------:R-:W-:Y:S01]  /*14c0*/  HFMA2 R4, -RZ, RZ, 0, 0 ;  /* 0x00000000ff047431 */ /* 0x000fe200000001ff */
[----:B------:R-:W-:Y:S01]  /*14d0*/  SHF.R.S32.HI R5, RZ, 0x1f, R8 ;  /* 0x0000001fff057819 */ /* 0x000fe20000011408 */
[----:B------:R-:W-:Y:S01]  /*14e0*/  HFMA2 R2, -RZ, RZ, 0, 0 ;  /* 0x00000000ff027431 */ /* 0x000fe200000001ff */
[----:B--2---:R-:W-:Y:S02]  /*14f0*/  ISETP.GT.AND P3, PT, R3, UR6, PT ;  /* 0x0000000603007c0c */ /* 0x004fe4000bf64270 */
[----:B------:R-:W-:Y:S02]  /*1500*/  LEA.HI R5, R5, R8, RZ, 0x5 ;  /* 0x0000000805057211 */ /* 0x000fe400078f28ff */
[----:B------:R-:W-:Y:S02]  /*1510*/  CS2R R8, SRZ ;  /* 0x0000000000087805 */ /* 0x000fe4000001ff00 */
[----:B---3--:R-:W-:-:S02]  /*1520*/  ISETP.GT.AND P4, PT, R3, UR10, PT ;  /* 0x0000000a03007c0c */ /* 0x008fc4000bf84270 */
[C---:B----4-:R-:W-:Y:S02]  /*1530*/  ISETP.GT.AND P5, PT, R3.reuse, UR11, PT ;  /* 0x0000000b03007c0c */ /* 0x050fe4000bfa4270 */
[----:B0-----:R-:W-:Y:S02]  /*1540*/  ISETP.GT.AND P6, PT, R3, UR12, PT ;  /* 0x0000000c03007c0c */ /* 0x001fe4000bfc4270 */
[----:B-----5:R-:W-:Y:S02]  /*1550*/  MOV R7, RZ ;  /* 0x000000ff00077202 */ /* 0x020fe40000000f00 */
        /* <DEDUP_REMOVED lines=9> */
.L_x_4792:
        /* <DEDUP_REMOVED lines=8> */
.L_x_4793:
        /* <DEDUP_REMOVED lines=8> */
.L_x_4794:
        /* <DEDUP_REMOVED lines=8> */
.L_x_4795:
        /* <DEDUP_REMOVED lines=8> */
.L_x_4796:
        /* <DEDUP_REMOVED lines=8> */
[----:B------:R-:W-:Y:S01]  /*1870*/  IMAD R2, R9, R30, RZ ;  /* 0x0000001e09027224 */ /* 0x000fe200078e02ff */
[----:B------:R-:W-:Y:S02]  /*1880*/  PRMT R23, RZ, 0x5410, RZ ;  /* 0x00005410ff177816 */ /* 0x000fe400000000ff */
[----:B------:R-:W-:Y:S02]  /*1890*/  PRMT R22, RZ, 0x5410, RZ ;  /* 0x00005410ff167816 */ /* 0x000fe400000000ff */
[----:B------:R-:W-:-:S04]  /*18a0*/  IADD3 R4, P0, PT, R31, R2, RZ ;  /* 0x000000021f047210 */ /* 0x000fc80007f1e0ff */
[----:B------:R-:W-:Y:S02]  /*18b0*/  LEA.HI.X.SX32 R5, R2, R5, 0x1, P0 ;  /* 0x0000000502057211 */ /* 0x000fe400000f0eff */
[----:B------:R-:W-:Y:S02]  /*18c0*/  ISETP.GT.AND P0, PT, R0, R3, PT ;  /* 0x000000030000720c */ /* 0x000fe40003f04270 */
[----:B0-----:R-:W-:-:S04]  /*18d0*/  LEA R2, P3, R4, UR10, 0x2 ;  /* 0x0000000a04027c11 */ /* 0x001fc8000f8610ff */
[----:B------:R-:W-:-:S07]  /*18e0*/  LEA.HI.X R3, R4, UR11, R5, 0x2, P3 ;  /* 0x0000000b04037c11 */ /* 0x000fce00098f1405 */
[----:B------:R-:W-:Y:S05]  /*18f0*/  @!P0 BRA `(.L_x_4797) ;  /* 0x0000004800908947 */ /* 0x000fea0003800000 */
[----:B------:R-:W2:Y:S01]  /*1900*/  LDG.E.128.CONSTANT R8, desc[UR8][R2.64] ;  /* 0x0000000802087981 */ /* 0x000ea2000c1e9d00 */
[----:B------:R-:W-:-:S05]  /*1910*/  IMAD.WIDE R20, R30, 0x4, R2 ;  /* 0x000000041e147825 */ /* 0x000fca00078e0202 */
[----:B------:R-:W3:Y:S01]  /*1920*/  LDG.E.128.CONSTANT R12, desc[UR8][R20.64] ;  /* 0x00000008140c7981 */ /* 0x000ee2000c1e9d00 */
[----:B------:R-:W-:Y:S02]  /*1930*/  ISETP.NE.AND P0, PT, R48, RZ, PT ;  /* 0x000000ff3000720c */ /* 0x000fe40003f05270 */
[----:B--2---:R-:W-:Y:S02]  /*1940*/  LOP3.LUT R0, R8, 0xff, RZ, 0xc0, !PT ;  /* 0x000000ff08007812 */ /* 0x004fe400078ec0ff */
[----:B------:R-:W-:Y:S02]  /*1950*/  LOP3.LUT R3, R10, 0xff, RZ, 0xc0, !PT ;  /* 0x000000ff0a037812 */ /* 0x000fe400078ec0ff */
[----:B------:R-:W-:Y:S02]  /*1960*/  IADD3 R0, PT, PT, R0, -0x80, RZ ;  /* 0xffffff8000007810 */ /* 0x000fe40007ffe0ff */
[----:B------:R-:W-:Y:S02]  /*1970*/  IADD3 R6, PT, PT, R3, -0x80, RZ ;  /* 0xffffff8003067810 */ /* 0x000fe40007ffe0ff */
[----:B------:R0:W1:Y:S01]  /*1980*/  I2F.F16 R16, R0 ;  /* 0x0000000000107306 */ /* 0x0000620000200c00 */
[----:B------:R-:W-:-:S02]  /*1990*/  LEA.HI R17, R11, 0xffffff80, RZ, 0x8 ;  /* 0xffffff800b117811 */ /* 0x000fc400078f40ff */
[----:B------:R-:W-:Y:S02]  /*19a0*/  LOP3.LUT R3, R11, 0xff, RZ, 0xc0, !PT ;  /* 0x000000ff0b037812 */ /* 0x000fe400078ec0ff */
[----:B------:R-:W-:Y:S02]  /*19b0*/  LOP3.LUT R2, R9, 0xff, RZ, 0xc0, !PT ;  /* 0x000000ff09027812 */ /* 0x000fe400078ec0ff */
[----:B---3--:R-:W-:Y:S01]  /*19c0*/  LEA.HI R24, R14, 0xffffff80, RZ, 0x8 ;  /* 0xffffff800e187811 */ /* 0x008fe200078f40ff */
[----:B------:R-:W2:Y:S01]  /*19d0*/  I2F.F16 R17, R17 ;  /* 0x0000001100117306 */ /* 0x000ea20000200c00 */
[----:B0-----:R-:W-:Y:S02]  /*19e0*/  SHF.R.U32.HI R0, RZ, 0x8, R8 ;  /* 0x00000008ff007819 */ /* 0x001fe40000011608 */
[----:B------:R-:W-:Y:S02]  /*19f0*/  IADD3 R2, PT, PT, R2, -0x80, RZ ;  /* 0xffffff8002027810 */ /* 0x000fe40007ffe0ff */
[----:B------:R-:W-:-:S02]  /*1a00*/  LOP3.LUT R22, R0, 0xff, RZ, 0xc0, !PT ;  /* 0x000000ff00167812 */ /* 0x000fc400078ec0ff */
[----:B------:R-:W-:Y:S01]  /*1a10*/  LEA.HI R18, R10, 0xffffff80, RZ, 0x8 ;  /* 0xffffff800a127811 */ /* 0x000fe200078f40ff */
[----:B------:R-:W0:Y:S01]  /*1a20*/  I2F.F16 R7, R2 ;  /* 0x0000000200077306 */ /* 0x000e220000200c00 */
[----:B------:R-:W-:Y:S02]  /*1a30*/  IADD3 R22, PT, PT, R22, -0x80, RZ ;  /* 0xffffff8016167810 */ /* 0x000fe40007ffe0ff */
[----:B------:R-:W-:Y:S02]  /*1a40*/  LEA.HI R32, R8, 0xffffff80, RZ, 0x8 ;  /* 0xffffff8008207811 */ /* 0x000fe400078f40ff */
[----:B------:R-:W-:Y:S02]  /*1a50*/  LEA.HI R19, R9, 0xffffff80, RZ, 0x8 ;  /* 0xffffff8009137811 */ /* 0x000fe400078f40ff */
[----:B------:R-:W-:Y:S01]  /*1a60*/  LEA.HI R25, R15, 0xffffff80, RZ, 0x8 ;  /* 0xffffff800f197811 */ /* 0x000fe200078f40ff */
[----:B------:R3:W4:Y:S01]  /*1a70*/  I2F.F16 R33, R22 ;  /* 0x0000001600217306 */ /* 0x0007220000200c00 */
[----:B------:R-:W-:-:S02]  /*1a80*/  SHF.R.U32.HI R23, RZ, 0x8, R9 ;  /* 0x00000008ff177819 */ /* 0x000fc40000011609 */
[----:B------:R-:W-:Y:S02]  /*1a90*/  IADD3 R5, PT, PT, R3, -0x80, RZ ;  /* 0xffffff8003057810 */ /* 0x000fe40007ffe0ff */
[----:B------:R-:W-:Y:S02]  /*1aa0*/  SHF.R.U32.HI R8, RZ, 0x10, R8 ;  /* 0x00000010ff087819 */ /* 0x000fe40000011608 */
[----:B------:R-:W-:Y:S01]  /*1ab0*/  SHF.R.U32.HI R9, RZ, 0x10, R9 ;  /* 0x00000010ff097819 */ /* 0x000fe20000011609 */
[----:B------:R5:W0:Y:S01]  /*1ac0*/  I2F.F16 R2, R24 ;  /* 0x0000001800027306 */ /* 0x000a220000200c00 */
[--C-:B---3--:R-:W-:Y:S02]  /*1ad0*/  SHF.R.U32.HI R22, RZ, 0x8, R11.reuse ;  /* 0x00000008ff167819 */ /* 0x108fe4000001160b */
[----:B------:R-:W-:Y:S02]  /*1ae0*/  SHF.R.U32.HI R11, RZ, 0x10, R11 ;  /* 0x00000010ff0b7819 */ /* 0x000fe4000001160b */
[----:B------:R-:W-:-:S02]  /*1af0*/  LOP3.LUT R22, R22, 0xff, RZ, 0xc0, !PT ;  /* 0x000000ff16167812 */ /* 0x000fc400078ec0ff */
[----:B------:R-:W-:Y:S01]  /*1b00*/  LOP3.LUT R11, R11, 0xff, RZ, 0xc0, !PT ;  /* 0x000000ff0b0b7812 */ /* 0x000fe200078ec0ff */
[----:B------:R-:W3:Y:S01]  /*1b10*/  I2F.F16 R32, R32 ;  /* 0x0000002000207306 */ /* 0x000ee20000200c00 */
[--C-:B-----5:R-:W-:Y:S02]  /*1b20*/  SHF.R.U32.HI R24, RZ, 0x8, R10.reuse ;  /* 0x00000008ff187819 */ /* 0x120fe4000001160a */
[----:B------:R-:W-:Y:S02]  /*1b30*/  IADD3 R41, PT, PT, R11, -0x80, RZ ;  /* 0xffffff800b297810 */ /* 0x000fe40007ffe0ff */
[----:B------:R-:W-:Y:S02]  /*1b40*/  LOP3.LUT R11, R13, 0xff, RZ, 0xc0, !PT ;  /* 0x000000ff0d0b7812 */ /* 0x000fe400078ec0ff */
[----:B------:R-:W-:Y:S01]  /*1b50*/  SHF.R.U32.HI R10, RZ, 0x10, R10 ;  /* 0x00000010ff0a7819 */ /* 0x000fe2000001160a */
[----:B------:R-:W0:Y:S01]  /*1b60*/  I2F.F16 R19, R19 ;  /* 0x0000001300137306 */ /* 0x000e220000200c00 */
[----:B------:R-:W-:-:S02]  /*1b70*/  IADD3 R39, PT, PT, R11, -0x80, RZ ;  /* 0xffffff800b277810 */ /* 0x000fc40007ffe0ff */
[----:B------:R-:W-:Y:S02]  /*1b80*/  LOP3.LUT R11, R14, 0xff, RZ, 0xc0, !PT ;  /* 0x000000ff0e0b7812 */ /* 0x000fe400078ec0ff */
[----:B------:R-:W-:Y:S02]  /*1b90*/  IADD3 R22, PT, PT, R22, -0x80, RZ ;  /* 0xffffff8016167810 */ /* 0x000fe40007ffe0ff */
[----:B------:R-:W-:Y:S01]  /*1ba0*/  IADD3 R38, PT, PT, R11, -0x80, RZ ;  /* 0xffffff800b267810 */ /* 0x000fe20007ffe0ff */
[----:B------:R-:W0:Y:S01]  /*1bb0*/  I2F.F16 R18, R18 ;  /* 0x0000001200127306 */ /* 0x000e220000200c00 */
[----:B------:R-:W-:Y:S02]  /*1bc0*/  SHF.R.U32.HI R11, RZ, 0x8, R12 ;  /* 0x00000008ff0b7819 */ /* 0x000fe4000001160c */
[----:B------:R-:W-:Y:S02]  /*1bd0*/  LOP3.LUT R10, R10, 0xff, RZ, 0xc0, !PT ;  /* 0x000000ff0a0a7812 */ /* 0x000fe400078ec0ff */
[----:B------:R-:W-:-:S02]  /*1be0*/  LOP3.LUT R11, R11, 0xff, RZ, 0xc0, !PT ;  /* 0x000000ff0b0b7812 */ /* 0x000fc400078ec0ff */
[----:B------:R-:W-:Y:S01]  /*1bf0*/  IADD3 R35, PT, PT, R10, -0x80, RZ ;  /* 0xffffff800a237810 */ /* 0x000fe20007ffe0ff */
[----:B------:R5:W0:Y:S01]  /*1c00*/  I2F.F16 R42, R22 ;  /* 0x00000016002a7306 */ /* 0x000a220000200c00 */
[----:B------:R-:W-:Y:S02]  /*1c10*/  LOP3.LUT R10, R12, 0xff, RZ, 0xc0, !PT ;  /* 0x000000ff0c0a7812 */ /* 0x000fe400078ec0ff */
[----:B------:R-:W-:Y:S02]  /*1c20*/  IADD3 R11, PT, PT, R11, -0x80, RZ ;  /* 0xffffff800b0b7810 */ /* 0x000fe40007ffe0ff */
[----:B------:R-:W-:Y:S02]  /*1c30*/  IADD3 R10, PT, PT, R10, -0x80, RZ ;  /* 0xffffff800a0a7810 */ /* 0x000fe40007ffe0ff */
[----:B------:R-:W-:Y:S01]  /*1c40*/  LEA.HI R4, R12, 0xffffff80, RZ, 0x8 ;  /* 0xffffff800c047811 */ /* 0x000fe200078f40ff */
[----:B------:R1:W0:Y:S01]  /*1c50*/  I2F.F16 R44, R11 ;  /* 0x0000000b002c7306 */ /* 0x0002220000200c00 */
[----:B-----5:R-:W-:-:S02]  /*1c60*/  LOP3.LUT R22, R15, 0xff, RZ, 0xc0, !PT ;  /* 0x000000ff0f167812 */ /* 0x020fc400078ec0ff */
[----:B------:R-:W-:Y:S02]  /*1c70*/  LEA.HI R3, R13, 0xffffff80, RZ, 0x8 ;  /* 0xffffff800d037811 */ /* 0x000fe400078f40ff */
[----:B------:R-:W-:Y:S02]  /*1c80*/  IADD3 R22, PT, PT, R22, -0x80, RZ ;  /* 0xffffff8016167810 */ /* 0x000fe40007ffe0ff */
[----:B------:R-:W-:Y:S01]  /*1c90*/  SHF.R.U32.HI R12, RZ, 0x10, R12 ;  /* 0x00000010ff0c7819 */ /* 0x000fe2000001160c */
[----:B------:R5:W0:Y:S01]  /*1ca0*/  I2F.F16 R40, R10 ;  /* 0x0000000a00287306 */ /* 0x000a220000200c00 */
[--C-:B-1----:R-:W-:Y:S02]  /*1cb0*/  SHF.R.U32.HI R11, RZ, 0x8, R15.reuse ;  /* 0x00000008ff0b7819 */ /* 0x102fe4000001160f */
[----:B------:R-:W-:Y:S02]  /*1cc0*/  SHF.R.U32.HI R15, RZ, 0x10, R15 ;  /* 0x00000010ff0f7819 */ /* 0x000fe4000001160f */
[----:B------:R-:W-:-:S02]  /*1cd0*/  LOP3.LUT R8, R8, 0xff, RZ, 0xc0, !PT ;  /* 0x000000ff08087812 */ /* 0x000fc400078ec0ff */
[----:B------:R-:W-:Y:S01]  /*1ce0*/  LOP3.LUT R9, R9, 0xff, RZ, 0xc0, !PT ;  /* 0x000000ff09097812 */ /* 0x000fe200078ec0ff */
[----:B------:R1:W0:Y:S01]  /*1cf0*/  I2F.F16 R37, R22 ;  /* 0x0000001600257306 */ /* 0x0002220000200c00 */
[--C-:B-----5:R-:W-:Y:S02]  /*1d00*/  SHF.R.U32.HI R10, RZ, 0x8, R13.reuse ;  /* 0x00000008ff0a7819 */ /* 0x120fe4000001160d */
[----:B------:R-:W-:Y:S02]  /*1d10*/  SHF.R.U32.HI R13, RZ, 0x10, R13 ;  /* 0x00000010ff0d7819 */ /* 0x000fe4000001160d */
[----:B------:R-:W-:Y:S02]  /*1d20*/  LOP3.LUT R15, R15, 0xff, RZ, 0xc0, !PT ;  /* 0x000000ff0f0f7812 */ /* 0x000fe400078ec0ff */
[----:B------:R-:W-:Y:S01]  /*1d30*/  LOP3.LUT R24, R24, 0xff, RZ, 0xc0, !PT ;  /* 0x000000ff18187812 */ /* 0x000fe200078ec0ff */
[----:B------:R-:W0:Y:S01]  /*1d40*/  I2F.F16 R6, R6 ;  /* 0x0000000600067306 */ /* 0x000e220000200c00 */
[----:B-1----:R-:W-:-:S02]  /*1d50*/  SHF.R.U32.HI R22, RZ, 0x8, R14 ;  /* 0x00000008ff167819 */ /* 0x002fc4000001160e */
[----:B------:R-:W-:Y:S02]  /*1d60*/  SHF.R.U32.HI R14, RZ, 0x10, R14 ;  /* 0x00000010ff0e7819 */ /* 0x000fe4000001160e */
[----:B------:R-:W-:Y:S02]  /*1d70*/  LOP3.LUT R12, R12, 0xff, RZ, 0xc0, !PT ;  /* 0x000000ff0c0c7812 */ /* 0x000fe400078ec0ff */
[----:B------:R-:W-:Y:S01]  /*1d80*/  LOP3.LUT R14, R14, 0xff, RZ, 0xc0, !PT ;  /* 0x000000ff0e0e7812 */ /* 0x000fe200078ec0ff */
[----:B------:R-:W1:Y:S01]  /*1d90*/  I2F.F16 R5, R5 ;  /* 0x0000000500057306 */ /* 0x000e620000200c00 */
[----:B------:R-:W-:Y:S02]  /*1da0*/  LOP3.LUT R10, R10, 0xff, RZ, 0xc0, !PT ;  /* 0x000000ff0a0a7812 */ /* 0x000fe400078ec0ff */
[----:B------:R-:W-:Y:S02]  /*1db0*/  LOP3.LUT R13, R13, 0xff, RZ, 0xc0, !PT ;  /* 0x000000ff0d0d7812 */ /* 0x000fe400078ec0ff */
[----:B------:R-:W-:-:S02]  /*1dc0*/  LOP3.LUT R11, R11, 0xff, RZ, 0xc0, !PT ;  /* 0x000000ff0b0b7812 */ /* 0x000fc400078ec0ff */
        /* <DEDUP_REMOVED lines=32> */
[----:B--2---:R-:W-:Y:S01]  /*1fd0*/  PRMT R22, RZ, 0x5410, RZ ;  /* 0x00005410ff167816 */ /* 0x004fe200000000ff */
[----:B-1-34-:R-:W-:Y:S06]  /*1fe0*/  @!P0 BRA `(.L_x_4798) ;  /* 0x0000000400748947 */ /* 0x01afec0003800000 */
        /* <DEDUP_REMOVED lines=10> */
[----:B------:R-:W0:Y:S02]  /*2090*/  LDS.64 R10, [UR4] ;  /* 0x00000004ff0a7984 */ /* 0x000e240008000a00 */
[--C-:B0-----:R-:W-:Y:S02]  /*20a0*/  HADD2.F32 R13, -RZ, R10.reuse.H0_H0 ;  /* 0x2000000aff0d7230 */ /* 0x101fe40000004100 */
[----:B------:R-:W-:-:S03]  /*20b0*/  HADD2.F32 R10, -RZ, R10.H1_H1 ;  /* 0x3000000aff0a7230 */ /* 0x000fc60000004100 */
[----:B------:R-:W-:Y:S01]  /*20c0*/  FFMA.FTZ R25, R12, R13, RZ ;  /* 0x0000000d0c197223 */ /* 0x000fe200000100ff */
[C---:B------:R-:W-:Y:S01]  /*20d0*/  FFMA.FTZ R23, R13.reuse, R50, RZ ;  /* 0x000000320d177223 */ /* 0x040fe200000100ff */
[C---:B------:R-:W-:Y:S01]  /*20e0*/  FFMA.FTZ R22, R13.reuse, R22, RZ ;  /* 0x000000160d167223 */ /* 0x040fe200000100ff */
[----:B------:R-:W-:Y:S01]  /*20f0*/  FFMA.FTZ R24, R13, R24, RZ ;  /* 0x000000180d187223 */ /* 0x000fe200000100ff */
[----:B------:R-:W-:Y:S01]  /*2100*/  HADD2.F32 R50, -RZ, R33.H0_H0 ;  /* 0x20000021ff327230 */ /* 0x000fe20000004100 */
[----:B------:R-:W0:Y:S01]  /*2110*/  LDS.64 R12, [UR4+0x8] ;  /* 0x00000804ff0c7984 */ /* 0x000e220008000a00 */
[----:B------:R-:W-:Y:S01]  /*2120*/  FFMA.FTZ R23, R10, R49, R23 ;  /* 0x000000310a177223 */ /* 0x000fe20000010017 */
[----:B------:R-:W-:Y:S02]  /*2130*/  HADD2.F32 R49, -RZ, R36.H0_H0 ;  /* 0x20000024ff317230 */ /* 0x000fe40000004100 */
[----:B------:R-:W-:Y:S01]  /*2140*/  FFMA.FTZ R25, R50, R10, R25 ;  /* 0x0000000a32197223 */ /* 0x000fe20000010019 */
[----:B------:R-:W-:-:S02]  /*2150*/  HADD2.F32 R50, -RZ, R11.H0_H0 ;  /* 0x2000000bff327230 */ /* 0x000fc40000004100 */
[C---:B------:R-:W-:Y:S01]  /*2160*/  FFMA.FTZ R22, R10.reuse, R49, R22 ;  /* 0x000000310a167223 */ /* 0x040fe20000010016 */
[----:B------:R-:W-:Y:S01]  /*2170*/  FFMA.FTZ R10, R10, R51, R24 ;  /* 0x000000330a0a7223 */ /* 0x000fe20000010018 */
[----:B------:R-:W-:Y:S02]  /*2180*/  HADD2.F32 R24, -RZ, R8.H0_H0 ;  /* 0x20000008ff187230 */ /* 0x000fe40000004100 */
[----:B------:R-:W-:Y:S02]  /*2190*/  HADD2.F32 R49, -RZ, R9.H0_H0 ;  /* 0x20000009ff317230 */ /* 0x000fe40000004100 */
[----:B------:R-:W-:Y:S02]  /*21a0*/  HADD2.F32 R11, -RZ, R11.H1_H1 ;  /* 0x3000000bff0b7230 */ /* 0x000fe40000004100 */
[----:B------:R-:W-:Y:S01]  /*21b0*/  FFMA.FTZ R25, R24, R50, R25 ;  /* 0x0000003218197223 */ /* 0x000fe20000010019 */
[----:B------:R-:W-:Y:S02]  /*21c0*/  HADD2.F32 R51, -RZ, R47.H0_H0 ;  /* 0x2000002fff337230 */ /* 0x000fe40000004100 */
[----:B------:R-:W-:Y:S01]  /*21d0*/  FFMA.FTZ R24, R50, R49, R23 ;  /* 0x0000003132187223 */ /* 0x000fe20000010017 */
[----:B------:R-:W-:-:S02]  /*21e0*/  HADD2.F32 R23, -RZ, R35.H0_H0 ;  /* 0x20000023ff177230 */ /* 0x000fc40000004100 */
[----:B------:R-:W-:-:S03]  /*21f0*/  HADD2.F32 R49, -RZ, R41.H0_H0 ;  /* 0x20000029ff317230 */ /* 0x000fc60000004100 */
        /* <DEDUP_REMOVED lines=9> */
[----:B------:R-:W-:-:S03]  /*2290*/  FFMA.FTZ R49, R11, R49, R22 ;  /* 0x000000310b317223 */ /* 0x000fc60000010016 */
[----:B------:R-:W-:Y:S01]  /*22a0*/  FFMA.FTZ R11, R11, R50, R10 ;  /* 0x000000320b0b7223 */ /* 0x000fe2000001000a */
[----:B------:R-:W-:Y:S02]  /*22b0*/  HADD2.F32 R50, -RZ, R38.H0_H0 ;  /* 0x20000026ff327230 */ /* 0x000fe40000004100 */
[----:B0-----:R-:W-:-:S05]  /*22c0*/  HADD2.F32 R22, -RZ, R12.H0_H0 ;  /* 0x2000000cff167230 */ /* 0x001fca0000004100 */
[----:B------:R-:W-:Y:S01]  /*22d0*/  FFMA.FTZ R10, R24, R22, R25 ;  /* 0x00000016180a7223 */ /* 0x000fe20000010019 */
[----:B------:R-:W-:Y:S02]  /*22e0*/  HADD2.F32 R24, -RZ, R39.H0_H0 ;  /* 0x20000027ff187230 */ /* 0x000fe40000004100 */
[----:B------:R-:W-:-:S03]  /*22f0*/  HADD2.F32 R25, -RZ, R44.H0_H0 ;  /* 0x2000002cff197230 */ /* 0x000fc60000004100 */
[C---:B------:R-:W-:Y:S01]  /*2300*/  FFMA.FTZ R23, R22.reuse, R24, R23 ;  /* 0x0000001816177223 */ /* 0x040fe20000010017 */
[C---:B------:R-:W-:Y:S01]  /*2310*/  FFMA.FTZ R24, R22.reuse, R50, R49 ;  /* 0x0000003216187223 */ /* 0x040fe20000010031 */
[----:B------:R-:W-:Y:S01]  /*2320*/  FFMA.FTZ R22, R22, R52, R11 ;  /* 0x0000003416167223 */ /* 0x000fe2000001000b */
[----:B------:R-:W-:Y:S02]  /*2330*/  HADD2.F32 R11, -RZ, R12.H1_H1 ;  /* 0x3000000cff0b7230 */ /* 0x000fe40000004100 */
[----:B------:R-:W-:Y:S02]  /*2340*/  HADD2.F32 R12, -RZ, R46.H0_H0 ;  /* 0x2000002eff0c7230 */ /* 0x000fe40000004100 */
[----:B------:R-:W-:Y:S02]  /*2350*/  HADD2.F32 R50, -RZ, R15.H0_H0 ;  /* 0x2000000fff327230 */ /* 0x000fe40000004100 */
[----:B------:R-:W-:Y:S01]  /*2360*/  FFMA.FTZ R25, R25, R11, R10 ;  /* 0x0000000b19197223 */ /* 0x000fe2000001000a */
[----:B------:R-:W-:-:S02]  /*2370*/  HADD2.F32 R10, -RZ, R13.H0_H0 ;  /* 0x2000000dff0a7230 */ /* 0x000fc40000004100 */
[C---:B------:R-:W-:Y:S01]  /*2380*/  FFMA.FTZ R49, R11.reuse, R12, R23 ;  /* 0x0000000c0b317223 */ /* 0x040fe20000010017 */
[----:B------:R-:W-:Y:S01]  /*2390*/  FFMA.FTZ R23, R11, R51, R24 ;  /* 0x000000330b177223 */ /* 0x000fe20000010018 */
[----:B------:R-:W-:Y:S02]  /*23a0*/  HADD2.F32 R24, -RZ, R48.H0_H0 ;  /* 0x20000030ff187230 */ /* 0x000fe40000004100 */
[----:B------:R-:W-:-:S03]  /*23b0*/  HADD2.F32 R12, -RZ, R43.H0_H0 ;  /* 0x2000002bff0c7230 */ /* 0x000fc60000004100 */
[----:B------:R-:W-:Y:S01]  /*23c0*/  FFMA.FTZ R11, R11, R24, R22 ;  /* 0x000000180b0b7223 */ /* 0x000fe20000010016 */
        /* <DEDUP_REMOVED lines=31> */
.L_x_4798:
[----:B------:R-:W-:Y:S01]  /*25c0*/  PRMT R25, RZ, 0x5410, RZ ;  /* 0x00005410ff197816 */ /* 0x000fe200000000ff */
[----:B------:R-:W-:Y:S01]  /*25d0*/  IMAD.WIDE R50, R30, 0x4, R20 ;  /* 0x000000041e327825 */ /* 0x000fe200078e0214 */
[----:B------:R-:W-:Y:S01]  /*25e0*/  PRMT R24, RZ, 0x5410, RZ ;  /* 0x00005410ff187816 */ /* 0x000fe200000000ff */
[----:B------:R-:W-:Y:S06]  /*25f0*/  @P2 BRA `(.L_x_4799) ;  /* 0x0000000400742947 */ /* 0x000fec0003800000 */
        /* <DEDUP_REMOVED lines=26> */
[-C--:B------:R-:W-:Y:S01]  /*27a0*/  FFMA.FTZ R6, R6, R20.reuse, RZ ;  /* 0x0000001406067223 */ /* 0x080fe200000100ff */
[----:B------:R-:W-:Y:S01]  /*27b0*/  FFMA.FTZ R20, R5, R20, RZ ;  /* 0x0000001405147223 */ /* 0x000fe200000100ff */
[-C--:B------:R-:W-:Y:S01]  /*27c0*/  FFMA.FTZ R5, R24, R21.reuse, R25 ;  /* 0x0000001518057223 */ /* 0x080fe20000010019 */
[----:B------:R-:W-:Y:S01]  /*27d0*/  FFMA.FTZ R7, R33, R21, R16 ;  /* 0x0000001521077223 */ /* 0x000fe20000010010 */
[----:B------:R-:W-:-:S02]  /*27e0*/  HADD2.F32 R25, -RZ, R36.H0_H0 ;  /* 0x20000024ff197230 */ /* 0x000fc40000004100 */
[----:B------:R-:W-:Y:S02]  /*27f0*/  HADD2.F32 R33, -RZ, R42.H0_H0 ;  /* 0x2000002aff217230 */ /* 0x000fe40000004100 */
        /* <DEDUP_REMOVED lines=28> */
[--C-:B------:R-:W-:Y:S02]  /*29c0*/  HADD2.F32 R5, -RZ, R13.reuse.H0_H0 ;  /* 0x2000000dff057230 */ /* 0x100fe40000004100 */
[-C--:B------:R-:W-:Y:S01]  /*29d0*/  FFMA.FTZ R8, R8, R12.reuse, R11 ;  /* 0x0000000c08087223 */ /* 0x080fe2000001000b */
[----:B------:R-:W-:Y:S02]  /*29e0*/  HADD2.F32 R9, -RZ, R14.H0_H0 ;  /* 0x2000000eff097230 */ /* 0x000fe40000004100 */
[-C--:B------:R-:W-:Y:S01]  /*29f0*/  FFMA.FTZ R10, R10, R12.reuse, R17 ;  /* 0x0000000c0a0a7223 */ /* 0x080fe20000010011 */
[----:B------:R-:W-:Y:S02]  /*2a00*/  HADD2.F32 R13, -RZ, R13.H1_H1 ;  /* 0x3000000dff0d7230 */ /* 0x000fe40000004100 */
        /* <DEDUP_REMOVED lines=28> */
.L_x_4799:
[----:B0-----:R-:W2:Y:S01]  /*2bd0*/  LDG.E.128.CONSTANT R4, desc[UR8][R50.64] ;  /* 0x0000000832047981 */ /* 0x001ea2000c1e9d00 */
[----:B------:R-:W-:-:S05]  /*2be0*/  IMAD.WIDE R52, R30, 0x4, R50 ;  /* 0x000000041e347825 */ /* 0x000fca00078e0232 */
[----:B------:R-:W3:Y:S01]  /*2bf0*/  LDG.E.128.CONSTANT R8, desc[UR8][R52.64] ;  /* 0x0000000834087981 */ /* 0x000ee2000c1e9d00 */
[C---:B--2---:R-:W-:Y:S02]  /*2c00*/  LOP3.LUT R0, R4.reuse, 0xff, RZ, 0xc0, !PT ;  /* 0x000000ff04007812 */ /* 0x044fe400078ec0ff */
[----:B------:R-:W-:Y:S02]  /*2c10*/  LEA.HI R21, R4, 0xffffff80, RZ, 0x8 ;  /* 0xffffff8004157811 */ /* 0x000fe400078f40ff */
[----:B------:R-:W-:Y:S02]  /*2c20*/  IADD3 R0, PT, PT, R0, -0x80, RZ ;  /* 0xffffff8000007810 */ /* 0x000fe40007ffe0ff */
[----:B------:R-:W-:Y:S02]  /*2c30*/  SHF.R.U32.HI R32, RZ, 0x8, R5 ;  /* 0x00000008ff207819 */ /* 0x000fe40000011605 */
[----:B------:R0:W1:Y:S01]  /*2c40*/  I2F.F16 R17, R0 ;  /* 0x0000000000117306 */ /* 0x0000620000200c00 */
[----:B------:R-:W-:-:S02]  /*2c50*/  LEA.HI R20, R5, 0xffffff80, RZ, 0x8 ;  /* 0xffffff8005147811 */ /* 0x000fc400078f40ff */
[----:B------:R-:W-:Y:S02]  /*2c60*/  LOP3.LUT R34, R32, 0xff, RZ, 0xc0, !PT ;  /* 0x000000ff20227812 */ /* 0x000fe400078ec0ff */
[----:B------:R-:W-:Y:S02]  /*2c70*/  LOP3.LUT R2, R5, 0xff, RZ, 0xc0, !PT ;  /* 0x000000ff05027812 */ /* 0x000fe400078ec0ff */
[----:B------:R-:W-:Y:S01]  /*2c80*/  IADD3 R35, PT, PT, R34, -0x80, RZ ;  /* 0xffffff8022237810 */ /* 0x000fe20007ffe0ff */
        /* <DEDUP_REMOVED lines=8> */
[----:B------:R-:W-:Y:S02]  /*2d10*/  SHF.R.U32.HI R34, RZ, 0x8, R6 ;  /* 0x00000008ff227819 */ /* 0x000fe40000011606 */
[----:B------:R-:W-:Y:S01]  /*2d20*/  SHF.R.U32.HI R5, RZ, 0x10, R5 ;  /* 0x00000010ff057819 */ /* 0x000fe20000011605 */
[----:B------:R3:W4:Y:S01]  /*2d30*/  I2F.F16 R32, R4 ;  /* 0x0000000400207306 */ /* 0x0007220000200c00 */
        /* <DEDUP_REMOVED lines=8> */
[----:B------:R-:W-:Y:S01]  /*2dc0*/  LOP3.LUT R4, R10, 0xff, RZ, 0xc0, !PT ;  /* 0x000000ff0a047812 */ /* 0x000fe200078ec0ff */
[----:B------:R-:W3:Y:S01]  /*2dd0*/  I2F.F16 R16, R2 ;  /* 0x0000000200107306 */ /* 0x000ee20000200c00 */
[----:B-----5:R-:W-:Y:S02]  /*2de0*/  LOP3.LUT R0, R34, 0xff, RZ, 0xc0, !PT ;  /* 0x000000ff22007812 */ /* 0x020fe400078ec0ff */
[----:B------:R-:W-:Y:S02]  /*2df0*/  IADD3 R39, PT, PT, R4, -0x80, RZ ;  /* 0xffffff8004277810 */ /* 0x000fe40007ffe0ff */
[----:B------:R-:W-:Y:S02]  /*2e00*/  IADD3 R37, PT, PT, R0, -0x80, RZ ;  /* 0xffffff8000257810 */ /* 0x000fe40007ffe0ff */
[----:B------:R-:W-:Y:S01]  /*2e10*/  SHF.R.U32.HI R0, RZ, 0x8, R7 ;  /* 0x00000008ff007819 */ /* 0x000fe20000011607 */
[----:B------:R5:W0:Y:S01]  /*2e20*/  I2F.F16 R34, R5 ;  /* 0x0000000500227306 */ /* 0x000a220000200c00 */
[----:B------:R-:W-:-:S02]  /*2e30*/  SHF.R.U32.HI R4, RZ, 0x8, R8 ;  /* 0x00000008ff047819 */ /* 0x000fc40000011608 */
[----:B------:R-:W-:Y:S02]  /*2e40*/  LOP3.LUT R0, R0, 0xff, RZ, 0xc0, !PT ;  /* 0x000000ff00007812 */ /* 0x000fe400078ec0ff */
[----:B------:R-:W-:Y:S02]  /*2e50*/  LOP3.LUT R4, R4, 0xff, RZ, 0xc0, !PT ;  /* 0x000000ff04047812 */ /* 0x000fe400078ec0ff */
[----:B------:R-:W-:Y:S01]  /*2e60*/  IADD3 R43, PT, PT, R0, -0x80, RZ ;  /* 0xffffff80002b7810 */ /* 0x000fe20007ffe0ff */
[----:B------:R-:W0:Y:S01]  /*2e70*/  I2F.F16 R15, R15 ;  /* 0x0000000f000f7306 */ /* 0x000e220000200c00 */
[----:B-----5:R-:W-:Y:S02]  /*2e80*/  LOP3.LUT R5, R11, 0xff, RZ, 0xc0, !PT ;  /* 0x000000ff0b057812 */ /* 0x020fe400078ec0ff */
[----:B------:R-:W-:Y:S02]  /*2e90*/  LOP3.LUT R0, R8, 0xff, RZ, 0xc0, !PT ;  /* 0x000000ff08007812 */ /* 0x000fe400078ec0ff */
[----:B------:R-:W-:-:S02]  /*2ea0*/  LOP3.LUT R3, R7, 0xff, RZ, 0xc0, !PT ;  /* 0x000000ff07037812 */ /* 0x000fc400078ec0ff */
[----:B------:R-:W-:Y:S01]  /*2eb0*/  IADD3 R5, PT, PT, R5, -0x80, RZ ;  /* 0xffffff8005057810 */ /* 0x000fe20007ffe0ff */
[----:B------:R-:W0:Y:S01]  /*2ec0*/  I2F.F16 R35, R35 ;  /* 0x0000002300237306 */ /* 0x000e220000200c00 */
[----:B------:R-:W-:Y:S02]  /*2ed0*/  IADD3 R4, PT, PT, R4, -0x80, RZ ;  /* 0xffffff8004047810 */ /* 0x000fe40007ffe0ff */
[----:B------:R-:W-:Y:S02]  /*2ee0*/  IADD3 R0, PT, PT, R0, -0x80, RZ ;  /* 0xffffff8000007810 */ /* 0x000fe40007ffe0ff */
[----:B------:R-:W-:Y:S02]  /*2ef0*/  IADD3 R14, PT, PT, R3, -0x80, RZ ;  /* 0xffffff80030e7810 */ /* 0x000fe40007ffe0ff */
[----:B------:R-:W-:Y:S01]  /*2f00*/  LEA.HI R3, R10, 0xffffff80, RZ, 0x8 ;  /* 0xffffff800a037811 */ /* 0x000fe200078f40ff */
[----:B------:R5:W0:Y:S01]  /*2f10*/  I2F.F16 R38, R5 ;  /* 0x0000000500267306 */ /* 0x000a220000200c00 */
[----:B------:R-:W-:-:S02]  /*2f20*/  LEA.HI R2, R11, 0xffffff80, RZ, 0x8 ;  /* 0xffffff800b027811 */ /* 0x000fc400078f40ff */
[----:B------:R-:W-:Y:S02]  /*2f30*/  LEA.HI R19, R6, 0xffffff80, RZ, 0x8 ;  /* 0xffffff8006137811 */ /* 0x000fe400078f40ff */
[----:B------:R-:W-:Y:S02]  /*2f40*/  LEA.HI R18, R7, 0xffffff80, RZ, 0x8 ;  /* 0xffffff8007127811 */ /* 0x000fe400078f40ff */
[----:B------:R-:W-:Y:S01]  /*2f50*/  LEA.HI R13, R8, 0xffffff80, RZ, 0x8 ;  /* 0xffffff80080d7811 */ /* 0x000fe200078f40ff */
[----:B------:R1:W0:Y:S01]  /*2f60*/  I2F.F16 R45, R4 ;  /* 0x00000004002d7306 */ /* 0x0002220000200c00 */
[--C-:B-----5:R-:W-:Y:S02]  /*2f70*/  SHF.R.U32.HI R5, RZ, 0x8, R10.reuse ;  /* 0x00000008ff057819 */ /* 0x120fe4000001160a */
[----:B------:R-:W-:Y:S02]  /*2f80*/  SHF.R.U32.HI R10, RZ, 0x10, R10 ;  /* 0x00000010ff0a7819 */ /* 0x000fe4000001160a */
[----:B------:R-:W-:-:S02]  /*2f90*/  LEA.HI R12, R9, 0xffffff80, RZ, 0x8 ;  /* 0xffffff80090c7811 */ /* 0x000fc400078f40ff */
[----:B------:R-:W-:Y:S01]  /*2fa0*/  SHF.R.U32.HI R6, RZ, 0x10, R6 ;  /* 0x00000010ff067819 */ /* 0x000fe20000011606 */
[----:B------:R5:W0:Y:S01]  /*2fb0*/  I2F.F16 R41, R0 ;  /* 0x0000000000297306 */ /* 0x000a220000200c00 */
[--C-:B-1----:R-:W-:Y:S02]  /*2fc0*/  SHF.R.U32.HI R4, RZ, 0x8, R11.reuse ;  /* 0x00000008ff047819 */ /* 0x102fe4000001160b */
[----:B------:R-:W-:Y:S02]  /*2fd0*/  SHF.R.U32.HI R11, RZ, 0x10, R11 ;  /* 0x00000010ff0b7819 */ /* 0x000fe4000001160b */
[----:B------:R-:W-:Y:S02]  /*2fe0*/  SHF.R.U32.HI R7, RZ, 0x10, R7 ;  /* 0x00000010ff077819 */ /* 0x000fe40000011607 */
[----:B------:R-:W-:Y:S01]  /*2ff0*/  SHF.R.U32.HI R8, RZ, 0x10, R8 ;  /* 0x00000010ff087819 */ /* 0x000fe20000011608 */
[----:B------:R-:W1:Y:S01]  /*3000*/  I2F.F16 R19, R19 ;  /* 0x0000001300137306 */ /* 0x000e620000200c00 */
[----:B-----5:R-:W-:-:S02]  /*3010*/  SHF.R.U32.HI R0, RZ, 0x8, R9 ;  /* 0x00000008ff007819 */ /* 0x020fc40000011609 */
        /* <DEDUP_REMOVED lines=12> */
[----:B------:R-:W-:Y:S01]  /*30e0*/  IADD3 R48, PT, PT, R5, -0x80, RZ ;  /* 0xffffff8005307810 */ /* 0x000fe20007ffe0ff */
[----:B------:R-:W0:Y:S01]  /*30f0*/  I2F.F16 R13, R13 ;  /* 0x0000000d000d7306 */ /* 0x000e220000200c00 */
[----:B------:R-:W-:-:S02]  /*3100*/  IADD3 R10, PT, PT, R10, -0x80, RZ ;  /* 0xffffff800a0a7810 */ /* 0x000fc40007ffe0ff */
[----:B------:R-:W-:Y:S01]  /*3110*/  IADD3 R49, PT, PT, R4, -0x80, RZ ;  /* 0xffffff8004317810 */ /* 0x000fe20007ffe0ff */
[----:B------:R-:W-:Y:S01]  /*3120*/  IMAD.WIDE R4, R30, 0x4, R52 ;  /* 0x000000041e047825 */ /* 0x000fe200078e0234 */
        /* <DEDUP_REMOVED lines=19> */
[----:B------:R-:W0:Y:S08]  /*3260*/  I2F.F16 R10, R10 ;  /* 0x0000000a000a7306 */ /* 0x000e300000200c00 */
[----:B------:R-:W0:Y:S08]  /*3270*/  I2F.F16 R49, R49 ;  /* 0x0000003100317306 */ /* 0x000e300000200c00 */
[----:B------:R-:W0:Y:S01]  /*3280*/  I2F.F16 R11, R11 ;  /* 0x0000000b000b7306 */ /* 0x000e220000200c00 */
[----:B-1234-:R-:W-:Y:S05]  /*3290*/  @!P0 BRA `(.L_x_4800) ;  /* 0x0000000400748947 */ /* 0x01efea0003800000 */
[----:B------:R-:W1:Y:S01]  /*32a0*/  S2UR UR5, SR_CgaCtaId ;  /* 0x00000000000579c3 */ /* 0x000e620000008800 */
[----:B------:R-:W-:Y:S01]  /*32b0*/  UMOV UR4, 0x400 ;  /* 0x0000040000047882 */ /* 0x000fe20000000000 */
[----:B------:R-:W-:Y:S02]  /*32c0*/  HADD2.F32 R51, -RZ, R17.H0_H0 ;  /* 0x20000011ff337230 */ /* 0x000fe40000004100 */
[----:B------:R-:W-:Y:S02]  /*32d0*/  HADD2.F32 R52, -RZ, R32.H0_H0 ;  /* 0x20000020ff347230 */ /* 0x000fe40000004100 */
[----:B0-----:R-:W-:Y:S02]  /*32e0*/  HADD2.F32 R54, -RZ, R45.H0_H0 ;  /* 0x2000002dff367230 */ /* 0x001fe40000004100 */
        /* <DEDUP_REMOVED lines=8> */
[----:B------:R-:W-:Y:S02]  /*3370*/  HADD2.F32 R51, -RZ, R33.H0_H0 ;  /* 0x20000021ff337230 */ /* 0x000fe40000004100 */
[----:B------:R-:W-:-:S03]  /*3380*/  FFMA.FTZ R55, R0, R55, RZ ;  /* 0x0000003700377223 */ /* 0x000fc600000100ff */
[----:B------:R-:W-:Y:S01]  /*3390*/  FFMA.FTZ R51, R51, R50, R6 ;  /* 0x0000003233337223 */ /* 0x000fe20000010006 */
[----:B------:R-:W-:-:S05]  /*33a0*/  HADD2.F32 R6, -RZ, R7.H0_H0 ;  /* 0x20000007ff067230 */ /* 0x000fca0000004100 */
[----:B------:R-:W-:Y:S01]  /*33b0*/  FFMA.FTZ R53, R52, R6, R51 ;  /* 0x0000000634357223 */ /* 0x000fe20000010033 */
[----:B------:R-:W-:Y:S02]  /*33c0*/  HADD2.F32 R51, -RZ, R7.H1_H1 ;  /* 0x30000007ff337230 */ /* 0x000fe40000004100 */
[----:B------:R-:W-:Y:S02]  /*33d0*/  HADD2.F32 R52, -RZ, R21.H0_H0 ;  /* 0x20000015ff347230 */ /* 0x000fe40000004100 */
[----:B-1----:R-:W-:-:S03]  /*33e0*/  HADD2.F32 R7, -RZ, R8.H0_H0 ;  /* 0x20000008ff077230 */ /* 0x002fc60000004100 */
[----:B------:R-:W-:Y:S01]  /*33f0*/  FFMA.FTZ R52, R52, R51, R53 ;  /* 0x0000003334347223 */ /* 0x000fe20000010035 */
[----:B------:R-:W-:-:S05]  /*3400*/  HADD2.F32 R53, -RZ, R41.H0_H0 ;  /* 0x20000029ff357230 */ /* 0x000fca0000004100 */
[----:B------:R-:W-:Y:S01]  /*3410*/  FFMA.FTZ R53, R53, R7, R52 ;  /* 0x0000000735357223 */ /* 0x000fe20000010034 */
[----:B------:R-:W-:Y:S02]  /*3420*/  HADD2.F32 R52, -RZ, R8.H1_H1 ;  /* 0x30000008ff347230 */ /* 0x000fe40000004100 */
[----:B------:R-:W-:-:S03]  /*3430*/  HADD2.F32 R8, -RZ, R9.H0_H0 ;  /* 0x20000009ff087230 */ /* 0x000fc60000004100 */
[----:B------:R-:W-:Y:S01]  /*3440*/  FFMA.FTZ R54, R54, R52, R53 ;  /* 0x0000003436367223 */ /* 0x000fe20000010035 */
[----:B------:R-:W-:-:S05]  /*3450*/  HADD2.F32 R53, -RZ, R44.H0_H0 ;  /* 0x2000002cff357230 */ /* 0x000fca0000004100 */
[----:B------:R-:W-:Y:S01]  /*3460*/  FFMA.FTZ R53, R53, R8, R54 ;  /* 0x0000000835357223 */ /* 0x000fe20000010036 */
[----:B------:R-:W-:Y:S02]  /*3470*/  HADD2.F32 R54, -RZ, R9.H1_H1 ;  /* 0x30000009ff367230 */ /* 0x000fe40000004100 */
[----:B------:R-:W-:-:S03]  /*3480*/  HADD2.F32 R9, -RZ, R29.H0_H0 ;  /* 0x2000001dff097230 */ /* 0x000fc60000004100 */
[----:B------:R-:W-:-:S04]  /*3490*/  FFMA.FTZ R56, R56, R54, R53 ;  /* 0x0000003638387223 */ /* 0x000fc80000010035 */
[----:B------:R-:W-:Y:S01]  /*34a0*/  FMUL.FTZ R53, R9, R56 ;  /* 0x0000003809357220 */ /* 0x000fe20000410000 */
[----:B------:R-:W-:Y:S02]  /*34b0*/  HADD2.F32 R9, -RZ, R35.H0_H0 ;  /* 0x20000023ff097230 */ /* 0x000fe40000004100 */
[----:B------:R-:W-:Y:S02]  /*34c0*/  HADD2.F32 R56, -RZ, R40.H0_H0 ;  /* 0x20000028ff387230 */ /* 0x000fe40000004100 */
[----:B------:R-:W-:Y:S01]  /*34d0*/  F2FP.F16.F32.PACK_AB R53, RZ, R53 ;  /* 0x00000035ff35723e */ /* 0x000fe200000000ff */
        /* <DEDUP_REMOVED lines=8> */
[----:B------:R-:W-:Y:S01]  /*3560*/  FFMA.FTZ R55, R52, R9, R55 ;  /* 0x0000000934377223 */ /* 0x000fe20000010037 */
[----:B------:R-:W-:-:S05]  /*3570*/  HADD2.F32 R9, -RZ, R46.H0_H0 ;  /* 0x2000002eff097230 */ /* 0x000fca0000004100 */
[----:B------:R-:W-:-:S04]  /*3580*/  FFMA.FTZ R9, R8, R9, R55 ;  /* 0x0000000908097223 */ /* 0x000fc80000010037 */
[----:B------:R-:W-:Y:S01]  /*3590*/  FFMA.FTZ R56, R54, R56, R9 ;  /* 0x0000003836387223 */ /* 0x000fe20000010009 */
[----:B------:R-:W-:-:S05]  /*35a0*/  HADD2.F32 R9, -RZ, R28.H0_H0 ;  /* 0x2000001cff097230 */ /* 0x000fca0000004100 */
[----:B------:R-:W-:-:S05]  /*35b0*/  FMUL.FTZ R9, R9, R56 ;  /* 0x0000003809097220 */ /* 0x000fca0000410000 */
[----:B------:R-:W-:-:S04]  /*35c0*/  F2FP.F16.F32.PACK_AB R9, RZ, R9 ;  /* 0x00000009ff09723e */ /* 0x000fc800000000ff */
[----:B------:R-:W-:Y:S01]  /*35d0*/  PRMT R53, R53, 0x5410, R9 ;  /* 0x0000541035357816 */ /* 0x000fe20000000009 */
[----:B------:R-:W-:-:S04]  /*35e0*/  HADD2.F32 R9, -RZ, R14.H0_H0 ;  /* 0x2000000eff097230 */ /* 0x000fc80000004100 */
[----:B------:R-:W-:Y:S02]  /*35f0*/  HFMA2 R22, R53, 1, 1, R22 ;  /* 0x3c003c0035167831 */ /* 0x000fe40000000016 */
[----:B------:R-:W-:Y:S02]  /*3600*/  HADD2.F32 R53, -RZ, R15.H0_H0 ;  /* 0x2000000fff357230 */ /* 0x000fe40000004100 */
[----:B------:R-:W-:-:S03]  /*3610*/  FFMA.FTZ R9, R0, R9, RZ ;  /* 0x0000000900097223 */ /* 0x000fc600000100ff */
[----:B------:R-:W-:Y:S01]  /*3620*/  FFMA.FTZ R53, R0, R53, RZ ;  /* 0x0000003500357223 */ /* 0x000fe200000100ff */
        /* <DEDUP_REMOVED lines=27> */
[C---:B------:R-:W-:Y:S02]  /*37e0*/  FFMA.FTZ R6, R54.reuse, R51, R6 ;  /* 0x0000003336067223 */ /* 0x040fe40000010006 */
[----:B------:R-:W-:Y:S01]  /*37f0*/  FFMA.FTZ R7, R54, R7, R9 ;  /* 0x0000000736077223 */ /* 0x000fe20000010009 */
[----:B------:R-:W-:-:S03]  /*3800*/  HADD2.F32 R9, -RZ, R26.H0_H0 ;  /* 0x2000001aff097230 */ /* 0x000fc60000004100 */
[----:B------:R-:W-:Y:S02]  /*3810*/  FMUL.FTZ R7, R0, R7 ;  /* 0x0000000700077220 */ /* 0x000fe40000410000 */
[----:B------:R-:W-:-:S03]  /*3820*/  FMUL.FTZ R6, R9, R6 ;  /* 0x0000000609067220 */ /* 0x000fc60000410000 */
[----:B------:R-:W-:Y:S02]  /*3830*/  F2FP.F16.F32.PACK_AB R7, RZ, R7 ;  /* 0x00000007ff07723e */ /* 0x000fe400000000ff */
[----:B------:R-:W-:-:S04]  /*3840*/  F2FP.F16.F32.PACK_AB R6, RZ, R6 ;  /* 0x00000006ff06723e */ /* 0x000fc800000000ff */
[----:B------:R-:W-:-:S05]  /*3850*/  PRMT R7, R7, 0x5410, R6 ;  /* 0x0000541007077816 */ /* 0x000fca0000000006 */
[----:B------:R-:W-:-:S07]  /*3860*/  HFMA2 R23, R7, 1, 1, R23 ;  /* 0x3c003c0007177831 */ /* 0x000fce0000000017 */
.L_x_4800:
[----:B------:R-:W-:Y:S05]  /*3870*/  @P2 BRA `(.L_x_4801) ;  /* 0x0000000400742947 */ /* 0x000fea0003800000 */
        /* <DEDUP_REMOVED lines=18> */
[----:B------:R-:W0:Y:S04]  /*39a0*/  LDS.64 R6, [UR4+0x50] ;  /* 0x00005004ff067984 */ /* 0x000e280008000a00 */
[----:B------:R-:W1:Y:S01]  /*39b0*/  LDS.64 R8, [UR4+0x58] ;  /* 0x00005804ff087984 */ /* 0x000e620008000a00 */
[----:B0-----:R-:W-:-:S02]  /*39c0*/  HADD2.F32 R0, -RZ, R6.H0_H0 ;  /* 0x20000006ff007230 */ /* 0x001fc40000004100 */
[----:B------:R-:W-:-:S03]  /*39d0*/  HADD2.F32 R6, -RZ, R6.H1_H1 ;  /* 0x30000006ff067230 */ /* 0x000fc60000004100 */
[-C--:B------:R-:W-:Y:S01]  /*39e0*/  FFMA.FTZ R50, R17, R0.reuse, RZ ;  /* 0x0000000011327223 */ /* 0x080fe200000100ff */
[-C--:B------:R-:W-:Y:S01]  /*39f0*/  FFMA.FTZ R51, R14, R0.reuse, RZ ;  /* 0x000000000e337223 */ /* 0x080fe200000100ff */
[----:B------:R-:W-:Y:S02]  /*3a00*/  HADD2.F32 R14, -RZ, R35.H0_H0 ;  /* 0x20000023ff0e7230 */ /* 0x000fe40000004100 */
[-C--:B------:R-:W-:Y:S01]  /*3a10*/  FFMA.FTZ R17, R16, R0.reuse, RZ ;  /* 0x0000000010117223 */ /* 0x080fe200000100ff */
[----:B------:R-:W-:Y:S02]  /*3a20*/  HADD2.F32 R16, -RZ, R37.H0_H0 ;  /* 0x20000025ff107230 */ /* 0x000fe40000004100 */
        /* <DEDUP_REMOVED lines=41> */
[-C--:B------:R-:W-:Y:S01]  /*3cc0*/  FFMA.FTZ R10, R10, R0.reuse, R19 ;  /* 0x000000000a0a7223 */ /* 0x080fe20000010013 */
[----:B------:R-:W-:Y:S02]  /*3cd0*/  HADD2.F32 R11, -RZ, R12.H0_H0 ;  /* 0x2000000cff0b7230 */ /* 0x000fe40000004100 */
[-C--:B------:R-:W-:Y:S01]  /*3ce0*/  FFMA.FTZ R8, R46, R0.reuse, R17 ;  /* 0x000000002e087223 */ /* 0x080fe20000010011 */
[-C--:B------:R-:W-:Y:S01]  /*3cf0*/  FFMA.FTZ R6, R13, R9.reuse, R6 ;  /* 0x000000090d067223 */ /* 0x080fe20000010006 */
[----:B------:R-:W-:Y:S02]  /*3d00*/  HADD2.F32 R13, -RZ, R2.H0_H0 ;  /* 0x20000002ff0d7230 */ /* 0x000fe40000004100 */
        /* <DEDUP_REMOVED lines=20> */
.L_x_4801:
        /* <DEDUP_REMOVED lines=56> */
[----:B------:R-:W-:Y:S01]  /*41d0*/  SHF.R.U32.HI R14, RZ, 0x10, R14 ;  /* 0x00000010ff0e7819 */ /* 0x000fe2000001160e */
[----:B------:R1:W0:Y:S01]  /*41e0*/  I2F.F16 R45, R12 ;  /* 0x0000000c002d7306 */ /* 0x0002220000200c00 */
[--C-:B-----5:R-:W-:Y:S02]  /*41f0*/  SHF.R.U32.HI R13, RZ, 0x8, R18.reuse ;  /* 0x00000008ff0d7819 */ /* 0x120fe40000011612 */
[----:B------:R-:W-:Y:S02]  /*4200*/  SHF.R.U32.HI R18, RZ, 0x10, R18 ;  /* 0x00000010ff127819 */ /* 0x000fe40000011612 */
[----:B------:R-:W-:-:S02]  /*4210*/  SHF.R.U32.HI R15, RZ, 0x10, R15 ;  /* 0x00000010ff0f7819 */ /* 0x000fc4000001160f */
[----:B------:R-:W-:Y:S01]  /*4220*/  LOP3.LUT R18, R18, 0xff, RZ, 0xc0, !PT ;  /* 0x000000ff12127812 */ /* 0x000fe200078ec0ff */
[----:B------:R5:W0:Y:S01]  /*4230*/  I2F.F16 R41, R0 ;  /* 0x0000000000297306 */ /* 0x000a220000200c00 */
[--C-:B-1----:R-:W-:Y:S02]  /*4240*/  SHF.R.U32.HI R12, RZ, 0x8, R19.reuse ;  /* 0x00000008ff0c7819 */ /* 0x102fe40000011613 */
[----:B------:R-:W-:Y:S02]  /*4250*/  SHF.R.U32.HI R19, RZ, 0x10, R19 ;  /* 0x00000010ff137819 */ /* 0x000fe40000011613 */
[----:B------:R-:W-:Y:S02]  /*4260*/  LOP3.LUT R14, R14, 0xff, RZ, 0xc0, !PT ;  /* 0x000000ff0e0e7812 */ /* 0x000fe400078ec0ff */
[----:B------:R-:W-:Y:S01]  /*4270*/  LOP3.LUT R19, R19, 0xff, RZ, 0xc0, !PT ;  /* 0x000000ff13137812 */ /* 0x000fe200078ec0ff */
[----:B------:R-:W1:Y:S01]  /*4280*/  I2F.F16 R11, R11 ;  /* 0x0000000b000b7306 */ /* 0x000e620000200c00 */
[----:B-----5:R-:W-:-:S02]  /*4290*/  SHF.R.U32.HI R0, RZ, 0x8, R17 ;  /* 0x00000008ff007819 */ /* 0x020fc40000011611 */
[----:B------:R-:W-:Y:S02]  /*42a0*/  LOP3.LUT R15, R15, 0xff, RZ, 0xc0, !PT ;  /* 0x000000ff0f0f7812 */ /* 0x000fe400078ec0ff */
[----:B------:R-:W-:Y:S02]  /*42b0*/  LOP3.LUT R0, R0, 0xff, RZ, 0xc0, !PT ;  /* 0x000000ff00007812 */ /* 0x000fe400078ec0ff */
[----:B------:R-:W-:Y:S01]  /*42c0*/  LOP3.LUT R13, R13, 0xff, RZ, 0xc0, !PT ;  /* 0x000000ff0d0d7812 */ /* 0x000fe200078ec0ff */
[----:B------:R-:W0:Y:S01]  /*42d0*/  I2F.F16 R10, R10 ;  /* 0x0000000a000a7306 */ /* 0x000e220000200c00 */
[----:B------:R-:W-:Y:S02]  /*42e0*/  LOP3.LUT R12, R12, 0xff, RZ, 0xc0, !PT ;  /* 0x000000ff0c0c7812 */ /* 0x000fe400078ec0ff */
[----:B------:R-:W-:Y:S02]  /*42f0*/  LEA.HI R5, R16, 0xffffff80, RZ, 0x8 ;  /* 0xffffff8010057811 */ /* 0x000fe400078f40ff */
[----:B------:R-:W-:-:S02]  /*4300*/  LEA.HI R4, R17, 0xffffff80, RZ, 0x8 ;  /* 0xffffff8011047811 */ /* 0x000fc400078f40ff */
        /* <DEDUP_REMOVED lines=31> */
[----:B-----5:R-:W-:Y:S01]  /*4500*/  IMAD.WIDE R16, R30, 0x4, R50 ;  /* 0x000000041e107825 */ /* 0x020fe200078e0232 */
[----:B-1234-:R-:W-:Y:S06]  /*4510*/  @!P0 BRA `(.L_x_4802) ;  /* 0x0000000400748947 */ /* 0x01efec0003800000 */
        /* <DEDUP_REMOVED lines=93> */
.L_x_4802:
        /* <DEDUP_REMOVED lines=94> */
.L_x_4803:
[----:B0-----:R-:W2:Y:S01]  /*50d0*/  LDG.E.128.CONSTANT R4, desc[UR8][R16.64] ;  /* 0x0000000810047981 */ /* 0x001ea2000c1e9d00 */
[----:B------:R-:W-:-:S06]  /*50e0*/  IMAD.WIDE R8, R30, 0x4, R16 ;  /* 0x000000041e087825 */ /* 0x000fcc00078e0210 */
        /* <DEDUP_REMOVED lines=9> */
[----:B------:R-:W-:Y:S01]  /*5180*/  IADD3 R16, PT, PT, R12, -0x80, RZ ;  /* 0xffffff800c107810 */ /* 0x000fe20007ffe0ff */
[----:B------:R2:W4:Y:S01]  /*5190*/  I2F.F16 R19, R0 ;  /* 0x0000000000137306 */ /* 0x0005220000200c00 */
[----:B0-----:R-:W-:Y:S02]  /*51a0*/  SHF.R.U32.HI R2, RZ, 0x8, R5 ;  /* 0x00000008ff027819 */ /* 0x001fe40000011605 */
[----:B---3--:R-:W-:Y:S02]  /*51b0*/  LEA.HI R15, R8, 0xffffff80, RZ, 0x8 ;  /* 0xffffff80080f7811 */ /* 0x008fe400078f40ff */
[----:B------:R-:W-:-:S02]  /*51c0*/  LOP3.LUT R2, R2, 0xff, RZ, 0xc0, !PT ;  /* 0x000000ff02027812 */ /* 0x000fc400078ec0ff */
[----:B------:R-:W-:Y:S01]  /*51d0*/  LEA.HI R14, R9, 0xffffff80, RZ, 0x8 ;  /* 0xffffff80090e7811 */ /* 0x000fe200078f40ff */
[----:B------:R0:W3:Y:S01]  /*51e0*/  I2F.F16 R17, R3 ;  /* 0x0000000300117306 */ /* 0x0000e20000200c00 */
[----:B--2---:R-:W-:Y:S02]  /*51f0*/  SHF.R.U32.HI R0, RZ, 0x8, R4 ;  /* 0x00000008ff007819 */ /* 0x004fe40000011604 */
[----:B------:R-:W-:Y:S02]  /*5200*/  IADD3 R2, PT, PT, R2, -0x80, RZ ;  /* 0xffffff8002027810 */ /* 0x000fe40007ffe0ff */
[----:B------:R-:W-:Y:S02]  /*5210*/  LOP3.LUT R0, R0, 0xff, RZ, 0xc0, !PT ;  /* 0x000000ff00007812 */ /* 0x000fe400078ec0ff */
[----:B------:R-:W-:Y:S01]  /*5220*/  LEA.HI R13, R10, 0xffffff80, RZ, 0x8 ;  /* 0xffffff800a0d7811 */ /* 0x000fe200078f40ff */
[----:B------:R2:W1:Y:S01]  /*5230*/  I2F.F16 R37, R2 ;  /* 0x0000000200257306 */ /* 0x0004620000200c00 */
[----:B------:R-:W-:-:S02]  /*5240*/  IADD3 R0, PT, PT, R0, -0x80, RZ ;  /* 0xffffff8000007810 */ /* 0x000fc40007ffe0ff */
[----:B0-----:R-:W-:Y:S02]  /*5250*/  SHF.R.U32.HI R3, RZ, 0x8, R6 ;  /* 0x00000008ff037819 */ /* 0x001fe40000011606 */
[----:B------:R-:W-:Y:S02]  /*5260*/  LEA.HI R12, R11, 0xffffff80, RZ, 0x8 ;  /* 0xffffff800b0c7811 */ /* 0x000fe400078f40ff */
[----:B------:R-:W-:Y:S01]  /*5270*/  LOP3.LUT R3, R3, 0xff, RZ, 0xc0, !PT ;  /* 0x000000ff03037812 */ /* 0x000fe200078ec0ff */
        /* <DEDUP_REMOVED lines=10> */
[----:B------:R-:W0:Y:S01]  /*5320*/  I2F.F16 R16, R16 ;  /* 0x0000001000107306 */ /* 0x000e220000200c00 */
[----:B------:R-:W-:-:S02]  /*5330*/  IADD3 R45, PT, PT, R0, -0x80, RZ ;  /* 0xffffff80002d7810 */ /* 0x000fc40007ffe0ff */
[----:B------:R-:W-:Y:S02]  /*5340*/  LOP3.LUT R0, R8, 0xff, RZ, 0xc0, !PT ;  /* 0x000000ff08007812 */ /* 0x000fe400078ec0ff */
[----:B--2---:R-:W-:Y:S02]  /*5350*/  LOP3.LUT R3, R11, 0xff, RZ, 0xc0, !PT ;  /* 0x000000ff0b037812 */ /* 0x004fe400078ec0ff */
[----:B------:R-:W-:Y:S01]  /*5360*/  LOP3.LUT R2, R2, 0xff, RZ, 0xc0, !PT ;  /* 0x000000ff02027812 */ /* 0x000fe200078ec0ff */
[----:B------:R-:W2:Y:S01]  /*5370*/  I2F.F16 R15, R15 ;  /* 0x0000000f000f7306 */ /* 0x000ea20000200c00 */
[----:B------:R-:W-:Y:S02]  /*5380*/  IADD3 R0, PT, PT, R0, -0x80, RZ ;  /* 0xffffff8000007810 */ /* 0x000fe40007ffe0ff */
[----:B------:R-:W-:Y:S02]  /*5390*/  IADD3 R3, PT, PT, R3, -0x80, RZ ;  /* 0xffffff8003037810 */ /* 0x000fe40007ffe0ff */
[----:B------:R-:W-:-:S02]  /*53a0*/  IADD3 R2, PT, PT, R2, -0x80, RZ ;  /* 0xffffff8002027810 */ /* 0x000fc40007ffe0ff */
[----:B------:R-:W-:Y:S01]  /*53b0*/  SHF.R.U32.HI R8, RZ, 0x10, R8 ;  /* 0x00000010ff087819 */ /* 0x000fe20000011608 */
[----:B------:R5:W0:Y:S01]  /*53c0*/  I2F.F16 R43, R0 ;  /* 0x00000000002b7306 */ /* 0x000a220000200c00 */
[----:B------:R-:W-:Y:S02]  /*53d0*/  LEA.HI R33, R4, 0xffffff80, RZ, 0x8 ;  /* 0xffffff8004217811 */ /* 0x000fe400078f40ff */
[----:B------:R-:W-:Y:S02]  /*53e0*/  LEA.HI R32, R5, 0xffffff80, RZ, 0x8 ;  /* 0xffffff8005207811 */ /* 0x000fe400078f40ff */
[----:B------:R-:W-:Y:S02]  /*53f0*/  LEA.HI R21, R6, 0xffffff80, RZ, 0x8 ;  /* 0xffffff8006157811 */ /* 0x000fe400078f40ff */
[----:B------:R-:W-:Y:S01]  /*5400*/  LEA.HI R20, R7, 0xffffff80, RZ, 0x8 ;  /* 0xffffff8007147811 */ /* 0x000fe200078f40ff */
[----:B------:R4:W0:Y:S01]  /*5410*/  I2F.F16 R40, R3 ;  /* 0x0000000300287306 */ /* 0x0008220000200c00 */
[----:B-----5:R-:W-:-:S02]  /*5420*/  SHF.R.U32.HI R0, RZ, 0x8, R9 ;  /* 0x00000008ff007819 */ /* 0x020fc40000011609 */
[----:B------:R-:W-:Y:S02]  /*5430*/  SHF.R.U32.HI R9, RZ, 0x10, R9 ;  /* 0x00000010ff097819 */ /* 0x000fe40000011609 */
[----:B------:R-:W-:Y:S02]  /*5440*/  SHF.R.U32.HI R4, RZ, 0x10, R4 ;  /* 0x00000010ff047819 */ /* 0x000fe40000011604 */
[----:B------:R-:W-:Y:S01]  /*5450*/  SHF.R.U32.HI R5, RZ, 0x10, R5 ;  /* 0x00000010ff057819 */ /* 0x000fe20000011605 */
[----:B------:R5:W0:Y:S01]  /*5460*/  I2F.F16 R46, R2 ;  /* 0x00000002002e7306 */ /* 0x000a220000200c00 */
[--C-:B----4-:R-:W-:Y:S02]  /*5470*/  SHF.R.U32.HI R3, RZ, 0x8, R10.reuse ;  /* 0x00000008ff037819 */ /* 0x110fe4000001160a */
[----:B------:R-:W-:Y:S02]  /*5480*/  SHF.R.U32.HI R10, RZ, 0x10, R10 ;  /* 0x00000010ff0a7819 */ /* 0x000fe4000001160a */
[----:B------:R-:W-:-:S02]  /*5490*/  SHF.R.U32.HI R6, RZ, 0x10, R6 ;  /* 0x00000010ff067819 */ /* 0x000fc40000011606 */
[----:B------:R-:W-:Y:S01]  /*54a0*/  SHF.R.U32.HI R7, RZ, 0x10, R7 ;  /* 0x00000010ff077819 */ /* 0x000fe20000011607 */
[----:B------:R-:W4:Y:S01]  /*54b0*/  I2F.F16 R33, R33 ;  /* 0x0000002100217306 */ /* 0x000f220000200c00 */
[--C-:B-----5:R-:W-:Y:S02]  /*54c0*/  SHF.R.U32.HI R2, RZ, 0x8, R11.reuse ;  /* 0x00000008ff027819 */ /* 0x120fe4000001160b */
        /* <DEDUP_REMOVED lines=57> */
[----:B------:R-:W-:Y:S01]  /*5860*/  FFMA.FTZ R55, R0, R53, RZ ;  /* 0x0000003500377223 */ /* 0x000fe200000100ff */
[----:B------:R-:W-:Y:S02]  /*5870*/  HADD2.F32 R53, -RZ, R37.H0_H0 ;  /* 0x20000025ff357230 */ /* 0x000fe40000004100 */
[----:B------:R-:W-:Y:S01]  /*5880*/  FFMA.FTZ R51, R51, R4, R2 ;  /* 0x0000000433337223 */ /* 0x000fe20000010002 */
[----:B------:R-:W-:Y:S02]  /*5890*/  HADD2.F32 R2, -RZ, R5.H0_H0 ;  /* 0x20000005ff027230 */ /* 0x000fe40000004100 */
[----:B------:R-:W-:-:S03]  /*58a0*/  FFMA.FTZ R53, R4, R53, R55 ;  /* 0x0000003504357223 */ /* 0x000fc60000010037 */
[----:B------:R-:W-:Y:S01]  /*58b0*/  FFMA.FTZ R52, R50, R2, R51 ;  /* 0x0000000232347223 */ /* 0x000fe20000010033 */
[----:B------:R-:W-:Y:S02]  /*58c0*/  HADD2.F32 R50, -RZ, R5.H1_H1 ;  /* 0x30000005ff327230 */ /* 0x000fe40000004100 */
[--C-:B-1----:R-:W-:Y:S02]  /*58d0*/  HADD2.F32 R5, -RZ, R6.reuse.H0_H0 ;  /* 0x20000006ff057230 */ /* 0x102fe40000004100 */
[----:B------:R-:W-:Y:S02]  /*58e0*/  HADD2.F32 R51, -RZ, R6.H1_H1 ;  /* 0x30000006ff337230 */ /* 0x000fe40000004100 */
[----:B------:R-:W-:Y:S01]  /*58f0*/  FFMA.FTZ R52, R3, R50, R52 ;  /* 0x0000003203347223 */ /* 0x000fe20000010034 */
[----:B------:R-:W-:Y:S02]  /*5900*/  HADD2.F32 R3, -RZ, R43.H0_H0 ;  /* 0x2000002bff037230 */ /* 0x000fe40000004100 */
[----:B------:R-:W-:-:S03]  /*5910*/  HADD2.F32 R6, -RZ, R46.H0_H0 ;  /* 0x2000002eff067230 */ /* 0x000fc60000004100 */
[----:B------:R-:W-:Y:S01]  /*5920*/  FFMA.FTZ R3, R3, R5, R52 ;  /* 0x0000000503037223 */ /* 0x000fe20000010034 */
[----:B------:R-:W-:-:S03]  /*5930*/  HADD2.F32 R52, -RZ, R8.H0_H0 ;  /* 0x20000008ff347230 */ /* 0x000fc60000004100 */
[----:B------:R-:W-:Y:S01]  /*5940*/  FFMA.FTZ R3, R6, R51, R3 ;  /* 0x0000003306037223 */ /* 0x000fe20000010003 */
[--C-:B------:R-:W-:Y:S02]  /*5950*/  HADD2.F32 R6, -RZ, R7.reuse.H0_H0 ;  /* 0x20000007ff067230 */ /* 0x100fe40000004100 */
[----:B------:R-:W-:-:S03]  /*5960*/  HADD2.F32 R7, -RZ, R7.H1_H1 ;  /* 0x30000007ff077230 */ /* 0x000fc60000004100 */
[----:B------:R-:W-:Y:S01]  /*5970*/  FFMA.FTZ R3, R52, R6, R3 ;  /* 0x0000000634037223 */ /* 0x000fe20000010003 */
[----:B------:R-:W-:-:S05]  /*5980*/  HADD2.F32 R52, -RZ, R15.H0_H0 ;  /* 0x2000000fff347230 */ /* 0x000fca0000004100 */
[----:B------:R-:W-:Y:S01]  /*5990*/  FFMA.FTZ R3, R52, R7, R3 ;  /* 0x0000000734037223 */ /* 0x000fe20000010003 */
[----:B------:R-:W-:-:S05]  /*59a0*/  HADD2.F32 R52, -RZ, R29.H0_H0 ;  /* 0x2000001dff347230 */ /* 0x000fca0000004100 */
[----:B------:R-:W-:Y:S01]  /*59b0*/  FMUL.FTZ R3, R52, R3 ;  /* 0x0000000334037220 */ /* 0x000fe20000410000 */
[----:B------:R-:W-:-:S04]  /*59c0*/  HADD2.F32 R52, -RZ, R36.H0_H0 ;  /* 0x20000024ff347230 */ /* 0x000fc80000004100 */
[----:B------:R-:W-:Y:S01]  /*59d0*/  F2FP.F16.F32.PACK_AB R3, RZ, R3 ;  /* 0x00000003ff03723e */ /* 0x000fe200000000ff */
        /* <DEDUP_REMOVED lines=47> */
[----:B------:R-:W-:Y:S02]  /*5cd0*/  HADD2.F32 R51, -RZ, R26.H0_H0 ;  /* 0x2000001aff337230 */ /* 0x000fe40000004100 */
[C---:B------:R-:W-:Y:S01]  /*5ce0*/  FFMA.FTZ R0, R7.reuse, R2, R0 ;  /* 0x0000000207007223 */ /* 0x040fe20000010000 */
[----:B------:R-:W-:-:S03]  /*5cf0*/  FFMA.FTZ R4, R7, R4, R5 ;  /* 0x0000000407047223 */ /* 0x000fc60000010005 */
[----:B------:R-:W-:Y:S01]  /*5d00*/  FMUL.FTZ R0, R3, R0 ;  /* 0x0000000003007220 */ /* 0x000fe20000410000 */
[----:B------:R-:W-:-:S04]  /*5d10*/  FMUL.FTZ R4, R51, R4 ;  /* 0x0000000433047220 */ /* 0x000fc80000410000 */
[----:B------:R-:W-:Y:S02]  /*5d20*/  F2FP.F16.F32.PACK_AB R0, RZ, R0 ;  /* 0x00000000ff00723e */ /* 0x000fe400000000ff */
[----:B------:R-:W-:-:S04]  /*5d30*/  F2FP.F16.F32.PACK_AB R4, RZ, R4 ;  /* 0x00000004ff04723e */ /* 0x000fc800000000ff */
[----:B------:R-:W-:-:S05]  /*5d40*/  PRMT R0, R0, 0x5410, R4 ;  /* 0x0000541000007816 */ /* 0x000fca0000000004 */
[----:B------:R-:W-:-:S07]  /*5d50*/  HFMA2 R23, R0, 1, 1, R23 ;  /* 0x3c003c0000177831 */ /* 0x000fce0000000017 */
.L_x_4804:
[----:B------:R-:W-:Y:S05]  /*5d60*/  @P2 BRA `(.L_x_4797) ;  /* 0x0000000400742947 */ /* 0x000fea0003800000 */
[----:B------:R-:W1:Y:S01]  /*5d70*/  S2UR UR5, SR_CgaCtaId ;  /* 0x00000000000579c3 */ /* 0x000e620000008800 */
[----:B------:R-:W-:Y:S01]  /*5d80*/  UMOV UR4, 0x400 ;  /* 0x0000040000047882 */ /* 0x000fe20000000000 */
[----:B------:R-:W-:Y:S02]  /*5d90*/  HADD2.F32 R19, -RZ, R19.H0_H0 ;  /* 0x20000013ff137230 */ /* 0x000fe40000004100 */
        /* <DEDUP_REMOVED lines=76> */
[-C--:B------:R-:W-:Y:S01]  /*6260*/  FFMA.FTZ R6, R13, R5.reuse, R6 ;  /* 0x000000050d067223 */ /* 0x080fe20000010006 */
[----:B------:R-:W-:Y:S01]  /*6270*/  FMUL.FTZ R2, R29, R2 ;  /* 0x000000021d027220 */ /* 0x000fe20000410000 */
[----:B------:R-:W-:Y:S01]  /*6280*/  FFMA.FTZ R0, R7, R5, R0 ;  /* 0x0000000507007223 */ /* 0x000fe20000010000 */
[----:B------:R-:W-:Y:S01]  /*6290*/  FMUL.FTZ R4, R3, R4 ;  /* 0x0000000403047220 */ /* 0x000fe20000410000 */
[----:B------:R-:W-:-:S02]  /*62a0*/  FMUL.FTZ R6, R27, R6 ;  /* 0x000000061b067220 */ /* 0x000fc40000410000 */
[----:B------:R-:W-:Y:S01]  /*62b0*/  FMUL.FTZ R0, R9, R0 ;  /* 0x0000000009007220 */ /* 0x000fe20000410000 */
        /* <DEDUP_REMOVED lines=8> */
.L_x_4797:
[----:B0-----:R-:W0:Y:S01]  /*6340*/  LDC.64 R2, c[0x0][0x3a0] ;  /* 0x0000e800ff027b82 */ /* 0x001e220000000a00 */
        /* <DEDUP_REMOVED lines=9> */
.L_x_4808:
[----:B------:R-:W0:Y:S02]  /*63e0*/  LDS R6, [R4] ;  /* 0x0000000004067984 */ /* 0x000e240000000800 */
[----:B0-----:R-:W-:-:S05]  /*63f0*/  HFMA2 R7, R6, 1, 1, R22 ;  /* 0x3c003c0006077831 */ /* 0x001fca0000000016 */
[----:B------:R-:W0:Y:S02]  /*6400*/  ATOMS.CAST.SPIN P0, [R4], R6, R7 ;  /* 0x000000060400758d */ /* 0x000e240001800007 */
[----:B0-----:R-:W-:Y:S05]  /*6410*/  @!P0 BRA `(.L_x_4808) ;  /* 0xfffffffc00f08947 */ /* 0x001fea000383ffff */
[----:B------:R-:W-:Y:S05]  /*6420*/  BRA `(.L_x_4806) ;  /* 0x00000000000c7947 */ /* 0x000fea0003800000 */
.L_x_4807:
[----:B------:R-:W2:Y:S02]  /*6430*/  LD.E R0, desc[UR8][R2.64] ;  /* 0x0000000802007980 */ /* 0x000ea4000c101900 */
[----:B--2---:R-:W-:-:S05]  /*6440*/  IADD3 R5, PT, PT, R22, R0, RZ ;  /* 0x0000000016057210 */ /* 0x004fca0007ffe0ff */
[----:B------:R0:W-:Y:S02]  /*6450*/  ST.E desc[UR8][R2.64], R5 ;  /* 0x0000000502007985 */ /* 0x0001e4000c101908 */
.L_x_4806:
[----:B------:R-:W-:Y:S05]  /*6460*/  BSYNC.RECONVERGENT B0 ;  /* 0x0000000000007941 */ /* 0x000fea0003800200 */
.L_x_4805:
[----:B------:R1:W-:Y:S01]  /*6470*/  ATOM.E.ADD.F16x2.RN.STRONG.GPU P0, RZ, desc[UR8][R2.64+0x4], R23 ;  /* 0x8000041702ff79a2 */ /* 0x0003e2000c10e108 */
[----:B------:R-:W-:Y:S04]  /*6480*/  BSSY.RECONVERGENT B0, `(.L_x_4809) ;  /* 0x000000e000007945 */ /* 0x000fe80003800200 */
[----:B-1----:R-:W-:Y:S05]  /*6490*/  @P0 BRA `(.L_x_4810) ;  /* 0x0000000000300947 */ /* 0x002fea0003800000 */
[----:B------:R-:W1:Y:S02]  /*64a0*/  QSPC.E.S P0, RZ, [R2+0x4] ;  /* 0x0000040002ff73aa */ /* 0x000e640000000500 */
[----:B-1----:R-:W-:Y:S05]  /*64b0*/  @!P0 BRA `(.L_x_4811) ;  /* 0x00000000001c8947 */ /* 0x002fea0003800000 */
[----:B------:R-:W-:-:S04]  /*64c0*/  MOV R4, R2 ;  /* 0x0000000200047202 */ /* 0x000fc80000000f00 */
[----:B------:R-:W-:-:S07]  /*64d0*/  MOV R4, R4 ;  /* 0x0000000400047202 */ /* 0x000fce0000000f00 */
.L_x_4812:
[----:B------:R-:W1:Y:S02]  /*64e0*/  LDS R6, [R4+0x4] ;  /* 0x0000040004067984 */ /* 0x000e640000000800 */
[----:B-1----:R-:W-:-:S05]  /*64f0*/  HADD2 R7, R6, R23 ;  /* 0x0000001706077230 */ /* 0x002fca0000000000 */
[----:B------:R-:W1:Y:S02]  /*6500*/  ATOMS.CAST.SPIN P0, [R4+0x4], R6, R7 ;  /* 0x000004060400758d */ /* 0x000e640001800007 */
[----:B-1----:R-:W-:Y:S05]  /*6510*/  @!P0 BRA `(.L_x_4812) ;  /* 0xfffffffc00f08947 */ /* 0x002fea000383ffff */
[----:B------:R-:W-:Y:S05]  /*6520*/  BRA `(.L_x_4810) ;  /* 0x00000000000c7947 */ /* 0x000fea0003800000 */
.L_x_4811:
[----:B------:R-:W0:Y:S02]  /*6530*/  LD.E R0, desc[UR8][R2.64+0x4] ;  /* 0x0000040802007980 */ /* 0x000e24000c101900 */
[----:B0-----:R-:W-:-:S05]  /*6540*/  IADD3 R5, PT, PT, R23, R0, RZ ;  /* 0x0000000017057210 */ /* 0x001fca0007ffe0ff */
[----:B------:R1:W-:Y:S02]  /*6550*/  ST.E desc[UR8][R2.64+0x4], R5 ;  /* 0x0000040502007985 */ /* 0x0003e4000c101908 */
.L_x_4810:
[----:B------:R-:W-:Y:S05]  /*6560*/  BSYNC.RECONVERGENT B0 ;  /* 0x0000000000007941 */ /* 0x000fea0003800200 */
.L_x_4809:
        /* <DEDUP_REMOVED lines=9> */
.L_x_4816:
[----:B------:R-:W0:Y:S02]  /*6600*/  LDS R6, [R4] ;  /* 0x0000000004067984 */ /* 0x000e240000000800 */
[----:B0-----:R-:W-:-:S05]  /*6610*/  HFMA2 R7, R6, 1, 1, R24 ;  /* 0x3c003c0006077831 */ /* 0x001fca0000000018 */
[----:B------:R-:W0:Y:S02]  /*6620*/  ATOMS.CAST.SPIN P0, [R4], R6, R7 ;  /* 0x000000060400758d */ /* 0x000e240001800007 */
[----:B0-----:R-:W-:Y:S05]  /*6630*/  @!P0 BRA `(.L_x_4816) ;  /* 0xfffffffc00f08947 */ /* 0x001fea000383ffff */
[----:B------:R-:W-:Y:S05]  /*6640*/  BRA `(.L_x_4814) ;  /* 0x00000000000c7947 */ /* 0x000fea0003800000 */
.L_x_4815:
[----:B------:R-:W2:Y:S02]  /*6650*/  LD.E R0, desc[UR8][R2.64] ;  /* 0x0000000802007980 */ /* 0x000ea4000c101900 */
[----:B--2---:R-:W-:-:S05]  /*6660*/  IADD3 R5, PT, PT, R24, R0, RZ ;  /* 0x0000000018057210 */ /* 0x004fca0007ffe0ff */
[----:B------:R0:W-:Y:S02]  /*6670*/  ST.E desc[UR8][R2.64], R5 ;  /* 0x0000000502007985 */ /* 0x0001e4000c101908 */
.L_x_4814:
[----:B------:R-:W-:Y:S05]  /*6680*/  BSYNC.RECONVERGENT B0 ;  /* 0x0000000000007941 */ /* 0x000fea0003800200 */
.L_x_4813:
[----:B------:R1:W-:Y:S02]  /*6690*/  ATOM.E.ADD.F16x2.RN.STRONG.GPU P0, RZ, desc[UR8][R2.64+0x4], R25 ;  /* 0x8000041902ff79a2 */ /* 0x0003e4000c10e108 */
[----:B-1----:R-:W-:Y:S05]  /*66a0*/  @P0 EXIT ;  /* 0x000000000000094d */ /* 0x002fea0003800000 */
[----:B------:R-:W1:Y:S02]  /*66b0*/  QSPC.E.S P0, RZ, [R2+0x4] ;  /* 0x0000040002ff73aa */ /* 0x000e640000000500 */
[----:B-1----:R-:W-:Y:S05]  /*66c0*/  @!P0 BRA `(.L_x_4817) ;  /* 0x0000000000188947 */ /* 0x002fea0003800000 */
[----:B0-----:R-:W-:-:S07]  /*66d0*/  MOV R2, R2 ;  /* 0x0000000200027202 */ /* 0x001fce0000000f00 */
.L_x_4818:
[----:B------:R-:W0:Y:S02]  /*66e0*/  LDS R4, [R2+0x4] ;  /* 0x0000040002047984 */ /* 0x000e240000000800 */
[----:B0-----:R-:W-:-:S05]  /*66f0*/  HADD2 R5, R4, R25 ;  /* 0x0000001904057230 */ /* 0x001fca0000000000 */
[----:B------:R-:W0:Y:S02]  /*6700*/  ATOMS.CAST.SPIN P0, [R2+0x4], R4, R5 ;  /* 0x000004040200758d */ /* 0x000e240001800005 */
[----:B0-----:R-:W-:Y:S05]  /*6710*/  @!P0 BRA `(.L_x_4818) ;  /* 0xfffffffc00f08947 */ /* 0x001fea000383ffff */
[----:B------:R-:W-:Y:S05]  /*6720*/  EXIT ;  /* 0x000000000000794d */ /* 0x000fea0003800000 */
.L_x_4817:
[----:B------:R-:W0:Y:S02]  /*6730*/  LD.E R0, desc[UR8][R2.64+0x4] ;  /* 0x0000040802007980 */ /* 0x000e24000c101900 */
[----:B0-----:R-:W-:-:S05]  /*6740*/  IADD3 R5, PT, PT, R25, R0, RZ ;  /* 0x0000000019057210 */ /* 0x001fca0007ffe0ff */
[----:B------:R-:W-:Y:S01]  /*6750*/  ST.E desc[UR8][R2.64+0x4], R5 ;  /* 0x0000040502007985 */ /* 0x000fe2000c101908 */
[----:B------:R-:W-:Y:S05]  /*6760*/  EXIT ;  /* 0x000000000000794d */ /* 0x000fea0003800000 */
.L_x_4819:
        /* <DEDUP_REMOVED lines=9> */
.L_x_5350:


//--------------------- .text._Z23gemm_half_q_half_kernelILi1ELi190ELb1ELb0ELi64EEvPK6__halfPKjS4_S2_PS0_iiiiPKtS7_iiiiiibS2_i --------------------------
	.section	.text._Z23gemm_half_q_half_kernelILi1ELi190ELb1ELb0ELi64EEvPK6__halfPKjS4_S2_PS0_iiiiPKtS7_iiiiiibS2_i,"ax",@progbits
	.align	128
        .global         _Z23gemm_half_q_half_kernelILi1ELi190ELb1ELb0ELi64EEvPK6__halfPKjS4_S2_PS0_iiiiPKtS7_iiiiiibS2_i
        .type           _Z23gemm_half_q_half_kernelILi1ELi190ELb1ELb0ELi64EEvPK6__halfPKjS4_S2_PS0_iiiiPKtS7_iiiiiibS2_i,@function
        .size           _Z23gemm_half_q_half_kernelILi1ELi190ELb1ELb0ELi64EEvPK6__halfPKjS4_S2_PS0_iiiiPKtS7_iiiiiibS2_i,(.L_x_5351 - _Z23gemm_half_q_half_kernelILi1ELi190ELb1ELb0ELi64EEvPK6__halfPKjS4_S2_PS0_iiiiPKtS7_iiiiiibS2_i)
        .other          _Z23gemm_half_q_half_kernelILi1ELi190ELb1ELb0ELi64EEvPK6__halfPKjS4_S2_PS0_iiiiPKtS7_iiiiiibS2_i,@"STO_CUDA_ENTRY STV_DEFAULT"
_Z23gemm_half_q_half_kernelILi1ELi190ELb1ELb0ELi64EEvPK6__halfPKjS4_S2_PS0_iiiiPKtS7_iiiiiibS2_i:
.text._Z23gemm_half_q_half_kernelILi1ELi190ELb1ELb0ELi64EEvPK6__halfPKjS4_S2_PS0_iiiiPKtS7_iiiiiibS2_i:
[----:B------:R-:W0:Y:S08]  /*0000*/  LDC R1, c[0x0][0x37c] ;  /* 0x0000df00ff017b82 */ /* 0x000e300000000800 */
[----:B------:R-:W1:Y:S01]  /*0010*/  S2UR UR8, SR_CTAID.Y ;  /* 0x00000000000879c3 */ /* 0x000e620000002600 */
[----:B0-----:R-:W-:-:S07]  /*0020*/  IADD3 R1, PT, PT, R1, -0x10, RZ ;  /* 0xfffffff001017810 */ /* 0x001fce0007ffe0ff */
[----:B------:R-:W1:Y:S02]  /*0030*/  LDC R0, c[0x0][0x3a8] ;  /* 0x0000ea00ff007b82 */ /* 0x000e640000000800 */
[----:B-1----:R-:W-:Y:S02]  /*0040*/  ISETP.LE.AND P0, PT, R0, UR8, PT ;  /* 0x0000000800007c0c */ /* 0x002fe4000bf03270 */
[----:B------:R-:W0:Y:S11]  /*0050*/  S2R R0, SR_CTAID.X ;  /* 0x0000000000007919 */ /* 0x000e360000002500 */
[----:B------:R-:W-:Y:S05]  /*0060*/  @P0 EXIT ;  /* 0x000000000000094d */ /* 0x000fea0003800000 */
[----:B------:R-:W1:Y:S01]  /*0070*/  LDC.64 R2, c[0x0][0x3e8] ;  /* 0x0000fa00ff027b82 */ /* 0x000e620000000a00 */
[----:B------:R-:W1:Y:S02]  /*0080*/  LDCU.64 UR6, c[0x0][0x358] ;  /* 0x00006b00ff0677ac */ /* 0x000e640008000a00 */
[----:B-1----:R-:W2:Y:S01]  /*0090*/  LDG.E.U16 R2, desc[UR6][R2.64] ;  /* 0x0000000602027981 */ /* 0x002ea2000c1e1500 */
[----:B------:R-:W1:Y:S01]  /*00a0*/  S2R R15, SR_TID.X ;  /* 0x00000000000f7919 */ /* 0x000e620000002100 */
[----:B--2---:R-:W-:-:S13]  /*00b0*/  ISETP.NE.AND P0, PT, R2, RZ, PT ;  /* 0x000000ff0200720c */ /* 0x004fda0003f05270 */
[----:B-1----:R-:W-:Y:S05]  /*00c0*/  @!P0 EXIT ;  /* 0x000000000000894d */ /* 0x002fea0003800000 */
[----:B------:R-:W1:Y:S01]  /*00d0*/  S2R R5, SR_CTAID.Z ;  /* 0x0000000000057919 */ /* 0x000e620000002700 */
[----:B------:R-:W2:Y:S01]  /*00e0*/  LDC R3, c[0x0][0x3b0] ;  /* 0x0000ec00ff037b82 */ /* 0x000ea20000000800 */
[----:B------:R-:W3:Y:S01]  /*00f0*/  LDCU UR12, c[0x0][0x3ac] ;  /* 0x00007580ff0c77ac */ /* 0x000ee20008000800 */
[----:B0-----:R-:W-:Y:S01]  /*0100*/  LEA R0, R0, R15, 0x6 ;  /* 0x0000000f00007211 */ /* 0x001fe200078e30ff */
[----:B------:R-:W-:Y:S03]  /*0110*/  BSSY.RECONVERGENT B0, `(.L_x_4820) ;  /* 0x000001b000007945 */ /* 0x000fe60003800200 */
[----:B------:R-:W-:Y:S01]  /*0120*/  SHF.L.U32 R35, R0, 0x2, RZ ;  /* 0x0000000200237819 */ /* 0x000fe200000006ff */
[----:B---3--:R-:W-:-:S05]  /*0130*/  IMAD.U32 R38, RZ, RZ, UR12 ;  /* 0x0000000cff267e24 */ /* 0x008fca000f8e00ff */
[----:B------:R-:W-:Y:S01]  /*0140*/  ISETP.GE.AND P1, PT, R35, R38, PT ;  /* 0x000000262300720c */ /* 0x000fe20003f26270 */
[----:B-1----:R-:W-:-:S05]  /*0150*/  IMAD.SHL.U32 R36, R5, 0x40, RZ ;  /* 0x0000004005247824 */ /* 0x002fca00078e00ff */
[C---:B------:R-:W-:Y:S02]  /*0160*/  IADD3 R13, PT, PT, R36.reuse, R15, RZ ;  /* 0x0000000f240d7210 */ /* 0x040fe40007ffe0ff */
[----:B--2---:R-:W-:-:S04]  /*0170*/  VIADDMNMX R37, R36, 0x40, R3, PT ;  /* 0x0000004024257846 */ /* 0x004fc80003800103 */
[----:B------:R-:W-:-:S13]  /*0180*/  ISETP.GE.AND P0, PT, R13, R37, PT ;  /* 0x000000250d00720c */ /* 0x000fda0003f06270 */
[----:B------:R-:W-:Y:S05]  /*0190*/  @P0 BRA `(.L_x_4821) ;  /* 0x0000000000480947 */ /* 0x000fea0003800000 */
[----:B------:R-:W0:Y:S01]  /*01a0*/  LDCU.64 UR4, c[0x0][0x3c0] ;  /* 0x00007800ff0477ac */ /* 0x000e220008000a00 */
[----:B------:R-:W1:Y:S01]  /*01b0*/  LDC.64 R6, c[0x0][0x380] ;  /* 0x0000e000ff067b82 */ /* 0x000e620000000a00 */
[----:B0-----:R-:W-:-:S04]  /*01c0*/  ISETP.NE.U32.AND P0, PT, RZ, UR4, PT ;  /* 0x00000004ff007c0c */ /* 0x001fc8000bf05070 */
[----:B------:R-:W-:-:S13]  /*01d0*/  ISETP.NE.AND.EX P0, PT, RZ, UR5, PT, P0 ;  /* 0x00000005ff007c0c */ /* 0x000fda000bf05300 */
[----:B------:R-:W0:Y:S02]  /*01e0*/  @P0 LDC.64 R8, c[0x0][0x3c0] ;  /* 0x0000f000ff080b82 */ /* 0x000e240000000a00 */
[----:B0-----:R-:W-:-:S06]  /*01f0*/  @P0 IMAD.WIDE.U32 R8, R13, 0x2, R8 ;  /* 0x000000020d080825 */ /* 0x001fcc00078e0008 */
[----:B------:R-:W2:Y:S01]  /*0200*/  @P0 LDG.E.U16.CONSTANT R9, desc[UR6][R8.64] ;  /* 0x0000000608090981 */ /* 0x000ea2000c1e9500 */
[----:B------:R-:W-:-:S04]  /*0210*/  IMAD R11, R3, UR8, RZ ;  /* 0x00000008030b7c24 */ /* 0x000fc8000f8e02ff */
[----:B-1----:R-:W-:-:S04]  /*0220*/  IMAD.WIDE R6, R11, 0x2, R6 ;  /* 0x000000020b067825 */ /* 0x002fc800078e0206 */
[----:B--2---:R-:W-:-:S05]  /*0230*/  @P0 IMAD.WIDE.U32 R10, R9, 0x2, R6 ;  /* 0x00000002090a0825 */ /* 0x004fca00078e0006 */
[----:B------:R-:W2:Y:S01]  /*0240*/  @P0 LDG.E.U16.CONSTANT R0, desc[UR6][R10.64] ;  /* 0x000000060a000981 */ /* 0x000ea2000c1e9500 */
[----:B------:R-:W-:Y:S01]  /*0250*/  @!P0 IMAD.WIDE.U32 R6, R13, 0x2, R6 ;  /* 0x000000020d068825 */ /* 0x000fe200078e0006 */
[----:B------:R-:W0:Y:S01]  /*0260*/  S2UR UR5, SR_CgaCtaId ;  /* 0x00000000000579c3 */ /* 0x000e220000008800 */
[----:B------:R-:W-:-:S03]  /*0270*/  UMOV UR4, 0x400 ;  /* 0x0000040000047882 */ /* 0x000fc60000000000 */
[----:B------:R-:W2:Y:S01]  /*0280*/  @!P0 LDG.E.U16.CONSTANT R0, desc[UR6][R6.64] ;  /* 0x0000000606008981 */ /* 0x000ea2000c1e9500 */
[----:B0-----:R-:W-:-:S06]  /*0290*/  ULEA UR4, UR5, UR4, 0x18 ;  /* 0x0000000405047291 */ /* 0x001fcc000f8ec0ff */
[----:B------:R-:W-:-:S05]  /*02a0*/  LEA R9, R15, UR4, 0x1 ;  /* 0x000000040f097c11 */ /* 0x000fca000f8e08ff */
[----:B--2---:R0:W-:Y:S02]  /*02b0*/  STS.U16 [R9], R0 ;  /* 0x0000000009007388 */ /* 0x0041e40000000400 */
.L_x_4821:
[----:B------:R-:W-:Y:S05]  /*02c0*/  BSYNC.RECONVERGENT B0 ;  /* 0x0000000000007941 */ /* 0x000fea0003800200 */
.L_x_4820:
[----:B------:R-:W-:Y:S05]  /*02d0*/  @P1 EXIT ;  /* 0x000000000000194d */ /* 0x000fea0003800000 */
[----:B------:R-:W1:Y:S01]  /*02e0*/  LDC.64 R40, c[0x0][0x3b8] ;  /* 0x0000ee00ff287b82 */ /* 0x000e620000000a00 */
[----:B------:R-:W-:Y:S01]  /*02f0*/  SHF.L.U32 R11, R5, 0x7, RZ ;  /* 0x00000007050b7819 */ /* 0x000fe200000006ff */
[----:B------:R-:W2:Y:S04]  /*0300*/  LDCU.U8 UR4, c[0x0][0x3e0] ;  /* 0x00007c00ff0477ac */ /* 0x000ea80008000000 */
[----:B-1----:R-:W-:-:S05]  /*0310*/  IMAD.WIDE.U32 R10, R11, 0x2, R40 ;  /* 0x000000020b0a7825 */ /* 0x002fca00078e0028 */
[----:B------:R1:W5:Y:S01]  /*0320*/  LDG.E.U16.CONSTANT R7, desc[UR6][R10.64+0x2] ;  /* 0x000002060a077981 */ /* 0x000362000c1e9500 */
[----:B--2---:R-:W-:Y:S01]  /*0330*/  UPRMT UR4, UR4, 0x8880, URZ ;  /* 0x0000888004047896 */ /* 0x004fe200080000ff */
[----:B------:R-:W-:-:S05]  /*0340*/  ISETP.GE.AND P1, PT, R36, R3, PT ;  /* 0x000000032400720c */ /* 0x000fca0003f26270 */
[----:B------:R-:W-:-:S04]  /*0350*/  ISETP.NE.AND P0, PT, RZ, UR4, PT ;  /* 0x00000004ff007c0c */ /* 0x000fc8000bf05270 */
[----:B------:R-:W-:-:S13]  /*0360*/  ISETP.NE.OR P0, PT, R5, RZ, !P0 ;  /* 0x000000ff0500720c */ /* 0x000fda0004705670 */
[----:B0-----:R-:W0:Y:S01]  /*0370*/  @!P0 LDC.64 R8, c[0x0][0x3a0] ;  /* 0x0000e800ff088b82 */ /* 0x001e220000000a00 */
[----:B------:R-:W-:-:S04]  /*0380*/  @!P0 IMAD R13, R38, UR8, R35 ;  /* 0x00000008260d8c24 */ /* 0x000fc8000f8e0223 */
[----:B0-----:R-:W-:-:S05]  /*0390*/  @!P0 IMAD.WIDE R8, R13, 0x2, R8 ;  /* 0x000000020d088825 */ /* 0x001fca00078e0208 */
[----:B------:R1:W-:Y:S01]  /*03a0*/  @!P0 STG.E.64 desc[UR6][R8.64], RZ ;  /* 0x000000ff08008986 */ /* 0x0003e2000c101b06 */
[----:B------:R-:W-:Y:S06]  /*03b0*/  BAR.SYNC.DEFER_BLOCKING 0x0 ;  /* 0x0000000000007b1d */ /* 0x000fec0000010000 */
[----:B------:R-:W-:Y:S05]  /*03c0*/  @P1 BRA `(.L_x_4822) ;  /* 0x0000000000d01947 */ /* 0x000fea0003800000 */
[----:B------:R0:W5:Y:S01]  /*03d0*/  LDG.E.U16.CONSTANT R0, desc[UR6][R10.64] ;  /* 0x000000060a007981 */ /* 0x000162000c1e9500 */
[----:B------:R-:W-:Y:S02]  /*03e0*/  SHF.R.S32.HI R2, RZ, 0x1f, R35 ;  /* 0x0000001fff027819 */ /* 0x000fe40000011423 */
[----:B------:R-:W-:Y:S02]  /*03f0*/  SHF.L.U32 R6, R15, 0x4, RZ ;  /* 0x000000040f067819 */ /* 0x000fe400000006ff */
[----:B-1----:R-:W-:Y:S01]  /*0400*/  LEA.HI R8, R2, R35, RZ, 0x3 ;  /* 0x0000002302087211 */ /* 0x002fe200078f18ff */
[----:B------:R-:W-:Y:S01]  /*0410*/  IMAD.MOV.U32 R2, RZ, RZ, RZ ;  /* 0x000000ffff027224 */ /* 0x000fe200078e00ff */
[----:B------:R-:W-:Y:S02]  /*0420*/  MOV R4, R36 ;  /* 0x0000002400047202 */ /* 0x000fe40000000f00 */
[----:B------:R-:W-:Y:S02]  /*0430*/  LOP3.LUT R6, R6, 0x10, RZ, 0xc0, !PT ;  /* 0x0000001006067812 */ /* 0x000fe400078ec0ff */
[----:B0-----:R-:W-:-:S07]  /*0440*/  SHF.R.S32.HI R8, RZ, 0x3, R8 ;  /* 0x00000003ff087819 */ /* 0x001fce0000011408 */
.L_x_4823:
        /* <DEDUP_REMOVED lines=9> */
[----:B------:R-:W-:-:S04]  /*04e0*/  IMAD.SHL.U32 R15, R4, 0x2, RZ ;  /* 0x00000002040f7824 */ /* 0x000fc800078e00ff */
[----:B------:R-:W-:-:S06]  /*04f0*/  IMAD.WIDE.U32 R14, R15, 0x2, R40 ;  /* 0x000000020f0e7825 */ /* 0x000fcc00078e0028 */
        /* <DEDUP_REMOVED lines=30> */
[----:B------:R-:W-:Y:S01]  /*06e0*/  ISETP.GE.AND P0, PT, R4, R37, PT ;  /* 0x000000250400720c */ /* 0x000fe20003f06270 */
[----:B------:R-:W-:-:S12]  /*06f0*/  VIADD R2, R2, 0x1 ;  /* 0x0000000102027836 */ /* 0x000fd80000000000 */
[----:B0-----:R-:W-:Y:S05]  /*0700*/  @!P0 BRA `(.L_x_4823) ;  /* 0xfffffffc00508947 */ /* 0x001fea000383ffff */
.L_x_4822:
[----:B-1----:R0:W5:Y:S01]  /*0710*/  LDL.64 R8, [R1] ;  /* 0x0000000001087983 */ /* 0x0021620000100a00 */
[----:B------:R-:W1:Y:S01]  /*0720*/  LDCU UR9, c[0x0][0x3c8] ;  /* 0x00007900ff0977ac */ /* 0x000e620008000800 */
[----:B------:R-:W-:Y:S01]  /*0730*/  HFMA2 R0, -RZ, RZ, 0, 0 ;  /* 0x00000000ff007431 */ /* 0x000fe200000001ff */
[----:B-1----:R-:W-:-:S13]  /*0740*/  ISETP.GT.AND P0, PT, R36, UR9, PT ;  /* 0x0000000924007c0c */ /* 0x002fda000bf04270 */
[----:B0-----:R-:W-:Y:S05]  /*0750*/  @!P0 BRA `(.L_x_4824) ;  /* 0x00000000001c8947 */ /* 0x001fea0003800000 */
[----:B------:R-:W0:Y:S02]  /*0760*/  LDC R11, c[0x0][0x3cc] ;  /* 0x0000f300ff0b7b82 */ /* 0x000e240000000800 */
[----:B0-----:R-:W-:-:S04]  /*0770*/  VIMNMX R0, PT, PT, R36, R11, PT ;  /* 0x0000000b24007248 */ /* 0x001fc80003fe0100 */
[----:B------:R-:W-:-:S04]  /*0780*/  IADD3 R0, PT, PT, R0, -UR9, RZ ;  /* 0x8000000900007c10 */ /* 0x000fc8000fffe0ff */
[----:B------:R-:W-:-:S04]  /*0790*/  SHF.R.S32.HI R11, RZ, 0x1f, R0 ;  /* 0x0000001fff0b7819 */ /* 0x000fc80000011400 */
[----:B------:R-:W-:-:S04]  /*07a0*/  LEA.HI R11, R11, R0, RZ, 0x5 ;  /* 0x000000000b0b7211 */ /* 0x000fc800078f28ff */
[----:B------:R-:W-:-:S05]  /*07b0*/  SHF.R.S32.HI R11, RZ, 0x5, R11 ;  /* 0x00000005ff0b7819 */ /* 0x000fca000001140b */
[----:B------:R-:W-:-:S07]  /*07c0*/  IMAD R0, R11, 0x6, RZ ;  /* 0x000000060b007824 */ /* 0x000fce00078e02ff */
.L_x_4824:
[----:B------:R-:W0:Y:S01]  /*07d0*/  LDCU UR13, c[0x0][0x3cc] ;  /* 0x00007980ff0d77ac */ /* 0x000e220008000800 */
[----:B------:R-:W-:Y:S01]  /*07e0*/  IMAD.MOV.U32 R2, RZ, RZ, RZ ;  /* 0x000000ffff027224 */ /* 0x000fe200078e00ff */
[----:B0-----:R-:W-:-:S13]  /*07f0*/  ISETP.GT.AND P0, PT, R36, UR13, PT ;  /* 0x0000000d24007c0c */ /* 0x001fda000bf04270 */
        /* <DEDUP_REMOVED lines=8> */
.L_x_4825:
[----:B------:R-:W0:Y:S01]  /*0880*/  LDCU UR14, c[0x0][0x3d0] ;  /* 0x00007a00ff0e77ac */ /* 0x000e220008000800 */
[----:B------:R-:W-:Y:S02]  /*0890*/  MOV R11, RZ ;  /* 0x000000ff000b7202 */ /* 0x000fe40000000f00 */
[----:B0-----:R-:W-:-:S13]  /*08a0*/  ISETP.GT.AND P0, PT, R36, UR14, PT ;  /* 0x0000000e24007c0c */ /* 0x001fda000bf04270 */
        /* <DEDUP_REMOVED lines=8> */
.L_x_4826:
[----:B------:R-:W0:Y:S01]  /*0930*/  LDCU UR15, c[0x0][0x3d4] ;  /* 0x00007a80ff0f77ac */ /* 0x000e220008000800 */
[----:B------:R-:W-:Y:S01]  /*0940*/  HFMA2 R4, -RZ, RZ, 0, 0 ;  /* 0x00000000ff047431 */ /* 0x000fe200000001ff */
[----:B0-----:R-:W-:-:S13]  /*0950*/  ISETP.GT.AND P0, PT, R36, UR15, PT ;  /* 0x0000000f24007c0c */ /* 0x001fda000bf04270 */
        /* <DEDUP_REMOVED lines=8> */
.L_x_4827:
[----:B------:R-:W0:Y:S01]  /*09e0*/  LDCU UR16, c[0x0][0x3d8] ;  /* 0x00007b00ff1077ac */ /* 0x000e220008000800 */
[----:B------:R-:W-:Y:S02]  /*09f0*/  MOV R13, RZ ;  /* 0x000000ff000d7202 */ /* 0x000fe40000000f00 */
        /* <DEDUP_REMOVED lines=9> */
.L_x_4828:
[----:B------:R-:W-:Y:S01]  /*0a90*/  VIMNMX R6, PT, PT, R36, UR9, PT ;  /* 0x0000000924067c48 */ /* 0x000fe2000bfe0100 */
[----:B------:R-:W0:Y:S01]  /*0aa0*/  S2UR UR5, SR_CgaCtaId ;  /* 0x00000000000579c3 */ /* 0x000e220000008800 */
[----:B------:R-:W1:Y:S01]  /*0ab0*/  LDCU.64 UR10, c[0x0][0x388] ;  /* 0x00007100ff0a77ac */ /* 0x000e620008000a00 */
[----:B------:R-:W-:Y:S02]  /*0ac0*/  VIMNMX R3, PT, PT, R3, UR9, PT ;  /* 0x0000000903037c48 */ /* 0x000fe4000bfe0100 */
[----:B------:R-:W-:Y:S01]  /*0ad0*/  SHF.R.S32.HI R15, RZ, 0x1f, R6 ;  /* 0x0000001fff0f7819 */ /* 0x000fe20000011406 */
[----:B------:R-:W-:Y:S01]  /*0ae0*/  UMOV UR4, 0x400 ;  /* 0x0000040000047882 */ /* 0x000fe20000000000 */
[----:B-----5:R-:W-:Y:S02]  /*0af0*/  PRMT R34, R9, 0x7610, R9 ;  /* 0x0000761009227816 */ /* 0x020fe40000000009 */
[----:B------:R-:W-:Y:S02]  /*0b00*/  LEA.HI R15, R15, R6, RZ, 0x5 ;  /* 0x000000060f0f7211 */ /* 0x000fe400078f28ff */
[----:B------:R-:W-:-:S02]  /*0b10*/  PRMT R33, RZ, 0x5410, RZ ;  /* 0x00005410ff217816 */ /* 0x000fc400000000ff */
[----:B------:R-:W-:Y:S02]  /*0b20*/  SHF.R.S32.HI R15, RZ, 0x5, R15 ;  /* 0x00000005ff0f7819 */ /* 0x000fe4000001140f */
[----:B------:R-:W-:Y:S02]  /*0b30*/  PRMT R32, RZ, 0x5410, RZ ;  /* 0x00005410ff207816 */ /* 0x000fe400000000ff */
[----:B------:R-:W-:-:S04]  /*0b40*/  LEA R0, R15, R0, 0x3 ;  /* 0x000000000f007211 */ /* 0x000fc800078e18ff */
[----:B------:R-:W-:Y:S02]  /*0b50*/  IADD3 R0, PT, PT, R11, R0, R2 ;  /* 0x000000000b007210 */ /* 0x000fe40007ffe002 */
[----:B------:R-:W-:Y:S02]  /*0b60*/  SHF.R.S32.HI R11, RZ, 0x1f, R35 ;  /* 0x0000001fff0b7819 */ /* 0x000fe40000011423 */
[----:B------:R-:W-:Y:S01]  /*0b70*/  IADD3 R13, PT, PT, R13, R0, R4 ;  /* 0x000000000d0d7210 */ /* 0x000fe20007ffe004 */
[----:B0-----:R-:W-:-:S04]  /*0b80*/  ULEA UR4, UR5, UR4, 0x18 ;  /* 0x0000000405047291 */ /* 0x001fc8000f8ec0ff */
[----:B------:R-:W-:-:S05]  /*0b90*/  IMAD R0, R13, R38, RZ ;  /* 0x000000260d007224 */ /* 0x000fca00078e02ff */
[----:B------:R-:W-:-:S04]  /*0ba0*/  IADD3 R2, P0, PT, R35, R0, RZ ;  /* 0x0000000023027210 */ /* 0x000fc80007f1e0ff */
[----:B------:R-:W-:Y:S02]  /*0bb0*/  LEA.HI.X.SX32 R11, R0, R11, 0x1, P0 ;  /* 0x0000000b000b7211 */ /* 0x000fe400000f0eff */
[----:B------:R-:W-:Y:S02]  /*0bc0*/  ISETP.GT.AND P0, PT, R3, R36, PT ;  /* 0x000000240300720c */ /* 0x000fe40003f04270 */
[C---:B------:R-:W-:Y:S02]  /*0bd0*/  SHF.L.U32 R3, R2.reuse, 0x2, RZ ;  /* 0x0000000202037819 */ /* 0x040fe400000006ff */
[----:B------:R-:W-:Y:S01]  /*0be0*/  SHF.L.U64.HI R11, R2, 0x2, R11 ;  /* 0x00000002020b7819 */ /* 0x000fe2000001020b */
[----:B------:R-:W-:Y:S01]  /*0bf0*/  IMAD.MOV.U32 R2, RZ, RZ, RZ ;  /* 0x000000ffff027224 */ /* 0x000fe200078e00ff */
[----:B-1----:R-:W-:Y:S02]  /*0c00*/  IADD3 R52, P1, PT, R3, UR10, RZ ;  /* 0x0000000a03347c10 */ /* 0x002fe4000ff3e0ff */
[----:B------:R-:W-:-:S02]  /*0c10*/  PRMT R0, R8, 0x7610, R8 ;  /* 0x0000761008007816 */ /* 0x000fc40000000008 */
[----:B------:R-:W-:Y:S02]  /*0c20*/  IADD3.X R53, PT, PT, R11, UR11, RZ, P1, !PT ;  /* 0x0000000b0b357c10 */ /* 0x000fe40008ffe4ff */
[----:B------:R-:W-:Y:S02]  /*0c30*/  IADD3 R3, PT, PT, R36, R7, RZ ;  /* 0x0000000724037210 */ /* 0x000fe40007ffe0ff */
[----:B------:R-:W-:Y:S01]  /*0c40*/  MOV R18, R52 ;  /* 0x0000003400127202 */ /* 0x000fe20000000f00 */
[----:B------:R-:W-:Y:S01]  /*0c50*/  IMAD.MOV.U32 R19, RZ, RZ, R53 ;  /* 0x000000ffff137224 */ /* 0x000fe200078e0035 */
[----:B------:R-:W-:Y:S06]  /*0c60*/  @!P0 BRA `(.L_x_4829) ;  /* 0x0000003000a08947 */ /* 0x000fec0003800000 */
[----:B------:R-:W-:-:S04]  /*0c70*/  IMAD.WIDE.U32 R4, R5, 0x100, R40 ;  /* 0x0000010005047825 */ /* 0x000fc800078e0028 */
[----:B------:R-:W-:Y:S01]  /*0c80*/  HFMA2 R2, -RZ, RZ, 0, 0 ;  /* 0x00000000ff027431 */ /* 0x000fe200000001ff */
[----:B------:R-:W-:Y:S02]  /*0c90*/  VIMNMX R27, PT, PT, R37, UR9, PT ;  /* 0x00000009251b7c48 */ /* 0x000fe4000bfe0100 */
[----:B------:R-:W-:Y:S02]  /*0ca0*/  PRMT R32, RZ, 0x5410, RZ ;  /* 0x00005410ff207816 */ /* 0x000fe400000000ff */
[----:B------:R-:W-:Y:S02]  /*0cb0*/  IADD3 R20, P0, PT, R4, 0x2, RZ ;  /* 0x0000000204147810 */ /* 0x000fe40007f1e0ff */
[----:B------:R-:W-:Y:S02]  /*0cc0*/  PRMT R33, RZ, 0x5410, RZ ;  /* 0x00005410ff217816 */ /* 0x000fe400000000ff */
[----:B------:R-:W-:-:S09]  /*0cd0*/  IADD3.X R21, PT, PT, RZ, R5, RZ, P0, !PT ;  /* 0x00000005ff157210 */ /* 0x000fd200007fe4ff */
.L_x_4830:
[----:B------:R-:W-:Y:S01]  /*0ce0*/  IMAD.MOV.U32 R30, RZ, RZ, R52 ;  /* 0x000000ffff1e7224 */ /* 0x000fe200078e0034 */
[----:B------:R-:W-:Y:S01]  /*0cf0*/  MOV R31, R53 ;  /* 0x00000035001f7202 */ /* 0x000fe20000000f00 */
[----:B------:R-:W0:Y:S04]  /*0d00*/  LDS.64 R22, [UR4] ;  /* 0x00000004ff167984 */ /* 0x000e280008000a00 */
[----:B------:R-:W2:Y:S01]  /*0d10*/  LDG.E.128.CONSTANT R16, desc[UR6][R30.64] ;  /* 0x000000061e107981 */ /* 0x000ea2000c1e9d00 */
[----:B------:R-:W-:-:S05]  /*0d20*/  MOV R38, UR12 ;  /* 0x0000000c00267c02 */ /* 0x000fca0008000f00 */
[----:B------:R-:W-:-:S05]  /*0d30*/  IMAD.WIDE R12, R38, 0x4, R30 ;  /* 0x00000004260c7825 */ /* 0x000fca00078e021e */
[----:B------:R-:W3:Y:S01]  /*0d40*/  LDG.E.128.CONSTANT R4, desc[UR6][R12.64] ;  /* 0x000000060c047981 */ /* 0x000ee2000c1e9d00 */
[----:B------:R-:W-:-:S05]  /*0d50*/  IMAD.WIDE R52, R38, 0x4, R12 ;  /* 0x0000000426347825 */ /* 0x000fca00078e020c */
[----:B------:R1:W4:Y:S02]  /*0d60*/  LDG.E.128.CONSTANT R8, desc[UR6][R52.64] ;  /* 0x0000000634087981 */ /* 0x000324000c1e9d00 */
[----:B-1----:R-:W-:-:S04]  /*0d70*/  IMAD.WIDE R52, R38, 0x4, R52 ;  /* 0x0000000426347825 */ /* 0x002fc800078e0234 */
[----:B0-----:R-:W-:Y:S01]  /*0d80*/  HADD2.F32 R46, -RZ, R22.H1_H1 ;  /* 0x30000016ff2e7230 */ /* 0x001fe20000004100 */
[----:B--2---:R-:W-:Y:S02]  /*0d90*/  LOP3.LUT R15, R17, 0xff, RZ, 0xc0, !PT ;  /* 0x000000ff110f7812 */ /* 0x004fe400078ec0ff */
[----:B------:R-:W-:Y:S02]  /*0da0*/  LOP3.LUT R24, R19, 0xff, RZ, 0xc0, !PT ;  /* 0x000000ff13187812 */ /* 0x000fe400078ec0ff */
[----:B------:R-:W-:Y:S02]  /*0db0*/  LOP3.LUT R12, R18, 0xff, RZ, 0xc0, !PT ;  /* 0x000000ff120c7812 */ /* 0x000fe400078ec0ff */
[----:B------:R-:W-:Y:S01]  /*0dc0*/  LOP3.LUT R14, R16, 0xff, RZ, 0xc0, !PT ;  /* 0x000000ff100e7812 */ /* 0x000fe200078ec0ff */
[----:B------:R-:W-:Y:S01]  /*0dd0*/  VIADD R25, R24, 0xffffff80 ;  /* 0xffffff8018197836 */ /* 0x000fe20000000000 */
[----:B------:R-:W-:Y:S02]  /*0de0*/  IADD3 R29, PT, PT, R15, -0x80, RZ ;  /* 0xffffff800f1d7810 */ /* 0x000fe40007ffe0ff */
[----:B------:R-:W-:Y:S01]  /*0df0*/  IADD3 R15, PT, PT, R12, -0x80, RZ ;  /* 0xffffff800c0f7810 */ /* 0x000fe20007ffe0ff */
[----:B------:R-:W-:Y:S01]  /*0e00*/  VIADD R14, R14, 0xffffff80 ;  /* 0xffffff800e0e7836 */ /* 0x000fe20000000000 */
[----:B------:R-:W-:Y:S01]  /*0e10*/  SHF.R.U32.HI R12, RZ, 0x8, R16 ;  /* 0x00000008ff0c7819 */ /* 0x000fe20000011610 */
[----:B------:R-:W-:Y:S01]  /*0e20*/  I2F.F16 R25, R25 ;  /* 0x0000001900197306 */ /* 0x000fe20000200c00 */
[----:B------:R-:W-:-:S02]  /*0e30*/  SHF.R.U32.HI R39, RZ, 0x8, R17 ;  /* 0x00000008ff277819 */ /* 0x000fc40000011611 */
[----:B------:R-:W-:Y:S02]  /*0e40*/  LOP3.LUT R12, R12, 0xff, RZ, 0xc0, !PT ;  /* 0x000000ff0c0c7812 */ /* 0x000fe400078ec0ff */
[----:B------:R-:W-:Y:S02]  /*0e50*/  LEA.HI R26, R16, 0xffffff80, RZ, 0x8 ;  /* 0xffffff80101a7811 */ /* 0x000fe400078f40ff */
[----:B------:R-:W-:Y:S01]  /*0e60*/  LEA.HI R28, R17, 0xffffff80, RZ, 0x8 ;  /* 0xffffff80111c7811 */ /* 0x000fe200078f40ff */
[----:B------:R0:W1:Y:S01]  /*0e70*/  I2F.F16 R13, R14 ;  /* 0x0000000e000d7306 */ /* 0x0000620000200c00 */
[----:B------:R-:W-:-:S05]  /*0e80*/  LOP3.LUT R39, R39, 0xff, RZ, 0xc0, !PT ;  /* 0x000000ff27277812 */ /* 0x000fca00078ec0ff */
[----:B------:R-:W-:Y:S02]  /*0e90*/  VIADD R43, R39, 0xffffff80 ;  /* 0xffffff80272b7836 */ /* 0x000fe40000000000 */
[----:B------:R-:W2:Y:S01]  /*0ea0*/  I2F.F16 R29, R29 ;  /* 0x0000001d001d7306 */ /* 0x000ea20000200c00 */
[----:B0-----:R-:W-:Y:S02]  /*0eb0*/  SHF.R.U32.HI R14, RZ, 0x10, R16 ;  /* 0x00000010ff0e7819 */ /* 0x001fe40000011610 */
[----:B------:R-:W-:Y:S01]  /*0ec0*/  IADD3 R16, PT, PT, R12, -0x80, RZ ;  /* 0xffffff800c107810 */ /* 0x000fe20007ffe0ff */
[----:B------:R-:W-:Y:S01]  /*0ed0*/  HADD2.F32 R12, -RZ, R22.H0_H0 ;  /* 0x20000016ff0c7230 */ /* 0x000fe20000004100 */
[----:B------:R-:W-:Y:S02]  /*0ee0*/  LOP3.LUT R24, R14, 0xff, RZ, 0xc0, !PT ;  /* 0x000000ff0e187812 */ /* 0x000fe400078ec0ff */
[----:B------:R-:W-:Y:S01]  /*0ef0*/  SHF.R.U32.HI R14, RZ, 0x10, R17 ;  /* 0x00000010ff0e7819 */ /* 0x000fe20000011611 */
[----:B------:R-:W0:Y:S01]  /*0f00*/  I2F.F16 R15, R15 ;  /* 0x0000000f000f7306 */ /* 0x000e220000200c00 */
[----:B-1----:R-:W-:Y:S01]  /*0f10*/  HADD2.F32 R13, -RZ, R13.H0_H0 ;  /* 0x2000000dff0d7230 */ /* 0x002fe20000004100 */
[----:B------:R-:W-:Y:S01]  /*0f20*/  IADD3 R24, PT, PT, R24, -0x80, RZ ;  /* 0xffffff8018187810 */ /* 0x000fe20007ffe0ff */
[----:B------:R-:W-:Y:S01]  /*0f30*/  HADD2.F32 R17, -RZ, R25.H0_H0 ;  /* 0x20000019ff117230 */ /* 0x000fe20000004100 */
[----:B------:R-:W-:-:S02]  /*0f40*/  LOP3.LUT R42, R14, 0xff, RZ, 0xc0, !PT ;  /* 0x000000ff0e2a7812 */ /* 0x000fc400078ec0ff */
[----:B------:R-:W-:Y:S01]  /*0f50*/  FFMA.FTZ R39, R13, R12, RZ ;  /* 0x0000000c0d277223 */ /* 0x000fe200000100ff */
[----:B--2---:R-:W-:Y:S02]  /*0f60*/  HADD2.F32 R29, -RZ, R29.H0_H0 ;  /* 0x2000001dff1d7230 */ /* 0x004fe40000004100 */
[C---:B------:R-:W-:Y:S01]  /*0f70*/  FFMA.FTZ R17, R12.reuse, R17, RZ ;  /* 0x000000110c117223 */ /* 0x040fe200000100ff */
[----:B------:R-:W1:Y:S02]  /*0f80*/  I2F.F16 R16, R16 ;  /* 0x0000001000107306 */ /* 0x000e640000200c00 */
[----:B------:R-:W-:Y:S01]  /*0f90*/  FFMA.FTZ R29, R12, R29, RZ ;  /* 0x0000001d0c1d7223 */ /* 0x000fe200000100ff */
[----:B0-----:R-:W-:-:S05]  /*0fa0*/  HADD2.F32 R15, -RZ, R15.H0_H0 ;  /* 0x2000000fff0f7230 */ /* 0x001fca0000004100 */
[----:B------:R-:W0:Y:S01]  /*0fb0*/  I2F.F16 R43, R43 ;  /* 0x0000002b002b7306 */ /* 0x000e220000200c00 */
[----:B------:R-:W-:Y:S02]  /*0fc0*/  FFMA.FTZ R25, R12, R15, RZ ;  /* 0x0000000f0c197223 */ /* 0x000fe400000100ff */
[----:B------:R2:W5:Y:S01]  /*0fd0*/  LDG.E.128.CONSTANT R12, desc[UR6][R52.64] ;  /* 0x00000006340c7981 */ /* 0x000562000c1e9d00 */
[----:B------:R-:W-:Y:S01]  /*0fe0*/  IADD3 R22, PT, PT, R42, -0x80, RZ ;  /* 0xffffff802a167810 */ /* 0x000fe20007ffe0ff */
[----:B-1----:R-:W-:Y:S01]  /*0ff0*/  HADD2.F32 R44, -RZ, R16.H0_H0 ;  /* 0x20000010ff2c7230 */ /* 0x002fe20000004100 */
[----:B------:R-:W-:Y:S02]  /*1000*/  SHF.R.U32.HI R42, RZ, 0x8, R18 ;  /* 0x00000008ff2a7819 */ /* 0x000fe40000011612 */
[----:B------:R-:W-:Y:S02]  /*1010*/  I2F.F16 R24, R24 ;  /* 0x0000001800187306 */ /* 0x000fe40000200c00 */
[----:B------:R-:W-:Y:S01]  /*1020*/  LOP3.LUT R16, R42, 0xff, RZ, 0xc0, !PT ;  /* 0x000000ff2a107812 */ /* 0x000fe200078ec0ff */
[----:B------:R-:W-:Y:S01]  /*1030*/  FFMA.FTZ R42, R44, R46, R39 ;  /* 0x0000002e2c2a7223 */ /* 0x000fe20000010027 */
[----:B------:R-:W-:-:S04]  /*1040*/  SHF.R.U32.HI R39, RZ, 0x8, R19 ;  /* 0x00000008ff277819 */ /* 0x000fc80000011613 */
[----:B------:R-:W-:Y:S01]  /*1050*/  I2F.F16 R28, R28 ;  /* 0x0000001c001c7306 */ /* 0x000fe20000200c00 */
[----:B------:R-:W-:Y:S02]  /*1060*/  LOP3.LUT R44, R39, 0xff, RZ, 0xc0, !PT ;  /* 0x000000ff272c7812 */ /* 0x000fe400078ec0ff */
[----:B------:R-:W-:-:S03]  /*1070*/  IADD3 R16, PT, PT, R16, -0x80, RZ ;  /* 0xffffff8010107810 */ /* 0x000fc60007ffe0ff */
[----:B------:R-:W-:Y:S01]  /*1080*/  VIADD R45, R44, 0xffffff80 ;  /* 0xffffff802c2d7836 */ /* 0x000fe20000000000 */
[----:B------:R-:W-:Y:S01]  /*1090*/  SHF.R.U32.HI R39, RZ, 0x10, R18 ;  /* 0x00000010ff277819 */ /* 0x000fe20000011612 */
[----:B------:R-:W-:Y:S01]  /*10a0*/  I2F.F16 R26, R26 ;  /* 0x0000001a001a7306 */ /* 0x000fe20000200c00 */
[----:B------:R-:W-:Y:S02]  /*10b0*/  SHF.R.U32.HI R44, RZ, 0x10, R19 ;  /* 0x00000010ff2c7819 */ /* 0x000fe40000011613 */
[----:B------:R-:W-:-:S05]  /*10c0*/  LOP3.LUT R39, R39, 0xff, RZ, 0xc0, !PT ;  /* 0x000000ff27277812 */ /* 0x000fca00078ec0ff */
[----:B------:R-:W1:Y:S01]  /*10d0*/  I2F.F16 R16, R16 ;  /* 0x0000001000107306 */ /* 0x000e620000200c00 */
[----:B------:R-:W-:-:S07]  /*10e0*/  IADD3 R39, PT, PT, R39, -0x80, RZ ;  /* 0xffffff8027277810 */ /* 0x000fce0007ffe0ff */
[----:B------:R-:W3:Y:S01]  /*10f0*/  I2F.F16 R45, R45 ;  /* 0x0000002d002d7306 */ /* 0x000ee20000200c00 */
[----:B------:R-:W-:Y:S01]  /*1100*/  LOP3.LUT R44, R44, 0xff, RZ, 0xc0, !PT ;  /* 0x000000ff2c2c7812 */ /* 0x000fe200078ec0ff */
[----:B0-----:R-:W-:-:S03]  /*1110*/  HADD2.F32 R47, -RZ, R43.H0_H0 ;  /* 0x2000002bff2f7230 */ /* 0x001fc60000004100 */
[----:B------:R-:W-:Y:S02]  /*1120*/  IADD3 R43, PT, PT, R44, -0x80, RZ ;  /* 0xffffff802c2b7810 */ /* 0x000fe40007ffe0ff */
[----:B------:R-:W-:Y:S01]  /*1130*/  FFMA.FTZ R44, R46, R47, R29 ;  /* 0x0000002f2e2c7223 */ /* 0x000fe2000001001d */
[----:B------:R-:W0:Y:S01]  /*1140*/  I2F.F16 R39, R39 ;  /* 0x0000002700277306 */ /* 0x000e220000200c00 */
[----:B-1----:R-:W-:Y:S01]  /*1150*/  HADD2.F32 R29, -RZ, R16.H0_H0 ;  /* 0x20000010ff1d7230 */ /* 0x002fe20000004100 */
[----:B------:R-:W-:Y:S01]  /*1160*/  LEA.HI R16, R18, 0xffffff80, RZ, 0x8 ;  /* 0xffffff8012107811 */ /* 0x000fe200078f40ff */
[----:B---3--:R-:W-:-:S03]  /*1170*/  HADD2.F32 R18, -RZ, R45.H0_H0 ;  /* 0x2000002dff127230 */ /* 0x008fc60000004100 */
[C---:B------:R-:W-:Y:S02]  /*1180*/  FFMA.FTZ R25, R46.reuse, R29, R25 ;  /* 0x0000001d2e197223 */ /* 0x040fe40000010019 */
[----:B------:R-:W1:Y:S01]  /*1190*/  I2F.F16 R22, R22 ;  /* 0x0000001600167306 */ /* 0x000e620000200c00 */
[----:B------:R-:W-:Y:S02]  /*11a0*/  HADD2.F32 R29, -RZ, R24.H0_H0 ;  /* 0x20000018ff1d7230 */ /* 0x000fe40000004100 */
[----:B------:R-:W-:Y:S01]  /*11b0*/  FFMA.FTZ R46, R46, R18, R17 ;  /* 0x000000122e2e7223 */ /* 0x000fe20000010011 */
[----:B------:R-:W-:Y:S01]  /*11c0*/  LEA.HI R17, R19, 0xffffff80, RZ, 0x8 ;  /* 0xffffff8013117811 */ /* 0x000fe200078f40ff */
[----:B------:R-:W-:-:S03]  /*11d0*/  HADD2.F32 R19, -RZ, R23.H0_H0 ;  /* 0x20000017ff137230 */ /* 0x000fc60000004100 */
[----:B------:R-:W3:Y:S02]  /*11e0*/  I2F.F16 R43, R43 ;  /* 0x0000002b002b7306 */ /* 0x000ee40000200c00 */
[----:B------:R-:W-:Y:S01]  /*11f0*/  FFMA.FTZ R29, R29, R19, R42 ;  /* 0x000000131d1d7223 */ /* 0x000fe2000001002a */
[----:B0-----:R-:W-:-:S05]  /*1200*/  HADD2.F32 R42, -RZ, R39.H0_H0 ;  /* 0x20000027ff2a7230 */ /* 0x001fca0000004100 */
[----:B------:R-:W0:Y:S01]  /*1210*/  I2F.F16 R16, R16 ;  /* 0x0000001000107306 */ /* 0x000e220000200c00 */
[----:B------:R-:W-:Y:S02]  /*1220*/  FFMA.FTZ R42, R19, R42, R25 ;  /* 0x0000002a132a7223 */ /* 0x000fe40000010019 */
[----:B------:R-:W4:Y:S01]  /*1230*/  LDS.64 R24, [UR4+0x8] ;  /* 0x00000804ff187984 */ /* 0x000f220008000a00 */
[----:B-1----:R-:W-:Y:S02]  /*1240*/  HADD2.F32 R18, -RZ, R22.H0_H0 ;  /* 0x20000016ff127230 */ /* 0x002fe40000004100 */
[----:B---3--:R-:W-:-:S03]  /*1250*/  HADD2.F32 R39, -RZ, R43.H0_H0 ;  /* 0x2000002bff277230 */ /* 0x008fc60000004100 */
[C---:B------:R-:W-:Y:S01]  /*1260*/  FFMA.FTZ R43, R19.reuse, R18, R44 ;  /* 0x00000012132b7223 */ /* 0x040fe2000001002c */
[----:B------:R-:W-:Y:S02]  /*1270*/  HADD2.F32 R44, -RZ, R23.H1_H1 ;  /* 0x30000017ff2c7230 */ /* 0x000fe40000004100 */
[----:B------:R-:W-:Y:S01]  /*1280*/  HADD2.F32 R28, -RZ, R28.H0_H0 ;  /* 0x2000001cff1c7230 */ /* 0x000fe20000004100 */
[----:B------:R-:W1:Y:S01]  /*1290*/  I2F.F16 R17, R17 ;  /* 0x0000001100117306 */ /* 0x000e620000200c00 */
[----:B------:R-:W-:Y:S01]  /*12a0*/  LOP3.LUT R18, R4, 0xff, RZ, 0xc0, !PT ;  /* 0x000000ff04127812 */ /* 0x000fe200078ec0ff */
[----:B------:R-:W-:Y:S02]  /*12b0*/  FFMA.FTZ R39, R19, R39, R46 ;  /* 0x0000002713277223 */ /* 0x000fe4000001002e */
[----:B------:R-:W-:Y:S01]  /*12c0*/  FFMA.FTZ R28, R44, R28, R43 ;  /* 0x0000001c2c1c7223 */ /* 0x000fe2000001002b */
[----:B0-----:R-:W-:Y:S01]  /*12d0*/  HADD2.F32 R43, -RZ, R16.H0_H0 ;  /* 0x20000010ff2b7230 */ /* 0x001fe20000004100 */
[----:B------:R-:W-:Y:S01]  /*12e0*/  LOP3.LUT R19, R5, 0xff, RZ, 0xc0, !PT ;  /* 0x000000ff05137812 */ /* 0x000fe200078ec0ff */
[----:B------:R-:W-:Y:S01]  /*12f0*/  HADD2.F32 R26, -RZ, R26.H0_H0 ;  /* 0x2000001aff1a7230 */ /* 0x000fe20000004100 */
[----:B------:R-:W-:Y:S01]  /*1300*/  LOP3.LUT R23, R6, 0xff, RZ, 0xc0, !PT ;  /* 0x000000ff06177812 */ /* 0x000fe200078ec0ff */
[----:B------:R-:W-:Y:S01]  /*1310*/  VIADD R18, R18, 0xffffff80 ;  /* 0xffffff8012127836 */ /* 0x000fe20000000000 */
[----:B------:R-:W-:Y:S01]  /*1320*/  SHF.R.U32.HI R16, RZ, 0x8, R4 ;  /* 0x00000008ff107819 */ /* 0x000fe20000011604 */
[----:B------:R-:W-:Y:S01]  /*1330*/  FFMA.FTZ R42, R44, R43, R42 ;  /* 0x0000002b2c2a7223 */ /* 0x000fe2000001002a */
[----:B------:R-:W-:Y:S01]  /*1340*/  IADD3 R19, PT, PT, R19, -0x80, RZ ;  /* 0xffffff8013137810 */ /* 0x000fe20007ffe0ff */
[----:B------:R-:W-:Y:S01]  /*1350*/  FFMA.FTZ R29, R26, R44, R29 ;  /* 0x0000002c1a1d7223 */ /* 0x000fe2000001001d */
[----:B------:R-:W-:-:S02]  /*1360*/  SHF.R.U32.HI R43, RZ, 0x8, R5 ;  /* 0x00000008ff2b7819 */ /* 0x000fc40000011605 */
[----:B------:R-:W-:Y:S02]  /*1370*/  IADD3 R23, PT, PT, R23, -0x80, RZ ;  /* 0xffffff8017177810 */ /* 0x000fe40007ffe0ff */
[----:B------:R-:W-:Y:S02]  /*1380*/  LOP3.LUT R26, R7, 0xff, RZ, 0xc0, !PT ;  /* 0x000000ff071a7812 */ /* 0x000fe400078ec0ff */
[----:B------:R-:W-:Y:S01]  /*1390*/  LOP3.LUT R16, R16, 0xff, RZ, 0xc0, !PT ;  /* 0x000000ff10107812 */ /* 0x000fe200078ec0ff */
[----:B------:R-:W0:Y:S01]  /*13a0*/  I2F.F16 R18, R18 ;  /* 0x0000001200127306 */ /* 0x000e220000200c00 */
[----:B------:R-:W-:Y:S01]  /*13b0*/  LOP3.LUT R43, R43, 0xff, RZ, 0xc0, !PT ;  /* 0x000000ff2b2b7812 */ /* 0x000fe200078ec0ff */
[----:B------:R-:W-:Y:S01]  /*13c0*/  VIADD R26, R26, 0xffffff80 ;  /* 0xffffff801a1a7836 */ /* 0x000fe20000000000 */
[----:B------:R-:W-:Y:S01]  /*13d0*/  IADD3 R16, PT, PT, R16, -0x80, RZ ;  /* 0xffffff8010107810 */ /* 0x000fe20007ffe0ff */
[----:B-1----:R-:W-:Y:S01]  /*13e0*/  HADD2.F32 R45, -RZ, R17.H0_H0 ;  /* 0x20000011ff2d7230 */ /* 0x002fe20000004100 */
[----:B------:R-:W-:-:S03]  /*13f0*/  IADD3 R17, PT, PT, R43, -0x80, RZ ;  /* 0xffffff802b117810 */ /* 0x000fc60007ffe0ff */
[----:B------:R-:W1:Y:S08]  /*1400*/  I2F.F16 R19, R19 ;  /* 0x0000001300137306 */ /* 0x000e700000200c00 */
[----:B------:R-:W3:Y:S01]  /*1410*/  I2F.F16 R23, R23 ;  /* 0x0000001700177306 */ /* 0x000ee20000200c00 */
[----:B------:R-:W-:-:S07]  /*1420*/  FFMA.FTZ R39, R44, R45, R39 ;  /* 0x0000002d2c277223 */ /* 0x000fce0000010027 */
[----:B------:R-:W2:Y:S01]  /*1430*/  I2F.F16 R26, R26 ;  /* 0x0000001a001a7306 */ /* 0x000ea20000200c00 */
[----:B----4-:R-:W-:-:S07]  /*1440*/  HADD2.F32 R43, -RZ, R24.H0_H0 ;  /* 0x20000018ff2b7230 */ /* 0x010fce0000004100 */
[----:B------:R-:W4:Y:S01]  /*1450*/  I2F.F16 R16, R16 ;  /* 0x0000001000107306 */ /* 0x000f220000200c00 */
[----:B0-----:R-:W-:-:S07]  /*1460*/  HADD2.F32 R18, -RZ, R18.H0_H0 ;  /* 0x20000012ff127230 */ /* 0x001fce0000004100 */
[----:B------:R-:W0:Y:S01]  /*1470*/  I2F.F16 R17, R17 ;  /* 0x0000001100117306 */ /* 0x000e220000200c00 */
[----:B-1----:R-:W-:Y:S02]  /*1480*/  HADD2.F32 R45, -RZ, R19.H0_H0 ;  /* 0x20000013ff2d7230 */ /* 0x002fe40000004100 */
[----:B---3--:R-:W-:Y:S02]  /*1490*/  HADD2.F32 R47, -RZ, R23.H0_H0 ;  /* 0x20000017ff2f7230 */ /* 0x008fe40000004100 */
[----:B------:R-:W-:Y:S01]  /*14a0*/  FFMA.FTZ R44, R18, R43, R29 ;  /* 0x0000002b122c7223 */ /* 0x000fe2000001001d */
[C---:B------:R-:W-:Y:S01]  /*14b0*/  FFMA.FTZ R18, R43.reuse, R45, R28 ;  /* 0x0000002d2b127223 */ /* 0x040fe2000001001c */
[----:B--2---:R-:W-:Y:S02]  /*14c0*/  HADD2.F32 R26, -RZ, R26.H0_H0 ;  /* 0x2000001aff1a7230 */ /* 0x004fe40000004100 */
[----:B------:R-:W-:Y:S01]  /*14d0*/  FFMA.FTZ R28, R43, R47, R42 ;  /* 0x0000002f2b1c7223 */ /* 0x000fe2000001002a */
[----:B----4-:R-:W-:Y:S01]  /*14e0*/  HADD2.F32 R47, -RZ, R16.H0_H0 ;  /* 0x20000010ff2f7230 */ /* 0x010fe20000004100 */
[----:B------:R-:W-:Y:S01]  /*14f0*/  LEA.HI R19, R5, 0xffffff80, RZ, 0x8 ;  /* 0xffffff8005137811 */ /* 0x000fe200078f40ff */
[----:B------:R-:W-:Y:S01]  /*1500*/  HADD2.F32 R29, -RZ, R24.H1_H1 ;  /* 0x30000018ff1d7230 */ /* 0x000fe20000004100 */
[----:B------:R-:W-:Y:S01]  /*1510*/  SHF.R.U32.HI R16, RZ, 0x8, R6 ;  /* 0x00000008ff107819 */ /* 0x000fe20000011606 */
[----:B------:R-:W-:-:S04]  /*1520*/  IMAD.WIDE R52, R38, 0x4, R52 ;  /* 0x0000000426347825 */ /* 0x000fc800078e0234 */
[----:B0-----:R-:W-:Y:S02]  /*1530*/  HADD2.F32 R17, -RZ, R17.H0_H0 ;  /* 0x20000011ff117230 */ /* 0x001fe40000004100 */
[----:B------:R-:W-:Y:S01]  /*1540*/  FFMA.FTZ R26, R43, R26, R39 ;  /* 0x0000001a2b1a7223 */ /* 0x000fe20000010027 */
[----:B------:R0:W-:Y:S01]  /*1550*/  I2F.F16 R23, R19 ;  /* 0x0000001300177306 */ /* 0x0001e20000200c00 */
[----:B------:R-:W-:Y:S01]  /*1560*/  LOP3.LUT R43, R16, 0xff, RZ, 0xc0, !PT ;  /* 0x000000ff102b7812 */ /* 0x000fe200078ec0ff */
[----:B------:R-:W-:Y:S01]  /*1570*/  FFMA.FTZ R42, R29, R17, R18 ;  /* 0x000000111d2a7223 */ /* 0x000fe20000010012 */
[----:B------:R-:W-:Y:S02]  /*1580*/  LEA.HI R22, R4, 0xffffff80, RZ, 0x8 ;  /* 0xffffff8004167811 */ /* 0x000fe400078f40ff */
[----:B------:R-:W-:Y:S01]  /*1590*/  IADD3 R43, PT, PT, R43, -0x80, RZ ;  /* 0xffffff802b2b7810 */ /* 0x000fe20007ffe0ff */
[----:B0-----:R0:W2:Y:S01]  /*15a0*/  LDG.E.128.CONSTANT R16, desc[UR6][R52.64] ;  /* 0x0000000634107981 */ /* 0x0010a2000c1e9d00 */
[----:B------:R-:W-:-:S04]  /*15b0*/  SHF.R.U32.HI R4, RZ, 0x10, R4 ;  /* 0x00000010ff047819 */ /* 0x000fc80000011604 */
[----:B------:R-:W1:Y:S01]  /*15c0*/  I2F.F16 R43, R43 ;  /* 0x0000002b002b7306 */ /* 0x000e620000200c00 */
[----:B------:R-:W-:Y:S02]  /*15d0*/  LOP3.LUT R4, R4, 0xff, RZ, 0xc0, !PT ;  /* 0x000000ff04047812 */ /* 0x000fe400078ec0ff */
[----:B------:R-:W-:-:S03]  /*15e0*/  SHF.R.U32.HI R5, RZ, 0x10, R5 ;  /* 0x00000010ff057819 */ /* 0x000fc60000011605 */
[----:B------:R-:W-:Y:S02]  /*15f0*/  VIADD R39, R4, 0xffffff80 ;  /* 0xffffff8004277836 */ /* 0x000fe40000000000 */
[----:B------:R-:W-:Y:S01]  /*1600*/  FFMA.FTZ R4, R47, R29, R44 ;  /* 0x0000001d2f047223 */ /* 0x000fe2000001002c */
[----:B------:R-:W-:Y:S02]  /*1610*/  LEA.HI R45, R6, 0xffffff80, RZ, 0x8 ;  /* 0xffffff80062d7811 */ /* 0x000fe400078f40ff */
[----:B------:R-:W-:Y:S02]  /*1620*/  SHF.R.U32.HI R44, RZ, 0x8, R7 ;  /* 0x00000008ff2c7819 */ /* 0x000fe40000011607 */
[----:B------:R-:W-:Y:S01]  /*1630*/  LOP3.LUT R5, R5, 0xff, RZ, 0xc0, !PT ;  /* 0x000000ff05057812 */ /* 0x000fe200078ec0ff */
[----:B------:R3:W-:Y:S01]  /*1640*/  I2F.F16 R24, R45 ;  /* 0x0000002d00187306 */ /* 0x0007e20000200c00 */
[----:B------:R-:W-:Y:S01]  /*1650*/  LOP3.LUT R44, R44, 0xff, RZ, 0xc0, !PT ;  /* 0x000000ff2c2c7812 */ /* 0x000fe200078ec0ff */
[----:B-1----:R-:W-:-:S03]  /*1660*/  HADD2.F32 R47, -RZ, R43.H0_H0 ;  /* 0x2000002bff2f7230 */ /* 0x002fc60000004100 */
[----:B------:R-:W-:Y:S02]  /*1670*/  IADD3 R44, PT, PT, R44, -0x80, RZ ;  /* 0xffffff802c2c7810 */ /* 0x000fe40007ffe0ff */
[----:B---3--:R-:W-:Y:S01]  /*1680*/  SHF.R.U32.HI R45, RZ, 0x10, R6 ;  /* 0x00000010ff2d7819 */ /* 0x008fe20000011606 */
[----:B------:R-:W-:Y:S01]  /*1690*/  VIADD R6, R5, 0xffffff80 ;  /* 0xffffff8005067836 */ /* 0x000fe20000000000 */
[----:B------:R-:W-:Y:S02]  /*16a0*/  SHF.R.U32.HI R5, RZ, 0x10, R7 ;  /* 0x00000010ff057819 */ /* 0x000fe40000011607 */
[----:B------:R-:W1:Y:S01]  /*16b0*/  I2F.F16 R44, R44 ;  /* 0x0000002c002c7306 */ /* 0x000e620000200c00 */
[----:B------:R-:W-:Y:S02]  /*16c0*/  LOP3.LUT R45, R45, 0xff, RZ, 0xc0, !PT ;  /* 0x000000ff2d2d7812 */ /* 0x000fe400078ec0ff */
[----:B------:R-:W-:Y:S01]  /*16d0*/  LOP3.LUT R46, R5, 0xff, RZ, 0xc0, !PT ;  /* 0x000000ff052e7812 */ /* 0x000fe200078ec0ff */
[----:B------:R-:W-:Y:S01]  /*16e0*/  FFMA.FTZ R5, R29, R47, R28 ;  /* 0x0000002f1d057223 */ /* 0x000fe2000001001c */
[----:B------:R-:W-:-:S02]  /*16f0*/  IADD3 R45, PT, PT, R45, -0x80, RZ ;  /* 0xffffff802d2d7810 */ /* 0x000fc40007ffe0ff */
[----:B------:R-:W-:Y:S01]  /*1700*/  IADD3 R28, PT, PT, R46, -0x80, RZ ;  /* 0xffffff802e1c7810 */ /* 0x000fe20007ffe0ff */
[----:B------:R-:W3:Y:S08]  /*1710*/  I2F.F16 R6, R6 ;  /* 0x0000000600067306 */ /* 0x000ef00000200c00 */
[----:B------:R-:W4:Y:S08]  /*1720*/  I2F.F16 R39, R39 ;  /* 0x0000002700277306 */ /* 0x000f300000200c00 */
[----:B------:R0:W4:Y:S08]  /*1730*/  I2F.F16 R43, R45 ;  /* 0x0000002d002b7306 */ /* 0x0001300000200c00 */
[----:B------:R-:W4:Y:S01]  /*1740*/  I2F.F16 R28, R28 ;  /* 0x0000001c001c7306 */ /* 0x000f220000200c00 */
[----:B-1----:R-:W-:Y:S01]  /*1750*/  HADD2.F32 R44, -RZ, R44.H0_H0 ;  /* 0x2000002cff2c7230 */ /* 0x002fe20000004100 */
[----:B------:R-:W-:-:S06]  /*1760*/  LEA.HI R46, R7, 0xffffff80, RZ, 0x8 ;  /* 0xffffff80072e7811 */ /* 0x000fcc00078f40ff */
[----:B------:R-:W1:Y:S01]  /*1770*/  I2F.F16 R22, R22 ;  /* 0x0000001600167306 */ /* 0x000e620000200c00 */
[----:B------:R-:W-:Y:S01]  /*1780*/  FFMA.FTZ R26, R29, R44, R26 ;  /* 0x0000002c1d1a7223 */ /* 0x000fe2000001001a */
[----:B------:R-:W-:Y:S02]  /*1790*/  HADD2.F32 R7, -RZ, R25.H0_H0 ;  /* 0x20000019ff077230 */ /* 0x000fe40000004100 */
[----:B---3--:R-:W-:Y:S01]  /*17a0*/  HADD2.F32 R29, -RZ, R6.H0_H0 ;  /* 0x20000006ff1d7230 */ /* 0x008fe20000004100 */
[----:B0-----:R-:W-:Y:S01]  /*17b0*/  LOP3.LUT R45, R8, 0xff, RZ, 0xc0, !PT ;  /* 0x000000ff082d7812 */ /* 0x001fe200078ec0ff */
[----:B----4-:R-:W-:Y:S02]  /*17c0*/  HADD2.F32 R39, -RZ, R39.H0_H0 ;  /* 0x20000027ff277230 */ /* 0x010fe40000004100 */
[----:B------:R-:W-:Y:S02]  /*17d0*/  HADD2.F32 R48, -RZ, R43.H0_H0 ;  /* 0x2000002bff307230 */ /* 0x000fe40000004100 */
[----:B------:R-:W-:-:S02]  /*17e0*/  HADD2.F32 R28, -RZ, R28.H0_H0 ;  /* 0x2000001cff1c7230 */ /* 0x000fc40000004100 */
[----:B------:R-:W-:Y:S01]  /*17f0*/  FFMA.FTZ R42, R7, R29, R42 ;  /* 0x0000001d072a7223 */ /* 0x000fe2000001002a */
[----:B------:R0:W3:Y:S01]  /*1800*/  I2F.F16 R6, R46 ;  /* 0x0000002e00067306 */ /* 0x0000e20000200c00 */
[----:B------:R-:W-:Y:S01]  /*1810*/  FFMA.FTZ R44, R39, R7, R4 ;  /* 0x00000007272c7223 */ /* 0x000fe20000010004 */
[C---:B------:R-:W-:Y:S01]  /*1820*/  FFMA.FTZ R29, R7.reuse, R48, R5 ;  /* 0x00000030071d7223 */ /* 0x040fe20000010005 */
[----:B------:R-:W-:Y:S01]  /*1830*/  FFMA.FTZ R43, R7, R28, R26 ;  /* 0x0000001c072b7223 */ /* 0x000fe2000001001a */
[----:B------:R-:W-:Y:S01]  /*1840*/  VIADD R7, R45, 0xffffff80 ;  /* 0xffffff802d077836 */ /* 0x000fe20000000000 */
[----:B------:R-:W4:Y:S01]  /*1850*/  LDS.64 R4, [UR4+0x10] ;  /* 0x00001004ff047984 */ /* 0x000f220008000a00 */
[----:B------:R-:W-:Y:S02]  /*1860*/  HADD2.F32 R45, -RZ, R25.H1_H1 ;  /* 0x30000019ff2d7230 */ /* 0x000fe40000004100 */
[----:B-1----:R-:W-:Y:S01]  /*1870*/  HADD2.F32 R25, -RZ, R22.H0_H0 ;  /* 0x20000016ff197230 */ /* 0x002fe20000004100 */
[----:B------:R-:W-:Y:S01]  /*1880*/  LOP3.LUT R26, R9, 0xff, RZ, 0xc0, !PT ;  /* 0x000000ff091a7812 */ /* 0x000fe200078ec0ff */
[----:B------:R-:W-:-:S02]  /*1890*/  HADD2.F32 R23, -RZ, R23.H0_H0 ;  /* 0x20000017ff177230 */ /* 0x000fc40000004100 */
[----:B------:R-:W-:Y:S02]  /*18a0*/  HADD2.F32 R24, -RZ, R24.H0_H0 ;  /* 0x20000018ff187230 */ /* 0x000fe40000004100 */
[----:B------:R-:W-:Y:S01]  /*18b0*/  FFMA.FTZ R28, R25, R45, R44 ;  /* 0x0000002d191c7223 */ /* 0x000fe2000001002c */
[----:B------:R-:W-:Y:S02]  /*18c0*/  LOP3.LUT R25, R10, 0xff, RZ, 0xc0, !PT ;  /* 0x000000ff0a197812 */ /* 0x000fe400078ec0ff */
[----:B------:R-:W-:Y:S01]  /*18d0*/  IADD3 R22, PT, PT, R26, -0x80, RZ ;  /* 0xffffff801a167810 */ /* 0x000fe20007ffe0ff */
[----:B------:R-:W-:Y:S01]  /*18e0*/  FFMA.FTZ R26, R45, R23, R42 ;  /* 0x000000172d1a7223 */ /* 0x000fe2000001002a */
[----:B0-----:R-:W-:Y:S01]  /*18f0*/  IADD3 R46, PT, PT, R25, -0x80, RZ ;  /* 0xffffff80192e7810 */ /* 0x001fe20007ffe0ff */
[----:B------:R-:W-:Y:S01]  /*1900*/  FFMA.FTZ R25, R45, R24, R29 ;  /* 0x000000182d197223 */ /* 0x000fe2000001001d */
[----:B------:R-:W-:Y:S01]  /*1910*/  LOP3.LUT R42, R11, 0xff, RZ, 0xc0, !PT ;  /* 0x000000ff0b2a7812 */ /* 0x000fe200078ec0ff */
[----:B---3--:R-:W-:Y:S01]  /*1920*/  HADD2.F32 R6, -RZ, R6.H0_H0 ;  /* 0x20000006ff067230 */ /* 0x008fe20000004100 */
[----:B------:R-:W-:-:S03]  /*1930*/  SHF.R.U32.HI R24, RZ, 0x8, R8 ;  /* 0x00000008ff187819 */ /* 0x000fc60000011608 */
[----:B------:R-:W-:Y:S01]  /*1940*/  VIADD R29, R42, 0xffffff80 ;  /* 0xffffff802a1d7836 */ /* 0x000fe20000000000 */
[----:B------:R-:W-:Y:S01]  /*1950*/  LOP3.LUT R42, R24, 0xff, RZ, 0xc0, !PT ;  /* 0x000000ff182a7812 */ /* 0x000fe200078ec0ff */
[----:B------:R-:W-:Y:S01]  /*1960*/  FFMA.FTZ R24, R45, R6, R43 ;  /* 0x000000062d187223 */ /* 0x000fe2000001002b */
[----:B------:R-:W-:Y:S02]  /*1970*/  SHF.R.U32.HI R6, RZ, 0x8, R9 ;  /* 0x00000008ff067819 */ /* 0x000fe40000011609 */
[----:B------:R-:W-:Y:S02]  /*1980*/  IADD3 R44, PT, PT, R42, -0x80, RZ ;  /* 0xffffff802a2c7810 */ /* 0x000fe40007ffe0ff */
[----:B------:R-:W-:Y:S01]  /*1990*/  LOP3.LUT R42, R6, 0xff, RZ, 0xc0, !PT ;  /* 0x000000ff062a7812 */ /* 0x000fe200078ec0ff */
[----:B------:R-:W0:Y:S03]  /*19a0*/  I2F.F16 R7, R7 ;  /* 0x0000000700077306 */ /* 0x000e260000200c00 */
[----:B------:R-:W-:-:S02]  /*19b0*/  IADD3 R42, PT, PT, R42, -0x80, RZ ;  /* 0xffffff802a2a7810 */ /* 0x000fc40007ffe0ff */
[----:B------:R-:W-:-:S03]  /*19c0*/  LEA.HI R39, R8, 0xffffff80, RZ, 0x8 ;  /* 0xffffff8008277811 */ /* 0x000fc600078f40ff */
[----:B------:R-:W1:Y:S01]  /*19d0*/  I2F.F16 R23, R46 ;  /* 0x0000002e00177306 */ /* 0x000e620000200c00 */
[----:B------:R-:W-:-:S07]  /*19e0*/  SHF.R.U32.HI R43, RZ, 0x10, R8 ;  /* 0x00000010ff2b7819 */ /* 0x000fce0000011608 */
[----:B------:R-:W3:Y:S08]  /*19f0*/  I2F.F16 R22, R22 ;  /* 0x0000001600167306 */ /* 0x000ef00000200c00 */
[----:B------:R-:W5:Y:S08]  /*1a00*/  I2F.F16 R29, R29 ;  /* 0x0000001d001d7306 */ /* 0x000f700000200c00 */
[----:B------:R-:W5:Y:S08]  /*1a10*/  I2F.F16 R8, R44 ;  /* 0x0000002c00087306 */ /* 0x000f700000200c00 */
[----:B------:R-:W5:Y:S01]  /*1a20*/  I2F.F16 R42, R42 ;  /* 0x0000002a002a7306 */ /* 0x000f620000200c00 */
[----:B----4-:R-:W-:-:S02]  /*1a30*/  HADD2.F32 R6, -RZ, R4.H0_H0 ;  /* 0x20000004ff067230 */ /* 0x010fc40000004100 */
[----:B0-----:R-:W-:Y:S02]  /*1a40*/  HADD2.F32 R7, -RZ, R7.H0_H0 ;  /* 0x20000007ff077230 */ /* 0x001fe40000004100 */
[----:B-1----:R-:W-:Y:S02]  /*1a50*/  HADD2.F32 R23, -RZ, R23.H0_H0 ;  /* 0x20000017ff177230 */ /* 0x002fe40000004100 */
[----:B---3--:R-:W-:Y:S02]  /*1a60*/  HADD2.F32 R45, -RZ, R22.H0_H0 ;  /* 0x20000016ff2d7230 */ /* 0x008fe40000004100 */
[----:B-----5:R-:W-:Y:S02]  /*1a70*/  HADD2.F32 R29, -RZ, R29.H0_H0 ;  /* 0x2000001dff1d7230 */ /* 0x020fe40000004100 */
[----:B------:R-:W-:Y:S01]  /*1a80*/  FFMA.FTZ R47, R7, R6, RZ ;  /* 0x00000006072f7223 */ /* 0x000fe200000100ff */
[----:B------:R-:W-:Y:S01]  /*1a90*/  HADD2.F32 R44, -RZ, R8.H0_H0 ;  /* 0x20000008ff2c7230 */ /* 0x000fe20000004100 */
[----:B------:R-:W-:Y:S01]  /*1aa0*/  SHF.R.U32.HI R8, RZ, 0x8, R10 ;  /* 0x00000008ff087819 */ /* 0x000fe2000001160a */
[----:B------:R-:W-:Y:S01]  /*1ab0*/  FFMA.FTZ R7, R6, R23, RZ ;  /* 0x0000001706077223 */ /* 0x000fe200000100ff */
[----:B------:R-:W-:-:S02]  /*1ac0*/  HADD2.F32 R4, -RZ, R4.H1_H1 ;  /* 0x30000004ff047230 */ /* 0x000fc40000004100 */
[C---:B------:R-:W-:Y:S01]  /*1ad0*/  FFMA.FTZ R45, R6.reuse, R45, RZ ;  /* 0x0000002d062d7223 */ /* 0x040fe200000100ff */
[----:B------:R-:W-:Y:S02]  /*1ae0*/  HADD2.F32 R42, -RZ, R42.H0_H0 ;  /* 0x2000002aff2a7230 */ /* 0x000fe40000004100 */
[----:B------:R-:W-:Y:S01]  /*1af0*/  FFMA.FTZ R23, R6, R29, RZ ;  /* 0x0000001d06177223 */ /* 0x000fe200000100ff */
[----:B------:R-:W-:Y:S02]  /*1b00*/  SHF.R.U32.HI R29, RZ, 0x8, R11 ;  /* 0x00000008ff1d7819 */ /* 0x000fe4000001160b */
[----:B------:R-:W-:Y:S01]  /*1b10*/  LOP3.LUT R8, R8, 0xff, RZ, 0xc0, !PT ;  /* 0x000000ff08087812 */ /* 0x000fe200078ec0ff */
[----:B------:R-:W-:Y:S01]  /*1b20*/  FFMA.FTZ R45, R4, R42, R45 ;  /* 0x0000002a042d7223 */ /* 0x000fe2000001002d */
[----:B------:R-:W-:Y:S02]  /*1b30*/  SHF.R.U32.HI R6, RZ, 0x10, R9 ;  /* 0x00000010ff067819 */ /* 0x000fe40000011609 */
[----:B------:R-:W-:-:S02]  /*1b40*/  LOP3.LUT R42, R29, 0xff, RZ, 0xc0, !PT ;  /* 0x000000ff1d2a7812 */ /* 0x000fc400078ec0ff */
[----:B------:R-:W-:Y:S02]  /*1b50*/  IADD3 R8, PT, PT, R8, -0x80, RZ ;  /* 0xffffff8008087810 */ /* 0x000fe40007ffe0ff */
[----:B------:R-:W-:Y:S02]  /*1b60*/  LOP3.LUT R6, R6, 0xff, RZ, 0xc0, !PT ;  /* 0x000000ff06067812 */ /* 0x000fe400078ec0ff */
[----:B------:R-:W-:Y:S02]  /*1b70*/  LOP3.LUT R43, R43, 0xff, RZ, 0xc0, !PT ;  /* 0x000000ff2b2b7812 */ /* 0x000fe400078ec0ff */
[----:B------:R-:W-:Y:S01]  /*1b80*/  SHF.R.U32.HI R29, RZ, 0x10, R10 ;  /* 0x00000010ff1d7819 */ /* 0x000fe2000001160a */
[----:B------:R-:W-:Y:S01]  /*1b90*/  VIADD R42, R42, 0xffffff80 ;  /* 0xffffff802a2a7836 */ /* 0x000fe20000000000 */
[----:B------:R-:W-:Y:S01]  /*1ba0*/  IADD3 R6, PT, PT, R6, -0x80, RZ ;  /* 0xffffff8006067810 */ /* 0x000fe20007ffe0ff */
[----:B------:R-:W0:Y:S01]  /*1bb0*/  I2F.F16 R8, R8 ;  /* 0x0000000800087306 */ /* 0x000e220000200c00 */
[----:B------:R-:W-:Y:S01]  /*1bc0*/  LOP3.LUT R29, R29, 0xff, RZ, 0xc0, !PT ;  /* 0x000000ff1d1d7812 */ /* 0x000fe200078ec0ff */
[----:B------:R-:W-:-:S02]  /*1bd0*/  VIADD R22, R43, 0xffffff80 ;  /* 0xffffff802b167836 */ /* 0x000fc40000000000 */
[----:B------:R-:W-:-:S04]  /*1be0*/  FFMA.FTZ R43, R44, R4, R47 ;  /* 0x000000042c2b7223 */ /* 0x000fc8000001002f */
[----:B------:R1:W-:Y:S08]  /*1bf0*/  I2F.F16 R44, R6 ;  /* 0x00000006002c7306 */ /* 0x0003f00000200c00 */
[----:B------:R-:W3:Y:S01]  /*1c00*/  I2F.F16 R42, R42 ;  /* 0x0000002a002a7306 */ /* 0x000ee20000200c00 */
[----:B-1----:R-:W-:Y:S02]  /*1c10*/  IADD3 R6, PT, PT, R29, -0x80, RZ ;  /* 0xffffff801d067810 */ /* 0x002fe40007ffe0ff */
[----:B------:R-:W-:-:S04]  /*1c20*/  SHF.R.U32.HI R29, RZ, 0x10, R11 ;  /* 0x00000010ff1d7819 */ /* 0x000fc8000001160b */
[----:B------:R-:W-:Y:S01]  /*1c30*/  LOP3.LUT R29, R29, 0xff, RZ, 0xc0, !PT ;  /* 0x000000ff1d1d7812 */ /* 0x000fe200078ec0ff */
[----:B0-----:R-:W-:-:S03]  /*1c40*/  HADD2.F32 R46, -RZ, R8.H0_H0 ;  /* 0x20000008ff2e7230 */ /* 0x001fc60000004100 */
[----:B------:R-:W-:Y:S01]  /*1c50*/  IADD3 R29, PT, PT, R29, -0x80, RZ ;  /* 0xffffff801d1d7810 */ /* 0x000fe20007ffe0ff */
[----:B------:R-:W0:Y:S01]  /*1c60*/  I2F.F16 R22, R22 ;  /* 0x0000001600167306 */ /* 0x000e220000200c00 */
[----:B------:R-:W-:Y:S01]  /*1c70*/  FFMA.FTZ R7, R4, R46, R7 ;  /* 0x0000002e04077223 */ /* 0x000fe20000010007 */
[----:B---3--:R-:W-:Y:S01]  /*1c80*/  HADD2.F32 R8, -RZ, R42.H0_H0 ;  /* 0x2000002aff087230 */ /* 0x008fe20000004100 */
[----:B------:R-:W-:Y:S02]  /*1c90*/  LEA.HI R42, R10, 0xffffff80, RZ, 0x8 ;  /* 0xffffff800a2a7811 */ /* 0x000fe400078f40ff */
[----:B------:R-:W-:-:S03]  /*1ca0*/  LEA.HI R46, R9, 0xffffff80, RZ, 0x8 ;  /* 0xffffff80092e7811 */ /* 0x000fc600078f40ff */
[----:B------:R-:W1:Y:S01]  /*1cb0*/  I2F.F16 R6, R6 ;  /* 0x0000000600067306 */ /* 0x000e620000200c00 */
[----:B------:R-:W-:-:S07]  /*1cc0*/  FFMA.FTZ R9, R4, R8, R23 ;  /* 0x0000000804097223 */ /* 0x000fce0000010017 */
[----:B------:R-:W3:Y:S01]  /*1cd0*/  I2F.F16 R29, R29 ;  /* 0x0000001d001d7306 */ /* 0x000ee20000200c00 */
[----:B------:R-:W-:Y:S02]  /*1ce0*/  HADD2.F32 R8, -RZ, R5.H0_H0 ;  /* 0x20000005ff087230 */ /* 0x000fe40000004100 */
[----:B------:R-:W-:-:S05]  /*1cf0*/  HADD2.F32 R44, -RZ, R44.H0_H0 ;  /* 0x2000002cff2c7230 */ /* 0x000fca0000004100 */
[----:B------:R-:W-:Y:S08]  /*1d00*/  I2F.F16 R39, R39 ;  /* 0x0000002700277306 */ /* 0x000ff00000200c00 */
[----:B------:R-:W4:Y:S01]  /*1d10*/  I2F.F16 R4, R46 ;  /* 0x0000002e00047306 */ /* 0x000f220000200c00 */
[----:B------:R-:W-:-:S07]  /*1d20*/  FFMA.FTZ R45, R8, R44, R45 ;  /* 0x0000002c082d7223 */ /* 0x000fce000001002d */
[----:B------:R-:W5:Y:S01]  /*1d30*/  I2F.F16 R42, R42 ;  /* 0x0000002a002a7306 */ /* 0x000f620000200c00 */
[----:B------:R-:W-:Y:S01]  /*1d40*/  HADD2.F32 R10, -RZ, R5.H1_H1 ;  /* 0x30000005ff0a7230 */ /* 0x000fe20000004100 */
[----:B------:R-:W-:Y:S01]  /*1d50*/  LOP3.LUT R5, R12, 0xff, RZ, 0xc0, !PT ;  /* 0x000000ff0c057812 */ /* 0x000fe200078ec0ff */
[----:B0-----:R-:W-:Y:S02]  /*1d60*/  HADD2.F32 R22, -RZ, R22.H0_H0 ;  /* 0x20000016ff167230 */ /* 0x001fe40000004100 */
[----:B-1----:R-:W-:Y:S02]  /*1d70*/  HADD2.F32 R6, -RZ, R6.H0_H0 ;  /* 0x20000006ff067230 */ /* 0x002fe40000004100 */
[----:B---3--:R-:W-:Y:S02]  /*1d80*/  HADD2.F32 R44, -RZ, R29.H0_H0 ;  /* 0x2000001dff2c7230 */ /* 0x008fe40000004100 */
[----:B------:R-:W-:Y:S01]  /*1d90*/  FFMA.FTZ R43, R22, R8, R43 ;  /* 0x00000008162b7223 */ /* 0x000fe2000001002b */
[----:B------:R-:W-:-:S02]  /*1da0*/  VIADD R29, R5, 0xffffff80 ;  /* 0xffffff80051d7836 */ /* 0x000fc40000000000 */
[C---:B------:R-:W-:Y:S01]  /*1db0*/  FFMA.FTZ R7, R8.reuse, R6, R7 ;  /* 0x0000000608077223 */ /* 0x040fe20000010007 */
[----:B----4-:R-:W-:Y:S02]  /*1dc0*/  HADD2.F32 R5, -RZ, R4.H0_H0 ;  /* 0x20000004ff057230 */ /* 0x010fe40000004100 */
[----:B------:R-:W-:Y:S01]  /*1dd0*/  FFMA.FTZ R9, R8, R44, R9 ;  /* 0x0000002c08097223 */ /* 0x000fe20000010009 */
[----:B------:R-:W-:Y:S01]  /*1de0*/  HADD2.F32 R8, -RZ, R39.H0_H0 ;  /* 0x20000027ff087230 */ /* 0x000fe20000004100 */
[----:B------:R-:W-:Y:S01]  /*1df0*/  LOP3.LUT R4, R13, 0xff, RZ, 0xc0, !PT ;  /* 0x000000ff0d047812 */ /* 0x000fe200078ec0ff */
[----:B-----5:R-:W-:Y:S02]  /*1e00*/  HADD2.F32 R42, -RZ, R42.H0_H0 ;  /* 0x2000002aff2a7230 */ /* 0x020fe40000004100 */
[----:B------:R-:W-:-:S04]  /*1e10*/  IMAD.WIDE R52, R38, 0x4, R52 ;  /* 0x0000000426347825 */ /* 0x000fc800078e0234 */
[----:B------:R-:W-:Y:S01]  /*1e20*/  FFMA.FTZ R8, R8, R10, R43 ;  /* 0x0000000a08087223 */ /* 0x000fe2000001002b */
[C---:B------:R-:W-:Y:S01]  /*1e30*/  FFMA.FTZ R45, R10.reuse, R5, R45 ;  /* 0x000000050a2d7223 */ /* 0x040fe2000001002d */
[----:B------:R-:W-:Y:S01]  /*1e40*/  FFMA.FTZ R43, R10, R42, R7 ;  /* 0x0000002a0a2b7223 */ /* 0x000fe20000010007 */
[----:B------:R-:W-:Y:S01]  /*1e50*/  IADD3 R39, PT, PT, R4, -0x80, RZ ;  /* 0xffffff8004277810 */ /* 0x000fe20007ffe0ff */
[----:B------:R-:W0:Y:S04]  /*1e60*/  LDS.64 R22, [UR4+0x18] ;  /* 0x00001804ff167984 */ /* 0x000e280008000a00 */
[----:B------:R1:W3:Y:S01]  /*1e70*/  LDG.E.128.CONSTANT R4, desc[UR6][R52.64] ;  /* 0x0000000634047981 */ /* 0x0002e2000c1e9d00 */
[----:B------:R-:W-:-:S06]  /*1e80*/  LEA.HI R11, R11, 0xffffff80, RZ, 0x8 ;  /* 0xffffff800b0b7811 */ /* 0x000fcc00078f40ff */
[----:B------:R-:W4:Y:S08]  /*1e90*/  I2F.F16 R11, R11 ;  /* 0x0000000b000b7306 */ /* 0x000f300000200c00 */
[----:B------:R-:W5:Y:S01]  /*1ea0*/  I2F.F16 R29, R29 ;  /* 0x0000001d001d7306 */ /* 0x000f620000200c00 */
[----:B----4-:R-:W-:Y:S01]  /*1eb0*/  HADD2.F32 R42, -RZ, R11.H0_H0 ;  /* 0x2000000bff2a7230 */ /* 0x010fe20000004100 */
[----:B------:R-:W-:-:S04]  /*1ec0*/  LOP3.LUT R11, R14, 0xff, RZ, 0xc0, !PT ;  /* 0x000000ff0e0b7812 */ /* 0x000fc800078ec0ff */
[----:B------:R-:W-:Y:S02]  /*1ed0*/  IADD3 R46, PT, PT, R11, -0x80, RZ ;  /* 0xffffff800b2e7810 */ /* 0x000fe40007ffe0ff */
[----:B------:R-:W-:Y:S01]  /*1ee0*/  LOP3.LUT R11, R15, 0xff, RZ, 0xc0, !PT ;  /* 0x000000ff0f0b7812 */ /* 0x000fe200078ec0ff */
[----:B------:R-:W4:Y:S01]  /*1ef0*/  I2F.F16 R39, R39 ;  /* 0x0000002700277306 */ /* 0x000f220000200c00 */
[----:B------:R-:W-:-:S03]  /*1f00*/  FFMA.FTZ R9, R10, R42, R9 ;  /* 0x0000002a0a097223 */ /* 0x000fc60000010009 */
[----:B------:R-:W-:-:S04]  /*1f10*/  VIADD R44, R11, 0xffffff80 ;  /* 0xffffff800b2c7836 */ /* 0x000fc80000000000 */
[----:B------:R-:W2:Y:S01]  /*1f20*/  I2F.F16 R10, R46 ;  /* 0x0000002e000a7306 */ /* 0x000ea20000200c00 */
[----:B-----5:R-:W-:Y:S02]  /*1f30*/  HADD2.F32 R11, -RZ, R29.H0_H0 ;  /* 0x2000001dff0b7230 */ /* 0x020fe40000004100 */
[----:B0-----:R-:W-:-:S05]  /*1f40*/  HADD2.F32 R42, -RZ, R22.H0_H0 ;  /* 0x20000016ff2a7230 */ /* 0x001fca0000004100 */
[----:B------:R-:W0:Y:S01]  /*1f50*/  I2F.F16 R44, R44 ;  /* 0x0000002c002c7306 */ /* 0x000e220000200c00 */
[----:B------:R-:W-:Y:S01]  /*1f60*/  FFMA.FTZ R11, R11, R42, R8 ;  /* 0x0000002a0b0b7223 */ /* 0x000fe20000010008 */
[----:B----4-:R-:W-:Y:S02]  /*1f70*/  HADD2.F32 R8, -RZ, R39.H0_H0 ;  /* 0x20000027ff087230 */ /* 0x010fe40000004100 */
[----:B--2---:R-:W-:-:S03]  /*1f80*/  HADD2.F32 R48, -RZ, R10.H0_H0 ;  /* 0x2000000aff307230 */ /* 0x004fc60000004100 */
[----:B------:R-:W-:Y:S01]  /*1f90*/  FFMA.FTZ R10, R42, R8, R45 ;  /* 0x000000082a0a7223 */ /* 0x000fe2000001002d */
[----:B------:R-:W-:-:S04]  /*1fa0*/  SHF.R.U32.HI R8, RZ, 0x8, R12 ;  /* 0x00000008ff087819 */ /* 0x000fc8000001160c */
[----:B------:R-:W-:Y:S01]  /*1fb0*/  LOP3.LUT R8, R8, 0xff, RZ, 0xc0, !PT ;  /* 0x000000ff08087812 */ /* 0x000fe200078ec0ff */
[----:B0-----:R-:W-:Y:S02]  /*1fc0*/  HADD2.F32 R44, -RZ, R44.H0_H0 ;  /* 0x2000002cff2c7230 */ /* 0x001fe40000004100 */
[----:B------:R-:W-:-:S03]  /*1fd0*/  FFMA.FTZ R43, R42, R48, R43 ;  /* 0x000000302a2b7223 */ /* 0x000fc6000001002b */
[----:B------:R-:W-:Y:S01]  /*1fe0*/  FFMA.FTZ R9, R42, R44, R9 ;  /* 0x0000002c2a097223 */ /* 0x000fe20000010009 */
[----:B------:R-:W-:Y:S02]  /*1ff0*/  IADD3 R42, PT, PT, R8, -0x80, RZ ;  /* 0xffffff80082a7810 */ /* 0x000fe40007ffe0ff */
[----:B------:R-:W-:Y:S02]  /*2000*/  SHF.R.U32.HI R44, RZ, 0x8, R13 ;  /* 0x00000008ff2c7819 */ /* 0x000fe4000001160d */
[----:B------:R-:W-:Y:S02]  /*2010*/  LEA.HI R39, R12, 0xffffff80, RZ, 0x8 ;  /* 0xffffff800c277811 */ /* 0x000fe400078f40ff */
[----:B------:R-:W-:Y:S01]  /*2020*/  LOP3.LUT R44, R44, 0xff, RZ, 0xc0, !PT ;  /* 0x000000ff2c2c7812 */ /* 0x000fe200078ec0ff */
[----:B------:R-:W0:Y:S01]  /*2030*/  I2F.F16 R42, R42 ;  /* 0x0000002a002a7306 */ /* 0x000e220000200c00 */
[----:B------:R-:W-:Y:S02]  /*2040*/  SHF.R.U32.HI R12, RZ, 0x10, R12 ;  /* 0x00000010ff0c7819 */ /* 0x000fe4000001160c */
[----:B------:R-:W-:-:S02]  /*2050*/  IADD3 R44, PT, PT, R44, -0x80, RZ ;  /* 0xffffff802c2c7810 */ /* 0x000fc40007ffe0ff */
[----:B------:R-:W-:-:S03]  /*2060*/  LOP3.LUT R8, R12, 0xff, RZ, 0xc0, !PT ;  /* 0x000000ff0c087812 */ /* 0x000fc600078ec0ff */
[----:B------:R-:W2:Y:S01]  /*2070*/  I2F.F16 R12, R44 ;  /* 0x0000002c000c7306 */ /* 0x000ea20000200c00 */
[----:B0-----:R-:W-:Y:S01]  /*2080*/  HADD2.F32 R46, -RZ, R42.H0_H0 ;  /* 0x2000002aff2e7230 */ /* 0x001fe20000004100 */
[----:B------:R-:W-:Y:S01]  /*2090*/  SHF.R.U32.HI R42, RZ, 0x8, R14 ;  /* 0x00000008ff2a7819 */ /* 0x000fe2000001160e */
[----:B------:R-:W-:-:S03]  /*20a0*/  HADD2.F32 R22, -RZ, R22.H1_H1 ;  /* 0x30000016ff167230 */ /* 0x000fc60000004100 */
[----:B------:R-:W-:Y:S01]  /*20b0*/  LOP3.LUT R42, R42, 0xff, RZ, 0xc0, !PT ;  /* 0x000000ff2a2a7812 */ /* 0x000fe200078ec0ff */
[----:B--2---:R-:W-:-:S03]  /*20c0*/  HADD2.F32 R49, -RZ, R12.H0_H0 ;  /* 0x2000000cff317230 */ /* 0x004fc60000004100 */
[----:B------:R-:W-:Y:S02]  /*20d0*/  IADD3 R44, PT, PT, R42, -0x80, RZ ;  /* 0xffffff802a2c7810 */ /* 0x000fe40007ffe0ff */
[----:B------:R-:W-:Y:S01]  /*20e0*/  SHF.R.U32.HI R12, RZ, 0x8, R15 ;  /* 0x00000008ff0c7819 */ /* 0x000fe2000001160f */
[----:B------:R-:W-:Y:S02]  /*20f0*/  FFMA.FTZ R49, R22, R49, R10 ;  /* 0x0000003116317223 */ /* 0x000fe4000001000a */
[----:B------:R-:W0:Y:S01]  /*2100*/  I2F.F16 R10, R44 ;  /* 0x0000002c000a7306 */ /* 0x000e220000200c00 */
[----:B------:R-:W-:Y:S02]  /*2110*/  LOP3.LUT R42, R12, 0xff, RZ, 0xc0, !PT ;  /* 0x000000ff0c2a7812 */ /* 0x000fe400078ec0ff */
[----:B------:R-:W-:Y:S01]  /*2120*/  SHF.R.U32.HI R12, RZ, 0x10, R14 ;  /* 0x00000010ff0c7819 */ /* 0x000fe2000001160e */
[----:B------:R-:W-:Y:S02]  /*2130*/  FFMA.FTZ R11, R46, R22, R11 ;  /* 0x000000162e0b7223 */ /* 0x000fe4000001000b */
[----:B------:R-:W-:Y:S01]  /*2140*/  VIADD R45, R42, 0xffffff80 ;  /* 0xffffff802a2d7836 */ /* 0x000fe20000000000 */
[----:B------:R-:W-:Y:S01]  /*2150*/  SHF.R.U32.HI R46, RZ, 0x10, R15 ;  /* 0x00000010ff2e7819 */ /* 0x000fe2000001160f */
[----:B------:R-:W-:Y:S01]  /*2160*/  VIADD R8, R8, 0xffffff80 ;  /* 0xffffff8008087836 */ /* 0x000fe20000000000 */
[----:B------:R-:W-:-:S02]  /*2170*/  LOP3.LUT R42, R12, 0xff, RZ, 0xc0, !PT ;  /* 0x000000ff0c2a7812 */ /* 0x000fc400078ec0ff */
[----:B------:R-:W2:Y:S01]  /*2180*/  I2F.F16 R12, R45 ;  /* 0x0000002d000c7306 */ /* 0x000ea20000200c00 */
[----:B------:R-:W-:Y:S02]  /*2190*/  LOP3.LUT R46, R46, 0xff, RZ, 0xc0, !PT ;  /* 0x000000ff2e2e7812 */ /* 0x000fe400078ec0ff */
[----:B------:R-:W-:Y:S01]  /*21a0*/  LEA.HI R29, R13, 0xffffff80, RZ, 0x8 ;  /* 0xffffff800d1d7811 */ /* 0x000fe200078f40ff */
[----:B0-----:R-:W-:Y:S01]  /*21b0*/  HADD2.F32 R47, -RZ, R10.H0_H0 ;  /* 0x2000000aff2f7230 */ /* 0x001fe20000004100 */
[----:B------:R-:W-:Y:S02]  /*21c0*/  SHF.R.U32.HI R13, RZ, 0x10, R13 ;  /* 0x00000010ff0d7819 */ /* 0x000fe4000001160d */
[----:B------:R-:W-:Y:S01]  /*21d0*/  IADD3 R42, PT, PT, R42, -0x80, RZ ;  /* 0xffffff802a2a7810 */ /* 0x000fe20007ffe0ff */
[----:B------:R-:W0:Y:S01]  /*21e0*/  I2F.F16 R8, R8 ;  /* 0x0000000800087306 */ /* 0x000e220000200c00 */
[----:B------:R-:W-:Y:S02]  /*21f0*/  IADD3 R10, PT, PT, R46, -0x80, RZ ;  /* 0xffffff802e0a7810 */ /* 0x000fe40007ffe0ff */
[----:B------:R-:W-:-:S05]  /*2200*/  LOP3.LUT R13, R13, 0xff, RZ, 0xc0, !PT ;  /* 0x000000ff0d0d7812 */ /* 0x000fca00078ec0ff */
[----:B------:R-:W4:Y:S01]  /*2210*/  I2F.F16 R42, R42 ;  /* 0x0000002a002a7306 */ /* 0x000f220000200c00 */
[----:B------:R-:W-:Y:S01]  /*2220*/  IADD3 R13, PT, PT, R13, -0x80, RZ ;  /* 0xffffff800d0d7810 */ /* 0x000fe20007ffe0ff */
[----:B--2---:R-:W-:-:S06]  /*2230*/  HADD2.F32 R12, -RZ, R12.H0_H0 ;  /* 0x2000000cff0c7230 */ /* 0x004fcc0000004100 */
[----:B------:R-:W2:Y:S01]  /*2240*/  I2F.F16 R10, R10 ;  /* 0x0000000a000a7306 */ /* 0x000ea20000200c00 */
[----:B------:R-:W-:Y:S01]  /*2250*/  FFMA.FTZ R9, R22, R12, R9 ;  /* 0x0000000c16097223 */ /* 0x000fe20000010009 */
[----:B------:R-:W-:Y:S02]  /*2260*/  HADD2.F32 R12, -RZ, R23.H0_H0 ;  /* 0x20000017ff0c7230 */ /* 0x000fe40000004100 */
[----:B0-----:R-:W-:-:S04]  /*2270*/  HADD2.F32 R8, -RZ, R8.H0_H0 ;  /* 0x20000008ff087230 */ /* 0x001fc80000004100 */
[----:B------:R-:W0:Y:S01]  /*2280*/  I2F.F16 R13, R13 ;  /* 0x0000000d000d7306 */ /* 0x000e220000200c00 */
[----:B------:R-:W-:Y:S01]  /*2290*/  FFMA.FTZ R45, R8, R12, R11 ;  /* 0x0000000c082d7223 */ /* 0x000fe2000001000b */
[----:B----4-:R-:W-:Y:S02]  /*22a0*/  HADD2.F32 R42, -RZ, R42.H0_H0 ;  /* 0x2000002aff2a7230 */ /* 0x010fe40000004100 */
[----:B------:R-:W-:Y:S01]  /*22b0*/  FFMA.FTZ R43, R22, R47, R43 ;  /* 0x0000002f162b7223 */ /* 0x000fe2000001002b */
[----:B------:R-:W-:Y:S01]  /*22c0*/  LOP3.LUT R8, R16, 0xff, RZ, 0xc0, !PT ;  /* 0x000000ff10087812 */ /* 0x000fe200078ec0ff */
[----:B-1----:R-:W-:Y:S01]  /*22d0*/  IMAD.WIDE R52, R38, 0x4, R52 ;  /* 0x0000000426347825 */ /* 0x002fe200078e0234 */
[----:B------:R-:W-:-:S03]  /*22e0*/  LOP3.LUT R11, R17, 0xff, RZ, 0xc0, !PT ;  /* 0x000000ff110b7812 */ /* 0x000fc600078ec0ff */
[----:B--2---:R-:W-:Y:S01]  /*22f0*/  HADD2.F32 R10, -RZ, R10.H0_H0 ;  /* 0x2000000aff0a7230 */ /* 0x004fe20000004100 */
[----:B------:R-:W-:Y:S01]  /*2300*/  LEA.HI R47, R14, 0xffffff80, RZ, 0x8 ;  /* 0xffffff800e2f7811 */ /* 0x000fe200078f40ff */
[----:B------:R-:W-:Y:S01]  /*2310*/  FFMA.FTZ R43, R12, R42, R43 ;  /* 0x0000002a0c2b7223 */ /* 0x000fe2000001002b */
[----:B------:R-:W-:Y:S01]  /*2320*/  LEA.HI R48, R15, 0xffffff80, RZ, 0x8 ;  /* 0xffffff800f307811 */ /* 0x000fe200078f40ff */
[----:B------:R-:W-:Y:S02]  /*2330*/  VIADD R14, R8, 0xffffff80 ;  /* 0xffffff80080e7836 */ /* 0x000fe40000000000 */
[C---:B------:R-:W-:Y:S01]  /*2340*/  FFMA.FTZ R15, R12.reuse, R10, R9 ;  /* 0x0000000a0c0f7223 */ /* 0x040fe20000010009 */
[----:B------:R-:W-:Y:S01]  /*2350*/  IADD3 R42, PT, PT, R11, -0x80, RZ ;  /* 0xffffff800b2a7810 */ /* 0x000fe20007ffe0ff */
[----:B0-----:R-:W-:Y:S01]  /*2360*/  HADD2.F32 R13, -RZ, R13.H0_H0 ;  /* 0x2000000dff0d7230 */ /* 0x001fe20000004100 */
[----:B------:R-:W2:Y:S04]  /*2370*/  LDG.E.128.CONSTANT R8, desc[UR6][R52.64] ;  /* 0x0000000634087981 */ /* 0x000ea8000c1e9d00 */
[----:B------:R-:W-:-:S02]  /*2380*/  FFMA.FTZ R49, R12, R13, R49 ;  /* 0x0000000d0c317223 */ /* 0x000fc40000010031 */
[----:B------:R-:W0:Y:S01]  /*2390*/  LDS.64 R12, [UR4+0x20] ;  /* 0x00002004ff0c7984 */ /* 0x000e220008000a00 */
[----:B------:R-:W1:Y:S01]  /*23a0*/  I2F.F16 R39, R39 ;  /* 0x0000002700277306 */ /* 0x000e620000200c00 */
[----:B------:R-:W-:Y:S01]  /*23b0*/  HADD2.F32 R46, -RZ, R23.H1_H1 ;  /* 0x30000017ff2e7230 */ /* 0x000fe20000004100 */
[----:B------:R-:W-:-:S04]  /*23c0*/  LOP3.LUT R23, R18, 0xff, RZ, 0xc0, !PT ;  /* 0x000000ff12177812 */ /* 0x000fc800078ec0ff */
[----:B------:R-:W-:Y:S02]  /*23d0*/  IADD3 R51, PT, PT, R23, -0x80, RZ ;  /* 0xffffff8017337810 */ /* 0x000fe40007ffe0ff */
[----:B------:R-:W-:Y:S01]  /*23e0*/  LOP3.LUT R23, R19, 0xff, RZ, 0xc0, !PT ;  /* 0x000000ff13177812 */ /* 0x000fe200078ec0ff */
[----:B------:R-:W4:Y:S04]  /*23f0*/  I2F.F16 R48, R48 ;  /* 0x0000003000307306 */ /* 0x000f280000200c00 */
[----:B------:R-:W-:Y:S02]  /*2400*/  VIADD R44, R23, 0xffffff80 ;  /* 0xffffff80172c7836 */ /* 0x000fe40000000000 */
[----:B-1----:R-:W-:Y:S02]  /*2410*/  HADD2.F32 R22, -RZ, R39.H0_H0 ;  /* 0x20000027ff167230 */ /* 0x002fe40000004100 */
[----:B------:R-:W1:Y:S03]  /*2420*/  I2F.F16 R47, R47 ;  /* 0x0000002f002f7306 */ /* 0x000e660000200c00 */
[----:B------:R-:W-:-:S05]  /*2430*/  FFMA.FTZ R22, R22, R46, R45 ;  /* 0x0000002e16167223 */ /* 0x000fca000001002d */
[----:B------:R-:W5:Y:S08]  /*2440*/  I2F.F16 R29, R29 ;  /* 0x0000001d001d7306 */ /* 0x000f700000200c00 */
[----:B------:R-:W0:Y:S01]  /*2450*/  I2F.F16 R14, R14 ;  /* 0x0000000e000e7306 */ /* 0x000e220000200c00 */
[----:B----4-:R-:W-:-:S07]  /*2460*/  HADD2.F32 R48, -RZ, R48.H0_H0 ;  /* 0x20000030ff307230 */ /* 0x010fce0000004100 */
[----:B------:R-:W4:Y:S08]  /*2470*/  I2F.F16 R42, R42 ;  /* 0x0000002a002a7306 */ /* 0x000f300000200c00 */
[----:B------:R-:W4:Y:S08]  /*2480*/  I2F.F16 R45, R51 ;  /* 0x00000033002d7306 */ /* 0x000f300000200c00 */
[----:B------:R-:W4:Y:S01]  /*2490*/  I2F.F16 R44, R44 ;  /* 0x0000002c002c7306 */ /* 0x000f220000200c00 */
[----:B-1----:R-:W-:-:S02]  /*24a0*/  HADD2.F32 R50, -RZ, R47.H0_H0 ;  /* 0x2000002fff327230 */ /* 0x002fc40000004100 */
[C---:B------:R-:W-:Y:S01]  /*24b0*/  FFMA.FTZ R39, R46.reuse, R48, R15 ;  /* 0x000000302e277223 */ /* 0x040fe2000001000f */
[----:B-----5:R-:W-:Y:S02]  /*24c0*/  HADD2.F32 R23, -RZ, R29.H0_H0 ;  /* 0x2000001dff177230 */ /* 0x020fe40000004100 */
[----:B0-----:R-:W-:Y:S02]  /*24d0*/  HADD2.F32 R15, -RZ, R14.H0_H0 ;  /* 0x2000000eff0f7230 */ /* 0x001fe40000004100 */
[----:B------:R-:W-:Y:S01]  /*24e0*/  FFMA.FTZ R29, R46, R50, R43 ;  /* 0x000000322e1d7223 */ /* 0x000fe2000001002b */
[----:B------:R-:W-:Y:S02]  /*24f0*/  HADD2.F32 R14, -RZ, R12.H0_H0 ;  /* 0x2000000cff0e7230 */ /* 0x000fe40000004100 */
[----:B----4-:R-:W-:Y:S02]  /*2500*/  HADD2.F32 R47, -RZ, R42.H0_H0 ;  /* 0x2000002aff2f7230 */ /* 0x010fe40000004100 */
[----:B------:R-:W-:-:S02]  /*2510*/  HADD2.F32 R45, -RZ, R45.H0_H0 ;  /* 0x2000002dff2d7230 */ /* 0x000fc40000004100 */
[----:B------:R-:W-:Y:S02]  /*2520*/  HADD2.F32 R43, -RZ, R44.H0_H0 ;  /* 0x2000002cff2b7230 */ /* 0x000fe40000004100 */
[----:B------:R-:W-:Y:S01]  /*2530*/  FFMA.FTZ R42, R15, R14, RZ ;  /* 0x0000000e0f2a7223 */ /* 0x000fe200000100ff */
[C---:B------:R-:W-:Y:S01]  /*2540*/  FFMA.FTZ R15, R14.reuse, R47, RZ ;  /* 0x0000002f0e0f7223 */ /* 0x040fe200000100ff */
[C---:B------:R-:W-:Y:S01]  /*2550*/  FFMA.FTZ R45, R14.reuse, R45, RZ ;  /* 0x0000002d0e2d7223 */ /* 0x040fe200000100ff */
[----:B------:R-:W-:Y:S01]  /*2560*/  FFMA.FTZ R43, R14, R43, RZ ;  /* 0x0000002b0e2b7223 */ /* 0x000fe200000100ff */
[----:B------:R-:W-:Y:S01]  /*2570*/  SHF.R.U32.HI R14, RZ, 0x8, R16 ;  /* 0x00000008ff0e7819 */ /* 0x000fe20000011610 */
[----:B------:R-:W-:Y:S01]  /*2580*/  FFMA.FTZ R23, R46, R23, R49 ;  /* 0x000000172e177223 */ /* 0x000fe20000010031 */
[----:B------:R-:W-:Y:S02]  /*2590*/  SHF.R.U32.HI R44, RZ, 0x8, R17 ;  /* 0x00000008ff2c7819 */ /* 0x000fe40000011611 */
[----:B------:R-:W-:-:S02]  /*25a0*/  LOP3.LUT R14, R14, 0xff, RZ, 0xc0, !PT ;  /* 0x000000ff0e0e7812 */ /* 0x000fc400078ec0ff */
[----:B------:R-:W-:Y:S02]  /*25b0*/  SHF.R.U32.HI R46, RZ, 0x8, R18 ;  /* 0x00000008ff2e7819 */ /* 0x000fe40000011612 */
[----:B------:R-:W-:Y:S02]  /*25c0*/  SHF.R.U32.HI R47, RZ, 0x8, R19 ;  /* 0x00000008ff2f7819 */ /* 0x000fe40000011613 */
[----:B------:R-:W-:Y:S02]  /*25d0*/  IADD3 R14, PT, PT, R14, -0x80, RZ ;  /* 0xffffff800e0e7810 */ /* 0x000fe40007ffe0ff */
[----:B------:R-:W-:Y:S02]  /*25e0*/  LOP3.LUT R44, R44, 0xff, RZ, 0xc0, !PT ;  /* 0x000000ff2c2c7812 */ /* 0x000fe400078ec0ff */
[----:B------:R-:W-:Y:S02]  /*25f0*/  LOP3.LUT R46, R46, 0xff, RZ, 0xc0, !PT ;  /* 0x000000ff2e2e7812 */ /* 0x000fe400078ec0ff */
[----:B------:R-:W-:Y:S01]  /*2600*/  LOP3.LUT R47, R47, 0xff, RZ, 0xc0, !PT ;  /* 0x000000ff2f2f7812 */ /* 0x000fe200078ec0ff */
[----:B------:R0:W1:Y:S01]  /*2610*/  I2F.F16 R48, R14 ;  /* 0x0000000e00307306 */ /* 0x0000620000200c00 */
[----:B------:R-:W-:Y:S01]  /*2620*/  IADD3 R44, PT, PT, R44, -0x80, RZ ;  /* 0xffffff802c2c7810 */ /* 0x000fe20007ffe0ff */
[----:B------:R-:W-:Y:S01]  /*2630*/  VIADD R46, R46, 0xffffff80 ;  /* 0xffffff802e2e7836 */ /* 0x000fe20000000000 */
[----:B------:R-:W-:-:S05]  /*2640*/  IADD3 R47, PT, PT, R47, -0x80, RZ ;  /* 0xffffff802f2f7810 */ /* 0x000fca0007ffe0ff */
[----:B------:R-:W4:Y:S08]  /*2650*/  I2F.F16 R44, R44 ;  /* 0x0000002c002c7306 */ /* 0x000f300000200c00 */
[----:B------:R-:W5:Y:S01]  /*2660*/  I2F.F16 R46, R46 ;  /* 0x0000002e002e7306 */ /* 0x000f620000200c00 */
[----:B0-----:R-:W-:-:S07]  /*2670*/  HADD2.F32 R14, -RZ, R12.H1_H1 ;  /* 0x3000000cff0e7230 */ /* 0x001fce0000004100 */
[----:B------:R-:W0:Y:S01]  /*2680*/  I2F.F16 R47, R47 ;  /* 0x0000002f002f7306 */ /* 0x000e220000200c00 */
[----:B-1----:R-:W-:-:S05]  /*2690*/  HADD2.F32 R49, -RZ, R48.H0_H0 ;  /* 0x20000030ff317230 */ /* 0x002fca0000004100 */
[----:B------:R-:W-:Y:S01]  /*26a0*/  FFMA.FTZ R12, R49, R14, R42 ;  /* 0x0000000e310c7223 */ /* 0x000fe2000001002a */
[----:B----4-:R-:W-:Y:S02]  /*26b0*/  HADD2.F32 R42, -RZ, R44.H0_H0 ;  /* 0x2000002cff2a7230 */ /* 0x010fe40000004100 */
[----:B-----5:R-:W-:Y:S02]  /*26c0*/  HADD2.F32 R44, -RZ, R46.H0_H0 ;  /* 0x2000002eff2c7230 */ /* 0x020fe40000004100 */
[----:B0-----:R-:W-:Y:S02]  /*26d0*/  HADD2.F32 R48, -RZ, R47.H0_H0 ;  /* 0x2000002fff307230 */ /* 0x001fe40000004100 */
[C---:B------:R-:W-:Y:S01]  /*26e0*/  FFMA.FTZ R15, R14.reuse, R42, R15 ;  /* 0x0000002a0e0f7223 */ /* 0x040fe2000001000f */
[C---:B------:R-:W-:Y:S02]  /*26f0*/  FFMA.FTZ R45, R14.reuse, R44, R45 ;  /* 0x0000002c0e2d7223 */ /* 0x040fe4000001002d */
[----:B------:R-:W-:Y:S01]  /*2700*/  FFMA.FTZ R14, R14, R48, R43 ;  /* 0x000000300e0e7223 */ /* 0x000fe2000001002b */
[----:B------:R-:W-:-:S04]  /*2710*/  SHF.R.U32.HI R43, RZ, 0x10, R17 ;  /* 0x00000010ff2b7819 */ /* 0x000fc80000011611 */
[----:B------:R-:W-:Y:S02]  /*2720*/  LOP3.LUT R43, R43, 0xff, RZ, 0xc0, !PT ;  /* 0x000000ff2b2b7812 */ /* 0x000fe400078ec0ff */
[----:B------:R-:W-:Y:S02]  /*2730*/  SHF.R.U32.HI R42, RZ, 0x10, R16 ;  /* 0x00000010ff2a7819 */ /* 0x000fe40000011610 */
[----:B------:R-:W-:Y:S02]  /*2740*/  IADD3 R47, PT, PT, R43, -0x80, RZ ;  /* 0xffffff802b2f7810 */ /* 0x000fe40007ffe0ff */
[----:B------:R-:W-:Y:S02]  /*2750*/  SHF.R.U32.HI R43, RZ, 0x10, R18 ;  /* 0x00000010ff2b7819 */ /* 0x000fe40000011612 */
[----:B------:R-:W-:Y:S02]  /*2760*/  LOP3.LUT R42, R42, 0xff, RZ, 0xc0, !PT ;  /* 0x000000ff2a2a7812 */ /* 0x000fe400078ec0ff */
[----:B------:R-:W-:-:S02]  /*2770*/  LOP3.LUT R43, R43, 0xff, RZ, 0xc0, !PT ;  /* 0x000000ff2b2b7812 */ /* 0x000fc400078ec0ff */
[----:B------:R-:W-:Y:S02]  /*2780*/  IADD3 R42, PT, PT, R42, -0x80, RZ ;  /* 0xffffff802a2a7810 */ /* 0x000fe40007ffe0ff */
[----:B------:R-:W-:Y:S01]  /*2790*/  SHF.R.U32.HI R44, RZ, 0x10, R19 ;  /* 0x00000010ff2c7819 */ /* 0x000fe20000011613 */
[----:B------:R-:W-:-:S03]  /*27a0*/  VIADD R48, R43, 0xffffff80 ;  /* 0xffffff802b307836 */ /* 0x000fc60000000000 */
[----:B------:R-:W-:Y:S01]  /*27b0*/  LOP3.LUT R44, R44, 0xff, RZ, 0xc0, !PT ;  /* 0x000000ff2c2c7812 */ /* 0x000fe200078ec0ff */
[----:B------:R-:W0:Y:S03]  /*27c0*/  I2F.F16 R42, R42 ;  /* 0x0000002a002a7306 */ /* 0x000e260000200c00 */
[----:B------:R-:W-:-:S05]  /*27d0*/  IADD3 R44, PT, PT, R44, -0x80, RZ ;  /* 0xffffff802c2c7810 */ /* 0x000fca0007ffe0ff */
[----:B------:R-:W1:Y:S08]  /*27e0*/  I2F.F16 R46, R47 ;  /* 0x0000002f002e7306 */ /* 0x000e700000200c00 */
[----:B------:R-:W4:Y:S01]  /*27f0*/  I2F.F16 R43, R48 ;  /* 0x00000030002b7306 */ /* 0x000f220000200c00 */
[----:B0-----:R-:W-:-:S07]  /*2800*/  HADD2.F32 R49, -RZ, R42.H0_H0 ;  /* 0x2000002aff317230 */ /* 0x001fce0000004100 */
[----:B------:R-:W0:Y:S01]  /*2810*/  I2F.F16 R44, R44 ;  /* 0x0000002c002c7306 */ /* 0x000e220000200c00 */
[----:B-1----:R-:W-:Y:S02]  /*2820*/  HADD2.F32 R42, -RZ, R46.H0_H0 ;  /* 0x2000002eff2a7230 */ /* 0x002fe40000004100 */
[----:B------:R-:W-:Y:S02]  /*2830*/  HADD2.F32 R46, -RZ, R13.H0_H0 ;  /* 0x2000000dff2e7230 */ /* 0x000fe40000004100 */
[----:B----4-:R-:W-:Y:S01]  /*2840*/  HADD2.F32 R50, -RZ, R43.H0_H0 ;  /* 0x2000002bff327230 */ /* 0x010fe20000004100 */
[----:B------:R-:W-:Y:S02]  /*2850*/  LEA.HI R43, R16, 0xffffff80, RZ, 0x8 ;  /* 0xffffff80102b7811 */ /* 0x000fe400078f40ff */
[----:B------:R-:W-:Y:S01]  /*2860*/  FFMA.FTZ R42, R46, R42, R15 ;  /* 0x0000002a2e2a7223 */ /* 0x000fe2000001000f */
[----:B------:R-:W-:-:S03]  /*2870*/  FFMA.FTZ R12, R49, R46, R12 ;  /* 0x0000002e310c7223 */ /* 0x000fc6000001000c */
[----:B------:R-:W1:Y:S01]  /*2880*/  I2F.F16 R43, R43 ;  /* 0x0000002b002b7306 */ /* 0x000e620000200c00 */
[----:B0-----:R-:W-:Y:S02]  /*2890*/  HADD2.F32 R15, -RZ, R44.H0_H0 ;  /* 0x2000002cff0f7230 */ /* 0x001fe40000004100 */
[----:B------:R-:W-:-:S03]  /*28a0*/  FFMA.FTZ R16, R46, R50, R45 ;  /* 0x000000322e107223 */ /* 0x000fc6000001002d */
[----:B------:R-:W-:Y:S02]  /*28b0*/  FFMA.FTZ R46, R46, R15, R14 ;  /* 0x0000000f2e2e7223 */ /* 0x000fe4000001000e */
[----:B------:R-:W0:Y:S01]  /*28c0*/  LDS.64 R14, [UR4+0x28] ;  /* 0x00002804ff0e7984 */ /* 0x000e220008000a00 */
[----:B------:R-:W-:Y:S01]  /*28d0*/  LEA.HI R18, R18, 0xffffff80, RZ, 0x8 ;  /* 0xffffff8012127811 */ /* 0x000fe200078f40ff */
[----:B------:R-:W-:Y:S01]  /*28e0*/  HADD2.F32 R13, -RZ, R13.H1_H1 ;  /* 0x3000000dff0d7230 */ /* 0x000fe20000004100 */
[----:B------:R-:W-:Y:S01]  /*28f0*/  LEA.HI R44, R17, 0xffffff80, RZ, 0x8 ;  /* 0xffffff80112c7811 */ /* 0x000fe200078f40ff */
[----:B-1----:R-:W-:Y:S01]  /*2900*/  HADD2.F32 R17, -RZ, R43.H0_H0 ;  /* 0x2000002bff117230 */ /* 0x002fe20000004100 */
[----:B------:R-:W-:Y:S02]  /*2910*/  LEA.HI R19, R19, 0xffffff80, RZ, 0x8 ;  /* 0xffffff8013137811 */ /* 0x000fe400078f40ff */
[----:B------:R-:W1:Y:S02]  /*2920*/  I2F.F16 R18, R18 ;  /* 0x0000001200127306 */ /* 0x000e640000200c00 */
[----:B------:R-:W-:Y:S01]  /*2930*/  FFMA.FTZ R17, R17, R13, R12 ;  /* 0x0000000d11117223 */ /* 0x000fe2000001000c */
[----:B---3--:R-:W-:-:S05]  /*2940*/  LOP3.LUT R12, R4, 0xff, RZ, 0xc0, !PT ;  /* 0x000000ff040c7812 */ /* 0x008fca00078ec0ff */
[----:B------:R-:W3:Y:S01]  /*2950*/  I2F.F16 R44, R44 ;  /* 0x0000002c002c7306 */ /* 0x000ee20000200c00 */
[----:B------:R-:W-:-:S07]  /*2960*/  IADD3 R43, PT, PT, R12, -0x80, RZ ;  /* 0xffffff800c2b7810 */ /* 0x000fce0007ffe0ff */
[----:B------:R-:W4:Y:S01]  /*2970*/  I2F.F16 R19, R19 ;  /* 0x0000001300137306 */ /* 0x000f220000200c00 */
[----:B-1----:R-:W-:-:S07]  /*2980*/  HADD2.F32 R18, -RZ, R18.H0_H0 ;  /* 0x20000012ff127230 */ /* 0x002fce0000004100 */
[----:B------:R-:W1:Y:S01]  /*2990*/  I2F.F16 R43, R43 ;  /* 0x0000002b002b7306 */ /* 0x000e620000200c00 */
[----:B---3--:R-:W-:Y:S02]  /*29a0*/  HADD2.F32 R45, -RZ, R44.H0_H0 ;  /* 0x2000002cff2d7230 */ /* 0x008fe40000004100 */
[----:B------:R-:W-:Y:S01]  /*29b0*/  FFMA.FTZ R16, R13, R18, R16 ;  /* 0x000000120d107223 */ /* 0x000fe20000010010 */
[----:B------:R-:W-:Y:S01]  /*29c0*/  LOP3.LUT R18, R6, 0xff, RZ, 0xc0, !PT ;  /* 0x000000ff06127812 */ /* 0x000fe200078ec0ff */
[----:B----4-:R-:W-:-:S05]  /*29d0*/  HADD2.F32 R44, -RZ, R19.H0_H0 ;  /* 0x20000013ff2c7230 */ /* 0x010fca0000004100 */
[C---:B------:R-:W-:Y:S01]  /*29e0*/  FFMA.FTZ R19, R13.reuse, R44, R46 ;  /* 0x0000002c0d137223 */ /* 0x040fe2000001002e */
[----:B------:R-:W-:Y:S02]  /*29f0*/  VIADD R46, R18, 0xffffff80 ;  /* 0xffffff80122e7836 */ /* 0x000fe40000000000 */
[----:B0-----:R-:W-:Y:S02]  /*2a00*/  HADD2.F32 R18, -RZ, R14.H0_H0 ;  /* 0x2000000eff127230 */ /* 0x001fe40000004100 */
[----:B-1----:R-:W-:Y:S02]  /*2a10*/  HADD2.F32 R44, -RZ, R43.H0_H0 ;  /* 0x2000002bff2c7230 */ /* 0x002fe40000004100 */
[----:B------:R-:W-:Y:S01]  /*2a20*/  FFMA.FTZ R12, R13, R45, R42 ;  /* 0x0000002d0d0c7223 */ /* 0x000fe2000001002a */
[----:B------:R-:W0:Y:S02]  /*2a30*/  I2F.F16 R43, R46 ;  /* 0x0000002e002b7306 */ /* 0x000e240000200c00 */
[----:B------:R-:W-:Y:S01]  /*2a40*/  FFMA.FTZ R13, R44, R18, R17 ;  /* 0x000000122c0d7223 */ /* 0x000fe20000010011 */
[----:B------:R-:W-:-:S02]  /*2a50*/  LOP3.LUT R44, R7, 0xff, RZ, 0xc0, !PT ;  /* 0x000000ff072c7812 */ /* 0x000fc400078ec0ff */
[----:B------:R-:W-:Y:S02]  /*2a60*/  LOP3.LUT R42, R5, 0xff, RZ, 0xc0, !PT ;  /* 0x000000ff052a7812 */ /* 0x000fe400078ec0ff */
[----:B------:R-:W-:Y:S02]  /*2a70*/  IADD3 R44, PT, PT, R44, -0x80, RZ ;  /* 0xffffff802c2c7810 */ /* 0x000fe40007ffe0ff */
[----:B------:R-:W-:-:S04]  /*2a80*/  IADD3 R42, PT, PT, R42, -0x80, RZ ;  /* 0xffffff802a2a7810 */ /* 0x000fc80007ffe0ff */
[----:B------:R-:W1:Y:S01]  /*2a90*/  I2F.F16 R44, R44 ;  /* 0x0000002c002c7306 */ /* 0x000e620000200c00 */
[----:B0-----:R-:W-:Y:S01]  /*2aa0*/  HADD2.F32 R43, -RZ, R43.H0_H0 ;  /* 0x2000002bff2b7230 */ /* 0x001fe20000004100 */
[----:B------:R-:W-:-:S06]  /*2ab0*/  SHF.R.U32.HI R17, RZ, 0x8, R4 ;  /* 0x00000008ff117819 */ /* 0x000fcc0000011604 */
[----:B------:R-:W0:Y:S01]  /*2ac0*/  I2F.F16 R42, R42 ;  /* 0x0000002a002a7306 */ /* 0x000e220000200c00 */
[----:B------:R-:W-:Y:S01]  /*2ad0*/  FFMA.FTZ R43, R18, R43, R16 ;  /* 0x0000002b122b7223 */ /* 0x000fe20000010010 */
[----:B------:R-:W-:Y:S02]  /*2ae0*/  SHF.R.U32.HI R16, RZ, 0x8, R5 ;  /* 0x00000008ff107819 */ /* 0x000fe40000011605 */
[----:B------:R-:W-:Y:S02]  /*2af0*/  LOP3.LUT R17, R17, 0xff, RZ, 0xc0, !PT ;  /* 0x000000ff11117812 */ /* 0x000fe400078ec0ff */
[----:B------:R-:W-:Y:S01]  /*2b00*/  LOP3.LUT R16, R16, 0xff, RZ, 0xc0, !PT ;  /* 0x000000ff10107812 */ /* 0x000fe200078ec0ff */
[----:B-1----:R-:W-:Y:S01]  /*2b10*/  HADD2.F32 R46, -RZ, R44.H0_H0 ;  /* 0x2000002cff2e7230 */ /* 0x002fe20000004100 */
[----:B------:R-:W-:Y:S02]  /*2b20*/  IADD3 R45, PT, PT, R17, -0x80, RZ ;  /* 0xffffff80112d7810 */ /* 0x000fe40007ffe0ff */
[----:B------:R-:W-:Y:S01]  /*2b30*/  IADD3 R44, PT, PT, R16, -0x80, RZ ;  /* 0xffffff80102c7810 */ /* 0x000fe20007ffe0ff */
[----:B0-----:R-:W-:-:S02]  /*2b40*/  HADD2.F32 R17, -RZ, R42.H0_H0 ;  /* 0x2000002aff117230 */ /* 0x001fc40000004100 */
[----:B------:R-:W0:Y:S08]  /*2b50*/  I2F.F16 R42, R45 ;  /* 0x0000002d002a7306 */ /* 0x000e300000200c00 */
[----:B------:R-:W1:Y:S01]  /*2b60*/  I2F.F16 R44, R44 ;  /* 0x0000002c002c7306 */ /* 0x000e620000200c00 */
[----:B------:R-:W-:Y:S02]  /*2b70*/  HADD2.F32 R14, -RZ, R14.H1_H1 ;  /* 0x3000000eff0e7230 */ /* 0x000fe40000004100 */
[C---:B------:R-:W-:Y:S01]  /*2b80*/  FFMA.FTZ R12, R18.reuse, R17, R12 ;  /* 0x00000011120c7223 */ /* 0x040fe2000001000c */
[----:B------:R-:W-:Y:S01]  /*2b90*/  FFMA.FTZ R19, R18, R46, R19 ;  /* 0x0000002e12137223 */ /* 0x000fe20000010013 */
[----:B------:R-:W-:Y:S01]  /*2ba0*/  SHF.R.U32.HI R18, RZ, 0x8, R6 ;  /* 0x00000008ff127819 */ /* 0x000fe20000011606 */
[----:B0-----:R-:W-:-:S05]  /*2bb0*/  HADD2.F32 R42, -RZ, R42.H0_H0 ;  /* 0x2000002aff2a7230 */ /* 0x001fca0000004100 */
[----:B------:R-:W-:Y:S01]  /*2bc0*/  FFMA.FTZ R13, R42, R14, R13 ;  /* 0x0000000e2a0d7223 */ /* 0x000fe2000001000d */
[----:B------:R-:W-:Y:S01]  /*2bd0*/  LOP3.LUT R42, R18, 0xff, RZ, 0xc0, !PT ;  /* 0x000000ff122a7812 */ /* 0x000fe200078ec0ff */
[----:B-1----:R-:W-:-:S04]  /*2be0*/  HADD2.F32 R45, -RZ, R44.H0_H0 ;  /* 0x2000002cff2d7230 */ /* 0x002fc80000004100 */
[----:B------:R-:W-:Y:S02]  /*2bf0*/  VIADD R42, R42, 0xffffff80 ;  /* 0xffffff802a2a7836 */ /* 0x000fe40000000000 */
[----:B------:R-:W-:Y:S01]  /*2c00*/  FFMA.FTZ R45, R14, R45, R12 ;  /* 0x0000002d0e2d7223 */ /* 0x000fe2000001000c */
[----:B------:R-:W-:-:S04]  /*2c10*/  SHF.R.U32.HI R12, RZ, 0x8, R7 ;  /* 0x00000008ff0c7819 */ /* 0x000fc80000011607 */
[----:B------:R-:W-:Y:S01]  /*2c20*/  LOP3.LUT R12, R12, 0xff, RZ, 0xc0, !PT ;  /* 0x000000ff0c0c7812 */ /* 0x000fe200078ec0ff */
[----:B------:R-:W0:Y:S03]  /*2c30*/  I2F.F16 R42, R42 ;  /* 0x0000002a002a7306 */ /* 0x000e260000200c00 */
[----:B------:R-:W-:Y:S02]  /*2c40*/  IADD3 R12, PT, PT, R12, -0x80, RZ ;  /* 0xffffff800c0c7810 */ /* 0x000fe40007ffe0ff */
[----:B------:R-:W-:Y:S02]  /*2c50*/  LEA.HI R17, R4, 0xffffff80, RZ, 0x8 ;  /* 0xffffff8004117811 */ /* 0x000fe400078f40ff */
[----:B------:R-:W-:Y:S02]  /*2c60*/  LEA.HI R16, R5, 0xffffff80, RZ, 0x8 ;  /* 0xffffff8005107811 */ /* 0x000fe400078f40ff */
[----:B------:R-:W-:Y:S01]  /*2c70*/  SHF.R.U32.HI R4, RZ, 0x10, R4 ;  /* 0x00000010ff047819 */ /* 0x000fe20000011604 */
[----:B------:R-:W1:Y:S01]  /*2c80*/  I2F.F16 R12, R12 ;  /* 0x0000000c000c7306 */ /* 0x000e620000200c00 */
[----:B------:R-:W-:-:S02]  /*2c90*/  SHF.R.U32.HI R5, RZ, 0x10, R5 ;  /* 0x00000010ff057819 */ /* 0x000fc40000011605 */
[----:B------:R-:W-:Y:S02]  /*2ca0*/  LOP3.LUT R4, R4, 0xff, RZ, 0xc0, !PT ;  /* 0x000000ff04047812 */ /* 0x000fe400078ec0ff */
[----:B------:R-:W-:Y:S02]  /*2cb0*/  LOP3.LUT R5, R5, 0xff, RZ, 0xc0, !PT ;  /* 0x000000ff05057812 */ /* 0x000fe400078ec0ff */
[----:B------:R-:W-:Y:S02]  /*2cc0*/  LEA.HI R46, R6, 0xffffff80, RZ, 0x8 ;  /* 0xffffff80062e7811 */ /* 0x000fe400078f40ff */
[----:B------:R-:W-:Y:S02]  /*2cd0*/  SHF.R.U32.HI R6, RZ, 0x10, R6 ;  /* 0x00000010ff067819 */ /* 0x000fe40000011606 */
[----:B------:R-:W-:Y:S01]  /*2ce0*/  IADD3 R4, PT, PT, R4, -0x80, RZ ;  /* 0xffffff8004047810 */ /* 0x000fe20007ffe0ff */
[----:B------:R3:W-:Y:S01]  /*2cf0*/  I2F.F16 R18, R46 ;  /* 0x0000002e00127306 */ /* 0x0007e20000200c00 */
[----:B------:R-:W-:Y:S01]  /*2d00*/  IADD3 R44, PT, PT, R5, -0x80, RZ ;  /* 0xffffff80052c7810 */ /* 0x000fe20007ffe0ff */
[----:B0-----:R-:W-:Y:S01]  /*2d10*/  HADD2.F32 R5, -RZ, R42.H0_H0 ;  /* 0x2000002aff057230 */ /* 0x001fe20000004100 */
[----:B------:R-:W-:-:S02]  /*2d20*/  LOP3.LUT R6, R6, 0xff, RZ, 0xc0, !PT ;  /* 0x000000ff06067812 */ /* 0x000fc400078ec0ff */
[----:B---3--:R-:W-:-:S03]  /*2d30*/  SHF.R.U32.HI R46, RZ, 0x10, R7 ;  /* 0x00000010ff2e7819 */ /* 0x008fc60000011607 */
[----:B------:R-:W0:Y:S01]  /*2d40*/  I2F.F16 R4, R4 ;  /* 0x0000000400047306 */ /* 0x000e220000200c00 */
[----:B------:R-:W-:Y:S01]  /*2d50*/  FFMA.FTZ R43, R14, R5, R43 ;  /* 0x000000050e2b7223 */ /* 0x000fe2000001002b */
[----:B------:R-:W-:Y:S01]  /*2d60*/  VIADD R5, R6, 0xffffff80 ;  /* 0xffffff8006057836 */ /* 0x000fe20000000000 */
[----:B------:R-:W-:Y:S01]  /*2d70*/  LOP3.LUT R46, R46, 0xff, RZ, 0xc0, !PT ;  /* 0x000000ff2e2e7812 */ /* 0x000fe200078ec0ff */
[----:B-1----:R-:W-:-:S03]  /*2d80*/  HADD2.F32 R12, -RZ, R12.H0_H0 ;  /* 0x2000000cff0c7230 */ /* 0x002fc60000004100 */
[----:B------:R-:W-:Y:S01]  /*2d90*/  IADD3 R46, PT, PT, R46, -0x80, RZ ;  /* 0xffffff802e2e7810 */ /* 0x000fe20007ffe0ff */
[----:B------:R-:W1:Y:S01]  /*2da0*/  I2F.F16 R42, R44 ;  /* 0x0000002c002a7306 */ /* 0x000e620000200c00 */
[----:B------:R-:W-:-:S07]  /*2db0*/  FFMA.FTZ R19, R14, R12, R19 ;  /* 0x0000000c0e137223 */ /* 0x000fce0000010013 */
[----:B------:R-:W3:Y:S01]  /*2dc0*/  I2F.F16 R5, R5 ;  /* 0x0000000500057306 */ /* 0x000ee20000200c00 */
[----:B------:R-:W-:-:S07]  /*2dd0*/  HADD2.F32 R6, -RZ, R15.H0_H0 ;  /* 0x2000000fff067230 */ /* 0x000fce0000004100 */
[----:B------:R-:W4:Y:S01]  /*2de0*/  I2F.F16 R14, R46 ;  /* 0x0000002e000e7306 */ /* 0x000f220000200c00 */
[----:B0-----:R-:W-:Y:S02]  /*2df0*/  HADD2.F32 R4, -RZ, R4.H0_H0 ;  /* 0x20000004ff047230 */ /* 0x001fe40000004100 */
[----:B-1----:R-:W-:-:S03]  /*2e00*/  HADD2.F32 R42, -RZ, R42.H0_H0 ;  /* 0x2000002aff2a7230 */ /* 0x002fc60000004100 */
[----:B------:R-:W-:Y:S02]  /*2e10*/  FFMA.FTZ R44, R4, R6, R13 ;  /* 0x00000006042c7223 */ /* 0x000fe4000001000d */
[----:B------:R-:W0:Y:S01]  /*2e20*/  I2F.F16 R17, R17 ;  /* 0x0000001100117306 */ /* 0x000e220000200c00 */
[----:B------:R-:W1:Y:S01]  /*2e30*/  LDS.64 R12, [UR4+0x30] ;  /* 0x00003004ff0c7984 */ /* 0x000e620008000a00 */
[----:B---3--:R-:W-:Y:S01]  /*2e40*/  HADD2.F32 R5, -RZ, R5.H0_H0 ;  /* 0x20000005ff057230 */ /* 0x008fe20000004100 */
[----:B------:R-:W-:Y:S01]  /*2e50*/  LEA.HI R7, R7, 0xffffff80, RZ, 0x8 ;  /* 0xffffff8007077811 */ /* 0x000fe200078f40ff */
[----:B----4-:R-:W-:Y:S02]  /*2e60*/  HADD2.F32 R14, -RZ, R14.H0_H0 ;  /* 0x2000000eff0e7230 */ /* 0x010fe40000004100 */
[C---:B------:R-:W-:Y:S01]  /*2e70*/  FFMA.FTZ R42, R6.reuse, R42, R45 ;  /* 0x0000002a062a7223 */ /* 0x040fe2000001002d */
[----:B------:R-:W-:Y:S01]  /*2e80*/  FFMA.FTZ R43, R6, R5, R43 ;  /* 0x00000005062b7223 */ /* 0x000fe2000001002b */
[----:B--2---:R-:W-:Y:S01]  /*2e90*/  LOP3.LUT R4, R8, 0xff, RZ, 0xc0, !PT ;  /* 0x000000ff08047812 */ /* 0x004fe200078ec0ff */
[----:B------:R-:W-:Y:S01]  /*2ea0*/  FFMA.FTZ R6, R6, R14, R19 ;  /* 0x0000000e06067223 */ /* 0x000fe20000010013 */
[----:B------:R-:W-:Y:S01]  /*2eb0*/  LOP3.LUT R14, R10, 0xff, RZ, 0xc0, !PT ;  /* 0x000000ff0a0e7812 */ /* 0x000fe200078ec0ff */
[----:B------:R2:W-:Y:S01]  /*2ec0*/  I2F.F16 R45, R7 ;  /* 0x00000007002d7306 */ /* 0x0005e20000200c00 */
[----:B------:R-:W-:-:S02]  /*2ed0*/  IADD3 R47, PT, PT, R4, -0x80, RZ ;  /* 0xffffff80042f7810 */ /* 0x000fc40007ffe0ff */
[----:B------:R-:W-:Y:S01]  /*2ee0*/  LOP3.LUT R4, R9, 0xff, RZ, 0xc0, !PT ;  /* 0x000000ff09047812 */ /* 0x000fe200078ec0ff */
[----:B--2---:R-:W-:Y:S02]  /*2ef0*/  HADD2.F32 R7, -RZ, R15.H1_H1 ;  /* 0x3000000fff077230 */ /* 0x004fe40000004100 */
[----:B0-----:R-:W-:Y:S02]  /*2f00*/  HADD2.F32 R15, -RZ, R17.H0_H0 ;  /* 0x20000011ff0f7230 */ /* 0x001fe40000004100 */
[----:B------:R-:W-:Y:S01]  /*2f10*/  VIADD R17, R14, 0xffffff80 ;  /* 0xffffff800e117836 */ /* 0x000fe20000000000 */
[----:B------:R-:W-:Y:S01]  /*2f20*/  LOP3.LUT R14, R11, 0xff, RZ, 0xc0, !PT ;  /* 0x000000ff0b0e7812 */ /* 0x000fe200078ec0ff */
[----:B------:R-:W0:Y:S01]  /*2f30*/  I2F.F16 R16, R16 ;  /* 0x0000001000107306 */ /* 0x000e220000200c00 */
[----:B------:R-:W-:Y:S02]  /*2f40*/  IADD3 R4, PT, PT, R4, -0x80, RZ ;  /* 0xffffff8004047810 */ /* 0x000fe40007ffe0ff */
[----:B------:R-:W-:-:S02]  /*2f50*/  IADD3 R19, PT, PT, R14, -0x80, RZ ;  /* 0xffffff800e137810 */ /* 0x000fc40007ffe0ff */
[----:B------:R-:W-:-:S03]  /*2f60*/  ISETP.NE.AND P0, PT, R36, R3, PT ;  /* 0x000000032400720c */ /* 0x000fc60003f05270 */
[----:B------:R-:W2:Y:S08]  /*2f70*/  I2F.F16 R5, R47 ;  /* 0x0000002f00057306 */ /* 0x000eb00000200c00 */
[----:B------:R-:W3:Y:S08]  /*2f80*/  I2F.F16 R4, R4 ;  /* 0x0000000400047306 */ /* 0x000ef00000200c00 */
[----:B------:R-:W4:Y:S08]  /*2f90*/  I2F.F16 R17, R17 ;  /* 0x0000001100117306 */ /* 0x000f300000200c00 */
[----:B------:R-:W5:Y:S01]  /*2fa0*/  I2F.F16 R19, R19 ;  /* 0x0000001300137306 */ /* 0x000f620000200c00 */
[----:B------:R-:W-:-:S02]  /*2fb0*/  HADD2.F32 R18, -RZ, R18.H0_H0 ;  /* 0x20000012ff127230 */ /* 0x000fc40000004100 */
[----:B0-----:R-:W-:Y:S02]  /*2fc0*/  HADD2.F32 R16, -RZ, R16.H0_H0 ;  /* 0x20000010ff107230 */ /* 0x001fe40000004100 */
[----:B------:R-:W-:Y:S02]  /*2fd0*/  HADD2.F32 R45, -RZ, R45.H0_H0 ;  /* 0x2000002dff2d7230 */ /* 0x000fe40000004100 */
[C---:B------:R-:W-:Y:S01]  /*2fe0*/  FFMA.FTZ R43, R7.reuse, R18, R43 ;  /* 0x00000012072b7223 */ /* 0x040fe2000001002b */
[----:B--2---:R-:W-:Y:S02]  /*2ff0*/  HADD2.F32 R5, -RZ, R5.H0_H0 ;  /* 0x20000005ff057230 */ /* 0x004fe40000004100 */
[C---:B------:R-:W-:Y:S01]  /*3000*/  FFMA.FTZ R42, R7.reuse, R16, R42 ;  /* 0x00000010072a7223 */ /* 0x040fe2000001002a */
[----:B-1----:R-:W-:Y:S02]  /*3010*/  HADD2.F32 R16, -RZ, R12.H0_H0 ;  /* 0x2000000cff107230 */ /* 0x002fe40000004100 */
[----:B------:R-:W-:Y:S01]  /*3020*/  FFMA.FTZ R18, R7, R45, R6 ;  /* 0x0000002d07127223 */ /* 0x000fe20000010006 */
[----:B---3--:R-:W-:Y:S01]  /*3030*/  HADD2.F32 R45, -RZ, R4.H0_H0 ;  /* 0x20000004ff2d7230 */ /* 0x008fe20000004100 */
[----:B------:R-:W-:Y:S01]  /*3040*/  @!P0 LEA R14, R2, R1, 0x3 ;  /* 0x00000001020e8211 */ /* 0x000fe200078e18ff */
[----:B----4-:R-:W-:-:S02]  /*3050*/  HADD2.F32 R17, -RZ, R17.H0_H0 ;  /* 0x20000011ff117230 */ /* 0x010fc40000004100 */
[----:B-----5:R-:W-:Y:S02]  /*3060*/  HADD2.F32 R19, -RZ, R19.H0_H0 ;  /* 0x20000013ff137230 */ /* 0x020fe40000004100 */
[----:B------:R-:W-:Y:S01]  /*3070*/  FFMA.FTZ R46, R5, R16, RZ ;  /* 0x00000010052e7223 */ /* 0x000fe200000100ff */
[C---:B------:R-:W-:Y:S01]  /*3080*/  FFMA.FTZ R45, R16.reuse, R45, RZ ;  /* 0x0000002d102d7223 */ /* 0x040fe200000100ff */
[C---:B------:R-:W-:Y:S01]  /*3090*/  FFMA.FTZ R17, R16.reuse, R17, RZ ;  /* 0x0000001110117223 */ /* 0x040fe200000100ff */
[----:B------:R-:W-:Y:S01]  /*30a0*/  FFMA.FTZ R44, R15, R7, R44 ;  /* 0x000000070f2c7223 */ /* 0x000fe2000001002c */
[----:B------:R-:W-:Y:S01]  /*30b0*/  FFMA.FTZ R19, R16, R19, RZ ;  /* 0x0000001310137223 */ /* 0x000fe200000100ff */
[----:B------:R-:W-:Y:S01]  /*30c0*/  SHF.R.U32.HI R16, RZ, 0x8, R8 ;  /* 0x00000008ff107819 */ /* 0x000fe20000011608 */
[----:B------:R-:W2:Y:S01]  /*30d0*/  @!P0 LDL.64 R14, [R14+0x8] ;  /* 0x000008000e0e8983 */ /* 0x000ea20000100a00 */
[----:B------:R-:W-:Y:S02]  /*30e0*/  SHF.R.U32.HI R47, RZ, 0x8, R9 ;  /* 0x00000008ff2f7819 */ /* 0x000fe40000011609 */
[----:B------:R-:W-:-:S02]  /*30f0*/  LOP3.LUT R16, R16, 0xff, RZ, 0xc0, !PT ;  /* 0x000000ff10107812 */ /* 0x000fc400078ec0ff */
[----:B------:R-:W-:Y:S02]  /*3100*/  LOP3.LUT R47, R47, 0xff, RZ, 0xc0, !PT ;  /* 0x000000ff2f2f7812 */ /* 0x000fe400078ec0ff */
[----:B------:R-:W-:-:S03]  /*3110*/  IADD3 R16, PT, PT, R16, -0x80, RZ ;  /* 0xffffff8010107810 */ /* 0x000fc60007ffe0ff */
[----:B------:R-:W-:-:S03]  /*3120*/  VIADD R47, R47, 0xffffff80 ;  /* 0xffffff802f2f7836 */ /* 0x000fc60000000000 */
[----:B------:R-:W0:Y:S08]  /*3130*/  I2F.F16 R16, R16 ;  /* 0x0000001000107306 */ /* 0x000e300000200c00 */
[----:B------:R-:W1:Y:S01]  /*3140*/  I2F.F16 R47, R47 ;  /* 0x0000002f002f7306 */ /* 0x000e620000200c00 */
[----:B------:R-:W-:Y:S02]  /*3150*/  HADD2.F32 R48, -RZ, R12.H1_H1 ;  /* 0x3000000cff307230 */ /* 0x000fe40000004100 */
[----:B0-----:R-:W-:-:S02]  /*3160*/  HADD2.F32 R49, -RZ, R16.H0_H0 ;  /* 0x20000010ff317230 */ /* 0x001fc40000004100 */
[----:B------:R-:W-:-:S04]  /*3170*/  IMAD.WIDE R52, R38, 0x4, R52 ;  /* 0x0000000426347825 */ /* 0x000fc800078e0234 */
[----:B-1----:R-:W-:Y:S02]  /*3180*/  HADD2.F32 R12, -RZ, R47.H0_H0 ;  /* 0x2000002fff0c7230 */ /* 0x002fe40000004100 */
[----:B------:R-:W-:Y:S01]  /*3190*/  FFMA.FTZ R46, R49, R48, R46 ;  /* 0x00000030312e7223 */ /* 0x000fe2000001002e */
[----:B------:R-:W-:Y:S01]  /*31a0*/  SHF.R.U32.HI R49, RZ, 0x8, R11 ;  /* 0x00000008ff317819 */ /* 0x000fe2000001160b */
[----:B------:R-:W3:Y:S01]  /*31b0*/  LDG.E.128.CONSTANT R4, desc[UR6][R52.64] ;  /* 0x0000000634047981 */ /* 0x000ee2000c1e9d00 */
[----:B------:R-:W-:Y:S01]  /*31c0*/  FFMA.FTZ R12, R48, R12, R45 ;  /* 0x0000000c300c7223 */ /* 0x000fe2000001002d */
[----:B------:R-:W-:Y:S02]  /*31d0*/  SHF.R.U32.HI R45, RZ, 0x8, R10 ;  /* 0x00000008ff2d7819 */ /* 0x000fe4000001160a */
[----:B------:R-:W-:Y:S02]  /*31e0*/  LOP3.LUT R49, R49, 0xff, RZ, 0xc0, !PT ;  /* 0x000000ff31317812 */ /* 0x000fe400078ec0ff */
[----:B------:R-:W-:-:S02]  /*31f0*/  LOP3.LUT R45, R45, 0xff, RZ, 0xc0, !PT ;  /* 0x000000ff2d2d7812 */ /* 0x000fc400078ec0ff */
[----:B------:R-:W-:Y:S02]  /*3200*/  IADD3 R49, PT, PT, R49, -0x80, RZ ;  /* 0xffffff8031317810 */ /* 0x000fe40007ffe0ff */
[----:B------:R-:W-:-:S04]  /*3210*/  IADD3 R45, PT, PT, R45, -0x80, RZ ;  /* 0xffffff802d2d7810 */ /* 0x000fc80007ffe0ff */
[----:B------:R-:W0:Y:S08]  /*3220*/  I2F.F16 R16, R45 ;  /* 0x0000002d00107306 */ /* 0x000e300000200c00 */
[----:B------:R-:W1:Y:S01]  /*3230*/  I2F.F16 R49, R49 ;  /* 0x0000003100317306 */ /* 0x000e620000200c00 */
[----:B0-----:R-:W-:Y:S02]  /*3240*/  HADD2.F32 R16, -RZ, R16.H0_H0 ;  /* 0x20000010ff107230 */ /* 0x001fe40000004100 */
[----:B-1----:R-:W-:-:S03]  /*3250*/  HADD2.F32 R50, -RZ, R49.H0_H0 ;  /* 0x20000031ff327230 */ /* 0x002fc60000004100 */
[C---:B------:R-:W-:Y:S02]  /*3260*/  FFMA.FTZ R16, R48.reuse, R16, R17 ;  /* 0x0000001030107223 */ /* 0x040fe40000010011 */
[----:B------:R-:W-:Y:S01]  /*3270*/  FFMA.FTZ R48, R48, R50, R19 ;  /* 0x0000003230307223 */ /* 0x000fe20000010013 */
[----:B------:R-:W-:-:S04]  /*3280*/  SHF.R.U32.HI R19, RZ, 0x10, R9 ;  /* 0x00000010ff137819 */ /* 0x000fc80000011609 */
[----:B------:R-:W-:Y:S02]  /*3290*/  LOP3.LUT R19, R19, 0xff, RZ, 0xc0, !PT ;  /* 0x000000ff13137812 */ /* 0x000fe400078ec0ff */
[----:B------:R-:W-:-:S03]  /*32a0*/  SHF.R.U32.HI R17, RZ, 0x10, R8 ;  /* 0x00000010ff117819 */ /* 0x000fc60000011608 */
[----:B------:R-:W-:Y:S01]  /*32b0*/  VIADD R49, R19, 0xffffff80 ;  /* 0xffffff8013317836 */ /* 0x000fe20000000000 */
[----:B------:R-:W-:-:S05]  /*32c0*/  LOP3.LUT R17, R17, 0xff, RZ, 0xc0, !PT ;  /* 0x000000ff11117812 */ /* 0x000fca00078ec0ff */
[----:B------:R-:W0:Y:S01]  /*32d0*/  I2F.F16 R49, R49 ;  /* 0x0000003100317306 */ /* 0x000e220000200c00 */
[----:B------:R-:W-:-:S07]  /*32e0*/  IADD3 R47, PT, PT, R17, -0x80, RZ ;  /* 0xffffff80112f7810 */ /* 0x000fce0007ffe0ff */
[----:B------:R-:W1:Y:S01]  /*32f0*/  I2F.F16 R47, R47 ;  /* 0x0000002f002f7306 */ /* 0x000e620000200c00 */
[----:B------:R-:W-:Y:S01]  /*3300*/  HADD2.F32 R17, -RZ, R13.H0_H0 ;  /* 0x2000000dff117230 */ /* 0x000fe20000004100 */
[----:B------:R-:W-:Y:S01]  /*3310*/  SHF.R.U32.HI R50, RZ, 0x10, R11 ;  /* 0x00000010ff327819 */ /* 0x000fe2000001160b */
[----:B0-----:R-:W-:-:S03]  /*3320*/  HADD2.F32 R19, -RZ, R49.H0_H0 ;  /* 0x20000031ff137230 */ /* 0x001fc60000004100 */
[----:B------:R-:W-:Y:S02]  /*3330*/  LOP3.LUT R50, R50, 0xff, RZ, 0xc0, !PT ;  /* 0x000000ff32327812 */ /* 0x000fe400078ec0ff */
[----:B------:R-:W-:Y:S01]  /*3340*/  FFMA.FTZ R19, R17, R19, R12 ;  /* 0x0000001311137223 */ /* 0x000fe2000001000c */
[----:B------:R-:W-:Y:S01]  /*3350*/  SHF.R.U32.HI R12, RZ, 0x10, R10 ;  /* 0x00000010ff0c7819 */ /* 0x000fe2000001160a */
[----:B-1----:R-:W-:-:S03]  /*3360*/  HADD2.F32 R45, -RZ, R47.H0_H0 ;  /* 0x2000002fff2d7230 */ /* 0x002fc60000004100 */
[----:B------:R-:W-:Y:S02]  /*3370*/  LOP3.LUT R12, R12, 0xff, RZ, 0xc0, !PT ;  /* 0x000000ff0c0c7812 */ /* 0x000fe400078ec0ff */
[----:B------:R-:W-:Y:S01]  /*3380*/  IADD3 R50, PT, PT, R50, -0x80, RZ ;  /* 0xffffff8032327810 */ /* 0x000fe20007ffe0ff */
[----:B------:R-:W-:Y:S01]  /*3390*/  FFMA.FTZ R45, R45, R17, R46 ;  /* 0x000000112d2d7223 */ /* 0x000fe2000001002e */
[----:B------:R-:W-:-:S04]  /*33a0*/  IADD3 R46, PT, PT, R12, -0x80, RZ ;  /* 0xffffff800c2e7810 */ /* 0x000fc80007ffe0ff */
[----:B------:R-:W0:Y:S08]  /*33b0*/  I2F.F16 R12, R46 ;  /* 0x0000002e000c7306 */ /* 0x000e300000200c00 */
[----:B------:R-:W1:Y:S01]  /*33c0*/  I2F.F16 R50, R50 ;  /* 0x0000003200327306 */ /* 0x000e620000200c00 */
[----:B0-----:R-:W-:Y:S02]  /*33d0*/  HADD2.F32 R12, -RZ, R12.H0_H0 ;  /* 0x2000000cff0c7230 */ /* 0x001fe40000004100 */
[----:B-1----:R-:W-:-:S03]  /*33e0*/  HADD2.F32 R47, -RZ, R50.H0_H0 ;  /* 0x20000032ff2f7230 */ /* 0x002fc60000004100 */
[C---:B------:R-:W-:Y:S02]  /*33f0*/  FFMA.FTZ R16, R17.reuse, R12, R16 ;  /* 0x0000000c11107223 */ /* 0x040fe40000010010 */
[----:B------:R-:W-:Y:S02]  /*3400*/  FFMA.FTZ R12, R17, R47, R48 ;  /* 0x0000002f110c7223 */ /* 0x000fe40000010030 */
[----:B------:R-:W4:Y:S01]  /*3410*/  @!P0 LDG.E.U16.CONSTANT R17, desc[UR6][R20.64] ;  /* 0x0000000614118981 */ /* 0x000f22000c1e9500 */
[----:B------:R-:W-:Y:S02]  /*3420*/  LEA.HI R10, R10, 0xffffff80, RZ, 0x8 ;  /* 0xffffff800a0a7811 */ /* 0x000fe400078f40ff */
[----:B------:R-:W-:Y:S02]  /*3430*/  LEA.HI R46, R9, 0xffffff80, RZ, 0x8 ;  /* 0xffffff80092e7811 */ /* 0x000fe400078f40ff */
[----:B------:R-:W-:Y:S02]  /*3440*/  LEA.HI R8, R8, 0xffffff80, RZ, 0x8 ;  /* 0xffffff8008087811 */ /* 0x000fe400078f40ff */
[----:B------:R-:W-:Y:S01]  /*3450*/  LEA.HI R9, R11, 0xffffff80, RZ, 0x8 ;  /* 0xffffff800b097811 */ /* 0x000fe200078f40ff */
[----:B------:R-:W-:Y:S08]  /*3460*/  I2F.F16 R10, R10 ;  /* 0x0000000a000a7306 */ /* 0x000ff00000200c00 */
[----:B------:R-:W0:Y:S08]  /*3470*/  I2F.F16 R8, R8 ;  /* 0x0000000800087306 */ /* 0x000e300000200c00 */
[----:B------:R-:W1:Y:S08]  /*3480*/  I2F.F16 R9, R9 ;  /* 0x0000000900097306 */ /* 0x000e700000200c00 */
[----:B------:R-:W5:Y:S01]  /*3490*/  I2F.F16 R46, R46 ;  /* 0x0000002e002e7306 */ /* 0x000f620000200c00 */
[----:B0-----:R-:W-:-:S02]  /*34a0*/  HADD2.F32 R8, -RZ, R8.H0_H0 ;  /* 0x20000008ff087230 */ /* 0x001fc40000004100 */
[----:B-1----:R-:W-:Y:S02]  /*34b0*/  HADD2.F32 R9, -RZ, R9.H0_H0 ;  /* 0x20000009ff097230 */ /* 0x002fe40000004100 */
[----:B-----5:R-:W-:Y:S01]  /*34c0*/  HADD2.F32 R46, -RZ, R46.H0_H0 ;  /* 0x2000002eff2e7230 */ /* 0x020fe20000004100 */
[----:B--2---:R-:W-:-:S04]  /*34d0*/  @!P0 PRMT R0, R14, 0x7610, R0 ;  /* 0x000076100e008816 */ /* 0x004fc80000000000 */
[----:B------:R-:W-:Y:S01]  /*34e0*/  @!P0 PRMT R0, R0, 0x7610, R14 ;  /* 0x0000761000008816 */ /* 0x000fe2000000000e */
[----:B------:R-:W-:Y:S02]  /*34f0*/  HADD2.F32 R14, -RZ, R13.H1_H1 ;  /* 0x3000000dff0e7230 */ /* 0x000fe40000004100 */
[----:B------:R-:W-:Y:S01]  /*3500*/  HADD2.F32 R13, -RZ, R10.H0_H0 ;  /* 0x2000000aff0d7230 */ /* 0x000fe20000004100 */
[----:B------:R-:W-:Y:S01]  /*3510*/  @!P0 PRMT R34, R15, 0x7610, R34 ;  /* 0x000076100f228816 */ /* 0x000fe20000000022 */
[----:B------:R-:W-:-:S03]  /*3520*/  HADD2.F32 R11, -RZ, R0.H0_H0 ;  /* 0x20000000ff0b7230 */ /* 0x000fc60000004100 */
[----:B------:R-:W-:Y:S01]  /*3530*/  FFMA.FTZ R16, R14, R13, R16 ;  /* 0x0000000d0e107223 */ /* 0x000fe20000010010 */
[----:B------:R-:W-:Y:S01]  /*3540*/  HADD2.F32 R13, -RZ, R0.H1_H1 ;  /* 0x30000000ff0d7230 */ /* 0x000fe20000004100 */
[----:B------:R-:W-:Y:S01]  /*3550*/  @!P0 PRMT R34, R34, 0x7610, R15 ;  /* 0x0000761022228816 */ /* 0x000fe2000000000f */
[----:B------:R-:W-:Y:S01]  /*3560*/  FFMA.FTZ R10, R8, R14, R45 ;  /* 0x0000000e080a7223 */ /* 0x000fe2000001002d */
[----:B------:R-:W-:Y:S01]  /*3570*/  FFMA.FTZ R12, R14, R9, R12 ;  /* 0x000000090e0c7223 */ /* 0x000fe2000001000c */
[----:B------:R-:W-:Y:S01]  /*3580*/  FMUL.FTZ R8, R28, R11 ;  /* 0x0000000b1c087220 */ /* 0x000fe20000410000 */
[----:B------:R-:W-:Y:S01]  /*3590*/  FMUL.FTZ R9, R26, R13 ;  /* 0x0000000d1a097220 */ /* 0x000fe20000410000 */
[--C-:B------:R-:W-:Y:S02]  /*35a0*/  HADD2.F32 R26, -RZ, R34.reuse.H0_H0 ;  /* 0x20000022ff1a7230 */ /* 0x100fe40000004100 */
[----:B------:R-:W-:Y:S02]  /*35b0*/  HADD2.F32 R15, -RZ, R34.H1_H1 ;  /* 0x30000022ff0f7230 */ /* 0x000fe40000004100 */
[----:B------:R-:W-:Y:S01]  /*35c0*/  FFMA.FTZ R19, R14, R46, R19 ;  /* 0x0000002e0e137223 */ /* 0x000fe20000010013 */
[----:B------:R-:W-:Y:S01]  /*35d0*/  F2FP.F16.F32.PACK_AB R8, RZ, R8 ;  /* 0x00000008ff08723e */ /* 0x000fe200000000ff */
[----:B------:R-:W-:Y:S01]  /*35e0*/  FMUL.FTZ R45, R25, R26 ;  /* 0x0000001a192d7220 */ /* 0x000fe20000410000 */
[----:B------:R-:W-:Y:S01]  /*35f0*/  F2FP.F16.F32.PACK_AB R9, RZ, R9 ;  /* 0x00000009ff09723e */ /* 0x000fe200000000ff */
[----:B------:R-:W-:-:S03]  /*3600*/  FMUL.FTZ R46, R24, R15 ;  /* 0x0000000f182e7220 */ /* 0x000fc60000410000 */
[----:B------:R-:W-:Y:S02]  /*3610*/  PRMT R8, R8, 0x5410, R9 ;  /* 0x0000541008087816 */ /* 0x000fe40000000009 */
[----:B------:R-:W-:Y:S02]  /*3620*/  F2FP.F16.F32.PACK_AB R45, RZ, R45 ;  /* 0x0000002dff2d723e */ /* 0x000fe400000000ff */
[----:B------:R-:W-:Y:S01]  /*3630*/  F2FP.F16.F32.PACK_AB R46, RZ, R46 ;  /* 0x0000002eff2e723e */ /* 0x000fe200000000ff */
[----:B------:R-:W-:Y:S02]  /*3640*/  HFMA2 R8, R8, 1, 1, R33 ;  /* 0x3c003c0008087831 */ /* 0x000fe40000000021 */
[----:B------:R-:W-:Y:S01]  /*3650*/  FMUL.FTZ R22, R11, R22 ;  /* 0x000000160b167220 */ /* 0x000fe20000410000 */
[----:B------:R-:W-:Y:S01]  /*3660*/  FMUL.FTZ R9, R13, R23 ;  /* 0x000000170d097220 */ /* 0x000fe20000410000 */
[----:B------:R-:W-:-:S03]  /*3670*/  PRMT R33, R45, 0x5410, R46 ;  /* 0x000054102d217816 */ /* 0x000fc6000000002e */
[----:B------:R-:W-:Y:S02]  /*3680*/  F2FP.F16.F32.PACK_AB R23, RZ, R22 ;  /* 0x00000016ff17723e */ /* 0x000fe400000000ff */
[----:B------:R-:W-:Y:S01]  /*3690*/  HADD2 R33, R33, R32 ;  /* 0x0000002021217230 */ /* 0x000fe20000000000 */
[----:B------:R-:W-:Y:S01]  /*36a0*/  F2FP.F16.F32.PACK_AB R32, RZ, R9 ;  /* 0x00000009ff20723e */ /* 0x000fe200000000ff */
[----:B------:R-:W-:Y:S01]  /*36b0*/  FMUL.FTZ R29, R26, R29 ;  /* 0x0000001d1a1d7220 */ /* 0x000fe20000410000 */
[----:B---3--:R-:W-:Y:S01]  /*36c0*/  LOP3.LUT R45, R5, 0xff, RZ, 0xc0, !PT ;  /* 0x000000ff052d7812 */ /* 0x008fe200078ec0ff */
[----:B------:R-:W-:Y:S01]  /*36d0*/  FMUL.FTZ R39, R15, R39 ;  /* 0x000000270f277220 */ /* 0x000fe20000410000 */
[----:B------:R-:W-:Y:S02]  /*36e0*/  PRMT R46, R23, 0x5410, R32 ;  /* 0x00005410172e7816 */ /* 0x000fe40000000020 */
[----:B------:R-:W-:Y:S01]  /*36f0*/  F2FP.F16.F32.PACK_AB R29, RZ, R29 ;  /* 0x0000001dff1d723e */ /* 0x000fe200000000ff */
[----:B------:R-:W-:Y:S01]  /*3700*/  VIADD R45, R45, 0xffffff80 ;  /* 0xffffff802d2d7836 */ /* 0x000fe20000000000 */
[----:B------:R-:W-:Y:S01]  /*3710*/  F2FP.F16.F32.PACK_AB R32, RZ, R39 ;  /* 0x00000027ff20723e */ /* 0x000fe200000000ff */
[----:B------:R-:W-:Y:S01]  /*3720*/  HFMA2 R39, R46, 1, 1, R8 ;  /* 0x3c003c002e277831 */ /* 0x000fe20000000008 */
[----:B------:R-:W-:Y:S01]  /*3730*/  LOP3.LUT R9, R6, 0xff, RZ, 0xc0, !PT ;  /* 0x000000ff06097812 */ /* 0x000fe200078ec0ff */
[----:B------:R0:W1:Y:S01]  /*3740*/  I2F.F16 R22, R45 ;  /* 0x0000002d00167306 */ /* 0x0000620000200c00 */
[----:B------:R-:W-:-:S02]  /*3750*/  SHF.R.U32.HI R8, RZ, 0x8, R4 ;  /* 0x00000008ff087819 */ /* 0x000fc40000011604 */
[----:B------:R-:W-:Y:S02]  /*3760*/  IADD3 R23, PT, PT, R9, -0x80, RZ ;  /* 0xffffff8009177810 */ /* 0x000fe40007ffe0ff */
[----:B------:R-:W-:Y:S02]  /*3770*/  LOP3.LUT R9, R7, 0xff, RZ, 0xc0, !PT ;  /* 0x000000ff07097812 */ /* 0x000fe400078ec0ff */
[----:B------:R-:W-:Y:S02]  /*3780*/  LOP3.LUT R8, R8, 0xff, RZ, 0xc0, !PT ;  /* 0x000000ff08087812 */ /* 0x000fe400078ec0ff */
[----:B0-----:R-:W-:Y:S02]  /*3790*/  PRMT R45, R29, 0x5410, R32 ;  /* 0x000054101d2d7816 */ /* 0x001fe40000000020 */
[C---:B------:R-:W-:Y:S02]  /*37a0*/  LEA.HI R47, R4.reuse, 0xffffff80, RZ, 0x8 ;  /* 0xffffff80042f7811 */ /* 0x040fe400078f40ff */
[----:B------:R-:W-:Y:S01]  /*37b0*/  LOP3.LUT R25, R4, 0xff, RZ, 0xc0, !PT ;  /* 0x000000ff04197812 */ /* 0x000fe200078ec0ff */
[----:B------:R-:W-:Y:S01]  /*37c0*/  HADD2 R33, R45, R33 ;  /* 0x000000212d217230 */ /* 0x000fe20000000000 */
[----:B------:R-:W-:-:S02]  /*37d0*/  SHF.R.U32.HI R45, RZ, 0x10, R4 ;  /* 0x00000010ff2d7819 */ /* 0x000fc40000011604 */
[----:B------:R-:W-:Y:S02]  /*37e0*/  IADD3 R29, PT, PT, R9, -0x80, RZ ;  /* 0xffffff80091d7810 */ /* 0x000fe40007ffe0ff */
[----:B------:R-:W-:Y:S02]  /*37f0*/  IADD3 R4, PT, PT, R8, -0x80, RZ ;  /* 0xffffff8008047810 */ /* 0x000fe40007ffe0ff */
[----:B------:R-:W0:Y:S01]  /*3800*/  LDS.64 R8, [UR4+0x38] ;  /* 0x00003804ff087984 */ /* 0x000e220008000a00 */
[----:B------:R-:W-:Y:S01]  /*3810*/  FMUL.FTZ R44, R11, R44 ;  /* 0x0000002c0b2c7220 */ /* 0x000fe20000410000 */
[----:B------:R-:W-:Y:S01]  /*3820*/  FMUL.FTZ R32, R13, R42 ;  /* 0x0000002a0d207220 */ /* 0x000fe20000410000 */
[----:B------:R-:W-:Y:S02]  /*3830*/  LOP3.LUT R45, R45, 0xff, RZ, 0xc0, !PT ;  /* 0x000000ff2d2d7812 */ /* 0x000fe400078ec0ff */
[----:B------:R-:W-:Y:S02]  /*3840*/  SHF.R.U32.HI R46, RZ, 0x8, R5 ;  /* 0x00000008ff2e7819 */ /* 0x000fe40000011605 */
[----:B------:R-:W-:-:S02]  /*3850*/  IADD3 R25, PT, PT, R25, -0x80, RZ ;  /* 0xffffff8019197810 */ /* 0x000fc40007ffe0ff */
[----:B------:R-:W-:Y:S02]  /*3860*/  F2FP.F16.F32.PACK_AB R42, RZ, R44 ;  /* 0x0000002cff2a723e */ /* 0x000fe400000000ff */
[----:B------:R-:W-:Y:S01]  /*3870*/  F2FP.F16.F32.PACK_AB R44, RZ, R32 ;  /* 0x00000020ff2c723e */ /* 0x000fe200000000ff */
[----:B------:R-:W-:Y:S01]  /*3880*/  VIADD R32, R45, 0xffffff80 ;  /* 0xffffff802d207836 */ /* 0x000fe20000000000 */
[----:B------:R-:W-:Y:S01]  /*3890*/  LOP3.LUT R45, R46, 0xff, RZ, 0xc0, !PT ;  /* 0x000000ff2e2d7812 */ /* 0x000fe200078ec0ff */
[----:B------:R-:W-:Y:S01]  /*38a0*/  FMUL.FTZ R43, R26, R43 ;  /* 0x0000002b1a2b7220 */ /* 0x000fe20000410000 */
[----:B------:R-:W-:Y:S01]  /*38b0*/  FMUL.FTZ R18, R15, R18 ;  /* 0x000000120f127220 */ /* 0x000fe20000410000 */
[----:B------:R-:W-:Y:S01]  /*38c0*/  LEA.HI R28, R5, 0xffffff80, RZ, 0x8 ;  /* 0xffffff80051c7811 */ /* 0x000fe200078f40ff */
[----:B------:R-:W2:Y:S01]  /*38d0*/  I2F.F16 R25, R25 ;  /* 0x0000001900197306 */ /* 0x000ea20000200c00 */
[----:B------:R-:W-:Y:S02]  /*38e0*/  SHF.R.U32.HI R46, RZ, 0x10, R5 ;  /* 0x00000010ff2e7819 */ /* 0x000fe40000011605 */
[----:B------:R-:W-:-:S02]  /*38f0*/  IADD3 R5, PT, PT, R45, -0x80, RZ ;  /* 0xffffff802d057810 */ /* 0x000fc40007ffe0ff */
[----:B------:R-:W-:Y:S02]  /*3900*/  F2FP.F16.F32.PACK_AB R43, RZ, R43 ;  /* 0x0000002bff2b723e */ /* 0x000fe400000000ff */
[----:B------:R-:W-:Y:S01]  /*3910*/  F2FP.F16.F32.PACK_AB R45, RZ, R18 ;  /* 0x00000012ff2d723e */ /* 0x000fe200000000ff */
[----:B------:R3:W-:Y:S01]  /*3920*/  I2F.F16 R14, R47 ;  /* 0x0000002f000e7306 */ /* 0x0007e20000200c00 */
[----:B------:R-:W-:Y:S02]  /*3930*/  LOP3.LUT R46, R46, 0xff, RZ, 0xc0, !PT ;  /* 0x000000ff2e2e7812 */ /* 0x000fe400078ec0ff */
[----:B------:R-:W-:Y:S02]  /*3940*/  LEA.HI R24, R6, 0xffffff80, RZ, 0x8 ;  /* 0xffffff8006187811 */ /* 0x000fe400078f40ff */
[----:B---3--:R-:W-:Y:S02]  /*3950*/  PRMT R47, R42, 0x5410, R44 ;  /* 0x000054102a2f7816 */ /* 0x008fe4000000002c */
[----:B------:R-:W-:-:S02]  /*3960*/  PRMT R44, R43, 0x5410, R45 ;  /* 0x000054102b2c7816 */ /* 0x000fc4000000002d */
[--C-:B------:R-:W-:Y:S02]  /*3970*/  SHF.R.U32.HI R43, RZ, 0x10, R6.reuse ;  /* 0x00000010ff2b7819 */ /* 0x100fe40000011606 */
[----:B------:R-:W-:Y:S01]  /*3980*/  SHF.R.U32.HI R42, RZ, 0x8, R6 ;  /* 0x00000008ff2a7819 */ /* 0x000fe20000011606 */
[----:B------:R-:W-:Y:S01]  /*3990*/  HADD2 R6, R44, R33 ;  /* 0x000000212c067230 */ /* 0x000fe20000000000 */
[----:B------:R-:W3:Y:S01]  /*39a0*/  I2F.F16 R23, R23 ;  /* 0x0000001700177306 */ /* 0x000ee20000200c00 */
[----:B------:R-:W-:Y:S01]  /*39b0*/  IADD3 R18, PT, PT, R46, -0x80, RZ ;  /* 0xffffff802e127810 */ /* 0x000fe20007ffe0ff */
[----:B-1----:R-:W-:Y:S01]  /*39c0*/  HADD2.F32 R46, -RZ, R22.H0_H0 ;  /* 0x20000016ff2e7230 */ /* 0x002fe20000004100 */
[----:B------:R-:W-:Y:S01]  /*39d0*/  LOP3.LUT R44, R43, 0xff, RZ, 0xc0, !PT ;  /* 0x000000ff2b2c7812 */ /* 0x000fe200078ec0ff */
[----:B0-----:R-:W-:Y:S02]  /*39e0*/  HADD2.F32 R43, -RZ, R8.H0_H0 ;  /* 0x20000008ff2b7230 */ /* 0x001fe40000004100 */
[----:B--2---:R-:W-:Y:S01]  /*39f0*/  HADD2.F32 R45, -RZ, R25.H0_H0 ;  /* 0x20000019ff2d7230 */ /* 0x004fe20000004100 */
[----:B------:R-:W-:-:S02]  /*3a00*/  SHF.R.U32.HI R25, RZ, 0x8, R7 ;  /* 0x00000008ff197819 */ /* 0x000fc40000011607 */
[----:B------:R-:W-:Y:S01]  /*3a10*/  LOP3.LUT R42, R42, 0xff, RZ, 0xc0, !PT ;  /* 0x000000ff2a2a7812 */ /* 0x000fe200078ec0ff */
[----:B------:R-:W-:Y:S01]  /*3a20*/  FFMA.FTZ R19, R43, R46, R19 ;  /* 0x0000002e2b137223 */ /* 0x000fe20000010013 */
[----:B------:R-:W-:Y:S02]  /*3a30*/  SHF.R.U32.HI R46, RZ, 0x10, R7 ;  /* 0x00000010ff2e7819 */ /* 0x000fe40000011607 */
[----:B------:R-:W-:Y:S01]  /*3a40*/  LOP3.LUT R25, R25, 0xff, RZ, 0xc0, !PT ;  /* 0x000000ff19197812 */ /* 0x000fe200078ec0ff */
[----:B------:R-:W-:Y:S01]  /*3a50*/  FFMA.FTZ R10, R45, R43, R10 ;  /* 0x0000002b2d0a7223 */ /* 0x000fe2000001000a */
[----:B------:R-:W-:Y:S01]  /*3a60*/  IADD3 R42, PT, PT, R42, -0x80, RZ ;  /* 0xffffff802a2a7810 */ /* 0x000fe20007ffe0ff */
[----:B------:R-:W0:Y:S01]  /*3a70*/  I2F.F16 R29, R29 ;  /* 0x0000001d001d7306 */ /* 0x000e220000200c00 */
[----:B------:R-:W-:Y:S02]  /*3a80*/  LOP3.LUT R46, R46, 0xff, RZ, 0xc0, !PT ;  /* 0x000000ff2e2e7812 */ /* 0x000fe400078ec0ff */
[----:B------:R-:W-:-:S02]  /*3a90*/  IADD3 R45, PT, PT, R25, -0x80, RZ ;  /* 0xffffff80192d7810 */ /* 0x000fc40007ffe0ff */
[----:B------:R-:W-:Y:S01]  /*3aa0*/  @!P0 IADD3 R25, PT, PT, R2, 0x1, RZ ;  /* 0x0000000102198810 */ /* 0x000fe20007ffe0ff */
[----:B------:R-:W-:Y:S02]  /*3ab0*/  VIADD R44, R44, 0xffffff80 ;  /* 0xffffff802c2c7836 */ /* 0x000fe40000000000 */
[----:B------:R-:W1:Y:S01]  /*3ac0*/  I2F.F16 R4, R4 ;  /* 0x0000000400047306 */ /* 0x000e620000200c00 */
[----:B------:R-:W-:Y:S01]  /*3ad0*/  VIADD R46, R46, 0xffffff80 ;  /* 0xffffff802e2e7836 */ /* 0x000fe20000000000 */
[----:B------:R-:W-:Y:S01]  /*3ae0*/  @!P0 MOV R2, R25 ;  /* 0x0000001900028202 */ /* 0x000fe20000000f00 */
[----:B------:R-:W-:Y:S01]  /*3af0*/  HADD2.F32 R25, -RZ, R8.H1_H1 ;  /* 0x30000008ff197230 */ /* 0x000fe20000004100 */
[----:B------:R-:W-:-:S04]  /*3b00*/  LEA.HI R7, R7, 0xffffff80, RZ, 0x8 ;  /* 0xffffff8007077811 */ /* 0x000fc800078f40ff */
[----:B------:R-:W2:Y:S08]  /*3b10*/  I2F.F16 R5, R5 ;  /* 0x0000000500057306 */ /* 0x000eb00000200c00 */
[----:B------:R3:W5:Y:S02]  /*3b20*/  I2F.F16 R33, R42 ;  /* 0x0000002a00217306 */ /* 0x0007640000200c00 */
[----:B---3--:R-:W-:-:S06]  /*3b30*/  HADD2.F32 R42, -RZ, R23.H0_H0 ;  /* 0x20000017ff2a7230 */ /* 0x008fcc0000004100 */
[----:B------:R-:W3:Y:S08]  /*3b40*/  I2F.F16 R23, R45 ;  /* 0x0000002d00177306 */ /* 0x000ef00000200c00 */
[----:B------:R-:W4:Y:S08]  /*3b50*/  I2F.F16 R32, R32 ;  /* 0x0000002000207306 */ /* 0x000f300000200c00 */
[----:B------:R-:W4:Y:S08]  /*3b60*/  I2F.F16 R18, R18 ;  /* 0x0000001200127306 */ /* 0x000f300000200c00 */
[----:B------:R0:W4:Y:S08]  /*3b70*/  I2F.F16 R22, R44 ;  /* 0x0000002c00167306 */ /* 0x0001300000200c00 */
[----:B------:R-:W4:Y:S01]  /*3b80*/  I2F.F16 R8, R46 ;  /* 0x0000002e00087306 */ /* 0x000f220000200c00 */
[----:B0-----:R-:W-:-:S02]  /*3b90*/  HADD2.F32 R44, -RZ, R29.H0_H0 ;  /* 0x2000001dff2c7230 */ /* 0x001fc40000004100 */
[----:B------:R-:W-:-:S05]  /*3ba0*/  FFMA.FTZ R16, R43, R42, R16 ;  /* 0x0000002a2b107223 */ /* 0x000fca0000010010 */
[----:B------:R-:W0:Y:S01]  /*3bb0*/  I2F.F16 R28, R28 ;  /* 0x0000001c001c7306 */ /* 0x000e220000200c00 */
[----:B-1----:R-:W-:Y:S02]  /*3bc0*/  HADD2.F32 R29, -RZ, R4.H0_H0 ;  /* 0x20000004ff1d7230 */ /* 0x002fe40000004100 */
[----:B--2---:R-:W-:-:S05]  /*3bd0*/  HADD2.F32 R42, -RZ, R5.H0_H0 ;  /* 0x20000005ff2a7230 */ /* 0x004fca0000004100 */
[----:B------:R-:W1:Y:S01]  /*3be0*/  I2F.F16 R24, R24 ;  /* 0x0000001800187306 */ /* 0x000e620000200c00 */
[----:B-----5:R-:W-:-:S07]  /*3bf0*/  HADD2.F32 R33, -RZ, R33.H0_H0 ;  /* 0x20000021ff217230 */ /* 0x020fce0000004100 */
[----:B------:R-:W2:Y:S01]  /*3c00*/  I2F.F16 R7, R7 ;  /* 0x0000000700077306 */ /* 0x000ea20000200c00 */
[----:B---3--:R-:W-:Y:S02]  /*3c10*/  HADD2.F32 R23, -RZ, R23.H0_H0 ;  /* 0x20000017ff177230 */ /* 0x008fe40000004100 */
[----:B------:R-:W-:Y:S01]  /*3c20*/  FFMA.FTZ R12, R43, R44, R12 ;  /* 0x0000002c2b0c7223 */ /* 0x000fe2000001000c */
[----:B------:R-:W-:Y:S02]  /*3c30*/  HADD2.F32 R4, -RZ, R9.H0_H0 ;  /* 0x20000009ff047230 */ /* 0x000fe40000004100 */
[----:B------:R-:W-:Y:S01]  /*3c40*/  FFMA.FTZ R5, R29, R25, R10 ;  /* 0x000000191d057223 */ /* 0x000fe2000001000a */
[----:B----4-:R-:W-:Y:S02]  /*3c50*/  HADD2.F32 R32, -RZ, R32.H0_H0 ;  /* 0x20000020ff207230 */ /* 0x010fe40000004100 */
        /* <DEDUP_REMOVED lines=10> */
[----:B0-----:R-:W-:Y:S02]  /*3d00*/  HADD2.F32 R28, -RZ, R28.H0_H0 ;  /* 0x2000001cff1c7230 */ /* 0x001fe40000004100 */
[C---:B------:R-:W-:Y:S01]  /*3d10*/  FFMA.FTZ R33, R4.reuse, R22, R33 ;  /* 0x0000001604217223 */ /* 0x040fe20000010021 */
[----:B-1----:R-:W-:Y:S02]  /*3d20*/  HADD2.F32 R24, -RZ, R24.H0_H0 ;  /* 0x20000018ff187230 */ /* 0x002fe40000004100 */
[----:B------:R-:W-:Y:S01]  /*3d30*/  FFMA.FTZ R23, R4, R8, R23 ;  /* 0x0000000804177223 */ /* 0x000fe20000010017 */
[----:B--2---:R-:W-:Y:S02]  /*3d40*/  HADD2.F32 R10, -RZ, R7.H0_H0 ;  /* 0x20000007ff0a7230 */ /* 0x004fe40000004100 */
[----:B------:R-:W-:Y:S01]  /*3d50*/  FFMA.FTZ R14, R14, R9, R5 ;  /* 0x000000090e0e7223 */ /* 0x000fe20000010005 */
[----:B------:R-:W-:Y:S01]  /*3d60*/  FFMA.FTZ R18, R9, R28, R18 ;  /* 0x0000001c09127223 */ /* 0x000fe20000010012 */
[----:B------:R-:W-:Y:S01]  /*3d70*/  @!P0 IADD3 R3, PT, PT, R17, R36, RZ ;  /* 0x0000002411038210 */ /* 0x000fe20007ffe0ff */
[C---:B------:R-:W-:Y:S01]  /*3d80*/  FFMA.FTZ R33, R9.reuse, R24, R33 ;  /* 0x0000001809217223 */ /* 0x040fe20000010021 */
[----:B------:R-:W-:Y:S01]  /*3d90*/  IADD3 R36, PT, PT, R36, 0x20, RZ ;  /* 0x0000002024247810 */ /* 0x000fe20007ffe0ff */
[----:B------:R-:W-:Y:S01]  /*3da0*/  FFMA.FTZ R10, R9, R10, R23 ;  /* 0x0000000a090a7223 */ /* 0x000fe20000010017 */
[----:B------:R-:W-:Y:S01]  /*3db0*/  FMUL.FTZ R14, R11, R14 ;  /* 0x0000000e0b0e7220 */ /* 0x000fe20000410000 */
[----:B------:R-:W-:Y:S01]  /*3dc0*/  FMUL.FTZ R18, R13, R18 ;  /* 0x000000120d127220 */ /* 0x000fe20000410000 */
[----:B------:R-:W-:Y:S01]  /*3dd0*/  ISETP.GE.AND P0, PT, R36, R27, PT ;  /* 0x0000001b2400720c */ /* 0x000fe20003f06270 */
[----:B------:R-:W-:Y:S01]  /*3de0*/  FMUL.FTZ R33, R26, R33 ;  /* 0x000000211a217220 */ /* 0x000fe20000410000 */
[----:B------:R-:W-:Y:S01]  /*3df0*/  FMUL.FTZ R10, R15, R10 ;  /* 0x0000000a0f0a7220 */ /* 0x000fe20000410000 */
[----:B------:R-:W-:-:S02]  /*3e00*/  F2FP.F16.F32.PACK_AB R14, RZ, R14 ;  /* 0x0000000eff0e723e */ /* 0x000fc400000000ff */
[----:B------:R-:W-:Y:S02]  /*3e10*/  F2FP.F16.F32.PACK_AB R18, RZ, R18 ;  /* 0x00000012ff12723e */ /* 0x000fe400000000ff */
[----:B------:R-:W-:Y:S02]  /*3e20*/  F2FP.F16.F32.PACK_AB R33, RZ, R33 ;  /* 0x00000021ff21723e */ /* 0x000fe400000000ff */
[----:B------:R-:W-:Y:S01]  /*3e30*/  F2FP.F16.F32.PACK_AB R10, RZ, R10 ;  /* 0x0000000aff0a723e */ /* 0x000fe200000000ff */
[----:B------:R-:W-:Y:S01]  /*3e40*/  HFMA2 R39, R47, 1, 1, R39 ;  /* 0x3c003c002f277831 */ /* 0x000fe20000000027 */
[----:B------:R-:W-:Y:S02]  /*3e50*/  PRMT R14, R14, 0x5410, R18 ;  /* 0x000054100e0e7816 */ /* 0x000fe40000000012 */
[----:B------:R-:W-:Y:S01]  /*3e60*/  PRMT R32, R33, 0x5410, R10 ;  /* 0x0000541021207816 */ /* 0x000fe2000000000a */
[----:B------:R-:W-:Y:S01]  /*3e70*/  UIADD3 UR4, UPT, UPT, UR4, 0x40, URZ ;  /* 0x0000004004047890 */ /* 0x000fe2000fffe0ff */
[----:B------:R-:W-:Y:S01]  /*3e80*/  IADD3 R20, P1, PT, R20, 0x80, RZ ;  /* 0x0000008014147810 */ /* 0x000fe20007f3e0ff */
[----:B------:R-:W-:-:S02]  /*3e90*/  HFMA2 R33, R14, 1, 1, R39 ;  /* 0x3c003c000e217831 */ /* 0x000fc40000000027 */
[----:B------:R-:W-:-:S04]  /*3ea0*/  IMAD.WIDE R52, R38, 0x4, R52 ;  /* 0x0000000426347825 */ /* 0x000fc800078e0234 */
[----:B------:R-:W-:Y:S01]  /*3eb0*/  HADD2 R32, R32, R6 ;  /* 0x0000000620207230 */ /* 0x000fe20000000000 */
[----:B------:R-:W-:Y:S01]  /*3ec0*/  IADD3.X R21, PT, PT, RZ, R21, RZ, P1, !PT ;  /* 0x00000015ff157210 */ /* 0x000fe20000ffe4ff */
[----:B------:R-:W-:Y:S06]  /*3ed0*/  @!P0 BRA `(.L_x_4830) ;  /* 0xffffffcc00808947 */ /* 0x000fec000383ffff */
[----:B------:R-:W-:-:S07]  /*3ee0*/  IMAD.WIDE R18, R38, 0x20, R30 ;  /* 0x0000002026127825 */ /* 0x000fce00078e021e */
.L_x_4829:
[----:B------:R-:W-:-:S04]  /*3ef0*/  VIMNMX R43, PT, PT, R37, UR13, PT ;  /* 0x0000000d252b7c48 */ /* 0x000fc8000bfe0100 */
[----:B------:R-:W-:-:S13]  /*3f00*/  ISETP.GT.AND P0, PT, R43, R36, PT ;  /* 0x000000242b00720c */ /* 0x000fda0003f04270 */
[----:B------:R-:W-:Y:S05]  /*3f10*/  @!P0 BRA `(.L_x_4831) ;  /* 0x0000001800108947 */ /* 0x000fea0003800000 */
[----:B------:R-:W-:Y:S01]  /*3f20*/  IMAD.WIDE.U32 R4, R36, 0x4, R40 ;  /* 0x0000000424047825 */ /* 0x000fe200078e0028 */
[----:B------:R-:W-:-:S03]  /*3f30*/  MOV R45, R19 ;  /* 0x00000013002d7202 */ /* 0x000fc60000000f00 */
[----:B------:R-:W-:Y:S01]  /*3f40*/  IMAD.MOV.U32 R44, RZ, RZ, R18 ;  /* 0x000000ffff2c7224 */ /* 0x000fe200078e0012 */
[----:B------:R-:W-:-:S04]  /*3f50*/  IADD3 R42, P0, PT, R4, 0x2, RZ ;  /* 0x00000002042a7810 */ /* 0x000fc80007f1e0ff */
[----:B------:R-:W-:-:S09]  /*3f60*/  IADD3.X R39, PT, PT, RZ, R5, RZ, P0, !PT ;  /* 0x00000005ff277210 */ /* 0x000fd200007fe4ff */
.L_x_4832:
[----:B------:R-:W2:Y:S01]  /*3f70*/  LDG.E.128.CONSTANT R4, desc[UR6][R44.64] ;  /* 0x000000062c047981 */ /* 0x000ea2000c1e9d00 */
[----:B------:R-:W-:-:S03]  /*3f80*/  MOV R38, UR12 ;  /* 0x0000000c00267c02 */ /* 0x000fc60008000f00 */
[----:B------:R-:W0:Y:S02]  /*3f90*/  LDS.128 R24, [UR4] ;  /* 0x00000004ff187984 */ /* 0x000e240008000c00 */
[----:B------:R-:W-:-:S05]  /*3fa0*/  IMAD.WIDE R16, R38, 0x4, R44 ;  /* 0x0000000426107825 */ /* 0x000fca00078e022c */
[----:B------:R-:W3:Y:S01]  /*3fb0*/  LDG.E.128.CONSTANT R8, desc[UR6][R16.64] ;  /* 0x0000000610087981 */ /* 0x000ee2000c1e9d00 */
[----:B------:R-:W-:-:S05]  /*3fc0*/  IMAD.WIDE R50, R38, 0x4, R16 ;  /* 0x0000000426327825 */ /* 0x000fca00078e0210 */
[----:B------:R1:W4:Y:S02]  /*3fd0*/  LDG.E.128.CONSTANT R12, desc[UR6][R50.64] ;  /* 0x00000006320c7981 */ /* 0x000324000c1e9d00 */
[----:B-1----:R-:W-:Y:S01]  /*3fe0*/  IMAD.WIDE R50, R38, 0x4, R50 ;  /* 0x0000000426327825 */ /* 0x002fe200078e0232 */
[----:B------:R-:W-:Y:S02]  /*3ff0*/  ISETP.NE.AND P0, PT, R36, R3, PT ;  /* 0x000000032400720c */ /* 0x000fe40003f05270 */
[----:B--2---:R-:W-:Y:S02]  /*4000*/  SHF.R.U32.HI R18, RZ, 0x6, R4 ;  /* 0x00000006ff127819 */ /* 0x004fe40000011604 */
[----:B------:R-:W-:Y:S02]  /*4010*/  LOP3.LUT R23, R6, 0x3f003f, RZ, 0xc0, !PT ;  /* 0x003f003f06177812 */ /* 0x000fe400078ec0ff */
[----:B------:R-:W-:Y:S02]  /*4020*/  SHF.R.U32.HI R28, RZ, 0x6, R6 ;  /* 0x00000006ff1c7819 */ /* 0x000fe40000011606 */
[----:B------:R-:W-:-:S02]  /*4030*/  SHF.R.U32.HI R21, RZ, 0x6, R5 ;  /* 0x00000006ff157819 */ /* 0x000fc40000011605 */
[----:B------:R-:W-:Y:S02]  /*4040*/  LOP3.LUT R19, R4, 0x3f003f, RZ, 0xc0, !PT ;  /* 0x003f003f04137812 */ /* 0x000fe400078ec0ff */
[----:B------:R-:W-:Y:S02]  /*4050*/  LOP3.LUT R17, R18, 0x3f003f, RZ, 0xc0, !PT ;  /* 0x003f003f12117812 */ /* 0x000fe400078ec0ff */
[----:B------:R-:W-:Y:S02]  /*4060*/  LOP3.LUT R20, R5, 0x3f003f, RZ, 0xc0, !PT ;  /* 0x003f003f05147812 */ /* 0x000fe400078ec0ff */
[----:B------:R-:W-:Y:S02]  /*4070*/  LOP3.LUT R29, R7, 0x3f003f, RZ, 0xc0, !PT ;  /* 0x003f003f071d7812 */ /* 0x000fe400078ec0ff */
[----:B------:R-:W-:Y:S02]  /*4080*/  SHF.R.U32.HI R16, RZ, 0x6, R7 ;  /* 0x00000006ff107819 */ /* 0x000fe40000011607 */
[----:B------:R-:W-:-:S02]  /*4090*/  LOP3.LUT R23, R23, 0x64006400, RZ, 0xfc, !PT ;  /* 0x6400640017177812 */ /* 0x000fc400078efcff */
[----:B------:R-:W-:Y:S02]  /*40a0*/  LOP3.LUT R18, R28, 0x3f003f, RZ, 0xc0, !PT ;  /* 0x003f003f1c127812 */ /* 0x000fe400078ec0ff */
[----:B------:R-:W-:Y:S01]  /*40b0*/  LOP3.LUT R22, R21, 0x3f003f, RZ, 0xc0, !PT ;  /* 0x003f003f15167812 */ /* 0x000fe200078ec0ff */
[----:B------:R-:W-:Y:S01]  /*40c0*/  HADD2 R49, R23, -1056, -1056 ;  /* 0xe420e42017317430 */ /* 0x000fe20000000000 */
[----:B------:R-:W-:Y:S02]  /*40d0*/  LOP3.LUT R19, R19, 0x64006400, RZ, 0xfc, !PT ;  /* 0x6400640013137812 */ /* 0x000fe400078efcff */
[----:B------:R-:W-:Y:S01]  /*40e0*/  LOP3.LUT R21, R17, 0x64006400, RZ, 0xfc, !PT ;  /* 0x6400640011157812 */ /* 0x000fe200078efcff */
[-C--:B0-----:R-:W-:Y:S01]  /*40f0*/  HFMA2 R49, R49, R24.reuse, RZ ;  /* 0x0000001831317231 */ /* 0x081fe200000000ff */
        /* <DEDUP_REMOVED lines=9> */
[-C--:B------:R-:W-:Y:S01]  /*4190*/  HFMA2 R23, R19, R24.reuse, RZ ;  /* 0x0000001813177231 */ /* 0x080fe200000000ff */
[----:B------:R-:W-:Y:S01]  /*41a0*/  LOP3.LUT R21, R16, 0x64006400, RZ, 0xfc, !PT ;  /* 0x6400640010157812 */ /* 0x000fe200078efcff */
[----:B------:R-:W-:Y:S01]  /*41b0*/  HADD2 R18, R18, -1056, -1056 ;  /* 0xe420e42012127430 */ /* 0x000fe20000000000 */
[----:B---3--:R-:W-:Y:S01]  /*41c0*/  LOP3.LUT R16, R8, 0x3f003f, RZ, 0xc0, !PT ;  /* 0x003f003f08107812 */ /* 0x008fe200078ec0ff */
[----:B------:R-:W-:-:S02]  /*41d0*/  HFMA2 R20, R20, R24, RZ.H0_H0 ;  /* 0x0000001814147231 */ /* 0x000fc400000400ff */
[-C--:B------:R-:W-:Y:S02]  /*41e0*/  HFMA2 R46, R46, R25.reuse, R23 ;  /* 0x000000192e2e7231 */ /* 0x080fe40000000017 */
[----:B------:R-:W-:Y:S01]  /*41f0*/  HFMA2 R19, R29, R24, RZ.H0_H0 ;  /* 0x000000181d137231 */ /* 0x000fe200000400ff */
[----:B------:R-:W-:Y:S01]  /*4200*/  LOP3.LUT R16, R16, 0x64006400, RZ, 0xfc, !PT ;  /* 0x6400640010107812 */ /* 0x000fe200078efcff */
[----:B------:R-:W-:Y:S02]  /*4210*/  HADD2 R24, R17, -1056, -1056 ;  /* 0xe420e42011187430 */ /* 0x000fe40000000000 */
[-C--:B------:R-:W-:Y:S01]  /*4220*/  HFMA2 R49, R18, R25.reuse, R49 ;  /* 0x0000001912317231 */ /* 0x080fe20000000031 */
[----:B------:R-:W-:Y:S01]  /*4230*/  LOP3.LUT R17, R9, 0x3f003f, RZ, 0xc0, !PT ;  /* 0x003f003f09117812 */ /* 0x000fe200078ec0ff */
[----:B------:R-:W-:Y:S01]  /*4240*/  HADD2 R21, R21, -1056, -1056 ;  /* 0xe420e42015157430 */ /* 0x000fe20000000000 */
[----:B------:R-:W-:Y:S01]  /*4250*/  LOP3.LUT R18, R10, 0x3f003f, RZ, 0xc0, !PT ;  /* 0x003f003f0a127812 */ /* 0x000fe200078ec0ff */
[----:B------:R-:W-:Y:S01]  /*4260*/  HADD2 R23, R16, -1056, -1056 ;  /* 0xe420e42010177430 */ /* 0x000fe20000000000 */
[----:B------:R-:W-:Y:S01]  /*4270*/  LOP3.LUT R17, R17, 0x64006400, RZ, 0xfc, !PT ;  /* 0x6400640011117812 */ /* 0x000fe200078efcff */
[-C--:B------:R-:W-:Y:S01]  /*4280*/  HFMA2 R24, R24, R25.reuse, R20 ;  /* 0x0000001918187231 */ /* 0x080fe20000000014 */
[----:B------:R-:W-:Y:S01]  /*4290*/  LOP3.LUT R18, R18, 0x64006400, RZ, 0xfc, !PT ;  /* 0x6400640012127812 */ /* 0x000fe200078efcff */
[----:B------:R-:W-:Y:S01]  /*42a0*/  HFMA2 R25, R21, R25, R19 ;  /* 0x0000001915197231 */ /* 0x000fe20000000013 */
[----:B------:R-:W-:Y:S01]  /*42b0*/  SHF.R.U32.HI R16, RZ, 0x6, R8 ;  /* 0x00000006ff107819 */ /* 0x000fe20000011608 */
[----:B------:R-:W-:Y:S01]  /*42c0*/  HADD2 R17, R17, -1056, -1056 ;  /* 0xe420e42011117430 */ /* 0x000fe20000000000 */
[----:B------:R-:W-:Y:S01]  /*42d0*/  LOP3.LUT R19, R11, 0x3f003f, RZ, 0xc0, !PT ;  /* 0x003f003f0b137812 */ /* 0x000fe200078ec0ff */
[----:B------:R-:W-:Y:S01]  /*42e0*/  HADD2 R18, R18, -1056, -1056 ;  /* 0xe420e42012127430 */ /* 0x000fe20000000000 */
[----:B------:R-:W-:Y:S01]  /*42f0*/  LOP3.LUT R16, R16, 0x3f003f, RZ, 0xc0, !PT ;  /* 0x003f003f10107812 */ /* 0x000fe200078ec0ff */
[-C--:B------:R-:W-:Y:S01]  /*4300*/  HFMA2 R24, R17, R26.reuse, R24 ;  /* 0x0000001a11187231 */ /* 0x080fe20000000018 */
[----:B------:R-:W-:Y:S01]  /*4310*/  LOP3.LUT R21, R19, 0x64006400, RZ, 0xfc, !PT ;  /* 0x6400640013157812 */ /* 0x000fe200078efcff */
[-C--:B------:R-:W-:Y:S01]  /*4320*/  HFMA2 R49, R18, R26.reuse, R49 ;  /* 0x0000001a12317231 */ /* 0x080fe20000000031 */
[----:B------:R-:W-:Y:S01]  /*4330*/  LOP3.LUT R20, R16, 0x64006400, RZ, 0xfc, !PT ;  /* 0x6400640010147812 */ /* 0x000fe200078efcff */
[-C--:B------:R-:W-:Y:S01]  /*4340*/  HFMA2 R46, R23, R26.reuse, R46 ;  /* 0x0000001a172e7231 */ /* 0x080fe2000000002e */
[----:B------:R-:W0:Y:S01]  /*4350*/  LDS.128 R16, [UR4+0x10] ;  /* 0x00001004ff107984 */ /* 0x000e220008000c00 */
[----:B------:R-:W-:Y:S01]  /*4360*/  HADD2 R21, R21, -1056, -1056 ;  /* 0xe420e42015157430 */ /* 0x000fe20000000000 */
[----:B------:R-:W-:Y:S01]  /*4370*/  SHF.R.U32.HI R28, RZ, 0x6, R10 ;  /* 0x00000006ff1c7819 */ /* 0x000fe2000001160a */
[----:B------:R-:W-:Y:S01]  /*4380*/  HADD2 R23, R20, -1056, -1056 ;  /* 0xe420e42014177430 */ /* 0x000fe20000000000 */
[----:B------:R-:W-:Y:S01]  /*4390*/  SHF.R.U32.HI R20, RZ, 0x6, R9 ;  /* 0x00000006ff147819 */ /* 0x000fe20000011609 */
[----:B------:R-:W-:Y:S01]  /*43a0*/  HFMA2 R25, R21, R26, R25 ;  /* 0x0000001a15197231 */ /* 0x000fe20000000019 */
[----:B------:R-:W-:Y:S01]  /*43b0*/  SHF.R.U32.HI R30, RZ, 0x6, R11 ;  /* 0x00000006ff1e7819 */ /* 0x000fe2000001160b */
[----:B------:R-:W-:Y:S01]  /*43c0*/  HFMA2 R46, R23, R27, R46 ;  /* 0x0000001b172e7231 */ /* 0x000fe2000000002e */
[----:B------:R-:W-:-:S02]  /*43d0*/  LOP3.LUT R26, R20, 0x3f003f, RZ, 0xc0, !PT ;  /* 0x003f003f141a7812 */ /* 0x000fc400078ec0ff */
[----:B------:R-:W-:Y:S01]  /*43e0*/  LOP3.LUT R29, R28, 0x3f003f, RZ, 0xc0, !PT ;  /* 0x003f003f1c1d7812 */ /* 0x000fe200078ec0ff */
[----:B------:R1:W2:Y:S01]  /*43f0*/  LDG.E.128.CONSTANT R20, desc[UR6][R50.64] ;  /* 0x0000000632147981 */ /* 0x0002a2000c1e9d00 */
[----:B------:R-:W-:Y:S02]  /*4400*/  LOP3.LUT R28, R26, 0x64006400, RZ, 0xfc, !PT ;  /* 0x640064001a1c7812 */ /* 0x000fe400078efcff */
[----:B------:R-:W-:Y:S02]  /*4410*/  LOP3.LUT R30, R30, 0x3f003f, RZ, 0xc0, !PT ;  /* 0x003f003f1e1e7812 */ /* 0x000fe400078ec0ff */
[----:B------:R-:W-:Y:S01]  /*4420*/  LOP3.LUT R29, R29, 0x64006400, RZ, 0xfc, !PT ;  /* 0x640064001d1d7812 */ /* 0x000fe200078efcff */
[----:B------:R-:W-:Y:S01]  /*4430*/  HADD2 R28, R28, -1056, -1056 ;  /* 0xe420e4201c1c7430 */ /* 0x000fe20000000000 */
[----:B------:R-:W-:-:S03]  /*4440*/  LOP3.LUT R26, R30, 0x64006400, RZ, 0xfc, !PT ;  /* 0x640064001e1a7812 */ /* 0x000fc600078efcff */
[----:B------:R-:W-:Y:S02]  /*4450*/  HFMA2 R24, R28, R27, R24 ;  /* 0x0000001b1c187231 */ /* 0x000fe40000000018 */
[----:B-1----:R-:W-:-:S04]  /*4460*/  IMAD.WIDE R50, R38, 0x4, R50 ;  /* 0x0000000426327825 */ /* 0x002fc800078e0232 */
[----:B------:R-:W-:Y:S01]  /*4470*/  HADD2 R28, R26, -1056, -1056 ;  /* 0xe420e4201a1c7430 */ /* 0x000fe20000000000 */
[----:B----4-:R-:W-:Y:S01]  /*4480*/  LOP3.LUT R26, R12, 0x3f003f, RZ, 0xc0, !PT ;  /* 0x003f003f0c1a7812 */ /* 0x010fe200078ec0ff */
[----:B------:R-:W-:Y:S02]  /*4490*/  HADD2 R29, R29, -1056, -1056 ;  /* 0xe420e4201d1d7430 */ /* 0x000fe40000000000 */
[-C--:B------:R-:W-:Y:S01]  /*44a0*/  HFMA2 R28, R28, R27.reuse, R25 ;  /* 0x0000001b1c1c7231 */ /* 0x080fe20000000019 */
[----:B------:R-:W-:Y:S01]  /*44b0*/  LOP3.LUT R26, R26, 0x64006400, RZ, 0xfc, !PT ;  /* 0x640064001a1a7812 */ /* 0x000fe200078efcff */
[----:B------:R-:W-:Y:S01]  /*44c0*/  HFMA2 R49, R29, R27, R49 ;  /* 0x0000001b1d317231 */ /* 0x000fe20000000031 */
[----:B------:R-:W-:-:S03]  /*44d0*/  LOP3.LUT R25, R13, 0x3f003f, RZ, 0xc0, !PT ;  /* 0x003f003f0d197812 */ /* 0x000fc600078ec0ff */
[----:B------:R-:W-:Y:S01]  /*44e0*/  HADD2 R26, R26, -1056, -1056 ;  /* 0xe420e4201a1a7430 */ /* 0x000fe20000000000 */
[----:B------:R-:W-:-:S05]  /*44f0*/  LOP3.LUT R25, R25, 0x64006400, RZ, 0xfc, !PT ;  /* 0x6400640019197812 */ /* 0x000fca00078efcff */
[----:B------:R-:W-:Y:S02]  /*4500*/  HADD2 R48, R25, -1056, -1056 ;  /* 0xe420e42019307430 */ /* 0x000fe40000000000 */
[-C--:B0-----:R-:W-:Y:S01]  /*4510*/  HFMA2 R46, R26, R16.reuse, R46 ;  /* 0x000000101a2e7231 */ /* 0x081fe2000000002e */
[----:B------:R-:W-:Y:S02]  /*4520*/  LOP3.LUT R25, R14, 0x3f003f, RZ, 0xc0, !PT ;  /* 0x003f003f0e197812 */ /* 0x000fe400078ec0ff */
[----:B------:R-:W-:Y:S01]  /*4530*/  LOP3.LUT R26, R15, 0x3f003f, RZ, 0xc0, !PT ;  /* 0x003f003f0f1a7812 */ /* 0x000fe200078ec0ff */
[----:B------:R-:W-:Y:S01]  /*4540*/  HFMA2 R48, R48, R16, R24 ;  /* 0x0000001030307231 */ /* 0x000fe20000000018 */
[----:B------:R-:W-:Y:S02]  /*4550*/  LOP3.LUT R29, R25, 0x64006400, RZ, 0xfc, !PT ;  /* 0x64006400191d7812 */ /* 0x000fe400078efcff */
[----:B------:R-:W-:Y:S02]  /*4560*/  LOP3.LUT R30, R26, 0x64006400, RZ, 0xfc, !PT ;  /* 0x640064001a1e7812 */ /* 0x000fe400078efcff */
[----:B------:R0:W3:Y:S01]  /*4570*/  LDG.E.128.CONSTANT R24, desc[UR6][R50.64] ;  /* 0x0000000632187981 */ /* 0x0000e2000c1e9d00 */
[----:B------:R-:W-:Y:S01]  /*4580*/  HADD2 R29, R29, -1056, -1056 ;  /* 0xe420e4201d1d7430 */ /* 0x000fe20000000000 */
[----:B------:R-:W-:Y:S01]  /*4590*/  SHF.R.U32.HI R4, RZ, 0xc, R4 ;  /* 0x0000000cff047819 */ /* 0x000fe20000011604 */
[----:B------:R-:W-:-:S02]  /*45a0*/  HADD2 R30, R30, -1056, -1056 ;  /* 0xe420e4201e1e7430 */ /* 0x000fc40000000000 */
[-C--:B------:R-:W-:Y:S01]  /*45b0*/  HFMA2 R49, R29, R16.reuse, R49 ;  /* 0x000000101d317231 */ /* 0x080fe20000000031 */
[----:B------:R-:W-:Y:S01]  /*45c0*/  SHF.R.U32.HI R29, RZ, 0x6, R14 ;  /* 0x00000006ff1d7819 */ /* 0x000fe2000001160e */
[----:B------:R-:W-:Y:S01]  /*45d0*/  HFMA2 R28, R30, R16, R28 ;  /* 0x000000101e1c7231 */ /* 0x000fe2000000001c */
[----:B------:R-:W-:Y:S01]  /*45e0*/  SHF.R.U32.HI R16, RZ, 0x6, R12 ;  /* 0x00000006ff107819 */ /* 0x000fe2000001160c */
[----:B0-----:R-:W-:-:S03]  /*45f0*/  IMAD.WIDE R50, R38, 0x4, R50 ;  /* 0x0000000426327825 */ /* 0x001fc600078e0232 */
[----:B------:R-:W-:-:S04]  /*4600*/  LOP3.LUT R16, R16, 0x3f003f, RZ, 0xc0, !PT ;  /* 0x003f003f10107812 */ /* 0x000fc800078ec0ff */
[----:B------:R-:W-:-:S05]  /*4610*/  LOP3.LUT R16, R16, 0x64006400, RZ, 0xfc, !PT ;  /* 0x6400640010107812 */ /* 0x000fca00078efcff */
[----:B------:R-:W-:-:S04]  /*4620*/  HADD2 R16, R16, -1056, -1056 ;  /* 0xe420e42010107430 */ /* 0x000fc80000000000 */
[----:B------:R-:W-:Y:S01]  /*4630*/  HFMA2 R46, R16, R17, R46 ;  /* 0x00000011102e7231 */ /* 0x000fe2000000002e */
[----:B------:R-:W-:-:S04]  /*4640*/  SHF.R.U32.HI R16, RZ, 0x6, R13 ;  /* 0x00000006ff107819 */ /* 0x000fc8000001160d */
[----:B------:R-:W-:Y:S02]  /*4650*/  LOP3.LUT R30, R16, 0x3f003f, RZ, 0xc0, !PT ;  /* 0x003f003f101e7812 */ /* 0x000fe400078ec0ff */
[----:B------:R-:W-:Y:S02]  /*4660*/  LOP3.LUT R16, R29, 0x3f003f, RZ, 0xc0, !PT ;  /* 0x003f003f1d107812 */ /* 0x000fe400078ec0ff */
[----:B------:R-:W-:Y:S02]  /*4670*/  SHF.R.U32.HI R29, RZ, 0x6, R15 ;  /* 0x00000006ff1d7819 */ /* 0x000fe4000001160f */
[----:B------:R-:W-:Y:S02]  /*4680*/  LOP3.LUT R30, R30, 0x64006400, RZ, 0xfc, !PT ;  /* 0x640064001e1e7812 */ /* 0x000fe400078efcff */
[----:B------:R-:W-:Y:S02]  /*4690*/  LOP3.LUT R29, R29, 0x3f003f, RZ, 0xc0, !PT ;  /* 0x003f003f1d1d7812 */ /* 0x000fe400078ec0ff */
[----:B------:R-:W-:Y:S01]  /*46a0*/  LOP3.LUT R16, R16, 0x64006400, RZ, 0xfc, !PT ;  /* 0x6400640010107812 */ /* 0x000fe200078efcff */
[----:B------:R-:W-:Y:S01]  /*46b0*/  HADD2 R30, R30, -1056, -1056 ;  /* 0xe420e4201e1e7430 */ /* 0x000fe20000000000 */
[----:B------:R-:W-:-:S03]  /*46c0*/  LOP3.LUT R29, R29, 0x64006400, RZ, 0xfc, !PT ;  /* 0x640064001d1d7812 */ /* 0x000fc600078efcff */
[----:B------:R-:W-:Y:S02]  /*46d0*/  HADD2 R16, R16, -1056, -1056 ;  /* 0xe420e42010107430 */ /* 0x000fe40000000000 */
[----:B------:R-:W-:Y:S02]  /*46e0*/  HADD2 R29, R29, -1056, -1056 ;  /* 0xe420e4201d1d7430 */ /* 0x000fe40000000000 */
[-C--:B------:R-:W-:Y:S02]  /*46f0*/  HFMA2 R48, R30, R17.reuse, R48 ;  /* 0x000000111e307231 */ /* 0x080fe40000000030 */
[-C--:B------:R-:W-:Y:S02]  /*4700*/  HFMA2 R49, R16, R17.reuse, R49 ;  /* 0x0000001110317231 */ /* 0x080fe40000000031 */
[----:B------:R-:W-:Y:S01]  /*4710*/  HFMA2 R17, R29, R17, R28 ;  /* 0x000000111d117231 */ /* 0x000fe2000000001c */
[----:B------:R-:W-:Y:S02]  /*4720*/  LOP3.LUT R29, R4, 0xf000f, RZ, 0xc0, !PT ;  /* 0x000f000f041d7812 */ /* 0x000fe400078ec0ff */
[----:B------:R-:W-:-:S04]  /*4730*/  SHF.R.U32.HI R4, RZ, 0x8, R12 ;  /* 0x00000008ff047819 */ /* 0x000fc8000001160c */
[----:B------:R-:W-:Y:S02]  /*4740*/  LOP3.LUT R4, R29, 0x300030, R4, 0xf8, !PT ;  /* 0x003000301d047812 */ /* 0x000fe400078ef804 */
[----:B------:R-:W4:Y:S01]  /*4750*/  LDG.E.128.CONSTANT R28, desc[UR6][R50.64] ;  /* 0x00000006321c7981 */ /* 0x000f22000c1e9d00 */
[----:B------:R-:W-:Y:S01]  /*4760*/  SHF.R.U32.HI R5, RZ, 0xc, R5 ;  /* 0x0000000cff057819 */ /* 0x000fe20000011605 */
[----:B------:R-:W-:Y:S01]  /*4770*/  @!P0 IMAD R16, R2, 0x8, R1 ;  /* 0x0000000802108824 */ /* 0x000fe200078e0201 */
[----:B------:R-:W-:Y:S02]  /*4780*/  LOP3.LUT R4, R4, 0x64006400, RZ, 0xfc, !PT ;  /* 0x6400640004047812 */ /* 0x000fe400078efcff */
[----:B------:R-:W-:Y:S02]  /*4790*/  LOP3.LUT R5, R5, 0xf000f, RZ, 0xc0, !PT ;  /* 0x000f000f05057812 */ /* 0x000fe400078ec0ff */
[----:B------:R-:W-:Y:S01]  /*47a0*/  SHF.R.U32.HI R6, RZ, 0xc, R6 ;  /* 0x0000000cff067819 */ /* 0x000fe20000011606 */
[----:B------:R-:W-:Y:S01]  /*47b0*/  HADD2 R4, R4, -1056, -1056 ;  /* 0xe420e42004047430 */ /* 0x000fe20000000000 */
[----:B------:R-:W-:-:S02]  /*47c0*/  SHF.R.U32.HI R7, RZ, 0xc, R7 ;  /* 0x0000000cff077819 */ /* 0x000fc40000011607 */
[----:B------:R-:W-:Y:S01]  /*47d0*/  LOP3.LUT R6, R6, 0xf000f, RZ, 0xc0, !PT ;  /* 0x000f000f06067812 */ /* 0x000fe200078ec0ff */
[----:B------:R-:W-:Y:S01]  /*47e0*/  HFMA2 R46, R4, R18, R46 ;  /* 0x00000012042e7231 */ /* 0x000fe2000000002e */
[----:B------:R-:W-:Y:S02]  /*47f0*/  SHF.R.U32.HI R4, RZ, 0x8, R13 ;  /* 0x00000008ff047819 */ /* 0x000fe4000001160d */
[----:B------:R-:W-:Y:S02]  /*4800*/  LOP3.LUT R7, R7, 0xf000f, RZ, 0xc0, !PT ;  /* 0x000f000f07077812 */ /* 0x000fe400078ec0ff */
[----:B------:R-:W-:Y:S02]  /*4810*/  LOP3.LUT R4, R5, 0x300030, R4, 0xf8, !PT ;  /* 0x0030003005047812 */ /* 0x000fe400078ef804 */
[----:B------:R-:W-:-:S04]  /*4820*/  SHF.R.U32.HI R5, RZ, 0x8, R14 ;  /* 0x00000008ff057819 */ /* 0x000fc8000001160e */
[----:B------:R-:W-:Y:S02]  /*4830*/  LOP3.LUT R5, R6, 0x300030, R5, 0xf8, !PT ;  /* 0x0030003006057812 */ /* 0x000fe400078ef805 */
[----:B------:R-:W-:Y:S02]  /*4840*/  SHF.R.U32.HI R6, RZ, 0x8, R15 ;  /* 0x00000008ff067819 */ /* 0x000fe4000001160f */
[----:B------:R-:W-:Y:S02]  /*4850*/  LOP3.LUT R5, R5, 0x64006400, RZ, 0xfc, !PT ;  /* 0x6400640005057812 */ /* 0x000fe400078efcff */
[----:B------:R-:W-:Y:S02]  /*4860*/  LOP3.LUT R7, R7, 0x300030, R6, 0xf8, !PT ;  /* 0x0030003007077812 */ /* 0x000fe400078ef806 */
[----:B------:R-:W-:Y:S01]  /*4870*/  LOP3.LUT R6, R4, 0x64006400, RZ, 0xfc, !PT ;  /* 0x6400640004067812 */ /* 0x000fe200078efcff */
[----:B------:R-:W-:Y:S01]  /*4880*/  HADD2 R5, R5, -1056, -1056 ;  /* 0xe420e42005057430 */ /* 0x000fe20000000000 */
[----:B------:R-:W-:-:S03]  /*4890*/  LOP3.LUT R4, R7, 0x64006400, RZ, 0xfc, !PT ;  /* 0x6400640007047812 */ /* 0x000fc600078efcff */
[----:B------:R-:W-:Y:S02]  /*48a0*/  HADD2 R6, R6, -1056, -1056 ;  /* 0xe420e42006067430 */ /* 0x000fe40000000000 */
[-C--:B------:R-:W-:Y:S02]  /*48b0*/  HFMA2 R49, R5, R18.reuse, R49 ;  /* 0x0000001205317231 */ /* 0x080fe40000000031 */
[----:B------:R-:W-:Y:S02]  /*48c0*/  HADD2 R4, R4, -1056, -1056 ;  /* 0xe420e42004047430 */ /* 0x000fe40000000000 */
[-C--:B------:R-:W-:Y:S01]  /*48d0*/  HFMA2 R48, R6, R18.reuse, R48 ;  /* 0x0000001206307231 */ /* 0x080fe20000000030 */
[----:B------:R-:W-:Y:S01]  /*48e0*/  @!P0 MOV R5, R39 ;  /* 0x0000002700058202 */ /* 0x000fe20000000f00 */
[----:B------:R-:W-:Y:S01]  /*48f0*/  HFMA2 R18, R4, R18, R17 ;  /* 0x0000001204127231 */ /* 0x000fe20000000011 */
[----:B------:R-:W-:Y:S01]  /*4900*/  @!P0 MOV R4, R42 ;  /* 0x0000002a00048202 */ /* 0x000fe20000000f00 */
[----:B------:R-:W5:Y:S04]  /*4910*/  @!P0 LDL.64 R16, [R16+0x8] ;  /* 0x0000080010108983 */ /* 0x000f680000100a00 */
[----:B------:R0:W5:Y:S01]  /*4920*/  @!P0 LDG.E.U16.CONSTANT R47, desc[UR6][R4.64] ;  /* 0x00000006042f8981 */ /* 0x000162000c1e9500 */
[----:B------:R-:W-:-:S02]  /*4930*/  SHF.R.U32.HI R8, RZ, 0xc, R8 ;  /* 0x0000000cff087819 */ /* 0x000fc40000011608 */
[----:B------:R-:W-:Y:S02]  /*4940*/  SHF.R.U32.HI R6, RZ, 0xa, R12 ;  /* 0x0000000aff067819 */ /* 0x000fe4000001160c */
[----:B------:R-:W-:Y:S02]  /*4950*/  LOP3.LUT R7, R8, 0xf000f, RZ, 0xc0, !PT ;  /* 0x000f000f08077812 */ /* 0x000fe400078ec0ff */
[----:B------:R-:W-:Y:S02]  /*4960*/  SHF.R.U32.HI R9, RZ, 0xc, R9 ;  /* 0x0000000cff097819 */ /* 0x000fe40000011609 */
[----:B------:R-:W-:Y:S02]  /*4970*/  LOP3.LUT R6, R7, 0x300030, R6, 0xf8, !PT ;  /* 0x0030003007067812 */ /* 0x000fe400078ef806 */
[----:B------:R-:W-:Y:S02]  /*4980*/  SHF.R.U32.HI R10, RZ, 0xc, R10 ;  /* 0x0000000cff0a7819 */ /* 0x000fe4000001160a */
[----:B------:R-:W-:-:S02]  /*4990*/  SHF.R.U32.HI R13, RZ, 0xa, R13 ;  /* 0x0000000aff0d7819 */ /* 0x000fc4000001160d */
[----:B------:R-:W-:Y:S02]  /*49a0*/  LOP3.LUT R8, R9, 0xf000f, RZ, 0xc0, !PT ;  /* 0x000f000f09087812 */ /* 0x000fe400078ec0ff */
[----:B0-----:R-:W-:Y:S02]  /*49b0*/  LOP3.LUT R5, R10, 0xf000f, RZ, 0xc0, !PT ;  /* 0x000f000f0a057812 */ /* 0x001fe400078ec0ff */
[----:B------:R-:W-:Y:S02]  /*49c0*/  LOP3.LUT R6, R6, 0x64006400, RZ, 0xfc, !PT ;  /* 0x6400640006067812 */ /* 0x000fe400078efcff */
[----:B------:R-:W-:Y:S02]  /*49d0*/  SHF.R.U32.HI R14, RZ, 0xa, R14 ;  /* 0x0000000aff0e7819 */ /* 0x000fe4000001160e */
[----:B------:R-:W-:Y:S01]  /*49e0*/  LOP3.LUT R9, R8, 0x300030, R13, 0xf8, !PT ;  /* 0x0030003008097812 */ /* 0x000fe200078ef80d */
[----:B------:R-:W-:Y:S01]  /*49f0*/  HADD2 R8, R6, -1056, -1056 ;  /* 0xe420e42006087430 */ /* 0x000fe20000000000 */
[----:B------:R-:W-:-:S02]  /*4a00*/  LOP3.LUT R10, R5, 0x300030, R14, 0xf8, !PT ;  /* 0x00300030050a7812 */ /* 0x000fc400078ef80e */
[----:B------:R-:W0:Y:S01]  /*4a10*/  LDS.128 R4, [UR4+0x20] ;  /* 0x00002004ff047984 */ /* 0x000e220008000c00 */
[----:B------:R-:W-:Y:S01]  /*4a20*/  SHF.R.U32.HI R11, RZ, 0xc, R11 ;  /* 0x0000000cff0b7819 */ /* 0x000fe2000001160b */
[----:B------:R-:W-:Y:S01]  /*4a30*/  HFMA2 R8, R8, R19, R46 ;  /* 0x0000001308087231 */ /* 0x000fe2000000002e */
[----:B------:R-:W-:Y:S02]  /*4a40*/  SHF.R.U32.HI R15, RZ, 0xa, R15 ;  /* 0x0000000aff0f7819 */ /* 0x000fe4000001160f */
[----:B------:R-:W-:Y:S01]  /*4a50*/  LOP3.LUT R12, R11, 0xf000f, RZ, 0xc0, !PT ;  /* 0x000f000f0b0c7812 */ /* 0x000fe200078ec0ff */
[----:B------:R-:W-:Y:S01]  /*4a60*/  HADD2 R8, R8.H0_H0, R8.H1_H1 ;  /* 0x3000000808087230 */ /* 0x000fe20000000800 */
[----:B------:R-:W-:Y:S02]  /*4a70*/  LOP3.LUT R10, R10, 0x64006400, RZ, 0xfc, !PT ;  /* 0x640064000a0a7812 */ /* 0x000fe400078efcff */
[----:B------:R-:W-:Y:S02]  /*4a80*/  LOP3.LUT R12, R12, 0x300030, R15, 0xf8, !PT ;  /* 0x003000300c0c7812 */ /* 0x000fe400078ef80f */
[----:B------:R-:W-:Y:S01]  /*4a90*/  LOP3.LUT R9, R9, 0x64006400, RZ, 0xfc, !PT ;  /* 0x6400640009097812 */ /* 0x000fe200078efcff */
[----:B------:R-:W-:Y:S01]  /*4aa0*/  HADD2 R10, R10, -1056, -1056 ;  /* 0xe420e4200a0a7430 */ /* 0x000fe20000000000 */
[----:B------:R-:W-:-:S02]  /*4ab0*/  LOP3.LUT R12, R12, 0x64006400, RZ, 0xfc, !PT ;  /* 0x640064000c0c7812 */ /* 0x000fc400078efcff */
[----:B------:R-:W-:Y:S01]  /*4ac0*/  IADD3 R42, P1, PT, R42, 0x80, RZ ;  /* 0x000000802a2a7810 */ /* 0x000fe20007f3e0ff */
[-C--:B------:R-:W-:Y:S02]  /*4ad0*/  HFMA2 R49, R10, R19.reuse, R49 ;  /* 0x000000130a317231 */ /* 0x080fe40000000031 */
[----:B------:R-:W-:Y:S02]  /*4ae0*/  HADD2 R9, R9, -1056, -1056 ;  /* 0xe420e42009097430 */ /* 0x000fe40000000000 */
[----:B------:R-:W-:Y:S01]  /*4af0*/  HADD2 R12, R12, -1056, -1056 ;  /* 0xe420e4200c0c7430 */ /* 0x000fe20000000000 */
[----:B------:R-:W-:Y:S01]  /*4b00*/  IADD3.X R39, PT, PT, RZ, R39, RZ, P1, !PT ;  /* 0x00000027ff277210 */ /* 0x000fe20000ffe4ff */
[-C--:B------:R-:W-:Y:S02]  /*4b10*/  HFMA2 R9, R9, R19.reuse, R48 ;  /* 0x0000001309097231 */ /* 0x080fe40000000030 */
[----:B------:R-:W-:Y:S02]  /*4b20*/  HFMA2 R18, R12, R19, R18 ;  /* 0x000000130c127231 */ /* 0x000fe40000000012 */
[----:B------:R-:W-:-:S02]  /*4b30*/  HADD2 R9, R9.H0_H0, R9.H1_H1 ;  /* 0x3000000909097230 */ /* 0x000fc40000000800 */
[----:B------:R-:W-:Y:S02]  /*4b40*/  HADD2 R49, R49.H0_H0, R49.H1_H1 ;  /* 0x3000003131317230 */ /* 0x000fe40000000800 */
[----:B------:R-:W-:Y:S01]  /*4b50*/  HADD2 R18, R18.H0_H0, R18.H1_H1 ;  /* 0x3000001212127230 */ /* 0x000fe20000000800 */
[----:B------:R-:W-:-:S04]  /*4b60*/  PRMT R8, R8, 0x5410, R9 ;  /* 0x0000541008087816 */ /* 0x000fc80000000009 */
[----:B------:R-:W-:Y:S02]  /*4b70*/  PRMT R49, R49, 0x5410, R18 ;  /* 0x0000541031317816 */ /* 0x000fe40000000012 */
[----:B------:R-:W-:Y:S02]  /*4b80*/  MOV R18, R44 ;  /* 0x0000002c00127202 */ /* 0x000fe40000000f00 */
[----:B--2---:R-:W-:Y:S02]  /*4b90*/  LOP3.LUT R14, R21, 0x3f003f, RZ, 0xc0, !PT ;  /* 0x003f003f150e7812 */ /* 0x004fe400078ec0ff */
[----:B------:R-:W-:Y:S02]  /*4ba0*/  SHF.R.U32.HI R11, RZ, 0x6, R21 ;  /* 0x00000006ff0b7819 */ /* 0x000fe40000011615 */
[----:B------:R-:W-:Y:S02]  /*4bb0*/  LOP3.LUT R15, R20, 0x3f003f, RZ, 0xc0, !PT ;  /* 0x003f003f140f7812 */ /* 0x000fe400078ec0ff */
[----:B------:R-:W-:-:S02]  /*4bc0*/  LOP3.LUT R13, R22, 0x3f003f, RZ, 0xc0, !PT ;  /* 0x003f003f160d7812 */ /* 0x000fc400078ec0ff */
[----:B------:R-:W-:Y:S02]  /*4bd0*/  LOP3.LUT R12, R23, 0x3f003f, RZ, 0xc0, !PT ;  /* 0x003f003f170c7812 */ /* 0x000fe400078ec0ff */
[----:B------:R-:W-:Y:S02]  /*4be0*/  SHF.R.U32.HI R10, RZ, 0x6, R20 ;  /* 0x00000006ff0a7819 */ /* 0x000fe40000011614 */
        /* <DEDUP_REMOVED lines=12> */
[-C--:B0-----:R-:W-:Y:S02]  /*4cb0*/  HFMA2 R14, R14, R4.reuse, RZ.H0_H0 ;  /* 0x000000040e0e7231 */ /* 0x081fe400000400ff */
[----:B------:R-:W-:Y:S02]  /*4cc0*/  HFMA2 R15, R15, R4, RZ ;  /* 0x000000040f0f7231 */ /* 0x000fe400000000ff */
[----:B------:R-:W-:-:S02]  /*4cd0*/  HADD2 R11, R11, -1056, -1056 ;  /* 0xe420e4200b0b7430 */ /* 0x000fc40000000000 */
[-C--:B------:R-:W-:Y:S02]  /*4ce0*/  HFMA2 R13, R13, R4.reuse, RZ ;  /* 0x000000040d0d7231 */ /* 0x080fe400000000ff */
[----:B------:R-:W-:Y:S01]  /*4cf0*/  HFMA2 R12, R12, R4, RZ.H0_H0 ;  /* 0x000000040c0c7231 */ /* 0x000fe200000400ff */
[----:B------:R-:W-:Y:S01]  /*4d00*/  SHF.R.U32.HI R4, RZ, 0x6, R22 ;  /* 0x00000006ff047819 */ /* 0x000fe20000011616 */
[----:B------:R-:W-:Y:S01]  /*4d10*/  HADD2 R10, R10, -1056, -1056 ;  /* 0xe420e4200a0a7430 */ /* 0x000fe20000000000 */
[----:B------:R-:W-:Y:S01]  /*4d20*/  SHF.R.U32.HI R21, RZ, 0xc, R21 ;  /* 0x0000000cff157819 */ /* 0x000fe20000011615 */
[-C--:B------:R-:W-:Y:S01]  /*4d30*/  HFMA2 R14, R11, R5.reuse, R14 ;  /* 0x000000050b0e7231 */ /* 0x080fe2000000000e */
[----:B------:R-:W-:Y:S01]  /*4d40*/  SHF.R.U32.HI R11, RZ, 0x6, R23 ;  /* 0x00000006ff0b7819 */ /* 0x000fe20000011617 */
[----:B------:R-:W-:Y:S01]  /*4d50*/  HFMA2 R10, R10, R5, R15 ;  /* 0x000000050a0a7231 */ /* 0x000fe2000000000f */
[----:B------:R-:W-:Y:S02]  /*4d60*/  LOP3.LUT R4, R4, 0x3f003f, RZ, 0xc0, !PT ;  /* 0x003f003f04047812 */ /* 0x000fe400078ec0ff */
[----:B------:R-:W-:-:S02]  /*4d70*/  LOP3.LUT R15, R11, 0x3f003f, RZ, 0xc0, !PT ;  /* 0x003f003f0b0f7812 */ /* 0x000fc400078ec0ff */
[----:B------:R-:W-:Y:S02]  /*4d80*/  LOP3.LUT R11, R4, 0x64006400, RZ, 0xfc, !PT ;  /* 0x64006400040b7812 */ /* 0x000fe400078efcff */
[----:B------:R-:W-:Y:S02]  /*4d90*/  LOP3.LUT R15, R15, 0x64006400, RZ, 0xfc, !PT ;  /* 0x640064000f0f7812 */ /* 0x000fe400078efcff */
[----:B---3--:R-:W-:Y:S01]  /*4da0*/  LOP3.LUT R4, R24, 0x3f003f, RZ, 0xc0, !PT ;  /* 0x003f003f18047812 */ /* 0x008fe200078ec0ff */
[----:B------:R-:W-:Y:S01]  /*4db0*/  HADD2 R11, R11, -1056, -1056 ;  /* 0xe420e4200b0b7430 */ /* 0x000fe20000000000 */
[----:B------:R-:W-:Y:S01]  /*4dc0*/  LOP3.LUT R21, R21, 0xf000f, RZ, 0xc0, !PT ;  /* 0x000f000f15157812 */ /* 0x000fe200078ec0ff */
[----:B------:R-:W-:Y:S01]  /*4dd0*/  HADD2 R15, R15, -1056, -1056 ;  /* 0xe420e4200f0f7430 */ /* 0x000fe20000000000 */
[----:B------:R-:W-:Y:S01]  /*4de0*/  LOP3.LUT R4, R4, 0x64006400, RZ, 0xfc, !PT ;  /* 0x6400640004047812 */ /* 0x000fe200078efcff */
[-C--:B------:R-:W-:Y:S02]  /*4df0*/  HFMA2 R11, R11, R5.reuse, R13 ;  /* 0x000000050b0b7231 */ /* 0x080fe4000000000d */
[----:B------:R-:W-:Y:S01]  /*4e00*/  HFMA2 R13, R15, R5, R12 ;  /* 0x000000050f0d7231 */ /* 0x000fe2000000000c */
[----:B------:R-:W-:Y:S01]  /*4e10*/  LOP3.LUT R15, R27, 0x3f003f, RZ, 0xc0, !PT ;  /* 0x003f003f1b0f7812 */ /* 0x000fe200078ec0ff */
[----:B------:R-:W-:Y:S01]  /*4e20*/  HADD2 R5, R4, -1056, -1056 ;  /* 0xe420e42004057430 */ /* 0x000fe20000000000 */
[----:B------:R-:W-:-:S02]  /*4e30*/  LOP3.LUT R4, R25, 0x3f003f, RZ, 0xc0, !PT ;  /* 0x003f003f19047812 */ /* 0x000fc400078ec0ff */
[----:B------:R-:W-:Y:S01]  /*4e40*/  LOP3.LUT R15, R15, 0x64006400, RZ, 0xfc, !PT ;  /* 0x640064000f0f7812 */ /* 0x000fe200078efcff */
[----:B------:R-:W-:Y:S01]  /*4e50*/  HFMA2 R10, R5, R6, R10 ;  /* 0x00000006050a7231 */ /* 0x000fe2000000000a */
[----:B------:R-:W-:Y:S02]  /*4e60*/  LOP3.LUT R5, R26, 0x3f003f, RZ, 0xc0, !PT ;  /* 0x003f003f1a057812 */ /* 0x000fe400078ec0ff */
[----:B------:R-:W-:Y:S01]  /*4e70*/  LOP3.LUT R4, R4, 0x64006400, RZ, 0xfc, !PT ;  /* 0x6400640004047812 */ /* 0x000fe200078efcff */
[----:B------:R-:W-:Y:S01]  /*4e80*/  HADD2 R15, R15, -1056, -1056 ;  /* 0xe420e4200f0f7430 */ /* 0x000fe20000000000 */
[----:B------:R-:W-:-:S03]  /*4e90*/  LOP3.LUT R5, R5, 0x64006400, RZ, 0xfc, !PT ;  /* 0x6400640005057812 */ /* 0x000fc600078efcff */
[----:B------:R-:W-:Y:S01]  /*4ea0*/  HADD2 R12, R4, -1056, -1056 ;  /* 0xe420e420040c7430 */ /* 0x000fe20000000000 */
[----:B------:R-:W-:Y:S01]  /*4eb0*/  SHF.R.U32.HI R4, RZ, 0x6, R24 ;  /* 0x00000006ff047819 */ /* 0x000fe20000011618 */
[----:B------:R-:W-:Y:S02]  /*4ec0*/  HADD2 R5, R5, -1056, -1056 ;  /* 0xe420e42005057430 */ /* 0x000fe40000000000 */
[-C--:B------:R-:W-:Y:S01]  /*4ed0*/  HFMA2 R12, R12, R6.reuse, R14 ;  /* 0x000000060c0c7231 */ /* 0x080fe2000000000e */
[----:B------:R-:W-:Y:S01]  /*4ee0*/  SHF.R.U32.HI R14, RZ, 0x6, R26 ;  /* 0x00000006ff0e7819 */ /* 0x000fe2000001161a */
[-C--:B------:R-:W-:Y:S02]  /*4ef0*/  HFMA2 R11, R5, R6.reuse, R11 ;  /* 0x00000006050b7231 */ /* 0x080fe4000000000b */
[----:B------:R-:W-:Y:S01]  /*4f00*/  HFMA2 R13, R15, R6, R13 ;  /* 0x000000060f0d7231 */ /* 0x000fe2000000000d */
        /* <DEDUP_REMOVED lines=12> */
[----:B------:R-:W-:Y:S01]  /*4fd0*/  SHF.R.U32.HI R25, RZ, 0xc, R25 ;  /* 0x0000000cff197819 */ /* 0x000fe20000011619 */
[----:B------:R-:W-:Y:S02]  /*4fe0*/  HADD2 R14, R14, -1056, -1056 ;  /* 0xe420e4200e0e7430 */ /* 0x000fe40000000000 */
[-C--:B------:R-:W-:Y:S02]  /*4ff0*/  HFMA2 R10, R5, R7.reuse, R10 ;  /* 0x00000007050a7231 */ /* 0x080fe4000000000a */
[----:B------:R-:W-:Y:S01]  /*5000*/  HADD2 R15, R15, -1056, -1056 ;  /* 0xe420e4200f0f7430 */ /* 0x000fe20000000000 */
[----:B----4-:R-:W-:Y:S01]  /*5010*/  SHF.R.U32.HI R19, RZ, 0xa, R28 ;  /* 0x0000000aff137819 */ /* 0x010fe2000001161c */
[----:B------:R-:W-:-:S02]  /*5020*/  HFMA2 R12, R6, R7, R12 ;  /* 0x00000007060c7231 */ /* 0x000fc4000000000c */
[-C--:B------:R-:W-:Y:S02]  /*5030*/  HFMA2 R11, R14, R7.reuse, R11 ;  /* 0x000000070e0b7231 */ /* 0x080fe4000000000b */
[----:B------:R-:W-:Y:S01]  /*5040*/  HFMA2 R13, R15, R7, R13 ;  /* 0x000000070f0d7231 */ /* 0x000fe2000000000d */
[----:B------:R-:W-:Y:S01]  /*5050*/  @!P0 IADD3 R14, PT, PT, R2, 0x1, RZ ;  /* 0x00000001020e8810 */ /* 0x000fe20007ffe0ff */
[----:B------:R-:W0:Y:S01]  /*5060*/  LDS.128 R4, [UR4+0x30] ;  /* 0x00003004ff047984 */ /* 0x000e220008000c00 */
[----:B------:R-:W-:Y:S01]  /*5070*/  SHF.R.U32.HI R15, RZ, 0xc, R20 ;  /* 0x0000000cff0f7819 */ /* 0x000fe20000011614 */
[----:B------:R-:W-:Y:S01]  /*5080*/  UIADD3 UR4, UPT, UPT, UR4, 0x40, URZ ;  /* 0x0000004004047890 */ /* 0x000fe2000fffe0ff */
[----:B------:R-:W-:Y:S01]  /*5090*/  SHF.R.U32.HI R20, RZ, 0x8, R28 ;  /* 0x00000008ff147819 */ /* 0x000fe2000001161c */
[----:B------:R-:W-:Y:S01]  /*50a0*/  @!P0 IMAD.MOV.U32 R2, RZ, RZ, R14 ;  /* 0x000000ffff028224 */ /* 0x000fe200078e000e */
[----:B------:R-:W-:Y:S02]  /*50b0*/  LOP3.LUT R15, R15, 0xf000f, RZ, 0xc0, !PT ;  /* 0x000f000f0f0f7812 */ /* 0x000fe400078ec0ff */
[----:B------:R-:W-:-:S02]  /*50c0*/  SHF.R.U32.HI R14, RZ, 0xc, R24 ;  /* 0x0000000cff0e7819 */ /* 0x000fc40000011618 */
[----:B------:R-:W-:Y:S02]  /*50d0*/  LOP3.LUT R15, R15, 0x300030, R20, 0xf8, !PT ;  /* 0x003000300f0f7812 */ /* 0x000fe400078ef814 */
[----:B------:R-:W-:Y:S02]  /*50e0*/  LOP3.LUT R14, R14, 0xf000f, RZ, 0xc0, !PT ;  /* 0x000f000f0e0e7812 */ /* 0x000fe400078ec0ff */
[----:B------:R-:W-:Y:S02]  /*50f0*/  SHF.R.U32.HI R20, RZ, 0x8, R29 ;  /* 0x00000008ff147819 */ /* 0x000fe4000001161d */
[----:B------:R-:W-:Y:S02]  /*5100*/  LOP3.LUT R14, R14, 0x300030, R19, 0xf8, !PT ;  /* 0x003000300e0e7812 */ /* 0x000fe400078ef813 */
[----:B------:R-:W-:Y:S02]  /*5110*/  LOP3.LUT R20, R21, 0x300030, R20, 0xf8, !PT ;  /* 0x0030003015147812 */ /* 0x000fe400078ef814 */
[----:B------:R-:W-:-:S02]  /*5120*/  LOP3.LUT R24, R25, 0xf000f, RZ, 0xc0, !PT ;  /* 0x000f000f19187812 */ /* 0x000fc400078ec0ff */
[----:B------:R-:W-:Y:S02]  /*5130*/  SHF.R.U32.HI R19, RZ, 0xa, R29 ;  /* 0x0000000aff137819 */ /* 0x000fe4000001161d */
[----:B------:R-:W-:Y:S02]  /*5140*/  SHF.R.U32.HI R21, RZ, 0xc, R22 ;  /* 0x0000000cff157819 */ /* 0x000fe40000011616 */
[----:B------:R-:W-:Y:S02]  /*5150*/  LOP3.LUT R22, R28, 0x3f003f, RZ, 0xc0, !PT ;  /* 0x003f003f1c167812 */ /* 0x000fe400078ec0ff */
[----:B------:R-:W-:Y:S02]  /*5160*/  LOP3.LUT R19, R24, 0x300030, R19, 0xf8, !PT ;  /* 0x0030003018137812 */ /* 0x000fe400078ef813 */
[----:B------:R-:W-:Y:S02]  /*5170*/  LOP3.LUT R24, R29, 0x3f003f, RZ, 0xc0, !PT ;  /* 0x003f003f1d187812 */ /* 0x000fe400078ec0ff */
[----:B------:R-:W-:-:S02]  /*5180*/  LOP3.LUT R22, R22, 0x64006400, RZ, 0xfc, !PT ;  /* 0x6400640016167812 */ /* 0x000fc400078efcff */
[----:B------:R-:W-:Y:S02]  /*5190*/  LOP3.LUT R24, R24, 0x64006400, RZ, 0xfc, !PT ;  /* 0x6400640018187812 */ /* 0x000fe400078efcff */
[----:B------:R-:W-:Y:S01]  /*51a0*/  SHF.R.U32.HI R26, RZ, 0xc, R26 ;  /* 0x0000000cff1a7819 */ /* 0x000fe2000001161a */
[----:B------:R-:W-:Y:S01]  /*51b0*/  HADD2 R22, R22, -1056, -1056 ;  /* 0xe420e42016167430 */ /* 0x000fe20000000000 */
[----:B------:R-:W-:Y:S01]  /*51c0*/  SHF.R.U32.HI R27, RZ, 0xc, R27 ;  /* 0x0000000cff1b7819 */ /* 0x000fe2000001161b */
[----:B------:R-:W-:Y:S01]  /*51d0*/  HADD2 R24, R24, -1056, -1056 ;  /* 0xe420e42018187430 */ /* 0x000fe20000000000 */
[----:B------:R-:W-:Y:S01]  /*51e0*/  LOP3.LUT R25, R26, 0xf000f, RZ, 0xc0, !PT ;  /* 0x000f000f1a197812 */ /* 0x000fe200078ec0ff */
[-C--:B0-----:R-:W-:Y:S01]  /*51f0*/  HFMA2 R10, R22, R4.reuse, R10 ;  /* 0x00000004160a7231 */ /* 0x081fe2000000000a */
[----:B------:R-:W-:Y:S01]  /*5200*/  LOP3.LUT R22, R30, 0x3f003f, RZ, 0xc0, !PT ;  /* 0x003f003f1e167812 */ /* 0x000fe200078ec0ff */
[----:B------:R-:W-:Y:S01]  /*5210*/  HFMA2 R12, R24, R4, R12 ;  /* 0x00000004180c7231 */ /* 0x000fe2000000000c */
[----:B------:R-:W-:-:S02]  /*5220*/  SHF.R.U32.HI R26, RZ, 0xc, R23 ;  /* 0x0000000cff1a7819 */ /* 0x000fc40000011617 */
[----:B------:R-:W-:Y:S02]  /*5230*/  SHF.R.U32.HI R24, RZ, 0xa, R30 ;  /* 0x0000000aff187819 */ /* 0x000fe4000001161e */
[----:B------:R-:W-:Y:S02]  /*5240*/  LOP3.LUT R23, R22, 0x64006400, RZ, 0xfc, !PT ;  /* 0x6400640016177812 */ /* 0x000fe400078efcff */
[----:B------:R-:W-:Y:S02]  /*5250*/  LOP3.LUT R22, R25, 0x300030, R24, 0xf8, !PT ;  /* 0x0030003019167812 */ /* 0x000fe400078ef818 */
[----:B------:R-:W-:Y:S01]  /*5260*/  LOP3.LUT R26, R26, 0xf000f, RZ, 0xc0, !PT ;  /* 0x000f000f1a1a7812 */ /* 0x000fe200078ec0ff */
[----:B------:R-:W-:Y:S01]  /*5270*/  HADD2 R24, R23, -1056, -1056 ;  /* 0xe420e42017187430 */ /* 0x000fe20000000000 */
[----:B------:R-:W-:Y:S02]  /*5280*/  SHF.R.U32.HI R25, RZ, 0x8, R31 ;  /* 0x00000008ff197819 */ /* 0x000fe4000001161f */
[----:B------:R-:W-:Y:S01]  /*5290*/  SHF.R.U32.HI R46, RZ, 0x8, R30 ;  /* 0x00000008ff2e7819 */ /* 0x000fe2000001161e */
[----:B------:R-:W-:Y:S01]  /*52a0*/  HFMA2 R11, R24, R4, R11 ;  /* 0x00000004180b7231 */ /* 0x000fe2000000000b */
[----:B------:R-:W-:-:S02]  /*52b0*/  LOP3.LUT R23, R26, 0x300030, R25, 0xf8, !PT ;  /* 0x003000301a177812 */ /* 0x000fc400078ef819 */
[----:B------:R-:W-:Y:S02]  /*52c0*/  LOP3.LUT R24, R27, 0xf000f, RZ, 0xc0, !PT ;  /* 0x000f000f1b187812 */ /* 0x000fe400078ec0ff */
[----:B------:R-:W-:Y:S02]  /*52d0*/  LOP3.LUT R25, R31, 0x3f003f, RZ, 0xc0, !PT ;  /* 0x003f003f1f197812 */ /* 0x000fe400078ec0ff */
[----:B------:R-:W-:Y:S02]  /*52e0*/  SHF.R.U32.HI R27, RZ, 0xa, R31 ;  /* 0x0000000aff1b7819 */ /* 0x000fe4000001161f */
[----:B------:R-:W-:Y:S02]  /*52f0*/  SHF.R.U32.HI R28, RZ, 0x6, R28 ;  /* 0x00000006ff1c7819 */ /* 0x000fe4000001161c */
[----:B------:R-:W-:Y:S02]  /*5300*/  SHF.R.U32.HI R29, RZ, 0x6, R29 ;  /* 0x00000006ff1d7819 */ /* 0x000fe4000001161d */
[----:B------:R-:W-:-:S02]  /*5310*/  SHF.R.U32.HI R30, RZ, 0x6, R30 ;  /* 0x00000006ff1e7819 */ /* 0x000fc4000001161e */
[----:B------:R-:W-:Y:S02]  /*5320*/  SHF.R.U32.HI R31, RZ, 0x6, R31 ;  /* 0x00000006ff1f7819 */ /* 0x000fe4000001161f */
[----:B------:R-:W-:Y:S02]  /*5330*/  LOP3.LUT R25, R25, 0x64006400, RZ, 0xfc, !PT ;  /* 0x6400640019197812 */ /* 0x000fe400078efcff */
[----:B------:R-:W-:Y:S02]  /*5340*/  LOP3.LUT R28, R28, 0x3f003f, RZ, 0xc0, !PT ;  /* 0x003f003f1c1c7812 */ /* 0x000fe400078ec0ff */
[----:B------:R-:W-:Y:S02]  /*5350*/  LOP3.LUT R26, R29, 0x3f003f, RZ, 0xc0, !PT ;  /* 0x003f003f1d1a7812 */ /* 0x000fe400078ec0ff */
[----:B------:R-:W-:Y:S02]  /*5360*/  LOP3.LUT R30, R30, 0x3f003f, RZ, 0xc0, !PT ;  /* 0x003f003f1e1e7812 */ /* 0x000fe400078ec0ff */
[----:B------:R-:W-:-:S02]  /*5370*/  LOP3.LUT R31, R31, 0x3f003f, RZ, 0xc0, !PT ;  /* 0x003f003f1f1f7812 */ /* 0x000fc400078ec0ff */
[----:B------:R-:W-:Y:S01]  /*5380*/  LOP3.LUT R24, R24, 0x300030, R27, 0xf8, !PT ;  /* 0x0030003018187812 */ /* 0x000fe200078ef81b */
[----:B------:R-:W-:Y:S01]  /*5390*/  HADD2 R27, R25, -1056, -1056 ;  /* 0xe420e420191b7430 */ /* 0x000fe20000000000 */
[----:B------:R-:W-:Y:S02]  /*53a0*/  LOP3.LUT R21, R21, 0xf000f, RZ, 0xc0, !PT ;  /* 0x000f000f15157812 */ /* 0x000fe400078ec0ff */
[----:B------:R-:W-:Y:S01]  /*53b0*/  LOP3.LUT R25, R28, 0x64006400, RZ, 0xfc, !PT ;  /* 0x640064001c197812 */ /* 0x000fe200078efcff */
[----:B------:R-:W-:Y:S01]  /*53c0*/  HFMA2 R13, R27, R4, R13 ;  /* 0x000000041b0d7231 */ /* 0x000fe2000000000d */
[----:B------:R-:W-:Y:S02]  /*53d0*/  LOP3.LUT R26, R26, 0x64006400, RZ, 0xfc, !PT ;  /* 0x640064001a1a7812 */ /* 0x000fe400078efcff */
        /* <DEDUP_REMOVED lines=13> */
[----:B------:R-:W-:-:S02]  /*54b0*/  HFMA2 R11, R30, R5, R11 ;  /* 0x000000051e0b7231 */ /* 0x000fc4000000000b */
[----:B------:R-:W-:Y:S01]  /*54c0*/  HFMA2 R13, R31, R5, R13 ;  /* 0x000000051f0d7231 */ /* 0x000fe2000000000d */
        /* <DEDUP_REMOVED lines=8> */
[----:B------:R-:W-:-:S02]  /*5550*/  HFMA2 R10, R5, R6, R10 ;  /* 0x00000006050a7231 */ /* 0x000fc4000000000a */
[-C--:B------:R-:W-:Y:S01]  /*5560*/  HFMA2 R12, R20, R6.reuse, R12 ;  /* 0x00000006140c7231 */ /* 0x080fe2000000000c */
[----:B-----5:R-:W-:Y:S01]  /*5570*/  @!P0 PRMT R0, R16, 0x7610, R0 ;  /* 0x0000761010008816 */ /* 0x020fe20000000000 */
[----:B------:R-:W-:Y:S01]  /*5580*/  HADD2 R5, R14, -1056, -1056 ;  /* 0xe420e4200e057430 */ /* 0x000fe20000000000 */
[----:B------:R-:W-:Y:S01]  /*5590*/  @!P0 PRMT R34, R17, 0x7610, R34 ;  /* 0x0000761011228816 */ /* 0x000fe20000000022 */
[----:B------:R-:W-:Y:S01]  /*55a0*/  HADD2 R19, R19, -1056, -1056 ;  /* 0xe420e42013137430 */ /* 0x000fe20000000000 */
[----:B------:R-:W-:Y:S01]  /*55b0*/  @!P0 IADD3 R3, PT, PT, R47, R36, RZ ;  /* 0x000000242f038210 */ /* 0x000fe20007ffe0ff */
[-C--:B------:R-:W-:Y:S01]  /*55c0*/  HFMA2 R11, R21, R6.reuse, R11 ;  /* 0x00000006150b7231 */ /* 0x080fe2000000000b */
[----:B------:R-:W-:Y:S01]  /*55d0*/  IADD3 R36, PT, PT, R36, 0x20, RZ ;  /* 0x0000002024247810 */ /* 0x000fe20007ffe0ff */
[----:B------:R-:W-:Y:S02]  /*55e0*/  HFMA2 R13, R23, R6, R13 ;  /* 0x00000006170d7231 */ /* 0x000fe4000000000d */
[----:B------:R-:W-:-:S02]  /*55f0*/  HFMA2 R5, R5, R7, R10 ;  /* 0x0000000705057231 */ /* 0x000fc4000000000a */
[----:B------:R-:W-:Y:S01]  /*5600*/  HADD2 R22, R22, -1056, -1056 ;  /* 0xe420e42016167430 */ /* 0x000fe20000000000 */
[----:B------:R-:W-:Y:S01]  /*5610*/  @!P0 PRMT R0, R0, 0x7610, R16 ;  /* 0x0000761000008816 */ /* 0x000fe20000000010 */
[----:B------:R-:W-:Y:S01]  /*5620*/  HADD2 R24, R24, -1056, -1056 ;  /* 0xe420e42018187430 */ /* 0x000fe20000000000 */
[----:B------:R-:W-:Y:S01]  /*5630*/  @!P0 PRMT R34, R34, 0x7610, R17 ;  /* 0x0000761022228816 */ /* 0x000fe20000000011 */
[-C--:B------:R-:W-:Y:S01]  /*5640*/  HFMA2 R12, R19, R7.reuse, R12 ;  /* 0x00000007130c7231 */ /* 0x080fe2000000000c */
[----:B------:R-:W-:Y:S01]  /*5650*/  ISETP.GE.AND P0, PT, R36, R43, PT ;  /* 0x0000002b2400720c */ /* 0x000fe20003f06270 */
[-C--:B------:R-:W-:Y:S02]  /*5660*/  HFMA2 R11, R22, R7.reuse, R11 ;  /* 0x00000007160b7231 */ /* 0x080fe4000000000b */
[----:B------:R-:W-:Y:S02]  /*5670*/  HFMA2 R13, R24, R7, R13 ;  /* 0x00000007180d7231 */ /* 0x000fe4000000000d */
[----:B------:R-:W-:-:S02]  /*5680*/  HFMA2 R33, R8, R0, R33 ;  /* 0x0000000008217231 */ /* 0x000fc40000000021 */
[----:B------:R-:W-:Y:S02]  /*5690*/  HADD2 R5, R5.H0_H0, R5.H1_H1 ;  /* 0x3000000505057230 */ /* 0x000fe40000000800 */
[----:B------:R-:W-:Y:S02]  /*56a0*/  IMAD.MOV.U32 R19, RZ, RZ, R45 ;  /* 0x000000ffff137224 */ /* 0x000fe400078e002d */
[----:B------:R-:W-:Y:S02]  /*56b0*/  HADD2 R12, R12.H0_H0, R12.H1_H1 ;  /* 0x3000000c0c0c7230 */ /* 0x000fe40000000800 */
[----:B------:R-:W-:-:S04]  /*56c0*/  IMAD.WIDE R44, R38, 0x4, R50 ;  /* 0x00000004262c7825 */ /* 0x000fc800078e0232 */
[----:B------:R-:W-:Y:S02]  /*56d0*/  HADD2 R11, R11.H0_H0, R11.H1_H1 ;  /* 0x3000000b0b0b7230 */ /* 0x000fe40000000800 */
[----:B------:R-:W-:Y:S01]  /*56e0*/  HADD2 R13, R13.H0_H0, R13.H1_H1 ;  /* 0x3000000d0d0d7230 */ /* 0x000fe20000000800 */
[----:B------:R-:W-:Y:S01]  /*56f0*/  PRMT R5, R5, 0x5410, R12 ;  /* 0x0000541005057816 */ /* 0x000fe2000000000c */
[----:B------:R-:W-:-:S03]  /*5700*/  HFMA2 R32, R49, R34, R32 ;  /* 0x0000002231207231 */ /* 0x000fc60000000020 */
[----:B------:R-:W-:Y:S01]  /*5710*/  PRMT R11, R11, 0x5410, R13 ;  /* 0x000054100b0b7816 */ /* 0x000fe2000000000d */
[----:B------:R-:W-:-:S04]  /*5720*/  HFMA2 R33, R5, R0, R33 ;  /* 0x0000000005217231 */ /* 0x000fc80000000021 */
[----:B------:R-:W-:Y:S01]  /*5730*/  HFMA2 R32, R11, R34, R32 ;  /* 0x000000220b207231 */ /* 0x000fe20000000020 */
[----:B------:R-:W-:Y:S06]  /*5740*/  @!P0 BRA `(.L_x_4832) ;  /* 0xffffffe800088947 */ /* 0x000fec000383ffff */
[----:B------:R-:W-:-:S07]  /*5750*/  IMAD.WIDE R18, R38, 0x18, R18 ;  /* 0x0000001826127825 */ /* 0x000fce00078e0212 */
.L_x_4831:
[----:B------:R-:W-:-:S04]  /*5760*/  VIMNMX R39, PT, PT, R37, UR14, PT ;  /* 0x0000000e25277c48 */ /* 0x000fc8000bfe0100 */
[----:B------:R-:W-:-:S13]  /*5770*/  ISETP.GT.AND P0, PT, R39, R36, PT ;  /* 0x000000242700720c */ /* 0x000fda0003f04270 */
[----:B------:R-:W-:Y:S05]  /*5780*/  @!P0 BRA `(.L_x_4833) ;  /* 0x0000001400a48947 */ /* 0x000fea0003800000 */
[----:B------:R-:W-:Y:S01]  /*5790*/  IMAD.WIDE.U32 R4, R36, 0x4, R40 ;  /* 0x0000000424047825 */ /* 0x000fe200078e0028 */
[----:B------:R-:W-:Y:S02]  /*57a0*/  MOV R42, R18 ;  /* 0x00000012002a7202 */ /* 0x000fe40000000f00 */
[----:B------:R-:W-:Y:S02]  /*57b0*/  MOV R43, R19 ;  /* 0x00000013002b7202 */ /* 0x000fe40000000f00 */
[----:B------:R-:W-:-:S05]  /*57c0*/  IADD3 R30, P0, PT, R4, 0x2, RZ ;  /* 0x00000002041e7810 */ /* 0x000fca0007f1e0ff */
[----:B------:R-:W-:-:S08]  /*57d0*/  IMAD.X R31, RZ, RZ, R5, P0 ;  /* 0x000000ffff1f7224 */ /* 0x000fd000000e0605 */
.L_x_4834:
[----:B------:R-:W2:Y:S01]  /*57e0*/  LDG.E.128.CONSTANT R8, desc[UR6][R42.64] ;  /* 0x000000062a087981 */ /* 0x000ea2000c1e9d00 */
[----:B------:R-:W-:-:S03]  /*57f0*/  MOV R38, UR12 ;  /* 0x0000000c00267c02 */ /* 0x000fc60008000f00 */
[----:B------:R-:W0:Y:S02]  /*5800*/  LDS.128 R24, [UR4] ;  /* 0x00000004ff187984 */ /* 0x000e240008000c00 */
[----:B------:R-:W-:-:S05]  /*5810*/  IMAD.WIDE R4, R38, 0x4, R42 ;  /* 0x0000000426047825 */ /* 0x000fca00078e022a */
[----:B------:R-:W3:Y:S01]  /*5820*/  LDG.E.128.CONSTANT R12, desc[UR6][R4.64] ;  /* 0x00000006040c7981 */ /* 0x000ee2000c1e9d00 */
[----:B------:R-:W-:-:S05]  /*5830*/  IMAD.WIDE R46, R38, 0x4, R4 ;  /* 0x00000004262e7825 */ /* 0x000fca00078e0204 */
[----:B------:R1:W4:Y:S01]  /*5840*/  LDG.E.128.CONSTANT R16, desc[UR6][R46.64] ;  /* 0x000000062e107981 */ /* 0x000322000c1e9d00 */
[----:B------:R-:W-:Y:S02]  /*5850*/  HFMA2 R44, -RZ, RZ, 0, 0.03125 ;  /* 0x00002800ff2c7431 */ /* 0x000fe400000001ff */
[----:B-1----:R-:W-:Y:S01]  /*5860*/  IMAD.WIDE R46, R38, 0x4, R46 ;  /* 0x00000004262e7825 */ /* 0x002fe200078e022e */
[----:B------:R-:W-:Y:S02]  /*5870*/  ISETP.NE.AND P0, PT, R36, R3, PT ;  /* 0x000000032400720c */ /* 0x000fe40003f05270 */
[C---:B--2---:R-:W-:Y:S02]  /*5880*/  LOP3.LUT R7, R8.reuse, 0x1f001f, RZ, 0xc0, !PT ;  /* 0x001f001f08077812 */ /* 0x044fe400078ec0ff */
        /* <DEDUP_REMOVED lines=8> */
[----:B0-----:R-:W-:Y:S01]  /*5910*/  HFMA2 R20, R7, R24, RZ ;  /* 0x0000001807147231 */ /* 0x001fe200000000ff */
        /* <DEDUP_REMOVED lines=9> */
[----:B------:R-:W-:Y:S01]  /*59b0*/  HFMA2 R29, R29, R25, R20 ;  /* 0x000000191d1d7231 */ /* 0x000fe20000000014 */
[----:B------:R-:W-:Y:S01]  /*59c0*/  LOP3.LUT R20, R11, 0x3e003e0, RZ, 0xc0, !PT ;  /* 0x03e003e00b147812 */ /* 0x000fe200078ec0ff */
[----:B------:R-:W-:-:S02]  /*59d0*/  HFMA2 R45, R45, R24, RZ.H0_H0 ;  /* 0x000000182d2d7231 */ /* 0x000fc400000400ff */
[-C--:B------:R-:W-:Y:S02]  /*59e0*/  HFMA2 R7, R22, R24.reuse, RZ ;  /* 0x0000001816077231 */ /* 0x080fe400000000ff */
[----:B------:R-:W-:Y:S01]  /*59f0*/  HFMA2 R4, R4, R24, RZ.H0_H0 ;  /* 0x0000001804047231 */ /* 0x000fe200000400ff */
[----:B------:R-:W-:Y:S01]  /*5a00*/  LOP3.LUT R21, R6, 0x64006400, RZ, 0xfc, !PT ;  /* 0x6400640006157812 */ /* 0x000fe200078efcff */
[-C--:B------:R-:W-:Y:S01]  /*5a10*/  HFMA2 R24, R23, R44.reuse.H0_H0, -48, -48 ;  /* 0xd200d20017187431 */ /* 0x080fe2000004002c */
[----:B------:R-:W-:Y:S02]  /*5a20*/  LOP3.LUT R23, R20, 0x64006400, RZ, 0xfc, !PT ;  /* 0x6400640014177812 */ /* 0x000fe400078efcff */
[----:B------:R-:W-:Y:S01]  /*5a30*/  SHF.R.U32.HI R5, RZ, 0xa, R8 ;  /* 0x0000000aff057819 */ /* 0x000fe20000011608 */
[-C--:B------:R-:W-:Y:S01]  /*5a40*/  HFMA2 R21, R21, R44.reuse.H0_H0, -48, -48 ;  /* 0xd200d20015157431 */ /* 0x080fe2000004002c */
[----:B------:R-:W-:Y:S01]  /*5a50*/  SHF.R.U32.HI R6, RZ, 0xa, R9 ;  /* 0x0000000aff067819 */ /* 0x000fe20000011609 */
[----:B------:R-:W-:Y:S01]  /*5a60*/  HFMA2 R23, R23, R44.H0_H0, -48, -48 ;  /* 0xd200d20017177431 */ /* 0x000fe2000004002c */
[----:B------:R-:W-:Y:S01]  /*5a70*/  LOP3.LUT R5, R5, 0x1f001f, RZ, 0xc0, !PT ;  /* 0x001f001f05057812 */ /* 0x000fe200078ec0ff */
[----:B------:R-:W-:-:S02]  /*5a80*/  HFMA2 R45, R21, R25, R45 ;  /* 0x00000019152d7231 */ /* 0x000fc4000000002d */
[-C--:B------:R-:W-:Y:S02]  /*5a90*/  HFMA2 R24, R24, R25.reuse, R7 ;  /* 0x0000001918187231 */ /* 0x080fe40000000007 */
[----:B------:R-:W-:Y:S01]  /*5aa0*/  HFMA2 R25, R23, R25, R4 ;  /* 0x0000001917197231 */ /* 0x000fe20000000004 */
[----:B------:R-:W-:Y:S01]  /*5ab0*/  SHF.R.U32.HI R7, RZ, 0xa, R10 ;  /* 0x0000000aff077819 */ /* 0x000fe2000001160a */
[----:B------:R0:W2:Y:S01]  /*5ac0*/  LDG.E.128.CONSTANT R20, desc[UR6][R46.64] ;  /* 0x000000062e147981 */ /* 0x0000a2000c1e9d00 */
[----:B------:R-:W-:Y:S02]  /*5ad0*/  SHF.R.U32.HI R4, RZ, 0xa, R11 ;  /* 0x0000000aff047819 */ /* 0x000fe4000001160b */
        /* <DEDUP_REMOVED lines=9> */
[----:B---3--:R-:W-:Y:S01]  /*5b70*/  LOP3.LUT R28, R12, 0x1f001f, RZ, 0xc0, !PT ;  /* 0x001f001f0c1c7812 */ /* 0x008fe200078ec0ff */
[----:B------:R-:W-:Y:S02]  /*5b80*/  HADD2 R7, R7, -1040, -1040 ;  /* 0xe410e41007077430 */ /* 0x000fe40000000000 */
[----:B------:R-:W-:-:S02]  /*5b90*/  HADD2 R4, R4, -1040, -1040 ;  /* 0xe410e41004047430 */ /* 0x000fc40000000000 */
[-C--:B------:R-:W-:Y:S02]  /*5ba0*/  HFMA2 R45, R6, R26.reuse, R45 ;  /* 0x0000001a062d7231 */ /* 0x080fe4000000002d */
[-C--:B------:R-:W-:Y:S01]  /*5bb0*/  HFMA2 R29, R5, R26.reuse, R29 ;  /* 0x0000001a051d7231 */ /* 0x080fe2000000001d */
[----:B------:R-:W-:Y:S01]  /*5bc0*/  LOP3.LUT R28, R28, 0x64006400, RZ, 0xfc, !PT ;  /* 0x640064001c1c7812 */ /* 0x000fe200078efcff */
[-C--:B------:R-:W-:Y:S02]  /*5bd0*/  HFMA2 R24, R7, R26.reuse, R24 ;  /* 0x0000001a07187231 */ /* 0x080fe40000000018 */
[----:B------:R-:W-:Y:S02]  /*5be0*/  HFMA2 R25, R4, R26, R25 ;  /* 0x0000001a04197231 */ /* 0x000fe40000000019 */
[----:B------:R-:W1:Y:S01]  /*5bf0*/  LDS.128 R4, [UR4+0x10] ;  /* 0x00001004ff047984 */ /* 0x000e620008000c00 */
[----:B------:R-:W-:Y:S01]  /*5c00*/  HADD2 R28, R28, -1040, -1040 ;  /* 0xe410e4101c1c7430 */ /* 0x000fe20000000000 */
[----:B------:R-:W-:-:S03]  /*5c10*/  LOP3.LUT R26, R13, 0x1f001f, RZ, 0xc0, !PT ;  /* 0x001f001f0d1a7812 */ /* 0x000fc600078ec0ff */
[----:B------:R-:W-:Y:S01]  /*5c20*/  HFMA2 R29, R28, R27, R29 ;  /* 0x0000001b1c1d7231 */ /* 0x000fe2000000001d */
        /* <DEDUP_REMOVED lines=8> */
[-C--:B------:R-:W-:Y:S02]  /*5cb0*/  HFMA2 R45, R28, R27.reuse, R45 ;  /* 0x0000001b1c2d7231 */ /* 0x080fe4000000002d */
[-C--:B------:R-:W-:Y:S02]  /*5cc0*/  HFMA2 R24, R26, R27.reuse, R24 ;  /* 0x0000001b1a187231 */ /* 0x080fe40000000018 */
[----:B------:R-:W-:Y:S01]  /*5cd0*/  HFMA2 R27, R48, R27, R25 ;  /* 0x0000001b301b7231 */ /* 0x000fe20000000019 */
        /* <DEDUP_REMOVED lines=10> */
[----:B------:R-:W-:Y:S02]  /*5d80*/  HFMA2 R51, R51, R44.H0_H0, -48, -48 ;  /* 0xd200d20033337431 */ /* 0x000fe4000004002c */
[----:B-1----:R-:W-:Y:S02]  /*5d90*/  HFMA2 R28, R28, R4, R24 ;  /* 0x000000041c1c7231 */ /* 0x002fe40000000018 */
[----:B------:R-:W-:Y:S01]  /*5da0*/  HFMA2 R49, R49, R44.H0_H0, -48, -48 ;  /* 0xd200d20031317431 */ /* 0x000fe2000004002c */
[----:B------:R-:W-:Y:S02]  /*5db0*/  SHF.R.U32.HI R24, RZ, 0xa, R12 ;  /* 0x0000000aff187819 */ /* 0x000fe4000001160c */
[----:B------:R-:W-:Y:S01]  /*5dc0*/  SHF.R.U32.HI R25, RZ, 0xa, R13 ;  /* 0x0000000aff197819 */ /* 0x000fe2000001160d */
[-C--:B------:R-:W-:Y:S02]  /*5dd0*/  HFMA2 R29, R26, R4.reuse, R29 ;  /* 0x000000041a1d7231 */ /* 0x080fe4000000001d */
[-C--:B------:R-:W-:Y:S01]  /*5de0*/  HFMA2 R45, R51, R4.reuse, R45 ;  /* 0x00000004332d7231 */ /* 0x080fe2000000002d */
[----:B------:R-:W-:Y:S01]  /*5df0*/  LOP3.LUT R24, R24, 0x1f001f, RZ, 0xc0, !PT ;  /* 0x001f001f18187812 */ /* 0x000fe200078ec0ff */
[----:B------:R-:W-:Y:S01]  /*5e00*/  HFMA2 R4, R49, R4, R27 ;  /* 0x0000000431047231 */ /* 0x000fe2000000001b */
[----:B------:R-:W-:-:S02]  /*5e10*/  LOP3.LUT R49, R25, 0x1f001f, RZ, 0xc0, !PT ;  /* 0x001f001f19317812 */ /* 0x000fc400078ec0ff */
[----:B------:R-:W-:Y:S02]  /*5e20*/  LOP3.LUT R48, R24, 0x64006400, RZ, 0xfc, !PT ;  /* 0x6400640018307812 */ /* 0x000fe400078efcff */
[----:B------:R-:W-:-:S03]  /*5e30*/  LOP3.LUT R49, R49, 0x64006400, RZ, 0xfc, !PT ;  /* 0x6400640031317812 */ /* 0x000fc600078efcff */
[----:B------:R-:W-:Y:S02]  /*5e40*/  HADD2 R48, R48, -1040, -1040 ;  /* 0xe410e41030307430 */ /* 0x000fe40000000000 */
[----:B------:R-:W-:Y:S02]  /*5e50*/  HADD2 R49, R49, -1040, -1040 ;  /* 0xe410e41031317430 */ /* 0x000fe40000000000 */
[-C--:B------:R-:W-:Y:S01]  /*5e60*/  HFMA2 R48, R48, R5.reuse, R29 ;  /* 0x0000000530307231 */ /* 0x080fe2000000001d */
[----:B------:R-:W-:Y:S01]  /*5e70*/  SHF.R.U32.HI R29, RZ, 0xa, R14 ;  /* 0x0000000aff1d7819 */ /* 0x000fe2000001160e */
[----:B------:R-:W-:Y:S01]  /*5e80*/  HFMA2 R45, R49, R5, R45 ;  /* 0x00000005312d7231 */ /* 0x000fe2000000002d */
[----:B------:R-:W-:Y:S02]  /*5e90*/  SHF.R.U32.HI R49, RZ, 0xa, R15 ;  /* 0x0000000aff317819 */ /* 0x000fe4000001160f */
[----:B------:R-:W-:Y:S02]  /*5ea0*/  LOP3.LUT R29, R29, 0x1f001f, RZ, 0xc0, !PT ;  /* 0x001f001f1d1d7812 */ /* 0x000fe400078ec0ff */
[----:B------:R-:W-:Y:S01]  /*5eb0*/  LOP3.LUT R49, R49, 0x1f001f, RZ, 0xc0, !PT ;  /* 0x001f001f31317812 */ /* 0x000fe200078ec0ff */
[----:B0-----:R-:W-:Y:S01]  /*5ec0*/  IMAD.WIDE R46, R38, 0x4, R46 ;  /* 0x00000004262e7825 */ /* 0x001fe200078e022e */
[----:B------:R-:W-:-:S02]  /*5ed0*/  LOP3.LUT R29, R29, 0x64006400, RZ, 0xfc, !PT ;  /* 0x640064001d1d7812 */ /* 0x000fc400078efcff */
[----:B------:R-:W-:Y:S02]  /*5ee0*/  LOP3.LUT R49, R49, 0x64006400, RZ, 0xfc, !PT ;  /* 0x6400640031317812 */ /* 0x000fe400078efcff */
[----:B------:R-:W3:Y:S01]  /*5ef0*/  LDG.E.128.CONSTANT R24, desc[UR6][R46.64] ;  /* 0x000000062e187981 */ /* 0x000ee2000c1e9d00 */
[----:B------:R-:W-:Y:S02]  /*5f00*/  HADD2 R29, R29, -1040, -1040 ;  /* 0xe410e4101d1d7430 */ /* 0x000fe40000000000 */
[----:B------:R-:W-:Y:S02]  /*5f10*/  HADD2 R49, R49, -1040, -1040 ;  /* 0xe410e41031317430 */ /* 0x000fe40000000000 */
[-C--:B------:R-:W-:Y:S02]  /*5f20*/  HFMA2 R28, R29, R5.reuse, R28 ;  /* 0x000000051d1c7231 */ /* 0x080fe4000000001c */
[----:B------:R-:W-:Y:S01]  /*5f30*/  HFMA2 R29, R49, R5, R4 ;  /* 0x00000005311d7231 */ /* 0x000fe20000000004 */
[----:B----4-:R-:W-:-:S04]  /*5f40*/  LOP3.LUT R4, R16, 0x1f001f, RZ, 0xc0, !PT ;  /* 0x001f001f10047812 */ /* 0x010fc800078ec0ff */
[----:B------:R-:W-:-:S05]  /*5f50*/  LOP3.LUT R4, R4, 0x64006400, RZ, 0xfc, !PT ;  /* 0x6400640004047812 */ /* 0x000fca00078efcff */
[----:B------:R-:W-:Y:S01]  /*5f60*/  HADD2 R4, R4, -1040, -1040 ;  /* 0xe410e41004047430 */ /* 0x000fe20000000000 */
[----:B------:R-:W-:-:S03]  /*5f70*/  LOP3.LUT R5, R18, 0x1f001f, RZ, 0xc0, !PT ;  /* 0x001f001f12057812 */ /* 0x000fc600078ec0ff */
[-C--:B------:R-:W-:Y:S01]  /*5f80*/  HFMA2 R48, R4, R6.reuse, R48 ;  /* 0x0000000604307231 */ /* 0x080fe20000000030 */
[----:B------:R-:W-:Y:S02]  /*5f90*/  LOP3.LUT R4, R17, 0x1f001f, RZ, 0xc0, !PT ;  /* 0x001f001f11047812 */ /* 0x000fe400078ec0ff */
[----:B------:R-:W-:Y:S02]  /*5fa0*/  LOP3.LUT R5, R5, 0x64006400, RZ, 0xfc, !PT ;  /* 0x6400640005057812 */ /* 0x000fe400078efcff */
[----:B------:R-:W-:Y:S02]  /*5fb0*/  LOP3.LUT R49, R4, 0x64006400, RZ, 0xfc, !PT ;  /* 0x6400640004317812 */ /* 0x000fe400078efcff */
[----:B------:R-:W-:Y:S01]  /*5fc0*/  LOP3.LUT R4, R19, 0x1f001f, RZ, 0xc0, !PT ;  /* 0x001f001f13047812 */ /* 0x000fe200078ec0ff */
[----:B------:R-:W-:Y:S02]  /*5fd0*/  HADD2 R5, R5, -1040, -1040 ;  /* 0xe410e41005057430 */ /* 0x000fe40000000000 */
[----:B------:R-:W-:Y:S01]  /*5fe0*/  HADD2 R50, R49, -1040, -1040 ;  /* 0xe410e41031327430 */ /* 0x000fe20000000000 */
[----:B------:R-:W-:Y:S01]  /*5ff0*/  LOP3.LUT R49, R4, 0x64006400, RZ, 0xfc, !PT ;  /* 0x6400640004317812 */ /* 0x000fe200078efcff */
[----:B------:R-:W-:Y:S01]  /*6000*/  HFMA2 R5, R5, R6, R28 ;  /* 0x0000000605057231 */ /* 0x000fe2000000001c */
[----:B------:R-:W-:-:S03]  /*6010*/  @!P0 LEA R28, R2, R1, 0x3 ;  /* 0x00000001021c8211 */ /* 0x000fc600078e18ff */
[----:B------:R-:W-:Y:S02]  /*6020*/  HADD2 R49, R49, -1040, -1040 ;  /* 0xe410e41031317430 */ /* 0x000fe40000000000 */
[-C--:B------:R-:W-:Y:S02]  /*6030*/  HFMA2 R4, R50, R6.reuse, R45 ;  /* 0x0000000632047231 */ /* 0x080fe4000000002d */
[----:B------:R-:W-:Y:S01]  /*6040*/  HFMA2 R6, R49, R6, R29 ;  /* 0x0000000631067231 */ /* 0x000fe2000000001d */
[----:B------:R-:W4:Y:S04]  /*6050*/  @!P0 LDG.E.U16.CONSTANT R45, desc[UR6][R30.64] ;  /* 0x000000061e2d8981 */ /* 0x000f28000c1e9500 */
[----:B------:R-:W5:Y:S01]  /*6060*/  @!P0 LDL.64 R28, [R28+0x8] ;  /* 0x000008001c1c8983 */ /* 0x000f620000100a00 */
[----:B------:R-:W-:-:S02]  /*6070*/  SHF.R.U32.HI R9, RZ, 0xf, R9 ;  /* 0x0000000fff097819 */ /* 0x000fc40000011609 */
[----:B------:R-:W-:Y:S02]  /*6080*/  SHF.R.U32.HI R8, RZ, 0xf, R8 ;  /* 0x0000000fff087819 */ /* 0x000fe40000011608 */
[----:B------:R-:W-:Y:S02]  /*6090*/  SHF.R.U32.HI R49, RZ, 0xe, R12 ;  /* 0x0000000eff317819 */ /* 0x000fe4000001160c */
[----:B------:R-:W-:Y:S02]  /*60a0*/  LOP3.LUT R9, R9, 0x10001, RZ, 0xc0, !PT ;  /* 0x0001000109097812 */ /* 0x000fe400078ec0ff */
[----:B------:R-:W-:Y:S02]  /*60b0*/  SHF.R.U32.HI R12, RZ, 0xe, R13 ;  /* 0x0000000eff0c7819 */ /* 0x000fe4000001160d */
[----:B------:R-:W-:Y:S02]  /*60c0*/  LOP3.LUT R8, R8, 0x10001, RZ, 0xc0, !PT ;  /* 0x0001000108087812 */ /* 0x000fe400078ec0ff */
[----:B------:R-:W-:-:S02]  /*60d0*/  LOP3.LUT R9, R9, 0x20002, R12, 0xf8, !PT ;  /* 0x0002000209097812 */ /* 0x000fc400078ef80c */
[----:B------:R-:W-:Y:S02]  /*60e0*/  SHF.R.U32.HI R13, RZ, 0xf, R10 ;  /* 0x0000000fff0d7819 */ /* 0x000fe4000001160a */
[----:B------:R-:W-:Y:S02]  /*60f0*/  LOP3.LUT R8, R8, 0x20002, R49, 0xf8, !PT ;  /* 0x0002000208087812 */ /* 0x000fe400078ef831 */
[----:B------:R-:W-:Y:S02]  /*6100*/  LOP3.LUT R12, R16, 0x3e003e0, RZ, 0xc0, !PT ;  /* 0x03e003e0100c7812 */ /* 0x000fe400078ec0ff */
[----:B------:R-:W-:Y:S02]  /*6110*/  SHF.R.U32.HI R49, RZ, 0xf, R11 ;  /* 0x0000000fff317819 */ /* 0x000fe4000001160b */
[----:B------:R-:W-:Y:S02]  /*6120*/  SHF.R.U32.HI R11, RZ, 0xe, R14 ;  /* 0x0000000eff0b7819 */ /* 0x000fe4000001160e */
[----:B------:R-:W-:-:S02]  /*6130*/  LOP3.LUT R14, R13, 0x10001, RZ, 0xc0, !PT ;  /* 0x000100010d0e7812 */ /* 0x000fc400078ec0ff */
[----:B------:R-:W-:Y:S02]  /*6140*/  LOP3.LUT R13, R12, 0x64006400, RZ, 0xfc, !PT ;  /* 0x640064000c0d7812 */ /* 0x000fe400078efcff */
[----:B------:R-:W-:-:S03]  /*6150*/  LOP3.LUT R12, R17, 0x3e003e0, RZ, 0xc0, !PT ;  /* 0x03e003e0110c7812 */ /* 0x000fc600078ec0ff */
[----:B------:R-:W-:Y:S01]  /*6160*/  HFMA2 R13, R13, R44.H0_H0, -48, -48 ;  /* 0xd200d2000d0d7431 */ /* 0x000fe2000004002c */
[----:B------:R-:W-:Y:S02]  /*6170*/  SHF.R.U32.HI R10, RZ, 0xe, R15 ;  /* 0x0000000eff0a7819 */ /* 0x000fe4000001160f */
[----:B------:R-:W-:Y:S01]  /*6180*/  LOP3.LUT R49, R49, 0x10001, RZ, 0xc0, !PT ;  /* 0x0001000131317812 */ /* 0x000fe200078ec0ff */
[----:B------:R-:W-:Y:S01]  /*6190*/  HFMA2 R48, R13, R7, R48 ;  /* 0x000000070d307231 */ /* 0x000fe20000000030 */
[----:B------:R-:W-:Y:S02]  /*61a0*/  LOP3.LUT R11, R14, 0x20002, R11, 0xf8, !PT ;  /* 0x000200020e0b7812 */ /* 0x000fe400078ef80b */
[----:B------:R-:W-:Y:S02]  /*61b0*/  LOP3.LUT R13, R12, 0x64006400, RZ, 0xfc, !PT ;  /* 0x640064000c0d7812 */ /* 0x000fe400078efcff */
[----:B------:R-:W-:Y:S02]  /*61c0*/  LOP3.LUT R12, R18, 0x3e003e0, RZ, 0xc0, !PT ;  /* 0x03e003e0120c7812 */ /* 0x000fe400078ec0ff */
[----:B------:R-:W-:-:S02]  /*61d0*/  LOP3.LUT R14, R19, 0x3e003e0, RZ, 0xc0, !PT ;  /* 0x03e003e0130e7812 */ /* 0x000fc400078ec0ff */
[----:B------:R-:W-:Y:S02]  /*61e0*/  LOP3.LUT R10, R49, 0x20002, R10, 0xf8, !PT ;  /* 0x00020002310a7812 */ /* 0x000fe400078ef80a */
[----:B------:R-:W-:Y:S02]  /*61f0*/  LOP3.LUT R15, R12, 0x64006400, RZ, 0xfc, !PT ;  /* 0x640064000c0f7812 */ /* 0x000fe400078efcff */
[----:B------:R-:W-:Y:S01]  /*6200*/  LOP3.LUT R49, R14, 0x64006400, RZ, 0xfc, !PT ;  /* 0x640064000e317812 */ /* 0x000fe200078efcff */
[-C--:B------:R-:W-:Y:S02]  /*6210*/  HFMA2 R12, R13, R44.reuse.H0_H0, -48, -48 ;  /* 0xd200d2000d0c7431 */ /* 0x080fe4000004002c */
[-C--:B------:R-:W-:Y:S02]  /*6220*/  HFMA2 R13, R15, R44.reuse.H0_H0, -48, -48 ;  /* 0xd200d2000f0d7431 */ /* 0x080fe4000004002c */
[----:B------:R-:W-:Y:S02]  /*6230*/  HFMA2 R14, R49, R44.H0_H0, -48, -48 ;  /* 0xd200d200310e7431 */ /* 0x000fe4000004002c */
[----:B------:R-:W-:-:S02]  /*6240*/  HFMA2 R12, R12, R7, R4 ;  /* 0x000000070c0c7231 */ /* 0x000fc40000000004 */
[-C--:B------:R-:W-:Y:S02]  /*6250*/  HFMA2 R13, R13, R7.reuse, R5 ;  /* 0x000000070d0d7231 */ /* 0x080fe40000000005 */
[----:B------:R-:W-:Y:S02]  /*6260*/  HFMA2 R14, R14, R7, R6 ;  /* 0x000000070e0e7231 */ /* 0x000fe40000000006 */
[----:B------:R-:W0:Y:S01]  /*6270*/  LDS.128 R4, [UR4+0x20] ;  /* 0x00002004ff047984 */ /* 0x000e220008000c00 */
[--C-:B------:R-:W-:Y:S02]  /*6280*/  SHF.R.U32.HI R15, RZ, 0xd, R16.reuse ;  /* 0x0000000dff0f7819 */ /* 0x100fe40000011610 */
[----:B------:R-:W-:Y:S02]  /*6290*/  SHF.R.U32.HI R16, RZ, 0xa, R16 ;  /* 0x0000000aff107819 */ /* 0x000fe40000011610 */
[--C-:B------:R-:W-:Y:S02]  /*62a0*/  SHF.R.U32.HI R50, RZ, 0xd, R17.reuse ;  /* 0x0000000dff327819 */ /* 0x100fe40000011611 */
[----:B------:R-:W-:-:S02]  /*62b0*/  SHF.R.U32.HI R17, RZ, 0xa, R17 ;  /* 0x0000000aff117819 */ /* 0x000fc40000011611 */
[----:B------:R-:W-:Y:S02]  /*62c0*/  LOP3.LUT R16, R16, 0x1f001f, RZ, 0xc0, !PT ;  /* 0x001f001f10107812 */ /* 0x000fe400078ec0ff */
[----:B------:R-:W-:Y:S02]  /*62d0*/  LOP3.LUT R8, R8, 0x40004, R15, 0xf8, !PT ;  /* 0x0004000408087812 */ /* 0x000fe400078ef80f */
[----:B------:R-:W-:Y:S02]  /*62e0*/  LOP3.LUT R9, R9, 0x40004, R50, 0xf8, !PT ;  /* 0x0004000409097812 */ /* 0x000fe400078ef832 */
[--C-:B------:R-:W-:Y:S02]  /*62f0*/  SHF.R.U32.HI R50, RZ, 0xd, R18.reuse ;  /* 0x0000000dff327819 */ /* 0x100fe40000011612 */
[----:B------:R-:W-:Y:S02]  /*6300*/  SHF.R.U32.HI R15, RZ, 0xa, R18 ;  /* 0x0000000aff0f7819 */ /* 0x000fe40000011612 */
[----:B------:R-:W-:-:S02]  /*6310*/  LOP3.LUT R18, R17, 0x1f001f, RZ, 0xc0, !PT ;  /* 0x001f001f11127812 */ /* 0x000fc400078ec0ff */
[----:B------:R-:W-:Y:S02]  /*6320*/  LOP3.LUT R17, R16, 0x64006400, RZ, 0xfc, !PT ;  /* 0x6400640010117812 */ /* 0x000fe400078efcff */
[----:B------:R-:W-:Y:S02]  /*6330*/  SHF.R.U32.HI R16, RZ, 0xa, R19 ;  /* 0x0000000aff107819 */ /* 0x000fe40000011613 */
[----:B------:R-:W-:Y:S02]  /*6340*/  LOP3.LUT R15, R15, 0x1f001f, RZ, 0xc0, !PT ;  /* 0x001f001f0f0f7812 */ /* 0x000fe400078ec0ff */
[----:B------:R-:W-:Y:S01]  /*6350*/  LOP3.LUT R16, R16, 0x1f001f, RZ, 0xc0, !PT ;  /* 0x001f001f10107812 */ /* 0x000fe200078ec0ff */
[----:B------:R-:W-:Y:S01]  /*6360*/  HADD2 R49, R17, -1040, -1040 ;  /* 0xe410e41011317430 */ /* 0x000fe20000000000 */
[----:B------:R-:W-:Y:S02]  /*6370*/  LOP3.LUT R18, R18, 0x64006400, RZ, 0xfc, !PT ;  /* 0x6400640012127812 */ /* 0x000fe400078efcff */
[----:B------:R-:W-:-:S02]  /*6380*/  LOP3.LUT R15, R15, 0x64006400, RZ, 0xfc, !PT ;  /* 0x640064000f0f7812 */ /* 0x000fc400078efcff */
[----:B------:R-:W-:Y:S01]  /*6390*/  LOP3.LUT R17, R16, 0x64006400, RZ, 0xfc, !PT ;  /* 0x6400640010117812 */ /* 0x000fe200078efcff */
[----:B------:R-:W-:Y:S02]  /*63a0*/  HADD2 R18, R18, -1040, -1040 ;  /* 0xe410e41012127430 */ /* 0x000fe40000000000 */
[----:B------:R-:W-:Y:S02]  /*63b0*/  HADD2 R15, R15, -1040, -1040 ;  /* 0xe410e4100f0f7430 */ /* 0x000fe40000000000 */
[----:B------:R-:W-:Y:S02]  /*63c0*/  HADD2 R17, R17, -1040, -1040 ;  /* 0xe410e41011117430 */ /* 0x000fe40000000000 */
[-C--:B0-----:R-:W-:Y:S02]  /*63d0*/  HFMA2 R48, R49, R4.reuse, R48 ;  /* 0x0000000431307231 */ /* 0x081fe40000000030 */
[-C--:B------:R-:W-:Y:S02]  /*63e0*/  HFMA2 R16, R18, R4.reuse, R12 ;  /* 0x0000000412107231 */ /* 0x080fe4000000000c */
[----:B------:R-:W-:-:S02]  /*63f0*/  HFMA2 R15, R15, R4, R13 ;  /* 0x000000040f0f7231 */ /* 0x000fc4000000000d */
[----:B------:R-:W-:Y:S01]  /*6400*/  HFMA2 R17, R17, R4, R14 ;  /* 0x0000000411117231 */ /* 0x000fe2000000000e */
[----:B------:R-:W-:Y:S01]  /*6410*/  SHF.R.U32.HI R19, RZ, 0xd, R19 ;  /* 0x0000000dff137819 */ /* 0x000fe20000011613 */
[----:B------:R-:W-:-:S05]  /*6420*/  @!P0 VIADD R18, R2, 0x1 ;  /* 0x0000000102128836 */ /* 0x000fca0000000000 */
[----:B------:R-:W-:Y:S02]  /*6430*/  @!P0 MOV R2, R18 ;  /* 0x0000001200028202 */ /* 0x000fe40000000f00 */
[----:B------:R-:W-:Y:S02]  /*6440*/  LOP3.LUT R11, R11, 0x40004, R50, 0xf8, !PT ;  /* 0x000400040b0b7812 */ /* 0x000fe400078ef832 */
[----:B--2---:R-:W-:Y:S02]  /*6450*/  LOP3.LUT R4, R20, 0x1f001f, RZ, 0xc0, !PT ;  /* 0x001f001f14047812 */ /* 0x004fe400078ec0ff */
[----:B------:R-:W-:Y:S02]  /*6460*/  LOP3.LUT R13, R21, 0x1f001f, RZ, 0xc0, !PT ;  /* 0x001f001f150d7812 */ /* 0x000fe400078ec0ff */
[----:B------:R-:W-:Y:S02]  /*6470*/  LOP3.LUT R12, R4, 0x64006400, RZ, 0xfc, !PT ;  /* 0x64006400040c7812 */ /* 0x000fe400078efcff */
[----:B------:R-:W-:-:S02]  /*6480*/  LOP3.LUT R14, R13, 0x64006400, RZ, 0xfc, !PT ;  /* 0x640064000d0e7812 */ /* 0x000fc400078efcff */
[----:B------:R-:W-:Y:S02]  /*6490*/  SHF.R.U32.HI R13, RZ, 0xc, R20 ;  /* 0x0000000cff0d7819 */ /* 0x000fe40000011614 */
[----:B------:R-:W-:Y:S01]  /*64a0*/  LOP3.LUT R4, R10, 0x40004, R19, 0xf8, !PT ;  /* 0x000400040a047812 */ /* 0x000fe200078ef813 */
[----:B------:R-:W-:Y:S01]  /*64b0*/  HADD2 R10, R12, -1040, -1040 ;  /* 0xe410e4100c0a7430 */ /* 0x000fe20000000000 */
[----:B------:R-:W-:Y:S01]  /*64c0*/  LOP3.LUT R12, R8, 0x80008, R13, 0xf8, !PT ;  /* 0x00080008080c7812 */ /* 0x000fe200078ef80d */
[----:B------:R-:W-:Y:S01]  /*64d0*/  HADD2 R14, R14, -1040, -1040 ;  /* 0xe410e4100e0e7430 */ /* 0x000fe20000000000 */
[----:B------:R-:W-:Y:S02]  /*64e0*/  LOP3.LUT R13, R22, 0x1f001f, RZ, 0xc0, !PT ;  /* 0x001f001f160d7812 */ /* 0x000fe400078ec0ff */
[----:B------:R-:W-:Y:S01]  /*64f0*/  LOP3.LUT R18, R23, 0x1f001f, RZ, 0xc0, !PT ;  /* 0x001f001f17127812 */ /* 0x000fe200078ec0ff */
[-C--:B------:R-:W-:Y:S01]  /*6500*/  HFMA2 R8, R14, R5.reuse, R16 ;  /* 0x000000050e087231 */ /* 0x080fe20000000010 */
[----:B------:R-:W-:Y:S01]  /*6510*/  SHF.R.U32.HI R14, RZ, 0xc, R21 ;  /* 0x0000000cff0e7819 */ /* 0x000fe20000011615 */
[----:B------:R-:W-:Y:S01]  /*6520*/  HFMA2 R48, R10, R5, R48 ;  /* 0x000000050a307231 */ /* 0x000fe20000000030 */
[----:B------:R-:W-:-:S02]  /*6530*/  LOP3.LUT R16, R13, 0x64006400, RZ, 0xfc, !PT ;  /* 0x640064000d107812 */ /* 0x000fc400078efcff */
[----:B------:R-:W-:Y:S02]  /*6540*/  LOP3.LUT R18, R18, 0x64006400, RZ, 0xfc, !PT ;  /* 0x6400640012127812 */ /* 0x000fe400078efcff */
[----:B------:R-:W-:Y:S02]  /*6550*/  LOP3.LUT R10, R20, 0x3e003e0, RZ, 0xc0, !PT ;  /* 0x03e003e0140a7812 */ /* 0x000fe400078ec0ff */
[----:B------:R-:W-:Y:S01]  /*6560*/  LOP3.LUT R13, R9, 0x80008, R14, 0xf8, !PT ;  /* 0x00080008090d7812 */ /* 0x000fe200078ef80e */
[----:B------:R-:W-:Y:S01]  /*6570*/  HADD2 R9, R16, -1040, -1040 ;  /* 0xe410e41010097430 */ /* 0x000fe20000000000 */
[----:B------:R-:W-:Y:S01]  /*6580*/  LOP3.LUT R19, R10, 0x64006400, RZ, 0xfc, !PT ;  /* 0x640064000a137812 */ /* 0x000fe200078efcff */
[----:B------:R-:W-:Y:S01]  /*6590*/  HADD2 R18, R18, -1040, -1040 ;  /* 0xe410e41012127430 */ /* 0x000fe20000000000 */
[----:B------:R-:W-:Y:S01]  /*65a0*/  SHF.R.U32.HI R14, RZ, 0xc, R22 ;  /* 0x0000000cff0e7819 */ /* 0x000fe20000011616 */
[-C--:B------:R-:W-:Y:S01]  /*65b0*/  HFMA2 R9, R9, R5.reuse, R15 ;  /* 0x0000000509097231 */ /* 0x080fe2000000000f */
[----:B------:R-:W-:Y:S01]  /*65c0*/  LOP3.LUT R10, R21, 0x3e003e0, RZ, 0xc0, !PT ;  /* 0x03e003e0150a7812 */ /* 0x000fe200078ec0ff */
[----:B------:R-:W-:Y:S01]  /*65d0*/  HFMA2 R15, R18, R5, R17 ;  /* 0x00000005120f7231 */ /* 0x000fe20000000011 */
[----:B------:R-:W-:Y:S01]  /*65e0*/  LOP3.LUT R17, R23, 0x3e003e0, RZ, 0xc0, !PT ;  /* 0x03e003e017117812 */ /* 0x000fe200078ec0ff */
[----:B------:R-:W-:Y:S01]  /*65f0*/  HFMA2 R19, R19, R44.H0_H0, -48, -48 ;  /* 0xd200d20013137431 */ /* 0x000fe2000004002c */
[----:B------:R-:W-:-:S02]  /*6600*/  LOP3.LUT R16, R22, 0x3e003e0, RZ, 0xc0, !PT ;  /* 0x03e003e016107812 */ /* 0x000fc400078ec0ff */
[----:B------:R-:W-:Y:S01]  /*6610*/  LOP3.LUT R14, R11, 0x80008, R14, 0xf8, !PT ;  /* 0x000800080b0e7812 */ /* 0x000fe200078ef80e */
[----:B------:R-:W-:Y:S01]  /*6620*/  HFMA2 R5, R19, R6, R48 ;  /* 0x0000000613057231 */ /* 0x000fe20000000030 */
[----:B------:R-:W-:Y:S02]  /*6630*/  LOP3.LUT R11, R10, 0x64006400, RZ, 0xfc, !PT ;  /* 0x640064000a0b7812 */ /* 0x000fe400078efcff */
[----:B------:R-:W-:Y:S02]  /*6640*/  LOP3.LUT R49, R17, 0x64006400, RZ, 0xfc, !PT ;  /* 0x6400640011317812 */ /* 0x000fe400078efcff */
[----:B------:R-:W-:Y:S01]  /*6650*/  LOP3.LUT R19, R16, 0x64006400, RZ, 0xfc, !PT ;  /* 0x6400640010137812 */ /* 0x000fe200078efcff */
[-C--:B------:R-:W-:Y:S02]  /*6660*/  HFMA2 R16, R11, R44.reuse.H0_H0, -48, -48 ;  /* 0xd200d2000b107431 */ /* 0x080fe4000004002c */
[-C--:B------:R-:W-:Y:S02]  /*6670*/  HFMA2 R49, R49, R44.reuse.H0_H0, -48, -48 ;  /* 0xd200d20031317431 */ /* 0x080fe4000004002c */
[----:B------:R-:W-:-:S02]  /*6680*/  HFMA2 R19, R19, R44.H0_H0, -48, -48 ;  /* 0xd200d20013137431 */ /* 0x000fc4000004002c */
[-C--:B------:R-:W-:Y:S02]  /*6690*/  HFMA2 R16, R16, R6.reuse, R8 ;  /* 0x0000000610107231 */ /* 0x080fe40000000008 */
[-C--:B------:R-:W-:Y:S02]  /*66a0*/  HFMA2 R15, R49, R6.reuse, R15 ;  /* 0x00000006310f7231 */ /* 0x080fe4000000000f */
[----:B------:R-:W-:Y:S02]  /*66b0*/  HFMA2 R6, R19, R6, R9 ;  /* 0x0000000613067231 */ /* 0x000fe40000000009 */
[----:B------:R-:W0:Y:S01]  /*66c0*/  LDS.128 R8, [UR4+0x30] ;  /* 0x00003004ff087984 */ /* 0x000e220008000c00 */
[----:B------:R-:W-:Y:S02]  /*66d0*/  SHF.R.U32.HI R20, RZ, 0xa, R20 ;  /* 0x0000000aff147819 */ /* 0x000fe40000011614 */
[----:B------:R-:W-:Y:S02]  /*66e0*/  SHF.R.U32.HI R21, RZ, 0xa, R21 ;  /* 0x0000000aff157819 */ /* 0x000fe40000011615 */
[----:B------:R-:W-:-:S02]  /*66f0*/  LOP3.LUT R20, R20, 0x1f001f, RZ, 0xc0, !PT ;  /* 0x001f001f14147812 */ /* 0x000fc400078ec0ff */
[----:B------:R-:W-:Y:S02]  /*6700*/  LOP3.LUT R21, R21, 0x1f001f, RZ, 0xc0, !PT ;  /* 0x001f001f15157812 */ /* 0x000fe400078ec0ff */
[----:B------:R-:W-:Y:S02]  /*6710*/  SHF.R.U32.HI R22, RZ, 0xa, R22 ;  /* 0x0000000aff167819 */ /* 0x000fe40000011616 */
[--C-:B------:R-:W-:Y:S02]  /*6720*/  SHF.R.U32.HI R17, RZ, 0xa, R23.reuse ;  /* 0x0000000aff117819 */ /* 0x100fe40000011617 */
[----:B------:R-:W-:Y:S02]  /*6730*/  SHF.R.U32.HI R23, RZ, 0xc, R23 ;  /* 0x0000000cff177819 */ /* 0x000fe40000011617 */
[----:B------:R-:W-:Y:S02]  /*6740*/  LOP3.LUT R20, R20, 0x64006400, RZ, 0xfc, !PT ;  /* 0x6400640014147812 */ /* 0x000fe400078efcff */
[----:B------:R-:W-:-:S02]  /*6750*/  LOP3.LUT R21, R21, 0x64006400, RZ, 0xfc, !PT ;  /* 0x6400640015157812 */ /* 0x000fc400078efcff */
[----:B------:R-:W-:Y:S02]  /*6760*/  LOP3.LUT R22, R22, 0x1f001f, RZ, 0xc0, !PT ;  /* 0x001f001f16167812 */ /* 0x000fe400078ec0ff */
[----:B------:R-:W-:Y:S02]  /*6770*/  LOP3.LUT R17, R17, 0x1f001f, RZ, 0xc0, !PT ;  /* 0x001f001f11117812 */ /* 0x000fe400078ec0ff */
[----:B------:R-:W-:Y:S01]  /*6780*/  LOP3.LUT R23, R4, 0x80008, R23, 0xf8, !PT ;  /* 0x0008000804177812 */ /* 0x000fe200078ef817 */
[----:B------:R-:W-:Y:S01]  /*6790*/  HADD2 R4, R20, -1040, -1040 ;  /* 0xe410e41014047430 */ /* 0x000fe20000000000 */
[----:B------:R-:W-:Y:S01]  /*67a0*/  LOP3.LUT R22, R22, 0x64006400, RZ, 0xfc, !PT ;  /* 0x6400640016167812 */ /* 0x000fe200078efcff */
[----:B------:R-:W-:Y:S01]  /*67b0*/  HADD2 R21, R21, -1040, -1040 ;  /* 0xe410e41015157430 */ /* 0x000fe20000000000 */
[----:B------:R-:W-:Y:S01]  /*67c0*/  LOP3.LUT R17, R17, 0x64006400, RZ, 0xfc, !PT ;  /* 0x6400640011117812 */ /* 0x000fe200078efcff */
[-C--:B------:R-:W-:Y:S02]  /*67d0*/  HFMA2 R4, R4, R7.reuse, R5 ;  /* 0x0000000704047231 */ /* 0x080fe40000000005 */
[----:B------:R-:W-:-:S02]  /*67e0*/  HFMA2 R5, R21, R7, R16 ;  /* 0x0000000715057231 */ /* 0x000fc40000000010 */
[----:B------:R-:W-:Y:S02]  /*67f0*/  HADD2 R22, R22, -1040, -1040 ;  /* 0xe410e41016167430 */ /* 0x000fe40000000000 */
[----:B------:R-:W-:Y:S02]  /*6800*/  HADD2 R17, R17, -1040, -1040 ;  /* 0xe410e41011117430 */ /* 0x000fe40000000000 */
[-C--:B------:R-:W-:Y:S02]  /*6810*/  HFMA2 R6, R22, R7.reuse, R6 ;  /* 0x0000000716067231 */ /* 0x080fe40000000006 */
[----:B------:R-:W-:Y:S01]  /*6820*/  HFMA2 R15, R17, R7, R15 ;  /* 0x00000007110f7231 */ /* 0x000fe2000000000f */
[----:B---3--:R-:W-:Y:S02]  /*6830*/  SHF.R.U32.HI R16, RZ, 0xb, R25 ;  /* 0x0000000bff107819 */ /* 0x008fe40000011619 */
[----:B------:R-:W-:Y:S02]  /*6840*/  SHF.R.U32.HI R7, RZ, 0xb, R24 ;  /* 0x0000000bff077819 */ /* 0x000fe40000011618 */
[----:B------:R-:W-:-:S02]  /*6850*/  LOP3.LUT R13, R13, 0x100010, R16, 0xf8, !PT ;  /* 0x001000100d0d7812 */ /* 0x000fc400078ef810 */
[----:B------:R-:W-:Y:S02]  /*6860*/  SHF.R.U32.HI R17, RZ, 0xb, R26 ;  /* 0x0000000bff117819 */ /* 0x000fe4000001161a */
[----:B------:R-:W-:Y:S02]  /*6870*/  LOP3.LUT R16, R24, 0x1f001f, RZ, 0xc0, !PT ;  /* 0x001f001f18107812 */ /* 0x000fe400078ec0ff */
[----:B------:R-:W-:Y:S02]  /*6880*/  SHF.R.U32.HI R18, RZ, 0xb, R27 ;  /* 0x0000000bff127819 */ /* 0x000fe4000001161b */
[----:B------:R-:W-:Y:S02]  /*6890*/  LOP3.LUT R12, R12, 0x100010, R7, 0xf8, !PT ;  /* 0x001000100c0c7812 */ /* 0x000fe400078ef807 */
[----:B------:R-:W-:Y:S02]  /*68a0*/  LOP3.LUT R14, R14, 0x100010, R17, 0xf8, !PT ;  /* 0x001000100e0e7812 */ /* 0x000fe400078ef811 */
[----:B------:R-:W-:-:S02]  /*68b0*/  LOP3.LUT R19, R26, 0x3e003e0, RZ, 0xc0, !PT ;  /* 0x03e003e01a137812 */ /* 0x000fc400078ec0ff */
[----:B------:R-:W-:Y:S02]  /*68c0*/  LOP3.LUT R16, R16, 0x64006400, RZ, 0xfc, !PT ;  /* 0x6400640010107812 */ /* 0x000fe400078efcff */
[----:B------:R-:W-:Y:S02]  /*68d0*/  LOP3.LUT R7, R23, 0x100010, R18, 0xf8, !PT ;  /* 0x0010001017077812 */ /* 0x000fe400078ef812 */
[----:B------:R-:W-:Y:S02]  /*68e0*/  LOP3.LUT R17, R24, 0x3e003e0, RZ, 0xc0, !PT ;  /* 0x03e003e018117812 */ /* 0x000fe400078ec0ff */
[----:B------:R-:W-:Y:S02]  /*68f0*/  LOP3.LUT R18, R25, 0x3e003e0, RZ, 0xc0, !PT ;  /* 0x03e003e019127812 */ /* 0x000fe400078ec0ff */
[----:B------:R-:W-:Y:S01]  /*6900*/  LOP3.LUT R23, R19, 0x64006400, RZ, 0xfc, !PT ;  /* 0x6400640013177812 */ /* 0x000fe200078efcff */
[----:B------:R-:W-:Y:S01]  /*6910*/  HADD2 R19, R16, -1040, -1040 ;  /* 0xe410e41010137430 */ /* 0x000fe20000000000 */
[----:B------:R-:W-:-:S02]  /*6920*/  LOP3.LUT R20, R27, 0x3e003e0, RZ, 0xc0, !PT ;  /* 0x03e003e01b147812 */ /* 0x000fc400078ec0ff */
[----:B------:R-:W-:Y:S02]  /*6930*/  LOP3.LUT R17, R17, 0x64006400, RZ, 0xfc, !PT ;  /* 0x6400640011117812 */ /* 0x000fe400078efcff */
[----:B------:R-:W-:Y:S01]  /*6940*/  LOP3.LUT R21, R18, 0x64006400, RZ, 0xfc, !PT ;  /* 0x6400640012157812 */ /* 0x000fe200078efcff */
[----:B0-----:R-:W-:Y:S01]  /*6950*/  HFMA2 R4, R19, R8, R4 ;  /* 0x0000000813047231 */ /* 0x001fe20000000004 */
[----:B------:R-:W-:Y:S01]  /*6960*/  LOP3.LUT R49, R20, 0x64006400, RZ, 0xfc, !PT ;  /* 0x6400640014317812 */ /* 0x000fe200078efcff */
[-C--:B------:R-:W-:Y:S01]  /*6970*/  HFMA2 R18, R17, R44.reuse.H0_H0, -48, -48 ;  /* 0xd200d20011127431 */ /* 0x080fe2000004002c */
[----:B------:R-:W-:Y:S01]  /*6980*/  LOP3.LUT R19, R25, 0x1f001f, RZ, 0xc0, !PT ;  /* 0x001f001f19137812 */ /* 0x000fe200078ec0ff */
[----:B------:R-:W-:Y:S01]  /*6990*/  HFMA2 R17, R21, R44.H0_H0, -48, -48 ;  /* 0xd200d20015117431 */ /* 0x000fe2000004002c */
[----:B------:R-:W-:Y:S02]  /*69a0*/  LOP3.LUT R20, R26, 0x1f001f, RZ, 0xc0, !PT ;  /* 0x001f001f1a147812 */ /* 0x000fe400078ec0ff */
[----:B------:R-:W-:-:S02]  /*69b0*/  SHF.R.U32.HI R24, RZ, 0xa, R24 ;  /* 0x0000000aff187819 */ /* 0x000fc40000011618 */
[----:B------:R-:W-:Y:S02]  /*69c0*/  LOP3.LUT R21, R27, 0x1f001f, RZ, 0xc0, !PT ;  /* 0x001f001f1b157812 */ /* 0x000fe400078ec0ff */
[----:B------:R-:W-:Y:S02]  /*69d0*/  LOP3.LUT R19, R19, 0x64006400, RZ, 0xfc, !PT ;  /* 0x6400640013137812 */ /* 0x000fe400078efcff */
[----:B------:R-:W-:Y:S02]  /*69e0*/  LOP3.LUT R20, R20, 0x64006400, RZ, 0xfc, !PT ;  /* 0x6400640014147812 */ /* 0x000fe400078efcff */
[----:B------:R-:W-:Y:S02]  /*69f0*/  SHF.R.U32.HI R25, RZ, 0xa, R25 ;  /* 0x0000000aff197819 */ /* 0x000fe40000011619 */
[----:B------:R-:W-:Y:S02]  /*6a00*/  LOP3.LUT R24, R24, 0x1f001f, RZ, 0xc0, !PT ;  /* 0x001f001f18187812 */ /* 0x000fe400078ec0ff */
[----:B------:R-:W-:-:S02]  /*6a10*/  LOP3.LUT R21, R21, 0x64006400, RZ, 0xfc, !PT ;  /* 0x6400640015157812 */ /* 0x000fc400078efcff */
[----:B------:R-:W-:Y:S02]  /*6a20*/  SHF.R.U32.HI R26, RZ, 0xa, R26 ;  /* 0x0000000aff1a7819 */ /* 0x000fe4000001161a */
[----:B------:R-:W-:Y:S01]  /*6a30*/  SHF.R.U32.HI R27, RZ, 0xa, R27 ;  /* 0x0000000aff1b7819 */ /* 0x000fe2000001161b */
[----:B------:R-:W-:Y:S01]  /*6a40*/  HADD2 R19, R19, -1040, -1040 ;  /* 0xe410e41013137430 */ /* 0x000fe20000000000 */
[----:B------:R-:W-:Y:S01]  /*6a50*/  LOP3.LUT R25, R25, 0x1f001f, RZ, 0xc0, !PT ;  /* 0x001f001f19197812 */ /* 0x000fe200078ec0ff */
[----:B------:R-:W-:Y:S01]  /*6a60*/  HADD2 R20, R20, -1040, -1040 ;  /* 0xe410e41014147430 */ /* 0x000fe20000000000 */
[----:B------:R-:W-:Y:S01]  /*6a70*/  LOP3.LUT R24, R24, 0x64006400, RZ, 0xfc, !PT ;  /* 0x6400640018187812 */ /* 0x000fe200078efcff */
[----:B------:R-:W-:Y:S01]  /*6a80*/  HADD2 R21, R21, -1040, -1040 ;  /* 0xe410e41015157430 */ /* 0x000fe20000000000 */
[----:B------:R-:W-:Y:S02]  /*6a90*/  LOP3.LUT R26, R26, 0x1f001f, RZ, 0xc0, !PT ;  /* 0x001f001f1a1a7812 */ /* 0x000fe400078ec0ff */
[----:B------:R-:W-:Y:S01]  /*6aa0*/  LOP3.LUT R27, R27, 0x1f001f, RZ, 0xc0, !PT ;  /* 0x001f001f1b1b7812 */ /* 0x000fe200078ec0ff */
[----:B------:R-:W-:Y:S01]  /*6ab0*/  HFMA2 R16, R23, R44.H0_H0, -48, -48 ;  /* 0xd200d20017107431 */ /* 0x000fe2000004002c */
[----:B------:R-:W-:Y:S01]  /*6ac0*/  LOP3.LUT R25, R25, 0x64006400, RZ, 0xfc, !PT ;  /* 0x6400640019197812 */ /* 0x000fe200078efcff */
[----:B------:R-:W-:-:S02]  /*6ad0*/  HFMA2 R19, R19, R8, R5 ;  /* 0x0000000813137231 */ /* 0x000fc40000000005 */
[----:B------:R-:W-:Y:S01]  /*6ae0*/  HFMA2 R6, R20, R8, R6 ;  /* 0x0000000814067231 */ /* 0x000fe20000000006 */
[----:B------:R-:W-:Y:S01]  /*6af0*/  LOP3.LUT R26, R26, 0x64006400, RZ, 0xfc, !PT ;  /* 0x640064001a1a7812 */ /* 0x000fe200078efcff */
[-C--:B------:R-:W-:Y:S02]  /*6b00*/  HFMA2 R5, R18, R9.reuse, R4 ;  /* 0x0000000912057231 */ /* 0x080fe40000000004 */
[----:B------:R-:W-:Y:S01]  /*6b10*/  HADD2 R24, R24, -1040, -1040 ;  /* 0xe410e41018187430 */ /* 0x000fe20000000000 */
[----:B------:R-:W-:Y:S01]  /*6b20*/  LOP3.LUT R27, R27, 0x64006400, RZ, 0xfc, !PT ;  /* 0x640064001b1b7812 */ /* 0x000fe200078efcff */
[----:B------:R-:W-:Y:S01]  /*6b30*/  HFMA2 R44, R49, R44.H0_H0, -48, -48 ;  /* 0xd200d200312c7431 */ /* 0x000fe2000004002c */
[----:B------:R-:W-:Y:S01]  /*6b40*/  LOP3.LUT R12, R12, 0x64006400, RZ, 0xfc, !PT ;  /* 0x640064000c0c7812 */ /* 0x000fe200078efcff */
[----:B------:R-:W-:Y:S01]  /*6b50*/  HFMA2 R22, R21, R8, R15 ;  /* 0x0000000815167231 */ /* 0x000fe2000000000f */
[----:B------:R-:W-:Y:S01]  /*6b60*/  LOP3.LUT R13, R13, 0x64006400, RZ, 0xfc, !PT ;  /* 0x640064000d0d7812 */ /* 0x000fe200078efcff */
[----:B------:R-:W-:-:S02]  /*6b70*/  HFMA2 R17, R17, R9, R19 ;  /* 0x0000000911117231 */ /* 0x000fc40000000013 */
[-C--:B------:R-:W-:Y:S02]  /*6b80*/  HFMA2 R16, R16, R9.reuse, R6 ;  /* 0x0000000910107231 */ /* 0x080fe40000000006 */
[----:B------:R-:W-:Y:S02]  /*6b90*/  HADD2 R25, R25, -1040, -1040 ;  /* 0xe410e41019197430 */ /* 0x000fe40000000000 */
[-C--:B------:R-:W-:Y:S01]  /*6ba0*/  HFMA2 R6, R24, R10.reuse, R5 ;  /* 0x0000000a18067231 */ /* 0x080fe20000000005 */
[----:B------:R-:W-:Y:S01]  /*6bb0*/  LOP3.LUT R14, R14, 0x64006400, RZ, 0xfc, !PT ;  /* 0x640064000e0e7812 */ /* 0x000fe200078efcff */
[----:B------:R-:W-:Y:S01]  /*6bc0*/  HFMA2 R22, R44, R9, R22 ;  /* 0x000000092c167231 */ /* 0x000fe20000000016 */
[----:B------:R-:W-:Y:S01]  /*6bd0*/  LOP3.LUT R7, R7, 0x64006400, RZ, 0xfc, !PT ;  /* 0x6400640007077812 */ /* 0x000fe200078efcff */
[----:B------:R-:W-:Y:S02]  /*6be0*/  HADD2 R26, R26, -1040, -1040 ;  /* 0xe410e4101a1a7430 */ /* 0x000fe40000000000 */
[----:B------:R-:W-:Y:S01]  /*6bf0*/  HADD2 R5, R27, -1040, -1040 ;  /* 0xe410e4101b057430 */ /* 0x000fe20000000000 */
[----:B-----5:R-:W-:Y:S01]  /*6c00*/  @!P0 PRMT R0, R28, 0x7610, R0 ;  /* 0x000076101c008816 */ /* 0x020fe20000000000 */
[-C--:B------:R-:W-:Y:S01]  /*6c10*/  HFMA2 R17, R25, R10.reuse, R17 ;  /* 0x0000000a19117231 */ /* 0x080fe20000000011 */
[----:B------:R-:W-:Y:S01]  /*6c20*/  @!P0 PRMT R34, R29, 0x7610, R34 ;  /* 0x000076101d228816 */ /* 0x000fe20000000022 */
[----:B------:R-:W-:Y:S01]  /*6c30*/  HADD2 R12, R12, -1040, -1040 ;  /* 0xe410e4100c0c7430 */ /* 0x000fe20000000000 */
[----:B----4-:R-:W-:Y:S01]  /*6c40*/  @!P0 IADD3 R3, PT, PT, R45, R36, RZ ;  /* 0x000000242d038210 */ /* 0x010fe20007ffe0ff */
[----:B------:R-:W-:Y:S01]  /*6c50*/  HADD2 R13, R13, -1040, -1040 ;  /* 0xe410e4100d0d7430 */ /* 0x000fe20000000000 */
[----:B------:R-:W-:Y:S01]  /*6c60*/  IADD3 R36, PT, PT, R36, 0x20, RZ ;  /* 0x0000002024247810 */ /* 0x000fe20007ffe0ff */
[----:B------:R-:W-:-:S02]  /*6c70*/  HFMA2 R16, R26, R10, R16 ;  /* 0x0000000a1a107231 */ /* 0x000fc40000000010 */
[----:B------:R-:W-:Y:S02]  /*6c80*/  HFMA2 R5, R5, R10, R22 ;  /* 0x0000000a05057231 */ /* 0x000fe40000000016 */
[----:B------:R-:W-:Y:S02]  /*6c90*/  HADD2 R14, R14, -1040, -1040 ;  /* 0xe410e4100e0e7430 */ /* 0x000fe40000000000 */
[----:B------:R-:W-:Y:S02]  /*6ca0*/  HADD2 R7, R7, -1040, -1040 ;  /* 0xe410e41007077430 */ /* 0x000fe40000000000 */
[-C--:B------:R-:W-:Y:S02]  /*6cb0*/  HFMA2 R6, R12, R11.reuse, R6 ;  /* 0x0000000b0c067231 */ /* 0x080fe40000000006 */
[-C--:B------:R-:W-:Y:S01]  /*6cc0*/  HFMA2 R13, R13, R11.reuse, R17 ;  /* 0x0000000b0d0d7231 */ /* 0x080fe20000000011 */
[----:B------:R-:W-:Y:S02]  /*6cd0*/  @!P0 PRMT R0, R0, 0x7610, R28 ;  /* 0x0000761000008816 */ /* 0x000fe4000000001c */
[----:B------:R-:W-:Y:S01]  /*6ce0*/  @!P0 PRMT R34, R34, 0x7610, R29 ;  /* 0x0000761022228816 */ /* 0x000fe2000000001d */
[-C--:B------:R-:W-:Y:S01]  /*6cf0*/  HFMA2 R14, R14, R11.reuse, R16 ;  /* 0x0000000b0e0e7231 */ /* 0x080fe20000000010 */
[----:B------:R-:W-:Y:S01]  /*6d00*/  ISETP.GE.AND P0, PT, R36, R39, PT ;  /* 0x000000272400720c */ /* 0x000fe20003f06270 */
[----:B------:R-:W-:-:S02]  /*6d10*/  HFMA2 R5, R7, R11, R5 ;  /* 0x0000000b07057231 */ /* 0x000fc40000000005 */
[----:B------:R-:W-:Y:S02]  /*6d20*/  HADD2 R6, R6.H0_H0, R6.H1_H1 ;  /* 0x3000000606067230 */ /* 0x000fe40000000800 */
[----:B------:R-:W-:Y:S02]  /*6d30*/  HADD2 R13, R13.H0_H0, R13.H1_H1 ;  /* 0x3000000d0d0d7230 */ /* 0x000fe40000000800 */
[----:B------:R-:W-:Y:S02]  /*6d40*/  HADD2 R14, R14.H0_H0, R14.H1_H1 ;  /* 0x3000000e0e0e7230 */ /* 0x000fe40000000800 */
[----:B------:R-:W-:Y:S01]  /*6d50*/  HADD2 R7, R5.H0_H0, R5.H1_H1 ;  /* 0x3000000505077230 */ /* 0x000fe20000000800 */
[----:B------:R-:W-:Y:S01]  /*6d60*/  PRMT R6, R6, 0x5410, R13 ;  /* 0x0000541006067816 */ /* 0x000fe2000000000d */
[----:B------:R-:W-:Y:S01]  /*6d70*/  UIADD3 UR4, UPT, UPT, UR4, 0x40, URZ ;  /* 0x0000004004047890 */ /* 0x000fe2000fffe0ff */
[----:B------:R-:W-:Y:S02]  /*6d80*/  IADD3 R30, P1, PT, R30, 0x80, RZ ;  /* 0x000000801e1e7810 */ /* 0x000fe40007f3e0ff */
[----:B------:R-:W-:Y:S01]  /*6d90*/  PRMT R14, R14, 0x5410, R7 ;  /* 0x000054100e0e7816 */ /* 0x000fe20000000007 */
[----:B------:R-:W-:-:S02]  /*6da0*/  HFMA2 R33, R6, R0, R33 ;  /* 0x0000000006217231 */ /* 0x000fc40000000021 */
[----:B------:R-:W-:Y:S01]  /*6db0*/  IMAD.MOV.U32 R18, RZ, RZ, R42 ;  /* 0x000000ffff127224 */ /* 0x000fe200078e002a */
[----:B------:R-:W-:Y:S01]  /*6dc0*/  MOV R19, R43 ;  /* 0x0000002b00137202 */ /* 0x000fe20000000f00 */
[----:B------:R-:W-:-:S04]  /*6dd0*/  IMAD.WIDE R42, R38, 0x4, R46 ;  /* 0x00000004262a7825 */ /* 0x000fc800078e022e */
[----:B------:R-:W-:Y:S01]  /*6de0*/  HFMA2 R32, R14, R34, R32 ;  /* 0x000000220e207231 */ /* 0x000fe20000000020 */
[----:B------:R-:W-:Y:S01]  /*6df0*/  IADD3.X R31, PT, PT, RZ, R31, RZ, P1, !PT ;  /* 0x0000001fff1f7210 */ /* 0x000fe20000ffe4ff */
[----:B------:R-:W-:Y:S06]  /*6e00*/  @!P0 BRA `(.L_x_4834) ;  /* 0xffffffe800748947 */ /* 0x000fec000383ffff */
[----:B------:R-:W-:-:S07]  /*6e10*/  IMAD.WIDE R18, R38, 0x14, R18 ;  /* 0x0000001426127825 */ /* 0x000fce00078e0212 */
.L_x_4833:
[----:B------:R-:W-:-:S04]  /*6e20*/  VIMNMX R17, PT, PT, R37, UR15, PT ;  /* 0x0000000f25117c48 */ /* 0x000fc8000bfe0100 */
[----:B------:R-:W-:-:S13]  /*6e30*/  ISETP.GT.AND P0, PT, R17, R36, PT ;  /* 0x000000241100720c */ /* 0x000fda0003f04270 */
[----:B------:R-:W-:Y:S05]  /*6e40*/  @!P0 BRA `(.L_x_4835) ;  /* 0x0000002400388947 */ /* 0x000fea0003800000 */
[----:B------:R-:W-:-:S03]  /*6e50*/  IMAD.WIDE.U32 R4, R36, 0x4, R40 ;  /* 0x0000000424047825 */ /* 0x000fc600078e0028 */
[----:B------:R-:W-:-:S04]  /*6e60*/  IADD3 R24, P0, PT, R4, 0x2, RZ ;  /* 0x0000000204187810 */ /* 0x000fc80007f1e0ff */
[----:B------:R-:W-:-:S09]  /*6e70*/  IADD3.X R25, PT, PT, RZ, R5, RZ, P0, !PT ;  /* 0x00000005ff197210 */ /* 0x000fd200007fe4ff */
.L_x_4836:
[----:B------:R-:W2:Y:S01]  /*6e80*/  LDG.E.128.CONSTANT R4, desc[UR6][R18.64] ;  /* 0x0000000612047981 */ /* 0x000ea2000c1e9d00 */
[----:B------:R-:W-:-:S03]  /*6e90*/  IMAD.U32 R38, RZ, RZ, UR12 ;  /* 0x0000000cff267e24 */ /* 0x000fc6000f8e00ff */
[----:B------:R-:W0:Y:S01]  /*6ea0*/  LDS.64 R20, [UR4] ;  /* 0x00000004ff147984 */ /* 0x000e220008000a00 */
[----:B------:R-:W-:-:S05]  /*6eb0*/  IMAD.WIDE R22, R38, 0x4, R18 ;  /* 0x0000000426167825 */ /* 0x000fca00078e0212 */
[----:B------:R-:W3:Y:S01]  /*6ec0*/  LDG.E.128.CONSTANT R8, desc[UR6][R22.64] ;  /* 0x0000000616087981 */ /* 0x000ee2000c1e9d00 */
[----:B------:R-:W-:-:S05]  /*6ed0*/  IMAD.WIDE R50, R38, 0x4, R22 ;  /* 0x0000000426327825 */ /* 0x000fca00078e0216 */
[----:B------:R1:W4:Y:S01]  /*6ee0*/  LDG.E.128.CONSTANT R12, desc[UR6][R50.64] ;  /* 0x00000006320c7981 */ /* 0x000322000c1e9d00 */
[----:B------:R-:W-:Y:S01]  /*6ef0*/  HFMA2 R29, -RZ, RZ, 0, 0.0625 ;  /* 0x00002c00ff1d7431 */ /* 0x000fe200000001ff */
[----:B------:R-:W-:Y:S01]  /*6f00*/  ISETP.NE.AND P0, PT, R36, R3, PT ;  /* 0x000000032400720c */ /* 0x000fe20003f05270 */
[----:B-1----:R-:W-:Y:S01]  /*6f10*/  IMAD.WIDE R50, R38, 0x4, R50 ;  /* 0x0000000426327825 */ /* 0x002fe200078e0232 */
[----:B--2---:R-:W-:Y:S02]  /*6f20*/  LOP3.LUT R16, R4, 0xf000f, RZ, 0xc0, !PT ;  /* 0x000f000f04107812 */ /* 0x004fe400078ec0ff */
        /* <DEDUP_REMOVED lines=9> */
[----:B------:R-:W-:Y:S01]  /*6fc0*/  PRMT R16, R29, 0x7610, R16 ;  /* 0x000076101d107816 */ /* 0x000fe20000000010 */
[----:B------:R-:W-:Y:S02]  /*6fd0*/  HADD2 R27, R27, -1032, -1032 ;  /* 0xe408e4081b1b7430 */ /* 0x000fe40000000000 */
[----:B------:R-:W-:-:S02]  /*6fe0*/  HADD2.F32 R22, -RZ, R23.H0_H0 ;  /* 0x20000017ff167230 */ /* 0x000fc40000004100 */
[----:B------:R-:W-:Y:S02]  /*6ff0*/  HADD2 R30, R28, -1032, -1032 ;  /* 0xe408e4081c1e7430 */ /* 0x000fe40000000000 */
[----:B------:R-:W-:Y:S01]  /*7000*/  HADD2.F32 R44, -RZ, R23.H1_H1 ;  /* 0x30000017ff2c7230 */ /* 0x000fe20000004100 */
[----:B------:R-:W-:Y:S01]  /*7010*/  LOP3.LUT R39, R4, 0xf000f0, RZ, 0xc0, !PT ;  /* 0x00f000f004277812 */ /* 0x000fe200078ec0ff */
[--C-:B------:R-:W-:Y:S01]  /*7020*/  HADD2.F32 R46, -RZ, R26.reuse.H0_H0 ;  /* 0x2000001aff2e7230 */ /* 0x100fe20000004100 */
[----:B------:R-:W-:Y:S01]  /*7030*/  SHF.R.U32.HI R4, RZ, 0x8, R4 ;  /* 0x00000008ff047819 */ /* 0x000fe20000011604 */
[----:B------:R-:W-:Y:S01]  /*7040*/  HADD2.F32 R48, -RZ, R26.H1_H1 ;  /* 0x3000001aff307230 */ /* 0x000fe20000004100 */
[----:B------:R-:W-:Y:S01]  /*7050*/  LOP3.LUT R39, R39, 0x64006400, RZ, 0xfc, !PT ;  /* 0x6400640027277812 */ /* 0x000fe200078efcff */
[----:B0-----:R-:W-:Y:S02]  /*7060*/  HADD2.F32 R23, -RZ, R20.H0_H0 ;  /* 0x20000014ff177230 */ /* 0x001fe40000004100 */
[----:B------:R-:W-:-:S02]  /*7070*/  HADD2.F32 R26, -RZ, R27.H0_H0 ;  /* 0x2000001bff1a7230 */ /* 0x000fc40000004100 */
[----:B------:R-:W-:Y:S02]  /*7080*/  HADD2.F32 R28, -RZ, R30.H0_H0 ;  /* 0x2000001eff1c7230 */ /* 0x000fe40000004100 */
[----:B------:R-:W-:Y:S02]  /*7090*/  HADD2.F32 R42, -RZ, R27.H1_H1 ;  /* 0x3000001bff2a7230 */ /* 0x000fe40000004100 */
[C---:B------:R-:W-:Y:S01]  /*70a0*/  FFMA.FTZ R31, R23.reuse, R26, RZ ;  /* 0x0000001a171f7223 */ /* 0x040fe200000100ff */
[----:B------:R-:W-:Y:S02]  /*70b0*/  HADD2.F32 R29, -RZ, R20.H1_H1 ;  /* 0x30000014ff1d7230 */ /* 0x000fe40000004100 */
[----:B------:R-:W-:Y:S01]  /*70c0*/  FFMA.FTZ R27, R22, R23, RZ ;  /* 0x00000017161b7223 */ /* 0x000fe200000100ff */
[C---:B------:R-:W-:Y:S01]  /*70d0*/  FFMA.FTZ R20, R23.reuse, R46, RZ ;  /* 0x0000002e17147223 */ /* 0x040fe200000100ff */
[----:B------:R-:W-:Y:S01]  /*70e0*/  FFMA.FTZ R28, R23, R28, RZ ;  /* 0x0000001c171c7223 */ /* 0x000fe200000100ff */
[----:B------:R-:W-:Y:S01]  /*70f0*/  HADD2.F32 R30, -RZ, R30.H1_H1 ;  /* 0x3000001eff1e7230 */ /* 0x000fe20000004100 */
[----:B------:R-:W0:Y:S01]  /*7100*/  LDS.64 R22, [UR4+0x8] ;  /* 0x00000804ff167984 */ /* 0x000e220008000a00 */
[----:B------:R-:W-:Y:S01]  /*7110*/  FFMA.FTZ R26, R29, R42, R31 ;  /* 0x0000002a1d1a7223 */ /* 0x000fe2000001001f */
[----:B------:R-:W-:Y:S01]  /*7120*/  LOP3.LUT R42, R5, 0xf000f0, RZ, 0xc0, !PT ;  /* 0x00f000f0052a7812 */ /* 0x000fe200078ec0ff */
[----:B------:R-:W-:Y:S01]  /*7130*/  FFMA.FTZ R27, R44, R29, R27 ;  /* 0x0000001d2c1b7223 */ /* 0x000fe2000001001b */
[----:B------:R-:W-:Y:S01]  /*7140*/  LOP3.LUT R44, R6, 0xf000f0, RZ, 0xc0, !PT ;  /* 0x00f000f0062c7812 */ /* 0x000fe200078ec0ff */
[C---:B------:R-:W-:Y:S01]  /*7150*/  FFMA.FTZ R20, R29.reuse, R48, R20 ;  /* 0x000000301d147223 */ /* 0x040fe20000010014 */
[----:B------:R-:W-:Y:S01]  /*7160*/  LOP3.LUT R43, R42, 0x64006400, RZ, 0xfc, !PT ;  /* 0x640064002a2b7812 */ /* 0x000fe200078efcff */
[----:B------:R-:W-:Y:S01]  /*7170*/  FFMA.FTZ R28, R29, R30, R28 ;  /* 0x0000001e1d1c7223 */ /* 0x000fe2000001001c */
[----:B------:R-:W-:Y:S01]  /*7180*/  LOP3.LUT R31, R7, 0xf000f0, RZ, 0xc0, !PT ;  /* 0x00f000f0071f7812 */ /* 0x000fe200078ec0ff */
[-C--:B------:R-:W-:Y:S01]  /*7190*/  HFMA2 R29, R39, R16.reuse.H0_H0, -72, -72 ;  /* 0xd480d480271d7431 */ /* 0x080fe20000040010 */
[----:B------:R-:W-:Y:S01]  /*71a0*/  LOP3.LUT R45, R44, 0x64006400, RZ, 0xfc, !PT ;  /* 0x640064002c2d7812 */ /* 0x000fe200078efcff */
[----:B------:R-:W-:Y:S01]  /*71b0*/  HFMA2 R30, R43, R16.H0_H0, -72, -72 ;  /* 0xd480d4802b1e7431 */ /* 0x000fe20000040010 */
[----:B------:R-:W-:Y:S01]  /*71c0*/  LOP3.LUT R43, R31, 0x64006400, RZ, 0xfc, !PT ;  /* 0x640064001f2b7812 */ /* 0x000fe200078efcff */
[----:B------:R-:W-:Y:S01]  /*71d0*/  HADD2.F32 R31, -RZ, R21.H0_H0 ;  /* 0x20000015ff1f7230 */ /* 0x000fe20000004100 */
[----:B------:R-:W-:Y:S01]  /*71e0*/  SHF.R.U32.HI R5, RZ, 0x8, R5 ;  /* 0x00000008ff057819 */ /* 0x000fe20000011605 */
[----:B------:R-:W-:-:S02]  /*71f0*/  HADD2.F32 R44, -RZ, R29.H0_H0 ;  /* 0x2000001dff2c7230 */ /* 0x000fc40000004100 */
[-C--:B------:R-:W-:Y:S02]  /*7200*/  HFMA2 R39, R45, R16.reuse.H0_H0, -72, -72 ;  /* 0xd480d4802d277431 */ /* 0x080fe40000040010 */
[--C-:B------:R-:W-:Y:S02]  /*7210*/  HADD2.F32 R45, -RZ, R30.reuse.H0_H0 ;  /* 0x2000001eff2d7230 */ /* 0x100fe40000004100 */
[----:B------:R-:W-:Y:S02]  /*7220*/  HFMA2 R42, R43, R16.H0_H0, -72, -72 ;  /* 0xd480d4802b2a7431 */ /* 0x000fe40000040010 */
[----:B------:R-:W-:Y:S02]  /*7230*/  HADD2.F32 R21, -RZ, R21.H1_H1 ;  /* 0x30000015ff157230 */ /* 0x000fe40000004100 */
[----:B------:R-:W-:Y:S01]  /*7240*/  FFMA.FTZ R44, R44, R31, R27 ;  /* 0x0000001f2c2c7223 */ /* 0x000fe2000001001b */
[----:B------:R-:W-:Y:S02]  /*7250*/  HADD2.F32 R43, -RZ, R39.H0_H0 ;  /* 0x20000027ff2b7230 */ /* 0x000fe40000004100 */
[----:B------:R-:W-:Y:S01]  /*7260*/  FFMA.FTZ R20, R31, R45, R20 ;  /* 0x0000002d1f147223 */ /* 0x000fe20000010014 */
[----:B------:R-:W-:Y:S01]  /*7270*/  HADD2.F32 R27, -RZ, R30.H1_H1 ;  /* 0x3000001eff1b7230 */ /* 0x000fe20000004100 */
[----:B------:R-:W-:Y:S01]  /*7280*/  SHF.R.U32.HI R6, RZ, 0x8, R6 ;  /* 0x00000008ff067819 */ /* 0x000fe20000011606 */
[----:B------:R-:W-:-:S02]  /*7290*/  HADD2.F32 R29, -RZ, R29.H1_H1 ;  /* 0x3000001dff1d7230 */ /* 0x000fc40000004100 */
[----:B------:R-:W-:Y:S01]  /*72a0*/  FFMA.FTZ R46, R31, R43, R26 ;  /* 0x0000002b1f2e7223 */ /* 0x000fe2000001001a */
[--C-:B------:R-:W-:Y:S02]  /*72b0*/  HADD2.F32 R45, -RZ, R42.reuse.H0_H0 ;  /* 0x2000002aff2d7230 */ /* 0x100fe40000004100 */
[----:B------:R-:W-:Y:S01]  /*72c0*/  FFMA.FTZ R27, R21, R27, R20 ;  /* 0x0000001b151b7223 */ /* 0x000fe20000010014 */
[----:B------:R-:W-:Y:S01]  /*72d0*/  LOP3.LUT R20, R4, 0xf000f, RZ, 0xc0, !PT ;  /* 0x000f000f04147812 */ /* 0x000fe200078ec0ff */
[----:B------:R-:W-:Y:S01]  /*72e0*/  FFMA.FTZ R26, R29, R21, R44 ;  /* 0x000000151d1a7223 */ /* 0x000fe2000001002c */
[----:B------:R-:W-:Y:S01]  /*72f0*/  HADD2.F32 R39, -RZ, R39.H1_H1 ;  /* 0x30000027ff277230 */ /* 0x000fe20000004100 */
[----:B------:R-:W-:Y:S01]  /*7300*/  LOP3.LUT R29, R5, 0xf000f, RZ, 0xc0, !PT ;  /* 0x000f000f051d7812 */ /* 0x000fe200078ec0ff */
[----:B------:R-:W-:Y:S02]  /*7310*/  HADD2.F32 R30, -RZ, R42.H1_H1 ;  /* 0x3000002aff1e7230 */ /* 0x000fe40000004100 */
[----:B------:R-:W-:Y:S01]  /*7320*/  FFMA.FTZ R45, R31, R45, R28 ;  /* 0x0000002d1f2d7223 */ /* 0x000fe2000001001c */
[----:B------:R-:W-:Y:S01]  /*7330*/  SHF.R.U32.HI R7, RZ, 0x8, R7 ;  /* 0x00000008ff077819 */ /* 0x000fe20000011607 */
[C---:B------:R-:W-:Y:S01]  /*7340*/  FFMA.FTZ R28, R21.reuse, R39, R46 ;  /* 0x00000027151c7223 */ /* 0x040fe2000001002e */
[----:B------:R-:W-:Y:S01]  /*7350*/  LOP3.LUT R20, R20, 0x64006400, RZ, 0xfc, !PT ;  /* 0x6400640014147812 */ /* 0x000fe200078efcff */
[----:B------:R-:W-:Y:S01]  /*7360*/  FFMA.FTZ R30, R21, R30, R45 ;  /* 0x0000001e151e7223 */ /* 0x000fe2000001002d */
[----:B------:R-:W-:Y:S01]  /*7370*/  LOP3.LUT R29, R29, 0x64006400, RZ, 0xfc, !PT ;  /* 0x640064001d1d7812 */ /* 0x000fe200078efcff */
[----:B0-----:R-:W-:Y:S01]  /*7380*/  HADD2.F32 R31, -RZ, R22.H0_H0 ;  /* 0x20000016ff1f7230 */ /* 0x001fe20000004100 */
[----:B------:R-:W-:Y:S01]  /*7390*/  LOP3.LUT R21, R6, 0xf000f, RZ, 0xc0, !PT ;  /* 0x000f000f06157812 */ /* 0x000fe200078ec0ff */
[----:B------:R-:W-:Y:S01]  /*73a0*/  HADD2 R39, R20, -1032, -1032 ;  /* 0xe408e40814277430 */ /* 0x000fe20000000000 */
[----:B------:R-:W-:Y:S01]  /*73b0*/  LOP3.LUT R43, R7, 0xf000f, RZ, 0xc0, !PT ;  /* 0x000f000f072b7812 */ /* 0x000fe200078ec0ff */
[----:B------:R-:W-:Y:S01]  /*73c0*/  HADD2 R42, R29, -1032, -1032 ;  /* 0xe408e4081d2a7430 */ /* 0x000fe20000000000 */
[----:B------:R-:W-:Y:S01]  /*73d0*/  LOP3.LUT R21, R21, 0x64006400, RZ, 0xfc, !PT ;  /* 0x6400640015157812 */ /* 0x000fe200078efcff */
[----:B------:R-:W-:Y:S01]  /*73e0*/  HADD2.F32 R20, -RZ, R23.H0_H0 ;  /* 0x20000017ff147230 */ /* 0x000fe20000004100 */
[----:B------:R-:W-:Y:S01]  /*73f0*/  LOP3.LUT R29, R43, 0x64006400, RZ, 0xfc, !PT ;  /* 0x640064002b1d7812 */ /* 0x000fe200078efcff */
[----:B------:R-:W-:Y:S01]  /*7400*/  HADD2.F32 R45, -RZ, R39.H0_H0 ;  /* 0x20000027ff2d7230 */ /* 0x000fe20000004100 */
[----:B------:R-:W-:Y:S01]  /*7410*/  LOP3.LUT R4, R4, 0xf000f0, RZ, 0xc0, !PT ;  /* 0x00f000f004047812 */ /* 0x000fe200078ec0ff */
[----:B------:R-:W-:-:S02]  /*7420*/  HADD2.F32 R44, -RZ, R42.H0_H0 ;  /* 0x2000002aff2c7230 */ /* 0x000fc40000004100 */
[----:B------:R-:W-:Y:S02]  /*7430*/  HADD2 R43, R21, -1032, -1032 ;  /* 0xe408e408152b7430 */ /* 0x000fe40000000000 */
[----:B------:R-:W-:Y:S02]  /*7440*/  HADD2.F32 R22, -RZ, R22.H1_H1 ;  /* 0x30000016ff167230 */ /* 0x000fe40000004100 */
[----:B------:R-:W-:Y:S02]  /*7450*/  HADD2 R21, R29, -1032, -1032 ;  /* 0xe408e4081d157430 */ /* 0x000fe40000000000 */
[----:B------:R-:W-:Y:S02]  /*7460*/  HADD2.F32 R29, -RZ, R23.H1_H1 ;  /* 0x30000017ff1d7230 */ /* 0x000fe40000004100 */
[----:B------:R-:W-:Y:S01]  /*7470*/  FFMA.FTZ R23, R45, R31, R26 ;  /* 0x0000001f2d177223 */ /* 0x000fe2000001001a */
[----:B------:R-:W-:Y:S01]  /*7480*/  FFMA.FTZ R45, R31, R44, R27 ;  /* 0x0000002c1f2d7223 */ /* 0x000fe2000001001b */
[----:B------:R-:W-:Y:S01]  /*7490*/  HADD2.F32 R27, -RZ, R43.H0_H0 ;  /* 0x2000002bff1b7230 */ /* 0x000fe20000004100 */
[----:B------:R-:W-:Y:S01]  /*74a0*/  LOP3.LUT R5, R5, 0xf000f0, RZ, 0xc0, !PT ;  /* 0x00f000f005057812 */ /* 0x000fe200078ec0ff */
[----:B------:R-:W-:Y:S01]  /*74b0*/  HADD2.F32 R47, -RZ, R21.H0_H0 ;  /* 0x20000015ff2f7230 */ /* 0x000fe20000004100 */
[----:B------:R-:W-:Y:S01]  /*74c0*/  LOP3.LUT R6, R6, 0xf000f0, RZ, 0xc0, !PT ;  /* 0x00f000f006067812 */ /* 0x000fe200078ec0ff */
[----:B------:R-:W-:-:S02]  /*74d0*/  HADD2.F32 R26, -RZ, R39.H1_H1 ;  /* 0x30000027ff1a7230 */ /* 0x000fc40000004100 */
[C---:B------:R-:W-:Y:S01]  /*74e0*/  FFMA.FTZ R28, R31.reuse, R27, R28 ;  /* 0x0000001b1f1c7223 */ /* 0x040fe2000001001c */
[----:B------:R-:W-:Y:S02]  /*74f0*/  HADD2.F32 R39, -RZ, R42.H1_H1 ;  /* 0x3000002aff277230 */ /* 0x000fe40000004100 */
[----:B------:R-:W-:Y:S01]  /*7500*/  FFMA.FTZ R27, R31, R47, R30 ;  /* 0x0000002f1f1b7223 */ /* 0x000fe2000001001e */
[----:B------:R-:W-:Y:S01]  /*7510*/  HADD2.F32 R43, -RZ, R43.H1_H1 ;  /* 0x3000002bff2b7230 */ /* 0x000fe20000004100 */
[----:B------:R-:W-:Y:S01]  /*7520*/  LOP3.LUT R47, R6, 0x64006400, RZ, 0xfc, !PT ;  /* 0x64006400062f7812 */ /* 0x000fe200078efcff */
[----:B------:R-:W-:Y:S01]  /*7530*/  FFMA.FTZ R23, R26, R22, R23 ;  /* 0x000000161a177223 */ /* 0x000fe20000010017 */
[C---:B------:R-:W-:Y:S01]  /*7540*/  FFMA.FTZ R39, R22.reuse, R39, R45 ;  /* 0x0000002716277223 */ /* 0x040fe2000001002d */
[----:B------:R-:W-:Y:S01]  /*7550*/  LOP3.LUT R45, R5, 0x64006400, RZ, 0xfc, !PT ;  /* 0x64006400052d7812 */ /* 0x000fe200078efcff */
[----:B------:R-:W-:Y:S01]  /*7560*/  FFMA.FTZ R31, R22, R43, R28 ;  /* 0x0000002b161f7223 */ /* 0x000fe2000001001c */
[----:B------:R-:W-:Y:S01]  /*7570*/  LOP3.LUT R43, R4, 0x64006400, RZ, 0xfc, !PT ;  /* 0x64006400042b7812 */ /* 0x000fe200078efcff */
[----:B------:R-:W-:Y:S01]  /*7580*/  HFMA2 R26, R47, R16.H0_H0, -72, -72 ;  /* 0xd480d4802f1a7431 */ /* 0x000fe20000040010 */
[----:B------:R-:W0:Y:S01]  /*7590*/  LDS.64 R4, [UR4+0x10] ;  /* 0x00001004ff047984 */ /* 0x000e220008000a00 */
[----:B------:R-:W-:Y:S01]  /*75a0*/  LOP3.LUT R6, R7, 0xf000f0, RZ, 0xc0, !PT ;  /* 0x00f000f007067812 */ /* 0x000fe200078ec0ff */
[----:B------:R-:W-:-:S02]  /*75b0*/  HADD2.F32 R21, -RZ, R21.H1_H1 ;  /* 0x30000015ff157230 */ /* 0x000fc40000004100 */
[-C--:B------:R-:W-:Y:S02]  /*75c0*/  HFMA2 R7, R43, R16.reuse.H0_H0, -72, -72 ;  /* 0xd480d4802b077431 */ /* 0x080fe40000040010 */
[----:B------:R-:W-:Y:S01]  /*75d0*/  HADD2.F32 R44, -RZ, R26.H0_H0 ;  /* 0x2000001aff2c7230 */ /* 0x000fe20000004100 */
[----:B------:R-:W-:Y:S01]  /*75e0*/  LOP3.LUT R43, R6, 0x64006400, RZ, 0xfc, !PT ;  /* 0x64006400062b7812 */ /* 0x000fe200078efcff */
[-C--:B------:R-:W-:Y:S02]  /*75f0*/  HFMA2 R28, R45, R16.reuse.H0_H0, -72, -72 ;  /* 0xd480d4802d1c7431 */ /* 0x080fe40000040010 */
[----:B------:R-:W-:Y:S01]  /*7600*/  FFMA.FTZ R21, R22, R21, R27 ;  /* 0x0000001516157223 */ /* 0x000fe2000001001b */
[----:B------:R-:W-:Y:S02]  /*7610*/  HADD2.F32 R30, -RZ, R7.H0_H0 ;  /* 0x20000007ff1e7230 */ /* 0x000fe40000004100 */
[----:B------:R-:W-:Y:S01]  /*7620*/  FFMA.FTZ R27, R20, R44, R31 ;  /* 0x0000002c141b7223 */ /* 0x000fe2000001001f */
[----:B------:R-:W-:-:S02]  /*7630*/  HFMA2 R6, R43, R16.H0_H0, -72, -72 ;  /* 0xd480d4802b067431 */ /* 0x000fc40000040010 */
[----:B------:R-:W-:Y:S01]  /*7640*/  HADD2.F32 R42, -RZ, R28.H0_H0 ;  /* 0x2000001cff2a7230 */ /* 0x000fe20000004100 */
[----:B------:R-:W-:Y:S01]  /*7650*/  @!P0 LEA R43, R2, R1, 0x3 ;  /* 0x00000001022b8211 */ /* 0x000fe200078e18ff */
[----:B------:R-:W-:Y:S01]  /*7660*/  FFMA.FTZ R23, R30, R20, R23 ;  /* 0x000000141e177223 */ /* 0x000fe20000010017 */
[----:B------:R-:W-:Y:S02]  /*7670*/  HADD2.F32 R30, -RZ, R26.H1_H1 ;  /* 0x3000001aff1e7230 */ /* 0x000fe40000004100 */
[----:B------:R-:W-:Y:S02]  /*7680*/  HADD2.F32 R31, -RZ, R6.H0_H0 ;  /* 0x20000006ff1f7230 */ /* 0x000fe40000004100 */
[----:B------:R-:W-:Y:S01]  /*7690*/  FFMA.FTZ R42, R20, R42, R39 ;  /* 0x0000002a142a7223 */ /* 0x000fe20000010027 */
[----:B------:R-:W-:Y:S01]  /*76a0*/  HADD2.F32 R22, -RZ, R7.H1_H1 ;  /* 0x30000007ff167230 */ /* 0x000fe20000004100 */
[----:B---3--:R-:W-:Y:S01]  /*76b0*/  LOP3.LUT R7, R8, 0xf000f, RZ, 0xc0, !PT ;  /* 0x000f000f08077812 */ /* 0x008fe200078ec0ff */
[----:B------:R-:W-:Y:S01]  /*76c0*/  FFMA.FTZ R27, R29, R30, R27 ;  /* 0x0000001e1d1b7223 */ /* 0x000fe2000001001b */
[----:B------:R-:W-:Y:S01]  /*76d0*/  FFMA.FTZ R20, R20, R31, R21 ;  /* 0x0000001f14147223 */ /* 0x000fe20000010015 */
[----:B------:R-:W-:Y:S01]  /*76e0*/  LOP3.LUT R21, R9, 0xf000f, RZ, 0xc0, !PT ;  /* 0x000f000f09157812 */ /* 0x000fe200078ec0ff */
[----:B------:R-:W-:Y:S01]  /*76f0*/  FFMA.FTZ R26, R22, R29, R23 ;  /* 0x0000001d161a7223 */ /* 0x000fe20000010017 */
[----:B------:R-:W-:Y:S01]  /*7700*/  LOP3.LUT R30, R10, 0xf000f, RZ, 0xc0, !PT ;  /* 0x000f000f0a1e7812 */ /* 0x000fe200078ec0ff */
[----:B------:R1:W2:Y:S01]  /*7710*/  @!P0 LDL.64 R22, [R43+0x8] ;  /* 0x000008002b168983 */ /* 0x0002a20000100a00 */
[----:B------:R-:W-:Y:S01]  /*7720*/  LOP3.LUT R7, R7, 0x64006400, RZ, 0xfc, !PT ;  /* 0x6400640007077812 */ /* 0x000fe200078efcff */
[----:B------:R-:W-:Y:S01]  /*7730*/  HADD2.F32 R28, -RZ, R28.H1_H1 ;  /* 0x3000001cff1c7230 */ /* 0x000fe20000004100 */
[----:B------:R-:W-:-:S02]  /*7740*/  LOP3.LUT R31, R11, 0xf000f, RZ, 0xc0, !PT ;  /* 0x000f000f0b1f7812 */ /* 0x000fc400078ec0ff */
[----:B------:R-:W-:Y:S01]  /*7750*/  LOP3.LUT R21, R21, 0x64006400, RZ, 0xfc, !PT ;  /* 0x6400640015157812 */ /* 0x000fe200078efcff */
[----:B------:R-:W-:Y:S01]  /*7760*/  HADD2.F32 R6, -RZ, R6.H1_H1 ;  /* 0x30000006ff067230 */ /* 0x000fe20000004100 */
[----:B------:R-:W-:Y:S01]  /*7770*/  LOP3.LUT R30, R30, 0x64006400, RZ, 0xfc, !PT ;  /* 0x640064001e1e7812 */ /* 0x000fe200078efcff */
[----:B------:R-:W-:Y:S01]  /*7780*/  HADD2 R7, R7, -1032, -1032 ;  /* 0xe408e40807077430 */ /* 0x000fe20000000000 */
[----:B------:R-:W-:Y:S01]  /*7790*/  LOP3.LUT R39, R31, 0x64006400, RZ, 0xfc, !PT ;  /* 0x640064001f277812 */ /* 0x000fe200078efcff */
[----:B------:R-:W-:Y:S02]  /*77a0*/  HADD2 R21, R21, -1032, -1032 ;  /* 0xe408e40815157430 */ /* 0x000fe40000000000 */
[C---:B------:R-:W-:Y:S01]  /*77b0*/  FFMA.FTZ R28, R29.reuse, R28, R42 ;  /* 0x0000001c1d1c7223 */ /* 0x040fe2000001002a */
[----:B------:R-:W-:Y:S02]  /*77c0*/  HADD2 R31, R30, -1032, -1032 ;  /* 0xe408e4081e1f7430 */ /* 0x000fe40000000000 */
[----:B------:R-:W-:Y:S01]  /*77d0*/  FFMA.FTZ R29, R29, R6, R20 ;  /* 0x000000061d1d7223 */ /* 0x000fe20000010014 */
[----:B------:R-:W-:-:S02]  /*77e0*/  HADD2 R39, R39, -1032, -1032 ;  /* 0xe408e40827277430 */ /* 0x000fc40000000000 */
[--C-:B------:R-:W-:Y:S02]  /*77f0*/  HADD2.F32 R6, -RZ, R7.reuse.H0_H0 ;  /* 0x20000007ff067230 */ /* 0x100fe40000004100 */
[----:B-1----:R-:W-:Y:S02]  /*7800*/  HADD2.F32 R43, -RZ, R7.H1_H1 ;  /* 0x30000007ff2b7230 */ /* 0x002fe40000004100 */
[----:B0-----:R-:W-:Y:S02]  /*7810*/  HADD2.F32 R7, -RZ, R4.H0_H0 ;  /* 0x20000004ff077230 */ /* 0x001fe40000004100 */
[----:B------:R-:W-:Y:S02]  /*7820*/  HADD2.F32 R42, -RZ, R21.H0_H0 ;  /* 0x20000015ff2a7230 */ /* 0x000fe40000004100 */
[----:B------:R-:W-:Y:S02]  /*7830*/  HADD2.F32 R20, -RZ, R31.H0_H0 ;  /* 0x2000001fff147230 */ /* 0x000fe40000004100 */
[----:B------:R-:W-:Y:S01]  /*7840*/  FFMA.FTZ R6, R6, R7, RZ ;  /* 0x0000000706067223 */ /* 0x000fe200000100ff */
[----:B------:R-:W-:-:S02]  /*7850*/  HADD2.F32 R30, -RZ, R39.H0_H0 ;  /* 0x20000027ff1e7230 */ /* 0x000fc40000004100 */
[----:B------:R-:W-:Y:S02]  /*7860*/  HADD2.F32 R44, -RZ, R4.H1_H1 ;  /* 0x30000004ff2c7230 */ /* 0x000fe40000004100 */
[C---:B------:R-:W-:Y:S01]  /*7870*/  FFMA.FTZ R47, R7.reuse, R42, RZ ;  /* 0x0000002a072f7223 */ /* 0x040fe200000100ff */
[C---:B------:R-:W-:Y:S01]  /*7880*/  FFMA.FTZ R45, R7.reuse, R20, RZ ;  /* 0x00000014072d7223 */ /* 0x040fe200000100ff */
[----:B------:R-:W-:Y:S02]  /*7890*/  HADD2.F32 R4, -RZ, R21.H1_H1 ;  /* 0x30000015ff047230 */ /* 0x000fe40000004100 */
[----:B------:R-:W-:Y:S02]  /*78a0*/  HADD2.F32 R42, -RZ, R31.H1_H1 ;  /* 0x3000001fff2a7230 */ /* 0x000fe40000004100 */
[----:B------:R-:W-:Y:S01]  /*78b0*/  FFMA.FTZ R7, R7, R30, RZ ;  /* 0x0000001e07077223 */ /* 0x000fe200000100ff */
[----:B------:R-:W-:Y:S02]  /*78c0*/  HADD2.F32 R20, -RZ, R39.H1_H1 ;  /* 0x30000027ff147230 */ /* 0x000fe40000004100 */
[----:B------:R-:W-:Y:S01]  /*78d0*/  FFMA.FTZ R46, R43, R44, R6 ;  /* 0x0000002c2b2e7223 */ /* 0x000fe20000010006 */
[----:B------:R-:W-:Y:S01]  /*78e0*/  LOP3.LUT R6, R8, 0xf000f0, RZ, 0xc0, !PT ;  /* 0x00f000f008067812 */ /* 0x000fe200078ec0ff */
[C---:B------:R-:W-:Y:S01]  /*78f0*/  FFMA.FTZ R4, R44.reuse, R4, R47 ;  /* 0x000000042c047223 */ /* 0x040fe2000001002f */
[C---:B------:R-:W-:Y:S01]  /*7900*/  FFMA.FTZ R42, R44.reuse, R42, R45 ;  /* 0x0000002a2c2a7223 */ /* 0x040fe2000001002d */
[----:B------:R-:W-:Y:S01]  /*7910*/  FFMA.FTZ R44, R44, R20, R7 ;  /* 0x000000142c2c7223 */ /* 0x000fe20000010007 */
[----:B------:R-:W-:Y:S01]  /*7920*/  LOP3.LUT R7, R6, 0x64006400, RZ, 0xfc, !PT ;  /* 0x6400640006077812 */ /* 0x000fe200078efcff */
[----:B------:R-:W0:Y:S01]  /*7930*/  LDS.64 R20, [UR4+0x18] ;  /* 0x00001804ff147984 */ /* 0x000e220008000a00 */
[----:B------:R-:W-:-:S02]  /*7940*/  LOP3.LUT R6, R9, 0xf000f0, RZ, 0xc0, !PT ;  /* 0x00f000f009067812 */ /* 0x000fc400078ec0ff */
[----:B------:R-:W-:Y:S01]  /*7950*/  LOP3.LUT R31, R10, 0xf000f0, RZ, 0xc0, !PT ;  /* 0x00f000f00a1f7812 */ /* 0x000fe200078ec0ff */
[-C--:B------:R-:W-:Y:S01]  /*7960*/  HFMA2 R30, R7, R16.reuse.H0_H0, -72, -72 ;  /* 0xd480d480071e7431 */ /* 0x080fe20000040010 */
[----:B------:R-:W-:Y:S02]  /*7970*/  LOP3.LUT R39, R11, 0xf000f0, RZ, 0xc0, !PT ;  /* 0x00f000f00b277812 */ /* 0x000fe400078ec0ff */
[----:B------:R-:W-:Y:S02]  /*7980*/  LOP3.LUT R43, R6, 0x64006400, RZ, 0xfc, !PT ;  /* 0x64006400062b7812 */ /* 0x000fe400078efcff */
[----:B------:R-:W-:Y:S01]  /*7990*/  LOP3.LUT R31, R31, 0x64006400, RZ, 0xfc, !PT ;  /* 0x640064001f1f7812 */ /* 0x000fe200078efcff */
[----:B------:R-:W-:Y:S01]  /*79a0*/  HADD2.F32 R45, -RZ, R5.H0_H0 ;  /* 0x20000005ff2d7230 */ /* 0x000fe20000004100 */
[----:B------:R-:W-:Y:S01]  /*79b0*/  LOP3.LUT R39, R39, 0x64006400, RZ, 0xfc, !PT ;  /* 0x6400640027277812 */ /* 0x000fe200078efcff */
[----:B------:R-:W-:Y:S02]  /*79c0*/  HADD2.F32 R7, -RZ, R30.H0_H0 ;  /* 0x2000001eff077230 */ /* 0x000fe40000004100 */
[----:B------:R-:W-:-:S02]  /*79d0*/  HFMA2 R43, R43, R16.H0_H0, -72, -72 ;  /* 0xd480d4802b2b7431 */ /* 0x000fc40000040010 */
[-C--:B------:R-:W-:Y:S02]  /*79e0*/  HFMA2 R31, R31, R16.reuse.H0_H0, -72, -72 ;  /* 0xd480d4801f1f7431 */ /* 0x080fe40000040010 */
[----:B------:R-:W-:Y:S02]  /*79f0*/  HFMA2 R6, R39, R16.H0_H0, -72, -72 ;  /* 0xd480d48027067431 */ /* 0x000fe40000040010 */
[----:B------:R-:W-:Y:S01]  /*7a00*/  FFMA.FTZ R39, R7, R45, R46 ;  /* 0x0000002d07277223 */ /* 0x000fe2000001002e */
[----:B------:R-:W-:Y:S02]  /*7a10*/  HADD2.F32 R7, -RZ, R43.H0_H0 ;  /* 0x2000002bff077230 */ /* 0x000fe40000004100 */
[----:B------:R-:W-:Y:S02]  /*7a20*/  HADD2.F32 R49, -RZ, R31.H0_H0 ;  /* 0x2000001fff317230 */ /* 0x000fe40000004100 */
[----:B------:R-:W-:Y:S02]  /*7a30*/  HADD2.F32 R47, -RZ, R6.H0_H0 ;  /* 0x20000006ff2f7230 */ /* 0x000fe40000004100 */
[C---:B------:R-:W-:Y:S01]  /*7a40*/  FFMA.FTZ R7, R45.reuse, R7, R4 ;  /* 0x000000072d077223 */ /* 0x040fe20000010004 */
[----:B------:R-:W-:Y:S01]  /*7a50*/  FFMA.FTZ R4, R45, R49, R42 ;  /* 0x000000312d047223 */ /* 0x000fe2000001002a */
[----:B------:R-:W-:-:S02]  /*7a60*/  HADD2.F32 R42, -RZ, R5.H1_H1 ;  /* 0x30000005ff2a7230 */ /* 0x000fc40000004100 */
[----:B------:R-:W-:Y:S01]  /*7a70*/  FFMA.FTZ R5, R45, R47, R44 ;  /* 0x0000002f2d057223 */ /* 0x000fe2000001002c */
[----:B------:R-:W-:Y:S02]  /*7a80*/  HADD2.F32 R44, -RZ, R30.H1_H1 ;  /* 0x3000001eff2c7230 */ /* 0x000fe40000004100 */
[----:B------:R-:W-:Y:S01]  /*7a90*/  HADD2.F32 R43, -RZ, R43.H1_H1 ;  /* 0x3000002bff2b7230 */ /* 0x000fe20000004100 */
[----:B------:R-:W-:Y:S02]  /*7aa0*/  SHF.R.U32.HI R8, RZ, 0x8, R8 ;  /* 0x00000008ff087819 */ /* 0x000fe40000011608 */
[----:B------:R-:W-:Y:S01]  /*7ab0*/  SHF.R.U32.HI R30, RZ, 0x8, R9 ;  /* 0x00000008ff1e7819 */ /* 0x000fe20000011609 */
[----:B------:R-:W-:Y:S01]  /*7ac0*/  FFMA.FTZ R39, R44, R42, R39 ;  /* 0x0000002a2c277223 */ /* 0x000fe20000010027 */
[----:B------:R-:W-:Y:S02]  /*7ad0*/  HADD2.F32 R31, -RZ, R31.H1_H1 ;  /* 0x3000001fff1f7230 */ /* 0x000fe40000004100 */
[----:B------:R-:W-:Y:S01]  /*7ae0*/  FFMA.FTZ R44, R42, R43, R7 ;  /* 0x0000002b2a2c7223 */ /* 0x000fe20000010007 */
[----:B------:R-:W-:-:S02]  /*7af0*/  LOP3.LUT R7, R8, 0xf000f, RZ, 0xc0, !PT ;  /* 0x000f000f08077812 */ /* 0x000fc400078ec0ff */
[----:B------:R-:W-:Y:S02]  /*7b00*/  SHF.R.U32.HI R10, RZ, 0x8, R10 ;  /* 0x00000008ff0a7819 */ /* 0x000fe4000001160a */
[----:B------:R-:W-:Y:S01]  /*7b10*/  LOP3.LUT R9, R30, 0xf000f, RZ, 0xc0, !PT ;  /* 0x000f000f1e097812 */ /* 0x000fe200078ec0ff */
[----:B------:R-:W-:Y:S02]  /*7b20*/  HADD2.F32 R43, -RZ, R6.H1_H1 ;  /* 0x30000006ff2b7230 */ /* 0x000fe40000004100 */
[----:B------:R-:W-:Y:S01]  /*7b30*/  FFMA.FTZ R6, R42, R31, R4 ;  /* 0x0000001f2a067223 */ /* 0x000fe20000010004 */
[----:B------:R-:W-:Y:S02]  /*7b40*/  LOP3.LUT R7, R7, 0x64006400, RZ, 0xfc, !PT ;  /* 0x6400640007077812 */ /* 0x000fe400078efcff */
[----:B------:R-:W-:Y:S02]  /*7b50*/  LOP3.LUT R31, R10, 0xf000f, RZ, 0xc0, !PT ;  /* 0x000f000f0a1f7812 */ /* 0x000fe400078ec0ff */
[----:B------:R-:W-:Y:S01]  /*7b60*/  LOP3.LUT R4, R9, 0x64006400, RZ, 0xfc, !PT ;  /* 0x6400640009047812 */ /* 0x000fe200078efcff */
[----:B------:R-:W-:Y:S01]  /*7b70*/  FFMA.FTZ R9, R42, R43, R5 ;  /* 0x0000002b2a097223 */ /* 0x000fe20000010005 */
[----:B------:R-:W-:Y:S01]  /*7b80*/  HADD2 R42, R7, -1032, -1032 ;  /* 0xe408e408072a7430 */ /* 0x000fe20000000000 */
[----:B------:R-:W-:-:S02]  /*7b90*/  LOP3.LUT R31, R31, 0x64006400, RZ, 0xfc, !PT ;  /* 0x640064001f1f7812 */ /* 0x000fc400078efcff */
[----:B------:R-:W-:Y:S01]  /*7ba0*/  SHF.R.U32.HI R11, RZ, 0x8, R11 ;  /* 0x00000008ff0b7819 */ /* 0x000fe2000001160b */
[----:B------:R-:W-:Y:S02]  /*7bb0*/  HADD2 R7, R4, -1032, -1032 ;  /* 0xe408e40804077430 */ /* 0x000fe40000000000 */
[----:B0-----:R-:W-:Y:S02]  /*7bc0*/  HADD2.F32 R45, -RZ, R20.H0_H0 ;  /* 0x20000014ff2d7230 */ /* 0x001fe40000004100 */
[----:B------:R-:W-:Y:S01]  /*7bd0*/  HADD2 R4, R31, -1032, -1032 ;  /* 0xe408e4081f047430 */ /* 0x000fe20000000000 */
[----:B------:R-:W-:Y:S01]  /*7be0*/  LOP3.LUT R5, R11, 0xf000f, RZ, 0xc0, !PT ;  /* 0x000f000f0b057812 */ /* 0x000fe200078ec0ff */
[----:B------:R-:W-:Y:S02]  /*7bf0*/  HADD2.F32 R31, -RZ, R7.H0_H0 ;  /* 0x20000007ff1f7230 */ /* 0x000fe40000004100 */
[----:B------:R-:W-:Y:S01]  /*7c00*/  HADD2.F32 R46, -RZ, R42.H0_H0 ;  /* 0x2000002aff2e7230 */ /* 0x000fe20000004100 */
[----:B------:R-:W-:-:S02]  /*7c10*/  LOP3.LUT R5, R5, 0x64006400, RZ, 0xfc, !PT ;  /* 0x6400640005057812 */ /* 0x000fc400078efcff */
[----:B------:R-:W-:Y:S01]  /*7c20*/  FFMA.FTZ R31, R45, R31, R44 ;  /* 0x0000001f2d1f7223 */ /* 0x000fe2000001002c */
[----:B------:R-:W-:Y:S02]  /*7c30*/  HADD2.F32 R44, -RZ, R42.H1_H1 ;  /* 0x3000002aff2c7230 */ /* 0x000fe40000004100 */
[----:B------:R-:W-:Y:S01]  /*7c40*/  FFMA.FTZ R43, R46, R45, R39 ;  /* 0x0000002d2e2b7223 */ /* 0x000fe20000010027 */
[----:B------:R-:W-:Y:S02]  /*7c50*/  HADD2.F32 R42, -RZ, R20.H1_H1 ;  /* 0x30000014ff2a7230 */ /* 0x000fe40000004100 */
[----:B------:R-:W-:Y:S02]  /*7c60*/  HADD2 R5, R5, -1032, -1032 ;  /* 0xe408e40805057430 */ /* 0x000fe40000000000 */
[----:B------:R-:W-:Y:S02]  /*7c70*/  HADD2.F32 R39, -RZ, R4.H0_H0 ;  /* 0x20000004ff277230 */ /* 0x000fe40000004100 */
[----:B------:R-:W-:-:S02]  /*7c80*/  HADD2.F32 R7, -RZ, R7.H1_H1 ;  /* 0x30000007ff077230 */ /* 0x000fc40000004100 */
[----:B------:R-:W-:Y:S01]  /*7c90*/  FFMA.FTZ R20, R44, R42, R43 ;  /* 0x0000002a2c147223 */ /* 0x000fe2000001002b */
[--C-:B------:R-:W-:Y:S02]  /*7ca0*/  HADD2.F32 R46, -RZ, R5.reuse.H0_H0 ;  /* 0x20000005ff2e7230 */ /* 0x100fe40000004100 */
[C---:B------:R-:W-:Y:S01]  /*7cb0*/  FFMA.FTZ R39, R45.reuse, R39, R6 ;  /* 0x000000272d277223 */ /* 0x040fe20000010006 */
[----:B------:R-:W-:Y:S02]  /*7cc0*/  HADD2.F32 R43, -RZ, R4.H1_H1 ;  /* 0x30000004ff2b7230 */ /* 0x000fe40000004100 */
[----:B------:R-:W-:Y:S01]  /*7cd0*/  FFMA.FTZ R31, R42, R7, R31 ;  /* 0x000000072a1f7223 */ /* 0x000fe2000001001f */
[----:B------:R-:W-:Y:S02]  /*7ce0*/  HADD2.F32 R44, -RZ, R5.H1_H1 ;  /* 0x30000005ff2c7230 */ /* 0x000fe40000004100 */
[----:B------:R-:W3:Y:S01]  /*7cf0*/  LDG.E.128.CONSTANT R4, desc[UR6][R50.64] ;  /* 0x0000000632047981 */ /* 0x000ee2000c1e9d00 */
[----:B------:R-:W-:Y:S01]  /*7d00*/  FFMA.FTZ R9, R45, R46, R9 ;  /* 0x0000002e2d097223 */ /* 0x000fe20000010009 */
[----:B------:R-:W-:Y:S01]  /*7d10*/  LOP3.LUT R8, R8, 0xf000f0, RZ, 0xc0, !PT ;  /* 0x00f000f008087812 */ /* 0x000fe200078ec0ff */
[----:B------:R-:W-:-:S02]  /*7d20*/  FFMA.FTZ R39, R42, R43, R39 ;  /* 0x0000002b2a277223 */ /* 0x000fc40000010027 */
[----:B------:R-:W-:Y:S01]  /*7d30*/  FFMA.FTZ R42, R42, R44, R9 ;  /* 0x0000002c2a2a7223 */ /* 0x000fe20000010009 */
[----:B------:R-:W-:Y:S02]  /*7d40*/  LOP3.LUT R43, R8, 0x64006400, RZ, 0xfc, !PT ;  /* 0x64006400082b7812 */ /* 0x000fe400078efcff */
[----:B------:R-:W-:Y:S01]  /*7d50*/  LOP3.LUT R44, R10, 0xf000f0, RZ, 0xc0, !PT ;  /* 0x00f000f00a2c7812 */ /* 0x000fe200078ec0ff */
[----:B------:R-:W0:Y:S01]  /*7d60*/  LDS.64 R8, [UR4+0x20] ;  /* 0x00002004ff087984 */ /* 0x000e220008000a00 */
[----:B------:R-:W-:Y:S01]  /*7d70*/  LOP3.LUT R45, R11, 0xf000f0, RZ, 0xc0, !PT ;  /* 0x00f000f00b2d7812 */ /* 0x000fe200078ec0ff */
[----:B------:R-:W-:Y:S01]  /*7d80*/  HFMA2 R10, R43, R16.H0_H0, -72, -72 ;  /* 0xd480d4802b0a7431 */ /* 0x000fe20000040010 */
[----:B------:R-:W-:Y:S02]  /*7d90*/  LOP3.LUT R30, R30, 0xf000f0, RZ, 0xc0, !PT ;  /* 0x00f000f01e1e7812 */ /* 0x000fe400078ec0ff */
[----:B------:R-:W-:Y:S02]  /*7da0*/  LOP3.LUT R11, R44, 0x64006400, RZ, 0xfc, !PT ;  /* 0x640064002c0b7812 */ /* 0x000fe400078efcff */
[----:B------:R-:W-:Y:S01]  /*7db0*/  LOP3.LUT R45, R45, 0x64006400, RZ, 0xfc, !PT ;  /* 0x640064002d2d7812 */ /* 0x000fe200078efcff */
[----:B------:R-:W-:Y:S01]  /*7dc0*/  HADD2.F32 R44, -RZ, R21.H0_H0 ;  /* 0x20000015ff2c7230 */ /* 0x000fe20000004100 */
[----:B------:R-:W-:Y:S01]  /*7dd0*/  LOP3.LUT R43, R30, 0x64006400, RZ, 0xfc, !PT ;  /* 0x640064001e2b7812 */ /* 0x000fe200078efcff */
[----:B------:R-:W-:-:S02]  /*7de0*/  HADD2.F32 R47, -RZ, R10.H0_H0 ;  /* 0x2000000aff2f7230 */ /* 0x000fc40000004100 */
[-C--:B------:R-:W-:Y:S02]  /*7df0*/  HFMA2 R30, R11, R16.reuse.H0_H0, -72, -72 ;  /* 0xd480d4800b1e7431 */ /* 0x080fe40000040010 */
[-C--:B------:R-:W-:Y:S02]  /*7e00*/  HFMA2 R11, R45, R16.reuse.H0_H0, -72, -72 ;  /* 0xd480d4802d0b7431 */ /* 0x080fe40000040010 */
[----:B------:R-:W-:Y:S01]  /*7e10*/  FFMA.FTZ R47, R47, R44, R20 ;  /* 0x0000002c2f2f7223 */ /* 0x000fe20000010014 */
[----:B------:R-:W-:Y:S02]  /*7e20*/  HFMA2 R43, R43, R16.H0_H0, -72, -72 ;  /* 0xd480d4802b2b7431 */ /* 0x000fe40000040010 */
[----:B------:R-:W-:Y:S02]  /*7e30*/  HADD2.F32 R20, -RZ, R30.H0_H0 ;  /* 0x2000001eff147230 */ /* 0x000fe40000004100 */
[----:B------:R-:W-:Y:S02]  /*7e40*/  HADD2.F32 R49, -RZ, R11.H0_H0 ;  /* 0x2000000bff317230 */ /* 0x000fe40000004100 */
[----:B------:R-:W-:-:S02]  /*7e50*/  HADD2.F32 R46, -RZ, R21.H1_H1 ;  /* 0x30000015ff2e7230 */ /* 0x000fc40000004100 */
[C---:B------:R-:W-:Y:S01]  /*7e60*/  FFMA.FTZ R20, R44.reuse, R20, R39 ;  /* 0x000000142c147223 */ /* 0x040fe20000010027 */
[----:B------:R-:W-:Y:S02]  /*7e70*/  HADD2.F32 R45, -RZ, R43.H0_H0 ;  /* 0x2000002bff2d7230 */ /* 0x000fe40000004100 */
[C---:B------:R-:W-:Y:S01]  /*7e80*/  FFMA.FTZ R21, R44.reuse, R49, R42 ;  /* 0x000000312c157223 */ /* 0x040fe2000001002a */
[----:B------:R-:W-:Y:S02]  /*7e90*/  HADD2.F32 R10, -RZ, R10.H1_H1 ;  /* 0x3000000aff0a7230 */ /* 0x000fe40000004100 */
[----:B------:R-:W-:Y:S02]  /*7ea0*/  HADD2.F32 R39, -RZ, R30.H1_H1 ;  /* 0x3000001eff277230 */ /* 0x000fe40000004100 */
[----:B------:R-:W-:Y:S02]  /*7eb0*/  HADD2.F32 R42, -RZ, R11.H1_H1 ;  /* 0x3000000bff2a7230 */ /* 0x000fe40000004100 */
[----:B------:R-:W-:Y:S01]  /*7ec0*/  FFMA.FTZ R45, R44, R45, R31 ;  /* 0x0000002d2c2d7223 */ /* 0x000fe2000001001f */
[----:B------:R-:W-:Y:S01]  /*7ed0*/  FFMA.FTZ R31, R10, R46, R47 ;  /* 0x0000002e0a1f7223 */ /* 0x000fe2000001002f */
[----:B------:R-:W-:Y:S01]  /*7ee0*/  FFMA.FTZ R20, R46, R39, R20 ;  /* 0x000000272e147223 */ /* 0x000fe20000010014 */
[----:B----4-:R-:W-:Y:S01]  /*7ef0*/  LOP3.LUT R10, R12, 0xf000f, RZ, 0xc0, !PT ;  /* 0x000f000f0c0a7812 */ /* 0x010fe200078ec0ff */
[----:B------:R-:W-:Y:S01]  /*7f00*/  FFMA.FTZ R21, R46, R42, R21 ;  /* 0x0000002a2e157223 */ /* 0x000fe20000010015 */
[----:B------:R-:W-:-:S02]  /*7f10*/  LOP3.LUT R11, R13, 0xf000f, RZ, 0xc0, !PT ;  /* 0x000f000f0d0b7812 */ /* 0x000fc400078ec0ff */
[----:B------:R-:W-:Y:S02]  /*7f20*/  LOP3.LUT R39, R14, 0xf000f, RZ, 0xc0, !PT ;  /* 0x000f000f0e277812 */ /* 0x000fe400078ec0ff */
[----:B------:R-:W-:Y:S01]  /*7f30*/  LOP3.LUT R42, R15, 0xf000f, RZ, 0xc0, !PT ;  /* 0x000f000f0f2a7812 */ /* 0x000fe200078ec0ff */
[----:B------:R-:W-:Y:S01]  /*7f40*/  HADD2.F32 R43, -RZ, R43.H1_H1 ;  /* 0x3000002bff2b7230 */ /* 0x000fe20000004100 */
[----:B------:R-:W-:Y:S02]  /*7f50*/  LOP3.LUT R10, R10, 0x64006400, RZ, 0xfc, !PT ;  /* 0x640064000a0a7812 */ /* 0x000fe400078efcff */
[----:B------:R-:W-:Y:S02]  /*7f60*/  LOP3.LUT R11, R11, 0x64006400, RZ, 0xfc, !PT ;  /* 0x640064000b0b7812 */ /* 0x000fe400078efcff */
[----:B------:R-:W-:Y:S02]  /*7f70*/  LOP3.LUT R39, R39, 0x64006400, RZ, 0xfc, !PT ;  /* 0x6400640027277812 */ /* 0x000fe400078efcff */
[----:B------:R-:W-:Y:S01]  /*7f80*/  LOP3.LUT R42, R42, 0x64006400, RZ, 0xfc, !PT ;  /* 0x640064002a2a7812 */ /* 0x000fe200078efcff */
[----:B------:R-:W-:Y:S01]  /*7f90*/  FFMA.FTZ R30, R46, R43, R45 ;  /* 0x0000002b2e1e7223 */ /* 0x000fe2000001002d */
[----:B------:R-:W-:-:S02]  /*7fa0*/  HADD2 R43, R10, -1032, -1032 ;  /* 0xe408e4080a2b7430 */ /* 0x000fc40000000000 */
[----:B------:R-:W-:Y:S02]  /*7fb0*/  HADD2 R44, R11, -1032, -1032 ;  /* 0xe408e4080b2c7430 */ /* 0x000fe40000000000 */
[----:B------:R-:W-:Y:S02]  /*7fc0*/  HADD2 R39, R39, -1032, -1032 ;  /* 0xe408e40827277430 */ /* 0x000fe40000000000 */
[----:B------:R-:W-:Y:S02]  /*7fd0*/  HADD2 R42, R42, -1032, -1032 ;  /* 0xe408e4082a2a7430 */ /* 0x000fe40000000000 */
[----:B0-----:R-:W-:Y:S02]  /*7fe0*/  HADD2.F32 R10, -RZ, R8.H0_H0 ;  /* 0x20000008ff0a7230 */ /* 0x001fe40000004100 */
[----:B------:R-:W-:Y:S02]  /*7ff0*/  HADD2.F32 R53, -RZ, R43.H0_H0 ;  /* 0x2000002bff357230 */ /* 0x000fe40000004100 */
[----:B------:R-:W-:-:S02]  /*8000*/  HADD2.F32 R49, -RZ, R44.H0_H0 ;  /* 0x2000002cff317230 */ /* 0x000fc40000004100 */
[----:B------:R-:W-:Y:S02]  /*8010*/  HADD2.F32 R47, -RZ, R39.H0_H0 ;  /* 0x20000027ff2f7230 */ /* 0x000fe40000004100 */
[----:B------:R-:W-:Y:S02]  /*8020*/  HADD2.F32 R11, -RZ, R42.H0_H0 ;  /* 0x2000002aff0b7230 */ /* 0x000fe40000004100 */
[----:B------:R-:W-:Y:S01]  /*8030*/  FFMA.FTZ R53, R53, R10, RZ ;  /* 0x0000000a35357223 */ /* 0x000fe200000100ff */
[C---:B------:R-:W-:Y:S01]  /*8040*/  FFMA.FTZ R49, R10.reuse, R49, RZ ;  /* 0x000000310a317223 */ /* 0x040fe200000100ff */
[C---:B------:R-:W-:Y:S01]  /*8050*/  FFMA.FTZ R47, R10.reuse, R47, RZ ;  /* 0x0000002f0a2f7223 */ /* 0x040fe200000100ff */
[----:B------:R-:W-:Y:S02]  /*8060*/  HADD2.F32 R8, -RZ, R8.H1_H1 ;  /* 0x30000008ff087230 */ /* 0x000fe40000004100 */
[----:B------:R-:W-:Y:S01]  /*8070*/  FFMA.FTZ R11, R10, R11, RZ ;  /* 0x0000000b0a0b7223 */ /* 0x000fe200000100ff */
[----:B------:R-:W-:-:S02]  /*8080*/  HADD2.F32 R10, -RZ, R43.H1_H1 ;  /* 0x3000002bff0a7230 */ /* 0x000fc40000004100 */
[----:B------:R-:W-:Y:S02]  /*8090*/  HADD2.F32 R44, -RZ, R44.H1_H1 ;  /* 0x3000002cff2c7230 */ /* 0x000fe40000004100 */
[----:B------:R-:W-:Y:S02]  /*80a0*/  HADD2.F32 R42, -RZ, R42.H1_H1 ;  /* 0x3000002aff2a7230 */ /* 0x000fe40000004100 */
[----:B------:R-:W-:Y:S01]  /*80b0*/  FFMA.FTZ R53, R10, R8, R53 ;  /* 0x000000080a357223 */ /* 0x000fe20000010035 */
[----:B------:R-:W-:Y:S02]  /*80c0*/  HADD2.F32 R10, -RZ, R39.H1_H1 ;  /* 0x30000027ff0a7230 */ /* 0x000fe40000004100 */
[C---:B------:R-:W-:Y:S01]  /*80d0*/  FFMA.FTZ R49, R8.reuse, R44, R49 ;  /* 0x0000002c08317223 */ /* 0x040fe20000010031 */
[C---:B------:R-:W-:Y:S02]  /*80e0*/  FFMA.FTZ R45, R8.reuse, R42, R11 ;  /* 0x0000002a082d7223 */ /* 0x040fe4000001000b */
[----:B------:R-:W-:Y:S01]  /*80f0*/  FFMA.FTZ R47, R8, R10, R47 ;  /* 0x0000000a082f7223 */ /* 0x000fe2000001002f */
[----:B------:R-:W-:-:S04]  /*8100*/  LOP3.LUT R8, R12, 0xf000f0, RZ, 0xc0, !PT ;  /* 0x00f000f00c087812 */ /* 0x000fc800078ec0ff */
[----:B------:R-:W-:Y:S02]  /*8110*/  LOP3.LUT R39, R8, 0x64006400, RZ, 0xfc, !PT ;  /* 0x6400640008277812 */ /* 0x000fe400078efcff */
[----:B------:R-:W-:-:S03]  /*8120*/  LOP3.LUT R11, R15, 0xf000f0, RZ, 0xc0, !PT ;  /* 0x00f000f00f0b7812 */ /* 0x000fc600078ec0ff */
[----:B------:R-:W-:Y:S02]  /*8130*/  HFMA2 R39, R39, R16.H0_H0, -72, -72 ;  /* 0xd480d48027277431 */ /* 0x000fe40000040010 */
[----:B------:R-:W-:Y:S01]  /*8140*/  HADD2.F32 R46, -RZ, R9.H0_H0 ;  /* 0x20000009ff2e7230 */ /* 0x000fe20000004100 */
[----:B------:R-:W-:Y:S02]  /*8150*/  LOP3.LUT R11, R11, 0x64006400, RZ, 0xfc, !PT ;  /* 0x640064000b0b7812 */ /* 0x000fe400078efcff */
[----:B------:R-:W-:-:S05]  /*8160*/  HADD2.F32 R42, -RZ, R39.H0_H0 ;  /* 0x20000027ff2a7230 */ /* 0x000fca0000004100 */
[----:B------:R-:W-:Y:S01]  /*8170*/  FFMA.FTZ R53, R42, R46, R53 ;  /* 0x0000002e2a357223 */ /* 0x000fe20000010035 */
[----:B------:R-:W-:-:S05]  /*8180*/  HFMA2 R42, R11, R16.H0_H0, -72, -72 ;  /* 0xd480d4800b2a7431 */ /* 0x000fca0000040010 */
[----:B------:R-:W-:-:S05]  /*8190*/  HADD2.F32 R44, -RZ, R42.H0_H0 ;  /* 0x2000002aff2c7230 */ /* 0x000fca0000004100 */
[----:B------:R-:W-:Y:S01]  /*81a0*/  FFMA.FTZ R45, R46, R44, R45 ;  /* 0x0000002c2e2d7223 */ /* 0x000fe2000001002d */
[----:B------:R-:W-:Y:S02]  /*81b0*/  HADD2.F32 R44, -RZ, R9.H1_H1 ;  /* 0x30000009ff2c7230 */ /* 0x000fe40000004100 */
[----:B------:R-:W4:Y:S01]  /*81c0*/  @!P0 LDG.E.U16.CONSTANT R9, desc[UR6][R24.64] ;  /* 0x0000000618098981 */ /* 0x000f22000c1e9500 */
[----:B------:R-:W-:Y:S02]  /*81d0*/  LOP3.LUT R10, R13, 0xf000f0, RZ, 0xc0, !PT ;  /* 0x00f000f00d0a7812 */ /* 0x000fe400078ec0ff */
[----:B------:R-:W-:Y:S02]  /*81e0*/  LOP3.LUT R8, R14, 0xf000f0, RZ, 0xc0, !PT ;  /* 0x00f000f00e087812 */ /* 0x000fe400078ec0ff */
[----:B------:R-:W-:Y:S02]  /*81f0*/  LOP3.LUT R43, R10, 0x64006400, RZ, 0xfc, !PT ;  /* 0x640064000a2b7812 */ /* 0x000fe400078efcff */
[----:B------:R-:W-:-:S03]  /*8200*/  LOP3.LUT R8, R8, 0x64006400, RZ, 0xfc, !PT ;  /* 0x6400640008087812 */ /* 0x000fc600078efcff */
[-C--:B------:R-:W-:Y:S02]  /*8210*/  HFMA2 R43, R43, R16.reuse.H0_H0, -72, -72 ;  /* 0xd480d4802b2b7431 */ /* 0x080fe40000040010 */
[----:B------:R-:W-:-:S03]  /*8220*/  HFMA2 R8, R8, R16.H0_H0, -72, -72 ;  /* 0xd480d48008087431 */ /* 0x000fc60000040010 */
[----:B------:R-:W-:-:S05]  /*8230*/  HADD2.F32 R10, -RZ, R43.H0_H0 ;  /* 0x2000002bff0a7230 */ /* 0x000fca0000004100 */
[----:B------:R-:W-:Y:S01]  /*8240*/  FFMA.FTZ R49, R46, R10, R49 ;  /* 0x0000000a2e317223 */ /* 0x000fe20000010031 */
[----:B------:R-:W-:-:S05]  /*8250*/  HADD2.F32 R10, -RZ, R8.H0_H0 ;  /* 0x20000008ff0a7230 */ /* 0x000fca0000004100 */
[----:B------:R-:W-:Y:S02]  /*8260*/  FFMA.FTZ R47, R46, R10, R47 ;  /* 0x0000000a2e2f7223 */ /* 0x000fe4000001002f */
[----:B------:R-:W0:Y:S01]  /*8270*/  LDS.64 R10, [UR4+0x28] ;  /* 0x00002804ff0a7984 */ /* 0x000e220008000a00 */
[----:B------:R-:W-:Y:S01]  /*8280*/  HADD2.F32 R8, -RZ, R8.H1_H1 ;  /* 0x30000008ff087230 */ /* 0x000fe20000004100 */
[----:B------:R-:W-:Y:S01]  /*8290*/  SHF.R.U32.HI R12, RZ, 0x8, R12 ;  /* 0x00000008ff0c7819 */ /* 0x000fe2000001160c */
[----:B------:R-:W-:-:S03]  /*82a0*/  HADD2.F32 R43, -RZ, R43.H1_H1 ;  /* 0x3000002bff2b7230 */ /* 0x000fc60000004100 */
[----:B------:R-:W-:Y:S01]  /*82b0*/  FFMA.FTZ R47, R44, R8, R47 ;  /* 0x000000082c2f7223 */ /* 0x000fe2000001002f */
[----:B------:R-:W-:Y:S01]  /*82c0*/  LOP3.LUT R8, R12, 0xf000f, RZ, 0xc0, !PT ;  /* 0x000f000f0c087812 */ /* 0x000fe200078ec0ff */
[----:B------:R-:W-:Y:S01]  /*82d0*/  FFMA.FTZ R49, R44, R43, R49 ;  /* 0x0000002b2c317223 */ /* 0x000fe20000010031 */
[----:B------:R-:W-:Y:S02]  /*82e0*/  SHF.R.U32.HI R43, RZ, 0x8, R14 ;  /* 0x00000008ff2b7819 */ /* 0x000fe4000001160e */
[----:B------:R-:W-:Y:S02]  /*82f0*/  LOP3.LUT R8, R8, 0x64006400, RZ, 0xfc, !PT ;  /* 0x6400640008087812 */ /* 0x000fe400078efcff */
[----:B------:R-:W-:Y:S01]  /*8300*/  LOP3.LUT R14, R43, 0xf000f, RZ, 0xc0, !PT ;  /* 0x000f000f2b0e7812 */ /* 0x000fe200078ec0ff */
[----:B------:R-:W-:Y:S02]  /*8310*/  HADD2.F32 R42, -RZ, R42.H1_H1 ;  /* 0x3000002aff2a7230 */ /* 0x000fe40000004100 */
[----:B------:R-:W-:-:S02]  /*8320*/  HADD2 R8, R8, -1032, -1032 ;  /* 0xe408e40808087430 */ /* 0x000fc40000000000 */
[----:B------:R-:W-:Y:S01]  /*8330*/  HADD2.F32 R46, -RZ, R39.H1_H1 ;  /* 0x30000027ff2e7230 */ /* 0x000fe20000004100 */
[----:B------:R-:W-:Y:S01]  /*8340*/  LOP3.LUT R14, R14, 0x64006400, RZ, 0xfc, !PT ;  /* 0x640064000e0e7812 */ /* 0x000fe200078efcff */
[----:B------:R-:W-:Y:S01]  /*8350*/  FFMA.FTZ R45, R44, R42, R45 ;  /* 0x0000002a2c2d7223 */ /* 0x000fe2000001002d */
[----:B------:R-:W-:Y:S02]  /*8360*/  HADD2.F32 R42, -RZ, R8.H0_H0 ;  /* 0x20000008ff2a7230 */ /* 0x000fe40000004100 */
[----:B------:R-:W-:Y:S01]  /*8370*/  FFMA.FTZ R39, R46, R44, R53 ;  /* 0x0000002c2e277223 */ /* 0x000fe20000010035 */
[----:B------:R-:W-:Y:S01]  /*8380*/  HADD2 R14, R14, -1032, -1032 ;  /* 0xe408e4080e0e7430 */ /* 0x000fe20000000000 */
[----:B------:R-:W-:Y:S02]  /*8390*/  SHF.R.U32.HI R13, RZ, 0x8, R13 ;  /* 0x00000008ff0d7819 */ /* 0x000fe4000001160d */
[----:B------:R-:W-:Y:S02]  /*83a0*/  SHF.R.U32.HI R15, RZ, 0x8, R15 ;  /* 0x00000008ff0f7819 */ /* 0x000fe4000001160f */
[----:B------:R-:W-:-:S02]  /*83b0*/  HADD2.F32 R46, -RZ, R14.H0_H0 ;  /* 0x2000000eff2e7230 */ /* 0x000fc40000004100 */
[----:B0-----:R-:W-:-:S05]  /*83c0*/  HADD2.F32 R48, -RZ, R10.H0_H0 ;  /* 0x2000000aff307230 */ /* 0x001fca0000004100 */
[----:B------:R-:W-:Y:S01]  /*83d0*/  FFMA.FTZ R39, R42, R48, R39 ;  /* 0x000000302a277223 */ /* 0x000fe20000010027 */
[----:B------:R-:W-:Y:S01]  /*83e0*/  LOP3.LUT R42, R13, 0xf000f, RZ, 0xc0, !PT ;  /* 0x000f000f0d2a7812 */ /* 0x000fe200078ec0ff */
[----:B------:R-:W-:Y:S01]  /*83f0*/  FFMA.FTZ R46, R48, R46, R47 ;  /* 0x0000002e302e7223 */ /* 0x000fe2000001002f */
[----:B------:R-:W-:Y:S02]  /*8400*/  LOP3.LUT R47, R15, 0xf000f, RZ, 0xc0, !PT ;  /* 0x000f000f0f2f7812 */ /* 0x000fe400078ec0ff */
[----:B------:R-:W-:Y:S02]  /*8410*/  LOP3.LUT R42, R42, 0x64006400, RZ, 0xfc, !PT ;  /* 0x640064002a2a7812 */ /* 0x000fe400078efcff */
[----:B------:R-:W-:-:S03]  /*8420*/  LOP3.LUT R47, R47, 0x64006400, RZ, 0xfc, !PT ;  /* 0x640064002f2f7812 */ /* 0x000fc600078efcff */
[----:B------:R-:W-:Y:S02]  /*8430*/  HADD2 R44, R42, -1032, -1032 ;  /* 0xe408e4082a2c7430 */ /* 0x000fe40000000000 */
[----:B------:R-:W-:-:S03]  /*8440*/  HADD2 R47, R47, -1032, -1032 ;  /* 0xe408e4082f2f7430 */ /* 0x000fc60000000000 */
[----:B------:R-:W-:Y:S01]  /*8450*/  HADD2.F32 R42, -RZ, R44.H0_H0 ;  /* 0x2000002cff2a7230 */ /* 0x000fe20000004100 */
[----:B--2---:R-:W-:Y:S02]  /*8460*/  @!P0 PRMT R0, R22, 0x7610, R0 ;  /* 0x0000761016008816 */ /* 0x004fe40000000000 */
[----:B------:R-:W-:Y:S02]  /*8470*/  @!P0 PRMT R34, R23, 0x7610, R34 ;  /* 0x0000761017228816 */ /* 0x000fe40000000022 */
[----:B------:R-:W-:Y:S01]  /*8480*/  FFMA.FTZ R42, R48, R42, R49 ;  /* 0x0000002a302a7223 */ /* 0x000fe20000010031 */
[----:B------:R-:W-:Y:S01]  /*8490*/  HADD2.F32 R49, -RZ, R47.H0_H0 ;  /* 0x2000002fff317230 */ /* 0x000fe20000004100 */
[----:B------:R-:W-:Y:S02]  /*84a0*/  @!P0 PRMT R0, R0, 0x7610, R22 ;  /* 0x0000761000008816 */ /* 0x000fe40000000016 */
[----:B------:R-:W-:Y:S02]  /*84b0*/  @!P0 PRMT R34, R34, 0x7610, R23 ;  /* 0x0000761022228816 */ /* 0x000fe40000000017 */
[----:B------:R-:W-:Y:S01]  /*84c0*/  FFMA.FTZ R45, R48, R49, R45 ;  /* 0x00000031302d7223 */ /* 0x000fe2000001002d */
[----:B------:R-:W-:-:S02]  /*84d0*/  HADD2.F32 R49, -RZ, R0.H0_H0 ;  /* 0x20000000ff317230 */ /* 0x000fc40000004100 */
[----:B------:R-:W-:Y:S02]  /*84e0*/  HADD2.F32 R23, -RZ, R0.H1_H1 ;  /* 0x30000000ff177230 */ /* 0x000fe40000004100 */
[--C-:B------:R-:W-:Y:S02]  /*84f0*/  HADD2.F32 R22, -RZ, R34.reuse.H0_H0 ;  /* 0x20000022ff167230 */ /* 0x100fe40000004100 */
[----:B------:R-:W-:Y:S01]  /*8500*/  FMUL.FTZ R26, R26, R49 ;  /* 0x000000311a1a7220 */ /* 0x000fe20000410000 */
[----:B------:R-:W-:Y:S02]  /*8510*/  HADD2.F32 R48, -RZ, R34.H1_H1 ;  /* 0x30000022ff307230 */ /* 0x000fe40000004100 */
[----:B------:R-:W-:Y:S01]  /*8520*/  FMUL.FTZ R52, R28, R23 ;  /* 0x000000171c347220 */ /* 0x000fe20000410000 */
[----:B------:R-:W-:Y:S01]  /*8530*/  FMUL.FTZ R28, R27, R22 ;  /* 0x000000161b1c7220 */ /* 0x000fe20000410000 */
[----:B------:R-:W-:Y:S01]  /*8540*/  F2FP.F16.F32.PACK_AB R26, RZ, R26 ;  /* 0x0000001aff1a723e */ /* 0x000fe200000000ff */
[----:B------:R-:W-:-:S02]  /*8550*/  FMUL.FTZ R29, R29, R48 ;  /* 0x000000301d1d7220 */ /* 0x000fc40000410000 */
[----:B------:R-:W-:Y:S01]  /*8560*/  F2FP.F16.F32.PACK_AB R27, RZ, R52 ;  /* 0x00000034ff1b723e */ /* 0x000fe200000000ff */
[----:B------:R-:W-:Y:S01]  /*8570*/  HADD2.F32 R8, -RZ, R8.H1_H1 ;  /* 0x30000008ff087230 */ /* 0x000fe20000004100 */
[----:B------:R-:W-:Y:S02]  /*8580*/  F2FP.F16.F32.PACK_AB R28, RZ, R28 ;  /* 0x0000001cff1c723e */ /* 0x000fe400000000ff */
[----:B------:R-:W-:Y:S01]  /*8590*/  PRMT R26, R26, 0x5410, R27 ;  /* 0x000054101a1a7816 */ /* 0x000fe2000000001b */
[----:B------:R-:W-:Y:S01]  /*85a0*/  HADD2.F32 R27, -RZ, R10.H1_H1 ;  /* 0x3000000aff1b7230 */ /* 0x000fe20000004100 */
[----:B------:R-:W-:Y:S02]  /*85b0*/  F2FP.F16.F32.PACK_AB R29, RZ, R29 ;  /* 0x0000001dff1d723e */ /* 0x000fe400000000ff */
[----:B------:R-:W-:Y:S01]  /*85c0*/  LOP3.LUT R10, R13, 0xf000f0, RZ, 0xc0, !PT ;  /* 0x00f000f00d0a7812 */ /* 0x000fe200078ec0ff */
[----:B------:R-:W-:Y:S01]  /*85d0*/  HADD2.F32 R44, -RZ, R44.H1_H1 ;  /* 0x3000002cff2c7230 */ /* 0x000fe20000004100 */
[----:B------:R-:W-:Y:S01]  /*85e0*/  PRMT R28, R28, 0x5410, R29 ;  /* 0x000054101c1c7816 */ /* 0x000fe2000000001d */
[----:B------:R-:W-:Y:S01]  /*85f0*/  FFMA.FTZ R39, R8, R27, R39 ;  /* 0x0000001b08277223 */ /* 0x000fe20000010027 */
[----:B------:R-:W-:Y:S01]  /*8600*/  HADD2.F32 R14, -RZ, R14.H1_H1 ;  /* 0x3000000eff0e7230 */ /* 0x000fe20000004100 */
[----:B------:R-:W-:Y:S01]  /*8610*/  LOP3.LUT R12, R12, 0xf000f0, RZ, 0xc0, !PT ;  /* 0x00f000f00c0c7812 */ /* 0x000fe200078ec0ff */
[----:B------:R-:W-:Y:S01]  /*8620*/  HADD2.F32 R8, -RZ, R47.H1_H1 ;  /* 0x3000002fff087230 */ /* 0x000fe20000004100 */
[----:B------:R-:W-:-:S02]  /*8630*/  LOP3.LUT R29, R10, 0x64006400, RZ, 0xfc, !PT ;  /* 0x640064000a1d7812 */ /* 0x000fc400078efcff */
[----:B------:R-:W-:Y:S02]  /*8640*/  LOP3.LUT R43, R43, 0xf000f0, RZ, 0xc0, !PT ;  /* 0x00f000f02b2b7812 */ /* 0x000fe400078ec0ff */
[----:B------:R-:W-:Y:S01]  /*8650*/  LOP3.LUT R15, R15, 0xf000f0, RZ, 0xc0, !PT ;  /* 0x00f000f00f0f7812 */ /* 0x000fe200078ec0ff */
[C---:B------:R-:W-:Y:S01]  /*8660*/  FFMA.FTZ R42, R27.reuse, R44, R42 ;  /* 0x0000002c1b2a7223 */ /* 0x040fe2000001002a */
[----:B------:R-:W-:Y:S01]  /*8670*/  LOP3.LUT R13, R12, 0x64006400, RZ, 0xfc, !PT ;  /* 0x640064000c0d7812 */ /* 0x000fe200078efcff */
[----:B------:R-:W-:Y:S01]  /*8680*/  FFMA.FTZ R46, R27, R14, R46 ;  /* 0x0000000e1b2e7223 */ /* 0x000fe2000001002e */
[----:B------:R-:W-:Y:S01]  /*8690*/  LOP3.LUT R43, R43, 0x64006400, RZ, 0xfc, !PT ;  /* 0x640064002b2b7812 */ /* 0x000fe200078efcff */
[----:B------:R-:W-:Y:S01]  /*86a0*/  FFMA.FTZ R8, R27, R8, R45 ;  /* 0x000000081b087223 */ /* 0x000fe2000001002d */
[-C--:B------:R-:W-:Y:S01]  /*86b0*/  HFMA2 R12, R29, R16.reuse.H0_H0, -72, -72 ;  /* 0xd480d4801d0c7431 */ /* 0x080fe20000040010 */
[----:B------:R-:W-:Y:S01]  /*86c0*/  LOP3.LUT R27, R15, 0x64006400, RZ, 0xfc, !PT ;  /* 0x640064000f1b7812 */ /* 0x000fe200078efcff */
[----:B------:R-:W-:-:S02]  /*86d0*/  HFMA2 R10, R13, R16.H0_H0, -72, -72 ;  /* 0xd480d4800d0a7431 */ /* 0x000fc40000040010 */
[----:B------:R-:W-:Y:S02]  /*86e0*/  HADD2.F32 R15, -RZ, R11.H0_H0 ;  /* 0x2000000bff0f7230 */ /* 0x000fe40000004100 */
[-C--:B------:R-:W-:Y:S02]  /*86f0*/  HFMA2 R13, R43, R16.reuse.H0_H0, -72, -72 ;  /* 0xd480d4802b0d7431 */ /* 0x080fe40000040010 */
[----:B------:R-:W-:Y:S02]  /*8700*/  HADD2.F32 R29, -RZ, R12.H0_H0 ;  /* 0x2000000cff1d7230 */ /* 0x000fe40000004100 */
[----:B------:R-:W-:Y:S02]  /*8710*/  HFMA2 R14, R27, R16.H0_H0, -72, -72 ;  /* 0xd480d4801b0e7431 */ /* 0x000fe40000040010 */
[----:B------:R-:W-:Y:S02]  /*8720*/  HFMA2 R26, R26, 1, 1, R33 ;  /* 0x3c003c001a1a7831 */ /* 0x000fe40000000021 */
[----:B------:R-:W-:-:S02]  /*8730*/  HADD2 R28, R28, R32 ;  /* 0x000000201c1c7230 */ /* 0x000fc40000000000 */
[----:B------:R-:W-:Y:S02]  /*8740*/  HADD2.F32 R32, -RZ, R10.H0_H0 ;  /* 0x2000000aff207230 */ /* 0x000fe40000004100 */
[C---:B------:R-:W-:Y:S01]  /*8750*/  FFMA.FTZ R42, R15.reuse, R29, R42 ;  /* 0x0000001d0f2a7223 */ /* 0x040fe2000001002a */
        /* <DEDUP_REMOVED lines=9> */
[----:B------:R-:W-:Y:S02]  /*87f0*/  HADD2.F32 R14, -RZ, R14.H1_H1 ;  /* 0x3000000eff0e7230 */ /* 0x000fe40000004100 */
[----:B------:R-:W-:Y:S01]  /*8800*/  FFMA.FTZ R8, R27, R11, R32 ;  /* 0x0000000b1b087223 */ /* 0x000fe20000010020 */
[C---:B------:R-:W-:Y:S01]  /*8810*/  FFMA.FTZ R12, R11.reuse, R12, R42 ;  /* 0x0000000c0b0c7223 */ /* 0x040fe2000001002a */
[C---:B------:R-:W-:Y:S01]  /*8820*/  FFMA.FTZ R13, R11.reuse, R13, R46 ;  /* 0x0000000d0b0d7223 */ /* 0x040fe2000001002e */
[----:B------:R-:W-:-:S02]  /*8830*/  FFMA.FTZ R15, R11, R14, R15 ;  /* 0x0000000e0b0f7223 */ /* 0x000fc4000001000f */
[----:B------:R-:W0:Y:S01]  /*8840*/  LDS.64 R10, [UR4+0x30] ;  /* 0x00003004ff0a7984 */ /* 0x000e220008000a00 */
[----:B------:R-:W-:Y:S01]  /*8850*/  FMUL.FTZ R20, R20, R22 ;  /* 0x0000001614147220 */ /* 0x000fe20000410000 */
[----:B------:R-:W-:Y:S01]  /*8860*/  FMUL.FTZ R14, R21, R48 ;  /* 0x00000030150e7220 */ /* 0x000fe20000410000 */
[----:B------:R-:W-:Y:S01]  /*8870*/  FMUL.FTZ R13, R13, R22 ;  /* 0x000000160d0d7220 */ /* 0x000fe20000410000 */
[----:B------:R-:W-:Y:S02]  /*8880*/  FMUL.FTZ R15, R15, R48 ;  /* 0x000000300f0f7220 */ /* 0x000fe40000410000 */
[----:B------:R-:W-:Y:S02]  /*8890*/  F2FP.F16.F32.PACK_AB R20, RZ, R20 ;  /* 0x00000014ff14723e */ /* 0x000fe400000000ff */
[----:B------:R-:W-:Y:S01]  /*88a0*/  F2FP.F16.F32.PACK_AB R14, RZ, R14 ;  /* 0x0000000eff0e723e */ /* 0x000fe200000000ff */
[----:B------:R-:W-:Y:S01]  /*88b0*/  FMUL.FTZ R31, R31, R49 ;  /* 0x000000311f1f7220 */ /* 0x000fe20000410000 */
[----:B------:R-:W-:Y:S01]  /*88c0*/  F2FP.F16.F32.PACK_AB R13, RZ, R13 ;  /* 0x0000000dff0d723e */ /* 0x000fe200000000ff */
[----:B------:R-:W-:Y:S01]  /*88d0*/  FMUL.FTZ R30, R30, R23 ;  /* 0x000000171e1e7220 */ /* 0x000fe20000410000 */
[----:B------:R-:W-:-:S02]  /*88e0*/  F2FP.F16.F32.PACK_AB R15, RZ, R15 ;  /* 0x0000000fff0f723e */ /* 0x000fc400000000ff */
[----:B------:R-:W-:Y:S02]  /*88f0*/  PRMT R20, R20, 0x5410, R14 ;  /* 0x0000541014147816 */ /* 0x000fe4000000000e */
[----:B------:R-:W-:Y:S01]  /*8900*/  PRMT R13, R13, 0x5410, R15 ;  /* 0x000054100d0d7816 */ /* 0x000fe2000000000f */
[----:B------:R-:W-:Y:S01]  /*8910*/  FMUL.FTZ R8, R8, R49 ;  /* 0x0000003108087220 */ /* 0x000fe20000410000 */
[----:B------:R-:W-:Y:S01]  /*8920*/  F2FP.F16.F32.PACK_AB R31, RZ, R31 ;  /* 0x0000001fff1f723e */ /* 0x000fe200000000ff */
[----:B------:R-:W-:Y:S01]  /*8930*/  HADD2 R28, R20, R28 ;  /* 0x0000001c141c7230 */ /* 0x000fe20000000000 */
[----:B------:R-:W-:Y:S01]  /*8940*/  F2FP.F16.F32.PACK_AB R30, RZ, R30 ;  /* 0x0000001eff1e723e */ /* 0x000fe200000000ff */
[----:B------:R-:W-:Y:S01]  /*8950*/  FMUL.FTZ R12, R12, R23 ;  /* 0x000000170c0c7220 */ /* 0x000fe20000410000 */
[----:B------:R-:W-:Y:S01]  /*8960*/  @!P0 IADD3 R21, PT, PT, R2, 0x1, RZ ;  /* 0x0000000102158810 */ /* 0x000fe20007ffe0ff */
[----:B------:R-:W-:Y:S01]  /*8970*/  HADD2 R32, R13, R28 ;  /* 0x0000001c0d207230 */ /* 0x000fe20000000000 */
[----:B------:R-:W-:-:S02]  /*8980*/  PRMT R31, R31, 0x5410, R30 ;  /* 0x000054101f1f7816 */ /* 0x000fc4000000001e */
[----:B---3--:R-:W-:Y:S01]  /*8990*/  LOP3.LUT R13, R4, 0xf000f, RZ, 0xc0, !PT ;  /* 0x000f000f040d7812 */ /* 0x008fe200078ec0ff */
[----:B------:R-:W-:Y:S01]  /*89a0*/  @!P0 IMAD.MOV.U32 R2, RZ, RZ, R21 ;  /* 0x000000ffff028224 */ /* 0x000fe200078e0015 */
[----:B------:R-:W-:Y:S02]  /*89b0*/  F2FP.F16.F32.PACK_AB R8, RZ, R8 ;  /* 0x00000008ff08723e */ /* 0x000fe400000000ff */
[----:B------:R-:W-:Y:S02]  /*89c0*/  F2FP.F16.F32.PACK_AB R12, RZ, R12 ;  /* 0x0000000cff0c723e */ /* 0x000fe400000000ff */
[C---:B------:R-:W-:Y:S02]  /*89d0*/  LOP3.LUT R30, R5.reuse, 0xf000f, RZ, 0xc0, !PT ;  /* 0x000f000f051e7812 */ /* 0x040fe400078ec0ff */
[----:B------:R-:W-:Y:S02]  /*89e0*/  LOP3.LUT R14, R5, 0xf000f0, RZ, 0xc0, !PT ;  /* 0x00f000f0050e7812 */ /* 0x000fe400078ec0ff */
[----:B------:R-:W-:-:S02]  /*89f0*/  SHF.R.U32.HI R15, RZ, 0x8, R5 ;  /* 0x00000008ff0f7819 */ /* 0x000fc40000011605 */
[C---:B------:R-:W-:Y:S02]  /*8a00*/  LOP3.LUT R5, R6.reuse, 0xf000f, RZ, 0xc0, !PT ;  /* 0x000f000f06057812 */ /* 0x040fe400078ec0ff */
[----:B------:R-:W-:Y:S02]  /*8a10*/  LOP3.LUT R20, R6, 0xf000f0, RZ, 0xc0, !PT ;  /* 0x00f000f006147812 */ /* 0x000fe400078ec0ff */
[----:B------:R-:W-:Y:S02]  /*8a20*/  SHF.R.U32.HI R21, RZ, 0x8, R6 ;  /* 0x00000008ff157819 */ /* 0x000fe40000011606 */
[----:B------:R-:W-:Y:S02]  /*8a30*/  LOP3.LUT R6, R7, 0xf000f, RZ, 0xc0, !PT ;  /* 0x000f000f07067812 */ /* 0x000fe400078ec0ff */
[----:B------:R-:W-:Y:S01]  /*8a40*/  LOP3.LUT R13, R13, 0x64006400, RZ, 0xfc, !PT ;  /* 0x640064000d0d7812 */ /* 0x000fe200078efcff */
[----:B------:R-:W-:Y:S01]  /*8a50*/  HFMA2 R26, R31, 1, 1, R26 ;  /* 0x3c003c001f1a7831 */ /* 0x000fe2000000001a */
[----:B------:R-:W-:-:S02]  /*8a60*/  PRMT R8, R8, 0x5410, R12 ;  /* 0x0000541008087816 */ /* 0x000fc4000000000c */
[----:B------:R-:W-:Y:S02]  /*8a70*/  LOP3.LUT R30, R30, 0x64006400, RZ, 0xfc, !PT ;  /* 0x640064001e1e7812 */ /* 0x000fe400078efcff */
[----:B------:R-:W-:Y:S02]  /*8a80*/  LOP3.LUT R5, R5, 0x64006400, RZ, 0xfc, !PT ;  /* 0x6400640005057812 */ /* 0x000fe400078efcff */
[----:B------:R-:W-:Y:S01]  /*8a90*/  LOP3.LUT R6, R6, 0x64006400, RZ, 0xfc, !PT ;  /* 0x6400640006067812 */ /* 0x000fe200078efcff */
[----:B------:R-:W-:Y:S02]  /*8aa0*/  HADD2 R42, R13, -1032, -1032 ;  /* 0xe408e4080d2a7430 */ /* 0x000fe40000000000 */
[----:B------:R-:W-:Y:S01]  /*8ab0*/  HFMA2 R33, R8, 1, 1, R26 ;  /* 0x3c003c0008217831 */ /* 0x000fe2000000001a */
[----:B------:R-:W-:Y:S01]  /*8ac0*/  LOP3.LUT R8, R4, 0xf000f0, RZ, 0xc0, !PT ;  /* 0x00f000f004087812 */ /* 0x000fe200078ec0ff */
[----:B------:R-:W-:Y:S01]  /*8ad0*/  HADD2 R31, R30, -1032, -1032 ;  /* 0xe408e4081e1f7430 */ /* 0x000fe20000000000 */
[----:B------:R-:W-:Y:S01]  /*8ae0*/  SHF.R.U32.HI R12, RZ, 0x8, R4 ;  /* 0x00000008ff0c7819 */ /* 0x000fe20000011604 */
[----:B0-----:R-:W-:-:S02]  /*8af0*/  HADD2.F32 R4, -RZ, R10.H0_H0 ;  /* 0x2000000aff047230 */ /* 0x001fc40000004100 */
[----:B------:R-:W-:Y:S02]  /*8b00*/  HADD2 R39, R5, -1032, -1032 ;  /* 0xe408e40805277430 */ /* 0x000fe40000000000 */
[----:B------:R-:W-:Y:S02]  /*8b10*/  HADD2.F32 R28, -RZ, R10.H1_H1 ;  /* 0x3000000aff1c7230 */ /* 0x000fe40000004100 */
[----:B------:R-:W-:Y:S02]  /*8b20*/  HADD2 R30, R6, -1032, -1032 ;  /* 0xe408e408061e7430 */ /* 0x000fe40000000000 */
[--C-:B------:R-:W-:Y:S02]  /*8b30*/  HADD2.F32 R29, -RZ, R11.reuse.H0_H0 ;  /* 0x2000000bff1d7230 */ /* 0x100fe40000004100 */
[----:B------:R-:W-:Y:S02]  /*8b40*/  HADD2.F32 R10, -RZ, R11.H1_H1 ;  /* 0x3000000bff0a7230 */ /* 0x000fe40000004100 */
[----:B------:R-:W-:-:S02]  /*8b50*/  HADD2.F32 R11, -RZ, R42.H0_H0 ;  /* 0x2000002aff0b7230 */ /* 0x000fc40000004100 */
[----:B------:R-:W-:Y:S02]  /*8b60*/  HADD2.F32 R45, -RZ, R31.H0_H0 ;  /* 0x2000001fff2d7230 */ /* 0x000fe40000004100 */
[----:B------:R-:W-:Y:S02]  /*8b70*/  HADD2.F32 R13, -RZ, R39.H0_H0 ;  /* 0x20000027ff0d7230 */ /* 0x000fe40000004100 */
[----:B------:R-:W-:Y:S02]  /*8b80*/  HADD2.F32 R5, -RZ, R30.H0_H0 ;  /* 0x2000001eff057230 */ /* 0x000fe40000004100 */
[----:B------:R-:W-:Y:S02]  /*8b90*/  HADD2.F32 R43, -RZ, R42.H1_H1 ;  /* 0x3000002aff2b7230 */ /* 0x000fe40000004100 */
[----:B------:R-:W-:Y:S01]  /*8ba0*/  FFMA.FTZ R42, R11, R4, RZ ;  /* 0x000000040b2a7223 */ /* 0x000fe200000100ff */
[C---:B------:R-:W-:Y:S01]  /*8bb0*/  FFMA.FTZ R11, R4.reuse, R45, RZ ;  /* 0x0000002d040b7223 */ /* 0x040fe200000100ff */
[C---:B------:R-:W-:Y:S01]  /*8bc0*/  FFMA.FTZ R13, R4.reuse, R13, RZ ;  /* 0x0000000d040d7223 */ /* 0x040fe200000100ff */
[----:B------:R-:W-:Y:S01]  /*8bd0*/  FFMA.FTZ R5, R4, R5, RZ ;  /* 0x0000000504057223 */ /* 0x000fe200000100ff */
[----:B------:R-:W-:Y:S01]  /*8be0*/  FFMA.FTZ R4, R43, R28, R42 ;  /* 0x0000001c2b047223 */ /* 0x000fe2000001002a */
[----:B------:R-:W-:Y:S01]  /*8bf0*/  HADD2.F32 R42, -RZ, R31.H1_H1 ;  /* 0x3000001fff2a7230 */ /* 0x000fe20000004100 */
[----:B------:R-:W-:Y:S01]  /*8c00*/  LOP3.LUT R27, R7, 0xf000f0, RZ, 0xc0, !PT ;  /* 0x00f000f0071b7812 */ /* 0x000fe200078ec0ff */
[----:B------:R-:W-:Y:S01]  /*8c10*/  HADD2.F32 R44, -RZ, R39.H1_H1 ;  /* 0x30000027ff2c7230 */ /* 0x000fe20000004100 */
[----:B------:R-:W-:-:S02]  /*8c20*/  SHF.R.U32.HI R26, RZ, 0x8, R7 ;  /* 0x00000008ff1a7819 */ /* 0x000fc40000011607 */
[----:B------:R-:W-:Y:S01]  /*8c30*/  LOP3.LUT R31, R8, 0x64006400, RZ, 0xfc, !PT ;  /* 0x64006400081f7812 */ /* 0x000fe200078efcff */
[----:B------:R-:W0:Y:S01]  /*8c40*/  LDS.64 R6, [UR4+0x38] ;  /* 0x00003804ff067984 */ /* 0x000e220008000a00 */
[----:B------:R-:W-:Y:S02]  /*8c50*/  LOP3.LUT R39, R14, 0x64006400, RZ, 0xfc, !PT ;  /* 0x640064000e277812 */ /* 0x000fe400078efcff */
[----:B------:R-:W-:Y:S01]  /*8c60*/  LOP3.LUT R43, R20, 0x64006400, RZ, 0xfc, !PT ;  /* 0x64006400142b7812 */ /* 0x000fe200078efcff */
[C---:B------:R-:W-:Y:S01]  /*8c70*/  FFMA.FTZ R14, R28.reuse, R44, R13 ;  /* 0x0000002c1c0e7223 */ /* 0x040fe2000001000d */
[----:B------:R-:W-:Y:S01]  /*8c80*/  FFMA.FTZ R8, R28, R42, R11 ;  /* 0x0000002a1c087223 */ /* 0x000fe2000001000b */
[-C--:B------:R-:W-:Y:S02]  /*8c90*/  HFMA2 R13, R31, R16.reuse.H0_H0, -72, -72 ;  /* 0xd480d4801f0d7431 */ /* 0x080fe40000040010 */
[-C--:B------:R-:W-:Y:S01]  /*8ca0*/  HFMA2 R11, R39, R16.reuse.H0_H0, -72, -72 ;  /* 0xd480d480270b7431 */ /* 0x080fe20000040010 */
[----:B------:R-:W-:Y:S01]  /*8cb0*/  LOP3.LUT R27, R27, 0x64006400, RZ, 0xfc, !PT ;  /* 0x640064001b1b7812 */ /* 0x000fe200078efcff */
[----:B------:R-:W-:-:S02]  /*8cc0*/  HFMA2 R20, R43, R16.H0_H0, -72, -72 ;  /* 0xd480d4802b147431 */ /* 0x000fc40000040010 */
[----:B------:R-:W-:Y:S02]  /*8cd0*/  HADD2.F32 R42, -RZ, R30.H1_H1 ;  /* 0x3000001eff2a7230 */ /* 0x000fe40000004100 */
[----:B------:R-:W-:Y:S02]  /*8ce0*/  HADD2.F32 R31, -RZ, R13.H0_H0 ;  /* 0x2000000dff1f7230 */ /* 0x000fe40000004100 */
[----:B------:R-:W-:Y:S02]  /*8cf0*/  HADD2.F32 R30, -RZ, R11.H0_H0 ;  /* 0x2000000bff1e7230 */ /* 0x000fe40000004100 */
[----:B------:R-:W-:Y:S02]  /*8d00*/  HFMA2 R27, R27, R16.H0_H0, -72, -72 ;  /* 0xd480d4801b1b7431 */ /* 0x000fe40000040010 */
[----:B------:R-:W-:Y:S02]  /*8d10*/  HADD2.F32 R39, -RZ, R20.H0_H0 ;  /* 0x20000014ff277230 */ /* 0x000fe40000004100 */
[----:B------:R-:W-:Y:S01]  /*8d20*/  FFMA.FTZ R28, R28, R42, R5 ;  /* 0x0000002a1c1c7223 */ /* 0x000fe20000010005 */
[----:B------:R-:W-:Y:S01]  /*8d30*/  FFMA.FTZ R5, R31, R29, R4 ;  /* 0x0000001d1f057223 */ /* 0x000fe20000010004 */
[C---:B------:R-:W-:Y:S01]  /*8d40*/  FFMA.FTZ R31, R29.reuse, R30, R8 ;  /* 0x0000001e1d1f7223 */ /* 0x040fe20000010008 */
[----:B------:R-:W-:Y:S01]  /*8d50*/  FFMA.FTZ R8, R29, R39, R14 ;  /* 0x000000271d087223 */ /* 0x000fe2000001000e */
[----:B------:R-:W-:-:S02]  /*8d60*/  HADD2.F32 R14, -RZ, R27.H0_H0 ;  /* 0x2000001bff0e7230 */ /* 0x000fc40000004100 */
[----:B------:R-:W-:Y:S02]  /*8d70*/  HADD2.F32 R4, -RZ, R13.H1_H1 ;  /* 0x3000000dff047230 */ /* 0x000fe40000004100 */
[----:B------:R-:W-:Y:S02]  /*8d80*/  HADD2.F32 R11, -RZ, R11.H1_H1 ;  /* 0x3000000bff0b7230 */ /* 0x000fe40000004100 */
[----:B------:R-:W-:Y:S02]  /*8d90*/  HADD2.F32 R13, -RZ, R20.H1_H1 ;  /* 0x30000014ff0d7230 */ /* 0x000fe40000004100 */
[----:B------:R-:W-:Y:S01]  /*8da0*/  FFMA.FTZ R28, R29, R14, R28 ;  /* 0x0000000e1d1c7223 */ /* 0x000fe2000001001c */
[----:B------:R-:W-:Y:S02]  /*8db0*/  HADD2.F32 R27, -RZ, R27.H1_H1 ;  /* 0x3000001bff1b7230 */ /* 0x000fe40000004100 */
[----:B------:R-:W-:Y:S01]  /*8dc0*/  FFMA.FTZ R20, R4, R10, R5 ;  /* 0x0000000a04147223 */ /* 0x000fe20000010005 */
[C---:B------:R-:W-:Y:S01]  /*8dd0*/  FFMA.FTZ R14, R10.reuse, R11, R31 ;  /* 0x0000000b0a0e7223 */ /* 0x040fe2000001001f */
[----:B------:R-:W-:Y:S01]  /*8de0*/  FFMA.FTZ R8, R10, R13, R8 ;  /* 0x0000000d0a087223 */ /* 0x000fe20000010008 */
[----:B------:R-:W-:Y:S01]  /*8df0*/  LOP3.LUT R4, R12, 0xf000f, RZ, 0xc0, !PT ;  /* 0x000f000f0c047812 */ /* 0x000fe200078ec0ff */
[----:B------:R-:W-:Y:S01]  /*8e00*/  FFMA.FTZ R10, R10, R27, R28 ;  /* 0x0000001b0a0a7223 */ /* 0x000fe2000001001c */
        /* <DEDUP_REMOVED lines=8> */
[----:B------:R-:W-:-:S02]  /*8e90*/  HADD2 R27, R27, -1032, -1032 ;  /* 0xe408e4081b1b7430 */ /* 0x000fc40000000000 */
[----:B------:R-:W-:Y:S02]  /*8ea0*/  HADD2 R28, R28, -1032, -1032 ;  /* 0xe408e4081c1c7430 */ /* 0x000fe40000000000 */
[----:B0-----:R-:W-:Y:S02]  /*8eb0*/  HADD2.F32 R11, -RZ, R6.H0_H0 ;  /* 0x20000006ff0b7230 */ /* 0x001fe40000004100 */
[----:B------:R-:W-:Y:S02]  /*8ec0*/  HADD2 R5, R29, -1032, -1032 ;  /* 0xe408e4081d057430 */ /* 0x000fe40000000000 */
[----:B------:R-:W-:Y:S02]  /*8ed0*/  HADD2.F32 R29, -RZ, R13.H0_H0 ;  /* 0x2000000dff1d7230 */ /* 0x000fe40000004100 */
[----:B------:R-:W-:Y:S02]  /*8ee0*/  HADD2.F32 R31, -RZ, R27.H0_H0 ;  /* 0x2000001bff1f7230 */ /* 0x000fe40000004100 */
[----:B------:R-:W-:-:S02]  /*8ef0*/  HADD2.F32 R39, -RZ, R28.H0_H0 ;  /* 0x2000001cff277230 */ /* 0x000fc40000004100 */
[----:B------:R-:W-:Y:S01]  /*8f00*/  FFMA.FTZ R20, R29, R11, R20 ;  /* 0x0000000b1d147223 */ /* 0x000fe20000010014 */
[----:B------:R-:W-:Y:S02]  /*8f10*/  HADD2.F32 R6, -RZ, R6.H1_H1 ;  /* 0x30000006ff067230 */ /* 0x000fe40000004100 */
[C---:B------:R-:W-:Y:S01]  /*8f20*/  FFMA.FTZ R31, R11.reuse, R31, R14 ;  /* 0x0000001f0b1f7223 */ /* 0x040fe2000001000e */
[----:B------:R-:W-:Y:S02]  /*8f30*/  HADD2.F32 R43, -RZ, R5.H0_H0 ;  /* 0x20000005ff2b7230 */ /* 0x000fe40000004100 */
[----:B------:R-:W-:Y:S01]  /*8f40*/  FFMA.FTZ R29, R11, R39, R8 ;  /* 0x000000270b1d7223 */ /* 0x000fe20000010008 */
[----:B------:R-:W-:Y:S01]  /*8f50*/  HADD2.F32 R27, -RZ, R27.H1_H1 ;  /* 0x3000001bff1b7230 */ /* 0x000fe20000004100 */
[----:B------:R-:W-:Y:S02]  /*8f60*/  LOP3.LUT R8, R15, 0xf000f0, RZ, 0xc0, !PT ;  /* 0x00f000f00f087812 */ /* 0x000fe400078ec0ff */
[----:B------:R-:W-:Y:S01]  /*8f70*/  LOP3.LUT R12, R12, 0xf000f0, RZ, 0xc0, !PT ;  /* 0x00f000f00c0c7812 */ /* 0x000fe200078ec0ff */
[----:B------:R-:W-:Y:S01]  /*8f80*/  FFMA.FTZ R11, R11, R43, R10 ;  /* 0x0000002b0b0b7223 */ /* 0x000fe2000001000a */
[----:B------:R-:W-:Y:S01]  /*8f90*/  FFMA.FTZ R15, R6, R27, R31 ;  /* 0x0000001b060f7223 */ /* 0x000fe2000001001f */
[----:B------:R-:W-:Y:S01]  /*8fa0*/  HADD2.F32 R28, -RZ, R28.H1_H1 ;  /* 0x3000001cff1c7230 */ /* 0x000fe20000004100 */
[----:B------:R-:W-:-:S02]  /*8fb0*/  LOP3.LUT R10, R21, 0xf000f0, RZ, 0xc0, !PT ;  /* 0x00f000f0150a7812 */ /* 0x000fc400078ec0ff */
[----:B------:R-:W-:Y:S02]  /*8fc0*/  LOP3.LUT R27, R8, 0x64006400, RZ, 0xfc, !PT ;  /* 0x64006400081b7812 */ /* 0x000fe400078efcff */
[----:B------:R-:W-:Y:S02]  /*8fd0*/  LOP3.LUT R21, R12, 0x64006400, RZ, 0xfc, !PT ;  /* 0x640064000c157812 */ /* 0x000fe400078efcff */
[----:B------:R-:W-:Y:S01]  /*8fe0*/  LOP3.LUT R26, R26, 0xf000f0, RZ, 0xc0, !PT ;  /* 0x00f000f01a1a7812 */ /* 0x000fe200078ec0ff */
[----:B------:R-:W-:Y:S01]  /*8ff0*/  FFMA.FTZ R39, R6, R28, R29 ;  /* 0x0000001c06277223 */ /* 0x000fe2000001001d */
[----:B------:R-:W-:Y:S01]  /*9000*/  LOP3.LUT R31, R10, 0x64006400, RZ, 0xfc, !PT ;  /* 0x640064000a1f7812 */ /* 0x000fe200078efcff */
[-C--:B------:R-:W-:Y:S01]  /*9010*/  HFMA2 R27, R27, R16.reuse.H0_H0, -72, -72 ;  /* 0xd480d4801b1b7431 */ /* 0x080fe20000040010 */
[----:B------:R-:W-:Y:S01]  /*9020*/  LOP3.LUT R29, R26, 0x64006400, RZ, 0xfc, !PT ;  /* 0x640064001a1d7812 */ /* 0x000fe200078efcff */
[----:B------:R-:W-:Y:S02]  /*9030*/  HFMA2 R21, R21, R16.H0_H0, -72, -72 ;  /* 0xd480d48015157431 */ /* 0x000fe40000040010 */
[----:B------:R-:W-:-:S02]  /*9040*/  HADD2.F32 R13, -RZ, R13.H1_H1 ;  /* 0x3000000dff0d7230 */ /* 0x000fc40000004100 */
[-C--:B------:R-:W-:Y:S02]  /*9050*/  HFMA2 R31, R31, R16.reuse.H0_H0, -72, -72 ;  /* 0xd480d4801f1f7431 */ /* 0x080fe40000040010 */
[----:B------:R-:W-:Y:S02]  /*9060*/  HADD2.F32 R10, -RZ, R5.H1_H1 ;  /* 0x30000005ff0a7230 */ /* 0x000fe40000004100 */
[----:B------:R-:W-:Y:S02]  /*9070*/  HFMA2 R16, R29, R16.H0_H0, -72, -72 ;  /* 0xd480d4801d107431 */ /* 0x000fe40000040010 */
        /* <DEDUP_REMOVED lines=12> */
[----:B------:R-:W-:Y:S02]  /*9140*/  HADD2.F32 R8, -RZ, R27.H1_H1 ;  /* 0x3000001bff087230 */ /* 0x000fe40000004100 */
[----:B------:R-:W-:Y:S01]  /*9150*/  FFMA.FTZ R5, R4, R5, R11 ;  /* 0x0000000504057223 */ /* 0x000fe2000001000b */
[----:B------:R-:W-:Y:S02]  /*9160*/  HADD2.F32 R12, -RZ, R31.H1_H1 ;  /* 0x3000001fff0c7230 */ /* 0x000fe40000004100 */
[----:B------:R-:W-:Y:S02]  /*9170*/  HADD2.F32 R16, -RZ, R16.H1_H1 ;  /* 0x30000010ff107230 */ /* 0x000fe40000004100 */
[----:B------:R-:W-:Y:S01]  /*9180*/  FFMA.FTZ R6, R6, R7, R13 ;  /* 0x0000000706067223 */ /* 0x000fe2000001000d */
[----:B------:R-:W-:Y:S01]  /*9190*/  FFMA.FTZ R8, R7, R8, R10 ;  /* 0x0000000807087223 */ /* 0x000fe2000001000a */
[----:B----4-:R-:W-:Y:S01]  /*91a0*/  @!P0 IADD3 R3, PT, PT, R9, R36, RZ ;  /* 0x0000002409038210 */ /* 0x010fe20007ffe0ff */
        /* <DEDUP_REMOVED lines=11> */
[----:B------:R-:W-:Y:S02]  /*9260*/  F2FP.F16.F32.PACK_AB R5, RZ, R5 ;  /* 0x00000005ff05723e */ /* 0x000fe400000000ff */
[----:B------:R-:W-:Y:S02]  /*9270*/  PRMT R6, R6, 0x5410, R8 ;  /* 0x0000541006067816 */ /* 0x000fe40000000008 */
[----:B------:R-:W-:Y:S01]  /*9280*/  PRMT R39, R39, 0x5410, R5 ;  /* 0x0000541027277816 */ /* 0x000fe20000000005 */
[----:B------:R-:W-:Y:S01]  /*9290*/  UIADD3 UR4, UPT, UPT, UR4, 0x40, URZ ;  /* 0x0000004004047890 */ /* 0x000fe2000fffe0ff */
[----:B------:R-:W-:Y:S01]  /*92a0*/  IADD3 R24, P1, PT, R24, 0x80, RZ ;  /* 0x0000008018187810 */ /* 0x000fe20007f3e0ff */
[----:B------:R-:W-:Y:S01]  /*92b0*/  HFMA2 R33, R6, 1, 1, R33 ;  /* 0x3c003c0006217831 */ /* 0x000fe20000000021 */
[----:B------:R-:W-:Y:S01]  /*92c0*/  MOV R4, R18 ;  /* 0x0000001200047202 */ /* 0x000fe20000000f00 */
[----:B------:R-:W-:-:S02]  /*92d0*/  IMAD.MOV.U32 R5, RZ, RZ, R19 ;  /* 0x000000ffff057224 */ /* 0x000fc400078e0013 */
[----:B------:R-:W-:Y:S01]  /*92e0*/  HADD2 R32, R39, R32 ;  /* 0x0000002027207230 */ /* 0x000fe20000000000 */
[----:B------:R-:W-:Y:S01]  /*92f0*/  IADD3.X R25, PT, PT, RZ, R25, RZ, P1, !PT ;  /* 0x00000019ff197210 */ /* 0x000fe20000ffe4ff */
[----:B------:R-:W-:Y:S01]  /*9300*/  IMAD.WIDE R18, R38, 0x4, R50 ;  /* 0x0000000426127825 */ /* 0x000fe200078e0232 */
[----:B------:R-:W-:Y:S06]  /*9310*/  @!P0 BRA `(.L_x_4836) ;  /* 0xffffffd800d88947 */ /* 0x000fec000383ffff */
[----:B------:R-:W-:-:S07]  /*9320*/  IMAD.WIDE R18, R38, 0x10, R4 ;  /* 0x0000001026127825 */ /* 0x000fce00078e0204 */
.L_x_4835:
        /* <DEDUP_REMOVED lines=8> */
.L_x_4838:
[----:B------:R-:W2:Y:S01]  /*93b0*/  LDG.E.128.CONSTANT R8, desc[UR6][R24.64] ;  /* 0x0000000618087981 */ /* 0x000ea2000c1e9d00 */
[----:B------:R-:W-:-:S03]  /*93c0*/  MOV R38, UR12 ;  /* 0x0000000c00267c02 */ /* 0x000fc60008000f00 */
[----:B------:R-:W0:Y:S02]  /*93d0*/  LDS.128 R16, [UR4] ;  /* 0x00000004ff107984 */ /* 0x000e240008000c00 */
[----:B------:R-:W-:-:S05]  /*93e0*/  IMAD.WIDE R20, R38, 0x4, R24 ;  /* 0x0000000426147825 */ /* 0x000fca00078e0218 */
[----:B------:R1:W3:Y:S01]  /*93f0*/  LDG.E.128.CONSTANT R12, desc[UR6][R20.64] ;  /* 0x00000006140c7981 */ /* 0x0002e2000c1e9d00 */
[----:B------:R-:W-:-:S05]  /*9400*/  IMAD.WIDE R22, R38, 0x4, R20 ;  /* 0x0000000426167825 */ /* 0x000fca00078e0214 */
[----:B------:R-:W4:Y:S01]  /*9410*/  LDG.E.128.CONSTANT R4, desc[UR6][R22.64] ;  /* 0x0000000616047981 */ /* 0x000f22000c1e9d00 */
[----:B------:R-:W-:Y:S01]  /*9420*/  HFMA2 R30, -RZ, RZ, 0, 0.125 ;  /* 0x00003000ff1e7431 */ /* 0x000fe200000001ff */
[----:B------:R-:W-:Y:S02]  /*9430*/  ISETP.NE.AND P0, PT, R36, R3, PT ;  /* 0x000000032400720c */ /* 0x000fe40003f05270 */
[----:B------:R-:W-:Y:S02]  /*9440*/  MOV R49, 0x2400 ;  /* 0x0000240000317802 */ /* 0x000fe40000000f00 */
[----:B--2---:R-:W-:Y:S02]  /*9450*/  LOP3.LUT R28, R8, 0x70007, RZ, 0xc0, !PT ;  /* 0x00070007081c7812 */ /* 0x004fe400078ec0ff */
[----:B------:R-:W-:Y:S02]  /*9460*/  LOP3.LUT R39, R9, 0x70007, RZ, 0xc0, !PT ;  /* 0x0007000709277812 */ /* 0x000fe400078ec0ff */
[----:B------:R-:W-:-:S02]  /*9470*/  LOP3.LUT R43, R10, 0x70007, RZ, 0xc0, !PT ;  /* 0x000700070a2b7812 */ /* 0x000fc400078ec0ff */
[----:B------:R-:W-:Y:S02]  /*9480*/  LOP3.LUT R45, R11, 0x70007, RZ, 0xc0, !PT ;  /* 0x000700070b2d7812 */ /* 0x000fe400078ec0ff */
[----:B------:R-:W-:Y:S02]  /*9490*/  LOP3.LUT R31, R8, 0x380038, RZ, 0xc0, !PT ;  /* 0x00380038081f7812 */ /* 0x000fe400078ec0ff */
[----:B------:R-:W-:Y:S02]  /*94a0*/  LOP3.LUT R28, R28, 0x64006400, RZ, 0xfc, !PT ;  /* 0x640064001c1c7812 */ /* 0x000fe400078efcff */
[----:B------:R-:W-:Y:S02]  /*94b0*/  LOP3.LUT R42, R9, 0x380038, RZ, 0xc0, !PT ;  /* 0x00380038092a7812 */ /* 0x000fe400078ec0ff */
[----:B-1----:R-:W-:Y:S01]  /*94c0*/  LOP3.LUT R20, R39, 0x64006400, RZ, 0xfc, !PT ;  /* 0x6400640027147812 */ /* 0x002fe200078efcff */
[----:B------:R-:W-:Y:S01]  /*94d0*/  HADD2 R28, R28, -1028, -1028 ;  /* 0xe404e4041c1c7430 */ /* 0x000fe20000000000 */
[----:B------:R-:W-:-:S02]  /*94e0*/  LOP3.LUT R43, R43, 0x64006400, RZ, 0xfc, !PT ;  /* 0x640064002b2b7812 */ /* 0x000fc400078efcff */
[----:B------:R-:W-:Y:S01]  /*94f0*/  LOP3.LUT R45, R45, 0x64006400, RZ, 0xfc, !PT ;  /* 0x640064002d2d7812 */ /* 0x000fe200078efcff */
[-C--:B0-----:R-:W-:Y:S01]  /*9500*/  HFMA2 R28, R28, R16.reuse, RZ ;  /* 0x000000101c1c7231 */ /* 0x081fe200000000ff */
[----:B------:R-:W-:Y:S01]  /*9510*/  LOP3.LUT R21, R31, 0x64006400, RZ, 0xfc, !PT ;  /* 0x640064001f157812 */ /* 0x000fe200078efcff */
[----:B------:R-:W-:Y:S01]  /*9520*/  HADD2 R47, R43, -1028, -1028 ;  /* 0xe404e4042b2f7430 */ /* 0x000fe20000000000 */
[----:B------:R-:W-:Y:S01]  /*9530*/  LOP3.LUT R39, R42, 0x64006400, RZ, 0xfc, !PT ;  /* 0x640064002a277812 */ /* 0x000fe200078efcff */
[----:B------:R-:W-:Y:S01]  /*9540*/  HADD2 R42, R20, -1028, -1028 ;  /* 0xe404e404142a7430 */ /* 0x000fe20000000000 */
[----:B------:R-:W-:Y:S01]  /*9550*/  LOP3.LUT R44, R10, 0x380038, RZ, 0xc0, !PT ;  /* 0x003800380a2c7812 */ /* 0x000fe200078ec0ff */
[----:B------:R-:W-:Y:S02]  /*9560*/  HADD2 R45, R45, -1028, -1028 ;  /* 0xe404e4042d2d7430 */ /* 0x000fe40000000000 */
[----:B------:R-:W-:Y:S02]  /*9570*/  HFMA2 R47, R47, R16, RZ ;  /* 0x000000102f2f7231 */ /* 0x000fe400000000ff */
[----:B------:R-:W-:Y:S01]  /*9580*/  HFMA2 R20, R21, R30.H0_H0, -132, -132 ;  /* 0xd820d82015147431 */ /* 0x000fe2000004001e */
[----:B------:R-:W-:Y:S01]  /*9590*/  LOP3.LUT R31, R44, 0x64006400, RZ, 0xfc, !PT ;  /* 0x640064002c1f7812 */ /* 0x000fe200078efcff */
[-C--:B------:R-:W-:Y:S01]  /*95a0*/  HFMA2 R42, R42, R16.reuse, RZ.H0_H0 ;  /* 0x000000102a2a7231 */ /* 0x080fe200000400ff */
[----:B------:R-:W-:Y:S01]  /*95b0*/  SHF.R.U32.HI R43, RZ, 0x6, R10 ;  /* 0x00000006ff2b7819 */ /* 0x000fe2000001160a */
[----:B------:R-:W-:-:S02]  /*95c0*/  HFMA2 R21, R45, R16, RZ.H0_H0 ;  /* 0x000000102d157231 */ /* 0x000fc400000400ff */
[-C--:B------:R-:W-:Y:S02]  /*95d0*/  HFMA2 R20, R20, R17.reuse, R28 ;  /* 0x0000001114147231 */ /* 0x080fe4000000001c */
[-C--:B------:R-:W-:Y:S01]  /*95e0*/  HFMA2 R16, R39, R30.reuse.H0_H0, -132, -132 ;  /* 0xd820d82027107431 */ /* 0x080fe2000004001e */
[----:B------:R-:W-:Y:S01]  /*95f0*/  LOP3.LUT R28, R11, 0x380038, RZ, 0xc0, !PT ;  /* 0x003800380b1c7812 */ /* 0x000fe200078ec0ff */
[----:B------:R-:W-:Y:S01]  /*9600*/  HFMA2 R31, R31, R30.H0_H0, -132, -132 ;  /* 0xd820d8201f1f7431 */ /* 0x000fe2000004001e */
[----:B------:R-:W-:Y:S01]  /*9610*/  SHF.R.U32.HI R39, RZ, 0x6, R9 ;  /* 0x00000006ff277819 */ /* 0x000fe20000011609 */
[-C--:B------:R-:W-:Y:S01]  /*9620*/  HFMA2 R16, R16, R17.reuse, R42 ;  /* 0x0000001110107231 */ /* 0x080fe2000000002a */
[----:B------:R-:W-:Y:S01]  /*9630*/  SHF.R.U32.HI R42, RZ, 0x6, R8 ;  /* 0x00000006ff2a7819 */ /* 0x000fe20000011608 */
[----:B------:R-:W-:Y:S01]  /*9640*/  HFMA2 R47, R31, R17, R47 ;  /* 0x000000111f2f7231 */ /* 0x000fe2000000002f */
[----:B------:R-:W-:Y:S02]  /*9650*/  LOP3.LUT R45, R28, 0x64006400, RZ, 0xfc, !PT ;  /* 0x640064001c2d7812 */ /* 0x000fe400078efcff */
[----:B------:R-:W-:-:S02]  /*9660*/  LOP3.LUT R28, R42, 0x70007, RZ, 0xc0, !PT ;  /* 0x000700072a1c7812 */ /* 0x000fc400078ec0ff */
[----:B------:R-:W-:Y:S01]  /*9670*/  LOP3.LUT R31, R39, 0x70007, RZ, 0xc0, !PT ;  /* 0x00070007271f7812 */ /* 0x000fe200078ec0ff */
[----:B------:R-:W-:Y:S01]  /*9680*/  HFMA2 R45, R45, R30.H0_H0, -132, -132 ;  /* 0xd820d8202d2d7431 */ /* 0x000fe2000004001e */
[----:B------:R-:W-:Y:S02]  /*9690*/  LOP3.LUT R28, R28, 0x64006400, RZ, 0xfc, !PT ;  /* 0x640064001c1c7812 */ /* 0x000fe400078efcff */
[----:B------:R-:W-:Y:S01]  /*96a0*/  LOP3.LUT R31, R31, 0x64006400, RZ, 0xfc, !PT ;  /* 0x640064001f1f7812 */ /* 0x000fe200078efcff */
[----:B------:R-:W-:Y:S01]  /*96b0*/  HFMA2 R17, R45, R17, R21 ;  /* 0x000000112d117231 */ /* 0x000fe20000000015 */
[----:B------:R-:W-:Y:S01]  /*96c0*/  LOP3.LUT R21, R43, 0x70007, RZ, 0xc0, !PT ;  /* 0x000700072b157812 */ /* 0x000fe200078ec0ff */
[----:B------:R-:W-:Y:S01]  /*96d0*/  HADD2 R28, R28, -1028, -1028 ;  /* 0xe404e4041c1c7430 */ /* 0x000fe20000000000 */
[----:B------:R-:W-:Y:S01]  /*96e0*/  SHF.R.U32.HI R44, RZ, 0x6, R11 ;  /* 0x00000006ff2c7819 */ /* 0x000fe2000001160b */
[----:B------:R-:W-:Y:S01]  /*96f0*/  HADD2 R31, R31, -1028, -1028 ;  /* 0xe404e4041f1f7430 */ /* 0x000fe20000000000 */
[----:B------:R-:W-:Y:S01]  /*9700*/  LOP3.LUT R21, R21, 0x64006400, RZ, 0xfc, !PT ;  /* 0x6400640015157812 */ /* 0x000fe200078efcff */
[-C--:B------:R-:W-:Y:S01]  /*9710*/  HFMA2 R20, R28, R18.reuse, R20 ;  /* 0x000000121c147231 */ /* 0x080fe20000000014 */
[----:B------:R-:W-:Y:S01]  /*9720*/  LOP3.LUT R28, R44, 0x70007, RZ, 0xc0, !PT ;  /* 0x000700072c1c7812 */ /* 0x000fe200078ec0ff */
[----:B------:R-:W-:-:S02]  /*9730*/  HFMA2 R16, R31, R18, R16 ;  /* 0x000000121f107231 */ /* 0x000fc40000000010 */
[----:B------:R-:W-:Y:S01]  /*9740*/  HADD2 R21, R21, -1028, -1028 ;  /* 0xe404e40415157430 */ /* 0x000fe20000000000 */
[----:B------:R-:W-:Y:S02]  /*9750*/  LOP3.LUT R31, R28, 0x64006400, RZ, 0xfc, !PT ;  /* 0x640064001c1f7812 */ /* 0x000fe400078efcff */
[----:B------:R-:W-:Y:S01]  /*9760*/  LOP3.LUT R28, R39, 0x380038, RZ, 0xc0, !PT ;  /* 0x00380038271c7812 */ /* 0x000fe200078ec0ff */
[-C--:B------:R-:W-:Y:S01]  /*9770*/  HFMA2 R47, R21, R18.reuse, R47 ;  /* 0x00000012152f7231 */ /* 0x080fe2000000002f */
[----:B------:R-:W-:Y:S01]  /*9780*/  LOP3.LUT R21, R42, 0x380038, RZ, 0xc0, !PT ;  /* 0x003800382a157812 */ /* 0x000fe200078ec0ff */
[----:B------:R-:W-:Y:S01]  /*9790*/  HADD2 R45, R31, -1028, -1028 ;  /* 0xe404e4041f2d7430 */ /* 0x000fe20000000000 */
[----:B------:R-:W-:Y:S02]  /*97a0*/  LOP3.LUT R31, R28, 0x64006400, RZ, 0xfc, !PT ;  /* 0x640064001c1f7812 */ /* 0x000fe400078efcff */
[----:B------:R-:W-:Y:S01]  /*97b0*/  LOP3.LUT R21, R21, 0x64006400, RZ, 0xfc, !PT ;  /* 0x6400640015157812 */ /* 0x000fe200078efcff */
[----:B------:R-:W-:Y:S01]  /*97c0*/  HFMA2 R17, R45, R18, R17 ;  /* 0x000000122d117231 */ /* 0x000fe20000000011 */
[----:B------:R-:W-:Y:S01]  /*97d0*/  LOP3.LUT R18, R43, 0x380038, RZ, 0xc0, !PT ;  /* 0x003800382b127812 */ /* 0x000fe200078ec0ff */
[-C--:B------:R-:W-:Y:S01]  /*97e0*/  HFMA2 R46, R31, R30.reuse.H0_H0, -132, -132 ;  /* 0xd820d8201f2e7431 */ /* 0x080fe2000004001e */
[----:B------:R-:W-:Y:S01]  /*97f0*/  LOP3.LUT R28, R44, 0x380038, RZ, 0xc0, !PT ;  /* 0x003800382c1c7812 */ /* 0x000fe200078ec0ff */
[-C--:B------:R-:W-:Y:S01]  /*9800*/  HFMA2 R45, R21, R30.reuse.H0_H0, -132, -132 ;  /* 0xd820d820152d7431 */ /* 0x080fe2000004001e */
[----:B------:R-:W-:Y:S01]  /*9810*/  LOP3.LUT R21, R18, 0x64006400, RZ, 0xfc, !PT ;  /* 0x6400640012157812 */ /* 0x000fe200078efcff */
[-C--:B------:R-:W-:Y:S01]  /*9820*/  HFMA2 R46, R46, R19.reuse, R16 ;  /* 0x000000132e2e7231 */ /* 0x080fe20000000010 */
[----:B------:R-:W-:Y:S01]  /*9830*/  LOP3.LUT R31, R28, 0x64006400, RZ, 0xfc, !PT ;  /* 0x640064001c1f7812 */ /* 0x000fe200078efcff */
[----:B------:R-:W-:Y:S01]  /*9840*/  HFMA2 R45, R45, R19, R20 ;  /* 0x000000132d2d7231 */ /* 0x000fe20000000014 */
[----:B------:R-:W-:Y:S01]  /*9850*/  @!P0 LEA R20, R2, R1, 0x3 ;  /* 0x0000000102148211 */ /* 0x000fe200078e18ff */
[----:B------:R-:W-:-:S02]  /*9860*/  HFMA2 R21, R21, R30.H0_H0, -132, -132 ;  /* 0xd820d82015157431 */ /* 0x000fc4000004001e */
[----:B------:R-:W-:Y:S02]  /*9870*/  @!P0 IMAD.MOV.U32 R28, RZ, RZ, R26 ;  /* 0x000000ffff1c8224 */ /* 0x000fe400078e001a */
[----:B------:R-:W-:Y:S02]  /*9880*/  HFMA2 R48, R31, R30.H0_H0, -132, -132 ;  /* 0xd820d8201f307431 */ /* 0x000fe4000004001e */
[-C--:B------:R-:W-:Y:S01]  /*9890*/  HFMA2 R47, R21, R19.reuse, R47 ;  /* 0x00000013152f7231 */ /* 0x080fe2000000002f */
[----:B------:R3:W2:Y:S01]  /*98a0*/  @!P0 LDG.E.U16.CONSTANT R31, desc[UR6][R28.64] ;  /* 0x000000061c1f8981 */ /* 0x0006a2000c1e9500 */
[----:B------:R-:W-:-:S03]  /*98b0*/  HFMA2 R48, R48, R19, R17 ;  /* 0x0000001330307231 */ /* 0x000fc60000000011 */
[----:B------:R-:W5:Y:S01]  /*98c0*/  @!P0 LDL.64 R20, [R20+0x8] ;  /* 0x0000080014148983 */ /* 0x000f620000100a00 */
[----:B------:R-:W-:Y:S02]  /*98d0*/  LOP3.LUT R39, R39, 0x1c001c0, RZ, 0xc0, !PT ;  /* 0x01c001c027277812 */ /* 0x000fe400078ec0ff */
[----:B------:R-:W-:Y:S01]  /*98e0*/  LOP3.LUT R42, R42, 0x1c001c0, RZ, 0xc0, !PT ;  /* 0x01c001c02a2a7812 */ /* 0x000fe200078ec0ff */
[----:B------:R-:W0:Y:S01]  /*98f0*/  LDS.128 R16, [UR4+0x10] ;  /* 0x00001004ff107984 */ /* 0x000e220008000c00 */
[----:B------:R-:W-:Y:S02]  /*9900*/  LOP3.LUT R50, R43, 0x1c001c0, RZ, 0xc0, !PT ;  /* 0x01c001c02b327812 */ /* 0x000fe400078ec0ff */
[----:B------:R-:W-:Y:S02]  /*9910*/  PRMT R30, R30, 0x5410, R49 ;  /* 0x000054101e1e7816 */ /* 0x000fe40000000031 */
[----:B------:R-:W-:Y:S02]  /*9920*/  LOP3.LUT R49, R39, 0x64006400, RZ, 0xfc, !PT ;  /* 0x6400640027317812 */ /* 0x000fe400078efcff */
[----:B------:R-:W-:-:S02]  /*9930*/  LOP3.LUT R43, R42, 0x64006400, RZ, 0xfc, !PT ;  /* 0x640064002a2b7812 */ /* 0x000fc400078efcff */
[----:B------:R-:W-:Y:S01]  /*9940*/  LOP3.LUT R39, R50, 0x64006400, RZ, 0xfc, !PT ;  /* 0x6400640032277812 */ /* 0x000fe200078efcff */
[-C--:B------:R-:W-:Y:S01]  /*9950*/  HFMA2 R49, R49, R30.reuse.H1_H1, -20, -20 ;  /* 0xcd00cd0031317431 */ /* 0x080fe2000006001e */
[----:B------:R-:W-:Y:S01]  /*9960*/  LOP3.LUT R44, R44, 0x1c001c0, RZ, 0xc0, !PT ;  /* 0x01c001c02c2c7812 */ /* 0x000fe200078ec0ff */
[-C--:B------:R-:W-:Y:S01]  /*9970*/  HFMA2 R43, R43, R30.reuse.H1_H1, -20, -20 ;  /* 0xcd00cd002b2b7431 */ /* 0x080fe2000006001e */
[----:B---3--:R-:W-:Y:S01]  /*9980*/  LOP3.LUT R28, R12, 0x70007, RZ, 0xc0, !PT ;  /* 0x000700070c1c7812 */ /* 0x008fe200078ec0ff */
[----:B------:R-:W-:Y:S01]  /*9990*/  HFMA2 R39, R39, R30.H1_H1, -20, -20 ;  /* 0xcd00cd0027277431 */ /* 0x000fe2000006001e */
[----:B------:R-:W-:Y:S02]  /*99a0*/  SHF.R.U32.HI R9, RZ, 0xf, R9 ;  /* 0x0000000fff097819 */ /* 0x000fe40000011609 */
[----:B------:R-:W-:Y:S02]  /*99b0*/  LOP3.LUT R28, R28, 0x64006400, RZ, 0xfc, !PT ;  /* 0x640064001c1c7812 */ /* 0x000fe400078efcff */
[----:B------:R-:W-:-:S02]  /*99c0*/  LOP3.LUT R9, R9, 0x10001, RZ, 0xc0, !PT ;  /* 0x0001000109097812 */ /* 0x000fc400078ec0ff */
[----:B------:R-:W-:Y:S02]  /*99d0*/  SHF.R.U32.HI R10, RZ, 0xf, R10 ;  /* 0x0000000fff0a7819 */ /* 0x000fe4000001160a */
[----:B------:R-:W-:Y:S02]  /*99e0*/  SHF.R.U32.HI R8, RZ, 0xf, R8 ;  /* 0x0000000fff087819 */ /* 0x000fe40000011608 */
[----:B------:R-:W-:Y:S02]  /*99f0*/  LOP3.LUT R10, R10, 0x10001, RZ, 0xc0, !PT ;  /* 0x000100010a0a7812 */ /* 0x000fe400078ec0ff */
[----:B------:R-:W-:Y:S02]  /*9a00*/  LOP3.LUT R8, R8, 0x10001, RZ, 0xc0, !PT ;  /* 0x0001000108087812 */ /* 0x000fe400078ec0ff */
[----:B------:R-:W-:-:S05]  /*9a10*/  IADD3 R26, P1, PT, R26, 0x80, RZ ;  /* 0x000000801a1a7810 */ /* 0x000fca0007f3e0ff */
[----:B------:R-:W-:Y:S02]  /*9a20*/  IMAD.X R29, RZ, RZ, R29, P1 ;  /* 0x000000ffff1d7224 */ /* 0x000fe400008e061d */
[-C--:B0-----:R-:W-:Y:S01]  /*9a30*/  HFMA2 R45, R43, R16.reuse, R45 ;  /* 0x000000102b2d7231 */ /* 0x081fe2000000002d */
[----:B------:R-:W-:Y:S01]  /*9a40*/  LOP3.LUT R43, R44, 0x64006400, RZ, 0xfc, !PT ;  /* 0x640064002c2b7812 */ /* 0x000fe200078efcff */
[-C--:B------:R-:W-:Y:S01]  /*9a50*/  HFMA2 R47, R39, R16.reuse, R47 ;  /* 0x00000010272f7231 */ /* 0x080fe2000000002f */
[----:B------:R-:W-:Y:S01]  /*9a60*/  LOP3.LUT R39, R13, 0x70007, RZ, 0xc0, !PT ;  /* 0x000700070d277812 */ /* 0x000fe200078ec0ff */
[----:B------:R-:W-:Y:S02]  /*9a70*/  HFMA2 R46, R49, R16, R46 ;  /* 0x00000010312e7231 */ /* 0x000fe4000000002e */
[----:B------:R-:W-:Y:S01]  /*9a80*/  HFMA2 R42, R43, R30.H1_H1, -20, -20 ;  /* 0xcd00cd002b2a7431 */ /* 0x000fe2000006001e */
[----:B------:R-:W-:Y:S01]  /*9a90*/  LOP3.LUT R39, R39, 0x64006400, RZ, 0xfc, !PT ;  /* 0x6400640027277812 */ /* 0x000fe200078efcff */
[----:B------:R-:W-:Y:S01]  /*9aa0*/  HADD2 R43, R28, -1028, -1028 ;  /* 0xe404e4041c2b7430 */ /* 0x000fe20000000000 */
[----:B------:R-:W-:Y:S01]  /*9ab0*/  LOP3.LUT R28, R14, 0x70007, RZ, 0xc0, !PT ;  /* 0x000700070e1c7812 */ /* 0x000fe200078ec0ff */
[----:B------:R-:W-:Y:S01]  /*9ac0*/  HFMA2 R48, R42, R16, R48 ;  /* 0x000000102a307231 */ /* 0x000fe20000000030 */
[----:B------:R-:W-:Y:S01]  /*9ad0*/  LOP3.LUT R16, R12, 0x380038, RZ, 0xc0, !PT ;  /* 0x003800380c107812 */ /* 0x000fe200078ec0ff */
[----:B------:R-:W-:Y:S01]  /*9ae0*/  HADD2 R39, R39, -1028, -1028 ;  /* 0xe404e40427277430 */ /* 0x000fe20000000000 */
[----:B------:R-:W-:Y:S01]  /*9af0*/  LOP3.LUT R42, R15, 0x70007, RZ, 0xc0, !PT ;  /* 0x000700070f2a7812 */ /* 0x000fe200078ec0ff */
[-C--:B------:R-:W-:Y:S01]  /*9b00*/  HFMA2 R43, R43, R17.reuse, R45 ;  /* 0x000000112b2b7231 */ /* 0x080fe2000000002d */
[----:B------:R-:W-:Y:S01]  /*9b10*/  LOP3.LUT R28, R28, 0x64006400, RZ, 0xfc, !PT ;  /* 0x640064001c1c7812 */ /* 0x000fe200078efcff */
[----:B------:R-:W-:Y:S01]  /*9b20*/  HFMA2 R46, R39, R17, R46 ;  /* 0x00000011272e7231 */ /* 0x000fe2000000002e */
[----:B------:R-:W-:-:S02]  /*9b30*/  LOP3.LUT R39, R16, 0x64006400, RZ, 0xfc, !PT ;  /* 0x6400640010277812 */ /* 0x000fc400078efcff */
[----:B------:R-:W-:Y:S01]  /*9b40*/  LOP3.LUT R44, R42, 0x64006400, RZ, 0xfc, !PT ;  /* 0x640064002a2c7812 */ /* 0x000fe200078efcff */
[----:B------:R-:W-:Y:S01]  /*9b50*/  HADD2 R42, R28, -1028, -1028 ;  /* 0xe404e4041c2a7430 */ /* 0x000fe20000000000 */
[----:B------:R-:W-:Y:S01]  /*9b60*/  LOP3.LUT R16, R13, 0x380038, RZ, 0xc0, !PT ;  /* 0x003800380d107812 */ /* 0x000fe200078ec0ff */
[----:B------:R-:W-:Y:S01]  /*9b70*/  HFMA2 R39, R39, R30.H0_H0, -132, -132 ;  /* 0xd820d82027277431 */ /* 0x000fe2000004001e */
[----:B------:R-:W-:Y:S01]  /*9b80*/  LOP3.LUT R45, R15, 0x380038, RZ, 0xc0, !PT ;  /* 0x003800380f2d7812 */ /* 0x000fe200078ec0ff */
[-C--:B------:R-:W-:Y:S01]  /*9b90*/  HFMA2 R42, R42, R17.reuse, R47 ;  /* 0x000000112a2a7231 */ /* 0x080fe2000000002f */
[----:B------:R-:W-:Y:S01]  /*9ba0*/  LOP3.LUT R47, R16, 0x64006400, RZ, 0xfc, !PT ;  /* 0x64006400102f7812 */ /* 0x000fe200078efcff */
[----:B------:R-:W-:Y:S01]  /*9bb0*/  HFMA2 R43, R39, R18, R43 ;  /* 0x00000012272b7231 */ /* 0x000fe2000000002b */
[----:B------:R-:W-:Y:S01]  /*9bc0*/  SHF.R.U32.HI R39, RZ, 0x6, R12 ;  /* 0x00000006ff277819 */ /* 0x000fe2000001160c */
[----:B------:R-:W-:Y:S01]  /*9bd0*/  HADD2 R44, R44, -1028, -1028 ;  /* 0xe404e4042c2c7430 */ /* 0x000fe20000000000 */
[----:B------:R-:W-:Y:S01]  /*9be0*/  LOP3.LUT R28, R14, 0x380038, RZ, 0xc0, !PT ;  /* 0x003800380e1c7812 */ /* 0x000fe200078ec0ff */
[----:B------:R-:W-:Y:S01]  /*9bf0*/  HFMA2 R47, R47, R30.H0_H0, -132, -132 ;  /* 0xd820d8202f2f7431 */ /* 0x000fe2000004001e */
[----:B------:R-:W-:Y:S01]  /*9c00*/  LOP3.LUT R45, R45, 0x64006400, RZ, 0xfc, !PT ;  /* 0x640064002d2d7812 */ /* 0x000fe200078efcff */
[----:B------:R-:W-:Y:S01]  /*9c10*/  HFMA2 R17, R44, R17, R48 ;  /* 0x000000112c117231 */ /* 0x000fe20000000030 */
[----:B------:R-:W-:Y:S01]  /*9c20*/  LOP3.LUT R16, R39, 0x70007, RZ, 0xc0, !PT ;  /* 0x0007000727107812 */ /* 0x000fe200078ec0ff */
[----:B------:R-:W-:Y:S01]  /*9c30*/  HFMA2 R46, R47, R18, R46 ;  /* 0x000000122f2e7231 */ /* 0x000fe2000000002e */
[----:B------:R-:W-:Y:S01]  /*9c40*/  LOP3.LUT R49, R28, 0x64006400, RZ, 0xfc, !PT ;  /* 0x640064001c317812 */ /* 0x000fe200078efcff */
[----:B------:R-:W-:Y:S01]  /*9c50*/  HFMA2 R45, R45, R30.H0_H0, -132, -132 ;  /* 0xd820d8202d2d7431 */ /* 0x000fe2000004001e */
[----:B------:R-:W-:-:S02]  /*9c60*/  LOP3.LUT R16, R16, 0x64006400, RZ, 0xfc, !PT ;  /* 0x6400640010107812 */ /* 0x000fc400078efcff */
[----:B------:R-:W-:Y:S01]  /*9c70*/  SHF.R.U32.HI R28, RZ, 0x6, R13 ;  /* 0x00000006ff1c7819 */ /* 0x000fe2000001160d */
[----:B------:R-:W-:Y:S02]  /*9c80*/  HFMA2 R49, R49, R30.H0_H0, -132, -132 ;  /* 0xd820d82031317431 */ /* 0x000fe4000004001e */
[-C--:B------:R-:W-:Y:S02]  /*9c90*/  HFMA2 R17, R45, R18.reuse, R17 ;  /* 0x000000122d117231 */ /* 0x080fe40000000011 */
[----:B------:R-:W-:Y:S01]  /*9ca0*/  HADD2 R16, R16, -1028, -1028 ;  /* 0xe404e40410107430 */ /* 0x000fe20000000000 */
[----:B------:R-:W-:Y:S01]  /*9cb0*/  SHF.R.U32.HI R45, RZ, 0x6, R14 ;  /* 0x00000006ff2d7819 */ /* 0x000fe2000001160e */
[----:B------:R-:W-:Y:S01]  /*9cc0*/  HFMA2 R42, R49, R18, R42 ;  /* 0x00000012312a7231 */ /* 0x000fe2000000002a */
[----:B------:R-:W-:Y:S01]  /*9cd0*/  SHF.R.U32.HI R44, RZ, 0x6, R15 ;  /* 0x00000006ff2c7819 */ /* 0x000fe2000001160f */
[----:B------:R-:W-:Y:S01]  /*9ce0*/  HFMA2 R43, R16, R19, R43 ;  /* 0x00000013102b7231 */ /* 0x000fe2000000002b */
[----:B------:R-:W-:-:S02]  /*9cf0*/  LOP3.LUT R18, R28, 0x70007, RZ, 0xc0, !PT ;  /* 0x000700071c127812 */ /* 0x000fc400078ec0ff */
[----:B------:R-:W-:Y:S02]  /*9d00*/  LOP3.LUT R16, R45, 0x70007, RZ, 0xc0, !PT ;  /* 0x000700072d107812 */ /* 0x000fe400078ec0ff */
[----:B------:R-:W-:Y:S02]  /*9d10*/  LOP3.LUT R47, R44, 0x70007, RZ, 0xc0, !PT ;  /* 0x000700072c2f7812 */ /* 0x000fe400078ec0ff */
[----:B------:R-:W-:Y:S02]  /*9d20*/  LOP3.LUT R18, R18, 0x64006400, RZ, 0xfc, !PT ;  /* 0x6400640012127812 */ /* 0x000fe400078efcff */
[----:B------:R-:W-:Y:S02]  /*9d30*/  LOP3.LUT R16, R16, 0x64006400, RZ, 0xfc, !PT ;  /* 0x6400640010107812 */ /* 0x000fe400078efcff */
[----:B------:R-:W-:Y:S01]  /*9d40*/  LOP3.LUT R47, R47, 0x64006400, RZ, 0xfc, !PT ;  /* 0x640064002f2f7812 */ /* 0x000fe200078efcff */
[----:B------:R-:W-:Y:S01]  /*9d50*/  HADD2 R18, R18, -1028, -1028 ;  /* 0xe404e40412127430 */ /* 0x000fe20000000000 */
[----:B------:R-:W-:Y:S01]  /*9d60*/  SHF.R.U32.HI R49, RZ, 0xe, R12 ;  /* 0x0000000eff317819 */ /* 0x000fe2000001160c */
[----:B------:R-:W-:Y:S01]  /*9d70*/  HADD2 R16, R16, -1028, -1028 ;  /* 0xe404e40410107430 */ /* 0x000fe20000000000 */
[----:B------:R-:W-:Y:S01]  /*9d80*/  SHF.R.U32.HI R12, RZ, 0xe, R13 ;  /* 0x0000000eff0c7819 */ /* 0x000fe2000001160d */
[----:B------:R-:W-:-:S02]  /*9d90*/  HADD2 R47, R47, -1028, -1028 ;  /* 0xe404e4042f2f7430 */ /* 0x000fc40000000000 */
[-C--:B------:R-:W-:Y:S02]  /*9da0*/  HFMA2 R46, R18, R19.reuse, R46 ;  /* 0x00000013122e7231 */ /* 0x080fe4000000002e */
[-C--:B------:R-:W-:Y:S01]  /*9db0*/  HFMA2 R42, R16, R19.reuse, R42 ;  /* 0x00000013102a7231 */ /* 0x080fe2000000002a */
[----:B------:R-:W-:Y:S01]  /*9dc0*/  LOP3.LUT R9, R9, 0x20002, R12, 0xf8, !PT ;  /* 0x0002000209097812 */ /* 0x000fe200078ef80c */
[----:B------:R-:W-:Y:S01]  /*9dd0*/  HFMA2 R47, R47, R19, R17 ;  /* 0x000000132f2f7231 */ /* 0x000fe20000000011 */
[----:B------:R-:W-:Y:S01]  /*9de0*/  SHF.R.U32.HI R12, RZ, 0xf, R11 ;  /* 0x0000000fff0c7819 */ /* 0x000fe2000001160b */
[----:B------:R-:W0:Y:S01]  /*9df0*/  LDS.128 R16, [UR4+0x20] ;  /* 0x00002004ff107984 */ /* 0x000e220008000c00 */
[----:B------:R-:W-:Y:S02]  /*9e00*/  SHF.R.U32.HI R11, RZ, 0xe, R14 ;  /* 0x0000000eff0b7819 */ /* 0x000fe4000001160e */
[----:B------:R-:W-:Y:S02]  /*9e10*/  SHF.R.U32.HI R14, RZ, 0xe, R15 ;  /* 0x0000000eff0e7819 */ /* 0x000fe4000001160f */
[----:B------:R-:W-:-:S02]  /*9e20*/  LOP3.LUT R13, R12, 0x10001, RZ, 0xc0, !PT ;  /* 0x000100010c0d7812 */ /* 0x000fc400078ec0ff */
[----:B------:R-:W-:Y:S02]  /*9e30*/  LOP3.LUT R12, R39, 0x380038, RZ, 0xc0, !PT ;  /* 0x00380038270c7812 */ /* 0x000fe400078ec0ff */
[----:B------:R-:W-:Y:S02]  /*9e40*/  LOP3.LUT R10, R10, 0x20002, R11, 0xf8, !PT ;  /* 0x000200020a0a7812 */ /* 0x000fe400078ef80b */
[----:B------:R-:W-:Y:S02]  /*9e50*/  LOP3.LUT R11, R13, 0x20002, R14, 0xf8, !PT ;  /* 0x000200020d0b7812 */ /* 0x000fe400078ef80e */
[----:B------:R-:W-:Y:S02]  /*9e60*/  LOP3.LUT R13, R12, 0x64006400, RZ, 0xfc, !PT ;  /* 0x640064000c0d7812 */ /* 0x000fe400078efcff */
[----:B------:R-:W-:Y:S02]  /*9e70*/  LOP3.LUT R12, R45, 0x380038, RZ, 0xc0, !PT ;  /* 0x003800382d0c7812 */ /* 0x000fe400078ec0ff */
[----:B------:R-:W-:Y:S01]  /*9e80*/  LOP3.LUT R14, R28, 0x380038, RZ, 0xc0, !PT ;  /* 0x003800381c0e7812 */ /* 0x000fe200078ec0ff */
[----:B------:R-:W-:Y:S01]  /*9e90*/  HFMA2 R13, R13, R30.H0_H0, -132, -132 ;  /* 0xd820d8200d0d7431 */ /* 0x000fe2000004001e */
[----:B------:R-:W-:-:S02]  /*9ea0*/  LOP3.LUT R8, R8, 0x20002, R49, 0xf8, !PT ;  /* 0x0002000208087812 */ /* 0x000fc400078ef831 */
        /* <DEDUP_REMOVED lines=11> */
[----:B----4-:R-:W-:Y:S01]  /*9f60*/  SHF.R.U32.HI R14, RZ, 0xd, R7 ;  /* 0x0000000dff0e7819 */ /* 0x010fe20000011607 */
[-C--:B0-----:R-:W-:Y:S01]  /*9f70*/  HFMA2 R43, R13, R16.reuse, R43 ;  /* 0x000000100d2b7231 */ /* 0x081fe2000000002b */
[----:B------:R-:W-:Y:S01]  /*9f80*/  LOP3.LUT R13, R12, 0x64006400, RZ, 0xfc, !PT ;  /* 0x640064000c0d7812 */ /* 0x000fe200078efcff */
[-C--:B------:R-:W-:Y:S01]  /*9f90*/  HFMA2 R46, R15, R16.reuse, R46 ;  /* 0x000000100f2e7231 */ /* 0x080fe2000000002e */
[----:B------:R-:W-:Y:S01]  /*9fa0*/  LOP3.LUT R15, R44, 0x64006400, RZ, 0xfc, !PT ;  /* 0x640064002c0f7812 */ /* 0x000fe200078efcff */
[----:B------:R-:W-:Y:S01]  /*9fb0*/  HFMA2 R42, R49, R16, R42 ;  /* 0x00000010312a7231 */ /* 0x000fe2000000002a */
[----:B------:R-:W-:Y:S01]  /*9fc0*/  LOP3.LUT R11, R11, 0x40004, R14, 0xf8, !PT ;  /* 0x000400040b0b7812 */ /* 0x000fe200078ef80e */
[-C--:B------:R-:W-:Y:S01]  /*9fd0*/  HFMA2 R12, R13, R30.reuse.H0_H0, -132, -132 ;  /* 0xd820d8200d0c7431 */ /* 0x080fe2000004001e */
[----:B------:R-:W-:Y:S01]  /*9fe0*/  LOP3.LUT R13, R28, 0x64006400, RZ, 0xfc, !PT ;  /* 0x640064001c0d7812 */ /* 0x000fe200078efcff */
[----:B------:R-:W-:Y:S01]  /*9ff0*/  HFMA2 R15, R15, R30.H1_H1, -20, -20 ;  /* 0xcd00cd000f0f7431 */ /* 0x000fe2000006001e */
[----:B------:R-:W-:Y:S01]  /*a000*/  SHF.R.U32.HI R14, RZ, 0x6, R6 ;  /* 0x00000006ff0e7819 */ /* 0x000fe20000011606 */
[----:B------:R-:W-:-:S02]  /*a010*/  HFMA2 R12, R12, R16, R47 ;  /* 0x000000100c0c7231 */ /* 0x000fc4000000002f */
[-C--:B------:R-:W-:Y:S01]  /*a020*/  HFMA2 R16, R39, R30.reuse.H1_H1, -20, -20 ;  /* 0xcd00cd0027107431 */ /* 0x080fe2000006001e */
[----:B------:R-:W-:Y:S01]  /*a030*/  LOP3.LUT R11, R11, 0x64006400, RZ, 0xfc, !PT ;  /* 0x640064000b0b7812 */ /* 0x000fe200078efcff */
[-C--:B------:R-:W-:Y:S01]  /*a040*/  HFMA2 R28, R13, R30.reuse.H1_H1, -20, -20 ;  /* 0xcd00cd000d1c7431 */ /* 0x080fe2000006001e */
[----:B------:R-:W-:Y:S01]  /*a050*/  SHF.R.U32.HI R13, RZ, 0xd, R4 ;  /* 0x0000000dff0d7819 */ /* 0x000fe20000011604 */
[----:B------:R-:W-:Y:S02]  /*a060*/  HFMA2 R39, R45, R30.H1_H1, -20, -20 ;  /* 0xcd00cd002d277431 */ /* 0x000fe4000006001e */
[-C--:B------:R-:W-:Y:S02]  /*a070*/  HFMA2 R16, R16, R17.reuse, R43 ;  /* 0x0000001110107231 */ /* 0x080fe4000000002b */
[-C--:B------:R-:W-:Y:S01]  /*a080*/  HFMA2 R28, R28, R17.reuse, R46 ;  /* 0x000000111c1c7231 */ /* 0x080fe2000000002e */
[----:B------:R-:W-:Y:S01]  /*a090*/  LOP3.LUT R45, R5, 0x70007, RZ, 0xc0, !PT ;  /* 0x00070007052d7812 */ /* 0x000fe200078ec0ff */
[----:B------:R-:W-:-:S02]  /*a0a0*/  HFMA2 R39, R39, R17, R42 ;  /* 0x0000001127277231 */ /* 0x000fc4000000002a */
[----:B------:R-:W-:Y:S01]  /*a0b0*/  HFMA2 R17, R15, R17, R12 ;  /* 0x000000110f117231 */ /* 0x000fe2000000000c */
[----:B------:R-:W-:Y:S01]  /*a0c0*/  SHF.R.U32.HI R15, RZ, 0xd, R6 ;  /* 0x0000000dff0f7819 */ /* 0x000fe20000011606 */
[----:B------:R-:W-:Y:S01]  /*a0d0*/  HADD2 R11, R11, -1028, -1028 ;  /* 0xe404e4040b0b7430 */ /* 0x000fe20000000000 */
[----:B------:R-:W-:Y:S02]  /*a0e0*/  SHF.R.U32.HI R12, RZ, 0xd, R5 ;  /* 0x0000000dff0c7819 */ /* 0x000fe40000011605 */
[----:B------:R-:W-:Y:S02]  /*a0f0*/  LOP3.LUT R10, R10, 0x40004, R15, 0xf8, !PT ;  /* 0x000400040a0a7812 */ /* 0x000fe400078ef80f */
[----:B------:R-:W-:Y:S02]  /*a100*/  LOP3.LUT R15, R4, 0x70007, RZ, 0xc0, !PT ;  /* 0x00070007040f7812 */ /* 0x000fe400078ec0ff */
[----:B------:R-:W-:Y:S02]  /*a110*/  LOP3.LUT R46, R6, 0x70007, RZ, 0xc0, !PT ;  /* 0x00070007062e7812 */ /* 0x000fe400078ec0ff */
[----:B------:R-:W-:-:S02]  /*a120*/  LOP3.LUT R43, R7, 0x70007, RZ, 0xc0, !PT ;  /* 0x00070007072b7812 */ /* 0x000fc400078ec0ff */
[----:B------:R-:W-:Y:S02]  /*a130*/  LOP3.LUT R9, R9, 0x40004, R12, 0xf8, !PT ;  /* 0x0004000409097812 */ /* 0x000fe400078ef80c */
[----:B------:R-:W-:Y:S02]  /*a140*/  LOP3.LUT R8, R8, 0x40004, R13, 0xf8, !PT ;  /* 0x0004000408087812 */ /* 0x000fe400078ef80d */
[----:B------:R-:W-:Y:S02]  /*a150*/  LOP3.LUT R42, R4, 0x380038, RZ, 0xc0, !PT ;  /* 0x00380038042a7812 */ /* 0x000fe400078ec0ff */
[----:B------:R-:W-:Y:S02]  /*a160*/  SHF.R.U32.HI R12, RZ, 0x6, R4 ;  /* 0x00000006ff0c7819 */ /* 0x000fe40000011604 */
[----:B------:R-:W-:Y:S02]  /*a170*/  LOP3.LUT R4, R5, 0x380038, RZ, 0xc0, !PT ;  /* 0x0038003805047812 */ /* 0x000fe400078ec0ff */
[----:B------:R-:W-:-:S02]  /*a180*/  SHF.R.U32.HI R13, RZ, 0x6, R5 ;  /* 0x00000006ff0d7819 */ /* 0x000fc40000011605 */
        /* <DEDUP_REMOVED lines=9> */
[-C--:B------:R-:W-:Y:S01]  /*a220*/  HFMA2 R16, R44, R18.reuse, R16 ;  /* 0x000000122c107231 */ /* 0x080fe20000000010 */
[----:B------:R-:W-:Y:S01]  /*a230*/  SHF.R.U32.HI R15, RZ, 0x6, R7 ;  /* 0x00000006ff0f7819 */ /* 0x000fe20000011607 */
[-C--:B------:R-:W-:Y:S01]  /*a240*/  HFMA2 R28, R45, R18.reuse, R28 ;  /* 0x000000122d1c7231 */ /* 0x080fe2000000001c */
[----:B------:R-:W-:Y:S01]  /*a250*/  LOP3.LUT R7, R42, 0x64006400, RZ, 0xfc, !PT ;  /* 0x640064002a077812 */ /* 0x000fe200078efcff */
[----:B------:R-:W-:Y:S01]  /*a260*/  HADD2 R42, R43, -1028, -1028 ;  /* 0xe404e4042b2a7430 */ /* 0x000fe20000000000 */
[----:B------:R-:W-:Y:S01]  /*a270*/  LOP3.LUT R5, R5, 0x64006400, RZ, 0xfc, !PT ;  /* 0x6400640005057812 */ /* 0x000fe200078efcff */
[-C--:B------:R-:W-:Y:S01]  /*a280*/  HFMA2 R39, R46, R18.reuse, R39 ;  /* 0x000000122e277231 */ /* 0x080fe20000000027 */
[----:B------:R-:W-:Y:S01]  /*a290*/  LOP3.LUT R43, R4, 0x64006400, RZ, 0xfc, !PT ;  /* 0x64006400042b7812 */ /* 0x000fe200078efcff */
[----:B------:R-:W-:Y:S01]  /*a2a0*/  HFMA2 R42, R42, R18, R17 ;  /* 0x000000122a2a7231 */ /* 0x000fe20000000011 */
[----:B------:R-:W-:Y:S01]  /*a2b0*/  LOP3.LUT R45, R6, 0x64006400, RZ, 0xfc, !PT ;  /* 0x64006400062d7812 */ /* 0x000fe200078efcff */
[-C--:B------:R-:W-:Y:S01]  /*a2c0*/  HFMA2 R18, R7, R30.reuse.H0_H0, -132, -132 ;  /* 0xd820d82007127431 */ /* 0x080fe2000004001e */
[C---:B------:R-:W-:Y:S01]  /*a2d0*/  LOP3.LUT R53, R12.reuse, 0x380038, RZ, 0xc0, !PT ;  /* 0x003800380c357812 */ /* 0x040fe200078ec0ff */
[-C--:B------:R-:W-:Y:S01]  /*a2e0*/  HFMA2 R17, R5, R30.reuse.H0_H0, -132, -132 ;  /* 0xd820d82005117431 */ /* 0x080fe2000004001e */
[----:B------:R-:W-:Y:S01]  /*a2f0*/  LOP3.LUT R47, R12, 0x1c001c0, RZ, 0xc0, !PT ;  /* 0x01c001c00c2f7812 */ /* 0x000fe200078ec0ff */
[----:B------:R-:W0:Y:S01]  /*a300*/  LDS.128 R4, [UR4+0x30] ;  /* 0x00003004ff047984 */ /* 0x000e220008000c00 */
[----:B------:R-:W-:-:S02]  /*a310*/  HFMA2 R43, R43, R30.H0_H0, -132, -132 ;  /* 0xd820d8202b2b7431 */ /* 0x000fc4000004001e */
[-C--:B------:R-:W-:Y:S02]  /*a320*/  HFMA2 R18, R18, R19.reuse, R16 ;  /* 0x0000001312127231 */ /* 0x080fe40000000010 */
[----:B------:R-:W-:Y:S02]  /*a330*/  HFMA2 R45, R45, R30.H0_H0, -132, -132 ;  /* 0xd820d8202d2d7431 */ /* 0x000fe4000004001e */
[-C--:B------:R-:W-:Y:S02]  /*a340*/  HFMA2 R17, R17, R19.reuse, R39 ;  /* 0x0000001311117231 */ /* 0x080fe40000000027 */
[-C--:B------:R-:W-:Y:S01]  /*a350*/  HFMA2 R16, R43, R19.reuse, R28 ;  /* 0x000000132b107231 */ /* 0x080fe2000000001c */
[C---:B------:R-:W-:Y:S01]  /*a360*/  LOP3.LUT R28, R13.reuse, 0x380038, RZ, 0xc0, !PT ;  /* 0x003800380d1c7812 */ /* 0x040fe200078ec0ff */
[----:B------:R-:W-:Y:S01]  /*a370*/  HFMA2 R19, R45, R19, R42 ;  /* 0x000000132d137231 */ /* 0x000fe2000000002a */
[----:B------:R-:W-:Y:S01]  /*a380*/  LOP3.LUT R45, R13, 0x1c001c0, RZ, 0xc0, !PT ;  /* 0x01c001c00d2d7812 */ /* 0x000fe200078ec0ff */
[----:B------:R-:W-:Y:S01]  /*a390*/  UIADD3 UR4, UPT, UPT, UR4, 0x40, URZ ;  /* 0x0000004004047890 */ /* 0x000fe2000fffe0ff */
[----:B------:R-:W-:-:S02]  /*a3a0*/  LOP3.LUT R12, R12, 0x70007, RZ, 0xc0, !PT ;  /* 0x000700070c0c7812 */ /* 0x000fc400078ec0ff */
[----:B------:R-:W-:Y:S02]  /*a3b0*/  LOP3.LUT R13, R13, 0x70007, RZ, 0xc0, !PT ;  /* 0x000700070d0d7812 */ /* 0x000fe400078ec0ff */
[C---:B------:R-:W-:Y:S02]  /*a3c0*/  LOP3.LUT R51, R14.reuse, 0x380038, RZ, 0xc0, !PT ;  /* 0x003800380e337812 */ /* 0x040fe400078ec0ff */
[C---:B------:R-:W-:Y:S02]  /*a3d0*/  LOP3.LUT R43, R14.reuse, 0x1c001c0, RZ, 0xc0, !PT ;  /* 0x01c001c00e2b7812 */ /* 0x040fe400078ec0ff */
[C---:B------:R-:W-:Y:S02]  /*a3e0*/  LOP3.LUT R49, R15.reuse, 0x380038, RZ, 0xc0, !PT ;  /* 0x003800380f317812 */ /* 0x040fe400078ec0ff */
        /* <DEDUP_REMOVED lines=16> */
[----:B------:R-:W-:Y:S01]  /*a4f0*/  HFMA2 R28, R28, R30.H0_H0, -132, -132 ;  /* 0xd820d8201c1c7431 */ /* 0x000fe2000004001e */
[----:B------:R-:W-:Y:S01]  /*a500*/  LOP3.LUT R47, R47, 0x64006400, RZ, 0xfc, !PT ;  /* 0x640064002f2f7812 */ /* 0x000fe200078efcff */
[-C--:B0-----:R-:W-:Y:S01]  /*a510*/  HFMA2 R12, R12, R4.reuse, R18 ;  /* 0x000000040c0c7231 */ /* 0x081fe20000000012 */
[----:B------:R-:W-:Y:S01]  /*a520*/  LOP3.LUT R45, R45, 0x64006400, RZ, 0xfc, !PT ;  /* 0x640064002d2d7812 */ /* 0x000fe200078efcff */
[----:B------:R-:W-:Y:S01]  /*a530*/  HFMA2 R13, R13, R4, R16 ;  /* 0x000000040d0d7231 */ /* 0x000fe20000000010 */
[----:B------:R-:W-:Y:S01]  /*a540*/  LOP3.LUT R43, R43, 0x64006400, RZ, 0xfc, !PT ;  /* 0x640064002b2b7812 */ /* 0x000fe200078efcff */
[-C--:B------:R-:W-:Y:S01]  /*a550*/  HFMA2 R44, R51, R30.reuse.H0_H0, -132, -132 ;  /* 0xd820d820332c7431 */ /* 0x080fe2000004001e */
[----:B------:R-:W-:Y:S01]  /*a560*/  LOP3.LUT R39, R39, 0x64006400, RZ, 0xfc, !PT ;  /* 0x6400640027277812 */ /* 0x000fe200078efcff */
[----:B------:R-:W-:-:S02]  /*a570*/  HFMA2 R46, R49, R30.H0_H0, -132, -132 ;  /* 0xd820d820312e7431 */ /* 0x000fc4000004001e */
[-C--:B------:R-:W-:Y:S02]  /*a580*/  HFMA2 R14, R14, R4.reuse, R17 ;  /* 0x000000040e0e7231 */ /* 0x080fe40000000011 */
[----:B------:R-:W-:Y:S01]  /*a590*/  HFMA2 R15, R15, R4, R19 ;  /* 0x000000040f0f7231 */ /* 0x000fe20000000013 */
[----:B------:R-:W-:Y:S01]  /*a5a0*/  LOP3.LUT R8, R8, 0x64006400, RZ, 0xfc, !PT ;  /* 0x6400640008087812 */ /* 0x000fe200078efcff */
[-C--:B------:R-:W-:Y:S01]  /*a5b0*/  HFMA2 R47, R47, R30.reuse.H1_H1, -20, -20 ;  /* 0xcd00cd002f2f7431 */ /* 0x080fe2000006001e */
[----:B------:R-:W-:Y:S01]  /*a5c0*/  LOP3.LUT R9, R9, 0x64006400, RZ, 0xfc, !PT ;  /* 0x6400640009097812 */ /* 0x000fe200078efcff */
[-C--:B------:R-:W-:Y:S02]  /*a5d0*/  HFMA2 R45, R45, R30.reuse.H1_H1, -20, -20 ;  /* 0xcd00cd002d2d7431 */ /* 0x080fe4000006001e */
[-C--:B------:R-:W-:Y:S02]  /*a5e0*/  HFMA2 R12, R42, R5.reuse, R12 ;  /* 0x000000052a0c7231 */ /* 0x080fe4000000000c */
[----:B------:R-:W-:Y:S01]  /*a5f0*/  HFMA2 R13, R28, R5, R13 ;  /* 0x000000051c0d7231 */ /* 0x000fe2000000000d */
[----:B------:R-:W-:Y:S01]  /*a600*/  LOP3.LUT R10, R10, 0x64006400, RZ, 0xfc, !PT ;  /* 0x640064000a0a7812 */ /* 0x000fe200078efcff */
[----:B------:R-:W-:-:S02]  /*a610*/  HFMA2 R43, R43, R30.H1_H1, -20, -20 ;  /* 0xcd00cd002b2b7431 */ /* 0x000fc4000006001e */
[-C--:B------:R-:W-:Y:S02]  /*a620*/  HFMA2 R14, R44, R5.reuse, R14 ;  /* 0x000000052c0e7231 */ /* 0x080fe4000000000e */
[----:B------:R-:W-:Y:S01]  /*a630*/  HFMA2 R39, R39, R30.H1_H1, -20, -20 ;  /* 0xcd00cd0027277431 */ /* 0x000fe2000006001e */
[----:B------:R-:W-:Y:S01]  /*a640*/  @!P0 IADD3 R30, PT, PT, R2, 0x1, RZ ;  /* 0x00000001021e8810 */ /* 0x000fe20007ffe0ff */
[----:B------:R-:W-:Y:S02]  /*a650*/  HFMA2 R15, R46, R5, R15 ;  /* 0x000000052e0f7231 */ /* 0x000fe4000000000f */
[-C--:B------:R-:W-:Y:S02]  /*a660*/  HFMA2 R4, R47, R6.reuse, R12 ;  /* 0x000000062f047231 */ /* 0x080fe4000000000c */
[-C--:B------:R-:W-:Y:S02]  /*a670*/  HFMA2 R13, R45, R6.reuse, R13 ;  /* 0x000000062d0d7231 */ /* 0x080fe4000000000d */
[----:B------:R-:W-:-:S02]  /*a680*/  HFMA2 R5, R43, R6, R14 ;  /* 0x000000062b057231 */ /* 0x000fc4000000000e */
[----:B------:R-:W-:Y:S01]  /*a690*/  HADD2 R8, R8, -1028, -1028 ;  /* 0xe404e40408087430 */ /* 0x000fe20000000000 */
[----:B------:R-:W-:Y:S01]  /*a6a0*/  @!P0 MOV R2, R30 ;  /* 0x0000001e00028202 */ /* 0x000fe20000000f00 */
[----:B------:R-:W-:Y:S01]  /*a6b0*/  HADD2 R9, R9, -1028, -1028 ;  /* 0xe404e40409097430 */ /* 0x000fe20000000000 */
[----:B------:R-:W-:Y:S01]  /*a6c0*/  MOV R18, R24 ;  /* 0x0000001800127202 */ /* 0x000fe20000000f00 */
[----:B------:R-:W-:Y:S02]  /*a6d0*/  HFMA2 R15, R39, R6, R15 ;  /* 0x00000006270f7231 */ /* 0x000fe4000000000f */
[-C--:B------:R-:W-:Y:S02]  /*a6e0*/  HFMA2 R4, R8, R7.reuse, R4 ;  /* 0x0000000708047231 */ /* 0x080fe40000000004 */
[----:B------:R-:W-:Y:S02]  /*a6f0*/  HADD2 R10, R10, -1028, -1028 ;  /* 0xe404e4040a0a7430 */ /* 0x000fe40000000000 */
[----:B--2---:R-:W-:Y:S01]  /*a700*/  @!P0 IMAD.IADD R3, R31, 0x1, R36 ;  /* 0x000000011f038824 */ /* 0x004fe200078e0224 */
[----:B------:R-:W-:Y:S01]  /*a710*/  IADD3 R36, PT, PT, R36, 0x20, RZ ;  /* 0x0000002024247810 */ /* 0x000fe20007ffe0ff */
[----:B------:R-:W-:-:S02]  /*a720*/  HFMA2 R9, R9, R7, R13 ;  /* 0x0000000709097231 */ /* 0x000fc4000000000d */
[-C--:B------:R-:W-:Y:S01]  /*a730*/  HFMA2 R5, R10, R7.reuse, R5 ;  /* 0x000000070a057231 */ /* 0x080fe20000000005 */
[----:B-----5:R-:W-:Y:S01]  /*a740*/  @!P0 PRMT R0, R20, 0x7610, R0 ;  /* 0x0000761014008816 */ /* 0x020fe20000000000 */
[----:B------:R-:W-:Y:S01]  /*a750*/  HFMA2 R11, R11, R7, R15 ;  /* 0x000000070b0b7231 */ /* 0x000fe2000000000f */
[----:B------:R-:W-:Y:S01]  /*a760*/  @!P0 PRMT R34, R21, 0x7610, R34 ;  /* 0x0000761015228816 */ /* 0x000fe20000000022 */
[----:B------:R-:W-:Y:S01]  /*a770*/  HADD2 R4, R4.H0_H0, R4.H1_H1 ;  /* 0x3000000404047230 */ /* 0x000fe20000000800 */
[----:B------:R-:W-:Y:S01]  /*a780*/  @!P0 PRMT R0, R0, 0x7610, R20 ;  /* 0x0000761000008816 */ /* 0x000fe20000000014 */
[----:B------:R-:W-:Y:S01]  /*a790*/  HADD2 R9, R9.H0_H0, R9.H1_H1 ;  /* 0x3000000909097230 */ /* 0x000fe20000000800 */
[----:B------:R-:W-:Y:S01]  /*a7a0*/  @!P0 PRMT R34, R34, 0x7610, R21 ;  /* 0x0000761022228816 */ /* 0x000fe20000000015 */
[----:B------:R-:W-:Y:S01]  /*a7b0*/  HADD2 R5, R5.H0_H0, R5.H1_H1 ;  /* 0x3000000505057230 */ /* 0x000fe20000000800 */
[----:B------:R-:W-:Y:S01]  /*a7c0*/  ISETP.GE.AND P0, PT, R36, R27, PT ;  /* 0x0000001b2400720c */ /* 0x000fe20003f06270 */
[----:B------:R-:W-:Y:S01]  /*a7d0*/  HADD2 R11, R11.H0_H0, R11.H1_H1 ;  /* 0x3000000b0b0b7230 */ /* 0x000fe20000000800 */
[----:B------:R-:W-:-:S02]  /*a7e0*/  PRMT R4, R4, 0x5410, R9 ;  /* 0x0000541004047816 */ /* 0x000fc40000000009 */
[----:B------:R-:W-:Y:S01]  /*a7f0*/  MOV R19, R25 ;  /* 0x0000001900137202 */ /* 0x000fe20000000f00 */
[----:B------:R-:W-:Y:S01]  /*a800*/  IMAD.WIDE R24, R38, 0x4, R22 ;  /* 0x0000000426187825 */ /* 0x000fe200078e0216 */
[----:B------:R-:W-:-:S03]  /*a810*/  PRMT R5, R5, 0x5410, R11 ;  /* 0x0000541005057816 */ /* 0x000fc6000000000b */
[----:B------:R-:W-:Y:S02]  /*a820*/  HFMA2 R33, R4, R0, R33 ;  /* 0x0000000004217231 */ /* 0x000fe40000000021 */
[----:B------:R-:W-:Y:S02]  /*a830*/  HFMA2 R32, R5, R34, R32 ;  /* 0x0000002205207231 */ /* 0x000fe40000000020 */
[----:B------:R-:W-:Y:S05]  /*a840*/  @!P0 BRA `(.L_x_4838) ;  /* 0xffffffe800d88947 */ /* 0x000fea000383ffff */
[----:B------:R-:W-:-:S07]  /*a850*/  IMAD.WIDE R18, R38, 0xc, R18 ;  /* 0x0000000c26127825 */ /* 0x000fce00078e0212 */
.L_x_4837:
[----:B------:R-:W0:Y:S01]  /*a860*/  LDCU UR5, c[0x0][0x3dc] ;  /* 0x00007b80ff0577ac */ /* 0x000e220008000800 */
[----:B------:R-:W1:Y:S01]  /*a870*/  LDC.64 R12, c[0x0][0x3a0] ;  /* 0x0000e800ff0c7b82 */ /* 0x000e620000000a00 */
[----:B0-----:R-:W-:-:S04]  /*a880*/  VIMNMX R37, PT, PT, R37, UR5, PT ;  /* 0x0000000525257c48 */ /* 0x001fc8000bfe0100 */
[----:B------:R-:W-:-:S13]  /*a890*/  ISETP.GT.AND P0, PT, R37, R36, PT ;  /* 0x000000242500720c */ /* 0x000fda0003f04270 */
[----:B------:R-:W-:Y:S05]  /*a8a0*/  @!P0 BRA `(.L_x_4839) ;  /* 0x0000000800a48947 */ /* 0x000fea0003800000 */
[----:B------:R-:W-:-:S03]  /*a8b0*/  IMAD.WIDE.U32 R40, R36, 0x4, R40 ;  /* 0x0000000424287825 */ /* 0x000fc600078e0028 */
[----:B------:R-:W-:-:S04]  /*a8c0*/  IADD3 R20, P0, PT, R40, 0x2, RZ ;  /* 0x0000000228147810 */ /* 0x000fc80007f1e0ff */
[----:B------:R-:W-:-:S09]  /*a8d0*/  IADD3.X R21, PT, PT, RZ, R41, RZ, P0, !PT ;  /* 0x00000029ff157210 */ /* 0x000fd200007fe4ff */
.L_x_4840:
[----:B------:R-:W2:Y:S01]  /*a8e0*/  LDG.E.128.CONSTANT R8, desc[UR6][R18.64] ;  /* 0x0000000612087981 */ /* 0x000ea2000c1e9d00 */
[----:B------:R-:W-:-:S13]  /*a8f0*/  ISETP.NE.AND P0, PT, R36, R3, PT ;  /* 0x000000032400720c */ /* 0x000fda0003f05270 */
[----:B------:R-:W-:Y:S01]  /*a900*/  @!P0 LEA R14, R2, R1, 0x3 ;  /* 0x00000001020e8211 */ /* 0x000fe200078e18ff */
[----:B------:R0:W3:Y:S05]  /*a910*/  @!P0 LDG.E.U16.CONSTANT R23, desc[UR6][R20.64] ;  /* 0x0000000614178981 */ /* 0x0000ea000c1e9500 */
[----:B------:R-:W4:Y:S01]  /*a920*/  @!P0 LDL.64 R14, [R14+0x8] ;  /* 0x000008000e0e8983 */ /* 0x000f220000100a00 */
[----:B------:R-:W-:Y:S01]  /*a930*/  IMAD.MOV.U32 R16, RZ, RZ, 0x2c00 ;  /* 0x00002c00ff107424 */ /* 0x000fe200078e00ff */
[----:B------:R-:W-:-:S04]  /*a940*/  MOV R4, 0x2400 ;  /* 0x0000240000047802 */ /* 0x000fc80000000f00 */
[----:B------:R-:W-:Y:S02]  /*a950*/  PRMT R16, R4, 0x5410, R16 ;  /* 0x0000541004107816 */ /* 0x000fe40000000010 */
[----:B------:R-:W5:Y:S01]  /*a960*/  LDS.128 R4, [UR4] ;  /* 0x00000004ff047984 */ /* 0x000f620008000c00 */
[----:B------:R-:W-:Y:S01]  /*a970*/  HFMA2 R26, -RZ, RZ, 0, 0.25 ;  /* 0x00003400ff1a7431 */ /* 0x000fe200000001ff */
[----:B0-----:R-:W-:-:S04]  /*a980*/  IADD3 R20, P1, PT, R20, 0x40, RZ ;  /* 0x0000004014147810 */ /* 0x001fc80007f3e0ff */
[----:B------:R-:W-:Y:S02]  /*a990*/  IADD3.X R21, PT, PT, RZ, R21, RZ, P1, !PT ;  /* 0x00000015ff157210 */ /* 0x000fe40000ffe4ff */
[----:B--2---:R-:W-:Y:S02]  /*a9a0*/  SHF.R.U32.HI R22, RZ, 0x8, R8 ;  /* 0x00000008ff167819 */ /* 0x004fe40000011608 */
[----:B------:R-:W-:Y:S02]  /*a9b0*/  SHF.R.U32.HI R24, RZ, 0x8, R9 ;  /* 0x00000008ff187819 */ /* 0x000fe40000011609 */
[----:B------:R-:W-:Y:S02]  /*a9c0*/  SHF.R.U32.HI R17, RZ, 0x8, R10 ;  /* 0x00000008ff117819 */ /* 0x000fe4000001160a */
[----:B------:R-:W-:Y:S02]  /*a9d0*/  SHF.R.U32.HI R25, RZ, 0x8, R11 ;  /* 0x00000008ff197819 */ /* 0x000fe4000001160b */
        /* <DEDUP_REMOVED lines=32> */
[----:B------:R-:W-:Y:S01]  /*abe0*/  HADD2 R41, R41, -1026, -1026 ;  /* 0xe402e40229297430 */ /* 0x000fe20000000000 */
[----:B------:R-:W-:Y:S01]  /*abf0*/  LOP3.LUT R47, R10, 0x300030, RZ, 0xc0, !PT ;  /* 0x003000300a2f7812 */ /* 0x000fe200078ec0ff */
[----:B------:R-:W-:Y:S01]  /*ac00*/  HFMA2 R26, R45, R26.H0_H0, -258, -258 ;  /* 0xdc08dc082d1a7431 */ /* 0x000fe2000004001a */
[----:B------:R-:W-:Y:S01]  /*ac10*/  LOP3.LUT R45, R9, 0x300030, RZ, 0xc0, !PT ;  /* 0x00300030092d7812 */ /* 0x000fe200078ec0ff */
[----:B------:R-:W-:Y:S01]  /*ac20*/  HADD2 R42, R38, -1026, -1026 ;  /* 0xe402e402262a7430 */ /* 0x000fe20000000000 */
[----:B------:R-:W-:Y:S01]  /*ac30*/  LOP3.LUT R49, R11, 0x300030, RZ, 0xc0, !PT ;  /* 0x003000300b317812 */ /* 0x000fe200078ec0ff */
[----:B------:R-:W-:-:S02]  /*ac40*/  HADD2 R48, R31, -1026, -1026 ;  /* 0xe402e4021f307430 */ /* 0x000fc40000000000 */
[-C--:B-----5:R-:W-:Y:S02]  /*ac50*/  HFMA2 R31, R41, R4.reuse, RZ ;  /* 0x00000004291f7231 */ /* 0x0a0fe400000000ff */
[----:B------:R-:W-:Y:S01]  /*ac60*/  HADD2 R30, R30, -1026, -1026 ;  /* 0xe402e4021e1e7430 */ /* 0x000fe20000000000 */
[----:B------:R-:W-:Y:S01]  /*ac70*/  LOP3.LUT R38, R11, 0xc000c0, RZ, 0xc0, !PT ;  /* 0x00c000c00b267812 */ /* 0x000fe200078ec0ff */
[-C--:B------:R-:W-:Y:S01]  /*ac80*/  HFMA2 R42, R42, R4.reuse, RZ.H0_H0 ;  /* 0x000000042a2a7231 */ /* 0x080fe200000400ff */
[----:B------:R-:W-:Y:S01]  /*ac90*/  LOP3.LUT R11, R44, 0x64006400, RZ, 0xfc, !PT ;  /* 0x640064002c0b7812 */ /* 0x000fe200078efcff */
[-C--:B------:R-:W-:Y:S01]  /*aca0*/  HFMA2 R48, R48, R4.reuse, RZ.H0_H0 ;  /* 0x0000000430307231 */ /* 0x080fe200000400ff */
[----:B------:R-:W-:Y:S01]  /*acb0*/  LOP3.LUT R51, R45, 0x64006400, RZ, 0xfc, !PT ;  /* 0x640064002d337812 */ /* 0x000fe200078efcff */
[----:B------:R-:W-:Y:S01]  /*acc0*/  HFMA2 R41, R30, R4, RZ ;  /* 0x000000041e297231 */ /* 0x000fe200000000ff */
[----:B------:R-:W-:Y:S02]  /*acd0*/  LOP3.LUT R47, R47, 0x64006400, RZ, 0xfc, !PT ;  /* 0x640064002f2f7812 */ /* 0x000fe400078efcff */
[----:B------:R-:W-:Y:S01]  /*ace0*/  LOP3.LUT R49, R49, 0x64006400, RZ, 0xfc, !PT ;  /* 0x6400640031317812 */ /* 0x000fe200078efcff */
[-C--:B------:R-:W-:Y:S01]  /*acf0*/  HFMA2 R43, R43, R5.reuse, R31 ;  /* 0x000000052b2b7231 */ /* 0x080fe2000000001f */
[----:B------:R-:W-:Y:S01]  /*ad00*/  LOP3.LUT R31, R10, 0xc000c0, RZ, 0xc0, !PT ;  /* 0x00c000c00a1f7812 */ /* 0x000fe200078ec0ff */
[-C--:B------:R-:W-:Y:S01]  /*ad10*/  HFMA2 R10, R39, R5.reuse, R42 ;  /* 0x00000005270a7231 */ /* 0x080fe2000000002a */
[----:B------:R-:W-:Y:S01]  /*ad20*/  LOP3.LUT R4, R8, 0xc000c0, RZ, 0xc0, !PT ;  /* 0x00c000c008047812 */ /* 0x000fe200078ec0ff */
[----:B------:R-:W-:Y:S01]  /*ad30*/  HFMA2 R45, R11, R16.H1_H1, -66, -66 ;  /* 0xd420d4200b2d7431 */ /* 0x000fe20000060010 */
[----:B------:R-:W-:Y:S01]  /*ad40*/  LOP3.LUT R30, R9, 0xc000c0, RZ, 0xc0, !PT ;  /* 0x00c000c0091e7812 */ /* 0x000fe200078ec0ff */
[----:B------:R-:W-:-:S02]  /*ad50*/  HFMA2 R8, R46, R5, R48 ;  /* 0x000000052e087231 */ /* 0x000fc40000000030 */
[----:B------:R-:W-:Y:S02]  /*ad60*/  HFMA2 R9, R40, R5, R41 ;  /* 0x0000000528097231 */ /* 0x000fe40000000029 */
[-C--:B------:R-:W-:Y:S02]  /*ad70*/  HFMA2 R44, R51, R16.reuse.H1_H1, -66, -66 ;  /* 0xd420d420332c7431 */ /* 0x080fe40000060010 */
[-C--:B------:R-:W-:Y:S02]  /*ad80*/  HFMA2 R42, R47, R16.reuse.H1_H1, -66, -66 ;  /* 0xd420d4202f2a7431 */ /* 0x080fe40000060010 */
[----:B------:R-:W-:Y:S02]  /*ad90*/  HFMA2 R11, R49, R16.H1_H1, -66, -66 ;  /* 0xd420d420310b7431 */ /* 0x000fe40000060010 */
[-C--:B------:R-:W-:Y:S02]  /*ada0*/  HFMA2 R43, R45, R6.reuse, R43 ;  /* 0x000000062d2b7231 */ /* 0x080fe4000000002b */
[----:B------:R-:W-:-:S02]  /*adb0*/  HFMA2 R44, R44, R6, R8 ;  /* 0x000000062c2c7231 */ /* 0x000fc40000000008 */
[-C--:B------:R-:W-:Y:S02]  /*adc0*/  HFMA2 R42, R42, R6.reuse, R9 ;  /* 0x000000062a2a7231 */ /* 0x080fe40000000009 */
[----:B------:R-:W-:Y:S02]  /*add0*/  HFMA2 R6, R11, R6, R10 ;  /* 0x000000060b067231 */ /* 0x000fe4000000000a */
[----:B------:R-:W0:Y:S01]  /*ade0*/  LDS.128 R8, [UR4+0x10] ;  /* 0x00001004ff087984 */ /* 0x000e220008000c00 */
[----:B------:R-:W-:-:S04]  /*adf0*/  LOP3.LUT R53, R22, 0x300030, RZ, 0xc0, !PT ;  /* 0x0030003016357812 */ /* 0x000fc800078ec0ff */
        /* <DEDUP_REMOVED lines=25> */
[----:B------:R-:W-:-:S02]  /*af90*/  HFMA2 R43, R45, R7, R43 ;  /* 0x000000072d2b7231 */ /* 0x000fc4000000002b */
[-C--:B------:R-:W-:Y:S02]  /*afa0*/  HFMA2 R44, R47, R7.reuse, R44 ;  /* 0x000000072f2c7231 */ /* 0x080fe4000000002c */
[----:B------:R-:W-:Y:S02]  /*afb0*/  HADD2 R22, R22, -1026, -1026 ;  /* 0xe402e40216167430 */ /* 0x000fe40000000000 */
[----:B------:R-:W-:Y:S02]  /*afc0*/  HADD2 R24, R24, -1026, -1026 ;  /* 0xe402e40218187430 */ /* 0x000fe40000000000 */
[-C--:B------:R-:W-:Y:S02]  /*afd0*/  HFMA2 R31, R31, R7.reuse, R42 ;  /* 0x000000071f1f7231 */ /* 0x080fe4000000002a */
[----:B------:R-:W-:Y:S01]  /*afe0*/  HFMA2 R6, R38, R7, R6 ;  /* 0x0000000726067231 */ /* 0x000fe20000000006 */
[----:B------:R-:W-:Y:S01]  /*aff0*/  LOP3.LUT R39, R39, 0x64006400, RZ, 0xfc, !PT ;  /* 0x6400640027277812 */ /* 0x000fe200078efcff */
[----:B------:R-:W-:-:S02]  /*b000*/  HADD2 R17, R17, -1026, -1026 ;  /* 0xe402e40211117430 */ /* 0x000fc40000000000 */
[----:B------:R-:W-:Y:S02]  /*b010*/  HADD2 R25, R25, -1026, -1026 ;  /* 0xe402e40219197430 */ /* 0x000fe40000000000 */
[-C--:B0-----:R-:W-:Y:S02]  /*b020*/  HFMA2 R22, R22, R8.reuse, R43 ;  /* 0x0000000816167231 */ /* 0x081fe4000000002b */
[-C--:B------:R-:W-:Y:S01]  /*b030*/  HFMA2 R24, R24, R8.reuse, R44 ;  /* 0x0000000818187231 */ /* 0x080fe2000000002c */
[----:B------:R-:W-:Y:S01]  /*b040*/  LOP3.LUT R5, R5, 0x64006400, RZ, 0xfc, !PT ;  /* 0x6400640005057812 */ /* 0x000fe200078efcff */
[-C--:B------:R-:W-:Y:S01]  /*b050*/  HFMA2 R17, R17, R8.reuse, R31 ;  /* 0x0000000811117231 */ /* 0x080fe2000000001f */
[----:B------:R-:W-:Y:S01]  /*b060*/  LOP3.LUT R41, R41, 0x64006400, RZ, 0xfc, !PT ;  /* 0x6400640029297812 */ /* 0x000fe200078efcff */
[----:B------:R-:W-:Y:S01]  /*b070*/  HFMA2 R6, R25, R8, R6 ;  /* 0x0000000819067231 */ /* 0x000fe20000000006 */
[----:B------:R-:W-:Y:S01]  /*b080*/  LOP3.LUT R4, R4, 0x64006400, RZ, 0xfc, !PT ;  /* 0x6400640004047812 */ /* 0x000fe200078efcff */
[-C--:B------:R-:W-:Y:S01]  /*b090*/  HFMA2 R39, R39, R16.reuse.H1_H1, -66, -66 ;  /* 0xd420d42027277431 */ /* 0x080fe20000060010 */
[----:B------:R-:W-:Y:S01]  /*b0a0*/  LOP3.LUT R53, R53, 0x64006400, RZ, 0xfc, !PT ;  /* 0x6400640035357812 */ /* 0x000fe200078efcff */
[-C--:B------:R-:W-:Y:S01]  /*b0b0*/  HFMA2 R22, R29, R9.reuse, R22 ;  /* 0x000000091d167231 */ /* 0x080fe20000000016 */
[----:B------:R-:W-:Y:S01]  /*b0c0*/  LOP3.LUT R51, R51, 0x64006400, RZ, 0xfc, !PT ;  /* 0x6400640033337812 */ /* 0x000fe200078efcff */
[----:B------:R-:W-:Y:S01]  /*b0d0*/  HFMA2 R24, R28, R9, R24 ;  /* 0x000000091c187231 */ /* 0x000fe20000000018 */
[----:B------:R-:W-:Y:S01]  /*b0e0*/  LOP3.LUT R49, R49, 0x64006400, RZ, 0xfc, !PT ;  /* 0x6400640031317812 */ /* 0x000fe200078efcff */
[----:B------:R-:W-:-:S02]  /*b0f0*/  HFMA2 R5, R5, R16.H1_H1, -66, -66 ;  /* 0xd420d42005057431 */ /* 0x000fc40000060010 */
[-C--:B------:R-:W-:Y:S02]  /*b100*/  HFMA2 R17, R27, R9.reuse, R17 ;  /* 0x000000091b117231 */ /* 0x080fe40000000011 */
[-C--:B------:R-:W-:Y:S02]  /*b110*/  HFMA2 R41, R41, R16.reuse.H1_H1, -66, -66 ;  /* 0xd420d42029297431 */ /* 0x080fe40000060010 */
[----:B------:R-:W-:Y:S01]  /*b120*/  HFMA2 R6, R26, R9, R6 ;  /* 0x000000091a067231 */ /* 0x000fe20000000006 */
[----:B------:R-:W-:Y:S01]  /*b130*/  @!P0 IADD3 R30, PT, PT, R2, 0x1, RZ ;  /* 0x00000001021e8810 */ /* 0x000fe20007ffe0ff */
[----:B------:R-:W-:Y:S02]  /*b140*/  HFMA2 R4, R4, R16.H0_H0, -18, -18 ;  /* 0xcc80cc8004047431 */ /* 0x000fe40000040010 */
[----:B------:R-:W-:Y:S02]  /*b150*/  HFMA2 R22, R40, R10, R22 ;  /* 0x0000000a28167231 */ /* 0x000fe40000000016 */
[----:B------:R-:W-:Y:S01]  /*b160*/  HFMA2 R53, R53, R16.H0_H0, -18, -18 ;  /* 0xcc80cc8035357431 */ /* 0x000fe20000040010 */
[----:B----4-:R-:W-:Y:S01]  /*b170*/  @!P0 PRMT R0, R14, 0x7610, R0 ;  /* 0x000076100e008816 */ /* 0x010fe20000000000 */
[----:B------:R-:W-:Y:S01]  /*b180*/  HFMA2 R24, R39, R10, R24 ;  /* 0x0000000a27187231 */ /* 0x000fe20000000018 */
[----:B------:R-:W-:Y:S01]  /*b190*/  @!P0 PRMT R34, R15, 0x7610, R34 ;  /* 0x000076100f228816 */ /* 0x000fe20000000022 */
[----:B---3--:R-:W-:-:S02]  /*b1a0*/  @!P0 IMAD.IADD R3, R23, 0x1, R36 ;  /* 0x0000000117038824 */ /* 0x008fc400078e0224 */
[-C--:B------:R-:W-:Y:S01]  /*b1b0*/  HFMA2 R51, R51, R16.reuse.H0_H0, -18, -18 ;  /* 0xcc80cc8033337431 */ /* 0x080fe20000040010 */
[----:B------:R-:W-:Y:S01]  /*b1c0*/  IADD3 R36, PT, PT, R36, 0x10, RZ ;  /* 0x0000001024247810 */ /* 0x000fe20007ffe0ff */
[----:B------:R-:W-:Y:S02]  /*b1d0*/  HFMA2 R16, R49, R16.H0_H0, -18, -18 ;  /* 0xcc80cc8031107431 */ /* 0x000fe40000040010 */
[-C--:B------:R-:W-:Y:S02]  /*b1e0*/  HFMA2 R5, R5, R10.reuse, R17 ;  /* 0x0000000a05057231 */ /* 0x080fe40000000011 */
[----:B------:R-:W-:Y:S01]  /*b1f0*/  HFMA2 R8, R41, R10, R6 ;  /* 0x0000000a29087231 */ /* 0x000fe20000000006 */
[----:B------:R-:W-:Y:S01]  /*b200*/  @!P0 MOV R2, R30 ;  /* 0x0000001e00028202 */ /* 0x000fe20000000f00 */
[-C--:B------:R-:W-:Y:S02]  /*b210*/  HFMA2 R4, R4, R11.reuse, R22 ;  /* 0x0000000b04047231 */ /* 0x080fe40000000016 */
[----:B------:R-:W-:Y:S01]  /*b220*/  HFMA2 R24, R53, R11, R24 ;  /* 0x0000000b35187231 */ /* 0x000fe20000000018 */
[----:B------:R-:W-:-:S02]  /*b230*/  @!P0 PRMT R0, R0, 0x7610, R14 ;  /* 0x0000761000008816 */ /* 0x000fc4000000000e */
[----:B------:R-:W-:Y:S01]  /*b240*/  @!P0 PRMT R34, R34, 0x7610, R15 ;  /* 0x0000761022228816 */ /* 0x000fe2000000000f */
[-C--:B------:R-:W-:Y:S01]  /*b250*/  HFMA2 R5, R51, R11.reuse, R5 ;  /* 0x0000000b33057231 */ /* 0x080fe20000000005 */
[----:B------:R-:W-:Y:S01]  /*b260*/  ISETP.GE.AND P0, PT, R36, R37, PT ;  /* 0x000000252400720c */ /* 0x000fe20003f06270 */
[----:B------:R-:W-:Y:S02]  /*b270*/  HFMA2 R8, R16, R11, R8 ;  /* 0x0000000b10087231 */ /* 0x000fe40000000008 */
[----:B------:R-:W-:Y:S02]  /*b280*/  HADD2 R4, R4.H0_H0, R4.H1_H1 ;  /* 0x3000000404047230 */ /* 0x000fe40000000800 */
[----:B------:R-:W-:Y:S02]  /*b290*/  HADD2 R24, R24.H0_H0, R24.H1_H1 ;  /* 0x3000001818187230 */ /* 0x000fe40000000800 */
[----:B------:R-:W-:Y:S02]  /*b2a0*/  HADD2 R5, R5.H0_H0, R5.H1_H1 ;  /* 0x3000000505057230 */ /* 0x000fe40000000800 */
[----:B------:R-:W-:Y:S01]  /*b2b0*/  HADD2 R8, R8.H0_H0, R8.H1_H1 ;  /* 0x3000000808087230 */ /* 0x000fe20000000800 */
[----:B------:R-:W-:-:S02]  /*b2c0*/  PRMT R4, R4, 0x5410, R24 ;  /* 0x0000541004047816 */ /* 0x000fc40000000018 */
[----:B------:R-:W-:Y:S02]  /*b2d0*/  MOV R38, UR12 ;  /* 0x0000000c00267c02 */ /* 0x000fe40008000f00 */
[----:B------:R-:W-:Y:S01]  /*b2e0*/  PRMT R5, R5, 0x5410, R8 ;  /* 0x0000541005057816 */ /* 0x000fe20000000008 */
[----:B------:R-:W-:Y:S01]  /*b2f0*/  UIADD3 UR4, UPT, UPT, UR4, 0x20, URZ ;  /* 0x0000002004047890 */ /* 0x000fe2000fffe0ff */
[----:B------:R-:W-:Y:S02]  /*b300*/  HFMA2 R33, R4, R0, R33 ;  /* 0x0000000004217231 */ /* 0x000fe40000000021 */
[----:B------:R-:W-:-:S04]  /*b310*/  IMAD.WIDE R18, R38, 0x4, R18 ;  /* 0x0000000426127825 */ /* 0x000fc800078e0212 */
[----:B------:R-:W-:Y:S01]  /*b320*/  HFMA2 R32, R5, R34, R32 ;  /* 0x0000002205207231 */ /* 0x000fe20000000020 */
[----:B------:R-:W-:Y:S06]  /*b330*/  @!P0 BRA `(.L_x_4840) ;  /* 0xfffffff400688947 */ /* 0x000fec000383ffff */
.L_x_4839:
[----:B------:R-:W-:-:S04]  /*b340*/  IMAD R35, R38, UR8, R35 ;  /* 0x0000000826237c24 */ /* 0x000fc8000f8e0223 */
[----:B-1----:R-:W-:-:S05]  /*b350*/  IMAD.WIDE R12, R35, 0x2, R12 ;  /* 0x00000002230c7825 */ /* 0x002fca00078e020c */
[----:B------:R0:W-:Y:S01]  /*b360*/  ATOM.E.ADD.F16x2.RN.STRONG.GPU P0, RZ, desc[UR6][R12.64], R33 ;  /* 0x800000210cff79a2 */ /* 0x0001e2000c10e106 */
[----:B------:R-:W-:Y:S04]  /*b370*/  BSSY.RECONVERGENT B0, `(.L_x_4841) ;  /* 0x000000e000007945 */ /* 0x000fe80003800200 */
[----:B0-----:R-:W-:Y:S05]  /*b380*/  @P0 BRA `(.L_x_4842) ;  /* 0x0000000000300947 */ /* 0x001fea0003800000 */
[----:B------:R-:W0:Y:S02]  /*b390*/  QSPC.E.S P0, RZ, [R12] ;  /* 0x000000000cff73aa */ /* 0x000e240000000500 */
[----:B0-----:R-:W-:Y:S05]  /*b3a0*/  @!P0 BRA `(.L_x_4843) ;  /* 0x00000000001c8947 */ /* 0x001fea0003800000 */
[----:B------:R-:W-:-:S05]  /*b3b0*/  IMAD.MOV.U32 R2, RZ, RZ, R12 ;  /* 0x000000ffff027224 */ /* 0x000fca00078e000c */
[----:B------:R-:W-:-:S07]  /*b3c0*/  MOV R0, R2 ;  /* 0x0000000200007202 */ /* 0x000fce0000000f00 */
.L_x_4844:
[----:B------:R-:W0:Y:S02]  /*b3d0*/  LDS R2, [R0] ;  /* 0x0000000000027984 */ /* 0x000e240000000800 */
[----:B0-----:R-:W-:-:S05]  /*b3e0*/  HADD2 R3, R2, R33 ;  /* 0x0000002102037230 */ /* 0x001fca0000000000 */
[----:B------:R-:W0:Y:S02]  /*b3f0*/  ATOMS.CAST.SPIN P0, [R0], R2, R3 ;  /* 0x000000020000758d */ /* 0x000e240001800003 */
[----:B0-----:R-:W-:Y:S05]  /*b400*/  @!P0 BRA `(.L_x_4844) ;  /* 0xfffffffc00f08947 */ /* 0x001fea000383ffff */
[----:B------:R-:W-:Y:S05]  /*b410*/  BRA `(.L_x_4842) ;  /* 0x00000000000c7947 */ /* 0x000fea0003800000 */
.L_x_4843:
[----:B------:R-:W2:Y:S02]  /*b420*/  LD.E R0, desc[UR6][R12.64] ;  /* 0x000000060c007980 */ /* 0x000ea4000c101900 */
[----:B--2---:R-:W-:-:S05]  /*b430*/  IADD3 R3, PT, PT, R33, R0, RZ ;  /* 0x0000000021037210 */ /* 0x004fca0007ffe0ff */
[----:B------:R0:W-:Y:S02]  /*b440*/  ST.E desc[UR6][R12.64], R3 ;  /* 0x000000030c007985 */ /* 0x0001e4000c101906 */
.L_x_4842:
[----:B------:R-:W-:Y:S05]  /*b450*/  BSYNC.RECONVERGENT B0 ;  /* 0x0000000000007941 */ /* 0x000fea0003800200 */
.L_x_4841:
[----:B------:R1:W-:Y:S02]  /*b460*/  ATOM.E.ADD.F16x2.RN.STRONG.GPU P0, RZ, desc[UR6][R12.64+0x4], R32 ;  /* 0x800004200cff79a2 */ /* 0x0003e4000c10e106 */
[----:B-1----:R-:W-:Y:S05]  /*b470*/  @P0 EXIT ;  /* 0x000000000000094d */ /* 0x002fea0003800000 */
[----:B------:R-:W1:Y:S02]  /*b480*/  QSPC.E.S P0, RZ, [R12+0x4] ;  /* 0x000004000cff73aa */ /* 0x000e640000000500 */
[----:B-1----:R-:W-:Y:S05]  /*b490*/  @!P0 BRA `(.L_x_4845) ;  /* 0x00000000001c8947 */ /* 0x002fea0003800000 */
[----:B------:R-:W-:-:S04]  /*b4a0*/  MOV R2, R12 ;  /* 0x0000000c00027202 */ /* 0x000fc80000000f00 */
[----:B------:R-:W-:-:S07]  /*b4b0*/  MOV R0, R2 ;  /* 0x0000000200007202 */ /* 0x000fce0000000f00 */
.L_x_4846:
[----:B------:R-:W0:Y:S02]  /*b4c0*/  LDS R2, [R0+0x4] ;  /* 0x0000040000027984 */ /* 0x000e240000000800 */
[----:B0-----:R-:W-:-:S05]  /*b4d0*/  HFMA2 R3, R2, 1, 1, R32 ;  /* 0x3c003c0002037831 */ /* 0x001fca0000000020 */
[----:B------:R-:W0:Y:S02]  /*b4e0*/  ATOMS.CAST.SPIN P0, [R0+0x4], R2, R3 ;  /* 0x000004020000758d */ /* 0x000e240001800003 */
[----:B0-----:R-:W-:Y:S05]  /*b4f0*/  @!P0 BRA `(.L_x_4846) ;  /* 0xfffffffc00f08947 */ /* 0x001fea000383ffff */
[----:B------:R-:W-:Y:S05]  /*b500*/  EXIT ;  /* 0x000000000000794d */ /* 0x000fea0003800000 */
.L_x_4845:
[----:B------:R-:W0:Y:S02]  /*b510*/  LD.E R0, desc[UR6][R12.64+0x4] ;  /* 0x000004060c007980 */ /* 0x000e24000c101900 */
[----:B0-----:R-:W-:-:S05]  /*b520*/  IADD3 R3, PT, PT, R32, R0, RZ ;  /* 0x0000000020037210 */ /* 0x001fca0007ffe0ff */
[----:B------:R-:W-:Y:S01]  /*b530*/  ST.E desc[UR6][R12.64+0x4], R3 ;  /* 0x000004030c007985 */ /* 0x000fe2000c101906 */
[----:B------:R-:W-:Y:S05]  /*b540*/  EXIT ;  /* 0x000000000000794d */ /* 0x000fea0003800000 */
.L_x_4847:
        /* <DEDUP_REMOVED lines=11> */
.L_x_5351:


//--------------------- .text._Z23gemm_half_q_half_kernelILi1ELi160ELb1ELb0ELi64EEvPK6__halfPKjS4_S2_PS0_iiiiPKtS7_iiiiiibS2_i --------------------------
	.section	.text._Z23gemm_half_q_half_kernelILi1ELi160ELb1ELb0ELi64EEvPK6__halfPKjS4_S2_PS0_iiiiPKtS7_iiiiiibS2_i,"ax",@progbits
	.align	128
        .global         _Z23gemm_half_q_half_kernelILi1ELi160ELb1ELb0ELi64EEvPK6__halfPKjS4_S2_PS0_iiiiPKtS7_iiiiiibS2_i
        .type           _Z23gemm_half_q_half_kernelILi1ELi160ELb1ELb0ELi64EEvPK6__halfPKjS4_S2_PS0_iiiiPKtS7_iiiiiibS2_i,@function
        .size           _Z23gemm_half_q_half_kernelILi1ELi160ELb1ELb0ELi64EEvPK6__halfPKjS4_S2_PS0_iiiiPKtS7_iiiiiibS2_i,(.L_x_5352 - _Z23gemm_half_q_half_kernelILi1ELi160ELb1ELb0ELi64EEvPK6__halfPKjS4_S2_PS0_iiiiPKtS7_iiiiiibS2_i)
        .other          _Z23gemm_half_q_half_kernelILi1ELi160ELb1ELb0ELi64EEvPK6__halfPKjS4_S2_PS0_iiiiPKtS7_iiiiiibS2_i,@"STO_CUDA_ENTRY STV_DEFAULT"
_Z23gemm_half_q_half_kernelILi1ELi160ELb1ELb0ELi64EEvPK6__halfPKjS4_S2_PS0_iiiiPKtS7_iiiiiibS2_i:
.text._Z23gemm_half_q_half_kernelILi1ELi160ELb1ELb0ELi64EEvPK6__halfPKjS4_S2_PS0_iiiiPKtS7_iiiiiibS2_i:
[----:B------:R-:W0:Y:S08]  /*0000*/  LDC R1, c[0x0][0x37c] ;  /* 0x0000df00ff017b82 */ /* 0x000e300000000800 */
[----:B------:R-:W1:Y:S01]  /*0010*/  S2UR UR8, SR_CTAID.Y ;  /* 0x00000000000879c3 */ /* 0x000e620000002600 */
[----:B0-----:R-:W-:-:S07]  /*0020*/  VIADD R1, R1, 0xfffffff0 ;  /* 0xfffffff001017836 */ /* 0x001fce0000000000 */
        /* <DEDUP_REMOVED lines=13> */
[----:B0-----:R-:W-:Y:S01]  /*0100*/  IMAD R0, R0, 0x40, R13 ;  /* 0x0000004000007824 */ /* 0x001fe200078e020d */
[----:B------:R-:W-:Y:S03]  /*0110*/  BSSY.RECONVERGENT B0, `(.L_x_4848) ;  /* 0x000001b000007945 */ /* 0x000fe60003800200 */
[----:B------:R-:W-:Y:S01]  /*0120*/  IMAD.SHL.U32 R35, R0, 0x4, RZ ;  /* 0x0000000400237824 */ /* 0x000fe200078e00ff */
[----:B---3--:R-:W-:-:S04]  /*0130*/  MOV R0, UR12 ;  /* 0x0000000c00007c02 */ /* 0x008fc80008000f00 */
[----:B------:R-:W-:Y:S02]  /*0140*/  ISETP.GE.AND P1, PT, R35, R0, PT ;  /* 0x000000002300720c */ /* 0x000fe40003f26270 */
[----:B-1----:R-:W-:-:S04]  /*0150*/  SHF.L.U32 R34, R5, 0x6, RZ ;  /* 0x0000000605227819 */ /* 0x002fc800000006ff */
[C---:B--2---:R-:W-:Y:S01]  /*0160*/  VIADDMNMX R22, R34.reuse, 0x40, R3, PT ;  /* 0x0000004022167846 */ /* 0x044fe20003800103 */
[----:B------:R-:W-:-:S05]  /*0170*/  IMAD.IADD R15, R34, 0x1, R13 ;  /* 0x00000001220f7824 */ /* 0x000fca00078e020d */
        /* <DEDUP_REMOVED lines=20> */
.L_x_4849:
[----:B------:R-:W-:Y:S05]  /*02c0*/  BSYNC.RECONVERGENT B0 ;  /* 0x0000000000007941 */ /* 0x000fea0003800200 */
.L_x_4848:
[----:B------:R-:W-:Y:S05]  /*02d0*/  @P1 EXIT ;  /* 0x000000000000194d */ /* 0x000fea0003800000 */
[----:B------:R-:W1:Y:S01]  /*02e0*/  LDC.64 R24, c[0x0][0x3b8] ;  /* 0x0000ee00ff187b82 */ /* 0x000e620000000a00 */
[----:B------:R-:W-:Y:S01]  /*02f0*/  IMAD.SHL.U32 R11, R5, 0x80, RZ ;  /* 0x00000080050b7824 */ /* 0x000fe200078e00ff */
[----:B------:R-:W2:Y:S03]  /*0300*/  LDCU.U8 UR4, c[0x0][0x3e0] ;  /* 0x00007c00ff0477ac */ /* 0x000ea60008000000 */
[----:B-1----:R-:W-:-:S05]  /*0310*/  IMAD.WIDE.U32 R10, R11, 0x2, R24 ;  /* 0x000000020b0a7825 */ /* 0x002fca00078e0018 */
[----:B------:R1:W5:Y:S01]  /*0320*/  LDG.E.U16.CONSTANT R33, desc[UR6][R10.64+0x2] ;  /* 0x000002060a217981 */ /* 0x000362000c1e9500 */
[----:B--2---:R-:W-:Y:S01]  /*0330*/  UPRMT UR4, UR4, 0x8880, URZ ;  /* 0x0000888004047896 */ /* 0x004fe200080000ff */
[----:B------:R-:W-:-:S05]  /*0340*/  ISETP.GE.AND P1, PT, R34, R3, PT ;  /* 0x000000032200720c */ /* 0x000fca0003f26270 */
[----:B------:R-:W-:-:S04]  /*0350*/  ISETP.NE.AND P0, PT, RZ, UR4, PT ;  /* 0x00000004ff007c0c */ /* 0x000fc8000bf05270 */
[----:B------:R-:W-:-:S13]  /*0360*/  ISETP.NE.OR P0, PT, R5, RZ, !P0 ;  /* 0x000000ff0500720c */ /* 0x000fda0004705670 */
[----:B------:R-:W2:Y:S01]  /*0370*/  @!P0 LDC.64 R6, c[0x0][0x3a0] ;  /* 0x0000e800ff068b82 */ /* 0x000ea20000000a00 */
[----:B0-----:R-:W-:-:S04]  /*0380*/  @!P0 IMAD R9, R0, UR8, R35 ;  /* 0x0000000800098c24 */ /* 0x001fc8000f8e0223 */
[----:B--2---:R-:W-:-:S05]  /*0390*/  @!P0 IMAD.WIDE R6, R9, 0x2, R6 ;  /* 0x0000000209068825 */ /* 0x004fca00078e0206 */
[----:B------:R1:W-:Y:S01]  /*03a0*/  @!P0 STG.E.64 desc[UR6][R6.64], RZ ;  /* 0x000000ff06008986 */ /* 0x0003e2000c101b06 */
[----:B------:R-:W-:Y:S06]  /*03b0*/  BAR.SYNC.DEFER_BLOCKING 0x0 ;  /* 0x0000000000007b1d */ /* 0x000fec0000010000 */
[----:B------:R-:W-:Y:S05]  /*03c0*/  @P1 BRA `(.L_x_4850) ;  /* 0x0000000000d01947 */ /* 0x000fea0003800000 */
[----:B------:R0:W5:Y:S01]  /*03d0*/  LDG.E.U16.CONSTANT R2, desc[UR6][R10.64] ;  /* 0x000000060a027981 */ /* 0x000162000c1e9500 */
[----:B------:R-:W-:Y:S01]  /*03e0*/  SHF.R.S32.HI R4, RZ, 0x1f, R35 ;  /* 0x0000001fff047819 */ /* 0x000fe20000011423 */
[----:B-1----:R-:W-:Y:S02]  /*03f0*/  IMAD.SHL.U32 R6, R13, 0x10, RZ ;  /* 0x000000100d067824 */ /* 0x002fe400078e00ff */
[----:B------:R-:W-:Y:S01]  /*0400*/  IMAD.MOV.U32 R7, RZ, RZ, R34 ;  /* 0x000000ffff077224 */ /* 0x000fe200078e0022 */
[----:B------:R-:W-:Y:S01]  /*0410*/  LEA.HI R8, R4, R35, RZ, 0x3 ;  /* 0x0000002304087211 */ /* 0x000fe200078f18ff */
[----:B------:R-:W-:Y:S01]  /*0420*/  HFMA2 R4, -RZ, RZ, 0, 0 ;  /* 0x00000000ff047431 */ /* 0x000fe200000001ff */
[----:B------:R-:W-:Y:S02]  /*0430*/  LOP3.LUT R6, R6, 0x10, RZ, 0xc0, !PT ;  /* 0x0000001006067812 */ /* 0x000fe400078ec0ff */
[----:B------:R-:W-:-:S07]  /*0440*/  SHF.R.S32.HI R8, RZ, 0x3, R8 ;  /* 0x00000003ff087819 */ /* 0x000fce0000011408 */
.L_x_4851:
[----:B0-----:R-:W0:Y:S01]  /*0450*/  LDC.64 R10, c[0x0][0x390] ;  /* 0x0000e400ff0a7b82 */ /* 0x001e220000000a00 */
        /* <DEDUP_REMOVED lines=33> */
[----:B------:R-:W-:Y:S01]  /*0670*/  IMAD R9, R4, 0x8, R1 ;  /* 0x0000000804097824 */ /* 0x000fe200078e0201 */
[----:B0-----:R-:W-:-:S02]  /*0680*/  PRMT R12, R19, 0x5410, R12 ;  /* 0x00005410130c7816 */ /* 0x001fc4000000000c */
[----:B-1----:R-:W-:-:S03]  /*0690*/  PRMT R10, R11, 0x5410, R10 ;  /* 0x000054100b0a7816 */ /* 0x002fc6000000000a */
[-C--:B----4-:R-:W-:Y:S02]  /*06a0*/  HMUL2 R16, R12, R13.reuse.H0_H0 ;  /* 0x2000000d0c107232 */ /* 0x090fe40000000000 */
[----:B------:R-:W-:Y:S02]  /*06b0*/  HMUL2 R17, R10, R13.H0_H0 ;  /* 0x2000000d0a117232 */ /* 0x000fe40000000000 */
[----:B---3--:R-:W-:-:S03]  /*06c0*/  IMAD.IADD R7, R14, 0x1, R7 ;  /* 0x000000010e077824 */ /* 0x008fc600078e0207 */
[----:B------:R2:W-:Y:S02]  /*06d0*/  STL.64 [R9], R16 ;  /* 0x0000001009007387 */ /* 0x0005e40000100a00 */
[----:B------:R-:W-:Y:S02]  /*06e0*/  ISETP.GE.AND P0, PT, R7, R22, PT ;  /* 0x000000160700720c */ /* 0x000fe40003f06270 */
[----:B------:R-:W-:-:S11]  /*06f0*/  IADD3 R4, PT, PT, R4, 0x1, RZ ;  /* 0x0000000104047810 */ /* 0x000fd60007ffe0ff */
[----:B--2---:R-:W-:Y:S05]  /*0700*/  @!P0 BRA `(.L_x_4851) ;  /* 0xfffffffc00508947 */ /* 0x004fea000383ffff */
.L_x_4850:
[----:B------:R0:W5:Y:S01]  /*0710*/  LDL.64 R36, [R1] ;  /* 0x0000000001247983 */ /* 0x0001620000100a00 */
[----:B------:R-:W2:Y:S01]  /*0720*/  LDCU UR9, c[0x0][0x3c8] ;  /* 0x00007900ff0977ac */ /* 0x000ea20008000800 */
[----:B------:R-:W-:Y:S01]  /*0730*/  IMAD.MOV.U32 R2, RZ, RZ, RZ ;  /* 0x000000ffff027224 */ /* 0x000fe200078e00ff */
[----:B--2---:R-:W-:-:S13]  /*0740*/  ISETP.GT.AND P0, PT, R34, UR9, PT ;  /* 0x0000000922007c0c */ /* 0x004fda000bf04270 */
[----:B0-----:R-:W-:Y:S05]  /*0750*/  @!P0 BRA `(.L_x_4852) ;  /* 0x00000000001c8947 */ /* 0x001fea0003800000 */
[----:B-1----:R-:W0:Y:S02]  /*0760*/  LDC R7, c[0x0][0x3cc] ;  /* 0x0000f300ff077b82 */ /* 0x002e240000000800 */
[----:B0-----:R-:W-:-:S05]  /*0770*/  VIMNMX R2, PT, PT, R34, R7, PT ;  /* 0x0000000722027248 */ /* 0x001fca0003fe0100 */
[----:B------:R-:W-:-:S05]  /*0780*/  VIADD R2, R2, -UR9 ;  /* 0x8000000902027c36 */ /* 0x000fca0008000000 */
[----:B------:R-:W-:-:S04]  /*0790*/  SHF.R.S32.HI R7, RZ, 0x1f, R2 ;  /* 0x0000001fff077819 */ /* 0x000fc80000011402 */
[----:B------:R-:W-:-:S04]  /*07a0*/  LEA.HI R7, R7, R2, RZ, 0x5 ;  /* 0x0000000207077211 */ /* 0x000fc800078f28ff */
[----:B------:R-:W-:-:S05]  /*07b0*/  SHF.R.S32.HI R7, RZ, 0x5, R7 ;  /* 0x00000005ff077819 */ /* 0x000fca0000011407 */
[----:B------:R-:W-:-:S07]  /*07c0*/  IMAD R2, R7, 0x6, RZ ;  /* 0x0000000607027824 */ /* 0x000fce00078e02ff */
.L_x_4852:
[----:B------:R-:W0:Y:S01]  /*07d0*/  LDCU UR13, c[0x0][0x3cc] ;  /* 0x00007980ff0d77ac */ /* 0x000e220008000800 */
[----:B------:R-:W-:Y:S02]  /*07e0*/  MOV R4, RZ ;  /* 0x000000ff00047202 */ /* 0x000fe40000000f00 */
[----:B0-----:R-:W-:-:S13]  /*07f0*/  ISETP.GT.AND P0, PT, R34, UR13, PT ;  /* 0x0000000d22007c0c */ /* 0x001fda000bf04270 */
[----:B------:R-:W-:Y:S05]  /*0800*/  @!P0 BRA `(.L_x_4853) ;  /* 0x00000000001c8947 */ /* 0x000fea0003800000 */
[----:B-1----:R-:W0:Y:S02]  /*0810*/  LDC R7, c[0x0][0x3d0] ;  /* 0x0000f400ff077b82 */ /* 0x002e240000000800 */
[----:B0-----:R-:W-:-:S05]  /*0820*/  VIMNMX R4, PT, PT, R34, R7, PT ;  /* 0x0000000722047248 */ /* 0x001fca0003fe0100 */
[----:B------:R-:W-:-:S05]  /*0830*/  VIADD R4, R4, -UR13 ;  /* 0x8000000d04047c36 */ /* 0x000fca0008000000 */
[----:B------:R-:W-:-:S04]  /*0840*/  SHF.R.S32.HI R7, RZ, 0x1f, R4 ;  /* 0x0000001fff077819 */ /* 0x000fc80000011404 */
[----:B------:R-:W-:-:S04]  /*0850*/  LEA.HI R7, R7, R4, RZ, 0x5 ;  /* 0x0000000407077211 */ /* 0x000fc800078f28ff */
[----:B------:R-:W-:-:S05]  /*0860*/  SHF.R.S32.HI R7, RZ, 0x5, R7 ;  /* 0x00000005ff077819 */ /* 0x000fca0000011407 */
[----:B------:R-:W-:-:S07]  /*0870*/  IMAD R4, R7, 0x5, RZ ;  /* 0x0000000507047824 */ /* 0x000fce00078e02ff */
.L_x_4853:
[----:B------:R-:W0:Y:S01]  /*0880*/  LDCU UR4, c[0x0][0x3d0] ;  /* 0x00007a00ff0477ac */ /* 0x000e220008000800 */
[----:B-1----:R-:W-:Y:S01]  /*0890*/  IMAD.MOV.U32 R7, RZ, RZ, RZ ;  /* 0x000000ffff077224 */ /* 0x002fe200078e00ff */
        /* <DEDUP_REMOVED lines=9> */
.L_x_4854:
        /* <DEDUP_REMOVED lines=11> */
.L_x_4855:
[----:B------:R-:W0:Y:S01]  /*09e0*/  LDCU UR4, c[0x0][0x3d8] ;  /* 0x00007b00ff0477ac */ /* 0x000e220008000800 */
[----:B------:R-:W-:Y:S01]  /*09f0*/  IMAD.MOV.U32 R9, RZ, RZ, RZ ;  /* 0x000000ffff097224 */ /* 0x000fe200078e00ff */
        /* <DEDUP_REMOVED lines=9> */
.L_x_4856:
[C---:B------:R-:W-:Y:S01]  /*0a90*/  VIMNMX R8, PT, PT, R34.reuse, UR9, PT ;  /* 0x0000000922087c48 */ /* 0x040fe2000bfe0100 */
[----:B------:R-:W0:Y:S01]  /*0aa0*/  S2UR UR5, SR_CgaCtaId ;  /* 0x00000000000579c3 */ /* 0x000e220000008800 */
[----:B------:R-:W1:Y:S01]  /*0ab0*/  LDCU.64 UR10, c[0x0][0x388] ;  /* 0x00007100ff0a77ac */ /* 0x000e620008000a00 */
[----:B------:R-:W-:Y:S01]  /*0ac0*/  VIMNMX R3, PT, PT, R3, UR9, PT ;  /* 0x0000000903037c48 */ /* 0x000fe2000bfe0100 */
[----:B-----5:R-:W-:Y:S01]  /*0ad0*/  IMAD.IADD R33, R34, 0x1, R33 ;  /* 0x0000000122217824 */ /* 0x020fe200078e0221 */
[----:B------:R-:W-:Y:S01]  /*0ae0*/  SHF.R.S32.HI R11, RZ, 0x1f, R8 ;  /* 0x0000001fff0b7819 */ /* 0x000fe20000011408 */
[----:B------:R-:W-:Y:S01]  /*0af0*/  UMOV UR4, 0x400 ;  /* 0x0000040000047882 */ /* 0x000fe20000000000 */
[----:B------:R-:W-:Y:S02]  /*0b00*/  PRMT R32, RZ, 0x5410, RZ ;  /* 0x00005410ff207816 */ /* 0x000fe400000000ff */
[----:B------:R-:W-:-:S04]  /*0b10*/  LEA.HI R11, R11, R8, RZ, 0x5 ;  /* 0x000000080b0b7211 */ /* 0x000fc800078f28ff */
[----:B------:R-:W-:-:S05]  /*0b20*/  SHF.R.S32.HI R11, RZ, 0x5, R11 ;  /* 0x00000005ff0b7819 */ /* 0x000fca000001140b */
[----:B------:R-:W-:-:S05]  /*0b30*/  IMAD R2, R11, 0x8, R2 ;  /* 0x000000080b027824 */ /* 0x000fca00078e0202 */
[----:B------:R-:W-:Y:S02]  /*0b40*/  IADD3 R2, PT, PT, R7, R2, R4 ;  /* 0x0000000207027210 */ /* 0x000fe40007ffe004 */
[----:B------:R-:W-:Y:S01]  /*0b50*/  SHF.R.S32.HI R7, RZ, 0x1f, R35 ;  /* 0x0000001fff077819 */ /* 0x000fe20000011423 */
[----:B0-----:R-:W-:Y:S01]  /*0b60*/  ULEA UR4, UR5, UR4, 0x18 ;  /* 0x0000000405047291 */ /* 0x001fe2000f8ec0ff */
[----:B------:R-:W-:-:S05]  /*0b70*/  IADD3 R9, PT, PT, R9, R2, R6 ;  /* 0x0000000209097210 */ /* 0x000fca0007ffe006 */
[----:B------:R-:W-:-:S05]  /*0b80*/  IMAD R2, R9, R0, RZ ;  /* 0x0000000009027224 */ /* 0x000fca00078e02ff */
[----:B------:R-:W-:-:S04]  /*0b90*/  IADD3 R4, P0, PT, R35, R2, RZ ;  /* 0x0000000223047210 */ /* 0x000fc80007f1e0ff */
[----:B------:R-:W-:Y:S01]  /*0ba0*/  LEA.HI.X.SX32 R7, R2, R7, 0x1, P0 ;  /* 0x0000000702077211 */ /* 0x000fe200000f0eff */
[C---:B------:R-:W-:Y:S01]  /*0bb0*/  IMAD.SHL.U32 R2, R4.reuse, 0x4, RZ ;  /* 0x0000000404027824 */ /* 0x040fe200078e00ff */
[----:B------:R-:W-:Y:S02]  /*0bc0*/  ISETP.GT.AND P0, PT, R3, R34, PT ;  /* 0x000000220300720c */ /* 0x000fe40003f04270 */
[----:B------:R-:W-:Y:S02]  /*0bd0*/  SHF.L.U64.HI R7, R4, 0x2, R7 ;  /* 0x0000000204077819 */ /* 0x000fe40000010207 */
[----:B-1----:R-:W-:Y:S01]  /*0be0*/  IADD3 R44, P1, PT, R2, UR10, RZ ;  /* 0x0000000a022c7c10 */ /* 0x002fe2000ff3e0ff */
[----:B------:R-:W-:Y:S01]  /*0bf0*/  HFMA2 R2, -RZ, RZ, 0, 0 ;  /* 0x00000000ff027431 */ /* 0x000fe200000001ff */
[----:B------:R-:W-:Y:S02]  /*0c00*/  PRMT R3, RZ, 0x5410, RZ ;  /* 0x00005410ff037816 */ /* 0x000fe400000000ff */
[----:B------:R-:W-:Y:S01]  /*0c10*/  IADD3.X R45, PT, PT, R7, UR11, RZ, P1, !PT ;  /* 0x0000000b072d7c10 */ /* 0x000fe20008ffe4ff */
[----:B------:R-:W-:-:S03]  /*0c20*/  IMAD.MOV.U32 R26, RZ, RZ, R44 ;  /* 0x000000ffff1a7224 */ /* 0x000fc600078e002c */
[----:B------:R-:W-:Y:S01]  /*0c30*/  MOV R27, R45 ;  /* 0x0000002d001b7202 */ /* 0x000fe20000000f00 */
[----:B------:R-:W-:Y:S06]  /*0c40*/  @!P0 BRA `(.L_x_4857) ;  /* 0x0000003000a48947 */ /* 0x000fec0003800000 */
[----:B------:R-:W-:Y:S01]  /*0c50*/  IMAD.WIDE.U32 R2, R5, 0x100, R24 ;  /* 0x0000010005027825 */ /* 0x000fe200078e0018 */
[----:B------:R-:W-:Y:S02]  /*0c60*/  VIMNMX R23, PT, PT, R22, UR9, PT ;  /* 0x0000000916177c48 */ /* 0x000fe4000bfe0100 */
[----:B------:R-:W-:Y:S02]  /*0c70*/  PRMT R32, RZ, 0x5410, RZ ;  /* 0x00005410ff207816 */ /* 0x000fe400000000ff */
[----:B------:R-:W-:Y:S01]  /*0c80*/  IADD3 R20, P0, PT, R2, 0x2, RZ ;  /* 0x0000000202147810 */ /* 0x000fe20007f1e0ff */
[----:B------:R-:W-:-:S04]  /*0c90*/  IMAD.MOV.U32 R2, RZ, RZ, RZ ;  /* 0x000000ffff027224 */ /* 0x000fc800078e00ff */
[----:B------:R-:W-:Y:S01]  /*0ca0*/  IMAD.X R21, RZ, RZ, R3, P0 ;  /* 0x000000ffff157224 */ /* 0x000fe200000e0603 */
[----:B------:R-:W-:-:S07]  /*0cb0*/  PRMT R3, RZ, 0x5410, RZ ;  /* 0x00005410ff037816 */ /* 0x000fce00000000ff */
.L_x_4858:
[----:B------:R-:W-:Y:S01]  /*0cc0*/  MOV R26, R44 ;  /* 0x0000002c001a7202 */ /* 0x000fe20000000f00 */
[----:B------:R-:W-:Y:S01]  /*0cd0*/  IMAD.MOV.U32 R27, RZ, RZ, R45 ;  /* 0x000000ffff1b7224 */ /* 0x000fe200078e002d */
[----:B------:R-:W0:Y:S04]  /*0ce0*/  LDS.64 R16, [UR4] ;  /* 0x00000004ff107984 */ /* 0x000e280008000a00 */
[----:B------:R-:W2:Y:S01]  /*0cf0*/  LDG.E.128.CONSTANT R4, desc[UR6][R26.64] ;  /* 0x000000061a047981 */ /* 0x000ea2000c1e9d00 */
[----:B------:R-:W-:-:S04]  /*0d00*/  IMAD.U32 R0, RZ, RZ, UR12 ;  /* 0x0000000cff007e24 */ /* 0x000fc8000f8e00ff */
[----:B------:R-:W-:-:S05]  /*0d10*/  IMAD.WIDE R40, R0, 0x4, R26 ;  /* 0x0000000400287825 */ /* 0x000fca00078e021a */
[----:B------:R1:W3:Y:S02]  /*0d20*/  LDG.E.128.CONSTANT R8, desc[UR6][R40.64] ;  /* 0x0000000628087981 */ /* 0x0002e4000c1e9d00 */
[----:B-1----:R-:W-:-:S04]  /*0d30*/  IMAD.WIDE R40, R0, 0x4, R40 ;  /* 0x0000000400287825 */ /* 0x002fc800078e0228 */
[--C-:B0-----:R-:W-:Y:S02]  /*0d40*/  HADD2.F32 R18, -RZ, R16.reuse.H0_H0 ;  /* 0x20000010ff127230 */ /* 0x101fe40000004100 */
[----:B------:R-:W-:Y:S01]  /*0d50*/  HADD2.F32 R16, -RZ, R16.H1_H1 ;  /* 0x30000010ff107230 */ /* 0x000fe20000004100 */
[----:B--2---:R-:W-:Y:S02]  /*0d60*/  LOP3.LUT R13, R5, 0xff, RZ, 0xc0, !PT ;  /* 0x000000ff050d7812 */ /* 0x004fe400078ec0ff */
[----:B------:R-:W-:Y:S02]  /*0d70*/  LOP3.LUT R12, R4, 0xff, RZ, 0xc0, !PT ;  /* 0x000000ff040c7812 */ /* 0x000fe400078ec0ff */
[----:B------:R-:W-:Y:S01]  /*0d80*/  SHF.R.U32.HI R38, RZ, 0x8, R4 ;  /* 0x00000008ff267819 */ /* 0x000fe20000011604 */
[----:B------:R-:W-:Y:S01]  /*0d90*/  VIADD R14, R13, 0xffffff80 ;  /* 0xffffff800d0e7836 */ /* 0x000fe20000000000 */
[----:B------:R-:W-:Y:S02]  /*0da0*/  LOP3.LUT R13, R6, 0xff, RZ, 0xc0, !PT ;  /* 0x000000ff060d7812 */ /* 0x000fe400078ec0ff */
[----:B------:R-:W-:-:S03]  /*0db0*/  IADD3 R12, PT, PT, R12, -0x80, RZ ;  /* 0xffffff800c0c7810 */ /* 0x000fc60007ffe0ff */
[----:B------:R-:W-:Y:S01]  /*0dc0*/  VIADD R15, R13, 0xffffff80 ;  /* 0xffffff800d0f7836 */ /* 0x000fe20000000000 */
[----:B------:R-:W-:Y:S01]  /*0dd0*/  LOP3.LUT R13, R7, 0xff, RZ, 0xc0, !PT ;  /* 0x000000ff070d7812 */ /* 0x000fe200078ec0ff */
[----:B------:R-:W0:Y:S03]  /*0de0*/  I2F.F16 R14, R14 ;  /* 0x0000000e000e7306 */ /* 0x000e260000200c00 */
[----:B------:R-:W-:-:S05]  /*0df0*/  IADD3 R31, PT, PT, R13, -0x80, RZ ;  /* 0xffffff800d1f7810 */ /* 0x000fca0007ffe0ff */
[----:B------:R-:W1:Y:S01]  /*0e00*/  I2F.F16 R12, R12 ;  /* 0x0000000c000c7306 */ /* 0x000e620000200c00 */
[----:B0-----:R-:W-:-:S07]  /*0e10*/  HADD2.F32 R39, -RZ, R14.H0_H0 ;  /* 0x2000000eff277230 */ /* 0x001fce0000004100 */
[----:B------:R-:W0:Y:S01]  /*0e20*/  I2F.F16 R15, R15 ;  /* 0x0000000f000f7306 */ /* 0x000e220000200c00 */
[----:B------:R-:W-:Y:S01]  /*0e30*/  FFMA.FTZ R28, R18, R39, RZ ;  /* 0x00000027121c7223 */ /* 0x000fe200000100ff */
[----:B-1----:R-:W-:-:S06]  /*0e40*/  HADD2.F32 R13, -RZ, R12.H0_H0 ;  /* 0x2000000cff0d7230 */ /* 0x002fcc0000004100 */
[----:B------:R-:W1:Y:S01]  /*0e50*/  I2F.F16 R29, R31 ;  /* 0x0000001f001d7306 */ /* 0x000e620000200c00 */
[----:B------:R-:W-:Y:S01]  /*0e60*/  FFMA.FTZ R30, R13, R18, RZ ;  /* 0x000000120d1e7223 */ /* 0x000fe200000100ff */
[----:B0-----:R-:W-:Y:S02]  /*0e70*/  HADD2.F32 R19, -RZ, R15.H0_H0 ;  /* 0x2000000fff137230 */ /* 0x001fe40000004100 */
[----:B------:R0:W2:Y:S01]  /*0e80*/  LDG.E.128.CONSTANT R12, desc[UR6][R40.64] ;  /* 0x00000006280c7981 */ /* 0x0000a2000c1e9d00 */
[----:B-1----:R-:W-:Y:S02]  /*0e90*/  HADD2.F32 R29, -RZ, R29.H0_H0 ;  /* 0x2000001dff1d7230 */ /* 0x002fe40000004100 */
[----:B------:R-:W-:-:S03]  /*0ea0*/  FFMA.FTZ R31, R18, R19, RZ ;  /* 0x00000013121f7223 */ /* 0x000fc600000100ff */
[----:B------:R-:W-:Y:S01]  /*0eb0*/  FFMA.FTZ R39, R18, R29, RZ ;  /* 0x0000001d12277223 */ /* 0x000fe200000100ff */
[----:B------:R-:W-:-:S04]  /*0ec0*/  SHF.R.U32.HI R18, RZ, 0x8, R5 ;  /* 0x00000008ff127819 */ /* 0x000fc80000011605 */
[----:B------:R-:W-:Y:S02]  /*0ed0*/  LOP3.LUT R18, R18, 0xff, RZ, 0xc0, !PT ;  /* 0x000000ff12127812 */ /* 0x000fe400078ec0ff */
[----:B------:R-:W-:-:S03]  /*0ee0*/  LOP3.LUT R38, R38, 0xff, RZ, 0xc0, !PT ;  /* 0x000000ff26267812 */ /* 0x000fc600078ec0ff */
[----:B------:R-:W-:Y:S01]  /*0ef0*/  VIADD R42, R18, 0xffffff80 ;  /* 0xffffff80122a7836 */ /* 0x000fe20000000000 */
[----:B------:R-:W-:Y:S01]  /*0f00*/  SHF.R.U32.HI R18, RZ, 0x8, R6 ;  /* 0x00000008ff127819 */ /* 0x000fe20000011606 */
[----:B------:R-:W-:Y:S01]  /*0f10*/  VIADD R19, R38, 0xffffff80 ;  /* 0xffffff8026137836 */ /* 0x000fe20000000000 */
[----:B------:R-:W-:Y:S02]  /*0f20*/  SHF.R.U32.HI R38, RZ, 0x8, R7 ;  /* 0x00000008ff267819 */ /* 0x000fe40000011607 */
[----:B------:R-:W-:-:S04]  /*0f30*/  LOP3.LUT R18, R18, 0xff, RZ, 0xc0, !PT ;  /* 0x000000ff12127812 */ /* 0x000fc800078ec0ff */
[----:B------:R-:W-:Y:S02]  /*0f40*/  IADD3 R43, PT, PT, R18, -0x80, RZ ;  /* 0xffffff80122b7810 */ /* 0x000fe40007ffe0ff */
[----:B------:R-:W-:Y:S01]  /*0f50*/  LOP3.LUT R18, R38, 0xff, RZ, 0xc0, !PT ;  /* 0x000000ff26127812 */ /* 0x000fe200078ec0ff */
[----:B------:R-:W1:Y:S04]  /*0f60*/  I2F.F16 R29, R42 ;  /* 0x0000002a001d7306 */ /* 0x000e680000200c00 */
[----:B------:R-:W-:-:S04]  /*0f70*/  VIADD R44, R18, 0xffffff80 ;  /* 0xffffff80122c7836 */ /* 0x000fc80000000000 */
[----:B------:R-:W4:Y:S08]  /*0f80*/  I2F.F16 R18, R44 ;  /* 0x0000002c00127306 */ /* 0x000f300000200c00 */
[----:B------:R-:W5:Y:S01]  /*0f90*/  I2F.F16 R19, R19 ;  /* 0x0000001300137306 */ /* 0x000f620000200c00 */
[----:B-1----:R-:W-:-:S05]  /*0fa0*/  HADD2.F32 R29, -RZ, R29.H0_H0 ;  /* 0x2000001dff1d7230 */ /* 0x002fca0000004100 */
[----:B------:R-:W-:Y:S01]  /*0fb0*/  FFMA.FTZ R29, R16, R29, R28 ;  /* 0x0000001d101d7223 */ /* 0x000fe2000001001c */
[----:B----4-:R-:W-:Y:S01]  /*0fc0*/  HADD2.F32 R28, -RZ, R18.H0_H0 ;  /* 0x20000012ff1c7230 */ /* 0x010fe20000004100 */
[----:B------:R-:W1:Y:S01]  /*0fd0*/  I2F.F16 R38, R43 ;  /* 0x0000002b00267306 */ /* 0x000e620000200c00 */
[----:B------:R-:W-:-:S04]  /*0fe0*/  SHF.R.U32.HI R18, RZ, 0x10, R4 ;  /* 0x00000010ff127819 */ /* 0x000fc80000011604 */
[----:B------:R-:W-:Y:S01]  /*0ff0*/  LOP3.LUT R18, R18, 0xff, RZ, 0xc0, !PT ;  /* 0x000000ff12127812 */ /* 0x000fe200078ec0ff */
[----:B-----5:R-:W-:Y:S02]  /*1000*/  HADD2.F32 R19, -RZ, R19.H0_H0 ;  /* 0x20000013ff137230 */ /* 0x020fe40000004100 */
[----:B------:R-:W-:Y:S01]  /*1010*/  FFMA.FTZ R39, R16, R28, R39 ;  /* 0x0000001c10277223 */ /* 0x000fe20000010027 */
[----:B------:R-:W-:Y:S02]  /*1020*/  SHF.R.U32.HI R28, RZ, 0x10, R5 ;  /* 0x00000010ff1c7819 */ /* 0x000fe40000011605 */
[----:B------:R-:W-:Y:S01]  /*1030*/  FFMA.FTZ R19, R19, R16, R30 ;  /* 0x0000001013137223 */ /* 0x000fe2000001001e */
[----:B------:R-:W-:Y:S01]  /*1040*/  LEA.HI R30, R4, 0xffffff80, RZ, 0x8 ;  /* 0xffffff80041e7811 */ /* 0x000fe200078f40ff */
[----:B------:R-:W-:Y:S01]  /*1050*/  VIADD R4, R18, 0xffffff80 ;  /* 0xffffff8012047836 */ /* 0x000fe20000000000 */
[----:B------:R-:W-:Y:S01]  /*1060*/  SHF.R.U32.HI R18, RZ, 0x10, R6 ;  /* 0x00000010ff127819 */ /* 0x000fe20000011606 */
[----:B-1----:R-:W-:Y:S01]  /*1070*/  HADD2.F32 R38, -RZ, R38.H0_H0 ;  /* 0x20000026ff267230 */ /* 0x002fe20000004100 */
[----:B------:R-:W-:-:S02]  /*1080*/  LOP3.LUT R28, R28, 0xff, RZ, 0xc0, !PT ;  /* 0x000000ff1c1c7812 */ /* 0x000fc400078ec0ff */
[----:B------:R-:W-:Y:S02]  /*1090*/  LOP3.LUT R18, R18, 0xff, RZ, 0xc0, !PT ;  /* 0x000000ff12127812 */ /* 0x000fe400078ec0ff */
[----:B------:R-:W-:Y:S02]  /*10a0*/  SHF.R.U32.HI R42, RZ, 0x10, R7 ;  /* 0x00000010ff2a7819 */ /* 0x000fe40000011607 */
[----:B------:R-:W-:Y:S01]  /*10b0*/  IADD3 R28, PT, PT, R28, -0x80, RZ ;  /* 0xffffff801c1c7810 */ /* 0x000fe20007ffe0ff */
[----:B------:R-:W-:Y:S01]  /*10c0*/  FFMA.FTZ R31, R16, R38, R31 ;  /* 0x00000026101f7223 */ /* 0x000fe2000001001f */
[----:B------:R-:W-:Y:S01]  /*10d0*/  VIADD R38, R18, 0xffffff80 ;  /* 0xffffff8012267836 */ /* 0x000fe20000000000 */
[----:B------:R-:W-:Y:S01]  /*10e0*/  LOP3.LUT R42, R42, 0xff, RZ, 0xc0, !PT ;  /* 0x000000ff2a2a7812 */ /* 0x000fe200078ec0ff */
[----:B------:R-:W1:Y:S03]  /*10f0*/  I2F.F16 R4, R4 ;  /* 0x0000000400047306 */ /* 0x000e660000200c00 */
[----:B------:R-:W-:-:S05]  /*1100*/  IADD3 R18, PT, PT, R42, -0x80, RZ ;  /* 0xffffff802a127810 */ /* 0x000fca0007ffe0ff */
[----:B------:R-:W-:Y:S08]  /*1110*/  I2F.F16 R16, R30 ;  /* 0x0000001e00107306 */ /* 0x000ff00000200c00 */
[----:B------:R-:W4:Y:S08]  /*1120*/  I2F.F16 R28, R28 ;  /* 0x0000001c001c7306 */ /* 0x000f300000200c00 */
[----:B------:R-:W5:Y:S01]  /*1130*/  I2F.F16 R30, R38 ;  /* 0x00000026001e7306 */ /* 0x000f620000200c00 */
[----:B-1----:R-:W-:-:S07]  /*1140*/  HADD2.F32 R42, -RZ, R4.H0_H0 ;  /* 0x20000004ff2a7230 */ /* 0x002fce0000004100 */
[----:B------:R-:W1:Y:S01]  /*1150*/  I2F.F16 R18, R18 ;  /* 0x0000001200127306 */ /* 0x000e620000200c00 */
[----:B----4-:R-:W-:Y:S02]  /*1160*/  HADD2.F32 R43, -RZ, R28.H0_H0 ;  /* 0x2000001cff2b7230 */ /* 0x010fe40000004100 */
[----:B------:R-:W-:Y:S02]  /*1170*/  HADD2.F32 R4, -RZ, R17.H0_H0 ;  /* 0x20000011ff047230 */ /* 0x000fe40000004100 */
[----:B-----5:R-:W-:-:S03]  /*1180*/  HADD2.F32 R30, -RZ, R30.H0_H0 ;  /* 0x2000001eff1e7230 */ /* 0x020fc60000004100 */
[----:B------:R-:W-:Y:S01]  /*1190*/  FFMA.FTZ R28, R4, R43, R29 ;  /* 0x0000002b041c7223 */ /* 0x000fe2000001001d */
[----:B------:R-:W-:Y:S01]  /*11a0*/  FFMA.FTZ R19, R42, R4, R19 ;  /* 0x000000042a137223 */ /* 0x000fe20000010013 */
[----:B------:R-:W-:Y:S02]  /*11b0*/  HADD2.F32 R16, -RZ, R16.H0_H0 ;  /* 0x20000010ff107230 */ /* 0x000fe40000004100 */
[----:B------:R-:W-:Y:S01]  /*11c0*/  FFMA.FTZ R29, R4, R30, R31 ;  /* 0x0000001e041d7223 */ /* 0x000fe2000001001f */
[----:B------:R-:W-:Y:S02]  /*11d0*/  HADD2.F32 R30, -RZ, R17.H1_H1 ;  /* 0x30000011ff1e7230 */ /* 0x000fe40000004100 */
[----:B-1----:R-:W-:Y:S02]  /*11e0*/  HADD2.F32 R18, -RZ, R18.H0_H0 ;  /* 0x20000012ff127230 */ /* 0x002fe40000004100 */
[----:B0-----:R-:W-:Y:S01]  /*11f0*/  IMAD.WIDE R40, R0, 0x4, R40 ;  /* 0x0000000400287825 */ /* 0x001fe200078e0228 */
[----:B------:R-:W-:-:S03]  /*1200*/  LEA.HI R43, R6, 0xffffff80, RZ, 0x8 ;  /* 0xffffff80062b7811 */ /* 0x000fc600078f40ff */
[----:B------:R-:W-:Y:S01]  /*1210*/  FFMA.FTZ R6, R16, R30, R19 ;  /* 0x0000001e10067223 */ /* 0x000fe20000010013 */
[----:B------:R-:W-:Y:S02]  /*1220*/  FFMA.FTZ R39, R4, R18, R39 ;  /* 0x0000001204277223 */ /* 0x000fe40000010027 */
[----:B------:R-:W4:Y:S01]  /*1230*/  LDG.E.128.CONSTANT R16, desc[UR6][R40.64] ;  /* 0x0000000628107981 */ /* 0x000f22000c1e9d00 */
[----:B------:R-:W-:-:S03]  /*1240*/  LEA.HI R42, R5, 0xffffff80, RZ, 0x8 ;  /* 0xffffff80052a7811 */ /* 0x000fc600078f40ff */
[----:B------:R-:W0:Y:S01]  /*1250*/  LDS.64 R4, [UR4+0x8] ;  /* 0x00000804ff047984 */ /* 0x000e220008000a00 */
[----:B------:R-:W1:Y:S01]  /*1260*/  I2F.F16 R31, R42 ;  /* 0x0000002a001f7306 */ /* 0x000e620000200c00 */
[----:B------:R-:W-:-:S07]  /*1270*/  LEA.HI R44, R7, 0xffffff80, RZ, 0x8 ;  /* 0xffffff80072c7811 */ /* 0x000fce00078f40ff */
[----:B------:R-:W5:Y:S01]  /*1280*/  I2F.F16 R38, R43 ;  /* 0x0000002b00267306 */ /* 0x000f620000200c00 */
[----:B-1----:R-:W-:-:S07]  /*1290*/  HADD2.F32 R31, -RZ, R31.H0_H0 ;  /* 0x2000001fff1f7230 */ /* 0x002fce0000004100 */
[----:B------:R-:W1:Y:S01]  /*12a0*/  I2F.F16 R7, R44 ;  /* 0x0000002c00077306 */ /* 0x000e620000200c00 */
[----:B------:R-:W-:Y:S01]  /*12b0*/  FFMA.FTZ R28, R30, R31, R28 ;  /* 0x0000001f1e1c7223 */ /* 0x000fe2000001001c */
[----:B---3--:R-:W-:-:S05]  /*12c0*/  LOP3.LUT R31, R8, 0xff, RZ, 0xc0, !PT ;  /* 0x000000ff081f7812 */ /* 0x008fca00078ec0ff */
[----:B------:R-:W-:Y:S02]  /*12d0*/  VIADD R31, R31, 0xffffff80 ;  /* 0xffffff801f1f7836 */ /* 0x000fe40000000000 */
[----:B-----5:R-:W-:Y:S02]  /*12e0*/  HADD2.F32 R42, -RZ, R38.H0_H0 ;  /* 0x20000026ff2a7230 */ /* 0x020fe40000004100 */
[----:B-1----:R-:W-:Y:S02]  /*12f0*/  HADD2.F32 R38, -RZ, R7.H0_H0 ;  /* 0x20000007ff267230 */ /* 0x002fe40000004100 */
[----:B------:R-:W1:Y:S01]  /*1300*/  I2F.F16 R31, R31 ;  /* 0x0000001f001f7306 */ /* 0x000e620000200c00 */
[C---:B------:R-:W-:Y:S02]  /*1310*/  FFMA.FTZ R29, R30.reuse, R42, R29 ;  /* 0x0000002a1e1d7223 */ /* 0x040fe4000001001d */
[----:B------:R-:W-:Y:S01]  /*1320*/  FFMA.FTZ R7, R30, R38, R39 ;  /* 0x000000261e077223 */ /* 0x000fe20000010027 */
[----:B------:R-:W-:-:S02]  /*1330*/  LOP3.LUT R30, R9, 0xff, RZ, 0xc0, !PT ;  /* 0x000000ff091e7812 */ /* 0x000fc400078ec0ff */
[----:B------:R-:W-:Y:S02]  /*1340*/  LOP3.LUT R38, R10, 0xff, RZ, 0xc0, !PT ;  /* 0x000000ff0a267812 */ /* 0x000fe400078ec0ff */
[----:B------:R-:W-:-:S03]  /*1350*/  IADD3 R30, PT, PT, R30, -0x80, RZ ;  /* 0xffffff801e1e7810 */ /* 0x000fc60007ffe0ff */
[----:B------:R-:W-:Y:S02]  /*1360*/  VIADD R42, R38, 0xffffff80 ;  /* 0xffffff80262a7836 */ /* 0x000fe40000000000 */
[----:B0-----:R-:W-:Y:S01]  /*1370*/  HADD2.F32 R39, -RZ, R4.H0_H0 ;  /* 0x20000004ff277230 */ /* 0x001fe20000004100 */
[----:B------:R-:W0:Y:S01]  /*1380*/  I2F.F16 R30, R30 ;  /* 0x0000001e001e7306 */ /* 0x000e220000200c00 */
[----:B-1----:R-:W-:Y:S01]  /*1390*/  HADD2.F32 R43, -RZ, R31.H0_H0 ;  /* 0x2000001fff2b7230 */ /* 0x002fe20000004100 */
[----:B------:R-:W-:-:S06]  /*13a0*/  LOP3.LUT R31, R11, 0xff, RZ, 0xc0, !PT ;  /* 0x000000ff0b1f7812 */ /* 0x000fcc00078ec0ff */
[----:B------:R-:W1:Y:S01]  /*13b0*/  I2F.F16 R42, R42 ;  /* 0x0000002a002a7306 */ /* 0x000e620000200c00 */
[----:B------:R-:W-:Y:S01]  /*13c0*/  FFMA.FTZ R6, R43, R39, R6 ;  /* 0x000000272b067223 */ /* 0x000fe20000010006 */
[----:B------:R-:W-:-:S06]  /*13d0*/  IADD3 R43, PT, PT, R31, -0x80, RZ ;  /* 0xffffff801f2b7810 */ /* 0x000fcc0007ffe0ff */
[----:B------:R-:W3:Y:S01]  /*13e0*/  I2F.F16 R38, R43 ;  /* 0x0000002b00267306 */ /* 0x000ee20000200c00 */
[----:B0-----:R-:W-:Y:S02]  /*13f0*/  HADD2.F32 R31, -RZ, R30.H0_H0 ;  /* 0x2000001eff1f7230 */ /* 0x001fe40000004100 */
[----:B-1----:R-:W-:-:S03]  /*1400*/  HADD2.F32 R30, -RZ, R42.H0_H0 ;  /* 0x2000002aff1e7230 */ /* 0x002fc60000004100 */
[C---:B------:R-:W-:Y:S01]  /*1410*/  FFMA.FTZ R28, R39.reuse, R31, R28 ;  /* 0x0000001f271c7223 */ /* 0x040fe2000001001c */
[----:B------:R-:W-:Y:S01]  /*1420*/  SHF.R.U32.HI R31, RZ, 0x8, R9 ;  /* 0x00000008ff1f7819 */ /* 0x000fe20000011609 */
[----:B------:R-:W-:Y:S01]  /*1430*/  FFMA.FTZ R29, R39, R30, R29 ;  /* 0x0000001e271d7223 */ /* 0x000fe2000001001d */
[----:B------:R-:W-:Y:S01]  /*1440*/  SHF.R.U32.HI R30, RZ, 0x8, R8 ;  /* 0x00000008ff1e7819 */ /* 0x000fe20000011608 */
[----:B---3--:R-:W-:-:S03]  /*1450*/  HADD2.F32 R38, -RZ, R38.H0_H0 ;  /* 0x20000026ff267230 */ /* 0x008fc60000004100 */
[----:B------:R-:W-:Y:S02]  /*1460*/  LOP3.LUT R30, R30, 0xff, RZ, 0xc0, !PT ;  /* 0x000000ff1e1e7812 */ /* 0x000fe400078ec0ff */
[----:B------:R-:W-:Y:S01]  /*1470*/  LOP3.LUT R31, R31, 0xff, RZ, 0xc0, !PT ;  /* 0x000000ff1f1f7812 */ /* 0x000fe200078ec0ff */
[----:B------:R-:W-:Y:S02]  /*1480*/  FFMA.FTZ R7, R39, R38, R7 ;  /* 0x0000002627077223 */ /* 0x000fe40000010007 */
[----:B------:R-:W-:Y:S01]  /*1490*/  VIADD R39, R30, 0xffffff80 ;  /* 0xffffff801e277836 */ /* 0x000fe20000000000 */
[----:B------:R-:W-:Y:S02]  /*14a0*/  IADD3 R42, PT, PT, R31, -0x80, RZ ;  /* 0xffffff801f2a7810 */ /* 0x000fe40007ffe0ff */
[----:B------:R-:W-:Y:S02]  /*14b0*/  SHF.R.U32.HI R30, RZ, 0x8, R10 ;  /* 0x00000008ff1e7819 */ /* 0x000fe4000001160a */
[----:B------:R-:W-:-:S02]  /*14c0*/  SHF.R.U32.HI R31, RZ, 0x8, R11 ;  /* 0x00000008ff1f7819 */ /* 0x000fc4000001160b */
[----:B------:R-:W-:Y:S02]  /*14d0*/  LOP3.LUT R30, R30, 0xff, RZ, 0xc0, !PT ;  /* 0x000000ff1e1e7812 */ /* 0x000fe400078ec0ff */
[----:B------:R-:W-:Y:S01]  /*14e0*/  LOP3.LUT R31, R31, 0xff, RZ, 0xc0, !PT ;  /* 0x000000ff1f1f7812 */ /* 0x000fe200078ec0ff */
[----:B------:R-:W0:Y:S02]  /*14f0*/  I2F.F16 R42, R42 ;  /* 0x0000002a002a7306 */ /* 0x000e240000200c00 */
[----:B------:R-:W-:Y:S01]  /*1500*/  VIADD R43, R30, 0xffffff80 ;  /* 0xffffff801e2b7836 */ /* 0x000fe20000000000 */
[----:B------:R-:W-:-:S05]  /*1510*/  IADD3 R44, PT, PT, R31, -0x80, RZ ;  /* 0xffffff801f2c7810 */ /* 0x000fca0007ffe0ff */
[----:B------:R-:W1:Y:S08]  /*1520*/  I2F.F16 R39, R39 ;  /* 0x0000002700277306 */ /* 0x000e700000200c00 */
[----:B------:R-:W3:Y:S08]  /*1530*/  I2F.F16 R38, R43 ;  /* 0x0000002b00267306 */ /* 0x000ef00000200c00 */
[----:B------:R-:W5:Y:S01]  /*1540*/  I2F.F16 R30, R44 ;  /* 0x0000002c001e7306 */ /* 0x000f620000200c00 */
[----:B------:R-:W-:-:S02]  /*1550*/  HADD2.F32 R31, -RZ, R4.H1_H1 ;  /* 0x30000004ff1f7230 */ /* 0x000fc40000004100 */
[----:B0-----:R-:W-:Y:S02]  /*1560*/  HADD2.F32 R4, -RZ, R42.H0_H0 ;  /* 0x2000002aff047230 */ /* 0x001fe40000004100 */
[----:B-1----:R-:W-:Y:S02]  /*1570*/  HADD2.F32 R39, -RZ, R39.H0_H0 ;  /* 0x20000027ff277230 */ /* 0x002fe40000004100 */
[----:B---3--:R-:W-:Y:S02]  /*1580*/  HADD2.F32 R38, -RZ, R38.H0_H0 ;  /* 0x20000026ff267230 */ /* 0x008fe40000004100 */
[----:B------:R-:W-:Y:S01]  /*1590*/  FFMA.FTZ R4, R31, R4, R28 ;  /* 0x000000041f047223 */ /* 0x000fe2000001001c */
[----:B------:R-:W-:Y:S01]  /*15a0*/  FFMA.FTZ R6, R39, R31, R6 ;  /* 0x0000001f27067223 */ /* 0x000fe20000010006 */
[----:B-----5:R-:W-:Y:S01]  /*15b0*/  HADD2.F32 R28, -RZ, R30.H0_H0 ;  /* 0x2000001eff1c7230 */ /* 0x020fe20000004100 */
[----:B------:R-:W-:Y:S01]  /*15c0*/  SHF.R.U32.HI R30, RZ, 0x10, R8 ;  /* 0x00000010ff1e7819 */ /* 0x000fe20000011608 */
[----:B------:R-:W-:-:S03]  /*15d0*/  FFMA.FTZ R29, R31, R38, R29 ;  /* 0x000000261f1d7223 */ /* 0x000fc6000001001d */
[----:B------:R-:W-:Y:S01]  /*15e0*/  FFMA.FTZ R28, R31, R28, R7 ;  /* 0x0000001c1f1c7223 */ /* 0x000fe20000010007 */
[----:B------:R-:W-:Y:S02]  /*15f0*/  LOP3.LUT R30, R30, 0xff, RZ, 0xc0, !PT ;  /* 0x000000ff1e1e7812 */ /* 0x000fe400078ec0ff */
[----:B------:R-:W-:-:S03]  /*1600*/  SHF.R.U32.HI R31, RZ, 0x10, R9 ;  /* 0x00000010ff1f7819 */ /* 0x000fc60000011609 */
[----:B------:R-:W-:Y:S01]  /*1610*/  VIADD R7, R30, 0xffffff80 ;  /* 0xffffff801e077836 */ /* 0x000fe20000000000 */
[----:B------:R-:W-:Y:S02]  /*1620*/  LOP3.LUT R31, R31, 0xff, RZ, 0xc0, !PT ;  /* 0x000000ff1f1f7812 */ /* 0x000fe400078ec0ff */
[----:B------:R-:W-:Y:S02]  /*1630*/  SHF.R.U32.HI R30, RZ, 0x10, R10 ;  /* 0x00000010ff1e7819 */ /* 0x000fe4000001160a */
[----:B------:R-:W-:Y:S02]  /*1640*/  SHF.R.U32.HI R38, RZ, 0x10, R11 ;  /* 0x00000010ff267819 */ /* 0x000fe4000001160b */
[----:B------:R-:W-:Y:S02]  /*1650*/  IADD3 R39, PT, PT, R31, -0x80, RZ ;  /* 0xffffff801f277810 */ /* 0x000fe40007ffe0ff */
        /* <DEDUP_REMOVED lines=8> */
[----:B0-----:R-:W-:-:S02]  /*16e0*/  HADD2.F32 R43, -RZ, R7.H0_H0 ;  /* 0x20000007ff2b7230 */ /* 0x001fc40000004100 */
[----:B------:R-:W-:Y:S01]  /*16f0*/  HADD2.F32 R7, -RZ, R5.H0_H0 ;  /* 0x20000005ff077230 */ /* 0x000fe20000004100 */
[----:B------:R-:W-:Y:S01]  /*1700*/  LEA.HI R8, R8, 0xffffff80, RZ, 0x8 ;  /* 0xffffff8008087811 */ /* 0x000fe200078f40ff */
[----:B-1----:R-:W-:-:S03]  /*1710*/  HADD2.F32 R42, -RZ, R30.H0_H0 ;  /* 0x2000001eff2a7230 */ /* 0x002fc60000004100 */
[----:B------:R-:W-:Y:S01]  /*1720*/  FFMA.FTZ R30, R43, R7, R6 ;  /* 0x000000072b1e7223 */ /* 0x000fe20000010006 */
[----:B---3--:R-:W-:Y:S01]  /*1730*/  HADD2.F32 R6, -RZ, R31.H0_H0 ;  /* 0x2000001fff067230 */ /* 0x008fe20000004100 */
[----:B------:R-:W0:Y:S01]  /*1740*/  I2F.F16 R8, R8 ;  /* 0x0000000800087306 */ /* 0x000e220000200c00 */
[----:B-----5:R-:W-:Y:S02]  /*1750*/  HADD2.F32 R39, -RZ, R38.H0_H0 ;  /* 0x20000026ff277230 */ /* 0x020fe40000004100 */
[C---:B------:R-:W-:Y:S01]  /*1760*/  FFMA.FTZ R4, R7.reuse, R42, R4 ;  /* 0x0000002a07047223 */ /* 0x040fe20000010004 */
[C---:B------:R-:W-:Y:S02]  /*1770*/  FFMA.FTZ R29, R7.reuse, R6, R29 ;  /* 0x00000006071d7223 */ /* 0x040fe4000001001d */
[----:B------:R-:W-:Y:S02]  /*1780*/  FFMA.FTZ R28, R7, R39, R28 ;  /* 0x00000027071c7223 */ /* 0x000fe4000001001c */
[----:B------:R-:W1:Y:S01]  /*1790*/  LDS.64 R6, [UR4+0x10] ;  /* 0x00001004ff067984 */ /* 0x000e620008000a00 */
[----:B------:R-:W-:-:S02]  /*17a0*/  LEA.HI R10, R10, 0xffffff80, RZ, 0x8 ;  /* 0xffffff800a0a7811 */ /* 0x000fc400078f40ff */
[----:B------:R-:W-:-:S04]  /*17b0*/  LEA.HI R31, R9, 0xffffff80, RZ, 0x8 ;  /* 0xffffff80091f7811 */ /* 0x000fc800078f40ff */
[----:B------:R-:W3:Y:S01]  /*17c0*/  I2F.F16 R10, R10 ;  /* 0x0000000a000a7306 */ /* 0x000ee20000200c00 */
[----:B------:R-:W-:Y:S01]  /*17d0*/  LEA.HI R11, R11, 0xffffff80, RZ, 0x8 ;  /* 0xffffff800b0b7811 */ /* 0x000fe200078f40ff */
[----:B0-----:R-:W-:Y:S01]  /*17e0*/  HADD2.F32 R39, -RZ, R8.H0_H0 ;  /* 0x20000008ff277230 */ /* 0x001fe20000004100 */
[----:B--2---:R-:W-:-:S05]  /*17f0*/  LOP3.LUT R8, R12, 0xff, RZ, 0xc0, !PT ;  /* 0x000000ff0c087812 */ /* 0x004fca00078ec0ff */
[----:B------:R-:W0:Y:S01]  /*1800*/  I2F.F16 R31, R31 ;  /* 0x0000001f001f7306 */ /* 0x000e220000200c00 */
[----:B------:R-:W-:Y:S01]  /*1810*/  HADD2.F32 R9, -RZ, R5.H1_H1 ;  /* 0x30000005ff097230 */ /* 0x000fe20000004100 */
[----:B------:R-:W-:Y:S01]  /*1820*/  SHF.R.U32.HI R38, RZ, 0x8, R12 ;  /* 0x00000008ff267819 */ /* 0x000fe2000001160c */
[----:B------:R-:W-:-:S05]  /*1830*/  VIADD R8, R8, 0xffffff80 ;  /* 0xffffff8008087836 */ /* 0x000fca0000000000 */
[----:B------:R2:W5:Y:S01]  /*1840*/  I2F.F16 R5, R11 ;  /* 0x0000000b00057306 */ /* 0x0005620000200c00 */
[----:B------:R-:W-:Y:S01]  /*1850*/  LOP3.LUT R38, R38, 0xff, RZ, 0xc0, !PT ;  /* 0x000000ff26267812 */ /* 0x000fe200078ec0ff */
[----:B---3--:R-:W-:Y:S02]  /*1860*/  HADD2.F32 R10, -RZ, R10.H0_H0 ;  /* 0x2000000aff0a7230 */ /* 0x008fe40000004100 */
[----:B------:R-:W-:Y:S01]  /*1870*/  FFMA.FTZ R30, R39, R9, R30 ;  /* 0x00000009271e7223 */ /* 0x000fe2000001001e */
[----:B------:R-:W-:Y:S01]  /*1880*/  IADD3 R39, PT, PT, R38, -0x80, RZ ;  /* 0xffffff8026277810 */ /* 0x000fe20007ffe0ff */
[----:B0-----:R-:W-:Y:S02]  /*1890*/  HADD2.F32 R31, -RZ, R31.H0_H0 ;  /* 0x2000001fff1f7230 */ /* 0x001fe40000004100 */
[----:B------:R-:W0:Y:S01]  /*18a0*/  I2F.F16 R8, R8 ;  /* 0x0000000800087306 */ /* 0x000e220000200c00 */
[----:B------:R-:W-:Y:S01]  /*18b0*/  FFMA.FTZ R29, R9, R10, R29 ;  /* 0x0000000a091d7223 */ /* 0x000fe2000001001d */
[----:B--2---:R-:W-:Y:S01]  /*18c0*/  LOP3.LUT R11, R13, 0xff, RZ, 0xc0, !PT ;  /* 0x000000ff0d0b7812 */ /* 0x004fe200078ec0ff */
[----:B------:R-:W-:Y:S01]  /*18d0*/  FFMA.FTZ R31, R9, R31, R4 ;  /* 0x0000001f091f7223 */ /* 0x000fe20000010004 */
[----:B------:R-:W-:-:S04]  /*18e0*/  SHF.R.U32.HI R38, RZ, 0x8, R13 ;  /* 0x00000008ff267819 */ /* 0x000fc8000001160d */
[----:B------:R-:W2:Y:S01]  /*18f0*/  I2F.F16 R10, R39 ;  /* 0x00000027000a7306 */ /* 0x000ea20000200c00 */
[----:B-----5:R-:W-:Y:S02]  /*1900*/  HADD2.F32 R4, -RZ, R5.H0_H0 ;  /* 0x20000005ff047230 */ /* 0x020fe40000004100 */
[----:B------:R-:W-:Y:S01]  /*1910*/  VIADD R5, R11, 0xffffff80 ;  /* 0xffffff800b057836 */ /* 0x000fe20000000000 */
[----:B------:R-:W-:Y:S02]  /*1920*/  LOP3.LUT R38, R38, 0xff, RZ, 0xc0, !PT ;  /* 0x000000ff26267812 */ /* 0x000fe400078ec0ff */
[----:B------:R-:W-:Y:S01]  /*1930*/  LOP3.LUT R42, R14, 0xff, RZ, 0xc0, !PT ;  /* 0x000000ff0e2a7812 */ /* 0x000fe200078ec0ff */
[----:B------:R-:W-:Y:S01]  /*1940*/  FFMA.FTZ R28, R9, R4, R28 ;  /* 0x00000004091c7223 */ /* 0x000fe2000001001c */
[----:B------:R-:W-:Y:S01]  /*1950*/  IADD3 R9, PT, PT, R38, -0x80, RZ ;  /* 0xffffff8026097810 */ /* 0x000fe20007ffe0ff */
[----:B------:R-:W3:Y:S01]  /*1960*/  I2F.F16 R5, R5 ;  /* 0x0000000500057306 */ /* 0x000ee20000200c00 */
[----:B-1----:R-:W-:-:S02]  /*1970*/  HADD2.F32 R11, -RZ, R6.H0_H0 ;  /* 0x20000006ff0b7230 */ /* 0x002fc40000004100 */
[----:B0-----:R-:W-:Y:S02]  /*1980*/  HADD2.F32 R4, -RZ, R8.H0_H0 ;  /* 0x20000008ff047230 */ /* 0x001fe40000004100 */
[----:B------:R-:W-:Y:S01]  /*1990*/  VIADD R8, R42, 0xffffff80 ;  /* 0xffffff802a087836 */ /* 0x000fe20000000000 */
[----:B------:R-:W-:Y:S01]  /*19a0*/  SHF.R.U32.HI R42, RZ, 0x8, R14 ;  /* 0x00000008ff2a7819 */ /* 0x000fe2000001160e */
[----:B------:R-:W-:Y:S02]  /*19b0*/  HADD2.F32 R38, -RZ, R6.H1_H1 ;  /* 0x30000006ff267230 */ /* 0x000fe40000004100 */
[----:B------:R-:W0:Y:S01]  /*19c0*/  I2F.F16 R6, R9 ;  /* 0x0000000900067306 */ /* 0x000e220000200c00 */
[----:B--2---:R-:W-:Y:S02]  /*19d0*/  HADD2.F32 R39, -RZ, R10.H0_H0 ;  /* 0x2000000aff277230 */ /* 0x004fe40000004100 */
[----:B------:R-:W-:Y:S01]  /*19e0*/  FFMA.FTZ R4, R4, R11, RZ ;  /* 0x0000000b04047223 */ /* 0x000fe200000100ff */
[----:B------:R-:W-:-:S03]  /*19f0*/  LOP3.LUT R42, R42, 0xff, RZ, 0xc0, !PT ;  /* 0x000000ff2a2a7812 */ /* 0x000fc600078ec0ff */
[----:B------:R-:W-:Y:S01]  /*1a00*/  FFMA.FTZ R39, R39, R38, R4 ;  /* 0x0000002627277223 */ /* 0x000fe20000010004 */
[----:B------:R-:W-:Y:S01]  /*1a10*/  IADD3 R4, PT, PT, R42, -0x80, RZ ;  /* 0xffffff802a047810 */ /* 0x000fe20007ffe0ff */
[----:B---3--:R-:W-:Y:S01]  /*1a20*/  HADD2.F32 R10, -RZ, R5.H0_H0 ;  /* 0x20000005ff0a7230 */ /* 0x008fe20000004100 */
[----:B------:R-:W-:-:S04]  /*1a30*/  SHF.R.U32.HI R5, RZ, 0x10, R12 ;  /* 0x00000010ff057819 */ /* 0x000fc8000001160c */
[----:B------:R-:W1:Y:S01]  /*1a40*/  I2F.F16 R4, R4 ;  /* 0x0000000400047306 */ /* 0x000e620000200c00 */
[----:B------:R-:W-:Y:S01]  /*1a50*/  FFMA.FTZ R43, R11, R10, RZ ;  /* 0x0000000a0b2b7223 */ /* 0x000fe200000100ff */
[----:B0-----:R-:W-:Y:S01]  /*1a60*/  HADD2.F32 R9, -RZ, R6.H0_H0 ;  /* 0x20000006ff097230 */ /* 0x001fe20000004100 */
[----:B------:R-:W-:-:S05]  /*1a70*/  LOP3.LUT R6, R5, 0xff, RZ, 0xc0, !PT ;  /* 0x000000ff05067812 */ /* 0x000fca00078ec0ff */
[----:B------:R-:W0:Y:S01]  /*1a80*/  I2F.F16 R8, R8 ;  /* 0x0000000800087306 */ /* 0x000e220000200c00 */
[----:B------:R-:W-:Y:S01]  /*1a90*/  FFMA.FTZ R5, R38, R9, R43 ;  /* 0x0000000926057223 */ /* 0x000fe2000001002b */
[----:B------:R-:W-:Y:S01]  /*1aa0*/  SHF.R.U32.HI R9, RZ, 0x10, R13 ;  /* 0x00000010ff097819 */ /* 0x000fe2000001160d */
[----:B------:R-:W-:-:S03]  /*1ab0*/  VIADD R10, R6, 0xffffff80 ;  /* 0xffffff80060a7836 */ /* 0x000fc60000000000 */
[----:B------:R-:W-:Y:S01]  /*1ac0*/  LOP3.LUT R9, R9, 0xff, RZ, 0xc0, !PT ;  /* 0x000000ff09097812 */ /* 0x000fe200078ec0ff */
[----:B-1----:R-:W-:Y:S01]  /*1ad0*/  HADD2.F32 R43, -RZ, R4.H0_H0 ;  /* 0x20000004ff2b7230 */ /* 0x002fe20000004100 */
[----:B------:R-:W1:Y:S02]  /*1ae0*/  I2F.F16 R6, R10 ;  /* 0x0000000a00067306 */ /* 0x000e640000200c00 */
[----:B------:R-:W-:Y:S01]  /*1af0*/  IADD3 R4, PT, PT, R9, -0x80, RZ ;  /* 0xffffff8009047810 */ /* 0x000fe20007ffe0ff */
[----:B0-----:R-:W-:-:S05]  /*1b00*/  HADD2.F32 R8, -RZ, R8.H0_H0 ;  /* 0x20000008ff087230 */ /* 0x001fca0000004100 */
[----:B------:R-:W0:Y:S01]  /*1b10*/  I2F.F16 R4, R4 ;  /* 0x0000000400047306 */ /* 0x000e220000200c00 */
[----:B------:R-:W-:Y:S01]  /*1b20*/  FFMA.FTZ R45, R11, R8, RZ ;  /* 0x000000080b2d7223 */ /* 0x000fe200000100ff */
[----:B------:R-:W-:Y:S01]  /*1b30*/  SHF.R.U32.HI R8, RZ, 0x10, R14 ;  /* 0x00000010ff087819 */ /* 0x000fe2000001160e */
[----:B-1----:R-:W-:-:S03]  /*1b40*/  HADD2.F32 R44, -RZ, R6.H0_H0 ;  /* 0x20000006ff2c7230 */ /* 0x002fc60000004100 */
[----:B------:R-:W-:Y:S01]  /*1b50*/  LOP3.LUT R8, R8, 0xff, RZ, 0xc0, !PT ;  /* 0x000000ff08087812 */ /* 0x000fe200078ec0ff */
[----:B------:R-:W-:-:S04]  /*1b60*/  HADD2.F32 R6, -RZ, R7.H0_H0 ;  /* 0x20000007ff067230 */ /* 0x000fc80000004100 */
[----:B------:R-:W-:Y:S02]  /*1b70*/  VIADD R42, R8, 0xffffff80 ;  /* 0xffffff80082a7836 */ /* 0x000fe40000000000 */
[----:B------:R-:W-:Y:S01]  /*1b80*/  FFMA.FTZ R8, R44, R6, R39 ;  /* 0x000000062c087223 */ /* 0x000fe20000010027 */
[----:B0-----:R-:W-:Y:S01]  /*1b90*/  HADD2.F32 R10, -RZ, R4.H0_H0 ;  /* 0x20000004ff0a7230 */ /* 0x001fe20000004100 */
[----:B------:R-:W0:Y:S04]  /*1ba0*/  I2F.F16 R39, R42 ;  /* 0x0000002a00277306 */ /* 0x000e280000200c00 */
[----:B------:R-:W-:Y:S02]  /*1bb0*/  FFMA.FTZ R10, R6, R10, R5 ;  /* 0x0000000a060a7223 */ /* 0x000fe40000010005 */
[----:B------:R-:W1:Y:S01]  /*1bc0*/  LDS.64 R4, [UR4+0x18] ;  /* 0x00001804ff047984 */ /* 0x000e620008000a00 */
[----:B------:R-:W-:Y:S01]  /*1bd0*/  FFMA.FTZ R9, R38, R43, R45 ;  /* 0x0000002b26097223 */ /* 0x000fe2000001002d */
[----:B------:R-:W-:-:S02]  /*1be0*/  LEA.HI R12, R12, 0xffffff80, RZ, 0x8 ;  /* 0xffffff800c0c7811 */ /* 0x000fc400078f40ff */
[----:B------:R-:W-:Y:S01]  /*1bf0*/  LEA.HI R45, R14, 0xffffff80, RZ, 0x8 ;  /* 0xffffff800e2d7811 */ /* 0x000fe200078f40ff */
[----:B0-----:R-:W-:-:S03]  /*1c00*/  HADD2.F32 R39, -RZ, R39.H0_H0 ;  /* 0x20000027ff277230 */ /* 0x001fc60000004100 */
[----:B------:R-:W0:Y:S02]  /*1c10*/  I2F.F16 R12, R12 ;  /* 0x0000000c000c7306 */ /* 0x000e240000200c00 */
[----:B------:R-:W-:Y:S01]  /*1c20*/  FFMA.FTZ R14, R6, R39, R9 ;  /* 0x00000027060e7223 */ /* 0x000fe20000010009 */
[----:B----4-:R-:W-:-:S04]  /*1c30*/  LOP3.LUT R9, R16, 0xff, RZ, 0xc0, !PT ;  /* 0x000000ff10097812 */ /* 0x010fc800078ec0ff */
[----:B------:R-:W-:-:S04]  /*1c40*/  IADD3 R42, PT, PT, R9, -0x80, RZ ;  /* 0xffffff80092a7810 */ /* 0x000fc80007ffe0ff */
[----:B------:R-:W2:Y:S01]  /*1c50*/  I2F.F16 R9, R42 ;  /* 0x0000002a00097306 */ /* 0x000ea20000200c00 */
[----:B------:R-:W-:Y:S01]  /*1c60*/  LEA.HI R44, R13, 0xffffff80, RZ, 0x8 ;  /* 0xffffff800d2c7811 */ /* 0x000fe200078f40ff */
[----:B------:R-:W-:Y:S02]  /*1c70*/  HADD2.F32 R7, -RZ, R7.H1_H1 ;  /* 0x30000007ff077230 */ /* 0x000fe40000004100 */
[----:B0-----:R-:W-:-:S04]  /*1c80*/  HADD2.F32 R43, -RZ, R12.H0_H0 ;  /* 0x2000000cff2b7230 */ /* 0x001fc80000004100 */
[----:B------:R-:W0:Y:S01]  /*1c90*/  I2F.F16 R13, R44 ;  /* 0x0000002c000d7306 */ /* 0x000e220000200c00 */
[----:B------:R-:W-:Y:S01]  /*1ca0*/  FFMA.FTZ R8, R43, R7, R8 ;  /* 0x000000072b087223 */ /* 0x000fe20000010008 */
[----:B------:R-:W-:Y:S01]  /*1cb0*/  LOP3.LUT R12, R17, 0xff, RZ, 0xc0, !PT ;  /* 0x000000ff110c7812 */ /* 0x000fe200078ec0ff */
[----:B--2---:R-:W-:Y:S02]  /*1cc0*/  HADD2.F32 R43, -RZ, R9.H0_H0 ;  /* 0x20000009ff2b7230 */ /* 0x004fe40000004100 */
[----:B-1----:R-:W-:-:S03]  /*1cd0*/  HADD2.F32 R9, -RZ, R4.H0_H0 ;  /* 0x20000004ff097230 */ /* 0x002fc60000004100 */
[----:B------:R-:W1:Y:S01]  /*1ce0*/  I2F.F16 R39, R45 ;  /* 0x0000002d00277306 */ /* 0x000e620000200c00 */
[----:B------:R-:W-:Y:S02]  /*1cf0*/  VIADD R12, R12, 0xffffff80 ;  /* 0xffffff800c0c7836 */ /* 0x000fe40000000000 */
[----:B------:R-:W-:Y:S01]  /*1d00*/  FFMA.FTZ R43, R43, R9, R8 ;  /* 0x000000092b2b7223 */ /* 0x000fe20000010008 */
[----:B------:R-:W-:Y:S01]  /*1d10*/  LOP3.LUT R8, R18, 0xff, RZ, 0xc0, !PT ;  /* 0x000000ff12087812 */ /* 0x000fe200078ec0ff */
[----:B0-----:R-:W-:-:S03]  /*1d20*/  HADD2.F32 R13, -RZ, R13.H0_H0 ;  /* 0x2000000dff0d7230 */ /* 0x001fc60000004100 */
[----:B------:R-:W-:Y:S01]  /*1d30*/  IADD3 R42, PT, PT, R8, -0x80, RZ ;  /* 0xffffff80082a7810 */ /* 0x000fe20007ffe0ff */
[----:B------:R-:W0:Y:S01]  /*1d40*/  I2F.F16 R12, R12 ;  /* 0x0000000c000c7306 */ /* 0x000e220000200c00 */
[----:B------:R-:W-:Y:S01]  /*1d50*/  SHF.R.U32.HI R8, RZ, 0x8, R16 ;  /* 0x00000008ff087819 */ /* 0x000fe20000011610 */
[----:B------:R-:W-:-:S03]  /*1d60*/  FFMA.FTZ R10, R7, R13, R10 ;  /* 0x0000000d070a7223 */ /* 0x000fc6000001000a */
[----:B------:R-:W-:-:S03]  /*1d70*/  LOP3.LUT R8, R8, 0xff, RZ, 0xc0, !PT ;  /* 0x000000ff08087812 */ /* 0x000fc600078ec0ff */
[----:B------:R-:W2:Y:S01]  /*1d80*/  I2F.F16 R13, R42 ;  /* 0x0000002a000d7306 */ /* 0x000ea20000200c00 */
[----:B-1----:R-:W-:Y:S02]  /*1d90*/  HADD2.F32 R39, -RZ, R39.H0_H0 ;  /* 0x20000027ff277230 */ /* 0x002fe40000004100 */
[----:B------:R-:W-:-:S03]  /*1da0*/  VIADD R8, R8, 0xffffff80 ;  /* 0xffffff8008087836 */ /* 0x000fc60000000000 */
[----:B------:R-:W-:Y:S01]  /*1db0*/  FFMA.FTZ R14, R7, R39, R14 ;  /* 0x00000027070e7223 */ /* 0x000fe2000001000e */
[----:B0-----:R-:W-:Y:S02]  /*1dc0*/  HADD2.F32 R39, -RZ, R12.H0_H0 ;  /* 0x2000000cff277230 */ /* 0x001fe40000004100 */
[----:B------:R-:W0:Y:S01]  /*1dd0*/  I2F.F16 R8, R8 ;  /* 0x0000000800087306 */ /* 0x000e220000200c00 */
[----:B--2---:R-:W-:Y:S02]  /*1de0*/  HADD2.F32 R45, -RZ, R13.H0_H0 ;  /* 0x2000000dff2d7230 */ /* 0x004fe40000004100 */
[----:B------:R-:W-:Y:S01]  /*1df0*/  FFMA.FTZ R13, R9, R39, R10 ;  /* 0x00000027090d7223 */ /* 0x000fe2000001000a */
[----:B------:R-:W-:Y:S01]  /*1e00*/  HADD2.F32 R10, -RZ, R4.H1_H1 ;  /* 0x30000004ff0a7230 */ /* 0x000fe20000004100 */
[----:B------:R-:W-:-:S04]  /*1e10*/  SHF.R.U32.HI R4, RZ, 0x8, R17 ;  /* 0x00000008ff047819 */ /* 0x000fc80000011611 */
[----:B------:R-:W-:Y:S01]  /*1e20*/  LOP3.LUT R4, R4, 0xff, RZ, 0xc0, !PT ;  /* 0x000000ff04047812 */ /* 0x000fe200078ec0ff */
[----:B------:R-:W-:Y:S01]  /*1e30*/  FFMA.FTZ R39, R9, R45, R14 ;  /* 0x0000002d09277223 */ /* 0x000fe2000001000e */
[----:B0-----:R-:W-:Y:S02]  /*1e40*/  HADD2.F32 R12, -RZ, R8.H0_H0 ;  /* 0x20000008ff0c7230 */ /* 0x001fe40000004100 */
[----:B------:R-:W-:Y:S02]  /*1e50*/  IADD3 R14, PT, PT, R4, -0x80, RZ ;  /* 0xffffff80040e7810 */ /* 0x000fe40007ffe0ff */
[----:B------:R-:W-:Y:S01]  /*1e60*/  SHF.R.U32.HI R4, RZ, 0x8, R18 ;  /* 0x00000008ff047819 */ /* 0x000fe20000011612 */
[----:B------:R-:W-:-:S03]  /*1e70*/  FFMA.FTZ R45, R12, R10, R43 ;  /* 0x0000000a0c2d7223 */ /* 0x000fc6000001002b */
[----:B------:R-:W-:Y:S02]  /*1e80*/  LOP3.LUT R12, R4, 0xff, RZ, 0xc0, !PT ;  /* 0x000000ff040c7812 */ /* 0x000fe400078ec0ff */
[----:B------:R-:W-:-:S04]  /*1e90*/  SHF.R.U32.HI R4, RZ, 0x10, R16 ;  /* 0x00000010ff047819 */ /* 0x000fc80000011610 */
[----:B------:R-:W-:Y:S01]  /*1ea0*/  LOP3.LUT R4, R4, 0xff, RZ, 0xc0, !PT ;  /* 0x000000ff04047812 */ /* 0x000fe200078ec0ff */
[----:B------:R-:W0:Y:S01]  /*1eb0*/  I2F.F16 R8, R14 ;  /* 0x0000000e00087306 */ /* 0x000e220000200c00 */
[----:B------:R-:W-:Y:S02]  /*1ec0*/  VIADD R12, R12, 0xffffff80 ;  /* 0xffffff800c0c7836 */ /* 0x000fe40000000000 */
[----:B------:R-:W-:-:S05]  /*1ed0*/  IADD3 R4, PT, PT, R4, -0x80, RZ ;  /* 0xffffff8004047810 */ /* 0x000fca0007ffe0ff */
[----:B------:R-:W1:Y:S08]  /*1ee0*/  I2F.F16 R12, R12 ;  /* 0x0000000c000c7306 */ /* 0x000e700000200c00 */
[----:B------:R-:W2:Y:S01]  /*1ef0*/  I2F.F16 R4, R4 ;  /* 0x0000000400047306 */ /* 0x000ea20000200c00 */
[----:B0-----:R-:W-:-:S05]  /*1f00*/  HADD2.F32 R8, -RZ, R8.H0_H0 ;  /* 0x20000008ff087230 */ /* 0x001fca0000004100 */
[----:B------:R-:W-:Y:S01]  /*1f10*/  FFMA.FTZ R43, R10, R8, R13 ;  /* 0x000000080a2b7223 */ /* 0x000fe2000001000d */
[----:B------:R-:W-:Y:S02]  /*1f20*/  HADD2.F32 R8, -RZ, R5.H0_H0 ;  /* 0x20000005ff087230 */ /* 0x000fe40000004100 */
[----:B-1----:R-:W-:Y:S01]  /*1f30*/  HADD2.F32 R42, -RZ, R12.H0_H0 ;  /* 0x2000000cff2a7230 */ /* 0x002fe20000004100 */
[----:B------:R-:W-:Y:S01]  /*1f40*/  SHF.R.U32.HI R12, RZ, 0x10, R17 ;  /* 0x00000010ff0c7819 */ /* 0x000fe20000011611 */
[----:B--2---:R-:W-:-:S03]  /*1f50*/  HADD2.F32 R14, -RZ, R4.H0_H0 ;  /* 0x20000004ff0e7230 */ /* 0x004fc60000004100 */
[----:B------:R-:W-:Y:S02]  /*1f60*/  LOP3.LUT R12, R12, 0xff, RZ, 0xc0, !PT ;  /* 0x000000ff0c0c7812 */ /* 0x000fe400078ec0ff */
[----:B------:R-:W-:Y:S01]  /*1f70*/  FFMA.FTZ R13, R14, R8, R45 ;  /* 0x000000080e0d7223 */ /* 0x000fe2000001002d */
[----:B------:R-:W-:Y:S02]  /*1f80*/  LOP3.LUT R14, R15, 0xff, RZ, 0xc0, !PT ;  /* 0x000000ff0f0e7812 */ /* 0x000fe400078ec0ff */
[----:B------:R-:W-:-:S03]  /*1f90*/  IADD3 R12, PT, PT, R12, -0x80, RZ ;  /* 0xffffff800c0c7810 */ /* 0x000fc60007ffe0ff */
[----:B------:R-:W-:-:S03]  /*1fa0*/  VIADD R14, R14, 0xffffff80 ;  /* 0xffffff800e0e7836 */ /* 0x000fc60000000000 */
[----:B------:R-:W-:Y:S08]  /*1fb0*/  I2F.F16 R12, R12 ;  /* 0x0000000c000c7306 */ /* 0x000ff00000200c00 */
[----:B------:R-:W0:Y:S01]  /*1fc0*/  I2F.F16 R4, R14 ;  /* 0x0000000e00047306 */ /* 0x000e220000200c00 */
[----:B------:R-:W-:Y:S01]  /*1fd0*/  FFMA.FTZ R39, R10, R42, R39 ;  /* 0x0000002a0a277223 */ /* 0x000fe20000010027 */
[----:B0-----:R-:W-:-:S02]  /*1fe0*/  HADD2.F32 R42, -RZ, R4.H0_H0 ;  /* 0x20000004ff2a7230 */ /* 0x001fc40000004100 */
[----:B------:R-:W-:-:S05]  /*1ff0*/  HADD2.F32 R4, -RZ, R12.H0_H0 ;  /* 0x2000000cff047230 */ /* 0x000fca0000004100 */
[----:B------:R-:W-:Y:S01]  /*2000*/  FFMA.FTZ R43, R8, R4, R43 ;  /* 0x00000004082b7223 */ /* 0x000fe2000001002b */
[----:B------:R-:W-:Y:S01]  /*2010*/  SHF.R.U32.HI R4, RZ, 0x8, R15 ;  /* 0x00000008ff047819 */ /* 0x000fe2000001160f */
[----:B------:R-:W-:-:S03]  /*2020*/  FFMA.FTZ R11, R11, R42, RZ ;  /* 0x0000002a0b0b7223 */ /* 0x000fc600000100ff */
[----:B------:R-:W-:Y:S02]  /*2030*/  LOP3.LUT R42, R4, 0xff, RZ, 0xc0, !PT ;  /* 0x000000ff042a7812 */ /* 0x000fe400078ec0ff */
[----:B------:R-:W-:-:S03]  /*2040*/  SHF.R.U32.HI R4, RZ, 0x10, R18 ;  /* 0x00000010ff047819 */ /* 0x000fc60000011612 */
[----:B------:R-:W-:Y:S01]  /*2050*/  VIADD R14, R42, 0xffffff80 ;  /* 0xffffff802a0e7836 */ /* 0x000fe20000000000 */
[----:B------:R-:W-:-:S04]  /*2060*/  LOP3.LUT R4, R4, 0xff, RZ, 0xc0, !PT ;  /* 0x000000ff04047812 */ /* 0x000fc800078ec0ff */
[----:B------:R-:W-:Y:S01]  /*2070*/  IADD3 R12, PT, PT, R4, -0x80, RZ ;  /* 0xffffff80040c7810 */ /* 0x000fe20007ffe0ff */
[----:B------:R-:W0:Y:S08]  /*2080*/  I2F.F16 R14, R14 ;  /* 0x0000000e000e7306 */ /* 0x000e300000200c00 */
[----:B------:R-:W1:Y:S01]  /*2090*/  I2F.F16 R12, R12 ;  /* 0x0000000c000c7306 */ /* 0x000e620000200c00 */
[----:B------:R-:W-:Y:S01]  /*20a0*/  LEA.HI R4, R16, 0xffffff80, RZ, 0x8 ;  /* 0xffffff8010047811 */ /* 0x000fe200078f40ff */
[----:B0-----:R-:W-:-:S06]  /*20b0*/  HADD2.F32 R16, -RZ, R14.H0_H0 ;  /* 0x2000000eff107230 */ /* 0x001fcc0000004100 */
[----:B------:R-:W0:Y:S01]  /*20c0*/  I2F.F16 R4, R4 ;  /* 0x0000000400047306 */ /* 0x000e220000200c00 */
[----:B------:R-:W-:Y:S01]  /*20d0*/  FFMA.FTZ R11, R38, R16, R11 ;  /* 0x00000010260b7223 */ /* 0x000fe2000001000b */
[----:B-1----:R-:W-:Y:S01]  /*20e0*/  HADD2.F32 R16, -RZ, R12.H0_H0 ;  /* 0x2000000cff107230 */ /* 0x002fe20000004100 */
[----:B------:R-:W-:-:S04]  /*20f0*/  ISETP.NE.AND P0, PT, R34, R33, PT ;  /* 0x000000212200720c */ /* 0x000fc80003f05270 */
[----:B------:R-:W-:Y:S01]  /*2100*/  FFMA.FTZ R39, R8, R16, R39 ;  /* 0x0000001008277223 */ /* 0x000fe20000010027 */
[----:B------:R-:W-:-:S04]  /*2110*/  SHF.R.U32.HI R16, RZ, 0x10, R15 ;  /* 0x00000010ff107819 */ /* 0x000fc8000001160f */
[----:B------:R-:W-:Y:S01]  /*2120*/  LOP3.LUT R16, R16, 0xff, RZ, 0xc0, !PT ;  /* 0x000000ff10107812 */ /* 0x000fe200078ec0ff */
[----:B------:R-:W-:Y:S02]  /*2130*/  HADD2.F32 R14, -RZ, R5.H1_H1 ;  /* 0x30000005ff0e7230 */ /* 0x000fe40000004100 */
[----:B0-----:R-:W-:Y:S01]  /*2140*/  HADD2.F32 R38, -RZ, R4.H0_H0 ;  /* 0x20000004ff267230 */ /* 0x001fe20000004100 */
[----:B------:R-:W-:Y:S01]  /*2150*/  @!P0 LEA R12, R2, R1, 0x3 ;  /* 0x00000001020c8211 */ /* 0x000fe200078e18ff */
[----:B------:R-:W-:Y:S01]  /*2160*/  VIADD R42, R16, 0xffffff80 ;  /* 0xffffff80102a7836 */ /* 0x000fe20000000000 */
[----:B------:R-:W-:-:S03]  /*2170*/  LEA.HI R15, R15, 0xffffff80, RZ, 0x8 ;  /* 0xffffff800f0f7811 */ /* 0x000fc600078f40ff */
[----:B------:R-:W0:Y:S01]  /*2180*/  I2F.F16 R4, R42 ;  /* 0x0000002a00047306 */ /* 0x000e220000200c00 */
[----:B------:R-:W-:Y:S02]  /*2190*/  FFMA.FTZ R38, R38, R14, R13 ;  /* 0x0000000e26267223 */ /* 0x000fe4000001000d */
[----:B------:R-:W2:Y:S05]  /*21a0*/  @!P0 LDL.64 R12, [R12+0x8] ;  /* 0x000008000c0c8983 */ /* 0x000eaa0000100a00 */
[----:B------:R-:W1:Y:S01]  /*21b0*/  I2F.F16 R15, R15 ;  /* 0x0000000f000f7306 */ /* 0x000e620000200c00 */
[----:B------:R-:W-:-:S04]  /*21c0*/  IMAD.WIDE R40, R0, 0x4, R40 ;  /* 0x0000000400287825 */ /* 0x000fc800078e0228 */
[----:B0-----:R-:W-:-:S05]  /*21d0*/  HADD2.F32 R4, -RZ, R4.H0_H0 ;  /* 0x20000004ff047230 */ /* 0x001fca0000004100 */
[----:B------:R-:W-:Y:S01]  /*21e0*/  FFMA.FTZ R4, R6, R4, R11 ;  /* 0x0000000406047223 */ /* 0x000fe2000001000b */
[----:B-1----:R-:W-:-:S05]  /*21f0*/  HADD2.F32 R16, -RZ, R15.H0_H0 ;  /* 0x2000000fff107230 */ /* 0x002fca0000004100 */
[----:B------:R-:W-:Y:S02]  /*2200*/  FFMA.FTZ R16, R7, R16, R4 ;  /* 0x0000001007107223 */ /* 0x000fe40000010004 */
[----:B------:R0:W3:Y:S01]  /*2210*/  LDG.E.128.CONSTANT R4, desc[UR6][R40.64] ;  /* 0x0000000628047981 */ /* 0x0000e2000c1e9d00 */
[----:B------:R-:W-:-:S05]  /*2220*/  LOP3.LUT R11, R19, 0xff, RZ, 0xc0, !PT ;  /* 0x000000ff130b7812 */ /* 0x000fca00078ec0ff */
[----:B------:R-:W-:-:S06]  /*2230*/  VIADD R42, R11, 0xffffff80 ;  /* 0xffffff800b2a7836 */ /* 0x000fcc0000000000 */
[----:B------:R-:W1:Y:S01]  /*2240*/  I2F.F16 R42, R42 ;  /* 0x0000002a002a7306 */ /* 0x000e620000200c00 */
[----:B------:R-:W-:Y:S01]  /*2250*/  SHF.R.U32.HI R15, RZ, 0x10, R19 ;  /* 0x00000010ff0f7819 */ /* 0x000fe20000011613 */
[----:B-1----:R-:W-:-:S05]  /*2260*/  HADD2.F32 R11, -RZ, R42.H0_H0 ;  /* 0x2000002aff0b7230 */ /* 0x002fca0000004100 */
[----:B------:R-:W-:Y:S01]  /*2270*/  FFMA.FTZ R9, R9, R11, R16 ;  /* 0x0000000b09097223 */ /* 0x000fe20000010010 */
[----:B------:R-:W-:-:S04]  /*2280*/  SHF.R.U32.HI R11, RZ, 0x8, R19 ;  /* 0x00000008ff0b7819 */ /* 0x000fc80000011613 */
[----:B------:R-:W-:Y:S02]  /*2290*/  LOP3.LUT R11, R11, 0xff, RZ, 0xc0, !PT ;  /* 0x000000ff0b0b7812 */ /* 0x000fe400078ec0ff */
[----:B------:R-:W-:Y:S02]  /*22a0*/  LOP3.LUT R15, R15, 0xff, RZ, 0xc0, !PT ;  /* 0x000000ff0f0f7812 */ /* 0x000fe400078ec0ff */
[----:B------:R-:W-:-:S03]  /*22b0*/  IADD3 R44, PT, PT, R11, -0x80, RZ ;  /* 0xffffff800b2c7810 */ /* 0x000fc60007ffe0ff */
[----:B------:R-:W-:Y:S01]  /*22c0*/  VIADD R45, R15, 0xffffff80 ;  /* 0xffffff800f2d7836 */ /* 0x000fe20000000000 */
[----:B------:R-:W1:Y:S08]  /*22d0*/  I2F.F16 R11, R44 ;  /* 0x0000002c000b7306 */ /* 0x000e700000200c00 */
[----:B------:R-:W4:Y:S01]  /*22e0*/  I2F.F16 R15, R45 ;  /* 0x0000002d000f7306 */ /* 0x000f220000200c00 */
[----:B0-----:R-:W-:-:S04]  /*22f0*/  IMAD.WIDE R40, R0, 0x4, R40 ;  /* 0x0000000400287825 */ /* 0x001fc800078e0228 */
[----:B-1----:R-:W-:-:S05]  /*2300*/  HADD2.F32 R11, -RZ, R11.H0_H0 ;  /* 0x2000000bff0b7230 */ /* 0x002fca0000004100 */
[----:B------:R-:W-:Y:S01]  /*2310*/  FFMA.FTZ R9, R10, R11, R9 ;  /* 0x0000000b0a097223 */ /* 0x000fe20000010009 */
[----:B----4-:R-:W-:-:S05]  /*2320*/  HADD2.F32 R15, -RZ, R15.H0_H0 ;  /* 0x2000000fff0f7230 */ /* 0x010fca0000004100 */
[----:B------:R-:W-:Y:S02]  /*2330*/  FFMA.FTZ R15, R8, R15, R9 ;  /* 0x0000000f080f7223 */ /* 0x000fe40000010009 */
[----:B------:R-:W4:Y:S01]  /*2340*/  LDG.E.128.CONSTANT R8, desc[UR6][R40.64] ;  /* 0x0000000628087981 */ /* 0x000f22000c1e9d00 */
[----:B------:R-:W-:Y:S02]  /*2350*/  LEA.HI R16, R17, 0xffffff80, RZ, 0x8 ;  /* 0xffffff8011107811 */ /* 0x000fe400078f40ff */
[----:B------:R-:W-:Y:S02]  /*2360*/  LEA.HI R18, R18, 0xffffff80, RZ, 0x8 ;  /* 0xffffff8012127811 */ /* 0x000fe400078f40ff */
[----:B------:R-:W-:Y:S02]  /*2370*/  LEA.HI R17, R19, 0xffffff80, RZ, 0x8 ;  /* 0xffffff8013117811 */ /* 0x000fe400078f40ff */
[----:B------:R-:W0:Y:S08]  /*2380*/  I2F.F16 R16, R16 ;  /* 0x0000001000107306 */ /* 0x000e300000200c00 */
[----:B------:R-:W1:Y:S08]  /*2390*/  I2F.F16 R18, R18 ;  /* 0x0000001200127306 */ /* 0x000e700000200c00 */
[----:B------:R-:W5:Y:S01]  /*23a0*/  I2F.F16 R17, R17 ;  /* 0x0000001100117306 */ /* 0x000f620000200c00 */
[----:B0-----:R-:W-:-:S02]  /*23b0*/  HADD2.F32 R19, -RZ, R16.H0_H0 ;  /* 0x20000010ff137230 */ /* 0x001fc40000004100 */
[----:B-1----:R-:W-:-:S03]  /*23c0*/  HADD2.F32 R42, -RZ, R18.H0_H0 ;  /* 0x20000012ff2a7230 */ /* 0x002fc60000004100 */
[C---:B------:R-:W-:Y:S02]  /*23d0*/  FFMA.FTZ R43, R14.reuse, R19, R43 ;  /* 0x000000130e2b7223 */ /* 0x040fe4000001002b */
[----:B------:R-:W-:Y:S01]  /*23e0*/  FFMA.FTZ R39, R14, R42, R39 ;  /* 0x0000002a0e277223 */ /* 0x000fe20000010027 */
[----:B--2---:R-:W-:Y:S02]  /*23f0*/  @!P0 PRMT R36, R12, 0x7610, R36 ;  /* 0x000076100c248816 */ /* 0x004fe40000000024 */
[----:B------:R-:W-:Y:S02]  /*2400*/  @!P0 PRMT R37, R13, 0x7610, R37 ;  /* 0x000076100d258816 */ /* 0x000fe40000000025 */
[----:B------:R-:W-:Y:S01]  /*2410*/  @!P0 PRMT R36, R36, 0x7610, R12 ;  /* 0x0000761024248816 */ /* 0x000fe2000000000c */
[----:B-----5:R-:W-:Y:S01]  /*2420*/  HADD2.F32 R12, -RZ, R17.H0_H0 ;  /* 0x20000011ff0c7230 */ /* 0x020fe20000004100 */
[----:B------:R-:W-:-:S03]  /*2430*/  @!P0 PRMT R37, R37, 0x7610, R13 ;  /* 0x0000761025258816 */ /* 0x000fc6000000000d */
[--C-:B------:R-:W-:Y:S02]  /*2440*/  HADD2.F32 R19, -RZ, R36.reuse.H0_H0 ;  /* 0x20000024ff137230 */ /* 0x100fe40000004100 */
[----:B------:R-:W-:Y:S02]  /*2450*/  HADD2.F32 R18, -RZ, R36.H1_H1 ;  /* 0x30000024ff127230 */ /* 0x000fe40000004100 */
[----:B------:R-:W-:Y:S01]  /*2460*/  FFMA.FTZ R14, R14, R12, R15 ;  /* 0x0000000c0e0e7223 */ /* 0x000fe2000001000f */
[----:B------:R-:W-:Y:S02]  /*2470*/  HADD2.F32 R15, -RZ, R37.H1_H1 ;  /* 0x30000025ff0f7230 */ /* 0x000fe40000004100 */
[----:B------:R-:W-:Y:S01]  /*2480*/  FMUL.FTZ R30, R30, R19 ;  /* 0x000000131e1e7220 */ /* 0x000fe20000410000 */
[----:B------:R-:W0:Y:S01]  /*2490*/  LDS.64 R12, [UR4+0x20] ;  /* 0x00002004ff0c7984 */ /* 0x000e220008000a00 */
[----:B------:R-:W-:Y:S01]  /*24a0*/  FMUL.FTZ R31, R31, R18 ;  /* 0x000000121f1f7220 */ /* 0x000fe20000410000 */
[----:B------:R-:W-:-:S02]  /*24b0*/  FMUL.FTZ R28, R28, R15 ;  /* 0x0000000f1c1c7220 */ /* 0x000fc40000410000 */
[----:B------:R-:W-:Y:S02]  /*24c0*/  F2FP.F16.F32.PACK_AB R30, RZ, R30 ;  /* 0x0000001eff1e723e */ /* 0x000fe400000000ff */
[----:B------:R-:W-:Y:S01]  /*24d0*/  F2FP.F16.F32.PACK_AB R31, RZ, R31 ;  /* 0x0000001fff1f723e */ /* 0x000fe200000000ff */
[----:B------:R-:W-:Y:S01]  /*24e0*/  HADD2.F32 R16, -RZ, R37.H0_H0 ;  /* 0x20000025ff107230 */ /* 0x000fe20000004100 */
[----:B------:R-:W-:Y:S02]  /*24f0*/  MOV R17, R3 ;  /* 0x0000000300117202 */ /* 0x000fe40000000f00 */
[----:B------:R-:W-:Y:S02]  /*2500*/  F2FP.F16.F32.PACK_AB R3, RZ, R28 ;  /* 0x0000001cff03723e */ /* 0x000fe400000000ff */
[----:B------:R-:W-:Y:S02]  /*2510*/  PRMT R30, R30, 0x5410, R31 ;  /* 0x000054101e1e7816 */ /* 0x000fe4000000001f */
[----:B---3--:R-:W-:Y:S01]  /*2520*/  LOP3.LUT R28, R4, 0xff, RZ, 0xc0, !PT ;  /* 0x000000ff041c7812 */ /* 0x008fe200078ec0ff */
[----:B------:R-:W-:Y:S01]  /*2530*/  FMUL.FTZ R42, R29, R16 ;  /* 0x000000101d2a7220 */ /* 0x000fe20000410000 */
[----:B------:R-:W-:Y:S01]  /*2540*/  FMUL.FTZ R31, R19, R38 ;  /* 0x00000026131f7220 */ /* 0x000fe20000410000 */
[----:B------:R-:W-:Y:S01]  /*2550*/  FMUL.FTZ R38, R18, R43 ;  /* 0x0000002b12267220 */ /* 0x000fe20000410000 */
[----:B------:R-:W-:Y:S01]  /*2560*/  SHF.R.U32.HI R29, RZ, 0x8, R4 ;  /* 0x00000008ff1d7819 */ /* 0x000fe20000011604 */
[----:B------:R-:W-:-:S02]  /*2570*/  HFMA2 R17, R30, 1, 1, R17 ;  /* 0x3c003c001e117831 */ /* 0x000fc40000000011 */
[----:B------:R-:W-:Y:S01]  /*2580*/  VIADD R43, R28, 0xffffff80 ;  /* 0xffffff801c2b7836 */ /* 0x000fe20000000000 */
[----:B------:R-:W-:Y:S02]  /*2590*/  LOP3.LUT R28, R5, 0xff, RZ, 0xc0, !PT ;  /* 0x000000ff051c7812 */ /* 0x000fe400078ec0ff */
[----:B------:R-:W-:Y:S02]  /*25a0*/  SHF.R.U32.HI R30, RZ, 0x8, R5 ;  /* 0x00000008ff1e7819 */ /* 0x000fe40000011605 */
[----:B------:R-:W-:Y:S02]  /*25b0*/  LOP3.LUT R29, R29, 0xff, RZ, 0xc0, !PT ;  /* 0x000000ff1d1d7812 */ /* 0x000fe400078ec0ff */
[----:B------:R-:W-:Y:S02]  /*25c0*/  IADD3 R28, PT, PT, R28, -0x80, RZ ;  /* 0xffffff801c1c7810 */ /* 0x000fe40007ffe0ff */
[----:B------:R-:W-:Y:S01]  /*25d0*/  LOP3.LUT R30, R30, 0xff, RZ, 0xc0, !PT ;  /* 0x000000ff1e1e7812 */ /* 0x000fe200078ec0ff */
[----:B------:R-:W-:-:S03]  /*25e0*/  VIADD R29, R29, 0xffffff80 ;  /* 0xffffff801d1d7836 */ /* 0x000fc60000000000 */
[----:B------:R-:W-:Y:S01]  /*25f0*/  IADD3 R30, PT, PT, R30, -0x80, RZ ;  /* 0xffffff801e1e7810 */ /* 0x000fe20007ffe0ff */
[----:B------:R-:W1:Y:S01]  /*2600*/  I2F.F16 R28, R28 ;  /* 0x0000001c001c7306 */ /* 0x000e620000200c00 */
[----:B------:R-:W-:Y:S02]  /*2610*/  F2FP.F16.F32.PACK_AB R31, RZ, R31 ;  /* 0x0000001fff1f723e */ /* 0x000fe400000000ff */
[----:B------:R-:W-:-:S05]  /*2620*/  F2FP.F16.F32.PACK_AB R38, RZ, R38 ;  /* 0x00000026ff26723e */ /* 0x000fca00000000ff */
[----:B------:R-:W2:Y:S01]  /*2630*/  I2F.F16 R43, R43 ;  /* 0x0000002b002b7306 */ /* 0x000ea20000200c00 */
[----:B------:R-:W-:-:S07]  /*2640*/  F2FP.F16.F32.PACK_AB R42, RZ, R42 ;  /* 0x0000002aff2a723e */ /* 0x000fce00000000ff */
[----:B------:R-:W3:Y:S01]  /*2650*/  I2F.F16 R29, R29 ;  /* 0x0000001d001d7306 */ /* 0x000ee20000200c00 */
[----:B------:R-:W-:-:S07]  /*2660*/  PRMT R31, R31, 0x5410, R38 ;  /* 0x000054101f1f7816 */ /* 0x000fce0000000026 */
[----:B------:R-:W5:Y:S01]  /*2670*/  I2F.F16 R30, R30 ;  /* 0x0000001e001e7306 */ /* 0x000f620000200c00 */
[----:B------:R-:W-:Y:S01]  /*2680*/  PRMT R42, R42, 0x5410, R3 ;  /* 0x000054102a2a7816 */ /* 0x000fe20000000003 */
[----:B------:R-:W-:Y:S02]  /*2690*/  HADD2 R17, R31, R17 ;  /* 0x000000111f117230 */ /* 0x000fe40000000000 */
[----:B-1----:R-:W-:Y:S02]  /*26a0*/  HADD2.F32 R28, -RZ, R28.H0_H0 ;  /* 0x2000001cff1c7230 */ /* 0x002fe40000004100 */
[----:B0-----:R-:W-:Y:S02]  /*26b0*/  HADD2.F32 R31, -RZ, R12.H0_H0 ;  /* 0x2000000cff1f7230 */ /* 0x001fe40000004100 */
[----:B------:R-:W-:Y:S02]  /*26c0*/  HFMA2 R3, R42, 1, 1, R32 ;  /* 0x3c003c002a037831 */ /* 0x000fe40000000020 */
[----:B--2---:R-:W-:-:S02]  /*26d0*/  HADD2.F32 R32, -RZ, R43.H0_H0 ;  /* 0x2000002bff207230 */ /* 0x004fc40000004100 */
[----:B---3--:R-:W-:Y:S02]  /*26e0*/  HADD2.F32 R43, -RZ, R29.H0_H0 ;  /* 0x2000001dff2b7230 */ /* 0x008fe40000004100 */
[----:B------:R-:W-:Y:S01]  /*26f0*/  FFMA.FTZ R45, R31, R28, RZ ;  /* 0x0000001c1f2d7223 */ /* 0x000fe200000100ff */
[----:B------:R-:W-:Y:S02]  /*2700*/  HADD2.F32 R12, -RZ, R12.H1_H1 ;  /* 0x3000000cff0c7230 */ /* 0x000fe40000004100 */
[----:B-----5:R-:W-:Y:S02]  /*2710*/  HADD2.F32 R29, -RZ, R30.H0_H0 ;  /* 0x2000001eff1d7230 */ /* 0x020fe40000004100 */
[----:B------:R-:W-:-:S03]  /*2720*/  FFMA.FTZ R32, R32, R31, RZ ;  /* 0x0000001f20207223 */ /* 0x000fc600000100ff */
[----:B------:R-:W-:Y:S01]  /*2730*/  FFMA.FTZ R38, R12, R29, R45 ;  /* 0x0000001d0c267223 */ /* 0x000fe2000001002d */
[----:B------:R-:W-:Y:S02]  /*2740*/  LOP3.LUT R29, R6, 0xff, RZ, 0xc0, !PT ;  /* 0x000000ff061d7812 */ /* 0x000fe400078ec0ff */
[----:B------:R-:W-:Y:S01]  /*2750*/  SHF.R.U32.HI R30, RZ, 0x8, R6 ;  /* 0x00000008ff1e7819 */ /* 0x000fe20000011606 */
[----:B------:R-:W-:Y:S02]  /*2760*/  FFMA.FTZ R28, R43, R12, R32 ;  /* 0x0000000c2b1c7223 */ /* 0x000fe40000010020 */
[----:B------:R-:W-:Y:S01]  /*2770*/  VIADD R29, R29, 0xffffff80 ;  /* 0xffffff801d1d7836 */ /* 0x000fe20000000000 */
[----:B------:R-:W-:Y:S02]  /*2780*/  LOP3.LUT R32, R30, 0xff, RZ, 0xc0, !PT ;  /* 0x000000ff1e207812 */ /* 0x000fe400078ec0ff */
[----:B------:R-:W-:Y:S02]  /*2790*/  SHF.R.U32.HI R30, RZ, 0x10, R4 ;  /* 0x00000010ff1e7819 */ /* 0x000fe40000011604 */
[----:B------:R-:W-:Y:S01]  /*27a0*/  IADD3 R43, PT, PT, R32, -0x80, RZ ;  /* 0xffffff80202b7810 */ /* 0x000fe20007ffe0ff */
[----:B------:R-:W0:Y:S01]  /*27b0*/  I2F.F16 R29, R29 ;  /* 0x0000001d001d7306 */ /* 0x000e220000200c00 */
[----:B------:R-:W-:-:S07]  /*27c0*/  LOP3.LUT R32, R30, 0xff, RZ, 0xc0, !PT ;  /* 0x000000ff1e207812 */ /* 0x000fce00078ec0ff */
[----:B------:R-:W1:Y:S01]  /*27d0*/  I2F.F16 R30, R43 ;  /* 0x0000002b001e7306 */ /* 0x000e620000200c00 */
[----:B------:R-:W-:Y:S02]  /*27e0*/  VIADD R32, R32, 0xffffff80 ;  /* 0xffffff8020207836 */ /* 0x000fe40000000000 */
[----:B0-----:R-:W-:Y:S02]  /*27f0*/  HADD2.F32 R42, -RZ, R29.H0_H0 ;  /* 0x2000001dff2a7230 */ /* 0x001fe40000004100 */
[----:B-1----:R-:W-:-:S03]  /*2800*/  HADD2.F32 R45, -RZ, R30.H0_H0 ;  /* 0x2000001eff2d7230 */ /* 0x002fc60000004100 */
[----:B------:R-:W-:Y:S01]  /*2810*/  FFMA.FTZ R30, R31, R42, RZ ;  /* 0x0000002a1f1e7223 */ /* 0x000fe200000100ff */
[----:B------:R-:W-:Y:S01]  /*2820*/  SHF.R.U32.HI R42, RZ, 0x10, R5 ;  /* 0x00000010ff2a7819 */ /* 0x000fe20000011605 */
[----:B------:R-:W0:Y:S03]  /*2830*/  I2F.F16 R32, R32 ;  /* 0x0000002000207306 */ /* 0x000e260000200c00 */
[----:B------:R-:W-:-:S04]  /*2840*/  LOP3.LUT R42, R42, 0xff, RZ, 0xc0, !PT ;  /* 0x000000ff2a2a7812 */ /* 0x000fc800078ec0ff */
[----:B------:R-:W-:Y:S02]  /*2850*/  IADD3 R44, PT, PT, R42, -0x80, RZ ;  /* 0xffffff802a2c7810 */ /* 0x000fe40007ffe0ff */
[----:B------:R-:W-:-:S04]  /*2860*/  LEA.HI R42, R4, 0xffffff80, RZ, 0x8 ;  /* 0xffffff80042a7811 */ /* 0x000fc800078f40ff */
[----:B------:R-:W1:Y:S01]  /*2870*/  I2F.F16 R44, R44 ;  /* 0x0000002c002c7306 */ /* 0x000e620000200c00 */
[----:B------:R-:W-:Y:S01]  /*2880*/  FFMA.FTZ R30, R12, R45, R30 ;  /* 0x0000002d0c1e7223 */ /* 0x000fe2000001001e */
[----:B0-----:R-:W-:-:S06]  /*2890*/  HADD2.F32 R45, -RZ, R32.H0_H0 ;  /* 0x20000020ff2d7230 */ /* 0x001fcc0000004100 */
[----:B------:R-:W0:Y:S01]  /*28a0*/  I2F.F16 R4, R42 ;  /* 0x0000002a00047306 */ /* 0x000e220000200c00 */
[----:B------:R-:W-:-:S05]  /*28b0*/  HADD2.F32 R29, -RZ, R13.H0_H0 ;  /* 0x2000000dff1d7230 */ /* 0x000fca0000004100 */
[----:B------:R-:W-:Y:S01]  /*28c0*/  FFMA.FTZ R28, R45, R29, R28 ;  /* 0x0000001d2d1c7223 */ /* 0x000fe2000001001c */
[----:B------:R-:W-:Y:S01]  /*28d0*/  LEA.HI R45, R5, 0xffffff80, RZ, 0x8 ;  /* 0xffffff80052d7811 */ /* 0x000fe200078f40ff */
[----:B-1----:R-:W-:Y:S02]  /*28e0*/  HADD2.F32 R32, -RZ, R44.H0_H0 ;  /* 0x2000002cff207230 */ /* 0x002fe40000004100 */
[----:B------:R-:W-:Y:S02]  /*28f0*/  HADD2.F32 R43, -RZ, R13.H1_H1 ;  /* 0x3000000dff2b7230 */ /* 0x000fe40000004100 */
[----:B------:R-:W1:Y:S01]  /*2900*/  I2F.F16 R13, R45 ;  /* 0x0000002d000d7306 */ /* 0x000e620000200c00 */
[----:B0-----:R-:W-:Y:S02]  /*2910*/  HADD2.F32 R5, -RZ, R4.H0_H0 ;  /* 0x20000004ff057230 */ /* 0x001fe40000004100 */
[----:B------:R-:W-:Y:S01]  /*2920*/  FFMA.FTZ R38, R29, R32, R38 ;  /* 0x000000201d267223 */ /* 0x000fe20000010026 */
[----:B------:R-:W-:-:S02]  /*2930*/  SHF.R.U32.HI R32, RZ, 0x10, R6 ;  /* 0x00000010ff207819 */ /* 0x000fc40000011606 */
[----:B------:R-:W-:Y:S02]  /*2940*/  FFMA.FTZ R28, R5, R43, R28 ;  /* 0x0000002b051c7223 */ /* 0x000fe4000001001c */
[----:B------:R-:W0:Y:S01]  /*2950*/  LDS.64 R4, [UR4+0x28] ;  /* 0x00002804ff047984 */ /* 0x000e220008000a00 */
[----:B------:R-:W-:-:S05]  /*2960*/  LOP3.LUT R32, R32, 0xff, RZ, 0xc0, !PT ;  /* 0x000000ff20207812 */ /* 0x000fca00078ec0ff */
[----:B------:R-:W-:Y:S02]  /*2970*/  VIADD R32, R32, 0xffffff80 ;  /* 0xffffff8020207836 */ /* 0x000fe40000000000 */
[----:B-1----:R-:W-:-:S04]  /*2980*/  HADD2.F32 R13, -RZ, R13.H0_H0 ;  /* 0x2000000dff0d7230 */ /* 0x002fc80000004100 */
[----:B------:R-:W1:Y:S01]  /*2990*/  I2F.F16 R32, R32 ;  /* 0x0000002000207306 */ /* 0x000e620000200c00 */
[----:B------:R-:W-:Y:S01]  /*29a0*/  FFMA.FTZ R38, R43, R13, R38 ;  /* 0x0000000d2b267223 */ /* 0x000fe20000010026 */
[----:B----4-:R-:W-:-:S04]  /*29b0*/  LOP3.LUT R13, R8, 0xff, RZ, 0xc0, !PT ;  /* 0x000000ff080d7812 */ /* 0x010fc800078ec0ff */
[----:B------:R-:W-:-:S04]  /*29c0*/  IADD3 R42, PT, PT, R13, -0x80, RZ ;  /* 0xffffff800d2a7810 */ /* 0x000fc80007ffe0ff */
[----:B------:R-:W2:Y:S01]  /*29d0*/  I2F.F16 R13, R42 ;  /* 0x0000002a000d7306 */ /* 0x000ea20000200c00 */
[----:B-1----:R-:W-:Y:S01]  /*29e0*/  HADD2.F32 R44, -RZ, R32.H0_H0 ;  /* 0x20000020ff2c7230 */ /* 0x002fe20000004100 */
[----:B------:R-:W-:-:S06]  /*29f0*/  LEA.HI R32, R6, 0xffffff80, RZ, 0x8 ;  /* 0xffffff8006207811 */ /* 0x000fcc00078f40ff */
[----:B------:R-:W1:Y:S01]  /*2a00*/  I2F.F16 R6, R32 ;  /* 0x0000002000067306 */ /* 0x000e620000200c00 */
[----:B--2---:R-:W-:Y:S02]  /*2a10*/  HADD2.F32 R45, -RZ, R13.H0_H0 ;  /* 0x2000000dff2d7230 */ /* 0x004fe40000004100 */
[----:B0-----:R-:W-:-:S05]  /*2a20*/  HADD2.F32 R13, -RZ, R4.H0_H0 ;  /* 0x20000004ff0d7230 */ /* 0x001fca0000004100 */
[----:B------:R-:W-:Y:S01]  /*2a30*/  FFMA.FTZ R45, R45, R13, R28 ;  /* 0x0000000d2d2d7223 */ /* 0x000fe2000001001c */
[----:B------:R-:W-:Y:S01]  /*2a40*/  SHF.R.U32.HI R28, RZ, 0x8, R8 ;  /* 0x00000008ff1c7819 */ /* 0x000fe20000011608 */
[----:B-1----:R-:W-:Y:S02]  /*2a50*/  HADD2.F32 R6, -RZ, R6.H0_H0 ;  /* 0x20000006ff067230 */ /* 0x002fe40000004100 */
[----:B------:R-:W-:Y:S01]  /*2a60*/  FFMA.FTZ R30, R29, R44, R30 ;  /* 0x0000002c1d1e7223 */ /* 0x000fe2000001001e */
[----:B------:R-:W-:-:S03]  /*2a70*/  LOP3.LUT R28, R28, 0xff, RZ, 0xc0, !PT ;  /* 0x000000ff1c1c7812 */ /* 0x000fc600078ec0ff */
[----:B------:R-:W-:Y:S02]  /*2a80*/  FFMA.FTZ R6, R43, R6, R30 ;  /* 0x000000062b067223 */ /* 0x000fe4000001001e */
[----:B------:R-:W-:-:S06]  /*2a90*/  VIADD R30, R28, 0xffffff80 ;  /* 0xffffff801c1e7836 */ /* 0x000fcc0000000000 */
[----:B------:R-:W0:Y:S01]  /*2aa0*/  I2F.F16 R30, R30 ;  /* 0x0000001e001e7306 */ /* 0x000e220000200c00 */
[----:B------:R-:W-:Y:S02]  /*2ab0*/  HADD2.F32 R32, -RZ, R4.H1_H1 ;  /* 0x30000004ff207230 */ /* 0x000fe40000004100 */
[----:B0-----:R-:W-:-:S05]  /*2ac0*/  HADD2.F32 R4, -RZ, R30.H0_H0 ;  /* 0x2000001eff047230 */ /* 0x001fca0000004100 */
[----:B------:R-:W-:Y:S01]  /*2ad0*/  FFMA.FTZ R45, R4, R32, R45 ;  /* 0x00000020042d7223 */ /* 0x000fe2000001002d */
[----:B------:R-:W-:-:S04]  /*2ae0*/  SHF.R.U32.HI R4, RZ, 0x10, R8 ;  /* 0x00000010ff047819 */ /* 0x000fc80000011608 */
[----:B------:R-:W-:-:S04]  /*2af0*/  LOP3.LUT R4, R4, 0xff, RZ, 0xc0, !PT ;  /* 0x000000ff04047812 */ /* 0x000fc800078ec0ff */
[----:B------:R-:W-:Y:S02]  /*2b00*/  IADD3 R4, PT, PT, R4, -0x80, RZ ;  /* 0xffffff8004047810 */ /* 0x000fe40007ffe0ff */
[----:B------:R-:W-:-:S04]  /*2b10*/  LEA.HI R8, R8, 0xffffff80, RZ, 0x8 ;  /* 0xffffff8008087811 */ /* 0x000fc800078f40ff */
[----:B------:R-:W0:Y:S08]  /*2b20*/  I2F.F16 R4, R4 ;  /* 0x0000000400047306 */ /* 0x000e300000200c00 */
[----:B------:R-:W1:Y:S01]  /*2b30*/  I2F.F16 R8, R8 ;  /* 0x0000000800087306 */ /* 0x000e620000200c00 */
[----:B------:R-:W-:Y:S02]  /*2b40*/  HADD2.F32 R42, -RZ, R5.H0_H0 ;  /* 0x20000005ff2a7230 */ /* 0x000fe40000004100 */
[----:B0-----:R-:W-:Y:S01]  /*2b50*/  HADD2.F32 R30, -RZ, R4.H0_H0 ;  /* 0x20000004ff1e7230 */ /* 0x001fe20000004100 */
[----:B------:R-:W-:-:S04]  /*2b60*/  LOP3.LUT R4, R9, 0xff, RZ, 0xc0, !PT ;  /* 0x000000ff09047812 */ /* 0x000fc800078ec0ff */
[----:B------:R-:W-:Y:S01]  /*2b70*/  FFMA.FTZ R30, R30, R42, R45 ;  /* 0x0000002a1e1e7223 */ /* 0x000fe2000001002d */
[----:B-1----:R-:W-:Y:S01]  /*2b80*/  HADD2.F32 R45, -RZ, R8.H0_H0 ;  /* 0x20000008ff2d7230 */ /* 0x002fe20000004100 */
[----:B------:R-:W-:Y:S01]  /*2b90*/  SHF.R.U32.HI R8, RZ, 0x8, R9 ;  /* 0x00000008ff087819 */ /* 0x000fe20000011609 */
[----:B------:R-:W-:-:S03]  /*2ba0*/  VIADD R4, R4, 0xffffff80 ;  /* 0xffffff8004047836 */ /* 0x000fc60000000000 */
[----:B------:R-:W-:-:S03]  /*2bb0*/  LOP3.LUT R8, R8, 0xff, RZ, 0xc0, !PT ;  /* 0x000000ff08087812 */ /* 0x000fc600078ec0ff */
[----:B------:R-:W0:Y:S01]  /*2bc0*/  I2F.F16 R4, R4 ;  /* 0x0000000400047306 */ /* 0x000e220000200c00 */
[----:B------:R-:W-:-:S07]  /*2bd0*/  IADD3 R8, PT, PT, R8, -0x80, RZ ;  /* 0xffffff8008087810 */ /* 0x000fce0007ffe0ff */
[----:B------:R-:W1:Y:S01]  /*2be0*/  I2F.F16 R8, R8 ;  /* 0x0000000800087306 */ /* 0x000e620000200c00 */
[----:B------:R-:W-:Y:S01]  /*2bf0*/  FMUL.FTZ R28, R16, R39 ;  /* 0x00000027101c7220 */ /* 0x000fe20000410000 */
[----:B------:R-:W-:Y:S02]  /*2c00*/  HADD2.F32 R39, -RZ, R5.H1_H1 ;  /* 0x30000005ff277230 */ /* 0x000fe40000004100 */
[----:B0-----:R-:W-:-:S05]  /*2c10*/  HADD2.F32 R5, -RZ, R4.H0_H0 ;  /* 0x20000004ff057230 */ /* 0x001fca0000004100 */
[----:B------:R-:W-:Y:S01]  /*2c20*/  FFMA.FTZ R5, R13, R5, R38 ;  /* 0x000000050d057223 */ /* 0x000fe20000010026 */
[----:B-1----:R-:W-:-:S05]  /*2c30*/  HADD2.F32 R38, -RZ, R8.H0_H0 ;  /* 0x20000008ff267230 */ /* 0x002fca0000004100 */
[----:B------:R-:W-:Y:S01]  /*2c40*/  FFMA.FTZ R5, R32, R38, R5 ;  /* 0x0000002620057223 */ /* 0x000fe20000010005 */
[----:B------:R-:W-:-:S04]  /*2c50*/  SHF.R.U32.HI R38, RZ, 0x10, R9 ;  /* 0x00000010ff267819 */ /* 0x000fc80000011609 */
[----:B------:R-:W-:-:S05]  /*2c60*/  LOP3.LUT R38, R38, 0xff, RZ, 0xc0, !PT ;  /* 0x000000ff26267812 */ /* 0x000fca00078ec0ff */
[----:B------:R-:W-:-:S06]  /*2c70*/  VIADD R4, R38, 0xffffff80 ;  /* 0xffffff8026047836 */ /* 0x000fcc0000000000 */
[----:B------:R-:W0:Y:S02]  /*2c80*/  I2F.F16 R4, R4 ;  /* 0x0000000400047306 */ /* 0x000e240000200c00 */
[----:B0-----:R-:W-:-:S05]  /*2c90*/  HADD2.F32 R38, -RZ, R4.H0_H0 ;  /* 0x20000004ff267230 */ /* 0x001fca0000004100 */
[----:B------:R-:W-:Y:S01]  /*2ca0*/  FFMA.FTZ R38, R42, R38, R5 ;  /* 0x000000262a267223 */ /* 0x000fe20000010005 */
[----:B------:R-:W-:-:S04]  /*2cb0*/  LOP3.LUT R5, R10, 0xff, RZ, 0xc0, !PT ;  /* 0x000000ff0a057812 */ /* 0x000fc800078ec0ff */
[----:B------:R-:W-:-:S06]  /*2cc0*/  IADD3 R44, PT, PT, R5, -0x80, RZ ;  /* 0xffffff80052c7810 */ /* 0x000fcc0007ffe0ff */
[----:B------:R-:W0:Y:S02]  /*2cd0*/  I2F.F16 R44, R44 ;  /* 0x0000002c002c7306 */ /* 0x000e240000200c00 */
[----:B0-----:R-:W-:-:S05]  /*2ce0*/  HADD2.F32 R5, -RZ, R44.H0_H0 ;  /* 0x2000002cff057230 */ /* 0x001fca0000004100 */
[----:B------:R-:W-:Y:S01]  /*2cf0*/  FFMA.FTZ R5, R13, R5, R6 ;  /* 0x000000050d057223 */ /* 0x000fe20000010006 */
[----:B------:R-:W-:-:S04]  /*2d00*/  SHF.R.U32.HI R6, RZ, 0x8, R10 ;  /* 0x00000008ff067819 */ /* 0x000fc8000001160a */
[----:B------:R-:W-:-:S05]  /*2d10*/  LOP3.LUT R6, R6, 0xff, RZ, 0xc0, !PT ;  /* 0x000000ff06067812 */ /* 0x000fca00078ec0ff */
[----:B------:R-:W-:-:S06]  /*2d20*/  VIADD R6, R6, 0xffffff80 ;  /* 0xffffff8006067836 */ /* 0x000fcc0000000000 */
[----:B------:R-:W0:Y:S02]  /*2d30*/  I2F.F16 R6, R6 ;  /* 0x0000000600067306 */ /* 0x000e240000200c00 */
[----:B0-----:R-:W-:-:S05]  /*2d40*/  HADD2.F32 R4, -RZ, R6.H0_H0 ;  /* 0x20000006ff047230 */ /* 0x001fca0000004100 */
[----:B------:R-:W-:Y:S01]  /*2d50*/  FFMA.FTZ R5, R32, R4, R5 ;  /* 0x0000000420057223 */ /* 0x000fe20000010005 */
[----:B------:R-:W-:-:S04]  /*2d60*/  SHF.R.U32.HI R4, RZ, 0x10, R10 ;  /* 0x00000010ff047819 */ /* 0x000fc8000001160a */
[----:B------:R-:W-:-:S04]  /*2d70*/  LOP3.LUT R4, R4, 0xff, RZ, 0xc0, !PT ;  /* 0x000000ff04047812 */ /* 0x000fc800078ec0ff */
[----:B------:R-:W-:-:S06]  /*2d80*/  IADD3 R4, PT, PT, R4, -0x80, RZ ;  /* 0xffffff8004047810 */ /* 0x000fcc0007ffe0ff */
[----:B------:R-:W0:Y:S02]  /*2d90*/  I2F.F16 R4, R4 ;  /* 0x0000000400047306 */ /* 0x000e240000200c00 */
[----:B0-----:R-:W-:-:S05]  /*2da0*/  HADD2.F32 R8, -RZ, R4.H0_H0 ;  /* 0x20000004ff087230 */ /* 0x001fca0000004100 */
[----:B------:R-:W-:Y:S01]  /*2db0*/  FFMA.FTZ R8, R42, R8, R5 ;  /* 0x000000082a087223 */ /* 0x000fe20000010005 */
[----:B------:R-:W-:-:S05]  /*2dc0*/  LOP3.LUT R5, R7, 0xff, RZ, 0xc0, !PT ;  /* 0x000000ff07057812 */ /* 0x000fca00078ec0ff */
[----:B------:R-:W-:-:S06]  /*2dd0*/  VIADD R5, R5, 0xffffff80 ;  /* 0xffffff8005057836 */ /* 0x000fcc0000000000 */
[----:B------:R-:W0:Y:S02]  /*2de0*/  I2F.F16 R5, R5 ;  /* 0x0000000500057306 */ /* 0x000e240000200c00 */
[----:B0-----:R-:W-:-:S05]  /*2df0*/  HADD2.F32 R6, -RZ, R5.H0_H0 ;  /* 0x20000005ff067230 */ /* 0x001fca0000004100 */
[----:B------:R-:W-:Y:S01]  /*2e00*/  FFMA.FTZ R31, R31, R6, RZ ;  /* 0x000000061f1f7223 */ /* 0x000fe200000100ff */
[----:B------:R-:W-:-:S04]  /*2e10*/  SHF.R.U32.HI R6, RZ, 0x8, R7 ;  /* 0x00000008ff067819 */ /* 0x000fc80000011607 */
[----:B------:R-:W-:-:S04]  /*2e20*/  LOP3.LUT R6, R6, 0xff, RZ, 0xc0, !PT ;  /* 0x000000ff06067812 */ /* 0x000fc800078ec0ff */
[----:B------:R-:W-:-:S06]  /*2e30*/  IADD3 R6, PT, PT, R6, -0x80, RZ ;  /* 0xffffff8006067810 */ /* 0x000fcc0007ffe0ff */
[----:B------:R-:W0:Y:S02]  /*2e40*/  I2F.F16 R6, R6 ;  /* 0x0000000600067306 */ /* 0x000e240000200c00 */
[----:B0-----:R-:W-:-:S05]  /*2e50*/  HADD2.F32 R4, -RZ, R6.H0_H0 ;  /* 0x20000006ff047230 */ /* 0x001fca0000004100 */
[----:B------:R-:W-:Y:S01]  /*2e60*/  FFMA.FTZ R12, R12, R4, R31 ;  /* 0x000000040c0c7223 */ /* 0x000fe2000001001f */
[----:B------:R-:W-:-:S04]  /*2e70*/  SHF.R.U32.HI R4, RZ, 0x10, R7 ;  /* 0x00000010ff047819 */ /* 0x000fc80000011607 */
[----:B------:R-:W-:-:S05]  /*2e80*/  LOP3.LUT R4, R4, 0xff, RZ, 0xc0, !PT ;  /* 0x000000ff04047812 */ /* 0x000fca00078ec0ff */
[----:B------:R-:W-:Y:S01]  /*2e90*/  VIADD R31, R4, 0xffffff80 ;  /* 0xffffff80041f7836 */ /* 0x000fe20000000000 */
[----:B------:R-:W-:-:S05]  /*2ea0*/  LEA.HI R7, R7, 0xffffff80, RZ, 0x8 ;  /* 0xffffff8007077811 */ /* 0x000fca00078f40ff */
[----:B------:R-:W0:Y:S08]  /*2eb0*/  I2F.F16 R31, R31 ;  /* 0x0000001f001f7306 */ /* 0x000e300000200c00 */
[----:B------:R-:W1:Y:S01]  /*2ec0*/  I2F.F16 R7, R7 ;  /* 0x0000000700077306 */ /* 0x000e620000200c00 */
[----:B------:R-:W-:Y:S01]  /*2ed0*/  FFMA.FTZ R30, R45, R39, R30 ;  /* 0x000000272d1e7223 */ /* 0x000fe2000001001e */
[----:B0-----:R-:W-:-:S02]  /*2ee0*/  HADD2.F32 R4, -RZ, R31.H0_H0 ;  /* 0x2000001fff047230 */ /* 0x001fc40000004100 */
[----:B------:R-:W-:-:S04]  /*2ef0*/  IMAD.WIDE R44, R0, 0x4, R40 ;  /* 0x00000004002c7825 */ /* 0x000fc800078e0228 */
[----:B------:R-:W-:Y:S01]  /*2f00*/  FFMA.FTZ R4, R29, R4, R12 ;  /* 0x000000041d047223 */ /* 0x000fe2000001000c */
[----:B-1----:R-:W-:-:S05]  /*2f10*/  HADD2.F32 R12, -RZ, R7.H0_H0 ;  /* 0x20000007ff0c7230 */ /* 0x002fca0000004100 */
[----:B------:R-:W-:Y:S02]  /*2f20*/  FFMA.FTZ R12, R43, R12, R4 ;  /* 0x0000000c2b0c7223 */ /* 0x000fe40000010004 */
[----:B------:R0:W2:Y:S01]  /*2f30*/  LDG.E.128.CONSTANT R4, desc[UR6][R44.64] ;  /* 0x000000062c047981 */ /* 0x0000a2000c1e9d00 */
[----:B------:R-:W-:-:S04]  /*2f40*/  LOP3.LUT R29, R11, 0xff, RZ, 0xc0, !PT ;  /* 0x000000ff0b1d7812 */ /* 0x000fc800078ec0ff */
[----:B------:R-:W-:-:S06]  /*2f50*/  IADD3 R40, PT, PT, R29, -0x80, RZ ;  /* 0xffffff801d287810 */ /* 0x000fcc0007ffe0ff */
[----:B------:R-:W1:Y:S02]  /*2f60*/  I2F.F16 R40, R40 ;  /* 0x0000002800287306 */ /* 0x000e640000200c00 */
[----:B-1----:R-:W-:-:S05]  /*2f70*/  HADD2.F32 R29, -RZ, R40.H0_H0 ;  /* 0x20000028ff1d7230 */ /* 0x002fca0000004100 */
[----:B------:R-:W-:Y:S01]  /*2f80*/  FFMA.FTZ R13, R13, R29, R12 ;  /* 0x0000001d0d0d7223 */ /* 0x000fe2000001000c */
[----:B------:R-:W-:-:S04]  /*2f90*/  SHF.R.U32.HI R12, RZ, 0x8, R11 ;  /* 0x00000008ff0c7819 */ /* 0x000fc8000001160b */
[----:B------:R-:W-:-:S05]  /*2fa0*/  LOP3.LUT R12, R12, 0xff, RZ, 0xc0, !PT ;  /* 0x000000ff0c0c7812 */ /* 0x000fca00078ec0ff */
[----:B------:R-:W-:Y:S01]  /*2fb0*/  VIADD R29, R12, 0xffffff80 ;  /* 0xffffff800c1d7836 */ /* 0x000fe20000000000 */
[----:B------:R-:W-:-:S04]  /*2fc0*/  SHF.R.U32.HI R12, RZ, 0x10, R11 ;  /* 0x00000010ff0c7819 */ /* 0x000fc8000001160b */
[----:B------:R-:W-:Y:S01]  /*2fd0*/  LOP3.LUT R12, R12, 0xff, RZ, 0xc0, !PT ;  /* 0x000000ff0c0c7812 */ /* 0x000fe200078ec0ff */
[----:B------:R-:W1:Y:S01]  /*2fe0*/  I2F.F16 R29, R29 ;  /* 0x0000001d001d7306 */ /* 0x000e620000200c00 */
[----:B------:R-:W-:Y:S02]  /*2ff0*/  LEA.HI R10, R10, 0xffffff80, RZ, 0x8 ;  /* 0xffffff800a0a7811 */ /* 0x000fe400078f40ff */
[----:B------:R-:W-:-:S05]  /*3000*/  IADD3 R31, PT, PT, R12, -0x80, RZ ;  /* 0xffffff800c1f7810 */ /* 0x000fca0007ffe0ff */
[----:B------:R-:W3:Y:S01]  /*3010*/  I2F.F16 R12, R31 ;  /* 0x0000001f000c7306 */ /* 0x000ee20000200c00 */
[----:B------:R-:W-:-:S07]  /*3020*/  LEA.HI R11, R11, 0xffffff80, RZ, 0x8 ;  /* 0xffffff800b0b7811 */ /* 0x000fce00078f40ff */
[----:B------:R-:W4:Y:S01]  /*3030*/  I2F.F16 R10, R10 ;  /* 0x0000000a000a7306 */ /* 0x000f220000200c00 */
[----:B-1----:R-:W-:Y:S01]  /*3040*/  HADD2.F32 R40, -RZ, R29.H0_H0 ;  /* 0x2000001dff287230 */ /* 0x002fe20000004100 */
[----:B------:R-:W-:-:S04]  /*3050*/  LEA.HI R9, R9, 0xffffff80, RZ, 0x8 ;  /* 0xffffff8009097811 */ /* 0x000fc800078f40ff */
[----:B------:R-:W-:Y:S01]  /*3060*/  FFMA.FTZ R13, R32, R40, R13 ;  /* 0x00000028200d7223 */ /* 0x000fe2000001000d */
[----:B---3--:R-:W-:Y:S01]  /*3070*/  HADD2.F32 R12, -RZ, R12.H0_H0 ;  /* 0x2000000cff0c7230 */ /* 0x008fe20000004100 */
[----:B------:R-:W-:Y:S04]  /*3080*/  I2F.F16 R11, R11 ;  /* 0x0000000b000b7306 */ /* 0x000fe80000200c00 */
[----:B------:R-:W-:Y:S02]  /*3090*/  FFMA.FTZ R32, R42, R12, R13 ;  /* 0x0000000c2a207223 */ /* 0x000fe4000001000d */
[----:B------:R-:W1:Y:S01]  /*30a0*/  LDS.64 R12, [UR4+0x30] ;  /* 0x00003004ff0c7984 */ /* 0x000e620008000a00 */
[----:B----4-:R-:W-:Y:S01]  /*30b0*/  HADD2.F32 R31, -RZ, R10.H0_H0 ;  /* 0x2000000aff1f7230 */ /* 0x010fe20000004100 */
[----:B------:R-:W3:Y:S04]  /*30c0*/  I2F.F16 R9, R9 ;  /* 0x0000000900097306 */ /* 0x000ee80000200c00 */
[----:B------:R-:W-:Y:S01]  /*30d0*/  FFMA.FTZ R31, R39, R31, R8 ;  /* 0x0000001f271f7223 */ /* 0x000fe20000010008 */
[----:B---3--:R-:W-:-:S05]  /*30e0*/  HADD2.F32 R29, -RZ, R9.H0_H0 ;  /* 0x20000009ff1d7230 */ /* 0x008fca0000004100 */
[----:B------:R-:W-:Y:S01]  /*30f0*/  FFMA.FTZ R29, R39, R29, R38 ;  /* 0x0000001d271d7223 */ /* 0x000fe20000010026 */
[--C-:B-1----:R-:W-:Y:S02]  /*3100*/  HADD2.F32 R38, -RZ, R12.reuse.H0_H0 ;  /* 0x2000000cff267230 */ /* 0x102fe40000004100 */
[----:B------:R-:W-:Y:S02]  /*3110*/  HADD2.F32 R43, -RZ, R12.H1_H1 ;  /* 0x3000000cff2b7230 */ /* 0x000fe40000004100 */
[----:B0-----:R-:W-:Y:S01]  /*3120*/  IMAD.WIDE R44, R0, 0x4, R44 ;  /* 0x00000004002c7825 */ /* 0x001fe200078e022c */
[----:B--2---:R-:W-:-:S04]  /*3130*/  SHF.R.U32.HI R8, RZ, 0x8, R4 ;  /* 0x00000008ff087819 */ /* 0x004fc80000011604 */
[----:B------:R-:W-:Y:S01]  /*3140*/  LOP3.LUT R10, R8, 0xff, RZ, 0xc0, !PT ;  /* 0x000000ff080a7812 */ /* 0x000fe200078ec0ff */
[----:B------:R-:W-:Y:S01]  /*3150*/  HADD2.F32 R8, -RZ, R11.H0_H0 ;  /* 0x2000000bff087230 */ /* 0x000fe20000004100 */
[----:B------:R-:W-:Y:S02]  /*3160*/  LOP3.LUT R9, R4, 0xff, RZ, 0xc0, !PT ;  /* 0x000000ff04097812 */ /* 0x000fe400078ec0ff */
[----:B------:R-:W-:Y:S02]  /*3170*/  SHF.R.U32.HI R11, RZ, 0x8, R5 ;  /* 0x00000008ff0b7819 */ /* 0x000fe40000011605 */
[----:B------:R-:W-:Y:S01]  /*3180*/  FFMA.FTZ R32, R39, R8, R32 ;  /* 0x0000000827207223 */ /* 0x000fe20000010020 */
[----:B------:R-:W-:Y:S01]  /*3190*/  LOP3.LUT R8, R5, 0xff, RZ, 0xc0, !PT ;  /* 0x000000ff05087812 */ /* 0x000fe200078ec0ff */
[----:B------:R-:W-:Y:S01]  /*31a0*/  VIADD R9, R9, 0xffffff80 ;  /* 0xffffff8009097836 */ /* 0x000fe20000000000 */
[----:B------:R-:W-:-:S03]  /*31b0*/  LOP3.LUT R11, R11, 0xff, RZ, 0xc0, !PT ;  /* 0x000000ff0b0b7812 */ /* 0x000fc600078ec0ff */
[----:B------:R-:W-:Y:S01]  /*31c0*/  VIADD R8, R8, 0xffffff80 ;  /* 0xffffff8008087836 */ /* 0x000fe20000000000 */
[----:B------:R-:W-:Y:S01]  /*31d0*/  IADD3 R10, PT, PT, R10, -0x80, RZ ;  /* 0xffffff800a0a7810 */ /* 0x000fe20007ffe0ff */
[----:B------:R-:W0:Y:S01]  /*31e0*/  I2F.F16 R9, R9 ;  /* 0x0000000900097306 */ /* 0x000e220000200c00 */
[----:B------:R-:W-:-:S07]  /*31f0*/  IADD3 R11, PT, PT, R11, -0x80, RZ ;  /* 0xffffff800b0b7810 */ /* 0x000fce0007ffe0ff */
[----:B------:R-:W1:Y:S08]  /*3200*/  I2F.F16 R8, R8 ;  /* 0x0000000800087306 */ /* 0x000e700000200c00 */
[----:B------:R-:W2:Y:S08]  /*3210*/  I2F.F16 R10, R10 ;  /* 0x0000000a000a7306 */ /* 0x000eb00000200c00 */
[----:B------:R-:W3:Y:S01]  /*3220*/  I2F.F16 R11, R11 ;  /* 0x0000000b000b7306 */ /* 0x000ee20000200c00 */
[----:B0-----:R-:W-:-:S02]  /*3230*/  HADD2.F32 R9, -RZ, R9.H0_H0 ;  /* 0x20000009ff097230 */ /* 0x001fc40000004100 */
[----:B-1----:R-:W-:-:S03]  /*3240*/  HADD2.F32 R39, -RZ, R8.H0_H0 ;  /* 0x20000008ff277230 */ /* 0x002fc60000004100 */
[----:B------:R-:W-:Y:S01]  /*3250*/  FFMA.FTZ R9, R9, R38, RZ ;  /* 0x0000002609097223 */ /* 0x000fe200000100ff */
[----:B--2---:R-:W-:Y:S02]  /*3260*/  HADD2.F32 R40, -RZ, R10.H0_H0 ;  /* 0x2000000aff287230 */ /* 0x004fe40000004100 */
[----:B------:R-:W-:Y:S01]  /*3270*/  FFMA.FTZ R8, R38, R39, RZ ;  /* 0x0000002726087223 */ /* 0x000fe200000100ff */
[----:B------:R-:W-:Y:S01]  /*3280*/  LOP3.LUT R10, R7, 0xff, RZ, 0xc0, !PT ;  /* 0x000000ff070a7812 */ /* 0x000fe200078ec0ff */
[----:B---3--:R-:W-:Y:S02]  /*3290*/  HADD2.F32 R42, -RZ, R11.H0_H0 ;  /* 0x2000000bff2a7230 */ /* 0x008fe40000004100 */
[----:B------:R-:W-:Y:S01]  /*32a0*/  FFMA.FTZ R41, R40, R43, R9 ;  /* 0x0000002b28297223 */ /* 0x000fe20000010009 */
[----:B------:R-:W-:Y:S02]  /*32b0*/  LOP3.LUT R9, R6, 0xff, RZ, 0xc0, !PT ;  /* 0x000000ff06097812 */ /* 0x000fe400078ec0ff */
[----:B------:R-:W-:Y:S01]  /*32c0*/  FFMA.FTZ R42, R43, R42, R8 ;  /* 0x0000002a2b2a7223 */ /* 0x000fe20000010008 */
[----:B------:R-:W-:-:S02]  /*32d0*/  SHF.R.U32.HI R8, RZ, 0x8, R6 ;  /* 0x00000008ff087819 */ /* 0x000fc40000011606 */
[----:B------:R-:W-:Y:S01]  /*32e0*/  VIADD R12, R9, 0xffffff80 ;  /* 0xffffff80090c7836 */ /* 0x000fe20000000000 */
[----:B------:R-:W-:Y:S02]  /*32f0*/  IADD3 R39, PT, PT, R10, -0x80, RZ ;  /* 0xffffff800a277810 */ /* 0x000fe40007ffe0ff */
[----:B------:R-:W-:Y:S01]  /*3300*/  LOP3.LUT R10, R8, 0xff, RZ, 0xc0, !PT ;  /* 0x000000ff080a7812 */ /* 0x000fe200078ec0ff */
[----:B------:R0:W1:Y:S04]  /*3310*/  I2F.F16 R9, R12 ;  /* 0x0000000c00097306 */ /* 0x0000680000200c00 */
[----:B0-----:R-:W-:-:S04]  /*3320*/  VIADD R12, R10, 0xffffff80 ;  /* 0xffffff800a0c7836 */ /* 0x001fc80000000000 */
[----:B------:R-:W0:Y:S08]  /*3330*/  I2F.F16 R8, R39 ;  /* 0x0000002700087306 */ /* 0x000e300000200c00 */
[----:B------:R-:W2:Y:S01]  /*3340*/  I2F.F16 R10, R12 ;  /* 0x0000000c000a7306 */ /* 0x000ea20000200c00 */
[----:B-1----:R-:W-:-:S05]  /*3350*/  HADD2.F32 R9, -RZ, R9.H0_H0 ;  /* 0x20000009ff097230 */ /* 0x002fca0000004100 */
[----:B------:R-:W-:Y:S01]  /*3360*/  FFMA.FTZ R40, R38, R9, RZ ;  /* 0x0000000926287223 */ /* 0x000fe200000100ff */
[----:B0-----:R-:W-:Y:S02]  /*3370*/  HADD2.F32 R11, -RZ, R8.H0_H0 ;  /* 0x20000008ff0b7230 */ /* 0x001fe40000004100 */
[----:B--2---:R-:W-:-:S03]  /*3380*/  HADD2.F32 R10, -RZ, R10.H0_H0 ;  /* 0x2000000aff0a7230 */ /* 0x004fc60000004100 */
[----:B------:R-:W-:Y:S02]  /*3390*/  FFMA.FTZ R38, R38, R11, RZ ;  /* 0x0000000b26267223 */ /* 0x000fe400000100ff */
[----:B------:R-:W-:Y:S02]  /*33a0*/  FFMA.FTZ R40, R43, R10, R40 ;  /* 0x0000000a2b287223 */ /* 0x000fe40000010028 */
[----:B------:R-:W2:Y:S01]  /*33b0*/  LDG.E.128.CONSTANT R8, desc[UR6][R44.64] ;  /* 0x000000062c087981 */ /* 0x000ea2000c1e9d00 */
        /* <DEDUP_REMOVED lines=8> */
[----:B------:R-:W-:-:S04]  /*3440*/  VIADD R43, R43, 0xffffff80 ;  /* 0xffffff802b2b7836 */ /* 0x000fc80000000000 */
[----:B------:R-:W0:Y:S01]  /*3450*/  I2F.F16 R12, R43 ;  /* 0x0000002b000c7306 */ /* 0x000e220000200c00 */
[----:B------:R-:W-:Y:S02]  /*3460*/  HADD2.F32 R39, -RZ, R13.H0_H0 ;  /* 0x2000000dff277230 */ /* 0x000fe40000004100 */
        /* <DEDUP_REMOVED lines=11> */
[----:B------:R-:W0:Y:S01]  /*3520*/  I2F.F16 R42, R42 ;  /* 0x0000002a002a7306 */ /* 0x000e220000200c00 */
[----:B------:R-:W-:-:S04]  /*3530*/  SHF.R.U32.HI R43, RZ, 0x10, R7 ;  /* 0x00000010ff2b7819 */ /* 0x000fc80000011607 */
[----:B------:R-:W-:-:S04]  /*3540*/  LOP3.LUT R43, R43, 0xff, RZ, 0xc0, !PT ;  /* 0x000000ff2b2b7812 */ /* 0x000fc800078ec0ff */
[----:B------:R-:W-:Y:S01]  /*3550*/  IADD3 R43, PT, PT, R43, -0x80, RZ ;  /* 0xffffff802b2b7810 */ /* 0x000fe20007ffe0ff */
[----:B0-----:R-:W-:Y:S01]  /*3560*/  HADD2.F32 R42, -RZ, R42.H0_H0 ;  /* 0x2000002aff2a7230 */ /* 0x001fe20000004100 */
[----:B------:R-:W-:-:S04]  /*3570*/  LEA.HI R4, R4, 0xffffff80, RZ, 0x8 ;  /* 0xffffff8004047811 */ /* 0x000fc800078f40ff */
[----:B------:R-:W-:Y:S02]  /*3580*/  FFMA.FTZ R40, R39, R42, R40 ;  /* 0x0000002a27287223 */ /* 0x000fe40000010028 */
[----:B------:R-:W0:Y:S08]  /*3590*/  I2F.F16 R42, R43 ;  /* 0x0000002b002a7306 */ /* 0x000e300000200c00 */
[----:B------:R-:W1:Y:S01]  /*35a0*/  I2F.F16 R4, R4 ;  /* 0x0000000400047306 */ /* 0x000e620000200c00 */
[----:B------:R-:W-:-:S02]  /*35b0*/  HADD2.F32 R13, -RZ, R13.H1_H1 ;  /* 0x3000000dff0d7230 */ /* 0x000fc40000004100 */
[----:B0-----:R-:W-:-:S05]  /*35c0*/  HADD2.F32 R42, -RZ, R42.H0_H0 ;  /* 0x2000002aff2a7230 */ /* 0x001fca0000004100 */
[----:B------:R-:W-:Y:S01]  /*35d0*/  FFMA.FTZ R38, R39, R42, R38 ;  /* 0x0000002a27267223 */ /* 0x000fe20000010026 */
[----:B-1----:R-:W-:Y:S01]  /*35e0*/  HADD2.F32 R39, -RZ, R4.H0_H0 ;  /* 0x20000004ff277230 */ /* 0x002fe20000004100 */
[----:B------:R-:W-:-:S04]  /*35f0*/  LEA.HI R42, R6, 0xffffff80, RZ, 0x8 ;  /* 0xffffff80062a7811 */ /* 0x000fc800078f40ff */
[----:B------:R-:W-:Y:S01]  /*3600*/  FFMA.FTZ R12, R39, R13, R12 ;  /* 0x0000000d270c7223 */ /* 0x000fe2000001000c */
[----:B------:R-:W-:Y:S02]  /*3610*/  LEA.HI R39, R5, 0xffffff80, RZ, 0x8 ;  /* 0xffffff8005277811 */ /* 0x000fe400078f40ff */
[----:B------:R-:W0:Y:S01]  /*3620*/  I2F.F16 R5, R42 ;  /* 0x0000002a00057306 */ /* 0x000e220000200c00 */
[----:B------:R-:W-:-:S07]  /*3630*/  LEA.HI R43, R7, 0xffffff80, RZ, 0x8 ;  /* 0xffffff80072b7811 */ /* 0x000fce00078f40ff */
[----:B------:R-:W1:Y:S01]  /*3640*/  I2F.F16 R4, R39 ;  /* 0x0000002700047306 */ /* 0x000e620000200c00 */
[----:B0-----:R-:W-:-:S07]  /*3650*/  HADD2.F32 R5, -RZ, R5.H0_H0 ;  /* 0x20000005ff057230 */ /* 0x001fce0000004100 */
[----:B------:R-:W0:Y:S01]  /*3660*/  I2F.F16 R43, R43 ;  /* 0x0000002b002b7306 */ /* 0x000e220000200c00 */
[C---:B------:R-:W-:Y:S01]  /*3670*/  FFMA.FTZ R40, R13.reuse, R5, R40 ;  /* 0x000000050d287223 */ /* 0x040fe20000010028 */
[----:B-1----:R-:W-:Y:S02]  /*3680*/  HADD2.F32 R6, -RZ, R4.H0_H0 ;  /* 0x20000004ff067230 */ /* 0x002fe40000004100 */
[----:B------:R-:W1:Y:S03]  /*3690*/  LDS.64 R4, [UR4+0x38] ;  /* 0x00003804ff047984 */ /* 0x000e660008000a00 */
[----:B------:R-:W-:Y:S01]  /*36a0*/  FFMA.FTZ R41, R13, R6, R41 ;  /* 0x000000060d297223 */ /* 0x000fe20000010029 */
[----:B0-----:R-:W-:-:S05]  /*36b0*/  HADD2.F32 R6, -RZ, R43.H0_H0 ;  /* 0x2000002bff067230 */ /* 0x001fca0000004100 */
[----:B------:R-:W-:Y:S01]  /*36c0*/  FFMA.FTZ R38, R13, R6, R38 ;  /* 0x000000060d267223 */ /* 0x000fe20000010026 */
[----:B--2---:R-:W-:Y:S02]  /*36d0*/  LOP3.LUT R6, R8, 0xff, RZ, 0xc0, !PT ;  /* 0x000000ff08067812 */ /* 0x004fe400078ec0ff */
[----:B------:R-:W-:-:S03]  /*36e0*/  SHF.R.U32.HI R7, RZ, 0x8, R8 ;  /* 0x00000008ff077819 */ /* 0x000fc60000011608 */
[----:B------:R-:W-:Y:S01]  /*36f0*/  VIADD R39, R6, 0xffffff80 ;  /* 0xffffff8006277836 */ /* 0x000fe20000000000 */
[----:B------:R-:W-:-:S03]  /*3700*/  LOP3.LUT R7, R7, 0xff, RZ, 0xc0, !PT ;  /* 0x000000ff07077812 */ /* 0x000fc600078ec0ff */
[----:B------:R-:W0:Y:S01]  /*3710*/  I2F.F16 R13, R39 ;  /* 0x00000027000d7306 */ /* 0x000e220000200c00 */
[----:B------:R-:W-:-:S07]  /*3720*/  IADD3 R42, PT, PT, R7, -0x80, RZ ;  /* 0xffffff80072a7810 */ /* 0x000fce0007ffe0ff */
[----:B------:R-:W2:Y:S01]  /*3730*/  I2F.F16 R6, R42 ;  /* 0x0000002a00067306 */ /* 0x000ea20000200c00 */
[----:B-1----:R-:W-:Y:S02]  /*3740*/  HADD2.F32 R7, -RZ, R4.H0_H0 ;  /* 0x20000004ff077230 */ /* 0x002fe40000004100 */
[----:B0-----:R-:W-:-:S05]  /*3750*/  HADD2.F32 R13, -RZ, R13.H0_H0 ;  /* 0x2000000dff0d7230 */ /* 0x001fca0000004100 */
[----:B------:R-:W-:Y:S01]  /*3760*/  FFMA.FTZ R13, R13, R7, R12 ;  /* 0x000000070d0d7223 */ /* 0x000fe2000001000c */
[----:B--2---:R-:W-:Y:S02]  /*3770*/  HADD2.F32 R12, -RZ, R6.H0_H0 ;  /* 0x20000006ff0c7230 */ /* 0x004fe40000004100 */
[----:B------:R-:W-:-:S05]  /*3780*/  HADD2.F32 R6, -RZ, R4.H1_H1 ;  /* 0x30000004ff067230 */ /* 0x000fca0000004100 */
[----:B------:R-:W-:Y:S01]  /*3790*/  FFMA.FTZ R4, R12, R6, R13 ;  /* 0x000000060c047223 */ /* 0x000fe2000001000d */
        /* <DEDUP_REMOVED lines=26> */
[----:B------:R-:W-:Y:S02]  /*3940*/  FFMA.FTZ R39, R7, R39, R38 ;  /* 0x0000002707277223 */ /* 0x000fe40000010026 */
[----:B------:R0:W2:Y:S01]  /*3950*/  @!P0 LDG.E.U16.CONSTANT R7, desc[UR6][R20.64] ;  /* 0x0000000614078981 */ /* 0x0000a2000c1e9500 */
[----:B------:R-:W-:-:S04]  /*3960*/  SHF.R.U32.HI R38, RZ, 0x8, R11 ;  /* 0x00000008ff267819 */ /* 0x000fc8000001160b */
[----:B------:R-:W-:-:S04]  /*3970*/  LOP3.LUT R38, R38, 0xff, RZ, 0xc0, !PT ;  /* 0x000000ff26267812 */ /* 0x000fc800078ec0ff */
[----:B------:R-:W-:Y:S01]  /*3980*/  IADD3 R38, PT, PT, R38, -0x80, RZ ;  /* 0xffffff8026267810 */ /* 0x000fe20007ffe0ff */
[----:B------:R-:W-:-:S05]  /*3990*/  FMUL.FTZ R14, R15, R14 ;  /* 0x0000000e0f0e7220 */ /* 0x000fca0000410000 */
[----:B------:R-:W1:Y:S01]  /*39a0*/  I2F.F16 R38, R38 ;  /* 0x0000002600267306 */ /* 0x000e620000200c00 */
[----:B------:R-:W-:Y:S02]  /*39b0*/  F2FP.F16.F32.PACK_AB R28, RZ, R28 ;  /* 0x0000001cff1c723e */ /* 0x000fe400000000ff */
[----:B------:R-:W-:-:S04]  /*39c0*/  F2FP.F16.F32.PACK_AB R14, RZ, R14 ;  /* 0x0000000eff0e723e */ /* 0x000fc800000000ff */
[----:B------:R-:W-:Y:S02]  /*39d0*/  PRMT R28, R28, 0x5410, R14 ;  /* 0x000054101c1c7816 */ /* 0x000fe4000000000e */
[----:B------:R-:W-:Y:S02]  /*39e0*/  LEA.HI R14, R8, 0xffffff80, RZ, 0x8 ;  /* 0xffffff80080e7811 */ /* 0x000fe400078f40ff */
[----:B------:R-:W-:Y:S01]  /*39f0*/  SHF.R.U32.HI R8, RZ, 0x10, R8 ;  /* 0x00000010ff087819 */ /* 0x000fe20000011608 */
[----:B-1----:R-:W-:-:S03]  /*3a00*/  HADD2.F32 R40, -RZ, R38.H0_H0 ;  /* 0x20000026ff287230 */ /* 0x002fc60000004100 */
[----:B------:R-:W-:Y:S01]  /*3a10*/  LOP3.LUT R38, R8, 0xff, RZ, 0xc0, !PT ;  /* 0x000000ff08267812 */ /* 0x000fe200078ec0ff */
[----:B------:R-:W-:Y:S02]  /*3a20*/  HFMA2 R3, R28, 1, 1, R3 ;  /* 0x3c003c001c037831 */ /* 0x000fe40000000003 */
[----:B------:R-:W-:Y:S01]  /*3a30*/  FMUL.FTZ R28, R19, R30 ;  /* 0x0000001e131c7220 */ /* 0x000fe20000410000 */
[----:B------:R-:W-:Y:S01]  /*3a40*/  FFMA.FTZ R6, R6, R40, R39 ;  /* 0x0000002806067223 */ /* 0x000fe20000010027 */
[----:B------:R-:W-:Y:S01]  /*3a50*/  SHF.R.U32.HI R39, RZ, 0x10, R9 ;  /* 0x00000010ff277819 */ /* 0x000fe20000011609 */
[----:B------:R-:W-:Y:S01]  /*3a60*/  FMUL.FTZ R30, R18, R29 ;  /* 0x0000001d121e7220 */ /* 0x000fe20000410000 */
[----:B------:R-:W-:Y:S01]  /*3a70*/  LEA.HI R29, R9, 0xffffff80, RZ, 0x8 ;  /* 0xffffff80091d7811 */ /* 0x000fe200078f40ff */
[----:B------:R-:W-:Y:S01]  /*3a80*/  VIADD R9, R38, 0xffffff80 ;  /* 0xffffff8026097836 */ /* 0x000fe20000000000 */
[----:B------:R-:W-:Y:S02]  /*3a90*/  LOP3.LUT R39, R39, 0xff, RZ, 0xc0, !PT ;  /* 0x000000ff27277812 */ /* 0x000fe400078ec0ff */
[----:B------:R-:W-:-:S02]  /*3aa0*/  SHF.R.U32.HI R38, RZ, 0x10, R10 ;  /* 0x00000010ff267819 */ /* 0x000fc4000001160a */
[----:B------:R-:W-:Y:S02]  /*3ab0*/  LEA.HI R40, R10, 0xffffff80, RZ, 0x8 ;  /* 0xffffff800a287811 */ /* 0x000fe400078f40ff */
[----:B------:R-:W-:Y:S02]  /*3ac0*/  IADD3 R10, PT, PT, R39, -0x80, RZ ;  /* 0xffffff80270a7810 */ /* 0x000fe40007ffe0ff */
[----:B------:R-:W-:Y:S02]  /*3ad0*/  LOP3.LUT R38, R38, 0xff, RZ, 0xc0, !PT ;  /* 0x000000ff26267812 */ /* 0x000fe400078ec0ff */
[----:B------:R-:W-:Y:S01]  /*3ae0*/  SHF.R.U32.HI R39, RZ, 0x10, R11 ;  /* 0x00000010ff277819 */ /* 0x000fe2000001160b */
[----:B------:R-:W-:Y:S01]  /*3af0*/  FMUL.FTZ R31, R16, R31 ;  /* 0x0000001f101f7220 */ /* 0x000fe20000410000 */
[----:B------:R-:W-:Y:S01]  /*3b00*/  FMUL.FTZ R32, R15, R32 ;  /* 0x000000200f207220 */ /* 0x000fe20000410000 */
[----:B------:R-:W-:Y:S01]  /*3b10*/  VIADD R38, R38, 0xffffff80 ;  /* 0xffffff8026267836 */ /* 0x000fe20000000000 */
[----:B------:R-:W-:Y:S01]  /*3b20*/  LOP3.LUT R39, R39, 0xff, RZ, 0xc0, !PT ;  /* 0x000000ff27277812 */ /* 0x000fe200078ec0ff */
[----:B------:R-:W1:Y:S01]  /*3b30*/  I2F.F16 R9, R9 ;  /* 0x0000000900097306 */ /* 0x000e620000200c00 */
[----:B------:R-:W-:-:S02]  /*3b40*/  F2FP.F16.F32.PACK_AB R31, RZ, R31 ;  /* 0x0000001fff1f723e */ /* 0x000fc400000000ff */
[----:B------:R-:W-:Y:S02]  /*3b50*/  IADD3 R39, PT, PT, R39, -0x80, RZ ;  /* 0xffffff8027277810 */ /* 0x000fe40007ffe0ff */
[----:B------:R-:W-:Y:S02]  /*3b60*/  F2FP.F16.F32.PACK_AB R32, RZ, R32 ;  /* 0x00000020ff20723e */ /* 0x000fe400000000ff */
[----:B------:R-:W-:Y:S01]  /*3b70*/  F2FP.F16.F32.PACK_AB R28, RZ, R28 ;  /* 0x0000001cff1c723e */ /* 0x000fe200000000ff */
[----:B------:R-:W3:Y:S01]  /*3b80*/  I2F.F16 R10, R10 ;  /* 0x0000000a000a7306 */ /* 0x000ee20000200c00 */
[----:B------:R-:W-:Y:S02]  /*3b90*/  F2FP.F16.F32.PACK_AB R30, RZ, R30 ;  /* 0x0000001eff1e723e */ /* 0x000fe400000000ff */
[----:B------:R-:W-:Y:S02]  /*3ba0*/  PRMT R31, R31, 0x5410, R32 ;  /* 0x000054101f1f7816 */ /* 0x000fe40000000020 */
[----:B------:R-:W-:-:S03]  /*3bb0*/  PRMT R28, R28, 0x5410, R30 ;  /* 0x000054101c1c7816 */ /* 0x000fc6000000001e */
[----:B------:R-:W4:Y:S01]  /*3bc0*/  I2F.F16 R38, R38 ;  /* 0x0000002600267306 */ /* 0x000f220000200c00 */
[----:B------:R-:W-:Y:S01]  /*3bd0*/  LEA.HI R30, R11, 0xffffff80, RZ, 0x8 ;  /* 0xffffff800b1e7811 */ /* 0x000fe200078f40ff */
[----:B------:R-:W-:-:S06]  /*3be0*/  HADD2 R32, R31, R3 ;  /* 0x000000031f207230 */ /* 0x000fcc0000000000 */
[----:B------:R-:W5:Y:S08]  /*3bf0*/  I2F.F16 R39, R39 ;  /* 0x0000002700277306 */ /* 0x000f700000200c00 */
[----:B------:R-:W0:Y:S08]  /*3c00*/  I2F.F16 R14, R14 ;  /* 0x0000000e000e7306 */ /* 0x000e300000200c00 */
[----:B------:R-:W0:Y:S01]  /*3c10*/  I2F.F16 R29, R29 ;  /* 0x0000001d001d7306 */ /* 0x000e220000200c00 */
[----:B-1----:R-:W-:-:S07]  /*3c20*/  HADD2.F32 R31, -RZ, R9.H0_H0 ;  /* 0x20000009ff1f7230 */ /* 0x002fce0000004100 */
[----:B------:R-:W1:Y:S01]  /*3c30*/  I2F.F16 R8, R40 ;  /* 0x0000002800087306 */ /* 0x000e620000200c00 */
[----:B------:R-:W-:-:S07]  /*3c40*/  @!P0 VIADD R11, R2, 0x1 ;  /* 0x00000001020b8836 */ /* 0x000fce0000000000 */
[----:B------:R-:W1:Y:S01]  /*3c50*/  I2F.F16 R3, R30 ;  /* 0x0000001e00037306 */ /* 0x000e620000200c00 */
[----:B------:R-:W-:Y:S02]  /*3c60*/  HADD2.F32 R9, -RZ, R5.H0_H0 ;  /* 0x20000005ff097230 */ /* 0x000fe40000004100 */
[----:B---3--:R-:W-:Y:S02]  /*3c70*/  HADD2.F32 R10, -RZ, R10.H0_H0 ;  /* 0x2000000aff0a7230 */ /* 0x008fe40000004100 */
[----:B----4-:R-:W-:Y:S01]  /*3c80*/  HADD2.F32 R38, -RZ, R38.H0_H0 ;  /* 0x20000026ff267230 */ /* 0x010fe20000004100 */
[----:B------:R-:W-:Y:S01]  /*3c90*/  @!P0 MOV R2, R11 ;  /* 0x0000000b00028202 */ /* 0x000fe20000000f00 */
[----:B-----5:R-:W-:Y:S02]  /*3ca0*/  HADD2.F32 R39, -RZ, R39.H0_H0 ;  /* 0x20000027ff277230 */ /* 0x020fe40000004100 */
[----:B------:R-:W-:Y:S01]  /*3cb0*/  FFMA.FTZ R12, R9, R10, R12 ;  /* 0x0000000a090c7223 */ /* 0x000fe2000001000c */
[----:B------:R-:W-:-:S02]  /*3cc0*/  HADD2.F32 R5, -RZ, R5.H1_H1 ;  /* 0x30000005ff057230 */ /* 0x000fc40000004100 */
[----:B------:R-:W-:Y:S01]  /*3cd0*/  FFMA.FTZ R10, R9, R38, R13 ;  /* 0x00000026090a7223 */ /* 0x000fe2000001000d */
[----:B0-----:R-:W-:Y:S02]  /*3ce0*/  HADD2.F32 R11, -RZ, R14.H0_H0 ;  /* 0x2000000eff0b7230 */ /* 0x001fe40000004100 */
[----:B------:R-:W-:Y:S01]  /*3cf0*/  FFMA.FTZ R4, R31, R9, R4 ;  /* 0x000000091f047223 */ /* 0x000fe20000010004 */
[----:B------:R-:W-:Y:S02]  /*3d00*/  HADD2.F32 R29, -RZ, R29.H0_H0 ;  /* 0x2000001dff1d7230 */ /* 0x000fe40000004100 */
[----:B-1----:R-:W-:Y:S02]  /*3d10*/  HADD2.F32 R13, -RZ, R8.H0_H0 ;  /* 0x20000008ff0d7230 */ /* 0x002fe40000004100 */
[----:B------:R-:W-:Y:S01]  /*3d20*/  FFMA.FTZ R39, R9, R39, R6 ;  /* 0x0000002709277223 */ /* 0x000fe20000010006 */
[----:B------:R-:W-:Y:S02]  /*3d30*/  HADD2.F32 R8, -RZ, R3.H0_H0 ;  /* 0x20000003ff087230 */ /* 0x000fe40000004100 */
[----:B------:R-:W-:Y:S01]  /*3d40*/  FFMA.FTZ R4, R11, R5, R4 ;  /* 0x000000050b047223 */ /* 0x000fe20000010004 */
[C---:B------:R-:W-:Y:S01]  /*3d50*/  FFMA.FTZ R29, R5.reuse, R29, R12 ;  /* 0x0000001d051d7223 */ /* 0x040fe2000001000c */
[C---:B------:R-:W-:Y:S01]  /*3d60*/  FFMA.FTZ R13, R5.reuse, R13, R10 ;  /* 0x0000000d050d7223 */ /* 0x040fe2000001000a */
        /* <DEDUP_REMOVED lines=8> */
[----:B------:R-:W-:Y:S01]  /*3df0*/  F2FP.F16.F32.PACK_AB R8, RZ, R8 ;  /* 0x00000008ff08723e */ /* 0x000fe200000000ff */
[----:B------:R-:W-:Y:S01]  /*3e00*/  HFMA2 R17, R28, 1, 1, R17 ;  /* 0x3c003c001c117831 */ /* 0x000fe20000000011 */
[----:B------:R-:W-:Y:S02]  /*3e10*/  PRMT R4, R4, 0x5410, R29 ;  /* 0x0000541004047816 */ /* 0x000fe4000000001d */
[----:B------:R-:W-:-:S02]  /*3e20*/  IADD3 R20, P1, PT, R20, 0x80, RZ ;  /* 0x0000008014147810 */ /* 0x000fc40007f3e0ff */
[----:B------:R-:W-:Y:S01]  /*3e30*/  PRMT R13, R13, 0x5410, R8 ;  /* 0x000054100d0d7816 */ /* 0x000fe20000000008 */
[----:B------:R-:W-:Y:S01]  /*3e40*/  UIADD3 UR4, UPT, UPT, UR4, 0x40, URZ ;  /* 0x0000004004047890 */ /* 0x000fe2000fffe0ff */
[----:B------:R-:W-:Y:S02]  /*3e50*/  HFMA2 R3, R4, 1, 1, R17 ;  /* 0x3c003c0004037831 */ /* 0x000fe40000000011 */
[----:B------:R-:W-:-:S04]  /*3e60*/  IMAD.WIDE R44, R0, 0x4, R44 ;  /* 0x00000004002c7825 */ /* 0x000fc800078e022c */
[----:B------:R-:W-:Y:S02]  /*3e70*/  HADD2 R32, R13, R32 ;  /* 0x000000200d207230 */ /* 0x000fe40000000000 */
[----:B------:R-:W-:Y:S02]  /*3e80*/  IMAD.X R21, RZ, RZ, R21, P1 ;  /* 0x000000ffff157224 */ /* 0x000fe400008e0615 */
[----:B--2---:R-:W-:Y:S01]  /*3e90*/  @!P0 IMAD.IADD R33, R7, 0x1, R34 ;  /* 0x0000000107218824 */ /* 0x004fe200078e0222 */
[----:B------:R-:W-:-:S04]  /*3ea0*/  IADD3 R34, PT, PT, R34, 0x20, RZ ;  /* 0x0000002022227810 */ /* 0x000fc80007ffe0ff */
[----:B------:R-:W-:-:S13]  /*3eb0*/  ISETP.GE.AND P0, PT, R34, R23, PT ;  /* 0x000000172200720c */ /* 0x000fda0003f06270 */
[----:B------:R-:W-:Y:S05]  /*3ec0*/  @!P0 BRA `(.L_x_4858) ;  /* 0xffffffcc007c8947 */ /* 0x000fea000383ffff */
[----:B------:R-:W-:-:S07]  /*3ed0*/  IMAD.WIDE R26, R0, 0x20, R26 ;  /* 0x00000020001a7825 */ /* 0x000fce00078e021a */
.L_x_4857:
[----:B------:R-:W-:-:S04]  /*3ee0*/  VIMNMX R41, PT, PT, R22, UR13, PT ;  /* 0x0000000d16297c48 */ /* 0x000fc8000bfe0100 */
[----:B------:R-:W-:-:S13]  /*3ef0*/  ISETP.GT.AND P0, PT, R41, R34, PT ;  /* 0x000000222900720c */ /* 0x000fda0003f04270 */
[----:B------:R-:W-:Y:S05]  /*3f00*/  @!P0 BRA `(.L_x_4859) ;  /* 0x0000001400f48947 */ /* 0x000fea0003800000 */
[----:B------:R-:W-:-:S03]  /*3f10*/  IMAD.WIDE.U32 R24, R34, 0x4, R24 ;  /* 0x0000000422187825 */ /* 0x000fc600078e0018 */
[----:B------:R-:W-:-:S04]  /*3f20*/  IADD3 R38, P0, PT, R24, 0x2, RZ ;  /* 0x0000000218267810 */ /* 0x000fc80007f1e0ff */
[----:B------:R-:W-:-:S09]  /*3f30*/  IADD3.X R39, PT, PT, RZ, R25, RZ, P0, !PT ;  /* 0x00000019ff277210 */ /* 0x000fd200007fe4ff */
.L_x_4860:
[----:B------:R-:W2:Y:S01]  /*3f40*/  LDG.E.128.CONSTANT R4, desc[UR6][R26.64] ;  /* 0x000000061a047981 */ /* 0x000ea2000c1e9d00 */
[----:B------:R-:W-:-:S03]  /*3f50*/  IMAD.U32 R0, RZ, RZ, UR12 ;  /* 0x0000000cff007e24 */ /* 0x000fc6000f8e00ff */
[----:B------:R-:W0:Y:S01]  /*3f60*/  LDS.128 R20, [UR4] ;  /* 0x00000004ff147984 */ /* 0x000e220008000c00 */
[----:B------:R-:W-:-:S05]  /*3f70*/  IMAD.WIDE R24, R0, 0x4, R26 ;  /* 0x0000000400187825 */ /* 0x000fca00078e021a */
[----:B------:R-:W3:Y:S01]  /*3f80*/  LDG.E.128.CONSTANT R8, desc[UR6][R24.64] ;  /* 0x0000000618087981 */ /* 0x000ee2000c1e9d00 */
[----:B------:R-:W-:-:S05]  /*3f90*/  IMAD.WIDE R44, R0, 0x4, R24 ;  /* 0x00000004002c7825 */ /* 0x000fca00078e0218 */
[----:B------:R1:W4:Y:S02]  /*3fa0*/  LDG.E.128.CONSTANT R12, desc[UR6][R44.64] ;  /* 0x000000062c0c7981 */ /* 0x000324000c1e9d00 */
[----:B-1----:R-:W-:Y:S01]  /*3fb0*/  IMAD.WIDE R44, R0, 0x4, R44 ;  /* 0x00000004002c7825 */ /* 0x002fe200078e022c */
[----:B--2---:R-:W-:Y:S02]  /*3fc0*/  LOP3.LUT R19, R4, 0x3f003f, RZ, 0xc0, !PT ;  /* 0x003f003f04137812 */ /* 0x004fe400078ec0ff */
[----:B------:R-:W-:Y:S02]  /*3fd0*/  LOP3.LUT R29, R5, 0x3f003f, RZ, 0xc0, !PT ;  /* 0x003f003f051d7812 */ /* 0x000fe400078ec0ff */
[----:B------:R-:W-:Y:S02]  /*3fe0*/  LOP3.LUT R26, R6, 0x3f003f, RZ, 0xc0, !PT ;  /* 0x003f003f061a7812 */ /* 0x000fe400078ec0ff */
        /* <DEDUP_REMOVED lines=10> */
[----:B------:R-:W-:Y:S01]  /*4090*/  SHF.R.U32.HI R17, RZ, 0x6, R6 ;  /* 0x00000006ff117819 */ /* 0x000fe20000011606 */
[----:B------:R-:W-:Y:S01]  /*40a0*/  HADD2 R27, R27, -1056, -1056 ;  /* 0xe420e4201b1b7430 */ /* 0x000fe20000000000 */
[----:B------:R-:W-:Y:S01]  /*40b0*/  LOP3.LUT R18, R30, 0x64006400, RZ, 0xfc, !PT ;  /* 0x640064001e127812 */ /* 0x000fe200078efcff */
[-C--:B0-----:R-:W-:Y:S01]  /*40c0*/  HFMA2 R26, R24, R20.reuse, RZ ;  /* 0x00000014181a7231 */ /* 0x081fe200000000ff */
[----:B------:R-:W-:Y:S01]  /*40d0*/  SHF.R.U32.HI R28, RZ, 0x6, R4 ;  /* 0x00000006ff1c7819 */ /* 0x000fe20000011604 */
[-C--:B------:R-:W-:Y:S01]  /*40e0*/  HFMA2 R24, R25, R20.reuse, RZ ;  /* 0x0000001419187231 */ /* 0x080fe200000000ff */
[----:B------:R-:W-:Y:S01]  /*40f0*/  LOP3.LUT R17, R17, 0x3f003f, RZ, 0xc0, !PT ;  /* 0x003f003f11117812 */ /* 0x000fe200078ec0ff */
[-C--:B------:R-:W-:Y:S01]  /*4100*/  HFMA2 R40, R40, R20.reuse, RZ.H0_H0 ;  /* 0x0000001428287231 */ /* 0x080fe200000400ff */
[----:B------:R-:W-:Y:S01]  /*4110*/  SHF.R.U32.HI R16, RZ, 0x6, R7 ;  /* 0x00000006ff107819 */ /* 0x000fe20000011607 */
[----:B------:R-:W-:Y:S01]  /*4120*/  HFMA2 R25, R27, R20, RZ.H0_H0 ;  /* 0x000000141b197231 */ /* 0x000fe200000400ff */
[----:B------:R-:W-:Y:S01]  /*4130*/  LOP3.LUT R19, R28, 0x3f003f, RZ, 0xc0, !PT ;  /* 0x003f003f1c137812 */ /* 0x000fe200078ec0ff */
[----:B------:R-:W-:Y:S01]  /*4140*/  HADD2 R20, R18, -1056, -1056 ;  /* 0xe420e42012147430 */ /* 0x000fe20000000000 */
[----:B------:R-:W-:-:S02]  /*4150*/  LOP3.LUT R18, R17, 0x64006400, RZ, 0xfc, !PT ;  /* 0x6400640011127812 */ /* 0x000fc400078efcff */
[----:B------:R-:W-:Y:S01]  /*4160*/  LOP3.LUT R27, R16, 0x3f003f, RZ, 0xc0, !PT ;  /* 0x003f003f101b7812 */ /* 0x000fe200078ec0ff */
[-C--:B------:R-:W-:Y:S01]  /*4170*/  HFMA2 R40, R20, R21.reuse, R40 ;  /* 0x0000001514287231 */ /* 0x080fe20000000028 */
[----:B------:R-:W-:Y:S01]  /*4180*/  LOP3.LUT R19, R19, 0x64006400, RZ, 0xfc, !PT ;  /* 0x6400640013137812 */ /* 0x000fe200078efcff */
[----:B------:R-:W-:Y:S01]  /*4190*/  HADD2 R20, R18, -1056, -1056 ;  /* 0xe420e42012147430 */ /* 0x000fe20000000000 */
[----:B------:R-:W-:Y:S02]  /*41a0*/  LOP3.LUT R27, R27, 0x64006400, RZ, 0xfc, !PT ;  /* 0x640064001b1b7812 */ /* 0x000fe400078efcff */
[----:B---3--:R-:W-:Y:S01]  /*41b0*/  LOP3.LUT R17, R8, 0x3f003f, RZ, 0xc0, !PT ;  /* 0x003f003f08117812 */ /* 0x008fe200078ec0ff */
[----:B------:R-:W-:Y:S01]  /*41c0*/  HADD2 R19, R19, -1056, -1056 ;  /* 0xe420e42013137430 */ /* 0x000fe20000000000 */
[----:B------:R-:W-:Y:S01]  /*41d0*/  LOP3.LUT R18, R9, 0x3f003f, RZ, 0xc0, !PT ;  /* 0x003f003f09127812 */ /* 0x000fe200078ec0ff */
[----:B------:R-:W-:Y:S01]  /*41e0*/  HADD2 R27, R27, -1056, -1056 ;  /* 0xe420e4201b1b7430 */ /* 0x000fe20000000000 */
        /* <DEDUP_REMOVED lines=10> */
[-C--:B------:R-:W-:Y:S01]  /*4290*/  HFMA2 R24, R24, R22.reuse, R16 ;  /* 0x0000001618187231 */ /* 0x080fe20000000010 */
[----:B------:R-:W-:Y:S01]  /*42a0*/  LOP3.LUT R27, R17, 0x64006400, RZ, 0xfc, !PT ;  /* 0x64006400111b7812 */ /* 0x000fe200078efcff */
[-C--:B------:R-:W-:Y:S01]  /*42b0*/  HFMA2 R40, R18, R22.reuse, R40 ;  /* 0x0000001612287231 */ /* 0x080fe20000000028 */
[----:B----4-:R-:W-:Y:S01]  /*42c0*/  LOP3.LUT R28, R14, 0x3f003f, RZ, 0xc0, !PT ;  /* 0x003f003f0e1c7812 */ /* 0x010fe200078ec0ff */
[----:B------:R-:W0:Y:S01]  /*42d0*/  LDS.128 R16, [UR4+0x10] ;  /* 0x00001004ff107984 */ /* 0x000e220008000c00 */
[----:B------:R-:W-:Y:S01]  /*42e0*/  HADD2 R26, R25, -1056, -1056 ;  /* 0xe420e420191a7430 */ /* 0x000fe20000000000 */
[----:B------:R-:W-:Y:S01]  /*42f0*/  SHF.R.U32.HI R25, RZ, 0x6, R8 ;  /* 0x00000006ff197819 */ /* 0x000fe20000011608 */
[----:B------:R-:W-:Y:S01]  /*4300*/  HADD2 R27, R27, -1056, -1056 ;  /* 0xe420e4201b1b7430 */ /* 0x000fe20000000000 */
[----:B------:R-:W-:Y:S01]  /*4310*/  LOP3.LUT R28, R28, 0x64006400, RZ, 0xfc, !PT ;  /* 0x640064001c1c7812 */ /* 0x000fe200078efcff */
[-C--:B------:R-:W-:Y:S01]  /*4320*/  HFMA2 R20, R26, R22.reuse, R20 ;  /* 0x000000161a147231 */ /* 0x080fe20000000014 */
[----:B------:R-:W-:Y:S01]  /*4330*/  LOP3.LUT R25, R25, 0x3f003f, RZ, 0xc0, !PT ;  /* 0x003f003f19197812 */ /* 0x000fe200078ec0ff */
[----:B------:R-:W-:Y:S01]  /*4340*/  HFMA2 R21, R27, R22, R21 ;  /* 0x000000161b157231 */ /* 0x000fe20000000015 */
[----:B------:R-:W-:-:S02]  /*4350*/  SHF.R.U32.HI R22, RZ, 0x6, R9 ;  /* 0x00000006ff167819 */ /* 0x000fc40000011609 */
[----:B------:R-:W-:Y:S02]  /*4360*/  SHF.R.U32.HI R26, RZ, 0x6, R10 ;  /* 0x00000006ff1a7819 */ /* 0x000fe4000001160a */
[----:B------:R-:W-:Y:S02]  /*4370*/  LOP3.LUT R22, R22, 0x3f003f, RZ, 0xc0, !PT ;  /* 0x003f003f16167812 */ /* 0x000fe400078ec0ff */
[----:B------:R-:W-:Y:S02]  /*4380*/  SHF.R.U32.HI R27, RZ, 0x6, R11 ;  /* 0x00000006ff1b7819 */ /* 0x000fe4000001160b */
[----:B------:R-:W-:Y:S02]  /*4390*/  LOP3.LUT R22, R22, 0x64006400, RZ, 0xfc, !PT ;  /* 0x6400640016167812 */ /* 0x000fe400078efcff */
[----:B------:R-:W-:Y:S02]  /*43a0*/  LOP3.LUT R25, R25, 0x64006400, RZ, 0xfc, !PT ;  /* 0x6400640019197812 */ /* 0x000fe400078efcff */
        /* <DEDUP_REMOVED lines=8> */
[----:B------:R-:W-:Y:S01]  /*4430*/  LOP3.LUT R27, R27, 0x64006400, RZ, 0xfc, !PT ;  /* 0x640064001b1b7812 */ /* 0x000fe200078efcff */
[----:B------:R-:W-:Y:S01]  /*4440*/  HADD2 R42, R26, -1056, -1056 ;  /* 0xe420e4201a2a7430 */ /* 0x000fe20000000000 */
[----:B------:R-:W-:-:S02]  /*4450*/  LOP3.LUT R22, R22, 0x64006400, RZ, 0xfc, !PT ;  /* 0x6400640016167812 */ /* 0x000fc400078efcff */
[----:B------:R-:W-:Y:S01]  /*4460*/  LOP3.LUT R26, R15, 0x3f003f, RZ, 0xc0, !PT ;  /* 0x003f003f0f1a7812 */ /* 0x000fe200078ec0ff */
[----:B------:R-:W-:Y:S01]  /*4470*/  HADD2 R25, R27, -1056, -1056 ;  /* 0xe420e4201b197430 */ /* 0x000fe20000000000 */
[----:B------:R-:W-:Y:S01]  /*4480*/  LOP3.LUT R27, R13, 0x3f003f, RZ, 0xc0, !PT ;  /* 0x003f003f0d1b7812 */ /* 0x000fe200078ec0ff */
[----:B------:R-:W-:Y:S02]  /*4490*/  HADD2 R22, R22, -1056, -1056 ;  /* 0xe420e42016167430 */ /* 0x000fe40000000000 */
[-C--:B------:R-:W-:Y:S02]  /*44a0*/  HFMA2 R42, R42, R23.reuse, R20 ;  /* 0x000000172a2a7231 */ /* 0x080fe40000000014 */
[----:B------:R-:W-:Y:S01]  /*44b0*/  HFMA2 R25, R25, R23, R21 ;  /* 0x0000001719197231 */ /* 0x000fe20000000015 */
[----:B------:R-:W-:Y:S01]  /*44c0*/  LOP3.LUT R27, R27, 0x64006400, RZ, 0xfc, !PT ;  /* 0x640064001b1b7812 */ /* 0x000fe200078efcff */
[-C--:B0-----:R-:W-:Y:S01]  /*44d0*/  HFMA2 R24, R22, R16.reuse, R24 ;  /* 0x0000001016187231 */ /* 0x081fe20000000018 */
[----:B------:R-:W-:Y:S01]  /*44e0*/  LOP3.LUT R26, R26, 0x64006400, RZ, 0xfc, !PT ;  /* 0x640064001a1a7812 */ /* 0x000fe200078efcff */
[----:B------:R0:W2:Y:S02]  /*44f0*/  LDG.E.128.CONSTANT R20, desc[UR6][R44.64] ;  /* 0x000000062c147981 */ /* 0x0000a4000c1e9d00 */
[----:B------:R-:W-:Y:S01]  /*4500*/  HADD2 R27, R27, -1056, -1056 ;  /* 0xe420e4201b1b7430 */ /* 0x000fe20000000000 */
[----:B------:R-:W-:Y:S01]  /*4510*/  SHF.R.U32.HI R4, RZ, 0xc, R4 ;  /* 0x0000000cff047819 */ /* 0x000fe20000011604 */
[----:B------:R-:W-:Y:S01]  /*4520*/  HADD2 R28, R28, -1056, -1056 ;  /* 0xe420e4201c1c7430 */ /* 0x000fe20000000000 */
[----:B------:R-:W-:Y:S01]  /*4530*/  SHF.R.U32.HI R8, RZ, 0xc, R8 ;  /* 0x0000000cff087819 */ /* 0x000fe20000011608 */
[----:B------:R-:W-:Y:S01]  /*4540*/  HADD2 R26, R26, -1056, -1056 ;  /* 0xe420e4201a1a7430 */ /* 0x000fe20000000000 */
[----:B------:R-:W-:Y:S01]  /*4550*/  SHF.R.U32.HI R5, RZ, 0xc, R5 ;  /* 0x0000000cff057819 */ /* 0x000fe20000011605 */
[----:B------:R-:W-:-:S02]  /*4560*/  HFMA2 R40, R27, R16, R40 ;  /* 0x000000101b287231 */ /* 0x000fc40000000028 */
[-C--:B------:R-:W-:Y:S02]  /*4570*/  HFMA2 R42, R28, R16.reuse, R42 ;  /* 0x000000101c2a7231 */ /* 0x080fe4000000002a */
[----:B------:R-:W-:Y:S01]  /*4580*/  HFMA2 R16, R26, R16, R25 ;  /* 0x000000101a107231 */ /* 0x000fe20000000019 */
[----:B------:R-:W-:Y:S01]  /*4590*/  SHF.R.U32.HI R25, RZ, 0x6, R12 ;  /* 0x00000006ff197819 */ /* 0x000fe2000001160c */
[----:B0-----:R-:W-:Y:S01]  /*45a0*/  IMAD.WIDE R44, R0, 0x4, R44 ;  /* 0x00000004002c7825 */ /* 0x001fe200078e022c */
[----:B------:R-:W-:Y:S02]  /*45b0*/  LOP3.LUT R27, R4, 0xf000f, RZ, 0xc0, !PT ;  /* 0x000f000f041b7812 */ /* 0x000fe400078ec0ff */
[----:B------:R-:W-:Y:S02]  /*45c0*/  SHF.R.U32.HI R4, RZ, 0x8, R12 ;  /* 0x00000008ff047819 */ /* 0x000fe4000001160c */
[----:B------:R-:W-:Y:S02]  /*45d0*/  LOP3.LUT R25, R25, 0x3f003f, RZ, 0xc0, !PT ;  /* 0x003f003f19197812 */ /* 0x000fe400078ec0ff */
[----:B------:R-:W-:-:S02]  /*45e0*/  LOP3.LUT R4, R27, 0x300030, R4, 0xf8, !PT ;  /* 0x003000301b047812 */ /* 0x000fc400078ef804 */
[----:B------:R-:W-:Y:S02]  /*45f0*/  SHF.R.U32.HI R12, RZ, 0xa, R12 ;  /* 0x0000000aff0c7819 */ /* 0x000fe4000001160c */
[----:B------:R-:W-:Y:S02]  /*4600*/  LOP3.LUT R27, R8, 0xf000f, RZ, 0xc0, !PT ;  /* 0x000f000f081b7812 */ /* 0x000fe400078ec0ff */
[----:B------:R-:W-:Y:S02]  /*4610*/  LOP3.LUT R25, R25, 0x64006400, RZ, 0xfc, !PT ;  /* 0x6400640019197812 */ /* 0x000fe400078efcff */
[----:B------:R-:W-:Y:S02]  /*4620*/  SHF.R.U32.HI R8, RZ, 0xc, R9 ;  /* 0x0000000cff087819 */ /* 0x000fe40000011609 */
[----:B------:R-:W-:Y:S01]  /*4630*/  LOP3.LUT R9, R27, 0x300030, R12, 0xf8, !PT ;  /* 0x003000301b097812 */ /* 0x000fe200078ef80c */
[----:B------:R-:W-:Y:S01]  /*4640*/  HADD2 R25, R25, -1056, -1056 ;  /* 0xe420e42019197430 */ /* 0x000fe20000000000 */
[----:B------:R-:W-:-:S02]  /*4650*/  LOP3.LUT R12, R5, 0xf000f, RZ, 0xc0, !PT ;  /* 0x000f000f050c7812 */ /* 0x000fc400078ec0ff */
[----:B------:R-:W-:Y:S02]  /*4660*/  LOP3.LUT R8, R8, 0xf000f, RZ, 0xc0, !PT ;  /* 0x000f000f08087812 */ /* 0x000fe400078ec0ff */
[--C-:B------:R-:W-:Y:S02]  /*4670*/  SHF.R.U32.HI R27, RZ, 0x8, R13.reuse ;  /* 0x00000008ff1b7819 */ /* 0x100fe4000001160d */
[----:B------:R-:W-:Y:S02]  /*4680*/  SHF.R.U32.HI R5, RZ, 0xa, R13 ;  /* 0x0000000aff057819 */ /* 0x000fe4000001160d */
[----:B------:R-:W-:Y:S02]  /*4690*/  SHF.R.U32.HI R6, RZ, 0xc, R6 ;  /* 0x0000000cff067819 */ /* 0x000fe40000011606 */
[----:B------:R-:W-:Y:S01]  /*46a0*/  LOP3.LUT R8, R8, 0x300030, R5, 0xf8, !PT ;  /* 0x0030003008087812 */ /* 0x000fe200078ef805 */
[----:B------:R-:W-:Y:S01]  /*46b0*/  HFMA2 R5, R25, R17, R24 ;  /* 0x0000001119057231 */ /* 0x000fe20000000018 */
[----:B------:R-:W-:-:S02]  /*46c0*/  LOP3.LUT R12, R12, 0x300030, R27, 0xf8, !PT ;  /* 0x003000300c0c7812 */ /* 0x000fc400078ef81b */
[----:B------:R0:W3:Y:S01]  /*46d0*/  LDG.E.128.CONSTANT R24, desc[UR6][R44.64] ;  /* 0x000000062c187981 */ /* 0x0000e2000c1e9d00 */
[----:B------:R-:W-:Y:S02]  /*46e0*/  LOP3.LUT R29, R6, 0xf000f, RZ, 0xc0, !PT ;  /* 0x000f000f061d7812 */ /* 0x000fe400078ec0ff */
[----:B------:R-:W-:Y:S02]  /*46f0*/  SHF.R.U32.HI R6, RZ, 0x8, R14 ;  /* 0x00000008ff067819 */ /* 0x000fe4000001160e */
[----:B------:R-:W-:Y:S02]  /*4700*/  SHF.R.U32.HI R10, RZ, 0xc, R10 ;  /* 0x0000000cff0a7819 */ /* 0x000fe4000001160a */
[----:B------:R-:W-:Y:S02]  /*4710*/  LOP3.LUT R6, R29, 0x300030, R6, 0xf8, !PT ;  /* 0x003000301d067812 */ /* 0x000fe400078ef806 */
[----:B------:R-:W-:Y:S01]  /*4720*/  SHF.R.U32.HI R29, RZ, 0xa, R14 ;  /* 0x0000000aff1d7819 */ /* 0x000fe2000001160e */
[----:B0-----:R-:W-:Y:S01]  /*4730*/  IMAD.WIDE R44, R0, 0x4, R44 ;  /* 0x00000004002c7825 */ /* 0x001fe200078e022c */
[----:B------:R-:W-:-:S04]  /*4740*/  LOP3.LUT R10, R10, 0xf000f, RZ, 0xc0, !PT ;  /* 0x000f000f0a0a7812 */ /* 0x000fc800078ec0ff */
[----:B------:R-:W-:Y:S02]  /*4750*/  LOP3.LUT R10, R10, 0x300030, R29, 0xf8, !PT ;  /* 0x003000300a0a7812 */ /* 0x000fe400078ef81d */
[----:B------:R-:W4:Y:S01]  /*4760*/  LDG.E.128.CONSTANT R28, desc[UR6][R44.64] ;  /* 0x000000062c1c7981 */ /* 0x000f22000c1e9d00 */
[----:B------:R-:W-:Y:S02]  /*4770*/  SHF.R.U32.HI R13, RZ, 0x6, R13 ;  /* 0x00000006ff0d7819 */ /* 0x000fe4000001160d */
[----:B------:R-:W-:Y:S02]  /*4780*/  SHF.R.U32.HI R14, RZ, 0x6, R14 ;  /* 0x00000006ff0e7819 */ /* 0x000fe4000001160e */
[----:B------:R-:W-:Y:S02]  /*4790*/  LOP3.LUT R13, R13, 0x3f003f, RZ, 0xc0, !PT ;  /* 0x003f003f0d0d7812 */ /* 0x000fe400078ec0ff */
[----:B------:R-:W-:Y:S02]  /*47a0*/  LOP3.LUT R14, R14, 0x3f003f, RZ, 0xc0, !PT ;  /* 0x003f003f0e0e7812 */ /* 0x000fe400078ec0ff */
[----:B------:R-:W-:-:S02]  /*47b0*/  LOP3.LUT R13, R13, 0x64006400, RZ, 0xfc, !PT ;  /* 0x640064000d0d7812 */ /* 0x000fc400078efcff */
[----:B------:R-:W-:Y:S02]  /*47c0*/  LOP3.LUT R14, R14, 0x64006400, RZ, 0xfc, !PT ;  /* 0x640064000e0e7812 */ /* 0x000fe400078efcff */
[----:B------:R-:W-:Y:S01]  /*47d0*/  LOP3.LUT R4, R4, 0x64006400, RZ, 0xfc, !PT ;  /* 0x6400640004047812 */ /* 0x000fe200078efcff */
[----:B------:R-:W-:Y:S01]  /*47e0*/  HADD2 R13, R13, -1056, -1056 ;  /* 0xe420e4200d0d7430 */ /* 0x000fe20000000000 */
[----:B------:R-:W-:Y:S01]  /*47f0*/  SHF.R.U32.HI R7, RZ, 0xc, R7 ;  /* 0x0000000cff077819 */ /* 0x000fe20000011607 */
[----:B------:R-:W-:Y:S01]  /*4800*/  HADD2 R14, R14, -1056, -1056 ;  /* 0xe420e4200e0e7430 */ /* 0x000fe20000000000 */
[----:B------:R-:W-:Y:S01]  /*4810*/  LOP3.LUT R6, R6, 0x64006400, RZ, 0xfc, !PT ;  /* 0x6400640006067812 */ /* 0x000fe200078efcff */
[-C--:B------:R-:W-:Y:S01]  /*4820*/  HFMA2 R13, R13, R17.reuse, R40 ;  /* 0x000000110d0d7231 */ /* 0x080fe20000000028 */
[----:B------:R-:W-:Y:S01]  /*4830*/  SHF.R.U32.HI R40, RZ, 0x6, R15 ;  /* 0x00000006ff287819 */ /* 0x000fe2000001160f */
[----:B------:R-:W-:Y:S01]  /*4840*/  HFMA2 R14, R14, R17, R42 ;  /* 0x000000110e0e7231 */ /* 0x000fe2000000002a */
[----:B------:R-:W-:-:S02]  /*4850*/  SHF.R.U32.HI R11, RZ, 0xc, R11 ;  /* 0x0000000cff0b7819 */ /* 0x000fc4000001160b */
[----:B------:R-:W-:Y:S02]  /*4860*/  LOP3.LUT R40, R40, 0x3f003f, RZ, 0xc0, !PT ;  /* 0x003f003f28287812 */ /* 0x000fe400078ec0ff */
[----:B------:R-:W-:Y:S02]  /*4870*/  LOP3.LUT R9, R9, 0x64006400, RZ, 0xfc, !PT ;  /* 0x6400640009097812 */ /* 0x000fe400078efcff */
[----:B------:R-:W-:Y:S02]  /*4880*/  LOP3.LUT R40, R40, 0x64006400, RZ, 0xfc, !PT ;  /* 0x6400640028287812 */ /* 0x000fe400078efcff */
[----:B------:R-:W-:Y:S01]  /*4890*/  LOP3.LUT R8, R8, 0x64006400, RZ, 0xfc, !PT ;  /* 0x6400640008087812 */ /* 0x000fe200078efcff */
[----:B------:R-:W-:Y:S01]  /*48a0*/  HADD2 R9, R9, -1056, -1056 ;  /* 0xe420e42009097430 */ /* 0x000fe20000000000 */
[----:B------:R-:W-:Y:S01]  /*48b0*/  LOP3.LUT R10, R10, 0x64006400, RZ, 0xfc, !PT ;  /* 0x640064000a0a7812 */ /* 0x000fe200078efcff */
[----:B------:R-:W-:Y:S01]  /*48c0*/  HADD2 R40, R40, -1056, -1056 ;  /* 0xe420e42028287430 */ /* 0x000fe20000000000 */
[----:B------:R-:W-:Y:S01]  /*48d0*/  ISETP.NE.AND P0, PT, R34, R33, PT ;  /* 0x000000212200720c */ /* 0x000fe20003f05270 */
[----:B------:R-:W-:-:S02]  /*48e0*/  HADD2 R8, R8, -1056, -1056 ;  /* 0xe420e42008087430 */ /* 0x000fc40000000000 */
[----:B------:R-:W-:Y:S01]  /*48f0*/  HFMA2 R16, R40, R17, R16 ;  /* 0x0000001128107231 */ /* 0x000fe20000000010 */
[----:B------:R-:W-:Y:S01]  /*4900*/  LOP3.LUT R40, R7, 0xf000f, RZ, 0xc0, !PT ;  /* 0x000f000f07287812 */ /* 0x000fe200078ec0ff */
[----:B------:R-:W-:Y:S01]  /*4910*/  HADD2 R17, R4, -1056, -1056 ;  /* 0xe420e42004117430 */ /* 0x000fe20000000000 */
[----:B------:R-:W-:Y:S01]  /*4920*/  LOP3.LUT R4, R12, 0x64006400, RZ, 0xfc, !PT ;  /* 0x640064000c047812 */ /* 0x000fe200078efcff */
[----:B------:R-:W-:Y:S02]  /*4930*/  HADD2 R7, R6, -1056, -1056 ;  /* 0xe420e42006077430 */ /* 0x000fe40000000000 */
[-C--:B------:R-:W-:Y:S01]  /*4940*/  HFMA2 R12, R17, R18.reuse, R5 ;  /* 0x00000012110c7231 */ /* 0x080fe20000000005 */
[--C-:B------:R-:W-:Y:S01]  /*4950*/  SHF.R.U32.HI R5, RZ, 0x8, R15.reuse ;  /* 0x00000008ff057819 */ /* 0x100fe2000001160f */
[----:B------:R-:W-:Y:S02]  /*4960*/  HADD2 R4, R4, -1056, -1056 ;  /* 0xe420e42004047430 */ /* 0x000fe40000000000 */
[-C--:B------:R-:W-:Y:S01]  /*4970*/  HFMA2 R14, R7, R18.reuse, R14 ;  /* 0x00000012070e7231 */ /* 0x080fe2000000000e */
[----:B------:R-:W-:Y:S01]  /*4980*/  SHF.R.U32.HI R15, RZ, 0xa, R15 ;  /* 0x0000000aff0f7819 */ /* 0x000fe2000001160f */
[-C--:B------:R-:W-:Y:S01]  /*4990*/  HFMA2 R12, R9, R19.reuse, R12 ;  /* 0x00000013090c7231 */ /* 0x080fe2000000000c */
[----:B------:R-:W-:Y:S01]  /*49a0*/  LOP3.LUT R5, R40, 0x300030, R5, 0xf8, !PT ;  /* 0x0030003028057812 */ /* 0x000fe200078ef805 */
[----:B------:R-:W-:Y:S01]  /*49b0*/  HFMA2 R13, R4, R18, R13 ;  /* 0x00000012040d7231 */ /* 0x000fe2000000000d */
[----:B------:R-:W5:Y:S01]  /*49c0*/  @!P0 LDG.E.U16.CONSTANT R43, desc[UR6][R38.64] ;  /* 0x00000006262b8981 */ /* 0x000f62000c1e9500 */
[----:B------:R-:W-:Y:S01]  /*49d0*/  HADD2 R10, R10, -1056, -1056 ;  /* 0xe420e4200a0a7430 */ /* 0x000fe20000000000 */
[----:B------:R-:W-:Y:S01]  /*49e0*/  LOP3.LUT R5, R5, 0x64006400, RZ, 0xfc, !PT ;  /* 0x6400640005057812 */ /* 0x000fe200078efcff */
[----:B------:R-:W-:-:S02]  /*49f0*/  HFMA2 R8, R8, R19, R13 ;  /* 0x0000001308087231 */ /* 0x000fc4000000000d */
[----:B------:R-:W-:Y:S02]  /*4a00*/  HFMA2 R14, R10, R19, R14 ;  /* 0x000000130a0e7231 */ /* 0x000fe4000000000e */
[----:B------:R-:W-:Y:S02]  /*4a10*/  HADD2 R5, R5, -1056, -1056 ;  /* 0xe420e42005057430 */ /* 0x000fe40000000000 */
[----:B------:R-:W-:Y:S02]  /*4a20*/  HADD2 R14, R14.H0_H0, R14.H1_H1 ;  /* 0x3000000e0e0e7230 */ /* 0x000fe40000000800 */
[----:B------:R-:W-:Y:S01]  /*4a30*/  HFMA2 R16, R5, R18, R16 ;  /* 0x0000001205107231 */ /* 0x000fe20000000010 */
[----:B------:R-:W-:Y:S01]  /*4a40*/  LOP3.LUT R18, R11, 0xf000f, RZ, 0xc0, !PT ;  /* 0x000f000f0b127812 */ /* 0x000fe200078ec0ff */
[----:B------:R-:W0:Y:S03]  /*4a50*/  LDS.128 R4, [UR4+0x20] ;  /* 0x00002004ff047984 */ /* 0x000e260008000c00 */
[----:B------:R-:W-:-:S04]  /*4a60*/  LOP3.LUT R15, R18, 0x300030, R15, 0xf8, !PT ;  /* 0x00300030120f7812 */ /* 0x000fc800078ef80f */
[----:B------:R-:W-:-:S05]  /*4a70*/  LOP3.LUT R15, R15, 0x64006400, RZ, 0xfc, !PT ;  /* 0x640064000f0f7812 */ /* 0x000fca00078efcff */
[----:B------:R-:W-:-:S04]  /*4a80*/  HADD2 R15, R15, -1056, -1056 ;  /* 0xe420e4200f0f7430 */ /* 0x000fc80000000000 */
[----:B------:R-:W-:Y:S02]  /*4a90*/  HFMA2 R13, R15, R19, R16 ;  /* 0x000000130f0d7231 */ /* 0x000fe40000000010 */
[----:B------:R-:W-:Y:S02]  /*4aa0*/  HADD2 R15, R12.H0_H0, R12.H1_H1 ;  /* 0x3000000c0c0f7230 */ /* 0x000fe40000000800 */
[----:B------:R-:W-:Y:S02]  /*4ab0*/  HADD2 R12, R8.H0_H0, R8.H1_H1 ;  /* 0x30000008080c7230 */ /* 0x000fe40000000800 */
[----:B------:R-:W-:Y:S01]  /*4ac0*/  HADD2 R13, R13.H0_H0, R13.H1_H1 ;  /* 0x3000000d0d0d7230 */ /* 0x000fe20000000800 */
[----:B--2---:R-:W-:Y:S02]  /*4ad0*/  LOP3.LUT R11, R20, 0x3f003f, RZ, 0xc0, !PT ;  /* 0x003f003f140b7812 */ /* 0x004fe400078ec0ff */
        /* <DEDUP_REMOVED lines=9> */
[----:B------:R-:W-:Y:S01]  /*4b70*/  SHF.R.U32.HI R16, RZ, 0x6, R20 ;  /* 0x00000006ff107819 */ /* 0x000fe20000011614 */
[----:B------:R-:W-:Y:S01]  /*4b80*/  HADD2 R8, R8, -1056, -1056 ;  /* 0xe420e42008087430 */ /* 0x000fe20000000000 */
[----:B------:R-:W-:Y:S01]  /*4b90*/  SHF.R.U32.HI R17, RZ, 0x6, R21 ;  /* 0x00000006ff117819 */ /* 0x000fe20000011615 */
[----:B------:R-:W-:Y:S01]  /*4ba0*/  HADD2 R9, R9, -1056, -1056 ;  /* 0xe420e42009097430 */ /* 0x000fe20000000000 */
[----:B------:R-:W-:Y:S01]  /*4bb0*/  LOP3.LUT R18, R16, 0x3f003f, RZ, 0xc0, !PT ;  /* 0x003f003f10127812 */ /* 0x000fe200078ec0ff */
[-C--:B0-----:R-:W-:Y:S01]  /*4bc0*/  HFMA2 R11, R11, R4.reuse, RZ ;  /* 0x000000040b0b7231 */ /* 0x081fe200000000ff */
[----:B------:R-:W-:Y:S01]  /*4bd0*/  SHF.R.U32.HI R16, RZ, 0x6, R22 ;  /* 0x00000006ff107819 */ /* 0x000fe20000011616 */
[-C--:B------:R-:W-:Y:S01]  /*4be0*/  HFMA2 R10, R10, R4.reuse, RZ.H0_H0 ;  /* 0x000000040a0a7231 */ /* 0x080fe200000400ff */
[----:B------:R-:W-:Y:S01]  /*4bf0*/  SHF.R.U32.HI R19, RZ, 0x6, R23 ;  /* 0x00000006ff137819 */ /* 0x000fe20000011617 */
[----:B------:R-:W-:-:S02]  /*4c00*/  HFMA2 R8, R8, R4, RZ ;  /* 0x0000000408087231 */ /* 0x000fc400000000ff */
[----:B------:R-:W-:Y:S01]  /*4c10*/  HFMA2 R9, R9, R4, RZ.H0_H0 ;  /* 0x0000000409097231 */ /* 0x000fe200000400ff */
        /* <DEDUP_REMOVED lines=12> */
[----:B------:R-:W-:-:S02]  /*4ce0*/  HADD2 R16, R16, -1056, -1056 ;  /* 0xe420e42010107430 */ /* 0x000fc40000000000 */
[-C--:B------:R-:W-:Y:S02]  /*4cf0*/  HFMA2 R11, R18, R5.reuse, R11 ;  /* 0x00000005120b7231 */ /* 0x080fe4000000000b */
[-C--:B------:R-:W-:Y:S02]  /*4d00*/  HFMA2 R10, R4, R5.reuse, R10 ;  /* 0x00000005040a7231 */ /* 0x080fe4000000000a */
[-C--:B------:R-:W-:Y:S02]  /*4d10*/  HFMA2 R4, R17, R5.reuse, R8 ;  /* 0x0000000511047231 */ /* 0x080fe40000000008 */
[----:B------:R-:W-:Y:S01]  /*4d20*/  HFMA2 R5, R16, R5, R9 ;  /* 0x0000000510057231 */ /* 0x000fe20000000009 */
[----:B---3--:R-:W-:Y:S02]  /*4d30*/  SHF.R.U32.HI R9, RZ, 0x6, R25 ;  /* 0x00000006ff097819 */ /* 0x008fe40000011619 */
[----:B------:R-:W-:Y:S02]  /*4d40*/  LOP3.LUT R16, R24, 0x3f003f, RZ, 0xc0, !PT ;  /* 0x003f003f18107812 */ /* 0x000fe400078ec0ff */
[----:B------:R-:W-:-:S02]  /*4d50*/  LOP3.LUT R17, R25, 0x3f003f, RZ, 0xc0, !PT ;  /* 0x003f003f19117812 */ /* 0x000fc400078ec0ff */
[----:B------:R-:W-:Y:S02]  /*4d60*/  SHF.R.U32.HI R8, RZ, 0x6, R24 ;  /* 0x00000006ff087819 */ /* 0x000fe40000011618 */
        /* <DEDUP_REMOVED lines=10> */
[----:B------:R-:W-:Y:S01]  /*4e10*/  HADD2 R19, R9, -1056, -1056 ;  /* 0xe420e42009137430 */ /* 0x000fe20000000000 */
[----:B----4-:R-:W-:Y:S01]  /*4e20*/  SHF.R.U32.HI R9, RZ, 0x8, R28 ;  /* 0x00000008ff097819 */ /* 0x010fe2000001161c */
[----:B------:R-:W-:Y:S01]  /*4e30*/  HFMA2 R10, R17, R6, R10 ;  /* 0x00000006110a7231 */ /* 0x000fe2000000000a */
[----:B------:R-:W-:Y:S01]  /*4e40*/  SHF.R.U32.HI R24, RZ, 0xc, R24 ;  /* 0x0000000cff187819 */ /* 0x000fe20000011618 */
[----:B------:R-:W-:Y:S01]  /*4e50*/  HADD2 R18, R8, -1056, -1056 ;  /* 0xe420e42008127430 */ /* 0x000fe20000000000 */
[----:B------:R-:W-:Y:S01]  /*4e60*/  LOP3.LUT R16, R16, 0x300030, R9, 0xf8, !PT ;  /* 0x0030003010107812 */ /* 0x000fe200078ef809 */
[-C--:B------:R-:W-:Y:S01]  /*4e70*/  HFMA2 R19, R19, R7.reuse, R10 ;  /* 0x0000000713137231 */ /* 0x080fe2000000000a */
[----:B------:R-:W-:Y:S01]  /*4e80*/  LOP3.LUT R20, R21, 0xf000f, RZ, 0xc0, !PT ;  /* 0x000f000f15147812 */ /* 0x000fe200078ec0ff */
[----:B------:R-:W-:Y:S01]  /*4e90*/  HFMA2 R18, R18, R7, R11 ;  /* 0x0000000712127231 */ /* 0x000fe2000000000b */
[----:B------:R-:W-:Y:S01]  /*4ea0*/  SHF.R.U32.HI R21, RZ, 0x8, R29 ;  /* 0x00000008ff157819 */ /* 0x000fe2000001161d */
[----:B------:R-:W0:Y:S01]  /*4eb0*/  LDS.128 R8, [UR4+0x30] ;  /* 0x00003004ff087984 */ /* 0x000e220008000c00 */
        /* <DEDUP_REMOVED lines=15> */
[----:B------:R-:W-:Y:S01]  /*4fb0*/  SHF.R.U32.HI R28, RZ, 0x6, R28 ;  /* 0x00000006ff1c7819 */ /* 0x000fe2000001161c */
[----:B------:R-:W-:Y:S02]  /*4fc0*/  HADD2 R25, R25, -1056, -1056 ;  /* 0xe420e42019197430 */ /* 0x000fe40000000000 */
[-C--:B------:R-:W-:Y:S02]  /*4fd0*/  HFMA2 R24, R24, R6.reuse, R4 ;  /* 0x0000000618187231 */ /* 0x080fe40000000004 */
[----:B------:R-:W-:Y:S01]  /*4fe0*/  HADD2 R4, R40, -1056, -1056 ;  /* 0xe420e42028047430 */ /* 0x000fe20000000000 */
[----:B------:R-:W-:Y:S01]  /*4ff0*/  LOP3.LUT R28, R28, 0x3f003f, RZ, 0xc0, !PT ;  /* 0x003f003f1c1c7812 */ /* 0x000fe200078ec0ff */
[----:B------:R-:W-:-:S03]  /*5000*/  HFMA2 R25, R25, R6, R5 ;  /* 0x0000000619197231 */ /* 0x000fc60000000005 */
[----:B------:R-:W-:Y:S01]  /*5010*/  LOP3.LUT R28, R28, 0x64006400, RZ, 0xfc, !PT ;  /* 0x640064001c1c7812 */ /* 0x000fe200078efcff */
[----:B0-----:R-:W-:Y:S01]  /*5020*/  HFMA2 R6, R4, R8, R18 ;  /* 0x0000000804067231 */ /* 0x001fe20000000012 */
[----:B------:R-:W-:-:S03]  /*5030*/  LOP3.LUT R4, R29, 0x3f003f, RZ, 0xc0, !PT ;  /* 0x003f003f1d047812 */ /* 0x000fc600078ec0ff */
[----:B------:R-:W-:Y:S01]  /*5040*/  HADD2 R28, R28, -1056, -1056 ;  /* 0xe420e4201c1c7430 */ /* 0x000fe20000000000 */
[----:B------:R-:W-:-:S03]  /*5050*/  LOP3.LUT R4, R4, 0x64006400, RZ, 0xfc, !PT ;  /* 0x6400640004047812 */ /* 0x000fc600078efcff */
[----:B------:R-:W-:Y:S02]  /*5060*/  HFMA2 R6, R28, R9, R6 ;  /* 0x000000091c067231 */ /* 0x000fe40000000006 */
[----:B------:R-:W-:-:S04]  /*5070*/  HADD2 R4, R4, -1056, -1056 ;  /* 0xe420e42004047430 */ /* 0x000fc80000000000 */
[----:B------:R-:W-:Y:S01]  /*5080*/  HFMA2 R19, R4, R8, R19 ;  /* 0x0000000804137231 */ /* 0x000fe20000000013 */
[----:B------:R-:W-:-:S06]  /*5090*/  @!P0 LEA R4, R2, R1, 0x3 ;  /* 0x0000000102048211 */ /* 0x000fcc00078e18ff */
[----:B------:R-:W2:Y:S01]  /*50a0*/  @!P0 LDL.64 R4, [R4+0x8] ;  /* 0x0000080004048983 */ /* 0x000ea20000100a00 */
[----:B------:R-:W-:-:S04]  /*50b0*/  SHF.R.U32.HI R18, RZ, 0x6, R26 ;  /* 0x00000006ff127819 */ /* 0x000fc8000001161a */
[----:B------:R-:W-:-:S04]  /*50c0*/  LOP3.LUT R18, R18, 0x3f003f, RZ, 0xc0, !PT ;  /* 0x003f003f12127812 */ /* 0x000fc800078ec0ff */
[----:B------:R-:W-:-:S05]  /*50d0*/  LOP3.LUT R18, R18, 0x64006400, RZ, 0xfc, !PT ;  /* 0x6400640012127812 */ /* 0x000fca00078efcff */
[----:B------:R-:W-:-:S04]  /*50e0*/  HADD2 R18, R18, -1056, -1056 ;  /* 0xe420e42012127430 */ /* 0x000fc80000000000 */
[----:B------:R-:W-:Y:S01]  /*50f0*/  HFMA2 R24, R18, R7, R24 ;  /* 0x0000000712187231 */ /* 0x000fe20000000018 */
[----:B------:R-:W-:-:S04]  /*5100*/  SHF.R.U32.HI R18, RZ, 0x6, R27 ;  /* 0x00000006ff127819 */ /* 0x000fc8000001161b */
[----:B------:R-:W-:-:S04]  /*5110*/  LOP3.LUT R18, R18, 0x3f003f, RZ, 0xc0, !PT ;  /* 0x003f003f12127812 */ /* 0x000fc800078ec0ff */
[----:B------:R-:W-:-:S05]  /*5120*/  LOP3.LUT R18, R18, 0x64006400, RZ, 0xfc, !PT ;  /* 0x6400640012127812 */ /* 0x000fca00078efcff */
[----:B------:R-:W-:-:S04]  /*5130*/  HADD2 R18, R18, -1056, -1056 ;  /* 0xe420e42012127430 */ /* 0x000fc80000000000 */
[----:B------:R-:W-:Y:S01]  /*5140*/  HFMA2 R25, R18, R7, R25 ;  /* 0x0000000712197231 */ /* 0x000fe20000000019 */
[----:B------:R-:W-:Y:S02]  /*5150*/  LOP3.LUT R7, R30, 0x3f003f, RZ, 0xc0, !PT ;  /* 0x003f003f1e077812 */ /* 0x000fe400078ec0ff */
[----:B------:R-:W-:Y:S02]  /*5160*/  LOP3.LUT R18, R31, 0x3f003f, RZ, 0xc0, !PT ;  /* 0x003f003f1f127812 */ /* 0x000fe400078ec0ff */
[----:B------:R-:W-:Y:S02]  /*5170*/  LOP3.LUT R7, R7, 0x64006400, RZ, 0xfc, !PT ;  /* 0x6400640007077812 */ /* 0x000fe400078efcff */
[----:B------:R-:W-:-:S03]  /*5180*/  LOP3.LUT R18, R18, 0x64006400, RZ, 0xfc, !PT ;  /* 0x6400640012127812 */ /* 0x000fc600078efcff */
[----:B------:R-:W-:-:S04]  /*5190*/  HADD2 R7, R7, -1056, -1056 ;  /* 0xe420e42007077430 */ /* 0x000fc80000000000 */
[-C--:B------:R-:W-:Y:S02]  /*51a0*/  HFMA2 R7, R7, R8.reuse, R24 ;  /* 0x0000000807077231 */ /* 0x080fe40000000018 */
[----:B------:R-:W-:Y:S01]  /*51b0*/  HADD2 R24, R18, -1056, -1056 ;  /* 0xe420e42012187430 */ /* 0x000fe20000000000 */
[----:B------:R-:W-:Y:S01]  /*51c0*/  SHF.R.U32.HI R18, RZ, 0xc, R22 ;  /* 0x0000000cff127819 */ /* 0x000fe20000011616 */
[----:B------:R-:W-:Y:S02]  /*51d0*/  @!P0 VIADD R22, R2, 0x1 ;  /* 0x0000000102168836 */ /* 0x000fe40000000000 */
[----:B------:R-:W-:Y:S01]  /*51e0*/  HFMA2 R8, R24, R8, R25 ;  /* 0x0000000818087231 */ /* 0x000fe20000000019 */
[----:B------:R-:W-:Y:S02]  /*51f0*/  LOP3.LUT R18, R18, 0xf000f, RZ, 0xc0, !PT ;  /* 0x000f000f12127812 */ /* 0x000fe400078ec0ff */
[----:B------:R-:W-:Y:S02]  /*5200*/  @!P0 MOV R2, R22 ;  /* 0x0000001600028202 */ /* 0x000fe40000000f00 */
[----:B------:R-:W-:-:S02]  /*5210*/  SHF.R.U32.HI R22, RZ, 0xc, R23 ;  /* 0x0000000cff167819 */ /* 0x000fc40000011617 */
[----:B------:R-:W-:Y:S02]  /*5220*/  SHF.R.U32.HI R25, RZ, 0x8, R30 ;  /* 0x00000008ff197819 */ /* 0x000fe4000001161e */
[----:B------:R-:W-:Y:S02]  /*5230*/  SHF.R.U32.HI R24, RZ, 0xc, R26 ;  /* 0x0000000cff187819 */ /* 0x000fe4000001161a */
[----:B------:R-:W-:Y:S02]  /*5240*/  LOP3.LUT R22, R22, 0xf000f, RZ, 0xc0, !PT ;  /* 0x000f000f16167812 */ /* 0x000fe400078ec0ff */
[----:B------:R-:W-:Y:S02]  /*5250*/  SHF.R.U32.HI R23, RZ, 0x8, R31 ;  /* 0x00000008ff177819 */ /* 0x000fe4000001161f */
[----:B------:R-:W-:Y:S02]  /*5260*/  LOP3.LUT R18, R18, 0x300030, R25, 0xf8, !PT ;  /* 0x0030003012127812 */ /* 0x000fe400078ef819 */
[----:B------:R-:W-:-:S02]  /*5270*/  LOP3.LUT R24, R24, 0xf000f, RZ, 0xc0, !PT ;  /* 0x000f000f18187812 */ /* 0x000fc400078ec0ff */
[--C-:B------:R-:W-:Y:S02]  /*5280*/  SHF.R.U32.HI R25, RZ, 0xa, R30.reuse ;  /* 0x0000000aff197819 */ /* 0x100fe4000001161e */
[----:B------:R-:W-:Y:S02]  /*5290*/  SHF.R.U32.HI R29, RZ, 0x6, R29 ;  /* 0x00000006ff1d7819 */ /* 0x000fe4000001161d */
[----:B------:R-:W-:Y:S02]  /*52a0*/  LOP3.LUT R22, R22, 0x300030, R23, 0xf8, !PT ;  /* 0x0030003016167812 */ /* 0x000fe400078ef817 */
[----:B------:R-:W-:Y:S02]  /*52b0*/  SHF.R.U32.HI R28, RZ, 0x6, R30 ;  /* 0x00000006ff1c7819 */ /* 0x000fe4000001161e */
[----:B------:R-:W-:Y:S02]  /*52c0*/  SHF.R.U32.HI R23, RZ, 0x6, R31 ;  /* 0x00000006ff177819 */ /* 0x000fe4000001161f */
[----:B------:R-:W-:-:S02]  /*52d0*/  LOP3.LUT R24, R24, 0x300030, R25, 0xf8, !PT ;  /* 0x0030003018187812 */ /* 0x000fc400078ef819 */
        /* <DEDUP_REMOVED lines=8> */
[----:B------:R-:W-:Y:S01]  /*5360*/  LOP3.LUT R23, R23, 0x64006400, RZ, 0xfc, !PT ;  /* 0x6400640017177812 */ /* 0x000fe200078efcff */
[----:B------:R-:W-:Y:S01]  /*5370*/  HADD2 R25, R25, -1056, -1056 ;  /* 0xe420e42019197430 */ /* 0x000fe20000000000 */
[----:B------:R-:W-:Y:S02]  /*5380*/  LOP3.LUT R16, R16, 0x64006400, RZ, 0xfc, !PT ;  /* 0x6400640010107812 */ /* 0x000fe400078efcff */
[----:B------:R-:W-:Y:S01]  /*5390*/  LOP3.LUT R21, R21, 0x64006400, RZ, 0xfc, !PT ;  /* 0x6400640015157812 */ /* 0x000fe200078efcff */
[----:B------:R-:W-:Y:S01]  /*53a0*/  HADD2 R27, R27, -1056, -1056 ;  /* 0xe420e4201b1b7430 */ /* 0x000fe20000000000 */
[----:B------:R-:W-:Y:S01]  /*53b0*/  LOP3.LUT R26, R26, 0x300030, R31, 0xf8, !PT ;  /* 0x003000301a1a7812 */ /* 0x000fe200078ef81f */
[----:B------:R-:W-:Y:S01]  /*53c0*/  HADD2 R23, R23, -1056, -1056 ;  /* 0xe420e42017177430 */ /* 0x000fe20000000000 */
[----:B------:R-:W-:-:S02]  /*53d0*/  LOP3.LUT R18, R18, 0x64006400, RZ, 0xfc, !PT ;  /* 0x6400640012127812 */ /* 0x000fc400078efcff */
[----:B------:R-:W-:Y:S01]  /*53e0*/  LOP3.LUT R22, R22, 0x64006400, RZ, 0xfc, !PT ;  /* 0x6400640016167812 */ /* 0x000fe200078efcff */
        /* <DEDUP_REMOVED lines=8> */
[----:B------:R-:W-:Y:S02]  /*5470*/  HFMA2 R8, R23, R9, R8 ;  /* 0x0000000917087231 */ /* 0x000fe40000000008 */
[----:B------:R-:W-:-:S02]  /*5480*/  HADD2 R18, R18, -1056, -1056 ;  /* 0xe420e42012127430 */ /* 0x000fc40000000000 */
[----:B------:R-:W-:Y:S02]  /*5490*/  HADD2 R22, R22, -1056, -1056 ;  /* 0xe420e42016167430 */ /* 0x000fe40000000000 */
[-C--:B------:R-:W-:Y:S02]  /*54a0*/  HFMA2 R6, R16, R10.reuse, R6 ;  /* 0x0000000a10067231 */ /* 0x080fe40000000006 */
[----:B------:R-:W-:Y:S02]  /*54b0*/  HFMA2 R19, R21, R10, R19 ;  /* 0x0000000a15137231 */ /* 0x000fe40000000013 */
[----:B-----5:R-:W-:Y:S02]  /*54c0*/  @!P0 IMAD.IADD R33, R43, 0x1, R34 ;  /* 0x000000012b218824 */ /* 0x020fe400078e0222 */
[----:B------:R-:W-:Y:S01]  /*54d0*/  HADD2 R17, R17, -1056, -1056 ;  /* 0xe420e42011117430 */ /* 0x000fe20000000000 */
[----:B------:R-:W-:Y:S01]  /*54e0*/  IADD3 R34, PT, PT, R34, 0x20, RZ ;  /* 0x0000002022227810 */ /* 0x000fe20007ffe0ff */
[----:B------:R-:W-:-:S02]  /*54f0*/  HADD2 R20, R20, -1056, -1056 ;  /* 0xe420e42014147430 */ /* 0x000fc40000000000 */
[-C--:B------:R-:W-:Y:S02]  /*5500*/  HFMA2 R7, R18, R10.reuse, R7 ;  /* 0x0000000a12077231 */ /* 0x080fe40000000007 */
[----:B------:R-:W-:Y:S02]  /*5510*/  HFMA2 R8, R22, R10, R8 ;  /* 0x0000000a16087231 */ /* 0x000fe40000000008 */
[----:B------:R-:W-:Y:S02]  /*5520*/  HADD2 R24, R24, -1056, -1056 ;  /* 0xe420e42018187430 */ /* 0x000fe40000000000 */
[----:B------:R-:W-:Y:S02]  /*5530*/  HADD2 R26, R26, -1056, -1056 ;  /* 0xe420e4201a1a7430 */ /* 0x000fe40000000000 */
[-C--:B------:R-:W-:Y:S02]  /*5540*/  HFMA2 R6, R17, R11.reuse, R6 ;  /* 0x0000000b11067231 */ /* 0x080fe40000000006 */
[----:B------:R-:W-:-:S02]  /*5550*/  HFMA2 R19, R20, R11, R19 ;  /* 0x0000000b14137231 */ /* 0x000fc40000000013 */
[-C--:B------:R-:W-:Y:S02]  /*5560*/  HFMA2 R7, R24, R11.reuse, R7 ;  /* 0x0000000b18077231 */ /* 0x080fe40000000007 */
[----:B------:R-:W-:Y:S01]  /*5570*/  HFMA2 R8, R26, R11, R8 ;  /* 0x0000000b1a087231 */ /* 0x000fe20000000008 */
[----:B------:R-:W-:Y:S01]  /*5580*/  PRMT R15, R15, 0x5410, R12 ;  /* 0x000054100f0f7816 */ /* 0x000fe2000000000c */
[----:B------:R-:W-:Y:S02]  /*5590*/  HADD2 R6, R6.H0_H0, R6.H1_H1 ;  /* 0x3000000606067230 */ /* 0x000fe40000000800 */
[----:B------:R-:W-:Y:S01]  /*55a0*/  HADD2 R19, R19.H0_H0, R19.H1_H1 ;  /* 0x3000001313137230 */ /* 0x000fe20000000800 */
[----:B------:R-:W-:Y:S01]  /*55b0*/  PRMT R14, R14, 0x5410, R13 ;  /* 0x000054100e0e7816 */ /* 0x000fe2000000000d */
[----:B------:R-:W-:Y:S02]  /*55c0*/  HADD2 R7, R7.H0_H0, R7.H1_H1 ;  /* 0x3000000707077230 */ /* 0x000fe40000000800 */
[----:B------:R-:W-:Y:S01]  /*55d0*/  HADD2 R8, R8.H0_H0, R8.H1_H1 ;  /* 0x3000000808087230 */ /* 0x000fe20000000800 */
[----:B------:R-:W-:-:S02]  /*55e0*/  PRMT R6, R6, 0x5410, R19 ;  /* 0x0000541006067816 */ /* 0x000fc40000000013 */
[----:B------:R-:W-:Y:S02]  /*55f0*/  IADD3 R38, P1, PT, R38, 0x80, RZ ;  /* 0x0000008026267810 */ /* 0x000fe40007f3e0ff */
[----:B------:R-:W-:Y:S01]  /*5600*/  PRMT R7, R7, 0x5410, R8 ;  /* 0x0000541007077816 */ /* 0x000fe20000000008 */
[----:B------:R-:W-:Y:S01]  /*5610*/  UIADD3 UR4, UPT, UPT, UR4, 0x40, URZ ;  /* 0x0000004004047890 */ /* 0x000fe2000fffe0ff */
[----:B------:R-:W-:-:S04]  /*5620*/  IMAD.WIDE R26, R0, 0x4, R44 ;  /* 0x00000004001a7825 */ /* 0x000fc800078e022c */
[----:B------:R-:W-:Y:S01]  /*5630*/  IMAD.X R39, RZ, RZ, R39, P1 ;  /* 0x000000ffff277224 */ /* 0x000fe200008e0627 */
[----:B--2---:R-:W-:Y:S02]  /*5640*/  @!P0 PRMT R36, R4, 0x7610, R36 ;  /* 0x0000761004248816 */ /* 0x004fe40000000024 */
[----:B------:R-:W-:Y:S02]  /*5650*/  @!P0 PRMT R37, R5, 0x7610, R37 ;  /* 0x0000761005258816 */ /* 0x000fe40000000025 */
[----:B------:R-:W-:Y:S02]  /*5660*/  @!P0 PRMT R36, R36, 0x7610, R4 ;  /* 0x0000761024248816 */ /* 0x000fe40000000004 */
[----:B------:R-:W-:Y:S02]  /*5670*/  @!P0 PRMT R37, R37, 0x7610, R5 ;  /* 0x0000761025258816 */ /* 0x000fe40000000005 */
[----:B------:R-:W-:Y:S01]  /*5680*/  ISETP.GE.AND P0, PT, R34, R41, PT ;  /* 0x000000292200720c */ /* 0x000fe20003f06270 */
[----:B------:R-:W-:-:S02]  /*5690*/  HFMA2 R3, R15, R36, R3 ;  /* 0x000000240f037231 */ /* 0x000fc40000000003 */
[-C--:B------:R-:W-:Y:S02]  /*56a0*/  HFMA2 R32, R14, R37.reuse, R32 ;  /* 0x000000250e207231 */ /* 0x080fe40000000020 */
[----:B------:R-:W-:Y:S02]  /*56b0*/  HFMA2 R3, R6, R36, R3 ;  /* 0x0000002406037231 */ /* 0x000fe40000000003 */
[----:B------:R-:W-:-:S06]  /*56c0*/  HFMA2 R32, R7, R37, R32 ;  /* 0x0000002507207231 */ /* 0x000fcc0000000020 */
[----:B------:R-:W-:Y:S05]  /*56d0*/  @!P0 BRA `(.L_x_4860) ;  /* 0xffffffe800188947 */ /* 0x000fea000383ffff */
.L_x_4859:
        /* <DEDUP_REMOVED lines=9> */
[----:B------:R-:W-:Y:S01]  /*5770*/  MOV R4, R4 ;  /* 0x0000000400047202 */ /* 0x000fe20000000f00 */
[----:B------:R-:W-:-:S07]  /*5780*/  IMAD.MOV.U32 R5, RZ, RZ, R3 ;  /* 0x000000ffff057224 */ /* 0x000fce00078e0003 */
.L_x_4864:
[----:B------:R-:W0:Y:S02]  /*5790*/  LDS R2, [R4] ;  /* 0x0000000004027984 */ /* 0x000e240000000800 */
[----:B0-----:R-:W-:-:S05]  /*57a0*/  HADD2 R3, R2, R5 ;  /* 0x0000000502037230 */ /* 0x001fca0000000000 */
[----:B------:R-:W0:Y:S02]  /*57b0*/  ATOMS.CAST.SPIN P0, [R4], R2, R3 ;  /* 0x000000020400758d */ /* 0x000e240001800003 */
[----:B0-----:R-:W-:Y:S05]  /*57c0*/  @!P0 BRA `(.L_x_4864) ;  /* 0xfffffffc00f08947 */ /* 0x001fea000383ffff */
[----:B------:R-:W-:Y:S05]  /*57d0*/  BRA `(.L_x_4862) ;  /* 0x00000000000c7947 */ /* 0x000fea0003800000 */
.L_x_4863:
[----:B------:R-:W2:Y:S02]  /*57e0*/  LD.E R0, desc[UR6][R6.64] ;  /* 0x0000000606007980 */ /* 0x000ea4000c101900 */
[----:B--2---:R-:W-:-:S05]  /*57f0*/  IADD3 R3, PT, PT, R3, R0, RZ ;  /* 0x0000000003037210 */ /* 0x004fca0007ffe0ff */
[----:B------:R0:W-:Y:S02]  /*5800*/  ST.E desc[UR6][R6.64], R3 ;  /* 0x0000000306007985 */ /* 0x0001e4000c101906 */
.L_x_4862:
[----:B------:R-:W-:Y:S05]  /*5810*/  BSYNC.RECONVERGENT B0 ;  /* 0x0000000000007941 */ /* 0x000fea0003800200 */
.L_x_4861:
[----:B------:R1:W-:Y:S02]  /*5820*/  ATOM.E.ADD.F16x2.RN.STRONG.GPU P0, RZ, desc[UR6][R6.64+0x4], R32 ;  /* 0x8000042006ff79a2 */ /* 0x0003e4000c10e106 */
[----:B-1----:R-:W-:Y:S05]  /*5830*/  @P0 EXIT ;  /* 0x000000000000094d */ /* 0x002fea0003800000 */
[----:B------:R-:W1:Y:S02]  /*5840*/  QSPC.E.S P0, RZ, [R6+0x4] ;  /* 0x0000040006ff73aa */ /* 0x000e640000000500 */
[----:B-1----:R-:W-:Y:S05]  /*5850*/  @!P0 BRA `(.L_x_4865) ;  /* 0x00000000001c8947 */ /* 0x002fea0003800000 */
[----:B------:R-:W-:-:S05]  /*5860*/  IMAD.MOV.U32 R2, RZ, RZ, R6 ;  /* 0x000000ffff027224 */ /* 0x000fca00078e0006 */
[----:B------:R-:W-:-:S07]  /*5870*/  MOV R0, R2 ;  /* 0x0000000200007202 */ /* 0x000fce0000000f00 */
.L_x_4866:
[----:B------:R-:W0:Y:S02]  /*5880*/  LDS R2, [R0+0x4] ;  /* 0x0000040000027984 */ /* 0x000e240000000800 */
[----:B0-----:R-:W-:-:S05]  /*5890*/  HFMA2 R3, R2, 1, 1, R32 ;  /* 0x3c003c0002037831 */ /* 0x001fca0000000020 */
[----:B------:R-:W0:Y:S02]  /*58a0*/  ATOMS.CAST.SPIN P0, [R0+0x4], R2, R3 ;  /* 0x000004020000758d */ /* 0x000e240001800003 */
[----:B0-----:R-:W-:Y:S05]  /*58b0*/  @!P0 BRA `(.L_x_4866) ;  /* 0xfffffffc00f08947 */ /* 0x001fea000383ffff */
[----:B------:R-:W-:Y:S05]  /*58c0*/  EXIT ;  /* 0x000000000000794d */ /* 0x000fea0003800000 */
.L_x_4865:
[----:B------:R-:W0:Y:S02]  /*58d0*/  LD.E R0, desc[UR6][R6.64+0x4] ;  /* 0x0000040606007980 */ /* 0x000e24000c101900 */
[----:B0-----:R-:W-:-:S05]  /*58e0*/  IADD3 R3, PT, PT, R32, R0, RZ ;  /* 0x0000000020037210 */ /* 0x001fca0007ffe0ff */
[----:B------:R-:W-:Y:S01]  /*58f0*/  ST.E desc[UR6][R6.64+0x4], R3 ;  /* 0x0000040306007985 */ /* 0x000fe2000c101906 */
[----:B------:R-:W-:Y:S05]  /*5900*/  EXIT ;  /* 0x000000000000794d */ /* 0x000fea0003800000 */
.L_x_4867:
        /* <DEDUP_REMOVED lines=15> */
.L_x_5352:


//--------------------- .text._Z23gemm_half_q_half_kernelILi1ELi40ELb1ELb0ELi64EEvPK6__halfPKjS4_S2_PS0_iiiiPKtS7_iiiiiibS2_i --------------------------
	.section	.text._Z23gemm_half_q_half_kernelILi1ELi40ELb1ELb0ELi64EEvPK6__halfPKjS4_S2_PS0_iiiiPKtS7_iiiiiibS2_i,"ax",@progbits
	.align	128
        .global         _Z23gemm_half_q_half_kernelILi1ELi40ELb1ELb0ELi64EEvPK6__halfPKjS4_S2_PS0_iiiiPKtS7_iiiiiibS2_i
        .type           _Z23gemm_half_q_half_kernelILi1ELi40ELb1ELb0ELi64EEvPK6__halfPKjS4_S2_PS0_iiiiPKtS7_iiiiiibS2_i,@function
        .size           _Z23gemm_half_q_half_kernelILi1ELi40ELb1ELb0ELi64EEvPK6__halfPKjS4_S2_PS0_iiiiPKtS7_iiiiiibS2_i,(.L_x_5353 - _Z23gemm_half_q_half_kernelILi1ELi40ELb1ELb0ELi64EEvPK6__halfPKjS4_S2_PS0_iiiiPKtS7_iiiiiibS2_i)
        .other          _Z23gemm_half_q_half_kernelILi1ELi40ELb1ELb0ELi64EEvPK6__halfPKjS4_S2_PS0_iiiiPKtS7_iiiiiibS2_i,@"STO_CUDA_ENTRY STV_DEFAULT"
_Z23gemm_half_q_half_kernelILi1ELi40ELb1ELb0ELi64EEvPK6__halfPKjS4_S2_PS0_iiiiPKtS7_iiiiiibS2_i:
.text._Z23gemm_half_q_half_kernelILi1ELi40ELb1ELb0ELi64EEvPK6__halfPKjS4_S2_PS0_iiiiPKtS7_iiiiiibS2_i:
[----:B------:R-:W0:Y:S08]  /*0000*/  LDC R1, c[0x0][0x37c] ;  /* 0x0000df00ff017b82 */ /* 0x000e300000000800 */
[----:B------:R-:W1:Y:S01]  /*0010*/  S2UR UR6, SR_CTAID.Y ;  /* 0x00000000000679c3 */ /* 0x000e620000002600 */
[----:B------:R-:W2:Y:S01]  /*0020*/  S2R R5, SR_CTAID.X ;  /* 0x0000000000057919 */ /* 0x000ea20000002500 */
[----:B0-----:R-:W-:-:S06]  /*0030*/  IADD3 R1, PT, PT, R1, -0x10, RZ ;  /* 0xfffffff001017810 */ /* 0x001fcc0007ffe0ff */
[----:B------:R-:W1:Y:S02]  /*0040*/  LDC R0, c[0x0][0x3a8] ;  /* 0x0000ea00ff007b82 */ /* 0x000e640000000800 */
[----:B-1----:R-:W-:-:S13]  /*0050*/  ISETP.LE.AND P0, PT, R0, UR6, PT ;  /* 0x0000000600007c0c */ /* 0x002fda000bf03270 */
[----:B--2---:R-:W-:Y:S05]  /*0060*/  @P0 EXIT ;  /* 0x000000000000094d */ /* 0x004fea0003800000 */
[----:B------:R-:W0:Y:S01]  /*0070*/  LDC.64 R2, c[0x0][0x3e8] ;  /* 0x0000fa00ff027b82 */ /* 0x000e220000000a00 */
[----:B------:R-:W0:Y:S02]  /*0080*/  LDCU.64 UR16, c[0x0][0x358] ;  /* 0x00006b00ff1077ac */ /* 0x000e240008000a00 */
[----:B0-----:R-:W2:Y:S02]  /*0090*/  LDG.E.U16 R2, desc[UR16][R2.64] ;  /* 0x0000001002027981 */ /* 0x001ea4000c1e1500 */
[----:B--2---:R-:W-:-:S13]  /*00a0*/  ISETP.NE.AND P0, PT, R2, RZ, PT ;  /* 0x000000ff0200720c */ /* 0x004fda0003f05270 */
[----:B------:R-:W-:Y:S05]  /*00b0*/  @!P0 EXIT ;  /* 0x000000000000894d */ /* 0x000fea0003800000 */
[----:B------:R-:W0:Y:S01]  /*00c0*/  S2UR UR13, SR_CTAID.Z ;  /* 0x00000000000d79c3 */ /* 0x000e220000002700 */
[----:B------:R-:W1:Y:S01]  /*00d0*/  S2R R10, SR_TID.X ;  /* 0x00000000000a7919 */ /* 0x000e620000002100 */
[----:B------:R-:W2:Y:S01]  /*00e0*/  LDCU UR14, c[0x0][0x3ac] ;  /* 0x00007580ff0e77ac */ /* 0x000ea20008000800 */
[----:B------:R-:W-:Y:S05]  /*00f0*/  BSSY.RECONVERGENT B0, `(.L_x_4868) ;  /* 0x000001e000007945 */ /* 0x000fea0003800200 */
[----:B------:R-:W3:Y:S01]  /*0100*/  LDC R2, c[0x0][0x3b0] ;  /* 0x0000ec00ff027b82 */ /* 0x000ee20000000800 */
[----:B0-----:R-:W-:-:S06]  /*0110*/  USHF.L.U32 UR11, UR13, 0x6, URZ ;  /* 0x000000060d0b7899 */ /* 0x001fcc00080006ff */
[----:B------:R-:W-:Y:S02]  /*0120*/  MOV R3, UR11 ;  /* 0x0000000b00037c02 */ /* 0x000fe40008000f00 */
[----:B-1----:R-:W-:Y:S02]  /*0130*/  IADD3 R11, PT, PT, R10, UR11, RZ ;  /* 0x0000000b0a0b7c10 */ /* 0x002fe4000fffe0ff */
[----:B---3--:R-:W-:Y:S02]  /*0140*/  VIADDMNMX R3, R3, 0x40, R2, PT ;  /* 0x0000004003037846 */ /* 0x008fe40003800102 */
[----:B------:R-:W-:Y:S02]  /*0150*/  LEA R5, R5, R10, 0x6 ;  /* 0x0000000a05057211 */ /* 0x000fe400078e30ff */
[----:B------:R-:W-:Y:S02]  /*0160*/  R2UR UR10, R3 ;  /* 0x00000000030a72ca */ /* 0x000fe400000e0000 */
[----:B------:R-:W-:-:S04]  /*0170*/  SHF.L.U32 R37, R5, 0x2, RZ ;  /* 0x0000000205257819 */ /* 0x000fc800000006ff */
[----:B--2---:R-:W-:-:S07]  /*0180*/  ISETP.GE.AND P1, PT, R37, UR14, PT ;  /* 0x0000000e25007c0c */ /* 0x004fce000bf26270 */
[----:B------:R-:W-:-:S13]  /*0190*/  ISETP.GE.AND P0, PT, R11, UR10, PT ;  /* 0x0000000a0b007c0c */ /* 0x000fda000bf06270 */
        /* <DEDUP_REMOVED lines=19> */
.L_x_4869:
[----:B------:R-:W-:Y:S05]  /*02d0*/  BSYNC.RECONVERGENT B0 ;  /* 0x0000000000007941 */ /* 0x000fea0003800200 */
.L_x_4868:
[----:B------:R-:W-:Y:S05]  /*02e0*/  @P1 EXIT ;  /* 0x000000000000194d */ /* 0x000fea0003800000 */
[----:B------:R-:W1:Y:S01]  /*02f0*/  LDCU.U8 UR4, c[0x0][0x3e0] ;  /* 0x00007c00ff0477ac */ /* 0x000e620008000000 */
[----:B0-----:R-:W0:Y:S01]  /*0300*/  S2R R0, SR_CTAID.Y ;  /* 0x0000000000007919 */ /* 0x001e220000002600 */
[----:B------:R-:W-:Y:S01]  /*0310*/  ISETP.LE.AND P1, PT, R2, UR11, PT ;  /* 0x0000000b02007c0c */ /* 0x000fe2000bf23270 */
[----:B------:R-:W2:Y:S01]  /*0320*/  LDCU.64 UR6, c[0x0][0x3b8] ;  /* 0x00007700ff0677ac */ /* 0x000ea20008000a00 */
[----:B------:R-:W-:Y:S02]  /*0330*/  USHF.L.U32 UR8, UR13, 0x7, URZ ;  /* 0x000000070d087899 */ /* 0x000fe400080006ff */
[----:B-1----:R-:W-:Y:S02]  /*0340*/  UPRMT UR4, UR4, 0x8880, URZ ;  /* 0x0000888004047896 */ /* 0x002fe400080000ff */
[----:B--2---:R-:W-:-:S04]  /*0350*/  UIMAD.WIDE.U32 UR8, UR8, 0x2, UR6 ;  /* 0x00000002080878a5 */ /* 0x004fc8000f8e0006 */
[----:B------:R-:W-:-:S04]  /*0360*/  ISETP.NE.AND P0, PT, RZ, UR4, PT ;  /* 0x00000004ff007c0c */ /* 0x000fc8000bf05270 */
[----:B------:R-:W-:-:S13]  /*0370*/  ISETP.NE.OR P0, PT, RZ, UR13, !P0 ;  /* 0x0000000dff007c0c */ /* 0x000fda000c705670 */
[----:B------:R-:W1:Y:S01]  /*0380*/  @!P0 LDC.64 R4, c[0x0][0x3a0] ;  /* 0x0000e800ff048b82 */ /* 0x000e620000000a00 */
[----:B0-----:R-:W-:-:S04]  /*0390*/  @!P0 IMAD R3, R0, UR14, R37 ;  /* 0x0000000e00038c24 */ /* 0x001fc8000f8e0225 */
[----:B-1----:R-:W-:-:S05]  /*03a0*/  @!P0 IMAD.WIDE R4, R3, 0x2, R4 ;  /* 0x0000000203048825 */ /* 0x002fca00078e0204 */
[----:B------:R0:W-:Y:S01]  /*03b0*/  @!P0 STG.E.64 desc[UR16][R4.64], RZ ;  /* 0x000000ff04008986 */ /* 0x0001e2000c101b10 */
[----:B------:R-:W-:Y:S06]  /*03c0*/  BAR.SYNC.DEFER_BLOCKING 0x0 ;  /* 0x0000000000007b1d */ /* 0x000fec0000010000 */
[----:B------:R-:W-:Y:S05]  /*03d0*/  @P1 BRA `(.L_x_4870) ;  /* 0x0000000000e41947 */ /* 0x000fea0003800000 */
[----:B------:R-:W-:Y:S01]  /*03e0*/  MOV R12, UR8 ;  /* 0x00000008000c7c02 */ /* 0x000fe20008000f00 */
[----:B0-----:R-:W0:Y:S01]  /*03f0*/  LDC.64 R4, c[0x0][0x390] ;  /* 0x0000e400ff047b82 */ /* 0x001e220000000a00 */
[----:B------:R-:W-:-:S05]  /*0400*/  MOV R13, UR9 ;  /* 0x00000009000d7c02 */ /* 0x000fca0008000f00 */
[----:B------:R1:W5:Y:S01]  /*0410*/  LDG.E.U16.CONSTANT R3, desc[UR16][R12.64] ;  /* 0x000000100c037981 */ /* 0x000362000c1e9500 */
[----:B------:R-:W-:Y:S01]  /*0420*/  SHF.R.S32.HI R8, RZ, 0x1f, R37 ;  /* 0x0000001fff087819 */ /* 0x000fe20000011425 */
[----:B------:R-:W2:Y:S01]  /*0430*/  LDC.64 R6, c[0x0][0x398] ;  /* 0x0000e600ff067b82 */ /* 0x000ea20000000a00 */
[----:B------:R-:W-:Y:S01]  /*0440*/  SHF.L.U32 R9, R10, 0x4, RZ ;  /* 0x000000040a097819 */ /* 0x000fe200000006ff */
[----:B------:R-:W-:Y:S01]  /*0450*/  UMOV UR12, UR11 ;  /* 0x0000000b000c7c82 */ /* 0x000fe20008000000 */
[----:B------:R-:W-:Y:S01]  /*0460*/  LEA.HI R10, R8, R37, RZ, 0x3 ;  /* 0x00000025080a7211 */ /* 0x000fe200078f18ff */
[----:B------:R-:W-:Y:S01]  /*0470*/  HFMA2 R8, -RZ, RZ, 0, 0 ;  /* 0x00000000ff087431 */ /* 0x000fe200000001ff */
[----:B------:R-:W-:Y:S02]  /*0480*/  LOP3.LUT R9, R9, 0x10, RZ, 0xc0, !PT ;  /* 0x0000001009097812 */ /* 0x000fe400078ec0ff */
[----:B------:R-:W-:-:S07]  /*0490*/  SHF.R.S32.HI R10, RZ, 0x3, R10 ;  /* 0x00000003ff0a7819 */ /* 0x000fce000001140a */
.L_x_4871:
[----:B-----5:R-:W-:-:S05]  /*04a0*/  IADD3 R15, PT, PT, R3, R8, RZ ;  /* 0x00000008030f7210 */ /* 0x020fca0007ffe0ff */
[----:B------:R-:W-:-:S05]  /*04b0*/  IMAD R11, R15, UR14, RZ ;  /* 0x0000000e0f0b7c24 */ /* 0x000fca000f8e02ff */
[----:B-1----:R-:W-:-:S04]  /*04c0*/  SHF.R.S32.HI R12, RZ, 0x1f, R11 ;  /* 0x0000001fff0c7819 */ /* 0x002fc8000001140b */
        /* <DEDUP_REMOVED lines=32> */
[----:B----4-:R-:W-:Y:S02]  /*06d0*/  R2UR UR4, R20 ;  /* 0x00000000140472ca */ /* 0x010fe400000e0000 */
[----:B------:R-:W-:Y:S01]  /*06e0*/  LEA R11, R8, R1, 0x3 ;  /* 0x00000001080b7211 */ /* 0x000fe200078e18ff */
[----:B--2---:R-:W-:Y:S01]  /*06f0*/  HMUL2 R16, R21, R14.H0_H0 ;  /* 0x2000000e15107232 */ /* 0x004fe20000000000 */
[----:B-1----:R-:W-:-:S05]  /*0700*/  PRMT R13, R13, 0x5410, R12 ;  /* 0x000054100d0d7816 */ /* 0x002fca000000000c */
[----:B------:R-:W-:-:S05]  /*0710*/  HMUL2 R17, R13, R14.H0_H0 ;  /* 0x2000000e0d117232 */ /* 0x000fca0000000000 */
[----:B------:R3:W-:Y:S01]  /*0720*/  STL.64 [R11], R16 ;  /* 0x000000100b007387 */ /* 0x0007e20000100a00 */
[----:B------:R-:W-:-:S04]  /*0730*/  UIADD3 UR12, UPT, UPT, UR4, UR12, URZ ;  /* 0x0000000c040c7290 */ /* 0x000fc8000fffe0ff */
[----:B------:R-:W-:Y:S01]  /*0740*/  UISETP.GE.AND UP0, UPT, UR12, UR10, UPT ;  /* 0x0000000a0c00728c */ /* 0x000fe2000bf06270 */
[----:B------:R-:W-:-:S08]  /*0750*/  IADD3 R8, PT, PT, R8, 0x1, RZ ;  /* 0x0000000108087810 */ /* 0x000fd00007ffe0ff */
[----:B---3--:R-:W-:Y:S05]  /*0760*/  BRA.U !UP0, `(.L_x_4871) ;  /* 0xfffffffd084c7547 */ /* 0x008fea000b83ffff */
.L_x_4870:
[----:B------:R1:W5:Y:S01]  /*0770*/  LDL.64 R38, [R1] ;  /* 0x0000000001267983 */ /* 0x0003620000100a00 */
[----:B------:R-:W2:Y:S01]  /*0780*/  LDCU UR12, c[0x0][0x3c8] ;  /* 0x00007900ff0c77ac */ /* 0x000ea20008000800 */
[----:B------:R-:W-:Y:S01]  /*0790*/  UMOV UR4, URZ ;  /* 0x000000ff00047c82 */ /* 0x000fe20008000000 */
[----:B--2---:R-:W-:-:S09]  /*07a0*/  UISETP.GT.AND UP0, UPT, UR11, UR12, UPT ;  /* 0x0000000c0b00728c */ /* 0x004fd2000bf04270 */
[----:B-1----:R-:W-:Y:S05]  /*07b0*/  BRA.U !UP0, `(.L_x_4872) ;  /* 0x0000000108207547 */ /* 0x002fea000b800000 */
[----:B------:R-:W1:Y:S02]  /*07c0*/  LDCU UR4, c[0x0][0x3cc] ;  /* 0x00007980ff0477ac */ /* 0x000e640008000800 */
[----:B-1----:R-:W-:-:S04]  /*07d0*/  UISETP.LT.AND UP0, UPT, UR11, UR4, UPT ;  /* 0x000000040b00728c */ /* 0x002fc8000bf01270 */
[----:B------:R-:W-:-:S04]  /*07e0*/  USEL UR4, UR11, UR4, UP0 ;  /* 0x000000040b047287 */ /* 0x000fc80008000000 */
[----:B------:R-:W-:-:S04]  /*07f0*/  UIADD3 UR4, UPT, UPT, UR4, -UR12, URZ ;  /* 0x8000000c04047290 */ /* 0x000fc8000fffe0ff */
[----:B------:R-:W-:-:S04]  /*0800*/  USHF.R.S32.HI UR5, URZ, 0x1f, UR4 ;  /* 0x0000001fff057899 */ /* 0x000fc80008011404 */
[----:B------:R-:W-:-:S04]  /*0810*/  ULEA.HI UR5, UR5, UR4, URZ, 0x5 ;  /* 0x0000000405057291 */ /* 0x000fc8000f8f28ff */
[----:B------:R-:W-:-:S04]  /*0820*/  USHF.R.S32.HI UR5, URZ, 0x5, UR5 ;  /* 0x00000005ff057899 */ /* 0x000fc80008011405 */
[----:B------:R-:W-:-:S12]  /*0830*/  UIMAD UR4, UR5, 0x6, URZ ;  /* 0x00000006050478a4 */ /* 0x000fd8000f8e02ff */
.L_x_4872:
[----:B------:R-:W1:Y:S01]  /*0840*/  LDCU UR15, c[0x0][0x3cc] ;  /* 0x00007980ff0f77ac */ /* 0x000e620008000800 */
[----:B------:R-:W-:Y:S01]  /*0850*/  HFMA2 R3, -RZ, RZ, 0, 0 ;  /* 0x00000000ff037431 */ /* 0x000fe200000001ff */
[----:B-1----:R-:W-:-:S09]  /*0860*/  UISETP.GT.AND UP0, UPT, UR11, UR15, UPT ;  /* 0x0000000f0b00728c */ /* 0x002fd2000bf04270 */
[----:B------:R-:W-:Y:S05]  /*0870*/  BRA.U !UP0, `(.L_x_4873) ;  /* 0x00000001081c7547 */ /* 0x000fea000b800000 */
[----:B------:R-:W1:Y:S02]  /*0880*/  LDC R3, c[0x0][0x3d0] ;  /* 0x0000f400ff037b82 */ /* 0x000e640000000800 */
[----:B-1----:R-:W-:-:S04]  /*0890*/  VIMNMX R3, PT, PT, R3, UR11, PT ;  /* 0x0000000b03037c48 */ /* 0x002fc8000bfe0100 */
[----:B------:R-:W-:-:S04]  /*08a0*/  IADD3 R3, PT, PT, R3, -UR15, RZ ;  /* 0x8000000f03037c10 */ /* 0x000fc8000fffe0ff */
[----:B0-----:R-:W-:-:S04]  /*08b0*/  SHF.R.S32.HI R4, RZ, 0x1f, R3 ;  /* 0x0000001fff047819 */ /* 0x001fc80000011403 */
[----:B------:R-:W-:-:S04]  /*08c0*/  LEA.HI R4, R4, R3, RZ, 0x5 ;  /* 0x0000000304047211 */ /* 0x000fc800078f28ff */
[----:B------:R-:W-:-:S04]  /*08d0*/  SHF.R.S32.HI R4, RZ, 0x5, R4 ;  /* 0x00000005ff047819 */ /* 0x000fc80000011404 */
[----:B------:R-:W-:-:S07]  /*08e0*/  LEA R3, R4, R4, 0x2 ;  /* 0x0000000404037211 */ /* 0x000fce00078e10ff */
.L_x_4873:
[----:B------:R-:W1:Y:S01]  /*08f0*/  LDCU UR5, c[0x0][0x3d0] ;  /* 0x00007a00ff0577ac */ /* 0x000e620008000800 */
[----:B------:R-:W-:Y:S01]  /*0900*/  MOV R6, RZ ;  /* 0x000000ff00067202 */ /* 0x000fe20000000f00 */
[----:B-1----:R-:W-:-:S09]  /*0910*/  UISETP.GT.AND UP0, UPT, UR11, UR5, UPT ;  /* 0x000000050b00728c */ /* 0x002fd2000bf04270 */
[----:B------:R-:W-:Y:S05]  /*0920*/  BRA.U !UP0, `(.L_x_4874) ;  /* 0x00000001081c7547 */ /* 0x000fea000b800000 */
[----:B0-----:R-:W0:Y:S02]  /*0930*/  LDC R4, c[0x0][0x3d4] ;  /* 0x0000f500ff047b82 */ /* 0x001e240000000800 */
[----:B0-----:R-:W-:-:S04]  /*0940*/  VIMNMX R4, PT, PT, R4, UR11, PT ;  /* 0x0000000b04047c48 */ /* 0x001fc8000bfe0100 */
[----:B------:R-:W-:-:S04]  /*0950*/  IADD3 R4, PT, PT, R4, -UR5, RZ ;  /* 0x8000000504047c10 */ /* 0x000fc8000fffe0ff */
[----:B------:R-:W-:-:S04]  /*0960*/  SHF.R.S32.HI R5, RZ, 0x1f, R4 ;  /* 0x0000001fff057819 */ /* 0x000fc80000011404 */
[----:B------:R-:W-:-:S04]  /*0970*/  LEA.HI R5, R5, R4, RZ, 0x5 ;  /* 0x0000000405057211 */ /* 0x000fc800078f28ff */
[----:B------:R-:W-:-:S04]  /*0980*/  SHF.R.S32.HI R5, RZ, 0x5, R5 ;  /* 0x00000005ff057819 */ /* 0x000fc80000011405 */
[----:B------:R-:W-:-:S07]  /*0990*/  SHF.L.U32 R6, R5, 0x2, RZ ;  /* 0x0000000205067819 */ /* 0x000fce00000006ff */
.L_x_4874:
        /* <DEDUP_REMOVED lines=10> */
[----:B------:R-:W-:-:S07]  /*0a40*/  LEA R7, R5, R5, 0x1 ;  /* 0x0000000505077211 */ /* 0x000fce00078e08ff */
.L_x_4875:
[----:B------:R-:W1:Y:S01]  /*0a50*/  LDCU UR5, c[0x0][0x3d8] ;  /* 0x00007b00ff0577ac */ /* 0x000e620008000800 */
[----:B------:R-:W-:Y:S01]  /*0a60*/  HFMA2 R8, -RZ, RZ, 0, 0 ;  /* 0x00000000ff087431 */ /* 0x000fe200000001ff */
        /* <DEDUP_REMOVED lines=9> */
.L_x_4876:
[----:B0-----:R-:W-:Y:S02]  /*0b00*/  MOV R5, UR9 ;  /* 0x0000000900057c02 */ /* 0x001fe40008000f00 */
[----:B------:R-:W-:-:S05]  /*0b10*/  MOV R4, UR8 ;  /* 0x0000000800047c02 */ /* 0x000fca0008000f00 */
[----:B------:R0:W2:Y:S01]  /*0b20*/  LDG.E.U16.CONSTANT R5, desc[UR16][R4.64+0x2] ;  /* 0x0000021004057981 */ /* 0x0000a2000c1e9500 */
[----:B------:R-:W-:Y:S01]  /*0b30*/  UISETP.LT.AND UP0, UPT, UR11, UR12, UPT ;  /* 0x0000000c0b00728c */ /* 0x000fe2000bf01270 */
[----:B------:R-:W-:Y:S02]  /*0b40*/  VIMNMX R2, PT, PT, R2, UR15, PT ;  /* 0x0000000f02027c48 */ /* 0x000fe4000bfe0100 */
[----:B-----5:R-:W-:Y:S01]  /*0b50*/  PRMT R36, R39, 0x7610, R39 ;  /* 0x0000761027247816 */ /* 0x020fe20000000027 */
[----:B------:R-:W-:Y:S01]  /*0b60*/  USEL UR5, UR11, UR12, UP0 ;  /* 0x0000000c0b057287 */ /* 0x000fe20008000000 */
[----:B------:R-:W-:-:S03]  /*0b70*/  MOV R34, RZ ;  /* 0x000000ff00227202 */ /* 0x000fc60000000f00 */
[----:B------:R-:W-:-:S04]  /*0b80*/  USHF.R.S32.HI UR8, URZ, 0x1f, UR5 ;  /* 0x0000001fff087899 */ /* 0x000fc80008011405 */
[----:B------:R-:W-:-:S03]  /*0b90*/  ULEA.HI UR8, UR8, UR5, URZ, 0x5 ;  /* 0x0000000508087291 */ /* 0x000fc6000f8f28ff */
[----:B------:R-:W1:Y:S01]  /*0ba0*/  S2UR UR5, SR_CgaCtaId ;  /* 0x00000000000579c3 */ /* 0x000e620000008800 */
[----:B------:R-:W-:-:S04]  /*0bb0*/  USHF.R.S32.HI UR8, URZ, 0x5, UR8 ;  /* 0x00000005ff087899 */ /* 0x000fc80008011408 */
[----:B------:R-:W-:-:S06]  /*0bc0*/  ULEA UR4, UR8, UR4, 0x3 ;  /* 0x0000000408047291 */ /* 0x000fcc000f8e18ff */
[----:B------:R-:W-:Y:S01]  /*0bd0*/  IADD3 R3, PT, PT, R6, UR4, R3 ;  /* 0x0000000406037c10 */ /* 0x000fe2000fffe003 */
[----:B------:R-:W3:Y:S03]  /*0be0*/  LDCU.64 UR8, c[0x0][0x388] ;  /* 0x00007100ff0877ac */ /* 0x000ee60008000a00 */
[----:B------:R-:W-:Y:S01]  /*0bf0*/  IADD3 R3, PT, PT, R8, R3, R7 ;  /* 0x0000000308037210 */ /* 0x000fe20007ffe007 */
[----:B------:R-:W-:-:S04]  /*0c00*/  UMOV UR4, 0x400 ;  /* 0x0000040000047882 */ /* 0x000fc80000000000 */
[----:B0-----:R-:W-:Y:S01]  /*0c10*/  IMAD R4, R3, UR14, RZ ;  /* 0x0000000e03047c24 */ /* 0x001fe2000f8e02ff */
[----:B------:R-:W-:-:S04]  /*0c20*/  SHF.R.S32.HI R3, RZ, 0x1f, R37 ;  /* 0x0000001fff037819 */ /* 0x000fc80000011425 */
[----:B------:R-:W-:-:S04]  /*0c30*/  IADD3 R6, P0, PT, R37, R4, RZ ;  /* 0x0000000425067210 */ /* 0x000fc80007f1e0ff */
[----:B------:R-:W-:Y:S02]  /*0c40*/  LEA.HI.X.SX32 R3, R4, R3, 0x1, P0 ;  /* 0x0000000304037211 */ /* 0x000fe400000f0eff */
[----:B------:R-:W-:Y:S02]  /*0c50*/  ISETP.GT.AND P0, PT, R2, UR11, PT ;  /* 0x0000000b02007c0c */ /* 0x000fe4000bf04270 */
[C---:B------:R-:W-:Y:S02]  /*0c60*/  SHF.L.U32 R2, R6.reuse, 0x2, RZ ;  /* 0x0000000206027819 */ /* 0x040fe400000006ff */
[----:B------:R-:W-:Y:S02]  /*0c70*/  SHF.L.U64.HI R3, R6, 0x2, R3 ;  /* 0x0000000206037819 */ /* 0x000fe40000010203 */
[----:B---3--:R-:W-:Y:S01]  /*0c80*/  IADD3 R44, P1, PT, R2, UR8, RZ ;  /* 0x00000008022c7c10 */ /* 0x008fe2000ff3e0ff */
[----:B-1----:R-:W-:Y:S01]  /*0c90*/  ULEA UR8, UR5, UR4, 0x18 ;  /* 0x0000000405087291 */ /* 0x002fe2000f8ec0ff */
[----:B------:R-:W-:-:S02]  /*0ca0*/  PRMT R2, RZ, 0x5410, RZ ;  /* 0x00005410ff027816 */ /* 0x000fc400000000ff */
[----:B------:R-:W-:Y:S02]  /*0cb0*/  IADD3.X R45, PT, PT, R3, UR9, RZ, P1, !PT ;  /* 0x00000009032d7c10 */ /* 0x000fe40008ffe4ff */
[----:B------:R-:W-:Y:S02]  /*0cc0*/  PRMT R3, RZ, 0x5410, RZ ;  /* 0x00005410ff037816 */ /* 0x000fe400000000ff */
[----:B------:R-:W-:Y:S01]  /*0cd0*/  UMOV UR4, UR8 ;  /* 0x0000000800047c82 */ /* 0x000fe20008000000 */
[----:B------:R-:W-:Y:S02]  /*0ce0*/  MOV R42, R44 ;  /* 0x0000002c002a7202 */ /* 0x000fe40000000f00 */
[----:B------:R-:W-:Y:S02]  /*0cf0*/  MOV R43, R45 ;  /* 0x0000002d002b7202 */ /* 0x000fe40000000f00 */
[----:B--2---:R-:W-:Y:S01]  /*0d00*/  IADD3 R35, PT, PT, R5, UR11, RZ ;  /* 0x0000000b05237c10 */ /* 0x004fe2000fffe0ff */
[----:B------:R-:W-:Y:S06]  /*0d10*/  @!P0 BRA `(.L_x_4877) ;  /* 0x0000001800388947 */ /* 0x000fec0003800000 */
[----:B------:R-:W-:Y:S01]  /*0d20*/  UIMAD.WIDE.U32 UR4, UR13, 0x100, UR6 ;  /* 0x000001000d0478a5 */ /* 0x000fe2000f8e0006 */
[----:B------:R-:W-:Y:S01]  /*0d30*/  MOV R34, RZ ;  /* 0x000000ff00227202 */ /* 0x000fe20000000f00 */
[----:B------:R-:W-:Y:S01]  /*0d40*/  UISETP.LT.AND UP1, UPT, UR10, UR15, UPT ;  /* 0x0000000f0a00728c */ /* 0x000fe2000bf21270 */
[----:B------:R-:W-:Y:S01]  /*0d50*/  PRMT R3, RZ, 0x5410, RZ ;  /* 0x00005410ff037816 */ /* 0x000fe200000000ff */
[----:B------:R-:W-:Y:S01]  /*0d60*/  UIADD3 UR9, UP0, UPT, UR4, 0x2, URZ ;  /* 0x0000000204097890 */ /* 0x000fe2000ff1e0ff */
[----:B------:R-:W-:-:S03]  /*0d70*/  PRMT R2, RZ, 0x5410, RZ ;  /* 0x00005410ff027816 */ /* 0x000fc600000000ff */
[----:B------:R-:W-:Y:S02]  /*0d80*/  UIADD3.X UR4, UPT, UPT, URZ, UR5, URZ, UP0, !UPT ;  /* 0x00000005ff047290 */ /* 0x000fe400087fe4ff */
[----:B------:R-:W-:Y:S01]  /*0d90*/  MOV R32, UR9 ;  /* 0x0000000900207c02 */ /* 0x000fe20008000f00 */
[----:B------:R-:W-:-:S03]  /*0da0*/  USEL UR5, UR10, UR15, UP1 ;  /* 0x0000000f0a057287 */ /* 0x000fc60008800000 */
[----:B------:R-:W-:Y:S01]  /*0db0*/  MOV R33, UR4 ;  /* 0x0000000400217c02 */ /* 0x000fe20008000f00 */
[----:B------:R-:W-:-:S08]  /*0dc0*/  UMOV UR4, UR8 ;  /* 0x0000000800047c82 */ /* 0x000fd00008000000 */
.L_x_4878:
[----:B------:R-:W-:Y:S01]  /*0dd0*/  MOV R42, R44 ;  /* 0x0000002c002a7202 */ /* 0x000fe20000000f00 */
[----:B------:R-:W0:Y:S01]  /*0de0*/  LDS.128 R20, [UR4] ;  /* 0x00000004ff147984 */ /* 0x000e220008000c00 */
[----:B------:R-:W-:-:S05]  /*0df0*/  MOV R43, R45 ;  /* 0x0000002d002b7202 */ /* 0x000fca0000000f00 */
[----:B------:R-:W2:Y:S01]  /*0e00*/  LDG.E.128.CONSTANT R4, desc[UR16][R42.64] ;  /* 0x000000102a047981 */ /* 0x000ea2000c1e9d00 */
[----:B------:R-:W-:-:S05]  /*0e10*/  MOV R19, UR14 ;  /* 0x0000000e00137c02 */ /* 0x000fca0008000f00 */
[----:B------:R-:W-:-:S05]  /*0e20*/  IMAD.WIDE R18, R19, 0x4, R42 ;  /* 0x0000000413127825 */ /* 0x000fca00078e022a */
[----:B------:R1:W3:Y:S01]  /*0e30*/  LDG.E.128.CONSTANT R8, desc[UR16][R18.64] ;  /* 0x0000001012087981 */ /* 0x0002e2000c1e9d00 */
[----:B------:R-:W-:-:S05]  /*0e40*/  MOV R25, UR14 ;  /* 0x0000000e00197c02 */ /* 0x000fca0008000f00 */
[----:B------:R-:W-:-:S05]  /*0e50*/  IMAD.WIDE R24, R25, 0x4, R18 ;  /* 0x0000000419187825 */ /* 0x000fca00078e0212 */
[----:B------:R-:W4:Y:S01]  /*0e60*/  LDG.E.128.CONSTANT R12, desc[UR16][R24.64] ;  /* 0x00000010180c7981 */ /* 0x000f22000c1e9d00 */
[----:B------:R-:W-:Y:S02]  /*0e70*/  MOV R45, UR14 ;  /* 0x0000000e002d7c02 */ /* 0x000fe40008000f00 */
[----:B--2---:R-:W-:Y:S02]  /*0e80*/  SHF.R.U32.HI R28, RZ, 0x6, R4 ;  /* 0x00000006ff1c7819 */ /* 0x004fe40000011604 */
[----:B------:R-:W-:Y:S02]  /*0e90*/  LOP3.LUT R26, R4, 0x3f003f, RZ, 0xc0, !PT ;  /* 0x003f003f041a7812 */ /* 0x000fe400078ec0ff */
[----:B------:R-:W-:Y:S02]  /*0ea0*/  LOP3.LUT R27, R5, 0x3f003f, RZ, 0xc0, !PT ;  /* 0x003f003f051b7812 */ /* 0x000fe400078ec0ff */
[----:B------:R-:W-:Y:S02]  /*0eb0*/  SHF.R.U32.HI R29, RZ, 0x6, R5 ;  /* 0x00000006ff1d7819 */ /* 0x000fe40000011605 */
[----:B------:R-:W-:-:S02]  /*0ec0*/  LOP3.LUT R28, R28, 0x3f003f, RZ, 0xc0, !PT ;  /* 0x003f003f1c1c7812 */ /* 0x000fc400078ec0ff */
[----:B-1----:R-:W-:Y:S02]  /*0ed0*/  LOP3.LUT R19, R26, 0x64006400, RZ, 0xfc, !PT ;  /* 0x640064001a137812 */ /* 0x002fe400078efcff */
[----:B------:R-:W-:Y:S02]  /*0ee0*/  LOP3.LUT R31, R6, 0x3f003f, RZ, 0xc0, !PT ;  /* 0x003f003f061f7812 */ /* 0x000fe400078ec0ff */
[----:B------:R-:W-:Y:S01]  /*0ef0*/  LOP3.LUT R18, R7, 0x3f003f, RZ, 0xc0, !PT ;  /* 0x003f003f07127812 */ /* 0x000fe200078ec0ff */
[----:B------:R-:W-:Y:S01]  /*0f00*/  HADD2 R19, R19, -1056, -1056 ;  /* 0xe420e42013137430 */ /* 0x000fe20000000000 */
[----:B------:R-:W-:Y:S02]  /*0f10*/  LOP3.LUT R26, R27, 0x64006400, RZ, 0xfc, !PT ;  /* 0x640064001b1a7812 */ /* 0x000fe400078efcff */
[----:B------:R-:W-:Y:S02]  /*0f20*/  LOP3.LUT R30, R29, 0x3f003f, RZ, 0xc0, !PT ;  /* 0x003f003f1d1e7812 */ /* 0x000fe400078ec0ff */
[----:B------:R-:W-:-:S02]  /*0f30*/  SHF.R.U32.HI R17, RZ, 0x6, R6 ;  /* 0x00000006ff117819 */ /* 0x000fc40000011606 */
[----:B------:R-:W-:Y:S02]  /*0f40*/  LOP3.LUT R28, R28, 0x64006400, RZ, 0xfc, !PT ;  /* 0x640064001c1c7812 */ /* 0x000fe400078efcff */
[----:B------:R-:W-:Y:S02]  /*0f50*/  LOP3.LUT R27, R31, 0x64006400, RZ, 0xfc, !PT ;  /* 0x640064001f1b7812 */ /* 0x000fe400078efcff */
[----:B------:R-:W-:Y:S02]  /*0f60*/  LOP3.LUT R29, R18, 0x64006400, RZ, 0xfc, !PT ;  /* 0x64006400121d7812 */ /* 0x000fe400078efcff */
[----:B------:R-:W-:Y:S01]  /*0f70*/  LOP3.LUT R18, R30, 0x64006400, RZ, 0xfc, !PT ;  /* 0x640064001e127812 */ /* 0x000fe200078efcff */
[----:B------:R-:W-:Y:S01]  /*0f80*/  HADD2 R30, R26, -1056, -1056 ;  /* 0xe420e4201a1e7430 */ /* 0x000fe20000000000 */
[----:B------:R-:W-:Y:S01]  /*0f90*/  LOP3.LUT R17, R17, 0x3f003f, RZ, 0xc0, !PT ;  /* 0x003f003f11117812 */ /* 0x000fe200078ec0ff */
[----:B------:R-:W-:Y:S02]  /*0fa0*/  HADD2 R26, R28, -1056, -1056 ;  /* 0xe420e4201c1a7430 */ /* 0x000fe40000000000 */
[-C--:B0-----:R-:W-:Y:S01]  /*0fb0*/  HFMA2 R28, R19, R20.reuse, RZ ;  /* 0x00000014131c7231 */ /* 0x081fe200000000ff */
[----:B------:R-:W-:Y:S01]  /*0fc0*/  SHF.R.U32.HI R16, RZ, 0x6, R7 ;  /* 0x00000006ff107819 */ /* 0x000fe20000011607 */
[----:B------:R-:W-:Y:S01]  /*0fd0*/  HADD2 R40, R27, -1056, -1056 ;  /* 0xe420e4201b287430 */ /* 0x000fe20000000000 */
[----:B------:R-:W-:Y:S01]  /*0fe0*/  LOP3.LUT R27, R17, 0x64006400, RZ, 0xfc, !PT ;  /* 0x64006400111b7812 */ /* 0x000fe200078efcff */
[-C--:B------:R-:W-:Y:S01]  /*0ff0*/  HFMA2 R26, R26, R21.reuse, R28 ;  /* 0x000000151a1a7231 */ /* 0x080fe2000000001c */
[----:B---3--:R-:W-:Y:S01]  /*1000*/  LOP3.LUT R17, R8, 0x3f003f, RZ, 0xc0, !PT ;  /* 0x003f003f08117812 */ /* 0x008fe200078ec0ff */
[----:B------:R-:W-:Y:S01]  /*1010*/  HFMA2 R19, R30, R20, RZ.H0_H0 ;  /* 0x000000141e137231 */ /* 0x000fe200000400ff */
[----:B------:R-:W-:Y:S01]  /*1020*/  LOP3.LUT R28, R16, 0x3f003f, RZ, 0xc0, !PT ;  /* 0x003f003f101c7812 */ /* 0x000fe200078ec0ff */
[----:B------:R-:W-:Y:S01]  /*1030*/  HADD2 R16, R18, -1056, -1056 ;  /* 0xe420e42012107430 */ /* 0x000fe20000000000 */
[----:B------:R-:W-:Y:S01]  /*1040*/  LOP3.LUT R17, R17, 0x64006400, RZ, 0xfc, !PT ;  /* 0x6400640011117812 */ /* 0x000fe200078efcff */
[----:B------:R-:W-:Y:S01]  /*1050*/  HADD2 R29, R29, -1056, -1056 ;  /* 0xe420e4201d1d7430 */ /* 0x000fe20000000000 */
[----:B------:R-:W-:Y:S01]  /*1060*/  LOP3.LUT R28, R28, 0x64006400, RZ, 0xfc, !PT ;  /* 0x640064001c1c7812 */ /* 0x000fe200078efcff */
[----:B------:R-:W-:Y:S01]  /*1070*/  HFMA2 R16, R16, R21, R19 ;  /* 0x0000001510107231 */ /* 0x000fe20000000013 */
[----:B------:R-:W-:Y:S01]  /*1080*/  LOP3.LUT R19, R10, 0x3f003f, RZ, 0xc0, !PT ;  /* 0x003f003f0a137812 */ /* 0x000fe200078ec0ff */
[----:B------:R-:W-:-:S02]  /*1090*/  HADD2 R17, R17, -1056, -1056 ;  /* 0xe420e42011117430 */ /* 0x000fc40000000000 */
[-C--:B------:R-:W-:Y:S02]  /*10a0*/  HFMA2 R40, R40, R20.reuse, RZ ;  /* 0x0000001428287231 */ /* 0x080fe400000000ff */
[----:B------:R-:W-:Y:S01]  /*10b0*/  HADD2 R27, R27, -1056, -1056 ;  /* 0xe420e4201b1b7430 */ /* 0x000fe20000000000 */
[----:B------:R-:W-:Y:S01]  /*10c0*/  LOP3.LUT R18, R9, 0x3f003f, RZ, 0xc0, !PT ;  /* 0x003f003f09127812 */ /* 0x000fe200078ec0ff */
[----:B------:R-:W-:Y:S01]  /*10d0*/  HFMA2 R20, R29, R20, RZ.H0_H0 ;  /* 0x000000141d147231 */ /* 0x000fe200000400ff */
[----:B------:R-:W-:Y:S01]  /*10e0*/  LOP3.LUT R19, R19, 0x64006400, RZ, 0xfc, !PT ;  /* 0x6400640013137812 */ /* 0x000fe200078efcff */
[----:B------:R-:W-:Y:S02]  /*10f0*/  HADD2 R28, R28, -1056, -1056 ;  /* 0xe420e4201c1c7430 */ /* 0x000fe40000000000 */
[-C--:B------:R-:W-:Y:S01]  /*1100*/  HFMA2 R26, R17, R22.reuse, R26 ;  /* 0x00000016111a7231 */ /* 0x080fe2000000001a */
[----:B------:R-:W-:Y:S01]  /*1110*/  SHF.R.U32.HI R17, RZ, 0x6, R8 ;  /* 0x00000006ff117819 */ /* 0x000fe20000011608 */
[-C--:B------:R-:W-:Y:S01]  /*1120*/  HFMA2 R40, R27, R21.reuse, R40 ;  /* 0x000000151b287231 */ /* 0x080fe20000000028 */
[----:B------:R-:W-:Y:S01]  /*1130*/  LOP3.LUT R18, R18, 0x64006400, RZ, 0xfc, !PT ;  /* 0x6400640012127812 */ /* 0x000fe200078efcff */
[----:B------:R-:W-:Y:S01]  /*1140*/  HFMA2 R21, R28, R21, R20 ;  /* 0x000000151c157231 */ /* 0x000fe20000000014 */
[----:B------:R-:W-:Y:S01]  /*1150*/  LOP3.LUT R17, R17, 0x3f003f, RZ, 0xc0, !PT ;  /* 0x003f003f11117812 */ /* 0x000fe200078ec0ff */
[----:B------:R-:W-:Y:S01]  /*1160*/  HADD2 R20, R19, -1056, -1056 ;  /* 0xe420e42013147430 */ /* 0x000fe20000000000 */
[----:B----4-:R-:W-:Y:S01]  /*1170*/  LOP3.LUT R28, R14, 0x3f003f, RZ, 0xc0, !PT ;  /* 0x003f003f0e1c7812 */ /* 0x010fe200078ec0ff */
[----:B------:R-:W-:Y:S01]  /*1180*/  HADD2 R39, R18, -1056, -1056 ;  /* 0xe420e42012277430 */ /* 0x000fe20000000000 */
[----:B------:R-:W-:Y:S01]  /*1190*/  LOP3.LUT R18, R11, 0x3f003f, RZ, 0xc0, !PT ;  /* 0x003f003f0b127812 */ /* 0x000fe200078ec0ff */
[-C--:B------:R-:W-:Y:S01]  /*11a0*/  HFMA2 R40, R20, R22.reuse, R40 ;  /* 0x0000001614287231 */ /* 0x080fe20000000028 */
[----:B------:R-:W-:Y:S01]  /*11b0*/  LOP3.LUT R20, R17, 0x64006400, RZ, 0xfc, !PT ;  /* 0x6400640011147812 */ /* 0x000fe200078efcff */
[----:B------:R-:W-:Y:S01]  /*11c0*/  HFMA2 R39, R39, R22, R16 ;  /* 0x0000001627277231 */ /* 0x000fe20000000010 */
[----:B------:R-:W-:-:S02]  /*11d0*/  LOP3.LUT R27, R18, 0x64006400, RZ, 0xfc, !PT ;  /* 0x64006400121b7812 */ /* 0x000fc400078efcff */
[----:B------:R-:W0:Y:S01]  /*11e0*/  LDS.128 R16, [UR4+0x10] ;  /* 0x00001004ff107984 */ /* 0x000e220008000c00 */
[----:B------:R-:W-:Y:S01]  /*11f0*/  HADD2 R20, R20, -1056, -1056 ;  /* 0xe420e42014147430 */ /* 0x000fe20000000000 */
[----:B------:R-:W-:Y:S01]  /*1200*/  MOV R29, UR14 ;  /* 0x0000000e001d7c02 */ /* 0x000fe20008000f00 */
[----:B------:R-:W-:Y:S02]  /*1210*/  HADD2 R27, R27, -1056, -1056 ;  /* 0xe420e4201b1b7430 */ /* 0x000fe40000000000 */
[----:B------:R-:W-:Y:S01]  /*1220*/  HFMA2 R26, R20, R23, R26 ;  /* 0x00000017141a7231 */ /* 0x000fe2000000001a */
[----:B------:R-:W-:Y:S01]  /*1230*/  SHF.R.U32.HI R20, RZ, 0x6, R10 ;  /* 0x00000006ff147819 */ /* 0x000fe2000001160a */
[----:B------:R-:W-:Y:S01]  /*1240*/  HFMA2 R21, R27, R22, R21 ;  /* 0x000000161b157231 */ /* 0x000fe20000000015 */
[----:B------:R-:W-:Y:S01]  /*1250*/  SHF.R.U32.HI R22, RZ, 0x6, R9 ;  /* 0x00000006ff167819 */ /* 0x000fe20000011609 */
[----:B------:R-:W-:Y:S01]  /*1260*/  IMAD.WIDE R24, R29, 0x4, R24 ;  /* 0x000000041d187825 */ /* 0x000fe200078e0218 */
[----:B------:R-:W-:-:S02]  /*1270*/  SHF.R.U32.HI R27, RZ, 0x6, R11 ;  /* 0x00000006ff1b7819 */ /* 0x000fc4000001160b */
        /* <DEDUP_REMOVED lines=9> */
[-C--:B------:R-:W-:Y:S01]  /*1310*/  HFMA2 R40, R20, R23.reuse, R40 ;  /* 0x0000001714287231 */ /* 0x080fe20000000028 */
[----:B------:R-:W-:Y:S01]  /*1320*/  LOP3.LUT R20, R12, 0x3f003f, RZ, 0xc0, !PT ;  /* 0x003f003f0c147812 */ /* 0x000fe200078ec0ff */
[-C--:B------:R-:W-:Y:S01]  /*1330*/  HFMA2 R39, R22, R23.reuse, R39 ;  /* 0x0000001716277231 */ /* 0x080fe20000000027 */
[----:B------:R-:W-:Y:S01]  /*1340*/  LOP3.LUT R22, R13, 0x3f003f, RZ, 0xc0, !PT ;  /* 0x003f003f0d167812 */ /* 0x000fe200078ec0ff */
[----:B------:R-:W-:Y:S01]  /*1350*/  HFMA2 R27, R27, R23, R21 ;  /* 0x000000171b1b7231 */ /* 0x000fe20000000015 */
[----:B------:R-:W-:Y:S02]  /*1360*/  LOP3.LUT R21, R20, 0x64006400, RZ, 0xfc, !PT ;  /* 0x6400640014157812 */ /* 0x000fe400078efcff */
[----:B------:R-:W-:-:S02]  /*1370*/  LOP3.LUT R23, R22, 0x64006400, RZ, 0xfc, !PT ;  /* 0x6400640016177812 */ /* 0x000fc400078efcff */
[----:B------:R-:W-:Y:S01]  /*1380*/  LOP3.LUT R20, R28, 0x64006400, RZ, 0xfc, !PT ;  /* 0x640064001c147812 */ /* 0x000fe200078efcff */
[----:B------:R-:W-:Y:S01]  /*1390*/  HADD2 R22, R21, -1056, -1056 ;  /* 0xe420e42015167430 */ /* 0x000fe20000000000 */
[----:B------:R-:W-:Y:S01]  /*13a0*/  LOP3.LUT R21, R15, 0x3f003f, RZ, 0xc0, !PT ;  /* 0x003f003f0f157812 */ /* 0x000fe200078ec0ff */
[----:B------:R-:W-:Y:S02]  /*13b0*/  HADD2 R23, R23, -1056, -1056 ;  /* 0xe420e42017177430 */ /* 0x000fe40000000000 */
[-C--:B0-----:R-:W-:Y:S01]  /*13c0*/  HFMA2 R26, R22, R16.reuse, R26 ;  /* 0x00000010161a7231 */ /* 0x081fe2000000001a */
[----:B------:R-:W-:Y:S01]  /*13d0*/  LOP3.LUT R29, R21, 0x64006400, RZ, 0xfc, !PT ;  /* 0x64006400151d7812 */ /* 0x000fe200078efcff */
[-C--:B------:R-:W-:Y:S02]  /*13e0*/  HFMA2 R39, R23, R16.reuse, R39 ;  /* 0x0000001017277231 */ /* 0x080fe40000000027 */
[----:B------:R-:W-:Y:S02]  /*13f0*/  HADD2 R28, R20, -1056, -1056 ;  /* 0xe420e420141c7430 */ /* 0x000fe40000000000 */
[----:B------:R0:W2:Y:S01]  /*1400*/  LDG.E.128.CONSTANT R20, desc[UR16][R24.64] ;  /* 0x0000001018147981 */ /* 0x0000a2000c1e9d00 */
[----:B------:R-:W-:Y:S01]  /*1410*/  HADD2 R29, R29, -1056, -1056 ;  /* 0xe420e4201d1d7430 */ /* 0x000fe20000000000 */
[----:B------:R-:W-:Y:S01]  /*1420*/  SHF.R.U32.HI R4, RZ, 0xc, R4 ;  /* 0x0000000cff047819 */ /* 0x000fe20000011604 */
[-C--:B------:R-:W-:Y:S01]  /*1430*/  HFMA2 R40, R28, R16.reuse, R40 ;  /* 0x000000101c287231 */ /* 0x080fe20000000028 */
[----:B------:R-:W-:Y:S01]  /*1440*/  SHF.R.U32.HI R8, RZ, 0xc, R8 ;  /* 0x0000000cff087819 */ /* 0x000fe20000011608 */
[----:B------:R-:W-:Y:S01]  /*1450*/  HFMA2 R16, R29, R16, R27 ;  /* 0x000000101d107231 */ /* 0x000fe2000000001b */
[----:B------:R-:W-:-:S02]  /*1460*/  LOP3.LUT R27, R4, 0xf000f, RZ, 0xc0, !PT ;  /* 0x000f000f041b7812 */ /* 0x000fc400078ec0ff */
[----:B------:R-:W-:Y:S02]  /*1470*/  SHF.R.U32.HI R4, RZ, 0x8, R12 ;  /* 0x00000008ff047819 */ /* 0x000fe4000001160c */
[----:B------:R-:W-:Y:S02]  /*1480*/  LOP3.LUT R29, R8, 0xf000f, RZ, 0xc0, !PT ;  /* 0x000f000f081d7812 */ /* 0x000fe400078ec0ff */
[----:B------:R-:W-:Y:S02]  /*1490*/  LOP3.LUT R4, R27, 0x300030, R4, 0xf8, !PT ;  /* 0x003000301b047812 */ /* 0x000fe400078ef804 */
[--C-:B------:R-:W-:Y:S02]  /*14a0*/  SHF.R.U32.HI R27, RZ, 0x6, R12.reuse ;  /* 0x00000006ff1b7819 */ /* 0x100fe4000001160c */
[----:B------:R-:W-:Y:S02]  /*14b0*/  SHF.R.U32.HI R12, RZ, 0xa, R12 ;  /* 0x0000000aff0c7819 */ /* 0x000fe4000001160c */
[----:B------:R-:W-:-:S02]  /*14c0*/  LOP3.LUT R27, R27, 0x3f003f, RZ, 0xc0, !PT ;  /* 0x003f003f1b1b7812 */ /* 0x000fc400078ec0ff */
[----:B------:R-:W-:Y:S02]  /*14d0*/  LOP3.LUT R8, R29, 0x300030, R12, 0xf8, !PT ;  /* 0x003000301d087812 */ /* 0x000fe400078ef80c */
[----:B------:R-:W-:Y:S02]  /*14e0*/  MOV R29, UR14 ;  /* 0x0000000e001d7c02 */ /* 0x000fe40008000f00 */
[----:B------:R-:W-:Y:S02]  /*14f0*/  LOP3.LUT R27, R27, 0x64006400, RZ, 0xfc, !PT ;  /* 0x640064001b1b7812 */ /* 0x000fe400078efcff */
[----:B------:R-:W-:Y:S01]  /*1500*/  SHF.R.U32.HI R5, RZ, 0xc, R5 ;  /* 0x0000000cff057819 */ /* 0x000fe20000011605 */
[----:B0-----:R-:W-:Y:S01]  /*1510*/  IMAD.WIDE R24, R29, 0x4, R24 ;  /* 0x000000041d187825 */ /* 0x001fe200078e0218 */
[----:B------:R-:W-:-:S03]  /*1520*/  SHF.R.U32.HI R6, RZ, 0xc, R6 ;  /* 0x0000000cff067819 */ /* 0x000fc60000011606 */
[----:B------:R-:W-:Y:S01]  /*1530*/  HADD2 R12, R27, -1056, -1056 ;  /* 0xe420e4201b0c7430 */ /* 0x000fe20000000000 */
[----:B------:R-:W-:Y:S02]  /*1540*/  LOP3.LUT R28, R5, 0xf000f, RZ, 0xc0, !PT ;  /* 0x000f000f051c7812 */ /* 0x000fe400078ec0ff */
[----:B------:R-:W-:Y:S01]  /*1550*/  SHF.R.U32.HI R10, RZ, 0xc, R10 ;  /* 0x0000000cff0a7819 */ /* 0x000fe2000001160a */
[----:B------:R-:W-:Y:S02]  /*1560*/  HFMA2 R12, R12, R17, R26 ;  /* 0x000000110c0c7231 */ /* 0x000fe4000000001a */
[----:B------:R-:W-:Y:S01]  /*1570*/  IMAD.WIDE R44, R45, 0x4, R24 ;  /* 0x000000042d2c7825 */ /* 0x000fe200078e0218 */
[----:B------:R-:W-:Y:S01]  /*1580*/  LOP3.LUT R29, R6, 0xf000f, RZ, 0xc0, !PT ;  /* 0x000f000f061d7812 */ /* 0x000fe200078ec0ff */
[----:B------:R-:W3:Y:S01]  /*1590*/  LDG.E.128.CONSTANT R24, desc[UR16][R24.64] ;  /* 0x0000001018187981 */ /* 0x000ee2000c1e9d00 */
[----:B------:R-:W-:Y:S02]  /*15a0*/  SHF.R.U32.HI R5, RZ, 0x8, R13 ;  /* 0x00000008ff057819 */ /* 0x000fe4000001160d */
[----:B------:R-:W-:-:S02]  /*15b0*/  SHF.R.U32.HI R6, RZ, 0x8, R14 ;  /* 0x00000008ff067819 */ /* 0x000fc4000001160e */
[----:B------:R-:W-:Y:S02]  /*15c0*/  SHF.R.U32.HI R9, RZ, 0xc, R9 ;  /* 0x0000000cff097819 */ /* 0x000fe40000011609 */
[----:B------:R-:W-:Y:S02]  /*15d0*/  LOP3.LUT R5, R28, 0x300030, R5, 0xf8, !PT ;  /* 0x003000301c057812 */ /* 0x000fe400078ef805 */
[----:B------:R-:W-:Y:S02]  /*15e0*/  LOP3.LUT R6, R29, 0x300030, R6, 0xf8, !PT ;  /* 0x003000301d067812 */ /* 0x000fe400078ef806 */
[----:B------:R-:W-:Y:S02]  /*15f0*/  SHF.R.U32.HI R28, RZ, 0xa, R13 ;  /* 0x0000000aff1c7819 */ /* 0x000fe4000001160d */
[----:B------:R-:W-:Y:S02]  /*1600*/  LOP3.LUT R29, R10, 0xf000f, RZ, 0xc0, !PT ;  /* 0x000f000f0a1d7812 */ /* 0x000fe400078ec0ff */
[----:B------:R-:W-:-:S02]  /*1610*/  LOP3.LUT R9, R9, 0xf000f, RZ, 0xc0, !PT ;  /* 0x000f000f09097812 */ /* 0x000fc400078ec0ff */
[----:B------:R-:W-:Y:S02]  /*1620*/  SHF.R.U32.HI R10, RZ, 0xa, R14 ;  /* 0x0000000aff0a7819 */ /* 0x000fe4000001160e */
[----:B------:R-:W-:Y:S02]  /*1630*/  LOP3.LUT R9, R9, 0x300030, R28, 0xf8, !PT ;  /* 0x0030003009097812 */ /* 0x000fe400078ef81c */
[----:B------:R-:W-:Y:S02]  /*1640*/  LOP3.LUT R10, R29, 0x300030, R10, 0xf8, !PT ;  /* 0x003000301d0a7812 */ /* 0x000fe400078ef80a */
[----:B------:R-:W4:Y:S01]  /*1650*/  LDG.E.128.CONSTANT R28, desc[UR16][R44.64] ;  /* 0x000000102c1c7981 */ /* 0x000f22000c1e9d00 */
[----:B------:R-:W-:-:S04]  /*1660*/  SHF.R.U32.HI R13, RZ, 0x6, R13 ;  /* 0x00000006ff0d7819 */ /* 0x000fc8000001160d */
[----:B------:R-:W-:-:S04]  /*1670*/  LOP3.LUT R13, R13, 0x3f003f, RZ, 0xc0, !PT ;  /* 0x003f003f0d0d7812 */ /* 0x000fc800078ec0ff */
[----:B------:R-:W-:Y:S02]  /*1680*/  LOP3.LUT R13, R13, 0x64006400, RZ, 0xfc, !PT ;  /* 0x640064000d0d7812 */ /* 0x000fe400078efcff */
[----:B------:R-:W-:-:S03]  /*1690*/  LOP3.LUT R4, R4, 0x64006400, RZ, 0xfc, !PT ;  /* 0x6400640004047812 */ /* 0x000fc600078efcff */
[----:B------:R-:W-:Y:S01]  /*16a0*/  HADD2 R13, R13, -1056, -1056 ;  /* 0xe420e4200d0d7430 */ /* 0x000fe20000000000 */
[----:B------:R-:W-:Y:S01]  /*16b0*/  SHF.R.U32.HI R7, RZ, 0xc, R7 ;  /* 0x0000000cff077819 */ /* 0x000fe20000011607 */
[----:B------:R-:W-:Y:S01]  /*16c0*/  HADD2 R4, R4, -1056, -1056 ;  /* 0xe420e42004047430 */ /* 0x000fe20000000000 */
[----:B------:R-:W-:Y:S01]  /*16d0*/  SHF.R.U32.HI R14, RZ, 0x6, R14 ;  /* 0x00000006ff0e7819 */ /* 0x000fe2000001160e */
[----:B------:R-:W-:Y:S01]  /*16e0*/  HFMA2 R13, R13, R17, R39 ;  /* 0x000000110d0d7231 */ /* 0x000fe20000000027 */
[--C-:B------:R-:W-:Y:S01]  /*16f0*/  SHF.R.U32.HI R39, RZ, 0x6, R15.reuse ;  /* 0x00000006ff277819 */ /* 0x100fe2000001160f */
[----:B------:R-:W-:Y:S01]  /*1700*/  HFMA2 R12, R4, R18, R12 ;  /* 0x00000012040c7231 */ /* 0x000fe2000000000c */
[----:B------:R-:W-:Y:S02]  /*1710*/  LOP3.LUT R7, R7, 0xf000f, RZ, 0xc0, !PT ;  /* 0x000f000f07077812 */ /* 0x000fe400078ec0ff */
[----:B------:R-:W-:Y:S02]  /*1720*/  SHF.R.U32.HI R4, RZ, 0x8, R15 ;  /* 0x00000008ff047819 */ /* 0x000fe4000001160f */
[----:B------:R-:W-:-:S02]  /*1730*/  LOP3.LUT R14, R14, 0x3f003f, RZ, 0xc0, !PT ;  /* 0x003f003f0e0e7812 */ /* 0x000fc400078ec0ff */
[----:B------:R-:W-:Y:S02]  /*1740*/  LOP3.LUT R39, R39, 0x3f003f, RZ, 0xc0, !PT ;  /* 0x003f003f27277812 */ /* 0x000fe400078ec0ff */
[----:B------:R-:W-:Y:S02]  /*1750*/  LOP3.LUT R4, R7, 0x300030, R4, 0xf8, !PT ;  /* 0x0030003007047812 */ /* 0x000fe400078ef804 */
        /* <DEDUP_REMOVED lines=8> */
[----:B------:R-:W-:Y:S02]  /*17e0*/  HFMA2 R14, R14, R17, R40 ;  /* 0x000000110e0e7231 */ /* 0x000fe40000000028 */
[----:B------:R-:W-:Y:S02]  /*17f0*/  HADD2 R7, R6, -1056, -1056 ;  /* 0xe420e42006077430 */ /* 0x000fe40000000000 */
[----:B------:R-:W-:-:S02]  /*1800*/  HADD2 R4, R4, -1056, -1056 ;  /* 0xe420e42004047430 */ /* 0x000fc40000000000 */
[----:B------:R-:W-:Y:S02]  /*1810*/  HFMA2 R16, R39, R17, R16 ;  /* 0x0000001127107231 */ /* 0x000fe40000000010 */
[-C--:B------:R-:W-:Y:S02]  /*1820*/  HFMA2 R14, R7, R18.reuse, R14 ;  /* 0x00000012070e7231 */ /* 0x080fe4000000000e */
[-C--:B------:R-:W-:Y:S02]  /*1830*/  HFMA2 R13, R5, R18.reuse, R13 ;  /* 0x00000012050d7231 */ /* 0x080fe4000000000d */
[----:B------:R-:W-:Y:S01]  /*1840*/  HFMA2 R16, R4, R18, R16 ;  /* 0x0000001204107231 */ /* 0x000fe20000000010 */
[----:B------:R-:W-:Y:S01]  /*1850*/  SHF.R.U32.HI R11, RZ, 0xc, R11 ;  /* 0x0000000cff0b7819 */ /* 0x000fe2000001160b */
[----:B------:R-:W0:Y:S01]  /*1860*/  LDS.128 R4, [UR4+0x20] ;  /* 0x00002004ff047984 */ /* 0x000e220008000c00 */
[----:B------:R-:W-:Y:S02]  /*1870*/  SHF.R.U32.HI R15, RZ, 0xa, R15 ;  /* 0x0000000aff0f7819 */ /* 0x000fe4000001160f */
[----:B------:R-:W-:-:S02]  /*1880*/  LOP3.LUT R18, R11, 0xf000f, RZ, 0xc0, !PT ;  /* 0x000f000f0b127812 */ /* 0x000fc400078ec0ff */
[----:B------:R-:W-:Y:S02]  /*1890*/  LOP3.LUT R8, R8, 0x64006400, RZ, 0xfc, !PT ;  /* 0x6400640008087812 */ /* 0x000fe400078efcff */
[----:B------:R-:W-:Y:S02]  /*18a0*/  LOP3.LUT R15, R18, 0x300030, R15, 0xf8, !PT ;  /* 0x00300030120f7812 */ /* 0x000fe400078ef80f */
[----:B------:R-:W-:Y:S01]  /*18b0*/  LOP3.LUT R9, R9, 0x64006400, RZ, 0xfc, !PT ;  /* 0x6400640009097812 */ /* 0x000fe200078efcff */
[----:B------:R-:W-:Y:S01]  /*18c0*/  HADD2 R8, R8, -1056, -1056 ;  /* 0xe420e42008087430 */ /* 0x000fe20000000000 */
[----:B------:R-:W-:Y:S02]  /*18d0*/  LOP3.LUT R15, R15, 0x64006400, RZ, 0xfc, !PT ;  /* 0x640064000f0f7812 */ /* 0x000fe400078efcff */
[----:B------:R-:W-:Y:S01]  /*18e0*/  LOP3.LUT R10, R10, 0x64006400, RZ, 0xfc, !PT ;  /* 0x640064000a0a7812 */ /* 0x000fe200078efcff */
[----:B------:R-:W-:Y:S02]  /*18f0*/  HFMA2 R12, R8, R19, R12 ;  /* 0x00000013080c7231 */ /* 0x000fe4000000000c */
[----:B------:R-:W-:-:S02]  /*1900*/  HADD2 R9, R9, -1056, -1056 ;  /* 0xe420e42009097430 */ /* 0x000fc40000000000 */
[----:B------:R-:W-:Y:S02]  /*1910*/  HADD2 R8, R15, -1056, -1056 ;  /* 0xe420e4200f087430 */ /* 0x000fe40000000000 */
[----:B------:R-:W-:Y:S02]  /*1920*/  HADD2 R10, R10, -1056, -1056 ;  /* 0xe420e4200a0a7430 */ /* 0x000fe40000000000 */
[-C--:B------:R-:W-:Y:S02]  /*1930*/  HFMA2 R9, R9, R19.reuse, R13 ;  /* 0x0000001309097231 */ /* 0x080fe4000000000d */
[-C--:B------:R-:W-:Y:S02]  /*1940*/  HFMA2 R8, R8, R19.reuse, R16 ;  /* 0x0000001308087231 */ /* 0x080fe40000000010 */
[----:B------:R-:W-:Y:S02]  /*1950*/  HFMA2 R14, R10, R19, R14 ;  /* 0x000000130a0e7231 */ /* 0x000fe4000000000e */
[----:B------:R-:W-:-:S02]  /*1960*/  HADD2 R15, R12.H0_H0, R12.H1_H1 ;  /* 0x3000000c0c0f7230 */ /* 0x000fc40000000800 */
[----:B------:R-:W-:Y:S02]  /*1970*/  HADD2 R12, R9.H0_H0, R9.H1_H1 ;  /* 0x30000009090c7230 */ /* 0x000fe40000000800 */
[----:B------:R-:W-:Y:S01]  /*1980*/  HADD2 R13, R8.H0_H0, R8.H1_H1 ;  /* 0x30000008080d7230 */ /* 0x000fe20000000800 */
[----:B------:R-:W-:Y:S02]  /*1990*/  ISETP.NE.AND P0, PT, R35, UR11, PT ;  /* 0x0000000b23007c0c */ /* 0x000fe4000bf05270 */
[----:B--2---:R-:W-:Y:S02]  /*19a0*/  LOP3.LUT R11, R20, 0x3f003f, RZ, 0xc0, !PT ;  /* 0x003f003f140b7812 */ /* 0x004fe400078ec0ff */
[----:B------:R-:W-:Y:S02]  /*19b0*/  LOP3.LUT R10, R21, 0x3f003f, RZ, 0xc0, !PT ;  /* 0x003f003f150a7812 */ /* 0x000fe400078ec0ff */
[----:B------:R-:W-:Y:S02]  /*19c0*/  LOP3.LUT R8, R22, 0x3f003f, RZ, 0xc0, !PT ;  /* 0x003f003f16087812 */ /* 0x000fe400078ec0ff */
[----:B------:R-:W-:-:S02]  /*19d0*/  LOP3.LUT R9, R23, 0x3f003f, RZ, 0xc0, !PT ;  /* 0x003f003f17097812 */ /* 0x000fc400078ec0ff */
[----:B------:R-:W-:Y:S02]  /*19e0*/  LOP3.LUT R11, R11, 0x64006400, RZ, 0xfc, !PT ;  /* 0x640064000b0b7812 */ /* 0x000fe400078efcff */
[----:B------:R-:W-:Y:S02]  /*19f0*/  LOP3.LUT R10, R10, 0x64006400, RZ, 0xfc, !PT ;  /* 0x640064000a0a7812 */ /* 0x000fe400078efcff */
[----:B------:R-:W-:Y:S02]  /*1a00*/  LOP3.LUT R8, R8, 0x64006400, RZ, 0xfc, !PT ;  /* 0x6400640008087812 */ /* 0x000fe400078efcff */
[----:B------:R-:W-:Y:S02]  /*1a10*/  LOP3.LUT R9, R9, 0x64006400, RZ, 0xfc, !PT ;  /* 0x6400640009097812 */ /* 0x000fe400078efcff */
[----:B------:R-:W-:Y:S01]  /*1a20*/  SHF.R.U32.HI R16, RZ, 0x6, R20 ;  /* 0x00000006ff107819 */ /* 0x000fe20000011614 */
[----:B------:R-:W-:Y:S01]  /*1a30*/  HADD2 R11, R11, -1056, -1056 ;  /* 0xe420e4200b0b7430 */ /* 0x000fe20000000000 */
[----:B------:R-:W-:Y:S01]  /*1a40*/  SHF.R.U32.HI R17, RZ, 0x6, R21 ;  /* 0x00000006ff117819 */ /* 0x000fe20000011615 */
[----:B------:R-:W-:Y:S01]  /*1a50*/  HADD2 R10, R10, -1056, -1056 ;  /* 0xe420e4200a0a7430 */ /* 0x000fe20000000000 */
[----:B------:R-:W-:Y:S01]  /*1a60*/  LOP3.LUT R18, R16, 0x3f003f, RZ, 0xc0, !PT ;  /* 0x003f003f10127812 */ /* 0x000fe200078ec0ff */
[----:B------:R-:W-:-:S02]  /*1a70*/  HADD2 R8, R8, -1056, -1056 ;  /* 0xe420e42008087430 */ /* 0x000fc40000000000 */
[----:B------:R-:W-:Y:S01]  /*1a80*/  HADD2 R9, R9, -1056, -1056 ;  /* 0xe420e42009097430 */ /* 0x000fe20000000000 */
[----:B------:R-:W-:Y:S01]  /*1a90*/  SHF.R.U32.HI R16, RZ, 0x6, R22 ;  /* 0x00000006ff107819 */ /* 0x000fe20000011616 */
[-C--:B0-----:R-:W-:Y:S01]  /*1aa0*/  HFMA2 R11, R11, R4.reuse, RZ ;  /* 0x000000040b0b7231 */ /* 0x081fe200000000ff */
[----:B------:R-:W-:Y:S01]  /*1ab0*/  SHF.R.U32.HI R19, RZ, 0x6, R23 ;  /* 0x00000006ff137819 */ /* 0x000fe20000011617 */
[-C--:B------:R-:W-:Y:S02]  /*1ac0*/  HFMA2 R10, R10, R4.reuse, RZ.H0_H0 ;  /* 0x000000040a0a7231 */ /* 0x080fe400000400ff */
[-C--:B------:R-:W-:Y:S02]  /*1ad0*/  HFMA2 R8, R8, R4.reuse, RZ ;  /* 0x0000000408087231 */ /* 0x080fe400000000ff */
[----:B------:R-:W-:Y:S01]  /*1ae0*/  HFMA2 R9, R9, R4, RZ.H0_H0 ;  /* 0x0000000409097231 */ /* 0x000fe200000400ff */
        /* <DEDUP_REMOVED lines=11> */
[-C--:B------:R-:W-:Y:S02]  /*1ba0*/  HFMA2 R11, R18, R5.reuse, R11 ;  /* 0x00000005120b7231 */ /* 0x080fe4000000000b */
[-C--:B------:R-:W-:Y:S02]  /*1bb0*/  HFMA2 R10, R4, R5.reuse, R10 ;  /* 0x00000005040a7231 */ /* 0x080fe4000000000a */
[-C--:B------:R-:W-:Y:S02]  /*1bc0*/  HFMA2 R4, R17, R5.reuse, R8 ;  /* 0x0000000511047231 */ /* 0x080fe40000000008 */
[----:B------:R-:W-:Y:S01]  /*1bd0*/  HFMA2 R5, R16, R5, R9 ;  /* 0x0000000510057231 */ /* 0x000fe20000000009 */
[----:B---3--:R-:W-:-:S02]  /*1be0*/  SHF.R.U32.HI R9, RZ, 0x6, R25 ;  /* 0x00000006ff097819 */ /* 0x008fc40000011619 */
[----:B------:R-:W-:Y:S02]  /*1bf0*/  LOP3.LUT R16, R24, 0x3f003f, RZ, 0xc0, !PT ;  /* 0x003f003f18107812 */ /* 0x000fe400078ec0ff */
[----:B------:R-:W-:Y:S02]  /*1c00*/  LOP3.LUT R17, R25, 0x3f003f, RZ, 0xc0, !PT ;  /* 0x003f003f19117812 */ /* 0x000fe400078ec0ff */
[----:B------:R-:W-:Y:S02]  /*1c10*/  SHF.R.U32.HI R8, RZ, 0x6, R24 ;  /* 0x00000006ff087819 */ /* 0x000fe40000011618 */
        /* <DEDUP_REMOVED lines=8> */
[----:B------:R-:W-:Y:S01]  /*1ca0*/  SHF.R.U32.HI R20, RZ, 0xc, R20 ;  /* 0x0000000cff147819 */ /* 0x000fe20000011614 */
[----:B------:R-:W-:Y:S02]  /*1cb0*/  HADD2 R19, R9, -1056, -1056 ;  /* 0xe420e42009137430 */ /* 0x000fe40000000000 */
[-C--:B------:R-:W-:Y:S02]  /*1cc0*/  HFMA2 R11, R16, R6.reuse, R11 ;  /* 0x00000006100b7231 */ /* 0x080fe4000000000b */
[----:B------:R-:W-:Y:S01]  /*1cd0*/  HFMA2 R10, R17, R6, R10 ;  /* 0x00000006110a7231 */ /* 0x000fe2000000000a */
[----:B----4-:R-:W-:Y:S01]  /*1ce0*/  SHF.R.U32.HI R9, RZ, 0x8, R28 ;  /* 0x00000008ff097819 */ /* 0x010fe2000001161c */
[----:B------:R-:W-:Y:S01]  /*1cf0*/  HADD2 R18, R8, -1056, -1056 ;  /* 0xe420e42008127430 */ /* 0x000fe20000000000 */
[----:B------:R-:W-:Y:S01]  /*1d00*/  LOP3.LUT R16, R20, 0xf000f, RZ, 0xc0, !PT ;  /* 0x000f000f14107812 */ /* 0x000fe200078ec0ff */
[----:B------:R-:W-:-:S02]  /*1d10*/  HFMA2 R19, R19, R7, R10 ;  /* 0x0000000713137231 */ /* 0x000fc4000000000a */
[----:B------:R-:W-:Y:S01]  /*1d20*/  HFMA2 R18, R18, R7, R11 ;  /* 0x0000000712127231 */ /* 0x000fe2000000000b */
[----:B------:R-:W-:Y:S02]  /*1d30*/  LOP3.LUT R16, R16, 0x300030, R9, 0xf8, !PT ;  /* 0x0030003010107812 */ /* 0x000fe400078ef809 */
[----:B------:R-:W0:Y:S01]  /*1d40*/  LDS.128 R8, [UR4+0x30] ;  /* 0x00003004ff087984 */ /* 0x000e220008000c00 */
[----:B------:R-:W-:Y:S02]  /*1d50*/  SHF.R.U32.HI R24, RZ, 0xc, R24 ;  /* 0x0000000cff187819 */ /* 0x000fe40000011618 */
[----:B------:R-:W-:Y:S02]  /*1d60*/  SHF.R.U32.HI R17, RZ, 0xa, R28 ;  /* 0x0000000aff117819 */ /* 0x000fe4000001161c */
[----:B------:R-:W-:-:S04]  /*1d70*/  LOP3.LUT R24, R24, 0xf000f, RZ, 0xc0, !PT ;  /* 0x000f000f18187812 */ /* 0x000fc800078ec0ff */
[----:B------:R-:W-:Y:S02]  /*1d80*/  LOP3.LUT R17, R24, 0x300030, R17, 0xf8, !PT ;  /* 0x0030003018117812 */ /* 0x000fe400078ef811 */
[----:B------:R-:W-:Y:S02]  /*1d90*/  LOP3.LUT R24, R26, 0x3f003f, RZ, 0xc0, !PT ;  /* 0x003f003f1a187812 */ /* 0x000fe400078ec0ff */
[----:B------:R-:W-:Y:S02]  /*1da0*/  LOP3.LUT R39, R28, 0x3f003f, RZ, 0xc0, !PT ;  /* 0x003f003f1c277812 */ /* 0x000fe400078ec0ff */
[----:B------:R-:W-:Y:S02]  /*1db0*/  LOP3.LUT R24, R24, 0x64006400, RZ, 0xfc, !PT ;  /* 0x6400640018187812 */ /* 0x000fe400078efcff */
[----:B------:R-:W-:Y:S02]  /*1dc0*/  SHF.R.U32.HI R21, RZ, 0xc, R21 ;  /* 0x0000000cff157819 */ /* 0x000fe40000011615 */
[----:B------:R-:W-:Y:S01]  /*1dd0*/  LOP3.LUT R39, R39, 0x64006400, RZ, 0xfc, !PT ;  /* 0x6400640027277812 */ /* 0x000fe200078efcff */
[----:B------:R-:W-:Y:S01]  /*1de0*/  HADD2 R24, R24, -1056, -1056 ;  /* 0xe420e42018187430 */ /* 0x000fe20000000000 */
[----:B------:R-:W-:-:S02]  /*1df0*/  LOP3.LUT R20, R21, 0xf000f, RZ, 0xc0, !PT ;  /* 0x000f000f15147812 */ /* 0x000fc400078ec0ff */
[----:B------:R-:W-:Y:S01]  /*1e00*/  SHF.R.U32.HI R21, RZ, 0x8, R29 ;  /* 0x00000008ff157819 */ /* 0x000fe2000001161d */
[----:B------:R-:W-:Y:S02]  /*1e10*/  HFMA2 R24, R24, R6, R4 ;  /* 0x0000000618187231 */ /* 0x000fe40000000004 */
[----:B------:R-:W-:Y:S01]  /*1e20*/  HADD2 R4, R39, -1056, -1056 ;  /* 0xe420e42027047430 */ /* 0x000fe20000000000 */
[----:B------:R-:W-:Y:S02]  /*1e30*/  SHF.R.U32.HI R25, RZ, 0xc, R25 ;  /* 0x0000000cff197819 */ /* 0x000fe40000011619 */
[----:B------:R-:W-:Y:S02]  /*1e40*/  LOP3.LUT R21, R20, 0x300030, R21, 0xf8, !PT ;  /* 0x0030003014157812 */ /* 0x000fe400078ef815 */
[----:B------:R-:W-:Y:S02]  /*1e50*/  LOP3.LUT R25, R25, 0xf000f, RZ, 0xc0, !PT ;  /* 0x000f000f19197812 */ /* 0x000fe400078ec0ff */
[----:B------:R-:W-:Y:S01]  /*1e60*/  SHF.R.U32.HI R20, RZ, 0xa, R29 ;  /* 0x0000000aff147819 */ /* 0x000fe2000001161d */
[----:B0-----:R-:W-:Y:S01]  /*1e70*/  HFMA2 R18, R4, R8, R18 ;  /* 0x0000000804127231 */ /* 0x001fe20000000012 */
[----:B------:R-:W-:-:S02]  /*1e80*/  LOP3.LUT R4, R29, 0x3f003f, RZ, 0xc0, !PT ;  /* 0x003f003f1d047812 */ /* 0x000fc400078ec0ff */
[----:B------:R-:W-:Y:S02]  /*1e90*/  LOP3.LUT R20, R25, 0x300030, R20, 0xf8, !PT ;  /* 0x0030003019147812 */ /* 0x000fe400078ef814 */
[----:B------:R-:W-:Y:S02]  /*1ea0*/  LOP3.LUT R4, R4, 0x64006400, RZ, 0xfc, !PT ;  /* 0x6400640004047812 */ /* 0x000fe400078efcff */
[----:B------:R-:W-:-:S03]  /*1eb0*/  LOP3.LUT R25, R27, 0x3f003f, RZ, 0xc0, !PT ;  /* 0x003f003f1b197812 */ /* 0x000fc600078ec0ff */
[----:B------:R-:W-:Y:S01]  /*1ec0*/  HADD2 R4, R4, -1056, -1056 ;  /* 0xe420e42004047430 */ /* 0x000fe20000000000 */
[----:B------:R-:W-:-:S03]  /*1ed0*/  LOP3.LUT R25, R25, 0x64006400, RZ, 0xfc, !PT ;  /* 0x6400640019197812 */ /* 0x000fc600078efcff */
[----:B------:R-:W-:Y:S01]  /*1ee0*/  HFMA2 R19, R4, R8, R19 ;  /* 0x0000000804137231 */ /* 0x000fe20000000013 */
[----:B------:R-:W-:Y:S01]  /*1ef0*/  @!P0 LEA R4, R34, R1, 0x3 ;  /* 0x0000000122048211 */ /* 0x000fe200078e18ff */
[----:B------:R-:W-:-:S04]  /*1f00*/  HADD2 R25, R25, -1056, -1056 ;  /* 0xe420e42019197430 */ /* 0x000fc80000000000 */
[----:B------:R-:W-:Y:S02]  /*1f10*/  HFMA2 R25, R25, R6, R5 ;  /* 0x0000000619197231 */ /* 0x000fe40000000005 */
[----:B------:R-:W2:Y:S04]  /*1f20*/  @!P0 LDG.E.U16.CONSTANT R6, desc[UR16][R32.64] ;  /* 0x0000001020068981 */ /* 0x000ea8000c1e9500 */
[----:B------:R-:W3:Y:S01]  /*1f30*/  @!P0 LDL.64 R4, [R4+0x8] ;  /* 0x0000080004048983 */ /* 0x000ee20000100a00 */
        /* <DEDUP_REMOVED lines=13> */
[----:B------:R-:W-:Y:S01]  /*2010*/  HADD2 R28, R28, -1056, -1056 ;  /* 0xe420e4201c1c7430 */ /* 0x000fe20000000000 */
[----:B------:R-:W-:-:S03]  /*2020*/  LOP3.LUT R39, R30, 0x3f003f, RZ, 0xc0, !PT ;  /* 0x003f003f1e277812 */ /* 0x000fc600078ec0ff */
[----:B------:R-:W-:Y:S01]  /*2030*/  HFMA2 R25, R28, R7, R25 ;  /* 0x000000071c197231 */ /* 0x000fe20000000019 */
[----:B------:R-:W-:Y:S02]  /*2040*/  LOP3.LUT R28, R31, 0x3f003f, RZ, 0xc0, !PT ;  /* 0x003f003f1f1c7812 */ /* 0x000fe400078ec0ff */
[----:B------:R-:W-:Y:S02]  /*2050*/  LOP3.LUT R39, R39, 0x64006400, RZ, 0xfc, !PT ;  /* 0x6400640027277812 */ /* 0x000fe400078efcff */
[----:B------:R-:W-:-:S03]  /*2060*/  LOP3.LUT R28, R28, 0x64006400, RZ, 0xfc, !PT ;  /* 0x640064001c1c7812 */ /* 0x000fc600078efcff */
[----:B------:R-:W-:Y:S02]  /*2070*/  HADD2 R39, R39, -1056, -1056 ;  /* 0xe420e42027277430 */ /* 0x000fe40000000000 */
[----:B------:R-:W-:Y:S02]  /*2080*/  HADD2 R28, R28, -1056, -1056 ;  /* 0xe420e4201c1c7430 */ /* 0x000fe40000000000 */
[-C--:B------:R-:W-:Y:S02]  /*2090*/  HFMA2 R24, R39, R8.reuse, R24 ;  /* 0x0000000827187231 */ /* 0x080fe40000000018 */
[----:B------:R-:W-:Y:S01]  /*20a0*/  HFMA2 R25, R28, R8, R25 ;  /* 0x000000081c197231 */ /* 0x000fe20000000019 */
[----:B------:R-:W-:Y:S02]  /*20b0*/  @!P0 IADD3 R8, PT, PT, R34, 0x1, RZ ;  /* 0x0000000122088810 */ /* 0x000fe40007ffe0ff */
[----:B------:R-:W-:Y:S02]  /*20c0*/  MOV R7, UR14 ;  /* 0x0000000e00077c02 */ /* 0x000fe40008000f00 */
[----:B------:R-:W-:-:S02]  /*20d0*/  @!P0 MOV R34, R8 ;  /* 0x0000000800228202 */ /* 0x000fc40000000f00 */
[----:B------:R-:W-:Y:S01]  /*20e0*/  SHF.R.U32.HI R8, RZ, 0xc, R23 ;  /* 0x0000000cff087819 */ /* 0x000fe20000011617 */
[----:B------:R-:W-:Y:S01]  /*20f0*/  IMAD.WIDE R44, R7, 0x4, R44 ;  /* 0x00000004072c7825 */ /* 0x000fe200078e022c */
[----:B------:R-:W-:Y:S02]  /*2100*/  SHF.R.U32.HI R29, RZ, 0x6, R29 ;  /* 0x00000006ff1d7819 */ /* 0x000fe4000001161d */
[----:B------:R-:W-:Y:S02]  /*2110*/  LOP3.LUT R8, R8, 0xf000f, RZ, 0xc0, !PT ;  /* 0x000f000f08087812 */ /* 0x000fe400078ec0ff */
[----:B------:R-:W-:Y:S02]  /*2120*/  SHF.R.U32.HI R23, RZ, 0x8, R31 ;  /* 0x00000008ff177819 */ /* 0x000fe4000001161f */
[----:B------:R-:W-:Y:S02]  /*2130*/  SHF.R.U32.HI R7, RZ, 0xc, R22 ;  /* 0x0000000cff077819 */ /* 0x000fe40000011616 */
[----:B------:R-:W-:-:S02]  /*2140*/  LOP3.LUT R28, R29, 0x3f003f, RZ, 0xc0, !PT ;  /* 0x003f003f1d1c7812 */ /* 0x000fc400078ec0ff */
[----:B------:R-:W-:Y:S02]  /*2150*/  LOP3.LUT R8, R8, 0x300030, R23, 0xf8, !PT ;  /* 0x0030003008087812 */ /* 0x000fe400078ef817 */
[----:B------:R-:W-:Y:S02]  /*2160*/  LOP3.LUT R7, R7, 0xf000f, RZ, 0xc0, !PT ;  /* 0x000f000f07077812 */ /* 0x000fe400078ec0ff */
[--C-:B------:R-:W-:Y:S02]  /*2170*/  SHF.R.U32.HI R22, RZ, 0x8, R30.reuse ;  /* 0x00000008ff167819 */ /* 0x100fe4000001161e */
[----:B------:R-:W-:Y:S02]  /*2180*/  SHF.R.U32.HI R29, RZ, 0x6, R30 ;  /* 0x00000006ff1d7819 */ /* 0x000fe4000001161e */
[----:B------:R-:W-:Y:S02]  /*2190*/  SHF.R.U32.HI R23, RZ, 0x6, R31 ;  /* 0x00000006ff177819 */ /* 0x000fe4000001161f */
[----:B------:R-:W-:-:S02]  /*21a0*/  SHF.R.U32.HI R26, RZ, 0xc, R26 ;  /* 0x0000000cff1a7819 */ /* 0x000fc4000001161a */
[----:B------:R-:W-:Y:S02]  /*21b0*/  SHF.R.U32.HI R27, RZ, 0xc, R27 ;  /* 0x0000000cff1b7819 */ /* 0x000fe4000001161b */
        /* <DEDUP_REMOVED lines=9> */
[----:B------:R-:W-:Y:S01]  /*2250*/  SHF.R.U32.HI R39, RZ, 0xa, R30 ;  /* 0x0000000aff277819 */ /* 0x000fe2000001161e */
[----:B------:R-:W-:Y:S01]  /*2260*/  HADD2 R28, R28, -1056, -1056 ;  /* 0xe420e4201c1c7430 */ /* 0x000fe20000000000 */
[----:B------:R-:W-:Y:S01]  /*2270*/  SHF.R.U32.HI R31, RZ, 0xa, R31 ;  /* 0x0000000aff1f7819 */ /* 0x000fe2000001161f */
[----:B------:R-:W-:Y:S01]  /*2280*/  HADD2 R23, R23, -1056, -1056 ;  /* 0xe420e42017177430 */ /* 0x000fe20000000000 */
[----:B------:R-:W-:-:S02]  /*2290*/  LOP3.LUT R16, R16, 0x64006400, RZ, 0xfc, !PT ;  /* 0x6400640010107812 */ /* 0x000fc400078efcff */
[----:B------:R-:W-:Y:S01]  /*22a0*/  LOP3.LUT R21, R21, 0x64006400, RZ, 0xfc, !PT ;  /* 0x6400640015157812 */ /* 0x000fe200078efcff */
[-C--:B------:R-:W-:Y:S01]  /*22b0*/  HFMA2 R19, R27, R9.reuse, R19 ;  /* 0x000000091b137231 */ /* 0x080fe20000000013 */
[----:B------:R-:W-:Y:S01]  /*22c0*/  LOP3.LUT R22, R22, 0x300030, R39, 0xf8, !PT ;  /* 0x0030003016167812 */ /* 0x000fe200078ef827 */
[-C--:B------:R-:W-:Y:S01]  /*22d0*/  HFMA2 R24, R28, R9.reuse, R24 ;  /* 0x000000091c187231 */ /* 0x080fe20000000018 */
[----:B------:R-:W-:Y:S01]  /*22e0*/  LOP3.LUT R26, R26, 0x300030, R31, 0xf8, !PT ;  /* 0x003000301a1a7812 */ /* 0x000fe200078ef81f */
[----:B------:R-:W-:Y:S01]  /*22f0*/  HFMA2 R25, R23, R9, R25 ;  /* 0x0000000917197231 */ /* 0x000fe20000000019 */
        /* <DEDUP_REMOVED lines=10> */
[----:B------:R-:W-:-:S02]  /*23a0*/  HFMA2 R18, R9, R10, R18 ;  /* 0x0000000a09127231 */ /* 0x000fc40000000012 */
[-C--:B------:R-:W-:Y:S02]  /*23b0*/  HFMA2 R19, R21, R10.reuse, R19 ;  /* 0x0000000a15137231 */ /* 0x080fe40000000013 */
[----:B------:R-:W-:Y:S02]  /*23c0*/  HADD2 R9, R17, -1056, -1056 ;  /* 0xe420e42011097430 */ /* 0x000fe40000000000 */
[----:B------:R-:W-:Y:S02]  /*23d0*/  HADD2 R20, R20, -1056, -1056 ;  /* 0xe420e42014147430 */ /* 0x000fe40000000000 */
[-C--:B------:R-:W-:Y:S02]  /*23e0*/  HFMA2 R24, R7, R10.reuse, R24 ;  /* 0x0000000a07187231 */ /* 0x080fe40000000018 */
[----:B------:R-:W-:Y:S02]  /*23f0*/  HFMA2 R8, R8, R10, R25 ;  /* 0x0000000a08087231 */ /* 0x000fe40000000019 */
[----:B------:R-:W-:-:S02]  /*2400*/  HADD2 R22, R22, -1056, -1056 ;  /* 0xe420e42016167430 */ /* 0x000fc40000000000 */
[----:B------:R-:W-:Y:S02]  /*2410*/  HADD2 R26, R26, -1056, -1056 ;  /* 0xe420e4201a1a7430 */ /* 0x000fe40000000000 */
[-C--:B------:R-:W-:Y:S02]  /*2420*/  HFMA2 R9, R9, R11.reuse, R18 ;  /* 0x0000000b09097231 */ /* 0x080fe40000000012 */
[-C--:B------:R-:W-:Y:S02]  /*2430*/  HFMA2 R19, R20, R11.reuse, R19 ;  /* 0x0000000b14137231 */ /* 0x080fe40000000013 */
[-C--:B------:R-:W-:Y:S02]  /*2440*/  HFMA2 R22, R22, R11.reuse, R24 ;  /* 0x0000000b16167231 */ /* 0x080fe40000000018 */
[----:B------:R-:W-:Y:S02]  /*2450*/  HADD2 R14, R14.H0_H0, R14.H1_H1 ;  /* 0x3000000e0e0e7230 */ /* 0x000fe40000000800 */
[----:B------:R-:W-:Y:S01]  /*2460*/  HFMA2 R8, R26, R11, R8 ;  /* 0x0000000b1a087231 */ /* 0x000fe20000000008 */
[----:B------:R-:W-:Y:S01]  /*2470*/  PRMT R15, R15, 0x5410, R12 ;  /* 0x000054100f0f7816 */ /* 0x000fe2000000000c */
[----:B------:R-:W-:-:S02]  /*2480*/  HADD2 R9, R9.H0_H0, R9.H1_H1 ;  /* 0x3000000909097230 */ /* 0x000fc40000000800 */
[----:B------:R-:W-:Y:S01]  /*2490*/  HADD2 R19, R19.H0_H0, R19.H1_H1 ;  /* 0x3000001313137230 */ /* 0x000fe20000000800 */
[----:B------:R-:W-:Y:S01]  /*24a0*/  PRMT R14, R14, 0x5410, R13 ;  /* 0x000054100e0e7816 */ /* 0x000fe2000000000d */
[----:B------:R-:W-:Y:S02]  /*24b0*/  HADD2 R22, R22.H0_H0, R22.H1_H1 ;  /* 0x3000001616167230 */ /* 0x000fe40000000800 */
[----:B------:R-:W-:Y:S01]  /*24c0*/  HADD2 R11, R8.H0_H0, R8.H1_H1 ;  /* 0x30000008080b7230 */ /* 0x000fe20000000800 */
[----:B------:R-:W-:-:S04]  /*24d0*/  PRMT R9, R9, 0x5410, R19 ;  /* 0x0000541009097816 */ /* 0x000fc80000000013 */
[----:B------:R-:W-:Y:S01]  /*24e0*/  PRMT R22, R22, 0x5410, R11 ;  /* 0x0000541016167816 */ /* 0x000fe2000000000b */
[----:B------:R-:W-:Y:S01]  /*24f0*/  UIADD3 UR4, UPT, UPT, UR4, 0x40, URZ ;  /* 0x0000004004047890 */ /* 0x000fe2000fffe0ff */
[----:B--2---:R-:W-:Y:S01]  /*2500*/  @!P0 IADD3 R35, PT, PT, R6, UR11, RZ ;  /* 0x0000000b06238c10 */ /* 0x004fe2000fffe0ff */
[----:B------:R-:W-:Y:S01]  /*2510*/  UIADD3 UR11, UPT, UPT, UR11, 0x20, URZ ;  /* 0x000000200b0b7890 */ /* 0x000fe2000fffe0ff */
[----:B---3--:R-:W-:Y:S02]  /*2520*/  @!P0 PRMT R38, R4, 0x7610, R38 ;  /* 0x0000761004268816 */ /* 0x008fe40000000026 */
[----:B------:R-:W-:Y:S01]  /*2530*/  @!P0 PRMT R36, R5, 0x7610, R36 ;  /* 0x0000761005248816 */ /* 0x000fe20000000024 */
[----:B------:R-:W-:Y:S01]  /*2540*/  UISETP.GE.AND UP0, UPT, UR11, UR5, UPT ;  /* 0x000000050b00728c */ /* 0x000fe2000bf06270 */
[----:B------:R-:W-:Y:S02]  /*2550*/  @!P0 PRMT R38, R38, 0x7610, R4 ;  /* 0x0000761026268816 */ /* 0x000fe40000000004 */
[----:B------:R-:W-:-:S03]  /*2560*/  @!P0 PRMT R36, R36, 0x7610, R5 ;  /* 0x0000761024248816 */ /* 0x000fc60000000005 */
[----:B------:R-:W-:Y:S01]  /*2570*/  HFMA2 R2, R15, R38, R2 ;  /* 0x000000260f027231 */ /* 0x000fe20000000002 */
[----:B------:R-:W-:Y:S01]  /*2580*/  IADD3 R32, P0, PT, R32, 0x80, RZ ;  /* 0x0000008020207810 */ /* 0x000fe20007f1e0ff */
[----:B------:R-:W-:Y:S02]  /*2590*/  HFMA2 R3, R14, R36, R3 ;  /* 0x000000240e037231 */ /* 0x000fe40000000003 */
[----:B------:R-:W-:Y:S01]  /*25a0*/  HFMA2 R2, R9, R38, R2 ;  /* 0x0000002609027231 */ /* 0x000fe20000000002 */
[----:B------:R-:W-:Y:S01]  /*25b0*/  IADD3.X R33, PT, PT, RZ, R33, RZ, P0, !PT ;  /* 0x00000021ff217210 */ /* 0x000fe200007fe4ff */
[----:B------:R-:W-:Y:S01]  /*25c0*/  HFMA2 R3, R22, R36, R3 ;  /* 0x0000002416037231 */ /* 0x000fe20000000003 */
[----:B------:R-:W-:Y:S07]  /*25d0*/  BRA.U !UP0, `(.L_x_4878) ;  /* 0xffffffe508fc7547 */ /* 0x000fee000b83ffff */
[----:B------:R-:W-:-:S05]  /*25e0*/  MOV R5, UR14 ;  /* 0x0000000e00057c02 */ /* 0x000fca0008000f00 */
[----:B------:R-:W-:-:S07]  /*25f0*/  IMAD.WIDE R42, R5, 0x18, R42 ;  /* 0x00000018052a7825 */ /* 0x000fce00078e022a */
.L_x_4877:
[----:B------:R-:W-:-:S04]  /*2600*/  UISETP.LT.AND UP0, UPT, UR10, UR18, UPT ;  /* 0x000000120a00728c */ /* 0x000fc8000bf01270 */
[----:B------:R-:W-:-:S04]  /*2610*/  USEL UR10, UR10, UR18, UP0 ;  /* 0x000000120a0a7287 */ /* 0x000fc80008000000 */
[----:B------:R-:W-:-:S09]  /*2620*/  UISETP.GT.AND UP0, UPT, UR10, UR11, UPT ;  /* 0x0000000b0a00728c */ /* 0x000fd2000bf04270 */
[----:B------:R-:W-:Y:S05]  /*2630*/  BRA.U !UP0, `(.L_x_4879) ;  /* 0x0000002508447547 */ /* 0x000fea000b800000 */
[----:B------:R-:W-:-:S04]  /*2640*/  UIMAD.WIDE.U32 UR6, UR11, 0x4, UR6 ;  /* 0x000000040b0678a5 */ /* 0x000fc8000f8e0006 */
[----:B------:R-:W-:-:S04]  /*2650*/  UIADD3 UR5, UP0, UPT, UR6, 0x2, URZ ;  /* 0x0000000206057890 */ /* 0x000fc8000ff1e0ff */
[----:B------:R-:W-:Y:S02]  /*2660*/  UIADD3.X UR6, UPT, UPT, URZ, UR7, URZ, UP0, !UPT ;  /* 0x00000007ff067290 */ /* 0x000fe400087fe4ff */
[----:B------:R-:W-:-:S04]  /*2670*/  MOV R22, UR5 ;  /* 0x0000000500167c02 */ /* 0x000fc80008000f00 */
[----:B------:R-:W-:-:S07]  /*2680*/  MOV R23, UR6 ;  /* 0x0000000600177c02 */ /* 0x000fce0008000f00 */
.L_x_4880:
[----:B------:R0:W2:Y:S01]  /*2690*/  LDG.E.128.CONSTANT R4, desc[UR16][R42.64] ;  /* 0x000000102a047981 */ /* 0x0000a2000c1e9d00 */
[----:B------:R-:W-:Y:S02]  /*26a0*/  MOV R19, UR14 ;  /* 0x0000000e00137c02 */ /* 0x000fe40008000f00 */
[----:B------:R-:W-:Y:S01]  /*26b0*/  MOV R21, UR14 ;  /* 0x0000000e00157c02 */ /* 0x000fe20008000f00 */
[----:B------:R-:W1:Y:S02]  /*26c0*/  LDS.64 R16, [UR4] ;  /* 0x00000004ff107984 */ /* 0x000e640008000a00 */
[----:B------:R-:W-:-:S05]  /*26d0*/  IMAD.WIDE R18, R19, 0x4, R42 ;  /* 0x0000000413127825 */ /* 0x000fca00078e022a */
[----:B------:R1:W3:Y:S01]  /*26e0*/  LDG.E.128.CONSTANT R8, desc[UR16][R18.64] ;  /* 0x0000001012087981 */ /* 0x0002e2000c1e9d00 */
[----:B------:R-:W-:-:S05]  /*26f0*/  IMAD.WIDE R20, R21, 0x4, R18 ;  /* 0x0000000415147825 */ /* 0x000fca00078e0212 */
[----:B------:R4:W5:Y:S01]  /*2700*/  LDG.E.128.CONSTANT R12, desc[UR16][R20.64] ;  /* 0x00000010140c7981 */ /* 0x000962000c1e9d00 */
[----:B0-----:R-:W-:Y:S02]  /*2710*/  MOV R42, 0x2c00 ;  /* 0x00002c00002a7802 */ /* 0x001fe40000000f00 */
[----:B------:R-:W-:Y:S01]  /*2720*/  ISETP.NE.AND P0, PT, R35, UR11, PT ;  /* 0x0000000b23007c0c */ /* 0x000fe2000bf05270 */
[----:B-1----:R-:W-:Y:S01]  /*2730*/  HADD2.F32 R19, -RZ, R16.H0_H0 ;  /* 0x20000010ff137230 */ /* 0x002fe20000004100 */
        /* <DEDUP_REMOVED lines=11> */
[----:B------:R-:W-:Y:S02]  /*27f0*/  HADD2 R26, R26, -1032, -1032 ;  /* 0xe408e4081a1a7430 */ /* 0x000fe40000000000 */
[----:B------:R-:W-:-:S02]  /*2800*/  HADD2.F32 R18, -RZ, R24.H0_H0 ;  /* 0x20000018ff127230 */ /* 0x000fc40000004100 */
[----:B------:R-:W-:Y:S02]  /*2810*/  HADD2 R28, R27, -1032, -1032 ;  /* 0xe408e4081b1c7430 */ /* 0x000fe40000000000 */
[----:B------:R-:W-:Y:S01]  /*2820*/  HADD2.F32 R30, -RZ, R24.H1_H1 ;  /* 0x30000018ff1e7230 */ /* 0x000fe20000004100 */
[----:B------:R-:W-:Y:S01]  /*2830*/  LOP3.LUT R39, R39, 0x64006400, RZ, 0xfc, !PT ;  /* 0x6400640027277812 */ /* 0x000fe200078efcff */
[----:B------:R-:W-:Y:S01]  /*2840*/  HADD2.F32 R44, -RZ, R25.H0_H0 ;  /* 0x20000019ff2c7230 */ /* 0x000fe20000004100 */
[----:B------:R-:W-:Y:S01]  /*2850*/  SHF.R.U32.HI R6, RZ, 0x8, R6 ;  /* 0x00000008ff067819 */ /* 0x000fe20000011606 */
[--C-:B------:R-:W-:Y:S02]  /*2860*/  HADD2.F32 R24, -RZ, R26.reuse.H0_H0 ;  /* 0x2000001aff187230 */ /* 0x100fe40000004100 */
[----:B------:R-:W-:Y:S02]  /*2870*/  HADD2.F32 R40, -RZ, R26.H1_H1 ;  /* 0x3000001aff287230 */ /* 0x000fe40000004100 */
[----:B------:R-:W-:-:S02]  /*2880*/  HADD2.F32 R26, -RZ, R28.H0_H0 ;  /* 0x2000001cff1a7230 */ /* 0x000fc40000004100 */
[C---:B------:R-:W-:Y:S01]  /*2890*/  FFMA.FTZ R29, R19.reuse, R24, RZ ;  /* 0x00000018131d7223 */ /* 0x040fe200000100ff */
[----:B------:R-:W-:Y:S02]  /*28a0*/  HADD2.F32 R32, -RZ, R25.H1_H1 ;  /* 0x30000019ff207230 */ /* 0x000fe40000004100 */
[----:B------:R-:W-:Y:S01]  /*28b0*/  FFMA.FTZ R25, R18, R19, RZ ;  /* 0x0000001312197223 */ /* 0x000fe200000100ff */
[----:B------:R-:W-:Y:S02]  /*28c0*/  HADD2.F32 R27, -RZ, R16.H1_H1 ;  /* 0x30000010ff1b7230 */ /* 0x000fe40000004100 */
[C---:B------:R-:W-:Y:S01]  /*28d0*/  FFMA.FTZ R16, R19.reuse, R44, RZ ;  /* 0x0000002c13107223 */ /* 0x040fe200000100ff */
[----:B------:R-:W-:Y:S01]  /*28e0*/  FFMA.FTZ R26, R19, R26, RZ ;  /* 0x0000001a131a7223 */ /* 0x000fe200000100ff */
[----:B------:R-:W-:Y:S01]  /*28f0*/  HADD2.F32 R28, -RZ, R28.H1_H1 ;  /* 0x3000001cff1c7230 */ /* 0x000fe20000004100 */
[----:B------:R-:W0:Y:S01]  /*2900*/  LDS.64 R18, [UR4+0x8] ;  /* 0x00000804ff127984 */ /* 0x000e220008000a00 */
[----:B------:R-:W-:Y:S01]  /*2910*/  FFMA.FTZ R16, R27, R32, R16 ;  /* 0x000000201b107223 */ /* 0x000fe20000010010 */
[----:B------:R-:W-:Y:S01]  /*2920*/  LOP3.LUT R32, R5, 0xf000f0, RZ, 0xc0, !PT ;  /* 0x00f000f005207812 */ /* 0x000fe200078ec0ff */
[----:B------:R-:W-:Y:S01]  /*2930*/  FFMA.FTZ R24, R30, R27, R25 ;  /* 0x0000001b1e187223 */ /* 0x000fe20000010019 */
[C---:B------:R-:W-:Y:S01]  /*2940*/  FFMA.FTZ R25, R27.reuse, R40, R29 ;  /* 0x000000281b197223 */ /* 0x040fe2000001001d */
[----:B------:R-:W-:Y:S01]  /*2950*/  LOP3.LUT R30, R4, 0xf000f0, RZ, 0xc0, !PT ;  /* 0x00f000f0041e7812 */ /* 0x000fe200078ec0ff */
[----:B------:R-:W-:Y:S01]  /*2960*/  FFMA.FTZ R27, R27, R28, R26 ;  /* 0x0000001c1b1b7223 */ /* 0x000fe2000001001a */
[----:B------:R-:W-:-:S02]  /*2970*/  LOP3.LUT R33, R32, 0x64006400, RZ, 0xfc, !PT ;  /* 0x6400640020217812 */ /* 0x000fc400078efcff */
[----:B------:R-:W-:Y:S02]  /*2980*/  LOP3.LUT R29, R7, 0xf000f0, RZ, 0xc0, !PT ;  /* 0x00f000f0071d7812 */ /* 0x000fe400078ec0ff */
[----:B------:R-:W-:Y:S01]  /*2990*/  LOP3.LUT R31, R30, 0x64006400, RZ, 0xfc, !PT ;  /* 0x640064001e1f7812 */ /* 0x000fe200078efcff */
[-C--:B------:R-:W-:Y:S01]  /*29a0*/  HFMA2 R28, R33, R42.reuse.H0_H0, -72, -72 ;  /* 0xd480d480211c7431 */ /* 0x080fe2000004002a */
[----:B------:R-:W-:Y:S01]  /*29b0*/  LOP3.LUT R29, R29, 0x64006400, RZ, 0xfc, !PT ;  /* 0x640064001d1d7812 */ /* 0x000fe200078efcff */
[-C--:B------:R-:W-:Y:S01]  /*29c0*/  HFMA2 R30, R39, R42.reuse.H0_H0, -72, -72 ;  /* 0xd480d480271e7431 */ /* 0x080fe2000004002a */
[----:B------:R-:W-:Y:S01]  /*29d0*/  SHF.R.U32.HI R4, RZ, 0x8, R4 ;  /* 0x00000008ff047819 */ /* 0x000fe20000011604 */
[-C--:B------:R-:W-:Y:S02]  /*29e0*/  HFMA2 R26, R31, R42.reuse.H0_H0, -72, -72 ;  /* 0xd480d4801f1a7431 */ /* 0x080fe4000004002a */
[----:B------:R-:W-:Y:S02]  /*29f0*/  HADD2.F32 R31, -RZ, R17.H0_H0 ;  /* 0x20000011ff1f7230 */ /* 0x000fe40000004100 */
[----:B------:R-:W-:-:S02]  /*2a00*/  HFMA2 R29, R29, R42.H0_H0, -72, -72 ;  /* 0xd480d4801d1d7431 */ /* 0x000fc4000004002a */
[----:B------:R-:W-:Y:S01]  /*2a10*/  HADD2.F32 R33, -RZ, R28.H0_H0 ;  /* 0x2000001cff217230 */ /* 0x000fe20000004100 */
[----:B------:R-:W-:Y:S01]  /*2a20*/  SHF.R.U32.HI R5, RZ, 0x8, R5 ;  /* 0x00000008ff057819 */ /* 0x000fe20000011605 */
[----:B------:R-:W-:Y:S01]  /*2a30*/  HADD2.F32 R32, -RZ, R30.H0_H0 ;  /* 0x2000001eff207230 */ /* 0x000fe20000004100 */
[----:B------:R-:W-:Y:S01]  /*2a40*/  SHF.R.U32.HI R7, RZ, 0x8, R7 ;  /* 0x00000008ff077819 */ /* 0x000fe20000011607 */
        /* <DEDUP_REMOVED lines=18> */
[--C-:B0-----:R-:W-:Y:S01]  /*2b70*/  HADD2.F32 R27, -RZ, R18.reuse.H0_H0 ;  /* 0x20000012ff1b7230 */ /* 0x101fe20000004100 */
[----:B------:R-:W-:Y:S01]  /*2b80*/  LOP3.LUT R17, R5, 0xf000f, RZ, 0xc0, !PT ;  /* 0x000f000f05117812 */ /* 0x000fe200078ec0ff */
[----:B------:R-:W-:Y:S01]  /*2b90*/  HADD2.F32 R18, -RZ, R18.H1_H1 ;  /* 0x30000012ff127230 */ /* 0x000fe20000004100 */
[----:B------:R-:W-:Y:S01]  /*2ba0*/  LOP3.LUT R30, R7, 0xf000f, RZ, 0xc0, !PT ;  /* 0x000f000f071e7812 */ /* 0x000fe200078ec0ff */
[----:B------:R-:W-:Y:S01]  /*2bb0*/  HADD2 R29, R16, -1032, -1032 ;  /* 0xe408e408101d7430 */ /* 0x000fe20000000000 */
[----:B------:R-:W-:Y:S01]  /*2bc0*/  LOP3.LUT R17, R17, 0x64006400, RZ, 0xfc, !PT ;  /* 0x6400640011117812 */ /* 0x000fe200078efcff */
[--C-:B------:R-:W-:Y:S01]  /*2bd0*/  HADD2.F32 R16, -RZ, R19.reuse.H0_H0 ;  /* 0x20000013ff107230 */ /* 0x100fe20000004100 */
[----:B------:R-:W-:Y:S01]  /*2be0*/  LOP3.LUT R25, R25, 0x64006400, RZ, 0xfc, !PT ;  /* 0x6400640019197812 */ /* 0x000fe200078efcff */
[----:B------:R-:W-:Y:S01]  /*2bf0*/  HADD2.F32 R19, -RZ, R19.H1_H1 ;  /* 0x30000013ff137230 */ /* 0x000fe20000004100 */
[----:B------:R-:W-:Y:S01]  /*2c00*/  LOP3.LUT R31, R30, 0x64006400, RZ, 0xfc, !PT ;  /* 0x640064001e1f7812 */ /* 0x000fe200078efcff */
[----:B------:R-:W-:-:S02]  /*2c10*/  HADD2 R30, R17, -1032, -1032 ;  /* 0xe408e408111e7430 */ /* 0x000fc40000000000 */
[----:B------:R-:W-:Y:S02]  /*2c20*/  HADD2.F32 R39, -RZ, R29.H0_H0 ;  /* 0x2000001dff277230 */ /* 0x000fe40000004100 */
[----:B------:R-:W-:Y:S01]  /*2c30*/  HADD2 R25, R25, -1032, -1032 ;  /* 0xe408e40819197430 */ /* 0x000fe20000000000 */
[----:B------:R-:W-:Y:S01]  /*2c40*/  LOP3.LUT R4, R4, 0xf000f0, RZ, 0xc0, !PT ;  /* 0x00f000f004047812 */ /* 0x000fe200078ec0ff */
[----:B------:R-:W-:Y:S02]  /*2c50*/  HADD2 R17, R31, -1032, -1032 ;  /* 0xe408e4081f117430 */ /* 0x000fe40000000000 */
[----:B------:R-:W-:Y:S02]  /*2c60*/  HADD2.F32 R33, -RZ, R30.H0_H0 ;  /* 0x2000001eff217230 */ /* 0x000fe40000004100 */
[----:B------:R-:W-:Y:S01]  /*2c70*/  FFMA.FTZ R31, R39, R27, R32 ;  /* 0x0000001b271f7223 */ /* 0x000fe20000010020 */
[----:B------:R-:W-:Y:S01]  /*2c80*/  HADD2.F32 R41, -RZ, R25.H0_H0 ;  /* 0x20000019ff297230 */ /* 0x000fe20000004100 */
[----:B------:R-:W-:Y:S01]  /*2c90*/  LOP3.LUT R5, R5, 0xf000f0, RZ, 0xc0, !PT ;  /* 0x00f000f005057812 */ /* 0x000fe200078ec0ff */
[----:B------:R-:W-:-:S02]  /*2ca0*/  HADD2.F32 R39, -RZ, R17.H0_H0 ;  /* 0x20000011ff277230 */ /* 0x000fc40000004100 */
[C---:B------:R-:W-:Y:S01]  /*2cb0*/  FFMA.FTZ R33, R27.reuse, R33, R28 ;  /* 0x000000211b217223 */ /* 0x040fe2000001001c */
[----:B------:R-:W-:Y:S01]  /*2cc0*/  LOP3.LUT R6, R6, 0xf000f0, RZ, 0xc0, !PT ;  /* 0x00f000f006067812 */ /* 0x000fe200078ec0ff */
[C---:B------:R-:W-:Y:S01]  /*2cd0*/  FFMA.FTZ R41, R27.reuse, R41, R24 ;  /* 0x000000291b297223 */ /* 0x040fe20000010018 */
[----:B------:R-:W-:Y:S02]  /*2ce0*/  HADD2.F32 R24, -RZ, R25.H1_H1 ;  /* 0x30000019ff187230 */ /* 0x000fe40000004100 */
[----:B------:R-:W-:Y:S01]  /*2cf0*/  FFMA.FTZ R39, R27, R39, R26 ;  /* 0x000000271b277223 */ /* 0x000fe2000001001a */
[----:B------:R-:W-:Y:S01]  /*2d00*/  LOP3.LUT R25, R4, 0x64006400, RZ, 0xfc, !PT ;  /* 0x6400640004197812 */ /* 0x000fe200078efcff */
[----:B------:R-:W-:Y:S01]  /*2d10*/  HADD2.F32 R28, -RZ, R29.H1_H1 ;  /* 0x3000001dff1c7230 */ /* 0x000fe20000004100 */
[----:B------:R-:W-:Y:S01]  /*2d20*/  LOP3.LUT R27, R5, 0x64006400, RZ, 0xfc, !PT ;  /* 0x64006400051b7812 */ /* 0x000fe200078efcff */
[----:B------:R-:W-:Y:S01]  /*2d30*/  FFMA.FTZ R41, R18, R24, R41 ;  /* 0x0000001812297223 */ /* 0x000fe20000010029 */
[----:B------:R-:W0:Y:S01]  /*2d40*/  LDS.64 R4, [UR4+0x10] ;  /* 0x00001004ff047984 */ /* 0x000e220008000a00 */
[----:B------:R-:W-:Y:S01]  /*2d50*/  LOP3.LUT R24, R7, 0xf000f0, RZ, 0xc0, !PT ;  /* 0x00f000f007187812 */ /* 0x000fe200078ec0ff */
[-C--:B------:R-:W-:Y:S01]  /*2d60*/  HFMA2 R7, R25, R42.reuse.H0_H0, -72, -72 ;  /* 0xd480d48019077431 */ /* 0x080fe2000004002a */
[----:B------:R-:W-:Y:S01]  /*2d70*/  LOP3.LUT R29, R6, 0x64006400, RZ, 0xfc, !PT ;  /* 0x64006400061d7812 */ /* 0x000fe200078efcff */
[----:B------:R-:W-:-:S02]  /*2d80*/  HFMA2 R6, R27, R42.H0_H0, -72, -72 ;  /* 0xd480d4801b067431 */ /* 0x000fc4000004002a */
[----:B------:R-:W-:Y:S02]  /*2d90*/  HADD2.F32 R30, -RZ, R30.H1_H1 ;  /* 0x3000001eff1e7230 */ /* 0x000fe40000004100 */
[----:B------:R-:W-:Y:S01]  /*2da0*/  FFMA.FTZ R31, R28, R18, R31 ;  /* 0x000000121c1f7223 */ /* 0x000fe2000001001f */
[----:B------:R-:W-:Y:S01]  /*2db0*/  LOP3.LUT R25, R24, 0x64006400, RZ, 0xfc, !PT ;  /* 0x6400640018197812 */ /* 0x000fe200078efcff */
[----:B------:R-:W-:Y:S02]  /*2dc0*/  HADD2.F32 R28, -RZ, R17.H1_H1 ;  /* 0x30000011ff1c7230 */ /* 0x000fe40000004100 */
[----:B------:R-:W-:Y:S02]  /*2dd0*/  HFMA2 R24, R29, R42.H0_H0, -72, -72 ;  /* 0xd480d4801d187431 */ /* 0x000fe4000004002a */
[----:B------:R-:W-:Y:S02]  /*2de0*/  HADD2.F32 R26, -RZ, R7.H0_H0 ;  /* 0x20000007ff1a7230 */ /* 0x000fe40000004100 */
[----:B------:R-:W-:Y:S01]  /*2df0*/  FFMA.FTZ R33, R18, R30, R33 ;  /* 0x0000001e12217223 */ /* 0x000fe20000010021 */
[----:B------:R-:W-:-:S02]  /*2e00*/  HADD2.F32 R27, -RZ, R6.H0_H0 ;  /* 0x20000006ff1b7230 */ /* 0x000fc40000004100 */
[----:B------:R-:W-:Y:S01]  /*2e10*/  FFMA.FTZ R39, R18, R28, R39 ;  /* 0x0000001c12277223 */ /* 0x000fe20000010027 */
[----:B------:R-:W-:Y:S02]  /*2e20*/  HADD2.F32 R28, -RZ, R24.H0_H0 ;  /* 0x20000018ff1c7230 */ /* 0x000fe40000004100 */
[----:B------:R-:W-:Y:S02]  /*2e30*/  HFMA2 R17, R25, R42.H0_H0, -72, -72 ;  /* 0xd480d48019117431 */ /* 0x000fe4000004002a */
[----:B------:R-:W-:Y:S01]  /*2e40*/  FFMA.FTZ R31, R26, R16, R31 ;  /* 0x000000101a1f7223 */ /* 0x000fe2000001001f */
[----:B------:R-:W-:Y:S02]  /*2e50*/  HADD2.F32 R6, -RZ, R6.H1_H1 ;  /* 0x30000006ff067230 */ /* 0x000fe40000004100 */
[----:B------:R-:W-:Y:S01]  /*2e60*/  FFMA.FTZ R26, R16, R27, R33 ;  /* 0x0000001b101a7223 */ /* 0x000fe20000010021 */
[----:B------:R-:W-:Y:S01]  /*2e70*/  HADD2.F32 R18, -RZ, R7.H1_H1 ;  /* 0x30000007ff127230 */ /* 0x000fe20000004100 */
[----:B---3--:R-:W-:Y:S01]  /*2e80*/  LOP3.LUT R7, R8, 0xf000f, RZ, 0xc0, !PT ;  /* 0x000f000f08077812 */ /* 0x008fe200078ec0ff */
[----:B------:R-:W-:Y:S01]  /*2e90*/  FFMA.FTZ R41, R16, R28, R41 ;  /* 0x0000001c10297223 */ /* 0x000fe20000010029 */
[----:B------:R-:W-:-:S02]  /*2ea0*/  HADD2.F32 R30, -RZ, R17.H0_H0 ;  /* 0x20000011ff1e7230 */ /* 0x000fc40000004100 */
[----:B------:R-:W-:Y:S01]  /*2eb0*/  FFMA.FTZ R27, R19, R6, R26 ;  /* 0x00000006131b7223 */ /* 0x000fe2000001001a */
[----:B------:R-:W-:Y:S02]  /*2ec0*/  HADD2.F32 R28, -RZ, R24.H1_H1 ;  /* 0x30000018ff1c7230 */ /* 0x000fe40000004100 */
[----:B------:R-:W-:Y:S01]  /*2ed0*/  FFMA.FTZ R24, R18, R19, R31 ;  /* 0x0000001312187223 */ /* 0x000fe2000001001f */
[----:B------:R-:W-:Y:S01]  /*2ee0*/  LOP3.LUT R6, R9, 0xf000f, RZ, 0xc0, !PT ;  /* 0x000f000f09067812 */ /* 0x000fe200078ec0ff */
[----:B------:R-:W-:Y:S01]  /*2ef0*/  HADD2.F32 R17, -RZ, R17.H1_H1 ;  /* 0x30000011ff117230 */ /* 0x000fe20000004100 */
[----:B------:R-:W-:Y:S01]  /*2f00*/  LOP3.LUT R7, R7, 0x64006400, RZ, 0xfc, !PT ;  /* 0x6400640007077812 */ /* 0x000fe200078efcff */
[----:B------:R-:W-:Y:S01]  /*2f10*/  FFMA.FTZ R16, R16, R30, R39 ;  /* 0x0000001e10107223 */ /* 0x000fe20000010027 */
[----:B------:R-:W-:Y:S01]  /*2f20*/  LOP3.LUT R18, R10, 0xf000f, RZ, 0xc0, !PT ;  /* 0x000f000f0a127812 */ /* 0x000fe200078ec0ff */
[C---:B------:R-:W-:Y:S01]  /*2f30*/  FFMA.FTZ R26, R19.reuse, R28, R41 ;  /* 0x0000001c131a7223 */ /* 0x040fe20000010029 */
[----:B------:R-:W-:Y:S01]  /*2f40*/  LOP3.LUT R6, R6, 0x64006400, RZ, 0xfc, !PT ;  /* 0x6400640006067812 */ /* 0x000fe200078efcff */
[----:B------:R-:W-:Y:S01]  /*2f50*/  HADD2 R7, R7, -1032, -1032 ;  /* 0xe408e40807077430 */ /* 0x000fe20000000000 */
[----:B------:R-:W-:Y:S01]  /*2f60*/  LOP3.LUT R18, R18, 0x64006400, RZ, 0xfc, !PT ;  /* 0x6400640012127812 */ /* 0x000fe200078efcff */
[----:B------:R-:W-:Y:S01]  /*2f70*/  FFMA.FTZ R25, R19, R17, R16 ;  /* 0x0000001113197223 */ /* 0x000fe20000010010 */
[----:B------:R-:W-:Y:S01]  /*2f80*/  LOP3.LUT R28, R11, 0xf000f, RZ, 0xc0, !PT ;  /* 0x000f000f0b1c7812 */ /* 0x000fe200078ec0ff */
[----:B------:R-:W-:-:S02]  /*2f90*/  HADD2 R16, R6, -1032, -1032 ;  /* 0xe408e40806107430 */ /* 0x000fc40000000000 */
[--C-:B------:R-:W-:Y:S02]  /*2fa0*/  HADD2.F32 R6, -RZ, R7.reuse.H0_H0 ;  /* 0x20000007ff067230 */ /* 0x100fe40000004100 */
[----:B------:R-:W-:Y:S02]  /*2fb0*/  HADD2 R29, R18, -1032, -1032 ;  /* 0xe408e408121d7430 */ /* 0x000fe40000000000 */
[----:B------:R-:W-:Y:S01]  /*2fc0*/  HADD2.F32 R17, -RZ, R7.H1_H1 ;  /* 0x30000007ff117230 */ /* 0x000fe20000004100 */
[----:B------:R-:W-:Y:S01]  /*2fd0*/  LOP3.LUT R28, R28, 0x64006400, RZ, 0xfc, !PT ;  /* 0x640064001c1c7812 */ /* 0x000fe200078efcff */
[----:B0-----:R-:W-:Y:S02]  /*2fe0*/  HADD2.F32 R7, -RZ, R4.H0_H0 ;  /* 0x20000004ff077230 */ /* 0x001fe40000004100 */
[--C-:B------:R-:W-:Y:S02]  /*2ff0*/  HADD2.F32 R30, -RZ, R16.reuse.H0_H0 ;  /* 0x20000010ff1e7230 */ /* 0x100fe40000004100 */
[----:B------:R-:W-:-:S02]  /*3000*/  HADD2.F32 R19, -RZ, R16.H1_H1 ;  /* 0x30000010ff137230 */ /* 0x000fc40000004100 */
[----:B------:R-:W-:Y:S01]  /*3010*/  FFMA.FTZ R6, R6, R7, RZ ;  /* 0x0000000706067223 */ /* 0x000fe200000100ff */
[--C-:B------:R-:W-:Y:S02]  /*3020*/  HADD2.F32 R16, -RZ, R29.reuse.H0_H0 ;  /* 0x2000001dff107230 */ /* 0x100fe40000004100 */
[----:B------:R-:W-:Y:S02]  /*3030*/  HADD2 R28, R28, -1032, -1032 ;  /* 0xe408e4081c1c7430 */ /* 0x000fe40000000000 */
[----:B------:R-:W-:Y:S02]  /*3040*/  HADD2.F32 R4, -RZ, R4.H1_H1 ;  /* 0x30000004ff047230 */ /* 0x000fe40000004100 */
[C---:B------:R-:W-:Y:S01]  /*3050*/  FFMA.FTZ R31, R7.reuse, R30, RZ ;  /* 0x0000001e071f7223 */ /* 0x040fe200000100ff */
[----:B------:R-:W-:Y:S02]  /*3060*/  HADD2.F32 R29, -RZ, R29.H1_H1 ;  /* 0x3000001dff1d7230 */ /* 0x000fe40000004100 */
[----:B------:R-:W-:Y:S01]  /*3070*/  FFMA.FTZ R16, R7, R16, RZ ;  /* 0x0000001007107223 */ /* 0x000fe200000100ff */
[----:B------:R-:W-:-:S02]  /*3080*/  HADD2.F32 R18, -RZ, R28.H0_H0 ;  /* 0x2000001cff127230 */ /* 0x000fc40000004100 */
[----:B------:R-:W-:Y:S01]  /*3090*/  FFMA.FTZ R17, R17, R4, R6 ;  /* 0x0000000411117223 */ /* 0x000fe20000010006 */
[----:B------:R-:W-:Y:S01]  /*30a0*/  LOP3.LUT R6, R8, 0xf000f0, RZ, 0xc0, !PT ;  /* 0x00f000f008067812 */ /* 0x000fe200078ec0ff */
[----:B------:R-:W-:Y:S01]  /*30b0*/  FFMA.FTZ R39, R4, R29, R16 ;  /* 0x0000001d04277223 */ /* 0x000fe20000010010 */
[----:B------:R-:W-:Y:S02]  /*30c0*/  HADD2.F32 R33, -RZ, R28.H1_H1 ;  /* 0x3000001cff217230 */ /* 0x000fe40000004100 */
[----:B------:R-:W-:Y:S01]  /*30d0*/  FFMA.FTZ R18, R7, R18, RZ ;  /* 0x0000001207127223 */ /* 0x000fe200000100ff */
[----:B------:R-:W-:Y:S01]  /*30e0*/  LOP3.LUT R29, R6, 0x64006400, RZ, 0xfc, !PT ;  /* 0x64006400061d7812 */ /* 0x000fe200078efcff */
[----:B------:R-:W-:Y:S01]  /*30f0*/  FFMA.FTZ R7, R4, R19, R31 ;  /* 0x0000001304077223 */ /* 0x000fe2000001001f */
[----:B------:R-:W-:Y:S01]  /*3100*/  LOP3.LUT R6, R10, 0xf000f0, RZ, 0xc0, !PT ;  /* 0x00f000f00a067812 */ /* 0x000fe200078ec0ff */
[----:B------:R-:W-:Y:S01]  /*3110*/  FFMA.FTZ R33, R4, R33, R18 ;  /* 0x0000002104217223 */ /* 0x000fe20000010012 */
[----:B------:R-:W-:Y:S01]  /*3120*/  LOP3.LUT R16, R11, 0xf000f0, RZ, 0xc0, !PT ;  /* 0x00f000f00b107812 */ /* 0x000fe200078ec0ff */
[-C--:B------:R-:W-:Y:S01]  /*3130*/  HFMA2 R32, R29, R42.reuse.H0_H0, -72, -72 ;  /* 0xd480d4801d207431 */ /* 0x080fe2000004002a */
[----:B------:R-:W-:Y:S01]  /*3140*/  LOP3.LUT R4, R9, 0xf000f0, RZ, 0xc0, !PT ;  /* 0x00f000f009047812 */ /* 0x000fe200078ec0ff */
[----:B------:R-:W-:Y:S01]  /*3150*/  HADD2.F32 R40, -RZ, R5.H0_H0 ;  /* 0x20000005ff287230 */ /* 0x000fe20000004100 */
[----:B------:R-:W-:Y:S01]  /*3160*/  LOP3.LUT R29, R6, 0x64006400, RZ, 0xfc, !PT ;  /* 0x64006400061d7812 */ /* 0x000fe200078efcff */
[----:B------:R-:W0:Y:S01]  /*3170*/  LDS.64 R18, [UR4+0x18] ;  /* 0x00001804ff127984 */ /* 0x000e220008000a00 */
[----:B------:R-:W-:Y:S01]  /*3180*/  LOP3.LUT R41, R16, 0x64006400, RZ, 0xfc, !PT ;  /* 0x6400640010297812 */ /* 0x000fe200078efcff */
[----:B------:R-:W-:Y:S01]  /*3190*/  HADD2.F32 R6, -RZ, R32.H0_H0 ;  /* 0x20000020ff067230 */ /* 0x000fe20000004100 */
[----:B------:R-:W-:Y:S01]  /*31a0*/  @!P0 LEA R16, R34, R1, 0x3 ;  /* 0x0000000122108211 */ /* 0x000fe200078e18ff */
[-C--:B------:R-:W-:Y:S01]  /*31b0*/  HFMA2 R30, R29, R42.reuse.H0_H0, -72, -72 ;  /* 0xd480d4801d1e7431 */ /* 0x080fe2000004002a */
[----:B------:R-:W-:Y:S01]  /*31c0*/  LOP3.LUT R31, R4, 0x64006400, RZ, 0xfc, !PT ;  /* 0x64006400041f7812 */ /* 0x000fe200078efcff */
[----:B------:R-:W-:-:S02]  /*31d0*/  HFMA2 R29, R41, R42.H0_H0, -72, -72 ;  /* 0xd480d480291d7431 */ /* 0x000fc4000004002a */
[----:B------:R-:W-:Y:S02]  /*31e0*/  FFMA.FTZ R6, R6, R40, R17 ;  /* 0x0000002806067223 */ /* 0x000fe40000010011 */
[----:B------:R-:W2:Y:S01]  /*31f0*/  @!P0 LDL.64 R16, [R16+0x8] ;  /* 0x0000080010108983 */ /* 0x000ea20000100a00 */
[----:B------:R-:W-:Y:S02]  /*3200*/  HFMA2 R31, R31, R42.H0_H0, -72, -72 ;  /* 0xd480d4801f1f7431 */ /* 0x000fe4000004002a */
[----:B------:R-:W-:Y:S02]  /*3210*/  HADD2.F32 R4, -RZ, R30.H0_H0 ;  /* 0x2000001eff047230 */ /* 0x000fe40000004100 */
        /* <DEDUP_REMOVED lines=8> */
[----:B------:R-:W-:Y:S02]  /*32a0*/  HADD2.F32 R31, -RZ, R30.H1_H1 ;  /* 0x3000001eff1f7230 */ /* 0x000fe40000004100 */
[----:B------:R-:W-:Y:S01]  /*32b0*/  HADD2.F32 R32, -RZ, R29.H1_H1 ;  /* 0x3000001dff207230 */ /* 0x000fe20000004100 */
[----:B------:R-:W-:Y:S02]  /*32c0*/  SHF.R.U32.HI R8, RZ, 0x8, R8 ;  /* 0x00000008ff087819 */ /* 0x000fe40000011608 */
[----:B------:R-:W-:-:S02]  /*32d0*/  SHF.R.U32.HI R29, RZ, 0x8, R9 ;  /* 0x00000008ff1d7819 */ /* 0x000fc40000011609 */
[----:B------:R-:W-:Y:S02]  /*32e0*/  SHF.R.U32.HI R30, RZ, 0x8, R10 ;  /* 0x00000008ff1e7819 */ /* 0x000fe4000001160a */
[----:B------:R-:W-:Y:S01]  /*32f0*/  SHF.R.U32.HI R11, RZ, 0x8, R11 ;  /* 0x00000008ff0b7819 */ /* 0x000fe2000001160b */
[----:B------:R-:W-:Y:S01]  /*3300*/  FFMA.FTZ R6, R39, R28, R6 ;  /* 0x0000001c27067223 */ /* 0x000fe20000010006 */
[C---:B------:R-:W-:Y:S01]  /*3310*/  FFMA.FTZ R7, R28.reuse, R33, R7 ;  /* 0x000000211c077223 */ /* 0x040fe20000010007 */
[C---:B------:R-:W-:Y:S01]  /*3320*/  FFMA.FTZ R4, R28.reuse, R31, R4 ;  /* 0x0000001f1c047223 */ /* 0x040fe20000010004 */
[----:B------:R-:W-:Y:S01]  /*3330*/  FFMA.FTZ R5, R28, R32, R5 ;  /* 0x000000201c057223 */ /* 0x000fe20000010005 */
        /* <DEDUP_REMOVED lines=9> */
[----:B------:R-:W-:Y:S01]  /*33d0*/  MOV R9, UR14 ;  /* 0x0000000e00097c02 */ /* 0x000fe20008000f00 */
[----:B------:R-:W-:-:S02]  /*33e0*/  HADD2 R33, R33, -1032, -1032 ;  /* 0xe408e40821217430 */ /* 0x000fc40000000000 */
[----:B------:R-:W-:Y:S02]  /*33f0*/  HADD2 R31, R31, -1032, -1032 ;  /* 0xe408e4081f1f7430 */ /* 0x000fe40000000000 */
[----:B------:R-:W-:Y:S02]  /*3400*/  HADD2 R28, R28, -1032, -1032 ;  /* 0xe408e4081c1c7430 */ /* 0x000fe40000000000 */
[----:B----4-:R-:W-:-:S04]  /*3410*/  IMAD.WIDE R20, R9, 0x4, R20 ;  /* 0x0000000409147825 */ /* 0x010fc800078e0214 */
[----:B0-----:R-:W-:Y:S02]  /*3420*/  HADD2.F32 R44, -RZ, R18.H0_H0 ;  /* 0x20000012ff2c7230 */ /* 0x001fe40000004100 */
[----:B------:R-:W-:Y:S02]  /*3430*/  HADD2.F32 R43, -RZ, R39.H0_H0 ;  /* 0x20000027ff2b7230 */ /* 0x000fe40000004100 */
[----:B------:R-:W-:Y:S02]  /*3440*/  HADD2.F32 R10, -RZ, R33.H0_H0 ;  /* 0x20000021ff0a7230 */ /* 0x000fe40000004100 */
[----:B------:R-:W-:Y:S02]  /*3450*/  HADD2.F32 R41, -RZ, R31.H0_H0 ;  /* 0x2000001fff297230 */ /* 0x000fe40000004100 */
[----:B------:R-:W-:Y:S02]  /*3460*/  HADD2.F32 R9, -RZ, R28.H0_H0 ;  /* 0x2000001cff097230 */ /* 0x000fe40000004100 */
[----:B------:R-:W-:Y:S01]  /*3470*/  FFMA.FTZ R40, R43, R44, R6 ;  /* 0x0000002c2b287223 */ /* 0x000fe20000010006 */
[C---:B------:R-:W-:Y:S01]  /*3480*/  FFMA.FTZ R10, R44.reuse, R10, R7 ;  /* 0x0000000a2c0a7223 */ /* 0x040fe20000010007 */
[C---:B------:R-:W-:Y:S01]  /*3490*/  FFMA.FTZ R32, R44.reuse, R41, R4 ;  /* 0x000000292c207223 */ /* 0x040fe20000010004 */
[----:B------:R-:W-:-:S02]  /*34a0*/  FFMA.FTZ R9, R44, R9, R5 ;  /* 0x000000092c097223 */ /* 0x000fc40000010005 */
[----:B------:R-:W3:Y:S01]  /*34b0*/  LDG.E.128.CONSTANT R4, desc[UR16][R20.64] ;  /* 0x0000001014047981 */ /* 0x000ee2000c1e9d00 */
[----:B------:R-:W-:Y:S02]  /*34c0*/  HADD2.F32 R41, -RZ, R39.H1_H1 ;  /* 0x30000027ff297230 */ /* 0x000fe40000004100 */
[----:B------:R-:W-:Y:S02]  /*34d0*/  HADD2.F32 R39, -RZ, R33.H1_H1 ;  /* 0x30000021ff277230 */ /* 0x000fe40000004100 */
[----:B------:R-:W-:Y:S02]  /*34e0*/  HADD2.F32 R33, -RZ, R18.H1_H1 ;  /* 0x30000012ff217230 */ /* 0x000fe40000004100 */
[----:B------:R-:W-:Y:S01]  /*34f0*/  HADD2.F32 R31, -RZ, R31.H1_H1 ;  /* 0x3000001fff1f7230 */ /* 0x000fe20000004100 */
[----:B------:R-:W-:Y:S01]  /*3500*/  LOP3.LUT R8, R8, 0xf000f0, RZ, 0xc0, !PT ;  /* 0x00f000f008087812 */ /* 0x000fe200078ec0ff */
[----:B------:R-:W-:-:S03]  /*3510*/  HADD2.F32 R18, -RZ, R28.H1_H1 ;  /* 0x3000001cff127230 */ /* 0x000fc60000004100 */
[----:B------:R-:W-:Y:S01]  /*3520*/  FFMA.FTZ R28, R33, R31, R32 ;  /* 0x0000001f211c7223 */ /* 0x000fe20000010020 */
[----:B------:R-:W-:Y:S02]  /*3530*/  LOP3.LUT R31, R8, 0x64006400, RZ, 0xfc, !PT ;  /* 0x64006400081f7812 */ /* 0x000fe400078efcff */
[----:B------:R-:W-:Y:S02]  /*3540*/  LOP3.LUT R32, R29, 0xf000f0, RZ, 0xc0, !PT ;  /* 0x00f000f01d207812 */ /* 0x000fe400078ec0ff */
[----:B------:R-:W-:Y:S01]  /*3550*/  LOP3.LUT R30, R30, 0xf000f0, RZ, 0xc0, !PT ;  /* 0x00f000f01e1e7812 */ /* 0x000fe200078ec0ff */
[----:B------:R-:W-:Y:S01]  /*3560*/  FFMA.FTZ R18, R33, R18, R9 ;  /* 0x0000001221127223 */ /* 0x000fe20000010009 */
[----:B------:R-:W-:Y:S01]  /*3570*/  LOP3.LUT R11, R11, 0xf000f0, RZ, 0xc0, !PT ;  /* 0x00f000f00b0b7812 */ /* 0x000fe200078ec0ff */
[----:B------:R-:W-:Y:S01]  /*3580*/  FFMA.FTZ R40, R41, R33, R40 ;  /* 0x0000002129287223 */ /* 0x000fe20000010028 */
[----:B------:R-:W-:Y:S01]  /*3590*/  FFMA.FTZ R10, R33, R39, R10 ;  /* 0x00000027210a7223 */ /* 0x000fe2000001000a */
[----:B------:R-:W0:Y:S01]  /*35a0*/  LDS.64 R8, [UR4+0x20] ;  /* 0x00002004ff087984 */ /* 0x000e220008000a00 */
[----:B------:R-:W-:Y:S01]  /*35b0*/  HFMA2 R29, R31, R42.H0_H0, -72, -72 ;  /* 0xd480d4801f1d7431 */ /* 0x000fe2000004002a */
[----:B------:R-:W-:-:S02]  /*35c0*/  LOP3.LUT R33, R32, 0x64006400, RZ, 0xfc, !PT ;  /* 0x6400640020217812 */ /* 0x000fc400078efcff */
[----:B------:R-:W-:Y:S02]  /*35d0*/  LOP3.LUT R39, R30, 0x64006400, RZ, 0xfc, !PT ;  /* 0x640064001e277812 */ /* 0x000fe400078efcff */
[----:B------:R-:W-:Y:S01]  /*35e0*/  LOP3.LUT R41, R11, 0x64006400, RZ, 0xfc, !PT ;  /* 0x640064000b297812 */ /* 0x000fe200078efcff */
[----:B------:R-:W-:Y:S02]  /*35f0*/  HADD2.F32 R31, -RZ, R19.H0_H0 ;  /* 0x20000013ff1f7230 */ /* 0x000fe40000004100 */
[-C--:B------:R-:W-:Y:S02]  /*3600*/  HFMA2 R30, R33, R42.reuse.H0_H0, -72, -72 ;  /* 0xd480d480211e7431 */ /* 0x080fe4000004002a */
[----:B------:R-:W-:Y:S02]  /*3610*/  HADD2.F32 R11, -RZ, R29.H0_H0 ;  /* 0x2000001dff0b7230 */ /* 0x000fe40000004100 */
[-C--:B------:R-:W-:Y:S02]  /*3620*/  HFMA2 R32, R39, R42.reuse.H0_H0, -72, -72 ;  /* 0xd480d48027207431 */ /* 0x080fe4000004002a */
[----:B------:R-:W-:-:S02]  /*3630*/  HFMA2 R33, R41, R42.H0_H0, -72, -72 ;  /* 0xd480d48029217431 */ /* 0x000fc4000004002a */
[----:B------:R-:W-:Y:S01]  /*3640*/  FFMA.FTZ R40, R11, R31, R40 ;  /* 0x0000001f0b287223 */ /* 0x000fe20000010028 */
[----:B------:R-:W-:Y:S02]  /*3650*/  HADD2.F32 R11, -RZ, R32.H0_H0 ;  /* 0x20000020ff0b7230 */ /* 0x000fe40000004100 */
[----:B------:R-:W-:Y:S02]  /*3660*/  HADD2.F32 R41, -RZ, R30.H0_H0 ;  /* 0x2000001eff297230 */ /* 0x000fe40000004100 */
        /* <DEDUP_REMOVED lines=12> */
[----:B------:R-:W-:Y:S01]  /*3730*/  FFMA.FTZ R18, R11, R33, R18 ;  /* 0x000000210b127223 */ /* 0x000fe20000010012 */
[----:B-----5:R-:W-:-:S02]  /*3740*/  LOP3.LUT R11, R13, 0xf000f, RZ, 0xc0, !PT ;  /* 0x000f000f0d0b7812 */ /* 0x020fc400078ec0ff */
        /* <DEDUP_REMOVED lines=11> */
[----:B0-----:R-:W-:Y:S02]  /*3800*/  HADD2.F32 R10, -RZ, R8.H0_H0 ;  /* 0x20000008ff0a7230 */ /* 0x001fe40000004100 */
[----:B------:R-:W-:-:S02]  /*3810*/  HADD2.F32 R39, -RZ, R40.H0_H0 ;  /* 0x20000028ff277230 */ /* 0x000fc40000004100 */
[----:B------:R-:W-:Y:S02]  /*3820*/  HADD2.F32 R33, -RZ, R30.H0_H0 ;  /* 0x2000001eff217230 */ /* 0x000fe40000004100 */
        /* <DEDUP_REMOVED lines=10> */
[----:B------:R-:W-:Y:S02]  /*38d0*/  HADD2.F32 R31, -RZ, R31.H1_H1 ;  /* 0x3000001fff1f7230 */ /* 0x000fe40000004100 */
[----:B------:R-:W-:Y:S01]  /*38e0*/  FFMA.FTZ R30, R40, R8, R39 ;  /* 0x00000008281e7223 */ /* 0x000fe20000010027 */
[C---:B------:R-:W-:Y:S01]  /*38f0*/  FFMA.FTZ R10, R8.reuse, R10, R33 ;  /* 0x0000000a080a7223 */ /* 0x040fe20000010021 */
[C---:B------:R-:W-:Y:S01]  /*3900*/  FFMA.FTZ R32, R8.reuse, R11, R32 ;  /* 0x0000000b08207223 */ /* 0x040fe20000010020 */
[----:B------:R-:W-:Y:S01]  /*3910*/  FFMA.FTZ R44, R8, R31, R44 ;  /* 0x0000001f082c7223 */ /* 0x000fe2000001002c */
[----:B------:R-:W-:-:S02]  /*3920*/  LOP3.LUT R8, R12, 0xf000f0, RZ, 0xc0, !PT ;  /* 0x00f000f00c087812 */ /* 0x000fc400078ec0ff */
[----:B------:R-:W-:Y:S02]  /*3930*/  LOP3.LUT R31, R13, 0xf000f0, RZ, 0xc0, !PT ;  /* 0x00f000f00d1f7812 */ /* 0x000fe400078ec0ff */
[----:B------:R-:W-:Y:S02]  /*3940*/  LOP3.LUT R11, R8, 0x64006400, RZ, 0xfc, !PT ;  /* 0x64006400080b7812 */ /* 0x000fe400078efcff */
[----:B------:R-:W-:-:S03]  /*3950*/  LOP3.LUT R31, R31, 0x64006400, RZ, 0xfc, !PT ;  /* 0x640064001f1f7812 */ /* 0x000fc600078efcff */
[-C--:B------:R-:W-:Y:S01]  /*3960*/  HFMA2 R40, R11, R42.reuse.H0_H0, -72, -72 ;  /* 0xd480d4800b287431 */ /* 0x080fe2000004002a */
[----:B------:R-:W-:Y:S01]  /*3970*/  LOP3.LUT R11, R14, 0xf000f0, RZ, 0xc0, !PT ;  /* 0x00f000f00e0b7812 */ /* 0x000fe200078ec0ff */
[----:B------:R-:W-:Y:S02]  /*3980*/  HFMA2 R8, R31, R42.H0_H0, -72, -72 ;  /* 0xd480d4801f087431 */ /* 0x000fe4000004002a */
[----:B------:R-:W-:Y:S02]  /*3990*/  HADD2.F32 R43, -RZ, R9.H0_H0 ;  /* 0x20000009ff2b7230 */ /* 0x000fe40000004100 */
[----:B------:R-:W-:Y:S01]  /*39a0*/  HADD2.F32 R41, -RZ, R40.H0_H0 ;  /* 0x20000028ff297230 */ /* 0x000fe20000004100 */
[----:B------:R-:W-:Y:S01]  /*39b0*/  LOP3.LUT R11, R11, 0x64006400, RZ, 0xfc, !PT ;  /* 0x640064000b0b7812 */ /* 0x000fe200078efcff */
[----:B------:R-:W-:-:S03]  /*39c0*/  HADD2.F32 R39, -RZ, R8.H0_H0 ;  /* 0x20000008ff277230 */ /* 0x000fc60000004100 */
[----:B------:R-:W-:Y:S01]  /*39d0*/  FFMA.FTZ R41, R41, R43, R30 ;  /* 0x0000002b29297223 */ /* 0x000fe2000001001e */
[----:B------:R-:W-:Y:S02]  /*39e0*/  HFMA2 R30, R11, R42.H0_H0, -72, -72 ;  /* 0xd480d4800b1e7431 */ /* 0x000fe4000004002a */
[----:B------:R-:W-:Y:S01]  /*39f0*/  FFMA.FTZ R39, R43, R39, R10 ;  /* 0x000000272b277223 */ /* 0x000fe2000001000a */
[----:B------:R-:W-:Y:S02]  /*3a00*/  LOP3.LUT R31, R15, 0xf000f0, RZ, 0xc0, !PT ;  /* 0x00f000f00f1f7812 */ /* 0x000fe400078ec0ff */
[----:B------:R-:W-:Y:S02]  /*3a10*/  HADD2.F32 R10, -RZ, R30.H0_H0 ;  /* 0x2000001eff0a7230 */ /* 0x000fe40000004100 */
[----:B------:R-:W-:-:S03]  /*3a20*/  LOP3.LUT R31, R31, 0x64006400, RZ, 0xfc, !PT ;  /* 0x640064001f1f7812 */ /* 0x000fc600078efcff */
[----:B------:R-:W-:Y:S02]  /*3a30*/  FFMA.FTZ R32, R43, R10, R32 ;  /* 0x0000000a2b207223 */ /* 0x000fe40000010020 */
[----:B------:R-:W0:Y:S01]  /*3a40*/  LDS.64 R10, [UR4+0x28] ;  /* 0x00002804ff0a7984 */ /* 0x000e220008000a00 */
[----:B------:R-:W-:-:S05]  /*3a50*/  HFMA2 R31, R31, R42.H0_H0, -72, -72 ;  /* 0xd480d4801f1f7431 */ /* 0x000fca000004002a */
[----:B------:R-:W-:Y:S02]  /*3a60*/  HADD2.F32 R33, -RZ, R31.H0_H0 ;  /* 0x2000001fff217230 */ /* 0x000fe40000004100 */
[----:B------:R-:W-:-:S03]  /*3a70*/  HADD2.F32 R8, -RZ, R8.H1_H1 ;  /* 0x30000008ff087230 */ /* 0x000fc60000004100 */
[----:B------:R-:W-:Y:S01]  /*3a80*/  FFMA.FTZ R33, R43, R33, R44 ;  /* 0x000000212b217223 */ /* 0x000fe2000001002c */
[----:B------:R-:W-:Y:S01]  /*3a90*/  HADD2.F32 R44, -RZ, R9.H1_H1 ;  /* 0x30000009ff2c7230 */ /* 0x000fe20000004100 */
[----:B------:R-:W-:Y:S01]  /*3aa0*/  SHF.R.U32.HI R13, RZ, 0x8, R13 ;  /* 0x00000008ff0d7819 */ /* 0x000fe2000001160d */
[----:B------:R-:W-:Y:S01]  /*3ab0*/  HADD2.F32 R40, -RZ, R40.H1_H1 ;  /* 0x30000028ff287230 */ /* 0x000fe20000004100 */
[----:B------:R-:W-:Y:S02]  /*3ac0*/  SHF.R.U32.HI R15, RZ, 0x8, R15 ;  /* 0x00000008ff0f7819 */ /* 0x000fe4000001160f */
[----:B------:R-:W-:Y:S01]  /*3ad0*/  FFMA.FTZ R8, R44, R8, R39 ;  /* 0x000000082c087223 */ /* 0x000fe20000010027 */
[----:B------:R-:W-:Y:S01]  /*3ae0*/  LOP3.LUT R39, R13, 0xf000f, RZ, 0xc0, !PT ;  /* 0x000f000f0d277812 */ /* 0x000fe200078ec0ff */
[----:B------:R-:W-:-:S03]  /*3af0*/  FFMA.FTZ R40, R40, R44, R41 ;  /* 0x0000002c28287223 */ /* 0x000fc60000010029 */
[----:B------:R-:W-:Y:S02]  /*3b00*/  LOP3.LUT R41, R39, 0x64006400, RZ, 0xfc, !PT ;  /* 0x6400640027297812 */ /* 0x000fe400078efcff */
[----:B------:R-:W-:Y:S01]  /*3b10*/  LOP3.LUT R39, R15, 0xf000f, RZ, 0xc0, !PT ;  /* 0x000f000f0f277812 */ /* 0x000fe200078ec0ff */
[----:B------:R-:W-:-:S03]  /*3b20*/  HADD2.F32 R9, -RZ, R30.H1_H1 ;  /* 0x3000001eff097230 */ /* 0x000fc60000004100 */
[----:B------:R-:W-:Y:S02]  /*3b30*/  LOP3.LUT R39, R39, 0x64006400, RZ, 0xfc, !PT ;  /* 0x6400640027277812 */ /* 0x000fe400078efcff */
[----:B------:R-:W-:Y:S01]  /*3b40*/  SHF.R.U32.HI R30, RZ, 0x8, R12 ;  /* 0x00000008ff1e7819 */ /* 0x000fe2000001160c */
[----:B------:R-:W-:Y:S02]  /*3b50*/  HADD2.F32 R12, -RZ, R31.H1_H1 ;  /* 0x3000001fff0c7230 */ /* 0x000fe40000004100 */
[----:B------:R-:W-:-:S03]  /*3b60*/  HADD2 R39, R39, -1032, -1032 ;  /* 0xe408e40827277430 */ /* 0x000fc60000000000 */
[----:B------:R-:W-:Y:S02]  /*3b70*/  FFMA.FTZ R12, R44, R12, R33 ;  /* 0x0000000c2c0c7223 */ /* 0x000fe40000010021 */
[----:B------:R-:W-:Y:S02]  /*3b80*/  HADD2.F32 R45, -RZ, R39.H0_H0 ;  /* 0x20000027ff2d7230 */ /* 0x000fe40000004100 */
[----:B0-----:R-:W-:-:S05]  /*3b90*/  HADD2.F32 R31, -RZ, R10.H0_H0 ;  /* 0x2000000aff1f7230 */ /* 0x001fca0000004100 */
[----:B------:R-:W-:Y:S02]  /*3ba0*/  FFMA.FTZ R45, R31, R45, R12 ;  /* 0x0000002d1f2d7223 */ /* 0x000fe4000001000c */
[----:B------:R-:W4:Y:S01]  /*3bb0*/  @!P0 LDG.E.U16.CONSTANT R12, desc[UR16][R22.64] ;  /* 0x00000010160c8981 */ /* 0x000f22000c1e9500 */
[----:B------:R-:W-:Y:S01]  /*3bc0*/  FFMA.FTZ R32, R44, R9, R32 ;  /* 0x000000092c207223 */ /* 0x000fe20000010020 */
[----:B------:R-:W-:-:S04]  /*3bd0*/  LOP3.LUT R9, R30, 0xf000f, RZ, 0xc0, !PT ;  /* 0x000f000f1e097812 */ /* 0x000fc800078ec0ff */
[----:B------:R-:W-:-:S05]  /*3be0*/  LOP3.LUT R9, R9, 0x64006400, RZ, 0xfc, !PT ;  /* 0x6400640009097812 */ /* 0x000fca00078efcff */
[----:B------:R-:W-:Y:S01]  /*3bf0*/  HADD2 R9, R9, -1032, -1032 ;  /* 0xe408e40809097430 */ /* 0x000fe20000000000 */
[----:B------:R-:W-:-:S04]  /*3c00*/  SHF.R.U32.HI R14, RZ, 0x8, R14 ;  /* 0x00000008ff0e7819 */ /* 0x000fc8000001160e */
[----:B------:R-:W-:Y:S02]  /*3c10*/  HADD2.F32 R33, -RZ, R9.H0_H0 ;  /* 0x20000009ff217230 */ /* 0x000fe40000004100 */
[----:B------:R-:W-:-:S03]  /*3c20*/  HADD2 R41, R41, -1032, -1032 ;  /* 0xe408e40829297430 */ /* 0x000fc60000000000 */
[----:B------:R-:W-:Y:S01]  /*3c30*/  FFMA.FTZ R33, R33, R31, R40 ;  /* 0x0000001f21217223 */ /* 0x000fe20000010028 */
[----:B------:R-:W-:-:S04]  /*3c40*/  LOP3.LUT R40, R14, 0xf000f, RZ, 0xc0, !PT ;  /* 0x000f000f0e287812 */ /* 0x000fc800078ec0ff */
[----:B------:R-:W-:Y:S01]  /*3c50*/  LOP3.LUT R40, R40, 0x64006400, RZ, 0xfc, !PT ;  /* 0x6400640028287812 */ /* 0x000fe200078efcff */
[----:B------:R-:W-:-:S04]  /*3c60*/  HADD2.F32 R43, -RZ, R41.H0_H0 ;  /* 0x20000029ff2b7230 */ /* 0x000fc80000004100 */
[----:B------:R-:W-:Y:S02]  /*3c70*/  HADD2 R40, R40, -1032, -1032 ;  /* 0xe408e40828287430 */ /* 0x000fe40000000000 */
[----:B------:R-:W-:-:S03]  /*3c80*/  FFMA.FTZ R8, R31, R43, R8 ;  /* 0x0000002b1f087223 */ /* 0x000fc60000010008 */
[----:B------:R-:W-:Y:S01]  /*3c90*/  HADD2.F32 R43, -RZ, R40.H0_H0 ;  /* 0x20000028ff2b7230 */ /* 0x000fe20000004100 */
[----:B--2---:R-:W-:-:S04]  /*3ca0*/  @!P0 PRMT R38, R16, 0x7610, R38 ;  /* 0x0000761010268816 */ /* 0x004fc80000000026 */
[----:B------:R-:W-:Y:S01]  /*3cb0*/  @!P0 PRMT R38, R38, 0x7610, R16 ;  /* 0x0000761026268816 */ /* 0x000fe20000000010 */
[----:B------:R-:W-:Y:S01]  /*3cc0*/  HADD2.F32 R16, -RZ, R9.H1_H1 ;  /* 0x30000009ff107230 */ /* 0x000fe20000004100 */
[----:B------:R-:W-:Y:S01]  /*3cd0*/  @!P0 PRMT R36, R17, 0x7610, R36 ;  /* 0x0000761011248816 */ /* 0x000fe20000000024 */
[----:B------:R-:W-:Y:S02]  /*3ce0*/  HADD2.F32 R9, -RZ, R10.H1_H1 ;  /* 0x3000000aff097230 */ /* 0x000fe40000004100 */
[----:B------:R-:W-:Y:S01]  /*3cf0*/  FFMA.FTZ R32, R31, R43, R32 ;  /* 0x0000002b1f207223 */ /* 0x000fe20000010020 */
[----:B------:R-:W-:Y:S01]  /*3d00*/  HADD2.F32 R10, -RZ, R41.H1_H1 ;  /* 0x30000029ff0a7230 */ /* 0x000fe20000004100 */
[----:B------:R-:W-:Y:S01]  /*3d10*/  @!P0 PRMT R36, R36, 0x7610, R17 ;  /* 0x0000761024248816 */ /* 0x000fe20000000011 */
[----:B------:R-:W-:Y:S02]  /*3d20*/  HADD2.F32 R17, -RZ, R40.H1_H1 ;  /* 0x30000028ff117230 */ /* 0x000fe40000004100 */
[----:B------:R-:W-:Y:S01]  /*3d30*/  FFMA.FTZ R33, R16, R9, R33 ;  /* 0x0000000910217223 */ /* 0x000fe20000010021 */
[----:B------:R-:W-:-:S02]  /*3d40*/  HADD2.F32 R16, -RZ, R39.H1_H1 ;  /* 0x30000027ff107230 */ /* 0x000fc40000004100 */
[----:B------:R-:W-:Y:S01]  /*3d50*/  FFMA.FTZ R10, R9, R10, R8 ;  /* 0x0000000a090a7223 */ /* 0x000fe20000010008 */
[----:B------:R-:W-:Y:S01]  /*3d60*/  LOP3.LUT R13, R13, 0xf000f0, RZ, 0xc0, !PT ;  /* 0x00f000f00d0d7812 */ /* 0x000fe200078ec0ff */
[C---:B------:R-:W-:Y:S01]  /*3d70*/  FFMA.FTZ R32, R9.reuse, R17, R32 ;  /* 0x0000001109207223 */ /* 0x040fe20000010020 */
[----:B------:R-:W-:Y:S01]  /*3d80*/  LOP3.LUT R30, R30, 0xf000f0, RZ, 0xc0, !PT ;  /* 0x00f000f01e1e7812 */ /* 0x000fe200078ec0ff */
[----:B------:R-:W-:Y:S01]  /*3d90*/  FFMA.FTZ R45, R9, R16, R45 ;  /* 0x00000010092d7223 */ /* 0x000fe2000001002d */
[----:B------:R-:W-:Y:S01]  /*3da0*/  LOP3.LUT R14, R14, 0xf000f0, RZ, 0xc0, !PT ;  /* 0x00f000f00e0e7812 */ /* 0x000fe200078ec0ff */
[----:B------:R-:W0:Y:S01]  /*3db0*/  LDS.64 R8, [UR4+0x30] ;  /* 0x00003004ff087984 */ /* 0x000e220008000a00 */
[----:B------:R-:W-:Y:S02]  /*3dc0*/  LOP3.LUT R13, R13, 0x64006400, RZ, 0xfc, !PT ;  /* 0x640064000d0d7812 */ /* 0x000fe400078efcff */
[----:B------:R-:W-:Y:S02]  /*3dd0*/  LOP3.LUT R17, R30, 0x64006400, RZ, 0xfc, !PT ;  /* 0x640064001e117812 */ /* 0x000fe400078efcff */
[----:B------:R-:W-:Y:S01]  /*3de0*/  LOP3.LUT R31, R14, 0x64006400, RZ, 0xfc, !PT ;  /* 0x640064000e1f7812 */ /* 0x000fe200078efcff */
[-C--:B------:R-:W-:Y:S01]  /*3df0*/  HFMA2 R14, R13, R42.reuse.H0_H0, -72, -72 ;  /* 0xd480d4800d0e7431 */ /* 0x080fe2000004002a */
[----:B------:R-:W-:Y:S01]  /*3e00*/  LOP3.LUT R15, R15, 0xf000f0, RZ, 0xc0, !PT ;  /* 0x00f000f00f0f7812 */ /* 0x000fe200078ec0ff */
[----:B------:R-:W-:-:S02]  /*3e10*/  HFMA2 R17, R17, R42.H0_H0, -72, -72 ;  /* 0xd480d48011117431 */ /* 0x000fc4000004002a */
[-C--:B------:R-:W-:Y:S01]  /*3e20*/  HFMA2 R13, R31, R42.reuse.H0_H0, -72, -72 ;  /* 0xd480d4801f0d7431 */ /* 0x080fe2000004002a */
[----:B------:R-:W-:Y:S01]  /*3e30*/  LOP3.LUT R15, R15, 0x64006400, RZ, 0xfc, !PT ;  /* 0x640064000f0f7812 */ /* 0x000fe200078efcff */
[----:B------:R-:W-:Y:S02]  /*3e40*/  HADD2.F32 R16, -RZ, R11.H0_H0 ;  /* 0x2000000bff107230 */ /* 0x000fe40000004100 */
[----:B------:R-:W-:Y:S02]  /*3e50*/  HADD2.F32 R30, -RZ, R17.H0_H0 ;  /* 0x20000011ff1e7230 */ /* 0x000fe40000004100 */
[----:B------:R-:W-:Y:S02]  /*3e60*/  HADD2.F32 R31, -RZ, R13.H0_H0 ;  /* 0x2000000dff1f7230 */ /* 0x000fe40000004100 */
[----:B------:R-:W-:Y:S02]  /*3e70*/  HFMA2 R15, R15, R42.H0_H0, -72, -72 ;  /* 0xd480d4800f0f7431 */ /* 0x000fe4000004002a */
        /* <DEDUP_REMOVED lines=8> */
[----:B------:R-:W-:-:S02]  /*3f00*/  HADD2.F32 R33, -RZ, R15.H0_H0 ;  /* 0x2000000fff217230 */ /* 0x000fc40000004100 */
[----:B------:R-:W-:Y:S01]  /*3f10*/  FFMA.FTZ R14, R17, R11, R30 ;  /* 0x0000000b110e7223 */ /* 0x000fe2000001001e */
[C---:B------:R-:W-:Y:S01]  /*3f20*/  FFMA.FTZ R10, R11.reuse, R31, R10 ;  /* 0x0000001f0b0a7223 */ /* 0x040fe2000001000a */
[----:B------:R-:W-:Y:S01]  /*3f30*/  FFMA.FTZ R13, R11, R13, R32 ;  /* 0x0000000d0b0d7223 */ /* 0x000fe20000010020 */
[----:B------:R-:W-:Y:S01]  /*3f40*/  FFMA.FTZ R16, R16, R33, R45 ;  /* 0x0000002110107223 */ /* 0x000fe2000001002d */
[----:B---3--:R-:W-:Y:S02]  /*3f50*/  LOP3.LUT R17, R4, 0xf000f, RZ, 0xc0, !PT ;  /* 0x000f000f04117812 */ /* 0x008fe400078ec0ff */
[----:B------:R-:W-:Y:S02]  /*3f60*/  LOP3.LUT R31, R5, 0xf000f, RZ, 0xc0, !PT ;  /* 0x000f000f051f7812 */ /* 0x000fe400078ec0ff */
[----:B------:R-:W-:Y:S02]  /*3f70*/  LOP3.LUT R32, R6, 0xf000f, RZ, 0xc0, !PT ;  /* 0x000f000f06207812 */ /* 0x000fe400078ec0ff */
[----:B------:R-:W-:-:S02]  /*3f80*/  LOP3.LUT R33, R7, 0xf000f, RZ, 0xc0, !PT ;  /* 0x000f000f07217812 */ /* 0x000fc400078ec0ff */
[----:B------:R-:W-:Y:S01]  /*3f90*/  LOP3.LUT R30, R17, 0x64006400, RZ, 0xfc, !PT ;  /* 0x64006400111e7812 */ /* 0x000fe200078efcff */
[----:B------:R-:W-:Y:S01]  /*3fa0*/  HADD2.F32 R17, -RZ, R15.H1_H1 ;  /* 0x3000000fff117230 */ /* 0x000fe20000004100 */
[----:B------:R-:W-:Y:S02]  /*3fb0*/  LOP3.LUT R31, R31, 0x64006400, RZ, 0xfc, !PT ;  /* 0x640064001f1f7812 */ /* 0x000fe400078efcff */
[----:B------:R-:W-:Y:S02]  /*3fc0*/  LOP3.LUT R32, R32, 0x64006400, RZ, 0xfc, !PT ;  /* 0x6400640020207812 */ /* 0x000fe400078efcff */
[----:B------:R-:W-:Y:S01]  /*3fd0*/  LOP3.LUT R33, R33, 0x64006400, RZ, 0xfc, !PT ;  /* 0x6400640021217812 */ /* 0x000fe200078efcff */
[----:B------:R-:W-:Y:S02]  /*3fe0*/  HADD2 R15, R30, -1032, -1032 ;  /* 0xe408e4081e0f7430 */ /* 0x000fe40000000000 */
[----:B------:R-:W-:Y:S01]  /*3ff0*/  FFMA.FTZ R11, R11, R17, R16 ;  /* 0x000000110b0b7223 */ /* 0x000fe20000010010 */
[----:B------:R-:W-:-:S02]  /*4000*/  HADD2 R17, R31, -1032, -1032 ;  /* 0xe408e4081f117430 */ /* 0x000fc40000000000 */
[----:B------:R-:W-:Y:S02]  /*4010*/  HADD2 R32, R32, -1032, -1032 ;  /* 0xe408e40820207430 */ /* 0x000fe40000000000 */
[----:B------:R-:W-:Y:S02]  /*4020*/  HADD2 R30, R33, -1032, -1032 ;  /* 0xe408e408211e7430 */ /* 0x000fe40000000000 */
[--C-:B------:R-:W-:Y:S02]  /*4030*/  HADD2.F32 R40, -RZ, R15.reuse.H0_H0 ;  /* 0x2000000fff287230 */ /* 0x100fe40000004100 */
[----:B------:R-:W-:Y:S02]  /*4040*/  HADD2.F32 R33, -RZ, R15.H1_H1 ;  /* 0x3000000fff217230 */ /* 0x000fe40000004100 */
[----:B0-----:R-:W-:Y:S02]  /*4050*/  HADD2.F32 R15, -RZ, R8.H0_H0 ;  /* 0x20000008ff0f7230 */ /* 0x001fe40000004100 */
[----:B------:R-:W-:-:S02]  /*4060*/  HADD2.F32 R39, -RZ, R17.H0_H0 ;  /* 0x20000011ff277230 */ /* 0x000fc40000004100 */
[----:B------:R-:W-:Y:S02]  /*4070*/  HADD2.F32 R44, -RZ, R32.H0_H0 ;  /* 0x20000020ff2c7230 */ /* 0x000fe40000004100 */
[----:B------:R-:W-:Y:S02]  /*4080*/  HADD2.F32 R16, -RZ, R30.H0_H0 ;  /* 0x2000001eff107230 */ /* 0x000fe40000004100 */
[----:B------:R-:W-:Y:S01]  /*4090*/  FFMA.FTZ R40, R40, R15, RZ ;  /* 0x0000000f28287223 */ /* 0x000fe200000100ff */
[----:B------:R-:W-:Y:S02]  /*40a0*/  HADD2.F32 R8, -RZ, R8.H1_H1 ;  /* 0x30000008ff087230 */ /* 0x000fe40000004100 */
[C---:B------:R-:W-:Y:S01]  /*40b0*/  FFMA.FTZ R39, R15.reuse, R39, RZ ;  /* 0x000000270f277223 */ /* 0x040fe200000100ff */
[C---:B------:R-:W-:Y:S01]  /*40c0*/  FFMA.FTZ R31, R15.reuse, R44, RZ ;  /* 0x0000002c0f1f7223 */ /* 0x040fe200000100ff */
[----:B------:R-:W-:Y:S01]  /*40d0*/  FFMA.FTZ R15, R15, R16, RZ ;  /* 0x000000100f0f7223 */ /* 0x000fe200000100ff */
        /* <DEDUP_REMOVED lines=20> */
[----:B------:R-:W-:Y:S02]  /*4220*/  MOV R27, R2 ;  /* 0x00000002001b7202 */ /* 0x000fe40000000f00 */
[----:B------:R-:W-:Y:S02]  /*4230*/  LOP3.LUT R2, R4, 0xf000f0, RZ, 0xc0, !PT ;  /* 0x00f000f004027812 */ /* 0x000fe400078ec0ff */
[----:B------:R-:W-:Y:S02]  /*4240*/  PRMT R26, R24, 0x5410, R25 ;  /* 0x00005410181a7816 */ /* 0x000fe40000000019 */
[----:B------:R-:W-:Y:S01]  /*4250*/  MOV R25, R3 ;  /* 0x0000000300197202 */ /* 0x000fe20000000f00 */
[----:B------:R-:W-:Y:S01]  /*4260*/  HFMA2 R24, R39, 1, 1, R27 ;  /* 0x3c003c0027187831 */ /* 0x000fe2000000001b */
[----:B------:R-:W-:-:S02]  /*4270*/  LOP3.LUT R3, R2, 0x64006400, RZ, 0xfc, !PT ;  /* 0x6400640002037812 */ /* 0x000fc400078efcff */
[----:B------:R-:W-:Y:S02]  /*4280*/  LOP3.LUT R27, R5, 0xf000f0, RZ, 0xc0, !PT ;  /* 0x00f000f0051b7812 */ /* 0x000fe400078ec0ff */
[----:B------:R-:W-:Y:S02]  /*4290*/  LOP3.LUT R39, R7, 0xf000f0, RZ, 0xc0, !PT ;  /* 0x00f000f007277812 */ /* 0x000fe400078ec0ff */
[----:B------:R-:W-:Y:S01]  /*42a0*/  LOP3.LUT R41, R6, 0xf000f0, RZ, 0xc0, !PT ;  /* 0x00f000f006297812 */ /* 0x000fe200078ec0ff */
[----:B------:R-:W-:Y:S01]  /*42b0*/  HFMA2 R2, R3, R42.H0_H0, -72, -72 ;  /* 0xd480d48003027431 */ /* 0x000fe2000004002a */
[----:B------:R-:W-:Y:S02]  /*42c0*/  LOP3.LUT R27, R27, 0x64006400, RZ, 0xfc, !PT ;  /* 0x640064001b1b7812 */ /* 0x000fe400078efcff */
[----:B------:R-:W-:Y:S02]  /*42d0*/  LOP3.LUT R39, R39, 0x64006400, RZ, 0xfc, !PT ;  /* 0x6400640027277812 */ /* 0x000fe400078efcff */
[----:B------:R-:W-:Y:S01]  /*42e0*/  LOP3.LUT R41, R41, 0x64006400, RZ, 0xfc, !PT ;  /* 0x6400640029297812 */ /* 0x000fe200078efcff */
[----:B------:R-:W-:-:S02]  /*42f0*/  HADD2 R25, R26, R25 ;  /* 0x000000191a197230 */ /* 0x000fc40000000000 */
[----:B------:R-:W-:Y:S02]  /*4300*/  HADD2.F32 R3, -RZ, R9.H0_H0 ;  /* 0x20000009ff037230 */ /* 0x000fe40000004100 */
[-C--:B------:R-:W-:Y:S02]  /*4310*/  HFMA2 R26, R27, R42.reuse.H0_H0, -72, -72 ;  /* 0xd480d4801b1a7431 */ /* 0x080fe4000004002a */
[----:B------:R-:W-:Y:S02]  /*4320*/  HADD2.F32 R40, -RZ, R2.H0_H0 ;  /* 0x20000002ff287230 */ /* 0x000fe40000004100 */
[-C--:B------:R-:W-:Y:S02]  /*4330*/  HFMA2 R39, R39, R42.reuse.H0_H0, -72, -72 ;  /* 0xd480d48027277431 */ /* 0x080fe4000004002a */
[----:B------:R-:W-:Y:S02]  /*4340*/  HFMA2 R27, R41, R42.H0_H0, -72, -72 ;  /* 0xd480d480291b7431 */ /* 0x000fe4000004002a */
[----:B------:R-:W-:Y:S01]  /*4350*/  FFMA.FTZ R33, R40, R3, R33 ;  /* 0x0000000328217223 */ /* 0x000fe20000010021 */
[----:B------:R-:W-:-:S02]  /*4360*/  HADD2.F32 R40, -RZ, R39.H0_H0 ;  /* 0x20000027ff287230 */ /* 0x000fc40000004100 */
[----:B------:R-:W-:Y:S02]  /*4370*/  HADD2.F32 R43, -RZ, R26.H0_H0 ;  /* 0x2000001aff2b7230 */ /* 0x000fe40000004100 */
[----:B------:R-:W-:Y:S02]  /*4380*/  HADD2.F32 R41, -RZ, R27.H0_H0 ;  /* 0x2000001bff297230 */ /* 0x000fe40000004100 */
[C---:B------:R-:W-:Y:S01]  /*4390*/  FFMA.FTZ R31, R3.reuse, R40, R31 ;  /* 0x00000028031f7223 */ /* 0x040fe2000001001f */
[----:B------:R-:W-:Y:S02]  /*43a0*/  HADD2.F32 R40, -RZ, R2.H1_H1 ;  /* 0x30000002ff287230 */ /* 0x000fe40000004100 */
[C---:B------:R-:W-:Y:S01]  /*43b0*/  FFMA.FTZ R32, R3.reuse, R43, R32 ;  /* 0x0000002b03207223 */ /* 0x040fe20000010020 */
[----:B------:R-:W-:Y:S02]  /*43c0*/  FFMA.FTZ R30, R3, R41, R30 ;  /* 0x00000029031e7223 */ /* 0x000fe4000001001e */
[----:B------:R-:W0:Y:S01]  /*43d0*/  LDS.64 R2, [UR4+0x38] ;  /* 0x00003804ff027984 */ /* 0x000e220008000a00 */
[----:B------:R-:W-:-:S02]  /*43e0*/  HADD2.F32 R9, -RZ, R9.H1_H1 ;  /* 0x30000009ff097230 */ /* 0x000fc40000004100 */
[----:B------:R-:W-:Y:S02]  /*43f0*/  HADD2.F32 R26, -RZ, R26.H1_H1 ;  /* 0x3000001aff1a7230 */ /* 0x000fe40000004100 */
[----:B------:R-:W-:Y:S01]  /*4400*/  FMUL.FTZ R29, R17, R29 ;  /* 0x0000001d111d7220 */ /* 0x000fe20000410000 */
[----:B------:R-:W-:Y:S02]  /*4410*/  FMUL.FTZ R19, R16, R19 ;  /* 0x0000001310137220 */ /* 0x000fe40000410000 */
[----:B------:R-:W-:Y:S01]  /*4420*/  FFMA.FTZ R32, R9, R26, R32 ;  /* 0x0000001a09207223 */ /* 0x000fe20000010020 */
[----:B------:R-:W-:Y:S01]  /*4430*/  @!P0 IADD3 R26, PT, PT, R34, 0x1, RZ ;  /* 0x00000001221a8810 */ /* 0x000fe20007ffe0ff */
[----:B------:R-:W-:Y:S01]  /*4440*/  HADD2.F32 R27, -RZ, R27.H1_H1 ;  /* 0x3000001bff1b7230 */ /* 0x000fe20000004100 */
[----:B------:R-:W-:Y:S02]  /*4450*/  F2FP.F16.F32.PACK_AB R29, RZ, R29 ;  /* 0x0000001dff1d723e */ /* 0x000fe400000000ff */
[----:B------:R-:W-:Y:S01]  /*4460*/  @!P0 MOV R34, R26 ;  /* 0x0000001a00228202 */ /* 0x000fe20000000f00 */
[----:B------:R-:W-:Y:S01]  /*4470*/  HADD2.F32 R26, -RZ, R39.H1_H1 ;  /* 0x30000027ff1a7230 */ /* 0x000fe20000004100 */
[----:B------:R-:W-:-:S02]  /*4480*/  F2FP.F16.F32.PACK_AB R19, RZ, R19 ;  /* 0x00000013ff13723e */ /* 0x000fc400000000ff */
[----:B------:R-:W-:Y:S02]  /*4490*/  SHF.R.U32.HI R4, RZ, 0x8, R4 ;  /* 0x00000008ff047819 */ /* 0x000fe40000011604 */
[----:B------:R-:W-:Y:S01]  /*44a0*/  SHF.R.U32.HI R5, RZ, 0x8, R5 ;  /* 0x00000008ff057819 */ /* 0x000fe20000011605 */
[----:B------:R-:W-:Y:S01]  /*44b0*/  FFMA.FTZ R33, R40, R9, R33 ;  /* 0x0000000928217223 */ /* 0x000fe20000010021 */
[C---:B------:R-:W-:Y:S01]  /*44c0*/  FFMA.FTZ R30, R9.reuse, R27, R30 ;  /* 0x0000001b091e7223 */ /* 0x040fe2000001001e */
[----:B------:R-:W-:Y:S01]  /*44d0*/  FFMA.FTZ R31, R9, R26, R31 ;  /* 0x0000001a091f7223 */ /* 0x000fe2000001001f */
[----:B------:R-:W-:Y:S01]  /*44e0*/  PRMT R29, R29, 0x5410, R19 ;  /* 0x000054101d1d7816 */ /* 0x000fe20000000013 */
[----:B------:R-:W-:Y:S01]  /*44f0*/  FMUL.FTZ R28, R15, R28 ;  /* 0x0000001c0f1c7220 */ /* 0x000fe20000410000 */
[----:B------:R-:W-:Y:S01]  /*4500*/  FMUL.FTZ R26, R8, R18 ;  /* 0x00000012081a7220 */ /* 0x000fe20000410000 */
[----:B------:R-:W-:Y:S02]  /*4510*/  LOP3.LUT R9, R4, 0xf000f, RZ, 0xc0, !PT ;  /* 0x000f000f04097812 */ /* 0x000fe400078ec0ff */
[----:B------:R-:W-:-:S02]  /*4520*/  LOP3.LUT R19, R5, 0xf000f, RZ, 0xc0, !PT ;  /* 0x000f000f05137812 */ /* 0x000fc400078ec0ff */
[----:B------:R-:W-:Y:S01]  /*4530*/  SHF.R.U32.HI R6, RZ, 0x8, R6 ;  /* 0x00000008ff067819 */ /* 0x000fe20000011606 */
[----:B------:R-:W-:Y:S01]  /*4540*/  HFMA2 R24, R29, 1, 1, R24 ;  /* 0x3c003c001d187831 */ /* 0x000fe20000000018 */
[----:B------:R-:W-:Y:S02]  /*4550*/  SHF.R.U32.HI R7, RZ, 0x8, R7 ;  /* 0x00000008ff077819 */ /* 0x000fe40000011607 */
[----:B------:R-:W-:Y:S02]  /*4560*/  LOP3.LUT R9, R9, 0x64006400, RZ, 0xfc, !PT ;  /* 0x6400640009097812 */ /* 0x000fe400078efcff */
[----:B------:R-:W-:Y:S02]  /*4570*/  F2FP.F16.F32.PACK_AB R18, RZ, R28 ;  /* 0x0000001cff12723e */ /* 0x000fe400000000ff */
[----:B------:R-:W-:Y:S02]  /*4580*/  F2FP.F16.F32.PACK_AB R26, RZ, R26 ;  /* 0x0000001aff1a723e */ /* 0x000fe400000000ff */
[----:B------:R-:W-:-:S02]  /*4590*/  LOP3.LUT R29, R19, 0x64006400, RZ, 0xfc, !PT ;  /* 0x64006400131d7812 */ /* 0x000fc400078efcff */
[----:B------:R-:W-:Y:S02]  /*45a0*/  LOP3.LUT R39, R6, 0xf000f, RZ, 0xc0, !PT ;  /* 0x000f000f06277812 */ /* 0x000fe400078ec0ff */
[----:B------:R-:W-:Y:S01]  /*45b0*/  LOP3.LUT R28, R7, 0xf000f, RZ, 0xc0, !PT ;  /* 0x000f000f071c7812 */ /* 0x000fe200078ec0ff */
[----:B------:R-:W-:Y:S01]  /*45c0*/  HADD2 R27, R9, -1032, -1032 ;  /* 0xe408e408091b7430 */ /* 0x000fe20000000000 */
[----:B------:R-:W-:Y:S01]  /*45d0*/  PRMT R18, R18, 0x5410, R26 ;  /* 0x0000541012127816 */ /* 0x000fe2000000001a */
[----:B------:R-:W-:Y:S01]  /*45e0*/  HADD2 R9, R29, -1032, -1032 ;  /* 0xe408e4081d097430 */ /* 0x000fe20000000000 */
[----:B------:R-:W-:Y:S02]  /*45f0*/  LOP3.LUT R26, R39, 0x64006400, RZ, 0xfc, !PT ;  /* 0x64006400271a7812 */ /* 0x000fe400078efcff */
[----:B------:R-:W-:Y:S01]  /*4600*/  LOP3.LUT R29, R28, 0x64006400, RZ, 0xfc, !PT ;  /* 0x640064001c1d7812 */ /* 0x000fe200078efcff */
[----:B0-----:R-:W-:Y:S02]  /*4610*/  HADD2.F32 R19, -RZ, R2.H0_H0 ;  /* 0x20000002ff137230 */ /* 0x001fe40000004100 */
[----:B------:R-:W-:-:S02]  /*4620*/  HFMA2 R25, R18, 1, 1, R25 ;  /* 0x3c003c0012197831 */ /* 0x000fc40000000019 */
[----:B------:R-:W-:Y:S02]  /*4630*/  HADD2.F32 R40, -RZ, R27.H0_H0 ;  /* 0x2000001bff287230 */ /* 0x000fe40000004100 */
[----:B------:R-:W-:Y:S02]  /*4640*/  HADD2 R26, R26, -1032, -1032 ;  /* 0xe408e4081a1a7430 */ /* 0x000fe40000000000 */
[----:B------:R-:W-:Y:S02]  /*4650*/  HADD2 R18, R29, -1032, -1032 ;  /* 0xe408e4081d127430 */ /* 0x000fe40000000000 */
[----:B------:R-:W-:Y:S02]  /*4660*/  HADD2.F32 R28, -RZ, R9.H0_H0 ;  /* 0x20000009ff1c7230 */ /* 0x000fe40000004100 */
[----:B------:R-:W-:Y:S01]  /*4670*/  FFMA.FTZ R33, R40, R19, R33 ;  /* 0x0000001328217223 */ /* 0x000fe20000010021 */
[----:B------:R-:W-:Y:S02]  /*4680*/  HADD2.F32 R40, -RZ, R26.H0_H0 ;  /* 0x2000001aff287230 */ /* 0x000fe40000004100 */
[----:B------:R-:W-:-:S02]  /*4690*/  HADD2.F32 R44, -RZ, R18.H0_H0 ;  /* 0x20000012ff2c7230 */ /* 0x000fc40000004100 */
[C---:B------:R-:W-:Y:S01]  /*46a0*/  FFMA.FTZ R32, R19.reuse, R28, R32 ;  /* 0x0000001c13207223 */ /* 0x040fe20000010020 */
[----:B------:R-:W-:Y:S02]  /*46b0*/  HADD2.F32 R28, -RZ, R27.H1_H1 ;  /* 0x3000001bff1c7230 */ /* 0x000fe40000004100 */
[C---:B------:R-:W-:Y:S01]  /*46c0*/  FFMA.FTZ R40, R19.reuse, R40, R30 ;  /* 0x0000002813287223 */ /* 0x040fe2000001001e */
[----:B------:R-:W-:Y:S02]  /*46d0*/  HADD2.F32 R27, -RZ, R2.H1_H1 ;  /* 0x30000002ff1b7230 */ /* 0x000fe40000004100 */
[----:B------:R-:W-:Y:S01]  /*46e0*/  FFMA.FTZ R30, R19, R44, R31 ;  /* 0x0000002c131e7223 */ /* 0x000fe2000001001f */
[----:B------:R-:W-:Y:S01]  /*46f0*/  HADD2.F32 R19, -RZ, R9.H1_H1 ;  /* 0x30000009ff137230 */ /* 0x000fe20000004100 */
[----:B------:R-:W-:Y:S01]  /*4700*/  LOP3.LUT R4, R4, 0xf000f0, RZ, 0xc0, !PT ;  /* 0x00f000f004047812 */ /* 0x000fe200078ec0ff */
[----:B------:R-:W-:Y:S01]  /*4710*/  HADD2.F32 R26, -RZ, R26.H1_H1 ;  /* 0x3000001aff1a7230 */ /* 0x000fe20000004100 */
[----:B------:R-:W-:-:S02]  /*4720*/  LOP3.LUT R9, R5, 0xf000f0, RZ, 0xc0, !PT ;  /* 0x00f000f005097812 */ /* 0x000fc400078ec0ff */
[----:B------:R-:W-:Y:S01]  /*4730*/  FFMA.FTZ R5, R27, R19, R32 ;  /* 0x000000131b057223 */ /* 0x000fe20000010020 */
[----:B------:R-:W-:Y:S02]  /*4740*/  LOP3.LUT R6, R6, 0xf000f0, RZ, 0xc0, !PT ;  /* 0x00f000f006067812 */ /* 0x000fe400078ec0ff */
[----:B------:R-:W-:Y:S02]  /*4750*/  LOP3.LUT R19, R4, 0x64006400, RZ, 0xfc, !PT ;  /* 0x6400640004137812 */ /* 0x000fe400078efcff */
[----:B------:R-:W-:Y:S01]  /*4760*/  LOP3.LUT R29, R9, 0x64006400, RZ, 0xfc, !PT ;  /* 0x64006400091d7812 */ /* 0x000fe200078efcff */
[----:B------:R-:W-:Y:S01]  /*4770*/  FFMA.FTZ R9, R27, R26, R40 ;  /* 0x0000001a1b097223 */ /* 0x000fe20000010028 */
[----:B------:R-:W-:Y:S02]  /*4780*/  LOP3.LUT R26, R7, 0xf000f0, RZ, 0xc0, !PT ;  /* 0x00f000f0071a7812 */ /* 0x000fe400078ec0ff */
[----:B------:R-:W-:Y:S01]  /*4790*/  LOP3.LUT R7, R6, 0x64006400, RZ, 0xfc, !PT ;  /* 0x6400640006077812 */ /* 0x000fe200078efcff */
[-C--:B------:R-:W-:Y:S01]  /*47a0*/  HFMA2 R6, R19, R42.reuse.H0_H0, -72, -72 ;  /* 0xd480d48013067431 */ /* 0x080fe2000004002a */
[----:B------:R-:W-:Y:S01]  /*47b0*/  LOP3.LUT R19, R26, 0x64006400, RZ, 0xfc, !PT ;  /* 0x640064001a137812 */ /* 0x000fe200078efcff */
[----:B------:R-:W-:Y:S01]  /*47c0*/  FFMA.FTZ R33, R28, R27, R33 ;  /* 0x0000001b1c217223 */ /* 0x000fe20000010021 */
[----:B------:R-:W-:-:S02]  /*47d0*/  HFMA2 R4, R29, R42.H0_H0, -72, -72 ;  /* 0xd480d4801d047431 */ /* 0x000fc4000004002a */
[----:B------:R-:W-:Y:S02]  /*47e0*/  HADD2.F32 R28, -RZ, R18.H1_H1 ;  /* 0x30000012ff1c7230 */ /* 0x000fe40000004100 */
[-C--:B------:R-:W-:Y:S02]  /*47f0*/  HFMA2 R7, R7, R42.reuse.H0_H0, -72, -72 ;  /* 0xd480d48007077431 */ /* 0x080fe4000004002a */
[----:B------:R-:W-:Y:S02]  /*4800*/  HFMA2 R42, R19, R42.H0_H0, -72, -72 ;  /* 0xd480d480132a7431 */ /* 0x000fe4000004002a */
[----:B------:R-:W-:Y:S02]  /*4810*/  HADD2.F32 R2, -RZ, R3.H0_H0 ;  /* 0x20000003ff027230 */ /* 0x000fe40000004100 */
[----:B------:R-:W-:Y:S01]  /*4820*/  FFMA.FTZ R27, R27, R28, R30 ;  /* 0x0000001c1b1b7223 */ /* 0x000fe2000001001e */
[----:B------:R-:W-:Y:S02]  /*4830*/  HADD2.F32 R18, -RZ, R6.H0_H0 ;  /* 0x20000006ff127230 */ /* 0x000fe40000004100 */
[----:B------:R-:W-:-:S02]  /*4840*/  HADD2.F32 R26, -RZ, R4.H0_H0 ;  /* 0x20000004ff1a7230 */ /* 0x000fc40000004100 */
[----:B------:R-:W-:Y:S02]  /*4850*/  HADD2.F32 R28, -RZ, R7.H0_H0 ;  /* 0x20000007ff1c7230 */ /* 0x000fe40000004100 */
[----:B------:R-:W-:Y:S02]  /*4860*/  HADD2.F32 R30, -RZ, R42.H0_H0 ;  /* 0x2000002aff1e7230 */ /* 0x000fe40000004100 */
[----:B------:R-:W-:Y:S01]  /*4870*/  FFMA.FTZ R33, R18, R2, R33 ;  /* 0x0000000212217223 */ /* 0x000fe20000010021 */
[----:B------:R-:W-:Y:S02]  /*4880*/  HADD2.F32 R3, -RZ, R3.H1_H1 ;  /* 0x30000003ff037230 */ /* 0x000fe40000004100 */
[----:B------:R-:W-:Y:S01]  /*4890*/  FFMA.FTZ R26, R2, R26, R5 ;  /* 0x0000001a021a7223 */ /* 0x000fe20000010005 */
[----:B------:R-:W-:Y:S02]  /*48a0*/  HADD2.F32 R6, -RZ, R6.H1_H1 ;  /* 0x30000006ff067230 */ /* 0x000fe40000004100 */
[----:B------:R-:W-:-:S02]  /*48b0*/  HADD2.F32 R4, -RZ, R4.H1_H1 ;  /* 0x30000004ff047230 */ /* 0x000fc40000004100 */
[C---:B------:R-:W-:Y:S01]  /*48c0*/  FFMA.FTZ R9, R2.reuse, R28, R9 ;  /* 0x0000001c02097223 */ /* 0x040fe20000010009 */
[----:B------:R-:W-:Y:S02]  /*48d0*/  HADD2.F32 R18, -RZ, R7.H1_H1 ;  /* 0x30000007ff127230 */ /* 0x000fe40000004100 */
[----:B------:R-:W-:Y:S01]  /*48e0*/  FFMA.FTZ R27, R2, R30, R27 ;  /* 0x0000001e021b7223 */ /* 0x000fe2000001001b */
[----:B------:R-:W-:Y:S02]  /*48f0*/  HADD2.F32 R42, -RZ, R42.H1_H1 ;  /* 0x3000002aff2a7230 */ /* 0x000fe40000004100 */
[----:B------:R-:W-:Y:S01]  /*4900*/  FFMA.FTZ R6, R6, R3, R33 ;  /* 0x0000000306067223 */ /* 0x000fe20000010021 */
[----:B------:R-:W-:Y:S01]  /*4910*/  FFMA.FTZ R5, R3, R4, R26 ;  /* 0x0000000403057223 */ /* 0x000fe2000001001a */
[----:B------:R-:W-:Y:S01]  /*4920*/  FMUL.FTZ R14, R17, R14 ;  /* 0x0000000e110e7220 */ /* 0x000fe20000410000 */
[----:B------:R-:W-:Y:S01]  /*4930*/  FMUL.FTZ R10, R16, R10 ;  /* 0x0000000a100a7220 */ /* 0x000fe20000410000 */
[C---:B------:R-:W-:Y:S01]  /*4940*/  FFMA.FTZ R18, R3.reuse, R18, R9 ;  /* 0x0000001203127223 */ /* 0x040fe20000010009 */
[----:B------:R-:W-:Y:S01]  /*4950*/  FFMA.FTZ R27, R3, R42, R27 ;  /* 0x0000002a031b7223 */ /* 0x000fe2000001001b */
[----:B------:R-:W-:Y:S01]  /*4960*/  FMUL.FTZ R13, R15, R13 ;  /* 0x0000000d0f0d7220 */ /* 0x000fe20000410000 */
[----:B------:R-:W-:Y:S01]  /*4970*/  FMUL.FTZ R11, R8, R11 ;  /* 0x0000000b080b7220 */ /* 0x000fe20000410000 */
[----:B------:R-:W-:Y:S01]  /*4980*/  FMUL.FTZ R6, R17, R6 ;  /* 0x0000000611067220 */ /* 0x000fe20000410000 */
[----:B------:R-:W-:Y:S01]  /*4990*/  FMUL.FTZ R5, R16, R5 ;  /* 0x0000000510057220 */ /* 0x000fe20000410000 */
[----:B----4-:R-:W-:Y:S01]  /*49a0*/  @!P0 IADD3 R35, PT, PT, R12, UR11, RZ ;  /* 0x0000000b0c238c10 */ /* 0x010fe2000fffe0ff */
[----:B------:R-:W-:Y:S01]  /*49b0*/  UIADD3 UR11, UPT, UPT, UR11, 0x20, URZ ;  /* 0x000000200b0b7890 */ /* 0x000fe2000fffe0ff */
[----:B------:R-:W-:Y:S01]  /*49c0*/  F2FP.F16.F32.PACK_AB R14, RZ, R14 ;  /* 0x0000000eff0e723e */ /* 0x000fe200000000ff */
[----:B------:R-:W-:Y:S01]  /*49d0*/  FMUL.FTZ R18, R15, R18 ;  /* 0x000000120f127220 */ /* 0x000fe20000410000 */
[----:B------:R-:W-:Y:S01]  /*49e0*/  F2FP.F16.F32.PACK_AB R10, RZ, R10 ;  /* 0x0000000aff0a723e */ /* 0x000fe200000000ff */
[----:B------:R-:W-:Y:S01]  /*49f0*/  FMUL.FTZ R27, R8, R27 ;  /* 0x0000001b081b7220 */ /* 0x000fe20000410000 */
[----:B------:R-:W-:-:S02]  /*4a00*/  F2FP.F16.F32.PACK_AB R13, RZ, R13 ;  /* 0x0000000dff0d723e */ /* 0x000fc400000000ff */
[----:B------:R-:W-:Y:S01]  /*4a10*/  F2FP.F16.F32.PACK_AB R11, RZ, R11 ;  /* 0x0000000bff0b723e */ /* 0x000fe200000000ff */
[----:B------:R-:W-:Y:S01]  /*4a20*/  UISETP.GE.AND UP0, UPT, UR11, UR10, UPT ;  /* 0x0000000a0b00728c */ /* 0x000fe2000bf06270 */
[----:B------:R-:W-:Y:S02]  /*4a30*/  PRMT R14, R14, 0x5410, R10 ;  /* 0x000054100e0e7816 */ /* 0x000fe4000000000a */
[----:B------:R-:W-:Y:S02]  /*4a40*/  F2FP.F16.F32.PACK_AB R6, RZ, R6 ;  /* 0x00000006ff06723e */ /* 0x000fe400000000ff */
[----:B------:R-:W-:Y:S02]  /*4a50*/  F2FP.F16.F32.PACK_AB R5, RZ, R5 ;  /* 0x00000005ff05723e */ /* 0x000fe400000000ff */
[----:B------:R-:W-:Y:S02]  /*4a60*/  F2FP.F16.F32.PACK_AB R18, RZ, R18 ;  /* 0x00000012ff12723e */ /* 0x000fe400000000ff */
[----:B------:R-:W-:-:S02]  /*4a70*/  F2FP.F16.F32.PACK_AB R27, RZ, R27 ;  /* 0x0000001bff1b723e */ /* 0x000fc400000000ff */
[----:B------:R-:W-:Y:S01]  /*4a80*/  PRMT R13, R13, 0x5410, R11 ;  /* 0x000054100d0d7816 */ /* 0x000fe2000000000b */
[----:B------:R-:W-:Y:S01]  /*4a90*/  HFMA2 R24, R14, 1, 1, R24 ;  /* 0x3c003c000e187831 */ /* 0x000fe20000000018 */
[----:B------:R-:W-:Y:S02]  /*4aa0*/  PRMT R6, R6, 0x5410, R5 ;  /* 0x0000541006067816 */ /* 0x000fe40000000005 */
[----:B------:R-:W-:Y:S01]  /*4ab0*/  MOV R43, UR14 ;  /* 0x0000000e002b7c02 */ /* 0x000fe20008000f00 */
[----:B------:R-:W-:Y:S01]  /*4ac0*/  HADD2 R25, R13, R25 ;  /* 0x000000190d197230 */ /* 0x000fe20000000000 */
[----:B------:R-:W-:Y:S02]  /*4ad0*/  PRMT R18, R18, 0x5410, R27 ;  /* 0x0000541012127816 */ /* 0x000fe4000000001b */
[----:B------:R-:W-:Y:S01]  /*4ae0*/  IADD3 R22, P0, PT, R22, 0x80, RZ ;  /* 0x0000008016167810 */ /* 0x000fe20007f1e0ff */
[----:B------:R-:W-:Y:S02]  /*4af0*/  HFMA2 R2, R6, 1, 1, R24 ;  /* 0x3c003c0006027831 */ /* 0x000fe40000000018 */
[----:B------:R-:W-:-:S04]  /*4b00*/  IMAD.WIDE R42, R43, 0x4, R20 ;  /* 0x000000042b2a7825 */ /* 0x000fc800078e0214 */
[----:B------:R-:W-:Y:S01]  /*4b10*/  HADD2 R3, R18, R25 ;  /* 0x0000001912037230 */ /* 0x000fe20000000000 */
[----:B------:R-:W-:Y:S01]  /*4b20*/  IADD3.X R23, PT, PT, RZ, R23, RZ, P0, !PT ;  /* 0x00000017ff177210 */ /* 0x000fe200007fe4ff */
[----:B------:R-:W-:Y:S01]  /*4b30*/  UIADD3 UR4, UPT, UPT, UR4, 0x40, URZ ;  /* 0x0000004004047890 */ /* 0x000fe2000fffe0ff */
[----:B------:R-:W-:Y:S11]  /*4b40*/  BRA.U !UP0, `(.L_x_4880) ;  /* 0xffffffd908d07547 */ /* 0x000ff6000b83ffff */
.L_x_4879:
        /* <DEDUP_REMOVED lines=10> */
.L_x_4884:
[----:B------:R-:W0:Y:S02]  /*4bf0*/  LDS R4, [R0] ;  /* 0x0000000000047984 */ /* 0x000e240000000800 */
[----:B0-----:R-:W-:-:S05]  /*4c00*/  HFMA2 R5, R4, 1, 1, R2 ;  /* 0x3c003c0004057831 */ /* 0x001fca0000000002 */
[----:B------:R-:W0:Y:S02]  /*4c10*/  ATOMS.CAST.SPIN P0, [R0], R4, R5 ;  /* 0x000000040000758d */ /* 0x000e240001800005 */
[----:B0-----:R-:W-:Y:S05]  /*4c20*/  @!P0 BRA `(.L_x_4884) ;  /* 0xfffffffc00f08947 */ /* 0x001fea000383ffff */
[----:B------:R-:W-:Y:S05]  /*4c30*/  BRA `(.L_x_4882) ;  /* 0x00000000000c7947 */ /* 0x000fea0003800000 */
.L_x_4883:
[----:B------:R-:W2:Y:S02]  /*4c40*/  LD.E R0, desc[UR16][R6.64] ;  /* 0x0000001006007980 */ /* 0x000ea4000c101900 */
[----:B--2---:R-:W-:-:S05]  /*4c50*/  IADD3 R5, PT, PT, R2, R0, RZ ;  /* 0x0000000002057210 */ /* 0x004fca0007ffe0ff */
[----:B------:R0:W-:Y:S02]  /*4c60*/  ST.E desc[UR16][R6.64], R5 ;  /* 0x0000000506007985 */ /* 0x0001e4000c101910 */
.L_x_4882:
[----:B------:R-:W-:Y:S05]  /*4c70*/  BSYNC.RECONVERGENT B0 ;  /* 0x0000000000007941 */ /* 0x000fea0003800200 */
.L_x_4881:
[----:B------:R1:W-:Y:S02]  /*4c80*/  ATOM.E.ADD.F16x2.RN.STRONG.GPU P0, RZ, desc[UR16][R6.64+0x4], R3 ;  /* 0x8000040306ff79a2 */ /* 0x0003e4000c10e110 */
[----:B-1----:R-:W-:Y:S05]  /*4c90*/  @P0 EXIT ;  /* 0x000000000000094d */ /* 0x002fea0003800000 */
[----:B------:R-:W1:Y:S02]  /*4ca0*/  QSPC.E.S P0, RZ, [R6+0x4] ;  /* 0x0000040006ff73aa */ /* 0x000e640000000500 */
[----:B-1----:R-:W-:Y:S05]  /*4cb0*/  @!P0 BRA `(.L_x_4885) ;  /* 0x0000000000208947 */ /* 0x002fea0003800000 */
[----:B------:R-:W-:-:S04]  /*4cc0*/  MOV R4, R6 ;  /* 0x0000000600047202 */ /* 0x000fc80000000f00 */
[----:B------:R-:W-:Y:S02]  /*4cd0*/  MOV R4, R4 ;  /* 0x0000000400047202 */ /* 0x000fe40000000f00 */
[----:B0-----:R-:W-:-:S07]  /*4ce0*/  MOV R5, R3 ;  /* 0x0000000300057202 */ /* 0x001fce0000000f00 */
.L_x_4886:
[----:B------:R-:W0:Y:S02]  /*4cf0*/  LDS R2, [R4+0x4] ;  /* 0x0000040004027984 */ /* 0x000e240000000800 */
[----:B0-----:R-:W-:-:S05]  /*4d00*/  HADD2 R3, R2, R5 ;  /* 0x0000000502037230 */ /* 0x001fca0000000000 */
[----:B------:R-:W0:Y:S02]  /*4d10*/  ATOMS.CAST.SPIN P0, [R4+0x4], R2, R3 ;  /* 0x000004020400758d */ /* 0x000e240001800003 */
[----:B0-----:R-:W-:Y:S05]  /*4d20*/  @!P0 BRA `(.L_x_4886) ;  /* 0xfffffffc00f08947 */ /* 0x001fea000383ffff */
[----:B------:R-:W-:Y:S05]  /*4d30*/  EXIT ;  /* 0x000000000000794d */ /* 0x000fea0003800000 */
.L_x_4885:
[----:B------:R-:W2:Y:S02]  /*4d40*/  LD.E R0, desc[UR16][R6.64+0x4] ;  /* 0x0000041006007980 */ /* 0x000ea4000c101900 */
[----:B--2---:R-:W-:-:S05]  /*4d50*/  IADD3 R3, PT, PT, R3, R0, RZ ;  /* 0x0000000003037210 */ /* 0x004fca0007ffe0ff */
[----:B------:R-:W-:Y:S01]  /*4d60*/  ST.E desc[UR16][R6.64+0x4], R3 ;  /* 0x0000040306007985 */ /* 0x000fe2000c101910 */
[----:B------:R-:W-:Y:S05]  /*4d70*/  EXIT ;  /* 0x000000000000794d */ /* 0x000fea0003800000 */
.L_x_4887:
        /* <DEDUP_REMOVED lines=16> */
.L_x_5353:


//--------------------- .text._Z23gemm_half_q_half_kernelILi1ELi10ELb1ELb0ELi64EEvPK6__halfPKjS4_S2_PS0_iiiiPKtS7_iiiiiibS2_i --------------------------
	.section	.text._Z23gemm_half_q_half_kernelILi1ELi10ELb1ELb0ELi64EEvPK6__halfPKjS4_S2_PS0_iiiiPKtS7_iiiiiibS2_i,"ax",@progbits
	.align	128
        .global         _Z23gemm_half_q_half_kernelILi1ELi10ELb1ELb0ELi64EEvPK6__halfPKjS4_S2_PS0_iiiiPKtS7_iiiiiibS2_i
        .type           _Z23gemm_half_q_half_kernelILi1ELi10ELb1ELb0ELi64EEvPK6__halfPKjS4_S2_PS0_iiiiPKtS7_iiiiiibS2_i,@function
        .size           _Z23gemm_half_q_half_kernelILi1ELi10ELb1ELb0ELi64EEvPK6__halfPKjS4_S2_PS0_iiiiPKtS7_iiiiiibS2_i,(.L_x_5354 - _Z23gemm_half_q_half_kernelILi1ELi10ELb1ELb0ELi64EEvPK6__halfPKjS4_S2_PS0_iiiiPKtS7_iiiiiibS2_i)
        .other          _Z23gemm_half_q_half_kernelILi1ELi10ELb1ELb0ELi64EEvPK6__halfPKjS4_S2_PS0_iiiiPKtS7_iiiiiibS2_i,@"STO_CUDA_ENTRY STV_DEFAULT"
_Z23gemm_half_q_half_kernelILi1ELi10ELb1ELb0ELi64EEvPK6__halfPKjS4_S2_PS0_iiiiPKtS7_iiiiiibS2_i:
.text._Z23gemm_half_q_half_kernelILi1ELi10ELb1ELb0ELi64EEvPK6__halfPKjS4_S2_PS0_iiiiPKtS7_iiiiiibS2_i:
        /* <DEDUP_REMOVED lines=18> */
[----:B------:R-:W-:Y:S02]  /*0120*/  SHF.L.U32 R2, R0, 0x2, RZ ;  /* 0x0000000200027819 */ /* 0x000fe400000006ff */
[----:B---3--:R-:W-:-:S04]  /*0130*/  MOV R25, UR9 ;  /* 0x0000000900197c02 */ /* 0x008fc80008000f00 */
[----:B------:R-:W-:Y:S02]  /*0140*/  ISETP.GE.AND P1, PT, R2, R25, PT ;  /* 0x000000190200720c */ /* 0x000fe40003f26270 */
[----:B-1----:R-:W-:-:S04]  /*0150*/  SHF.L.U32 R18, R5, 0x6, RZ ;  /* 0x0000000605127819 */ /* 0x002fc800000006ff */
        /* <DEDUP_REMOVED lines=22> */
.L_x_4889:
[----:B------:R-:W-:Y:S05]  /*02c0*/  BSYNC.RECONVERGENT B0 ;  /* 0x0000000000007941 */ /* 0x000fea0003800200 */
.L_x_4888:
        /* <DEDUP_REMOVED lines=17> */
[----:B-1----:R-:W-:Y:S01]  /*03e0*/  SHF.R.S32.HI R9, RZ, 0x1f, R2 ;  /* 0x0000001fff097819 */ /* 0x002fe20000011402 */
[----:B------:R-:W-:Y:S01]  /*03f0*/  HFMA2 R4, -RZ, RZ, 0, 0 ;  /* 0x00000000ff047431 */ /* 0x000fe200000001ff */
[----:B------:R-:W-:Y:S02]  /*0400*/  SHF.L.U32 R6, R17, 0x4, RZ ;  /* 0x0000000411067819 */ /* 0x000fe400000006ff */
[----:B------:R-:W-:Y:S02]  /*0410*/  LEA.HI R8, R9, R2, RZ, 0x3 ;  /* 0x0000000209087211 */ /* 0x000fe400078f18ff */
[----:B------:R-:W-:Y:S02]  /*0420*/  MOV R9, R18 ;  /* 0x0000001200097202 */ /* 0x000fe40000000f00 */
[----:B------:R-:W-:Y:S02]  /*0430*/  LOP3.LUT R6, R6, 0x10, RZ, 0xc0, !PT ;  /* 0x0000001006067812 */ /* 0x000fe400078ec0ff */
[----:B0-----:R-:W-:-:S07]  /*0440*/  SHF.R.S32.HI R8, RZ, 0x3, R8 ;  /* 0x00000003ff087819 */ /* 0x001fce0000011408 */
.L_x_4891:
        /* <DEDUP_REMOVED lines=44> */
.L_x_4890:
[----:B-1----:R1:W5:Y:S01]  /*0710*/  LDL.64 R8, [R1] ;  /* 0x0000000001087983 */ /* 0x0023620000100a00 */
[----:B------:R-:W2:Y:S01]  /*0720*/  LDCU UR4, c[0x0][0x3c8] ;  /* 0x00007900ff0477ac */ /* 0x000ea20008000800 */
[----:B------:R-:W-:Y:S01]  /*0730*/  HFMA2 R0, -RZ, RZ, 0, 0 ;  /* 0x00000000ff007431 */ /* 0x000fe200000001ff */
[----:B--2---:R-:W-:-:S13]  /*0740*/  ISETP.GT.AND P0, PT, R18, UR4, PT ;  /* 0x0000000412007c0c */ /* 0x004fda000bf04270 */
[----:B-1----:R-:W-:Y:S05]  /*0750*/  @!P0 BRA `(.L_x_4892) ;  /* 0x00000000001c8947 */ /* 0x002fea0003800000 */
[----:B------:R-:W1:Y:S02]  /*0760*/  LDC R11, c[0x0][0x3cc] ;  /* 0x0000f300ff0b7b82 */ /* 0x000e640000000800 */
[----:B-1----:R-:W-:-:S04]  /*0770*/  VIMNMX R0, PT, PT, R18, R11, PT ;  /* 0x0000000b12007248 */ /* 0x002fc80003fe0100 */
[----:B------:R-:W-:-:S04]  /*0780*/  IADD3 R0, PT, PT, R0, -UR4, RZ ;  /* 0x8000000400007c10 */ /* 0x000fc8000fffe0ff */
[----:B------:R-:W-:-:S04]  /*0790*/  SHF.R.S32.HI R11, RZ, 0x1f, R0 ;  /* 0x0000001fff0b7819 */ /* 0x000fc80000011400 */
[----:B------:R-:W-:-:S04]  /*07a0*/  LEA.HI R11, R11, R0, RZ, 0x5 ;  /* 0x000000000b0b7211 */ /* 0x000fc800078f28ff */
[----:B------:R-:W-:-:S05]  /*07b0*/  SHF.R.S32.HI R11, RZ, 0x5, R11 ;  /* 0x00000005ff0b7819 */ /* 0x000fca000001140b */
[----:B------:R-:W-:-:S07]  /*07c0*/  IMAD R0, R11, 0x6, RZ ;  /* 0x000000060b007824 */ /* 0x000fce00078e02ff */
.L_x_4892:
[----:B------:R-:W1:Y:S01]  /*07d0*/  LDCU UR5, c[0x0][0x3cc] ;  /* 0x00007980ff0577ac */ /* 0x000e620008000800 */
[----:B------:R-:W-:Y:S02]  /*07e0*/  MOV R4, RZ ;  /* 0x000000ff00047202 */ /* 0x000fe40000000f00 */
[----:B-1----:R-:W-:-:S13]  /*07f0*/  ISETP.GT.AND P0, PT, R18, UR5, PT ;  /* 0x0000000512007c0c */ /* 0x002fda000bf04270 */
[----:B------:R-:W-:Y:S05]  /*0800*/  @!P0 BRA `(.L_x_4893) ;  /* 0x00000000001c8947 */ /* 0x000fea0003800000 */
[----:B------:R-:W1:Y:S02]  /*0810*/  LDC R11, c[0x0][0x3d0] ;  /* 0x0000f400ff0b7b82 */ /* 0x000e640000000800 */
[----:B-1----:R-:W-:-:S04]  /*0820*/  VIMNMX R4, PT, PT, R18, R11, PT ;  /* 0x0000000b12047248 */ /* 0x002fc80003fe0100 */
[----:B------:R-:W-:-:S04]  /*0830*/  IADD3 R4, PT, PT, R4, -UR5, RZ ;  /* 0x8000000504047c10 */ /* 0x000fc8000fffe0ff */
[----:B------:R-:W-:-:S04]  /*0840*/  SHF.R.S32.HI R11, RZ, 0x1f, R4 ;  /* 0x0000001fff0b7819 */ /* 0x000fc80000011404 */
[----:B------:R-:W-:-:S04]  /*0850*/  LEA.HI R11, R11, R4, RZ, 0x5 ;  /* 0x000000040b0b7211 */ /* 0x000fc800078f28ff */
[----:B------:R-:W-:-:S04]  /*0860*/  SHF.R.S32.HI R11, RZ, 0x5, R11 ;  /* 0x00000005ff0b7819 */ /* 0x000fc8000001140b */
[----:B------:R-:W-:-:S07]  /*0870*/  LEA R4, R11, R11, 0x2 ;  /* 0x0000000b0b047211 */ /* 0x000fce00078e10ff */
.L_x_4893:
        /* <DEDUP_REMOVED lines=10> */
[----:B------:R-:W-:-:S07]  /*0920*/  SHF.L.U32 R11, R11, 0x2, RZ ;  /* 0x000000020b0b7819 */ /* 0x000fce00000006ff */
.L_x_4894:
[----:B------:R-:W1:Y:S01]  /*0930*/  LDCU UR12, c[0x0][0x3d4] ;  /* 0x00007a80ff0c77ac */ /* 0x000e620008000800 */
[----:B------:R-:W-:Y:S01]  /*0940*/  HFMA2 R6, -RZ, RZ, 0, 0 ;  /* 0x00000000ff067431 */ /* 0x000fe200000001ff */
        /* <DEDUP_REMOVED lines=9> */
.L_x_4895:
[----:B------:R-:W1:Y:S01]  /*09e0*/  LDCU UR5, c[0x0][0x3d8] ;  /* 0x00007b00ff0577ac */ /* 0x000e620008000800 */
[----:B------:R-:W-:Y:S02]  /*09f0*/  MOV R15, RZ ;  /* 0x000000ff000f7202 */ /* 0x000fe40000000f00 */
[----:B-1----:R-:W-:-:S13]  /*0a00*/  ISETP.GT.AND P0, PT, R18, UR5, PT ;  /* 0x0000000512007c0c */ /* 0x002fda000bf04270 */
        /* <DEDUP_REMOVED lines=8> */
.L_x_4896:
[----:B0-----:R-:W-:Y:S01]  /*0a90*/  VIMNMX R10, PT, PT, R18, UR4, PT ;  /* 0x00000004120a7c48 */ /* 0x001fe2000bfe0100 */
[----:B------:R-:W0:Y:S01]  /*0aa0*/  S2UR UR5, SR_CgaCtaId ;  /* 0x00000000000579c3 */ /* 0x000e220000008800 */
[----:B------:R-:W1:Y:S01]  /*0ab0*/  LDCU.64 UR10, c[0x0][0x388] ;  /* 0x00007100ff0a77ac */ /* 0x000e620008000a00 */
[----:B------:R-:W-:Y:S02]  /*0ac0*/  VIMNMX R3, PT, PT, R3, UR12, PT ;  /* 0x0000000c03037c48 */ /* 0x000fe4000bfe0100 */
[----:B------:R-:W-:Y:S01]  /*0ad0*/  SHF.R.S32.HI R17, RZ, 0x1f, R10 ;  /* 0x0000001fff117819 */ /* 0x000fe2000001140a */
[----:B------:R-:W-:Y:S01]  /*0ae0*/  UMOV UR4, 0x400 ;  /* 0x0000040000047882 */ /* 0x000fe20000000000 */
[----:B-----5:R-:W-:Y:S02]  /*0af0*/  PRMT R28, R9, 0x7610, R9 ;  /* 0x00007610091c7816 */ /* 0x020fe40000000009 */
[----:B------:R-:W-:Y:S02]  /*0b00*/  LEA.HI R17, R17, R10, RZ, 0x5 ;  /* 0x0000000a11117211 */ /* 0x000fe400078f28ff */
[----:B------:R-:W-:-:S02]  /*0b10*/  MOV R16, RZ ;  /* 0x000000ff00107202 */ /* 0x000fc40000000f00 */
[----:B------:R-:W-:Y:S02]  /*0b20*/  SHF.R.S32.HI R17, RZ, 0x5, R17 ;  /* 0x00000005ff117819 */ /* 0x000fe40000011411 */
[----:B------:R-:W-:Y:S02]  /*0b30*/  PRMT R19, RZ, 0x5410, RZ ;  /* 0x00005410ff137816 */ /* 0x000fe400000000ff */
[----:B------:R-:W-:Y:S02]  /*0b40*/  LEA R0, R17, R0, 0x3 ;  /* 0x0000000011007211 */ /* 0x000fe400078e18ff */
[----:B------:R-:W-:Y:S02]  /*0b50*/  PRMT R17, RZ, 0x5410, RZ ;  /* 0x00005410ff117816 */ /* 0x000fe400000000ff */
[----:B------:R-:W-:-:S04]  /*0b60*/  IADD3 R0, PT, PT, R11, R0, R4 ;  /* 0x000000000b007210 */ /* 0x000fc80007ffe004 */
[----:B------:R-:W-:Y:S01]  /*0b70*/  IADD3 R0, PT, PT, R15, R0, R6 ;  /* 0x000000000f007210 */ /* 0x000fe20007ffe006 */
[----:B0-----:R-:W-:-:S04]  /*0b80*/  ULEA UR4, UR5, UR4, 0x18 ;  /* 0x0000000405047291 */ /* 0x001fc8000f8ec0ff */
[----:B------:R-:W-:Y:S01]  /*0b90*/  IMAD R11, R0, R25, RZ ;  /* 0x00000019000b7224 */ /* 0x000fe200078e02ff */
[----:B------:R-:W-:-:S04]  /*0ba0*/  SHF.R.S32.HI R0, RZ, 0x1f, R2 ;  /* 0x0000001fff007819 */ /* 0x000fc80000011402 */
[----:B------:R-:W-:-:S04]  /*0bb0*/  IADD3 R4, P0, PT, R2, R11, RZ ;  /* 0x0000000b02047210 */ /* 0x000fc80007f1e0ff */
[----:B------:R-:W-:Y:S02]  /*0bc0*/  LEA.HI.X.SX32 R11, R11, R0, 0x1, P0 ;  /* 0x000000000b0b7211 */ /* 0x000fe400000f0eff */
[----:B------:R-:W-:Y:S02]  /*0bd0*/  ISETP.GT.AND P0, PT, R3, R18, PT ;  /* 0x000000120300720c */ /* 0x000fe40003f04270 */
[C---:B------:R-:W-:Y:S02]  /*0be0*/  SHF.L.U32 R3, R4.reuse, 0x2, RZ ;  /* 0x0000000204037819 */ /* 0x040fe400000006ff */
[----:B------:R-:W-:Y:S02]  /*0bf0*/  SHF.L.U64.HI R11, R4, 0x2, R11 ;  /* 0x00000002040b7819 */ /* 0x000fe4000001020b */
[----:B-1----:R-:W-:Y:S02]  /*0c00*/  IADD3 R46, P1, PT, R3, UR10, RZ ;  /* 0x0000000a032e7c10 */ /* 0x002fe4000ff3e0ff */
[----:B------:R-:W-:-:S02]  /*0c10*/  PRMT R0, R8, 0x7610, R8 ;  /* 0x0000761008007816 */ /* 0x000fc40000000008 */
[----:B------:R-:W-:Y:S02]  /*0c20*/  IADD3.X R47, PT, PT, R11, UR11, RZ, P1, !PT ;  /* 0x0000000b0b2f7c10 */ /* 0x000fe40008ffe4ff */
[----:B------:R-:W-:Y:S02]  /*0c30*/  IADD3 R3, PT, PT, R18, R7, RZ ;  /* 0x0000000712037210 */ /* 0x000fe40007ffe0ff */
[----:B------:R-:W-:Y:S02]  /*0c40*/  MOV R20, R46 ;  /* 0x0000002e00147202 */ /* 0x000fe40000000f00 */
[----:B------:R-:W-:Y:S01]  /*0c50*/  MOV R21, R47 ;  /* 0x0000002f00157202 */ /* 0x000fe20000000f00 */
        /* <DEDUP_REMOVED lines=8> */
.L_x_4898:
[----:B------:R-:W-:Y:S01]  /*0ce0*/  MOV R14, R46 ;  /* 0x0000002e000e7202 */ /* 0x000fe20000000f00 */
[----:B------:R-:W0:Y:S01]  /*0cf0*/  LDS.64 R20, [UR4] ;  /* 0x00000004ff147984 */ /* 0x000e220008000a00 */
[----:B------:R-:W-:-:S05]  /*0d00*/  MOV R15, R47 ;  /* 0x0000002f000f7202 */ /* 0x000fca0000000f00 */
[----:B------:R-:W2:Y:S01]  /*0d10*/  LDG.E.128.CONSTANT R8, desc[UR6][R14.64] ;  /* 0x000000060e087981 */ /* 0x000ea2000c1e9d00 */
[----:B------:R-:W-:-:S05]  /*0d20*/  MOV R25, UR9 ;  /* 0x0000000900197c02 */ /* 0x000fca0008000f00 */
[----:B------:R-:W-:-:S05]  /*0d30*/  IMAD.WIDE R42, R25, 0x4, R14 ;  /* 0x00000004192a7825 */ /* 0x000fca00078e020e */
[----:B------:R1:W3:Y:S01]  /*0d40*/  LDG.E.128.CONSTANT R4, desc[UR6][R42.64] ;  /* 0x000000062a047981 */ /* 0x0002e2000c1e9d00 */
[----:B------:R-:W-:Y:S01]  /*0d50*/  ISETP.NE.AND P0, PT, R18, R3, PT ;  /* 0x000000031200720c */ /* 0x000fe20003f05270 */
[----:B-1----:R-:W-:Y:S01]  /*0d60*/  IMAD.WIDE R42, R25, 0x4, R42 ;  /* 0x00000004192a7825 */ /* 0x002fe200078e022a */
[----:B--2---:R-:W-:Y:S02]  /*0d70*/  LOP3.LUT R22, R8, 0xf000f, RZ, 0xc0, !PT ;  /* 0x000f000f08167812 */ /* 0x004fe400078ec0ff */
        /* <DEDUP_REMOVED lines=8> */
[----:B------:R-:W-:Y:S02]  /*0e00*/  HADD2 R34, R23, -1032, -1032 ;  /* 0xe408e40817227430 */ /* 0x000fe40000000000 */
[----:B0-----:R-:W-:Y:S02]  /*0e10*/  HADD2.F32 R23, -RZ, R20.H0_H0 ;  /* 0x20000014ff177230 */ /* 0x001fe40000004100 */
[----:B------:R-:W-:Y:S02]  /*0e20*/  HADD2 R36, R30, -1032, -1032 ;  /* 0xe408e4081e247430 */ /* 0x000fe40000000000 */
[----:B------:R-:W-:-:S02]  /*0e30*/  HADD2.F32 R22, -RZ, R37.H0_H0 ;  /* 0x20000025ff167230 */ /* 0x000fc40000004100 */
[----:B------:R-:W-:Y:S02]  /*0e40*/  HADD2 R35, R31, -1032, -1032 ;  /* 0xe408e4081f237430 */ /* 0x000fe40000000000 */
[----:B------:R-:W-:Y:S02]  /*0e50*/  HADD2.F32 R38, -RZ, R34.H0_H0 ;  /* 0x20000022ff267230 */ /* 0x000fe40000004100 */
[----:B------:R-:W-:Y:S02]  /*0e60*/  HADD2.F32 R30, -RZ, R36.H0_H0 ;  /* 0x20000024ff1e7230 */ /* 0x000fe40000004100 */
[----:B------:R-:W-:Y:S01]  /*0e70*/  FFMA.FTZ R22, R22, R23, RZ ;  /* 0x0000001716167223 */ /* 0x000fe200000100ff */
[----:B------:R-:W-:Y:S02]  /*0e80*/  HADD2.F32 R32, -RZ, R35.H0_H0 ;  /* 0x20000023ff207230 */ /* 0x000fe40000004100 */
[----:B------:R-:W-:Y:S01]  /*0e90*/  FFMA.FTZ R33, R23, R38, RZ ;  /* 0x0000002617217223 */ /* 0x000fe200000100ff */
[----:B------:R-:W-:-:S02]  /*0ea0*/  HADD2.F32 R37, -RZ, R37.H1_H1 ;  /* 0x30000025ff257230 */ /* 0x000fc40000004100 */
[C---:B------:R-:W-:Y:S01]  /*0eb0*/  FFMA.FTZ R31, R23.reuse, R30, RZ ;  /* 0x0000001e171f7223 */ /* 0x040fe200000100ff */
[----:B------:R-:W-:Y:S02]  /*0ec0*/  HADD2.F32 R20, -RZ, R20.H1_H1 ;  /* 0x30000014ff147230 */ /* 0x000fe40000004100 */
[----:B------:R-:W-:Y:S01]  /*0ed0*/  FFMA.FTZ R32, R23, R32, RZ ;  /* 0x0000002017207223 */ /* 0x000fe200000100ff */
[----:B------:R-:W-:Y:S01]  /*0ee0*/  HADD2.F32 R34, -RZ, R34.H1_H1 ;  /* 0x30000022ff227230 */ /* 0x000fe20000004100 */
[----:B------:R-:W-:Y:S01]  /*0ef0*/  LOP3.LUT R23, R9, 0xf000f0, RZ, 0xc0, !PT ;  /* 0x00f000f009177812 */ /* 0x000fe200078ec0ff */
[----:B------:R-:W-:Y:S02]  /*0f00*/  HADD2.F32 R36, -RZ, R36.H1_H1 ;  /* 0x30000024ff247230 */ /* 0x000fe40000004100 */
[----:B------:R-:W-:Y:S01]  /*0f10*/  FFMA.FTZ R44, R37, R20, R22 ;  /* 0x00000014252c7223 */ /* 0x000fe20000010016 */
[----:B------:R-:W-:Y:S01]  /*0f20*/  HADD2.F32 R35, -RZ, R35.H1_H1 ;  /* 0x30000023ff237230 */ /* 0x000fe20000004100 */
[----:B------:R-:W-:Y:S01]  /*0f30*/  LOP3.LUT R22, R8, 0xf000f0, RZ, 0xc0, !PT ;  /* 0x00f000f008167812 */ /* 0x000fe200078ec0ff */
[C---:B------:R-:W-:Y:S01]  /*0f40*/  FFMA.FTZ R33, R20.reuse, R34, R33 ;  /* 0x0000002214217223 */ /* 0x040fe20000010021 */
[C---:B------:R-:W-:Y:S01]  /*0f50*/  FFMA.FTZ R31, R20.reuse, R36, R31 ;  /* 0x00000024141f7223 */ /* 0x040fe2000001001f */
[----:B------:R-:W-:Y:S01]  /*0f60*/  LOP3.LUT R37, R23, 0x64006400, RZ, 0xfc, !PT ;  /* 0x6400640017257812 */ /* 0x000fe200078efcff */
[----:B------:R-:W-:Y:S01]  /*0f70*/  FFMA.FTZ R20, R20, R35, R32 ;  /* 0x0000002314147223 */ /* 0x000fe20000010020 */
[----:B------:R-:W-:-:S02]  /*0f80*/  LOP3.LUT R35, R22, 0x64006400, RZ, 0xfc, !PT ;  /* 0x6400640016237812 */ /* 0x000fc400078efcff */
[----:B------:R-:W-:Y:S01]  /*0f90*/  LOP3.LUT R32, R10, 0xf000f0, RZ, 0xc0, !PT ;  /* 0x00f000f00a207812 */ /* 0x000fe200078ec0ff */
[----:B------:R-:W0:Y:S01]  /*0fa0*/  LDS.64 R22, [UR4+0x8] ;  /* 0x00000804ff167984 */ /* 0x000e220008000a00 */
[----:B------:R-:W-:Y:S02]  /*0fb0*/  LOP3.LUT R34, R11, 0xf000f0, RZ, 0xc0, !PT ;  /* 0x00f000f00b227812 */ /* 0x000fe400078ec0ff */
[----:B------:R-:W-:Y:S02]  /*0fc0*/  MOV R30, 0x2c00 ;  /* 0x00002c00001e7802 */ /* 0x000fe40000000f00 */
[----:B------:R-:W-:Y:S02]  /*0fd0*/  LOP3.LUT R39, R32, 0x64006400, RZ, 0xfc, !PT ;  /* 0x6400640020277812 */ /* 0x000fe400078efcff */
[----:B------:R-:W-:Y:S01]  /*0fe0*/  LOP3.LUT R41, R34, 0x64006400, RZ, 0xfc, !PT ;  /* 0x6400640022297812 */ /* 0x000fe200078efcff */
[----:B------:R-:W-:Y:S02]  /*0ff0*/  HFMA2 R32, R35, R30.H0_H0, -72, -72 ;  /* 0xd480d48023207431 */ /* 0x000fe4000004001e */
[----:B------:R-:W-:-:S02]  /*1000*/  HADD2.F32 R34, -RZ, R21.H0_H0 ;  /* 0x20000015ff227230 */ /* 0x000fc40000004100 */
[-C--:B------:R-:W-:Y:S01]  /*1010*/  HFMA2 R37, R37, R30.reuse.H0_H0, -72, -72 ;  /* 0xd480d48025257431 */ /* 0x080fe2000004001e */
[----:B------:R-:W-:Y:S01]  /*1020*/  SHF.R.U32.HI R8, RZ, 0x8, R8 ;  /* 0x00000008ff087819 */ /* 0x000fe20000011608 */
[-C--:B------:R-:W-:Y:S01]  /*1030*/  HFMA2 R36, R39, R30.reuse.H0_H0, -72, -72 ;  /* 0xd480d48027247431 */ /* 0x080fe2000004001e */
[----:B------:R-:W-:Y:S01]  /*1040*/  SHF.R.U32.HI R9, RZ, 0x8, R9 ;  /* 0x00000008ff097819 */ /* 0x000fe20000011609 */
[----:B------:R-:W-:Y:S02]  /*1050*/  HFMA2 R35, R41, R30.H0_H0, -72, -72 ;  /* 0xd480d48029237431 */ /* 0x000fe4000004001e */
[----:B------:R-:W-:Y:S01]  /*1060*/  HADD2.F32 R41, -RZ, R32.H0_H0 ;  /* 0x20000020ff297230 */ /* 0x000fe20000004100 */
[----:B------:R-:W-:Y:S01]  /*1070*/  SHF.R.U32.HI R10, RZ, 0x8, R10 ;  /* 0x00000008ff0a7819 */ /* 0x000fe2000001160a */
[----:B------:R-:W-:Y:S01]  /*1080*/  HADD2.F32 R38, -RZ, R37.H0_H0 ;  /* 0x20000025ff267230 */ /* 0x000fe20000004100 */
[----:B------:R-:W-:Y:S01]  /*1090*/  SHF.R.U32.HI R11, RZ, 0x8, R11 ;  /* 0x00000008ff0b7819 */ /* 0x000fe2000001160b */
        /* <DEDUP_REMOVED lines=8> */
[----:B------:R-:W-:Y:S01]  /*1120*/  HADD2.F32 R34, -RZ, R21.H1_H1 ;  /* 0x30000015ff227230 */ /* 0x000fe20000004100 */
[C---:B------:R-:W-:Y:S01]  /*1130*/  LOP3.LUT R21, R8.reuse, 0xf000f, RZ, 0xc0, !PT ;  /* 0x000f000f08157812 */ /* 0x040fe200078ec0ff */
[----:B------:R-:W-:Y:S01]  /*1140*/  HADD2.F32 R36, -RZ, R36.H1_H1 ;  /* 0x30000024ff247230 */ /* 0x000fe20000004100 */
[----:B------:R-:W-:Y:S01]  /*1150*/  LOP3.LUT R8, R8, 0xf000f0, RZ, 0xc0, !PT ;  /* 0x00f000f008087812 */ /* 0x000fe200078ec0ff */
[----:B------:R-:W-:-:S02]  /*1160*/  HADD2.F32 R35, -RZ, R35.H1_H1 ;  /* 0x30000023ff237230 */ /* 0x000fc40000004100 */
[----:B------:R-:W-:Y:S01]  /*1170*/  FFMA.FTZ R41, R32, R34, R41 ;  /* 0x0000002220297223 */ /* 0x000fe20000010029 */
[----:B------:R-:W-:Y:S01]  /*1180*/  LOP3.LUT R32, R9, 0xf000f, RZ, 0xc0, !PT ;  /* 0x000f000f09207812 */ /* 0x000fe200078ec0ff */
[C---:B------:R-:W-:Y:S01]  /*1190*/  FFMA.FTZ R33, R34.reuse, R37, R33 ;  /* 0x0000002522217223 */ /* 0x040fe20000010021 */
[C---:B------:R-:W-:Y:S01]  /*11a0*/  FFMA.FTZ R31, R34.reuse, R36, R31 ;  /* 0x00000024221f7223 */ /* 0x040fe2000001001f */
[----:B------:R-:W-:Y:S01]  /*11b0*/  FFMA.FTZ R34, R34, R35, R20 ;  /* 0x0000002322227223 */ /* 0x000fe20000010014 */
[----:B------:R-:W-:Y:S02]  /*11c0*/  LOP3.LUT R21, R21, 0x64006400, RZ, 0xfc, !PT ;  /* 0x6400640015157812 */ /* 0x000fe400078efcff */
[----:B------:R-:W-:Y:S01]  /*11d0*/  LOP3.LUT R20, R32, 0x64006400, RZ, 0xfc, !PT ;  /* 0x6400640020147812 */ /* 0x000fe200078efcff */
[--C-:B0-----:R-:W-:Y:S01]  /*11e0*/  HADD2.F32 R36, -RZ, R22.reuse.H0_H0 ;  /* 0x20000016ff247230 */ /* 0x101fe20000004100 */
[----:B------:R-:W-:Y:S01]  /*11f0*/  LOP3.LUT R35, R10, 0xf000f, RZ, 0xc0, !PT ;  /* 0x000f000f0a237812 */ /* 0x000fe200078ec0ff */
[----:B------:R-:W-:Y:S01]  /*1200*/  HADD2 R21, R21, -1032, -1032 ;  /* 0xe408e40815157430 */ /* 0x000fe20000000000 */
[----:B------:R-:W-:Y:S01]  /*1210*/  LOP3.LUT R32, R11, 0xf000f, RZ, 0xc0, !PT ;  /* 0x000f000f0b207812 */ /* 0x000fe200078ec0ff */
[----:B------:R-:W-:Y:S01]  /*1220*/  HADD2 R20, R20, -1032, -1032 ;  /* 0xe408e40814147430 */ /* 0x000fe20000000000 */
[----:B------:R-:W-:Y:S01]  /*1230*/  LOP3.LUT R35, R35, 0x64006400, RZ, 0xfc, !PT ;  /* 0x6400640023237812 */ /* 0x000fe200078efcff */
[----:B------:R-:W-:Y:S01]  /*1240*/  HADD2.F32 R22, -RZ, R22.H1_H1 ;  /* 0x30000016ff167230 */ /* 0x000fe20000004100 */
[----:B------:R-:W-:Y:S01]  /*1250*/  LOP3.LUT R32, R32, 0x64006400, RZ, 0xfc, !PT ;  /* 0x6400640020207812 */ /* 0x000fe200078efcff */
[----:B------:R-:W-:Y:S01]  /*1260*/  HADD2.F32 R38, -RZ, R21.H0_H0 ;  /* 0x20000015ff267230 */ /* 0x000fe20000004100 */
[----:B------:R-:W-:Y:S01]  /*1270*/  LOP3.LUT R9, R9, 0xf000f0, RZ, 0xc0, !PT ;  /* 0x00f000f009097812 */ /* 0x000fe200078ec0ff */
[----:B------:R-:W-:-:S02]  /*1280*/  HADD2.F32 R37, -RZ, R20.H0_H0 ;  /* 0x20000014ff257230 */ /* 0x000fc40000004100 */
[----:B------:R-:W-:Y:S02]  /*1290*/  HADD2 R35, R35, -1032, -1032 ;  /* 0xe408e40823237430 */ /* 0x000fe40000000000 */
[----:B------:R-:W-:Y:S02]  /*12a0*/  HADD2.F32 R20, -RZ, R20.H1_H1 ;  /* 0x30000014ff147230 */ /* 0x000fe40000004100 */
[----:B------:R-:W-:Y:S02]  /*12b0*/  HADD2 R32, R32, -1032, -1032 ;  /* 0xe408e40820207430 */ /* 0x000fe40000000000 */
[----:B------:R-:W-:Y:S01]  /*12c0*/  FFMA.FTZ R41, R38, R36, R41 ;  /* 0x0000002426297223 */ /* 0x000fe20000010029 */
[----:B------:R-:W-:Y:S01]  /*12d0*/  FFMA.FTZ R33, R36, R37, R33 ;  /* 0x0000002524217223 */ /* 0x000fe20000010021 */
[----:B------:R-:W-:Y:S01]  /*12e0*/  HADD2.F32 R38, -RZ, R35.H0_H0 ;  /* 0x20000023ff267230 */ /* 0x000fe20000004100 */
[----:B------:R-:W-:Y:S01]  /*12f0*/  LOP3.LUT R10, R10, 0xf000f0, RZ, 0xc0, !PT ;  /* 0x00f000f00a0a7812 */ /* 0x000fe200078ec0ff */
[----:B------:R-:W-:-:S02]  /*1300*/  HADD2.F32 R37, -RZ, R32.H0_H0 ;  /* 0x20000020ff257230 */ /* 0x000fc40000004100 */
[----:B------:R-:W-:Y:S01]  /*1310*/  FFMA.FTZ R33, R22, R20, R33 ;  /* 0x0000001416217223 */ /* 0x000fe20000010021 */
[----:B------:R-:W-:Y:S02]  /*1320*/  HADD2.F32 R32, -RZ, R32.H1_H1 ;  /* 0x30000020ff207230 */ /* 0x000fe40000004100 */
[C---:B------:R-:W-:Y:S01]  /*1330*/  FFMA.FTZ R31, R36.reuse, R38, R31 ;  /* 0x00000026241f7223 */ /* 0x040fe2000001001f */
[----:B------:R-:W-:Y:S02]  /*1340*/  HADD2.F32 R38, -RZ, R21.H1_H1 ;  /* 0x30000015ff267230 */ /* 0x000fe40000004100 */
[----:B------:R-:W-:Y:S01]  /*1350*/  FFMA.FTZ R37, R36, R37, R34 ;  /* 0x0000002524257223 */ /* 0x000fe20000010022 */
[----:B------:R-:W-:Y:S01]  /*1360*/  HADD2.F32 R34, -RZ, R35.H1_H1 ;  /* 0x30000023ff227230 */ /* 0x000fe20000004100 */
[----:B------:R-:W-:Y:S02]  /*1370*/  LOP3.LUT R21, R8, 0x64006400, RZ, 0xfc, !PT ;  /* 0x6400640008157812 */ /* 0x000fe400078efcff */
[----:B------:R-:W-:Y:S01]  /*1380*/  LOP3.LUT R35, R9, 0x64006400, RZ, 0xfc, !PT ;  /* 0x6400640009237812 */ /* 0x000fe200078efcff */
[----:B------:R-:W-:Y:S01]  /*1390*/  FFMA.FTZ R41, R38, R22, R41 ;  /* 0x0000001626297223 */ /* 0x000fe20000010029 */
[----:B------:R-:W0:Y:S01]  /*13a0*/  LDS.64 R8, [UR4+0x10] ;  /* 0x00001004ff087984 */ /* 0x000e220008000a00 */
[C---:B------:R-:W-:Y:S01]  /*13b0*/  FFMA.FTZ R31, R22.reuse, R34, R31 ;  /* 0x00000022161f7223 */ /* 0x040fe2000001001f */
[----:B------:R-:W-:Y:S01]  /*13c0*/  FFMA.FTZ R22, R22, R32, R37 ;  /* 0x0000002016167223 */ /* 0x000fe20000010025 */
[----:B------:R-:W-:Y:S01]  /*13d0*/  LOP3.LUT R32, R11, 0xf000f0, RZ, 0xc0, !PT ;  /* 0x00f000f00b207812 */ /* 0x000fe200078ec0ff */
[-C--:B------:R-:W-:Y:S01]  /*13e0*/  HFMA2 R11, R21, R30.reuse.H0_H0, -72, -72 ;  /* 0xd480d480150b7431 */ /* 0x080fe2000004001e */
[----:B------:R-:W-:Y:S01]  /*13f0*/  LOP3.LUT R37, R10, 0x64006400, RZ, 0xfc, !PT ;  /* 0x640064000a257812 */ /* 0x000fe200078efcff */
[----:B------:R-:W-:Y:S01]  /*1400*/  HFMA2 R20, R35, R30.H0_H0, -72, -72 ;  /* 0xd480d48023147431 */ /* 0x000fe2000004001e */
[----:B------:R-:W-:Y:S01]  /*1410*/  LOP3.LUT R35, R32, 0x64006400, RZ, 0xfc, !PT ;  /* 0x6400640020237812 */ /* 0x000fe200078efcff */
[----:B------:R-:W-:-:S02]  /*1420*/  HADD2.F32 R32, -RZ, R23.H0_H0 ;  /* 0x20000017ff207230 */ /* 0x000fc40000004100 */
[----:B------:R-:W-:Y:S02]  /*1430*/  HADD2.F32 R34, -RZ, R11.H0_H0 ;  /* 0x2000000bff227230 */ /* 0x000fe40000004100 */
[-C--:B------:R-:W-:Y:S02]  /*1440*/  HFMA2 R21, R37, R30.reuse.H0_H0, -72, -72 ;  /* 0xd480d48025157431 */ /* 0x080fe4000004001e */
[----:B------:R-:W-:Y:S02]  /*1450*/  HADD2.F32 R40, -RZ, R20.H0_H0 ;  /* 0x20000014ff287230 */ /* 0x000fe40000004100 */
[----:B------:R-:W-:Y:S02]  /*1460*/  HFMA2 R10, R35, R30.H0_H0, -72, -72 ;  /* 0xd480d480230a7431 */ /* 0x000fe4000004001e */
[----:B------:R-:W-:Y:S02]  /*1470*/  HADD2.F32 R23, -RZ, R23.H1_H1 ;  /* 0x30000017ff177230 */ /* 0x000fe40000004100 */
[----:B------:R-:W-:Y:S01]  /*1480*/  FFMA.FTZ R34, R34, R32, R41 ;  /* 0x0000002022227223 */ /* 0x000fe20000010029 */
[----:B------:R-:W-:-:S02]  /*1490*/  HADD2.F32 R11, -RZ, R11.H1_H1 ;  /* 0x3000000bff0b7230 */ /* 0x000fc40000004100 */
[----:B------:R-:W-:Y:S01]  /*14a0*/  FFMA.FTZ R40, R32, R40, R33 ;  /* 0x0000002820287223 */ /* 0x000fe20000010021 */
[--C-:B------:R-:W-:Y:S02]  /*14b0*/  HADD2.F32 R36, -RZ, R21.reuse.H0_H0 ;  /* 0x20000015ff247230 */ /* 0x100fe40000004100 */
[----:B------:R-:W-:Y:S02]  /*14c0*/  HADD2.F32 R20, -RZ, R20.H1_H1 ;  /* 0x30000014ff147230 */ /* 0x000fe40000004100 */
[----:B------:R-:W-:Y:S01]  /*14d0*/  FFMA.FTZ R39, R11, R23, R34 ;  /* 0x000000170b277223 */ /* 0x000fe20000010022 */
[--C-:B------:R-:W-:Y:S01]  /*14e0*/  HADD2.F32 R33, -RZ, R10.reuse.H0_H0 ;  /* 0x2000000aff217230 */ /* 0x100fe20000004100 */
[----:B---3--:R-:W-:Y:S01]  /*14f0*/  LOP3.LUT R11, R4, 0xf000f, RZ, 0xc0, !PT ;  /* 0x000f000f040b7812 */ /* 0x008fe200078ec0ff */
[----:B------:R-:W-:Y:S02]  /*1500*/  HADD2.F32 R21, -RZ, R21.H1_H1 ;  /* 0x30000015ff157230 */ /* 0x000fe40000004100 */
[C---:B------:R-:W-:Y:S01]  /*1510*/  FFMA.FTZ R36, R32.reuse, R36, R31 ;  /* 0x0000002420247223 */ /* 0x040fe2000001001f */
[----:B------:R-:W-:Y:S01]  /*1520*/  FFMA.FTZ R40, R23, R20, R40 ;  /* 0x0000001417287223 */ /* 0x000fe20000010028 */
[----:B------:R-:W-:Y:S01]  /*1530*/  LOP3.LUT R20, R5, 0xf000f, RZ, 0xc0, !PT ;  /* 0x000f000f05147812 */ /* 0x000fe200078ec0ff */
[----:B------:R-:W-:Y:S01]  /*1540*/  HADD2.F32 R10, -RZ, R10.H1_H1 ;  /* 0x3000000aff0a7230 */ /* 0x000fe20000004100 */
[----:B------:R-:W-:Y:S01]  /*1550*/  LOP3.LUT R11, R11, 0x64006400, RZ, 0xfc, !PT ;  /* 0x640064000b0b7812 */ /* 0x000fe200078efcff */
[----:B------:R-:W-:Y:S01]  /*1560*/  FFMA.FTZ R22, R32, R33, R22 ;  /* 0x0000002120167223 */ /* 0x000fe20000010016 */
[----:B------:R-:W-:Y:S01]  /*1570*/  LOP3.LUT R31, R6, 0xf000f, RZ, 0xc0, !PT ;  /* 0x000f000f061f7812 */ /* 0x000fe200078ec0ff */
[----:B------:R-:W-:Y:S01]  /*1580*/  FFMA.FTZ R38, R23, R21, R36 ;  /* 0x0000001517267223 */ /* 0x000fe20000010024 */
[----:B------:R-:W-:Y:S01]  /*1590*/  LOP3.LUT R32, R7, 0xf000f, RZ, 0xc0, !PT ;  /* 0x000f000f07207812 */ /* 0x000fe200078ec0ff */
[----:B------:R-:W-:Y:S01]  /*15a0*/  FFMA.FTZ R37, R23, R10, R22 ;  /* 0x0000000a17257223 */ /* 0x000fe20000010016 */
[----:B------:R-:W-:Y:S01]  /*15b0*/  LOP3.LUT R21, R20, 0x64006400, RZ, 0xfc, !PT ;  /* 0x6400640014157812 */ /* 0x000fe200078efcff */
[----:B------:R-:W-:Y:S01]  /*15c0*/  HADD2 R20, R11, -1032, -1032 ;  /* 0xe408e4080b147430 */ /* 0x000fe20000000000 */
[----:B------:R-:W-:-:S02]  /*15d0*/  LOP3.LUT R10, R31, 0x64006400, RZ, 0xfc, !PT ;  /* 0x640064001f0a7812 */ /* 0x000fc400078efcff */
[----:B------:R-:W-:Y:S01]  /*15e0*/  LOP3.LUT R22, R32, 0x64006400, RZ, 0xfc, !PT ;  /* 0x6400640020167812 */ /* 0x000fe200078efcff */
[----:B------:R-:W-:Y:S02]  /*15f0*/  HADD2 R21, R21, -1032, -1032 ;  /* 0xe408e40815157430 */ /* 0x000fe40000000000 */
[--C-:B------:R-:W-:Y:S01]  /*1600*/  HADD2.F32 R11, -RZ, R20.reuse.H0_H0 ;  /* 0x20000014ff0b7230 */ /* 0x100fe20000004100 */
[----:B------:R-:W-:Y:S01]  /*1610*/  SHF.R.U32.HI R34, RZ, 0x8, R4 ;  /* 0x00000008ff227819 */ /* 0x000fe20000011604 */
[----:B------:R-:W-:Y:S02]  /*1620*/  HADD2.F32 R31, -RZ, R20.H1_H1 ;  /* 0x30000014ff1f7230 */ /* 0x000fe40000004100 */
[----:B------:R-:W-:Y:S02]  /*1630*/  HADD2 R20, R10, -1032, -1032 ;  /* 0xe408e4080a147430 */ /* 0x000fe40000000000 */
[----:B0-----:R-:W-:Y:S02]  /*1640*/  HADD2.F32 R10, -RZ, R8.H0_H0 ;  /* 0x20000008ff0a7230 */ /* 0x001fe40000004100 */
[----:B------:R-:W-:-:S02]  /*1650*/  HADD2 R22, R22, -1032, -1032 ;  /* 0xe408e40816167430 */ /* 0x000fc40000000000 */
[--C-:B------:R-:W-:Y:S01]  /*1660*/  HADD2.F32 R35, -RZ, R21.reuse.H0_H0 ;  /* 0x20000015ff237230 */ /* 0x100fe20000004100 */
[----:B------:R-:W-:Y:S01]  /*1670*/  SHF.R.U32.HI R36, RZ, 0x8, R5 ;  /* 0x00000008ff247819 */ /* 0x000fe20000011605 */
[----:B------:R-:W-:Y:S02]  /*1680*/  HADD2.F32 R33, -RZ, R21.H1_H1 ;  /* 0x30000015ff217230 */ /* 0x000fe40000004100 */
[----:B------:R-:W-:Y:S01]  /*1690*/  FFMA.FTZ R32, R11, R10, RZ ;  /* 0x0000000a0b207223 */ /* 0x000fe200000100ff */
[----:B------:R-:W-:Y:S02]  /*16a0*/  HADD2.F32 R23, -RZ, R20.H0_H0 ;  /* 0x20000014ff177230 */ /* 0x000fe40000004100 */
[----:B------:R-:W-:Y:S01]  /*16b0*/  FFMA.FTZ R11, R10, R35, RZ ;  /* 0x000000230a0b7223 */ /* 0x000fe200000100ff */
[----:B------:R-:W-:Y:S02]  /*16c0*/  HADD2.F32 R21, -RZ, R22.H0_H0 ;  /* 0x20000016ff157230 */ /* 0x000fe40000004100 */
[----:B------:R-:W-:-:S02]  /*16d0*/  HADD2.F32 R8, -RZ, R8.H1_H1 ;  /* 0x30000008ff087230 */ /* 0x000fc40000004100 */
[C---:B------:R-:W-:Y:S01]  /*16e0*/  FFMA.FTZ R23, R10.reuse, R23, RZ ;  /* 0x000000170a177223 */ /* 0x040fe200000100ff */
[----:B------:R-:W-:Y:S02]  /*16f0*/  HADD2.F32 R22, -RZ, R22.H1_H1 ;  /* 0x30000016ff167230 */ /* 0x000fe40000004100 */
[----:B------:R-:W-:Y:S01]  /*1700*/  FFMA.FTZ R35, R10, R21, RZ ;  /* 0x000000150a237223 */ /* 0x000fe200000100ff */
[----:B------:R-:W-:Y:S02]  /*1710*/  HADD2.F32 R10, -RZ, R20.H1_H1 ;  /* 0x30000014ff0a7230 */ /* 0x000fe40000004100 */
[----:B------:R-:W-:Y:S01]  /*1720*/  FFMA.FTZ R33, R8, R33, R11 ;  /* 0x0000002108217223 */ /* 0x000fe2000001000b */
[----:B------:R-:W-:Y:S01]  /*1730*/  LOP3.LUT R11, R4, 0xf000f0, RZ, 0xc0, !PT ;  /* 0x00f000f0040b7812 */ /* 0x000fe200078ec0ff */
[----:B------:R-:W-:Y:S01]  /*1740*/  FFMA.FTZ R41, R31, R8, R32 ;  /* 0x000000081f297223 */ /* 0x000fe20000010020 */
[----:B------:R-:W0:Y:S01]  /*1750*/  LDS.64 R20, [UR4+0x18] ;  /* 0x00001804ff147984 */ /* 0x000e220008000a00 */
[----:B------:R-:W-:Y:S01]  /*1760*/  FFMA.FTZ R31, R8, R10, R23 ;  /* 0x0000000a081f7223 */ /* 0x000fe20000010017 */
[----:B------:R-:W-:-:S02]  /*1770*/  LOP3.LUT R10, R5, 0xf000f0, RZ, 0xc0, !PT ;  /* 0x00f000f0050a7812 */ /* 0x000fc400078ec0ff */
[----:B------:R-:W-:Y:S02]  /*1780*/  LOP3.LUT R11, R11, 0x64006400, RZ, 0xfc, !PT ;  /* 0x640064000b0b7812 */ /* 0x000fe400078efcff */
[----:B------:R-:W-:-:S03]  /*1790*/  LOP3.LUT R23, R10, 0x64006400, RZ, 0xfc, !PT ;  /* 0x640064000a177812 */ /* 0x000fc600078efcff */
[-C--:B------:R-:W-:Y:S02]  /*17a0*/  HFMA2 R10, R11, R30.reuse.H0_H0, -72, -72 ;  /* 0xd480d4800b0a7431 */ /* 0x080fe4000004001e */
[----:B------:R-:W-:Y:S01]  /*17b0*/  FFMA.FTZ R11, R8, R22, R35 ;  /* 0x00000016080b7223 */ /* 0x000fe20000010023 */
[----:B------:R-:W-:Y:S02]  /*17c0*/  HFMA2 R22, R23, R30.H0_H0, -72, -72 ;  /* 0xd480d48017167431 */ /* 0x000fe4000004001e */
[--C-:B------:R-:W-:Y:S02]  /*17d0*/  HADD2.F32 R8, -RZ, R9.reuse.H0_H0 ;  /* 0x20000009ff087230 */ /* 0x100fe40000004100 */
[----:B------:R-:W-:Y:S02]  /*17e0*/  HADD2.F32 R32, -RZ, R10.H0_H0 ;  /* 0x2000000aff207230 */ /* 0x000fe40000004100 */
[----:B------:R-:W-:Y:S02]  /*17f0*/  HADD2.F32 R23, -RZ, R22.H0_H0 ;  /* 0x20000016ff177230 */ /* 0x000fe40000004100 */
[----:B------:R-:W-:-:S02]  /*1800*/  HADD2.F32 R9, -RZ, R9.H1_H1 ;  /* 0x30000009ff097230 */ /* 0x000fc40000004100 */
[----:B------:R-:W-:Y:S01]  /*1810*/  FFMA.FTZ R32, R32, R8, R41 ;  /* 0x0000000820207223 */ /* 0x000fe20000010029 */
[----:B------:R-:W-:Y:S01]  /*1820*/  HADD2.F32 R41, -RZ, R10.H1_H1 ;  /* 0x3000000aff297230 */ /* 0x000fe20000004100 */
[----:B------:R-:W-:Y:S01]  /*1830*/  LOP3.LUT R10, R6, 0xf000f0, RZ, 0xc0, !PT ;  /* 0x00f000f0060a7812 */ /* 0x000fe200078ec0ff */
[----:B------:R-:W-:Y:S02]  /*1840*/  HADD2.F32 R22, -RZ, R22.H1_H1 ;  /* 0x30000016ff167230 */ /* 0x000fe40000004100 */
[----:B------:R-:W-:Y:S01]  /*1850*/  FFMA.FTZ R4, R8, R23, R33 ;  /* 0x0000001708047223 */ /* 0x000fe20000010021 */
[----:B------:R-:W-:Y:S01]  /*1860*/  LOP3.LUT R33, R34, 0xf000f, RZ, 0xc0, !PT ;  /* 0x000f000f22217812 */ /* 0x000fe200078ec0ff */
[----:B------:R-:W-:Y:S01]  /*1870*/  FFMA.FTZ R41, R41, R9, R32 ;  /* 0x0000000929297223 */ /* 0x000fe20000010020 */
[----:B------:R-:W-:Y:S01]  /*1880*/  LOP3.LUT R23, R10, 0x64006400, RZ, 0xfc, !PT ;  /* 0x640064000a177812 */ /* 0x000fe200078efcff */
[----:B------:R-:W-:Y:S01]  /*1890*/  FFMA.FTZ R5, R9, R22, R4 ;  /* 0x0000001609057223 */ /* 0x000fe20000010004 */
[----:B------:R-:W-:-:S02]  /*18a0*/  LOP3.LUT R4, R36, 0xf000f, RZ, 0xc0, !PT ;  /* 0x000f000f24047812 */ /* 0x000fc400078ec0ff */
[----:B------:R-:W-:Y:S01]  /*18b0*/  LOP3.LUT R33, R33, 0x64006400, RZ, 0xfc, !PT ;  /* 0x6400640021217812 */ /* 0x000fe200078efcff */
[----:B------:R-:W-:Y:S01]  /*18c0*/  HFMA2 R23, R23, R30.H0_H0, -72, -72 ;  /* 0xd480d48017177431 */ /* 0x000fe2000004001e */
[----:B------:R-:W-:-:S03]  /*18d0*/  LOP3.LUT R4, R4, 0x64006400, RZ, 0xfc, !PT ;  /* 0x6400640004047812 */ /* 0x000fc600078efcff */
[----:B------:R-:W-:Y:S02]  /*18e0*/  HADD2 R33, R33, -1032, -1032 ;  /* 0xe408e40821217430 */ /* 0x000fe40000000000 */
[----:B------:R-:W-:Y:S02]  /*18f0*/  HADD2.F32 R10, -RZ, R23.H0_H0 ;  /* 0x20000017ff0a7230 */ /* 0x000fe40000004100 */
[----:B------:R-:W-:Y:S01]  /*1900*/  HADD2 R35, R4, -1032, -1032 ;  /* 0xe408e40804237430 */ /* 0x000fe20000000000 */
[----:B------:R-:W-:Y:S01]  /*1910*/  LOP3.LUT R4, R7, 0xf000f0, RZ, 0xc0, !PT ;  /* 0x00f000f007047812 */ /* 0x000fe200078ec0ff */
[----:B0-----:R-:W-:Y:S02]  /*1920*/  HADD2.F32 R22, -RZ, R20.H0_H0 ;  /* 0x20000014ff167230 */ /* 0x001fe40000004100 */
[----:B------:R-:W-:Y:S01]  /*1930*/  FFMA.FTZ R10, R8, R10, R31 ;  /* 0x0000000a080a7223 */ /* 0x000fe2000001001f */
[----:B------:R-:W-:Y:S01]  /*1940*/  LOP3.LUT R31, R4, 0x64006400, RZ, 0xfc, !PT ;  /* 0x64006400041f7812 */ /* 0x000fe200078efcff */
[----:B------:R-:W-:Y:S01]  /*1950*/  HADD2.F32 R46, -RZ, R35.H0_H0 ;  /* 0x20000023ff2e7230 */ /* 0x000fe20000004100 */
[----:B------:R-:W-:Y:S01]  /*1960*/  @!P0 LEA R4, R16, R1, 0x3 ;  /* 0x0000000110048211 */ /* 0x000fe200078e18ff */
[----:B------:R-:W-:-:S02]  /*1970*/  HADD2.F32 R44, -RZ, R33.H0_H0 ;  /* 0x20000021ff2c7230 */ /* 0x000fc40000004100 */
[----:B------:R-:W-:Y:S02]  /*1980*/  HFMA2 R31, R31, R30.H0_H0, -72, -72 ;  /* 0xd480d4801f1f7431 */ /* 0x000fe4000004001e */
[----:B------:R-:W-:Y:S02]  /*1990*/  FFMA.FTZ R46, R22, R46, R5 ;  /* 0x0000002e162e7223 */ /* 0x000fe40000010005 */
[----:B------:R-:W2:Y:S01]  /*19a0*/  @!P0 LDL.64 R4, [R4+0x8] ;  /* 0x0000080004048983 */ /* 0x000ea20000100a00 */
[----:B------:R-:W-:Y:S01]  /*19b0*/  FFMA.FTZ R44, R44, R22, R41 ;  /* 0x000000162c2c7223 */ /* 0x000fe20000010029 */
[----:B------:R-:W-:Y:S02]  /*19c0*/  HADD2.F32 R32, -RZ, R31.H0_H0 ;  /* 0x2000001fff207230 */ /* 0x000fe40000004100 */
[----:B------:R-:W-:Y:S02]  /*19d0*/  HADD2.F32 R41, -RZ, R23.H1_H1 ;  /* 0x30000017ff297230 */ /* 0x000fe40000004100 */
[----:B------:R-:W-:-:S02]  /*19e0*/  HADD2.F32 R23, -RZ, R31.H1_H1 ;  /* 0x3000001fff177230 */ /* 0x000fc40000004100 */
[----:B------:R-:W-:Y:S01]  /*19f0*/  FFMA.FTZ R8, R8, R32, R11 ;  /* 0x0000002008087223 */ /* 0x000fe2000001000b */
[----:B------:R-:W-:-:S03]  /*1a00*/  FFMA.FTZ R41, R9, R41, R10 ;  /* 0x0000002909297223 */ /* 0x000fc6000001000a */
[----:B------:R-:W-:Y:S02]  /*1a10*/  FFMA.FTZ R23, R9, R23, R8 ;  /* 0x0000001709177223 */ /* 0x000fe40000010008 */
[----:B------:R-:W3:Y:S01]  /*1a20*/  LDG.E.128.CONSTANT R8, desc[UR6][R42.64] ;  /* 0x000000062a087981 */ /* 0x000ee2000c1e9d00 */
[----:B------:R-:W-:-:S04]  /*1a30*/  SHF.R.U32.HI R31, RZ, 0x8, R6 ;  /* 0x00000008ff1f7819 */ /* 0x000fc80000011606 */
[----:B------:R-:W-:-:S04]  /*1a40*/  LOP3.LUT R6, R31, 0xf000f, RZ, 0xc0, !PT ;  /* 0x000f000f1f067812 */ /* 0x000fc800078ec0ff */
[----:B------:R-:W-:-:S05]  /*1a50*/  LOP3.LUT R6, R6, 0x64006400, RZ, 0xfc, !PT ;  /* 0x6400640006067812 */ /* 0x000fca00078efcff */
[----:B------:R-:W-:-:S05]  /*1a60*/  HADD2 R6, R6, -1032, -1032 ;  /* 0xe408e40806067430 */ /* 0x000fca0000000000 */
[----:B------:R-:W-:Y:S02]  /*1a70*/  HADD2.F32 R32, -RZ, R6.H0_H0 ;  /* 0x20000006ff207230 */ /* 0x000fe40000004100 */
[----:B------:R-:W-:-:S03]  /*1a80*/  HADD2.F32 R35, -RZ, R35.H1_H1 ;  /* 0x30000023ff237230 */ /* 0x000fc60000004100 */
[----:B------:R-:W-:Y:S01]  /*1a90*/  FFMA.FTZ R32, R22, R32, R41 ;  /* 0x0000002016207223 */ /* 0x000fe20000010029 */
[----:B------:R-:W-:Y:S02]  /*1aa0*/  HADD2.F32 R41, -RZ, R33.H1_H1 ;  /* 0x30000021ff297230 */ /* 0x000fe40000004100 */
[----:B------:R-:W-:Y:S01]  /*1ab0*/  HADD2.F32 R33, -RZ, R20.H1_H1 ;  /* 0x30000014ff217230 */ /* 0x000fe20000004100 */
[----:B------:R-:W-:-:S04]  /*1ac0*/  LOP3.LUT R34, R34, 0xf000f0, RZ, 0xc0, !PT ;  /* 0x00f000f022227812 */ /* 0x000fc800078ec0ff */
[----:B------:R-:W-:Y:S01]  /*1ad0*/  FFMA.FTZ R46, R33, R35, R46 ;  /* 0x00000023212e7223 */ /* 0x000fe2000001002e */
[----:B------:R-:W-:Y:S01]  /*1ae0*/  LOP3.LUT R35, R34, 0x64006400, RZ, 0xfc, !PT ;  /* 0x6400640022237812 */ /* 0x000fe200078efcff */
[----:B------:R-:W-:-:S04]  /*1af0*/  FFMA.FTZ R44, R41, R33, R44 ;  /* 0x00000021292c7223 */ /* 0x000fc8000001002c */
[----:B------:R-:W-:Y:S02]  /*1b00*/  HFMA2 R34, R35, R30.H0_H0, -72, -72 ;  /* 0xd480d48023227431 */ /* 0x000fe4000004001e */
[----:B------:R-:W-:-:S03]  /*1b10*/  HADD2.F32 R41, -RZ, R21.H0_H0 ;  /* 0x20000015ff297230 */ /* 0x000fc60000004100 */
[----:B------:R-:W-:-:S05]  /*1b20*/  HADD2.F32 R35, -RZ, R34.H0_H0 ;  /* 0x20000022ff237230 */ /* 0x000fca0000004100 */
[----:B------:R-:W-:Y:S01]  /*1b30*/  FFMA.FTZ R44, R35, R41, R44 ;  /* 0x00000029232c7223 */ /* 0x000fe2000001002c */
[----:B------:R-:W-:-:S04]  /*1b40*/  LOP3.LUT R35, R36, 0xf000f0, RZ, 0xc0, !PT ;  /* 0x00f000f024237812 */ /* 0x000fc800078ec0ff */
[----:B------:R-:W-:Y:S01]  /*1b50*/  LOP3.LUT R35, R35, 0x64006400, RZ, 0xfc, !PT ;  /* 0x6400640023237812 */ /* 0x000fe200078efcff */
[----:B------:R-:W-:-:S04]  /*1b60*/  HADD2.F32 R21, -RZ, R21.H1_H1 ;  /* 0x30000015ff157230 */ /* 0x000fc80000004100 */
[----:B------:R-:W-:Y:S02]  /*1b70*/  HFMA2 R20, R35, R30.H0_H0, -72, -72 ;  /* 0xd480d48023147431 */ /* 0x000fe4000004001e */
[----:B------:R-:W-:-:S05]  /*1b80*/  HADD2.F32 R35, -RZ, R34.H1_H1 ;  /* 0x30000022ff237230 */ /* 0x000fca0000004100 */
[----:B------:R-:W-:Y:S01]  /*1b90*/  FFMA.FTZ R35, R35, R21, R44 ;  /* 0x0000001523237223 */ /* 0x000fe2000001002c */
[----:B------:R-:W-:-:S04]  /*1ba0*/  SHF.R.U32.HI R44, RZ, 0x8, R7 ;  /* 0x00000008ff2c7819 */ /* 0x000fc80000011607 */
[----:B------:R-:W-:-:S04]  /*1bb0*/  LOP3.LUT R7, R44, 0xf000f, RZ, 0xc0, !PT ;  /* 0x000f000f2c077812 */ /* 0x000fc800078ec0ff */
[----:B------:R-:W-:-:S05]  /*1bc0*/  LOP3.LUT R7, R7, 0x64006400, RZ, 0xfc, !PT ;  /* 0x6400640007077812 */ /* 0x000fca00078efcff */
[----:B------:R-:W-:Y:S02]  /*1bd0*/  HADD2 R7, R7, -1032, -1032 ;  /* 0xe408e40807077430 */ /* 0x000fe40000000000 */
[----:B------:R-:W-:-:S03]  /*1be0*/  HADD2.F32 R6, -RZ, R6.H1_H1 ;  /* 0x30000006ff067230 */ /* 0x000fc60000004100 */
[--C-:B------:R-:W-:Y:S02]  /*1bf0*/  HADD2.F32 R34, -RZ, R7.reuse.H0_H0 ;  /* 0x20000007ff227230 */ /* 0x100fe40000004100 */
[----:B------:R-:W-:Y:S01]  /*1c00*/  HADD2.F32 R7, -RZ, R7.H1_H1 ;  /* 0x30000007ff077230 */ /* 0x000fe20000004100 */
[----:B------:R-:W-:Y:S02]  /*1c10*/  LOP3.LUT R31, R31, 0xf000f0, RZ, 0xc0, !PT ;  /* 0x00f000f01f1f7812 */ /* 0x000fe400078ec0ff */
[----:B------:R-:W-:Y:S01]  /*1c20*/  FFMA.FTZ R34, R22, R34, R23 ;  /* 0x0000002216227223 */ /* 0x000fe20000010017 */
[----:B------:R-:W-:Y:S01]  /*1c30*/  LOP3.LUT R44, R44, 0xf000f0, RZ, 0xc0, !PT ;  /* 0x00f000f02c2c7812 */ /* 0x000fe200078ec0ff */
[----:B------:R-:W-:Y:S01]  /*1c40*/  FFMA.FTZ R6, R33, R6, R32 ;  /* 0x0000000621067223 */ /* 0x000fe20000010020 */
[----:B------:R-:W-:Y:S01]  /*1c50*/  LOP3.LUT R23, R31, 0x64006400, RZ, 0xfc, !PT ;  /* 0x640064001f177812 */ /* 0x000fe200078efcff */
[----:B------:R-:W-:Y:S01]  /*1c60*/  FFMA.FTZ R32, R33, R7, R34 ;  /* 0x0000000721207223 */ /* 0x000fe20000010022 */
[----:B------:R-:W-:-:S03]  /*1c70*/  LOP3.LUT R7, R44, 0x64006400, RZ, 0xfc, !PT ;  /* 0x640064002c077812 */ /* 0x000fc600078efcff */
[-C--:B------:R-:W-:Y:S02]  /*1c80*/  HFMA2 R23, R23, R30.reuse.H0_H0, -72, -72 ;  /* 0xd480d48017177431 */ /* 0x080fe4000004001e */
[----:B------:R-:W-:-:S03]  /*1c90*/  HFMA2 R22, R7, R30.H0_H0, -72, -72 ;  /* 0xd480d48007167431 */ /* 0x000fc6000004001e */
[----:B------:R-:W-:Y:S02]  /*1ca0*/  HADD2.F32 R34, -RZ, R23.H0_H0 ;  /* 0x20000017ff227230 */ /* 0x000fe40000004100 */
[----:B------:R-:W-:-:S03]  /*1cb0*/  HADD2.F32 R7, -RZ, R22.H0_H0 ;  /* 0x20000016ff077230 */ /* 0x000fc60000004100 */
[C---:B------:R-:W-:Y:S02]  /*1cc0*/  FFMA.FTZ R34, R41.reuse, R34, R6 ;  /* 0x0000002229227223 */ /* 0x040fe40000010006 */
[----:B------:R-:W-:Y:S02]  /*1cd0*/  FFMA.FTZ R32, R41, R7, R32 ;  /* 0x0000000729207223 */ /* 0x000fe40000010020 */
[----:B------:R-:W0:Y:S01]  /*1ce0*/  LDS.64 R6, [UR4+0x20] ;  /* 0x00002004ff067984 */ /* 0x000e220008000a00 */
[----:B------:R-:W-:Y:S02]  /*1cf0*/  HADD2.F32 R23, -RZ, R23.H1_H1 ;  /* 0x30000017ff177230 */ /* 0x000fe40000004100 */
[----:B------:R-:W-:Y:S02]  /*1d00*/  HADD2.F32 R36, -RZ, R20.H0_H0 ;  /* 0x20000014ff247230 */ /* 0x000fe40000004100 */
[----:B------:R-:W-:Y:S02]  /*1d10*/  HADD2.F32 R33, -RZ, R22.H1_H1 ;  /* 0x30000016ff217230 */ /* 0x000fe40000004100 */
[----:B------:R-:W-:Y:S01]  /*1d20*/  FFMA.FTZ R34, R21, R23, R34 ;  /* 0x0000001715227223 */ /* 0x000fe20000010022 */
[----:B------:R-:W-:-:S02]  /*1d30*/  HADD2.F32 R20, -RZ, R20.H1_H1 ;  /* 0x30000014ff147230 */ /* 0x000fc40000004100 */
[----:B------:R-:W-:Y:S01]  /*1d40*/  FFMA.FTZ R36, R41, R36, R46 ;  /* 0x0000002429247223 */ /* 0x000fe2000001002e */
[----:B------:R-:W-:-:S03]  /*1d50*/  FFMA.FTZ R33, R21, R33, R32 ;  /* 0x0000002115217223 */ /* 0x000fc60000010020 */
[----:B------:R-:W-:Y:S01]  /*1d60*/  FFMA.FTZ R36, R21, R20, R36 ;  /* 0x0000001415247223 */ /* 0x000fe20000010024 */
[----:B0-----:R-:W-:Y:S01]  /*1d70*/  HADD2.F32 R44, -RZ, R6.H1_H1 ;  /* 0x30000006ff2c7230 */ /* 0x001fe20000004100 */
[----:B--2---:R-:W-:Y:S02]  /*1d80*/  @!P0 PRMT R0, R4, 0x7610, R0 ;  /* 0x0000761004008816 */ /* 0x004fe40000000000 */
[----:B------:R-:W-:Y:S02]  /*1d90*/  @!P0 PRMT R28, R5, 0x7610, R28 ;  /* 0x00007610051c8816 */ /* 0x000fe4000000001c */
[----:B------:R-:W-:Y:S02]  /*1da0*/  @!P0 PRMT R0, R0, 0x7610, R4 ;  /* 0x0000761000008816 */ /* 0x000fe40000000004 */
[----:B------:R-:W-:-:S03]  /*1db0*/  @!P0 PRMT R28, R28, 0x7610, R5 ;  /* 0x000076101c1c8816 */ /* 0x000fc60000000005 */
[--C-:B------:R-:W-:Y:S02]  /*1dc0*/  HADD2.F32 R22, -RZ, R0.reuse.H0_H0 ;  /* 0x20000000ff167230 */ /* 0x100fe40000004100 */
[----:B------:R-:W-:Y:S02]  /*1dd0*/  HADD2.F32 R23, -RZ, R0.H1_H1 ;  /* 0x30000000ff177230 */ /* 0x000fe40000004100 */
        /* <DEDUP_REMOVED lines=8> */
[----:B---3--:R-:W-:Y:S02]  /*1e60*/  LOP3.LUT R4, R8, 0xf000f, RZ, 0xc0, !PT ;  /* 0x000f000f08047812 */ /* 0x008fe400078ec0ff */
[----:B------:R-:W-:Y:S02]  /*1e70*/  F2FP.F16.F32.PACK_AB R21, RZ, R37 ;  /* 0x00000025ff15723e */ /* 0x000fe400000000ff */
[----:B------:R-:W-:Y:S02]  /*1e80*/  F2FP.F16.F32.PACK_AB R38, RZ, R38 ;  /* 0x00000026ff26723e */ /* 0x000fe400000000ff */
[----:B------:R-:W-:Y:S02]  /*1e90*/  PRMT R37, R5, 0x5410, R20 ;  /* 0x0000541005257816 */ /* 0x000fe40000000014 */
[----:B------:R-:W-:-:S02]  /*1ea0*/  LOP3.LUT R4, R4, 0x64006400, RZ, 0xfc, !PT ;  /* 0x6400640004047812 */ /* 0x000fc400078efcff */
[----:B------:R-:W-:Y:S01]  /*1eb0*/  PRMT R5, R38, 0x5410, R21 ;  /* 0x0000541026057816 */ /* 0x000fe20000000015 */
[----:B------:R-:W-:Y:S01]  /*1ec0*/  HFMA2 R19, R37, 1, 1, R19 ;  /* 0x3c003c0025137831 */ /* 0x000fe20000000013 */
[----:B------:R-:W0:Y:S01]  /*1ed0*/  LDS.64 R20, [UR4+0x28] ;  /* 0x00002804ff147984 */ /* 0x000e220008000a00 */
[----:B------:R-:W-:Y:S01]  /*1ee0*/  HADD2 R37, R4, -1032, -1032 ;  /* 0xe408e40804257430 */ /* 0x000fe20000000000 */
[----:B------:R-:W-:Y:S01]  /*1ef0*/  LOP3.LUT R39, R8, 0xf000f0, RZ, 0xc0, !PT ;  /* 0x00f000f008277812 */ /* 0x000fe200078ec0ff */
[----:B------:R-:W-:Y:S02]  /*1f00*/  HFMA2 R17, R5, 1, 1, R17 ;  /* 0x3c003c0005117831 */ /* 0x000fe40000000011 */
[----:B------:R-:W-:Y:S02]  /*1f10*/  HADD2.F32 R4, -RZ, R6.H0_H0 ;  /* 0x20000006ff047230 */ /* 0x000fe40000004100 */
[--C-:B------:R-:W-:Y:S01]  /*1f20*/  HADD2.F32 R5, -RZ, R37.reuse.H0_H0 ;  /* 0x20000025ff057230 */ /* 0x100fe20000004100 */
[----:B------:R-:W-:Y:S01]  /*1f30*/  LOP3.LUT R39, R39, 0x64006400, RZ, 0xfc, !PT ;  /* 0x6400640027277812 */ /* 0x000fe200078efcff */
[----:B------:R-:W-:-:S03]  /*1f40*/  HADD2.F32 R37, -RZ, R37.H1_H1 ;  /* 0x30000025ff257230 */ /* 0x000fc60000004100 */
[----:B------:R-:W-:Y:S01]  /*1f50*/  FFMA.FTZ R38, R5, R4, RZ ;  /* 0x0000000405267223 */ /* 0x000fe200000100ff */
[----:B------:R-:W-:Y:S02]  /*1f60*/  HFMA2 R6, R39, R30.H0_H0, -72, -72 ;  /* 0xd480d48027067431 */ /* 0x000fe4000004001e */
[----:B------:R-:W-:Y:S02]  /*1f70*/  HADD2.F32 R5, -RZ, R7.H0_H0 ;  /* 0x20000007ff057230 */ /* 0x000fe40000004100 */
[----:B------:R-:W-:Y:S01]  /*1f80*/  FFMA.FTZ R38, R37, R44, R38 ;  /* 0x0000002c25267223 */ /* 0x000fe20000010026 */
[----:B------:R-:W-:Y:S01]  /*1f90*/  HADD2.F32 R37, -RZ, R6.H0_H0 ;  /* 0x20000006ff257230 */ /* 0x000fe20000004100 */
[----:B------:R-:W-:-:S04]  /*1fa0*/  SHF.R.U32.HI R8, RZ, 0x8, R8 ;  /* 0x00000008ff087819 */ /* 0x000fc80000011608 */
[----:B------:R-:W-:Y:S01]  /*1fb0*/  FFMA.FTZ R40, R37, R5, R38 ;  /* 0x0000000525287223 */ /* 0x000fe20000010026 */
[----:B------:R-:W-:Y:S01]  /*1fc0*/  HADD2.F32 R37, -RZ, R6.H1_H1 ;  /* 0x30000006ff257230 */ /* 0x000fe20000004100 */
[----:B------:R-:W-:Y:S02]  /*1fd0*/  LOP3.LUT R6, R9, 0xf000f, RZ, 0xc0, !PT ;  /* 0x000f000f09067812 */ /* 0x000fe400078ec0ff */
[----:B------:R-:W-:Y:S02]  /*1fe0*/  LOP3.LUT R38, R8, 0xf000f, RZ, 0xc0, !PT ;  /* 0x000f000f08267812 */ /* 0x000fe400078ec0ff */
[----:B------:R-:W-:Y:S02]  /*1ff0*/  LOP3.LUT R6, R6, 0x64006400, RZ, 0xfc, !PT ;  /* 0x6400640006067812 */ /* 0x000fe400078efcff */
[----:B------:R-:W-:Y:S01]  /*2000*/  LOP3.LUT R38, R38, 0x64006400, RZ, 0xfc, !PT ;  /* 0x6400640026267812 */ /* 0x000fe200078efcff */
[----:B------:R-:W-:Y:S02]  /*2010*/  HADD2.F32 R7, -RZ, R7.H1_H1 ;  /* 0x30000007ff077230 */ /* 0x000fe40000004100 */
[----:B------:R-:W-:-:S02]  /*2020*/  HADD2 R6, R6, -1032, -1032 ;  /* 0xe408e40806067430 */ /* 0x000fc40000000000 */
[----:B------:R-:W-:Y:S02]  /*2030*/  HADD2 R38, R38, -1032, -1032 ;  /* 0xe408e40826267430 */ /* 0x000fe40000000000 */
[----:B------:R-:W-:Y:S01]  /*2040*/  FFMA.FTZ R40, R37, R7, R40 ;  /* 0x0000000725287223 */ /* 0x000fe20000010028 */
[----:B------:R-:W-:Y:S02]  /*2050*/  HADD2.F32 R41, -RZ, R6.H0_H0 ;  /* 0x20000006ff297230 */ /* 0x000fe40000004100 */
[----:B0-----:R-:W-:Y:S02]  /*2060*/  HADD2.F32 R39, -RZ, R20.H0_H0 ;  /* 0x20000014ff277230 */ /* 0x001fe40000004100 */
[----:B------:R-:W-:Y:S02]  /*2070*/  HADD2.F32 R37, -RZ, R38.H0_H0 ;  /* 0x20000026ff257230 */ /* 0x000fe40000004100 */
[----:B------:R-:W-:Y:S01]  /*2080*/  FFMA.FTZ R41, R4, R41, RZ ;  /* 0x0000002904297223 */ /* 0x000fe200000100ff */
[----:B------:R-:W-:-:S02]  /*2090*/  HADD2.F32 R45, -RZ, R6.H1_H1 ;  /* 0x30000006ff2d7230 */ /* 0x000fc40000004100 */
[----:B------:R-:W-:-:S03]  /*20a0*/  FFMA.FTZ R37, R37, R39, R40 ;  /* 0x0000002725257223 */ /* 0x000fc60000010028 */
[----:B------:R-:W-:Y:S01]  /*20b0*/  FFMA.FTZ R40, R44, R45, R41 ;  /* 0x0000002d2c287223 */ /* 0x000fe20000010029 */
[----:B------:R-:W-:-:S04]  /*20c0*/  LOP3.LUT R41, R9, 0xf000f0, RZ, 0xc0, !PT ;  /* 0x00f000f009297812 */ /* 0x000fc800078ec0ff */
[----:B------:R-:W-:-:S05]  /*20d0*/  LOP3.LUT R41, R41, 0x64006400, RZ, 0xfc, !PT ;  /* 0x6400640029297812 */ /* 0x000fca00078efcff */
[----:B------:R-:W-:-:S05]  /*20e0*/  HFMA2 R6, R41, R30.H0_H0, -72, -72 ;  /* 0xd480d48029067431 */ /* 0x000fca000004001e */
[----:B------:R-:W-:-:S05]  /*20f0*/  HADD2.F32 R41, -RZ, R6.H0_H0 ;  /* 0x20000006ff297230 */ /* 0x000fca0000004100 */
[----:B------:R-:W-:Y:S01]  /*2100*/  FFMA.FTZ R40, R5, R41, R40 ;  /* 0x0000002905287223 */ /* 0x000fe20000010028 */
[----:B------:R-:W-:-:S04]  /*2110*/  SHF.R.U32.HI R41, RZ, 0x8, R9 ;  /* 0x00000008ff297819 */ /* 0x000fc80000011609 */
[----:B------:R-:W-:-:S04]  /*2120*/  LOP3.LUT R9, R41, 0xf000f, RZ, 0xc0, !PT ;  /* 0x000f000f29097812 */ /* 0x000fc800078ec0ff */
[----:B------:R-:W-:Y:S01]  /*2130*/  LOP3.LUT R9, R9, 0x64006400, RZ, 0xfc, !PT ;  /* 0x6400640009097812 */ /* 0x000fe200078efcff */
[----:B------:R-:W-:-:S04]  /*2140*/  HADD2.F32 R6, -RZ, R6.H1_H1 ;  /* 0x30000006ff067230 */ /* 0x000fc80000004100 */
[----:B------:R-:W-:Y:S02]  /*2150*/  HADD2 R9, R9, -1032, -1032 ;  /* 0xe408e40809097430 */ /* 0x000fe40000000000 */
[----:B------:R-:W-:-:S03]  /*2160*/  FFMA.FTZ R6, R7, R6, R40 ;  /* 0x0000000607067223 */ /* 0x000fc60000010028 */
[----:B------:R-:W-:-:S05]  /*2170*/  HADD2.F32 R40, -RZ, R9.H0_H0 ;  /* 0x20000009ff287230 */ /* 0x000fca0000004100 */
[----:B------:R-:W-:Y:S01]  /*2180*/  FFMA.FTZ R40, R39, R40, R6 ;  /* 0x0000002827287223 */ /* 0x000fe20000010006 */
[----:B------:R-:W-:-:S04]  /*2190*/  LOP3.LUT R6, R10, 0xf000f, RZ, 0xc0, !PT ;  /* 0x000f000f0a067812 */ /* 0x000fc800078ec0ff */
[----:B------:R-:W-:-:S05]  /*21a0*/  LOP3.LUT R6, R6, 0x64006400, RZ, 0xfc, !PT ;  /* 0x6400640006067812 */ /* 0x000fca00078efcff */
[----:B------:R-:W-:-:S05]  /*21b0*/  HADD2 R6, R6, -1032, -1032 ;  /* 0xe408e40806067430 */ /* 0x000fca0000000000 */
[--C-:B------:R-:W-:Y:S02]  /*21c0*/  HADD2.F32 R45, -RZ, R6.reuse.H0_H0 ;  /* 0x20000006ff2d7230 */ /* 0x100fe40000004100 */
[----:B------:R-:W-:-:S03]  /*21d0*/  HADD2.F32 R6, -RZ, R6.H1_H1 ;  /* 0x30000006ff067230 */ /* 0x000fc60000004100 */
[----:B------:R-:W-:-:S04]  /*21e0*/  FFMA.FTZ R45, R4, R45, RZ ;  /* 0x0000002d042d7223 */ /* 0x000fc800000100ff */
        /* <DEDUP_REMOVED lines=10> */
[----:B------:R-:W-:Y:S01]  /*2290*/  HFMA2 R4, R45, R30.H0_H0, -72, -72 ;  /* 0xd480d4802d047431 */ /* 0x000fe2000004001e */
[----:B------:R-:W-:-:S04]  /*22a0*/  LOP3.LUT R45, R11, 0xf000f0, RZ, 0xc0, !PT ;  /* 0x00f000f00b2d7812 */ /* 0x000fc800078ec0ff */
[----:B------:R-:W-:-:S05]  /*22b0*/  LOP3.LUT R45, R45, 0x64006400, RZ, 0xfc, !PT ;  /* 0x640064002d2d7812 */ /* 0x000fca00078efcff */
[----:B------:R-:W-:Y:S02]  /*22c0*/  HFMA2 R6, R45, R30.H0_H0, -72, -72 ;  /* 0xd480d4802d067431 */ /* 0x000fe4000004001e */
[----:B------:R-:W-:-:S03]  /*22d0*/  HADD2.F32 R44, -RZ, R4.H0_H0 ;  /* 0x20000004ff2c7230 */ /* 0x000fc60000004100 */
[----:B------:R-:W-:Y:S02]  /*22e0*/  HADD2.F32 R45, -RZ, R6.H0_H0 ;  /* 0x20000006ff2d7230 */ /* 0x000fe40000004100 */
[C---:B------:R-:W-:Y:S01]  /*22f0*/  FFMA.FTZ R44, R5.reuse, R44, R46 ;  /* 0x0000002c052c7223 */ /* 0x040fe2000001002e */
[----:B------:R-:W-:Y:S02]  /*2300*/  HADD2.F32 R4, -RZ, R4.H1_H1 ;  /* 0x30000004ff047230 */ /* 0x000fe40000004100 */
[----:B------:R-:W-:Y:S01]  /*2310*/  FFMA.FTZ R48, R5, R45, R48 ;  /* 0x0000002d05307223 */ /* 0x000fe20000010030 */
[----:B------:R-:W-:Y:S02]  /*2320*/  HADD2.F32 R5, -RZ, R6.H1_H1 ;  /* 0x30000006ff057230 */ /* 0x000fe40000004100 */
[----:B------:R-:W-:-:S04]  /*2330*/  IMAD.WIDE R46, R25, 0x4, R42 ;  /* 0x00000004192e7825 */ /* 0x000fc800078e022a */
[C---:B------:R-:W-:Y:S01]  /*2340*/  FFMA.FTZ R44, R7.reuse, R4, R44 ;  /* 0x00000004072c7223 */ /* 0x040fe2000001002c */
[----:B------:R-:W-:Y:S02]  /*2350*/  FFMA.FTZ R42, R7, R5, R48 ;  /* 0x00000005072a7223 */ /* 0x000fe40000010030 */
[----:B------:R-:W2:Y:S01]  /*2360*/  LDG.E.128.CONSTANT R4, desc[UR6][R46.64] ;  /* 0x000000062e047981 */ /* 0x000ea2000c1e9d00 */
[----:B------:R-:W-:-:S04]  /*2370*/  SHF.R.U32.HI R43, RZ, 0x8, R10 ;  /* 0x00000008ff2b7819 */ /* 0x000fc8000001160a */
[----:B------:R-:W-:-:S04]  /*2380*/  LOP3.LUT R10, R43, 0xf000f, RZ, 0xc0, !PT ;  /* 0x000f000f2b0a7812 */ /* 0x000fc800078ec0ff */
[----:B------:R-:W-:Y:S02]  /*2390*/  LOP3.LUT R10, R10, 0x64006400, RZ, 0xfc, !PT ;  /* 0x640064000a0a7812 */ /* 0x000fe400078efcff */
[----:B------:R-:W-:-:S03]  /*23a0*/  LOP3.LUT R49, R8, 0xf000f0, RZ, 0xc0, !PT ;  /* 0x00f000f008317812 */ /* 0x000fc600078ec0ff */
[----:B------:R-:W-:Y:S01]  /*23b0*/  HADD2 R10, R10, -1032, -1032 ;  /* 0xe408e4080a0a7430 */ /* 0x000fe20000000000 */
[----:B------:R-:W-:-:S04]  /*23c0*/  LOP3.LUT R49, R49, 0x64006400, RZ, 0xfc, !PT ;  /* 0x6400640031317812 */ /* 0x000fc800078efcff */
[----:B------:R-:W-:Y:S02]  /*23d0*/  HADD2.F32 R45, -RZ, R10.H0_H0 ;  /* 0x2000000aff2d7230 */ /* 0x000fe40000004100 */
[----:B------:R-:W-:Y:S02]  /*23e0*/  HADD2.F32 R38, -RZ, R38.H1_H1 ;  /* 0x30000026ff267230 */ /* 0x000fe40000004100 */
[----:B------:R-:W-:Y:S02]  /*23f0*/  HADD2.F32 R9, -RZ, R9.H1_H1 ;  /* 0x30000009ff097230 */ /* 0x000fe40000004100 */
[----:B------:R-:W-:Y:S01]  /*2400*/  FFMA.FTZ R44, R39, R45, R44 ;  /* 0x0000002d272c7223 */ /* 0x000fe2000001002c */
[----:B------:R-:W-:Y:S02]  /*2410*/  HADD2.F32 R45, -RZ, R20.H1_H1 ;  /* 0x30000014ff2d7230 */ /* 0x000fe40000004100 */
[----:B------:R-:W-:-:S03]  /*2420*/  HFMA2 R20, R49, R30.H0_H0, -72, -72 ;  /* 0xd480d48031147431 */ /* 0x000fc6000004001e */
[----:B------:R-:W-:Y:S01]  /*2430*/  FFMA.FTZ R37, R38, R45, R37 ;  /* 0x0000002d26257223 */ /* 0x000fe20000010025 */
[----:B------:R-:W-:Y:S01]  /*2440*/  FFMA.FTZ R9, R45, R9, R40 ;  /* 0x000000092d097223 */ /* 0x000fe20000010028 */
[----:B------:R-:W-:Y:S02]  /*2450*/  HADD2.F32 R40, -RZ, R21.H0_H0 ;  /* 0x20000015ff287230 */ /* 0x000fe40000004100 */
[----:B------:R-:W-:Y:S01]  /*2460*/  HADD2.F32 R38, -RZ, R20.H0_H0 ;  /* 0x20000014ff267230 */ /* 0x000fe20000004100 */
[----:B------:R-:W-:-:S04]  /*2470*/  SHF.R.U32.HI R11, RZ, 0x8, R11 ;  /* 0x00000008ff0b7819 */ /* 0x000fc8000001160b */
[----:B------:R-:W-:Y:S01]  /*2480*/  FFMA.FTZ R38, R38, R40, R37 ;  /* 0x0000002826267223 */ /* 0x000fe20000010025 */
[----:B------:R-:W-:Y:S02]  /*2490*/  LOP3.LUT R37, R41, 0xf000f0, RZ, 0xc0, !PT ;  /* 0x00f000f029257812 */ /* 0x000fe400078ec0ff */
[----:B------:R-:W-:Y:S02]  /*24a0*/  LOP3.LUT R8, R11, 0xf000f, RZ, 0xc0, !PT ;  /* 0x000f000f0b087812 */ /* 0x000fe400078ec0ff */
[----:B------:R-:W-:Y:S02]  /*24b0*/  LOP3.LUT R37, R37, 0x64006400, RZ, 0xfc, !PT ;  /* 0x6400640025257812 */ /* 0x000fe400078efcff */
[----:B------:R-:W-:-:S03]  /*24c0*/  LOP3.LUT R8, R8, 0x64006400, RZ, 0xfc, !PT ;  /* 0x6400640008087812 */ /* 0x000fc600078efcff */
[----:B------:R-:W-:Y:S02]  /*24d0*/  HFMA2 R37, R37, R30.H0_H0, -72, -72 ;  /* 0xd480d48025257431 */ /* 0x000fe4000004001e */
[----:B------:R-:W-:-:S03]  /*24e0*/  HADD2 R8, R8, -1032, -1032 ;  /* 0xe408e40808087430 */ /* 0x000fc60000000000 */
[----:B------:R-:W-:Y:S01]  /*24f0*/  HADD2.F32 R41, -RZ, R37.H0_H0 ;  /* 0x20000025ff297230 */ /* 0x000fe20000004100 */
[----:B------:R-:W-:Y:S01]  /*2500*/  LOP3.LUT R43, R43, 0xf000f0, RZ, 0xc0, !PT ;  /* 0x00f000f02b2b7812 */ /* 0x000fe200078ec0ff */
[----:B------:R-:W-:-:S03]  /*2510*/  HADD2.F32 R10, -RZ, R10.H1_H1 ;  /* 0x3000000aff0a7230 */ /* 0x000fc60000004100 */
[----:B------:R-:W-:Y:S01]  /*2520*/  FFMA.FTZ R41, R40, R41, R9 ;  /* 0x0000002928297223 */ /* 0x000fe20000010009 */
[----:B------:R-:W-:Y:S01]  /*2530*/  HADD2.F32 R9, -RZ, R8.H0_H0 ;  /* 0x20000008ff097230 */ /* 0x000fe20000004100 */
[----:B------:R-:W-:-:S04]  /*2540*/  LOP3.LUT R43, R43, 0x64006400, RZ, 0xfc, !PT ;  /* 0x640064002b2b7812 */ /* 0x000fc800078efcff */
[----:B------:R-:W-:Y:S01]  /*2550*/  FFMA.FTZ R42, R39, R9, R42 ;  /* 0x00000009272a7223 */ /* 0x000fe2000001002a */
[----:B------:R-:W-:Y:S01]  /*2560*/  FFMA.FTZ R39, R45, R10, R44 ;  /* 0x0000000a2d277223 */ /* 0x000fe2000001002c */
[----:B------:R-:W-:Y:S02]  /*2570*/  HFMA2 R10, R43, R30.H0_H0, -72, -72 ;  /* 0xd480d4802b0a7431 */ /* 0x000fe4000004001e */
[----:B------:R-:W-:-:S03]  /*2580*/  HADD2.F32 R9, -RZ, R8.H1_H1 ;  /* 0x30000008ff097230 */ /* 0x000fc60000004100 */
[----:B------:R-:W-:Y:S02]  /*2590*/  HADD2.F32 R8, -RZ, R10.H0_H0 ;  /* 0x2000000aff087230 */ /* 0x000fe40000004100 */
[----:B------:R-:W-:-:S03]  /*25a0*/  FFMA.FTZ R45, R45, R9, R42 ;  /* 0x000000092d2d7223 */ /* 0x000fc6000001002a */
[----:B------:R-:W-:Y:S02]  /*25b0*/  FFMA.FTZ R39, R40, R8, R39 ;  /* 0x0000000828277223 */ /* 0x000fe40000010027 */
[----:B------:R-:W0:Y:S01]  /*25c0*/  LDS.64 R8, [UR4+0x30] ;  /* 0x00003004ff087984 */ /* 0x000e220008000a00 */
[----:B------:R-:W-:Y:S01]  /*25d0*/  FMUL.FTZ R35, R22, R35 ;  /* 0x0000002316237220 */ /* 0x000fe20000410000 */
[----:B------:R-:W-:Y:S01]  /*25e0*/  FMUL.FTZ R36, R23, R36 ;  /* 0x0000002417247220 */ /* 0x000fe20000410000 */
[----:B------:R-:W-:-:S03]  /*25f0*/  LOP3.LUT R11, R11, 0xf000f0, RZ, 0xc0, !PT ;  /* 0x00f000f00b0b7812 */ /* 0x000fc600078ec0ff */
[----:B------:R-:W-:Y:S02]  /*2600*/  F2FP.F16.F32.PACK_AB R35, RZ, R35 ;  /* 0x00000023ff23723e */ /* 0x000fe400000000ff */
[----:B------:R-:W-:Y:S01]  /*2610*/  F2FP.F16.F32.PACK_AB R36, RZ, R36 ;  /* 0x00000024ff24723e */ /* 0x000fe200000000ff */
[----:B------:R-:W-:Y:S01]  /*2620*/  FMUL.FTZ R34, R31, R34 ;  /* 0x000000221f227220 */ /* 0x000fe20000410000 */
[----:B------:R-:W-:Y:S02]  /*2630*/  LOP3.LUT R11, R11, 0x64006400, RZ, 0xfc, !PT ;  /* 0x640064000b0b7812 */ /* 0x000fe400078efcff */
[----:B------:R-:W-:Y:S01]  /*2640*/  PRMT R35, R35, 0x5410, R36 ;  /* 0x0000541023237816 */ /* 0x000fe20000000024 */
[----:B------:R-:W-:Y:S02]  /*2650*/  HADD2.F32 R36, -RZ, R21.H1_H1 ;  /* 0x30000015ff247230 */ /* 0x000fe40000004100 */
[----:B------:R-:W-:Y:S01]  /*2660*/  FMUL.FTZ R33, R32, R33 ;  /* 0x0000002120217220 */ /* 0x000fe20000410000 */
[----:B------:R-:W-:-:S02]  /*2670*/  HADD2.F32 R21, -RZ, R20.H1_H1 ;  /* 0x30000014ff157230 */ /* 0x000fc40000004100 */
[----:B------:R-:W-:Y:S02]  /*2680*/  HADD2.F32 R20, -RZ, R37.H1_H1 ;  /* 0x30000025ff147230 */ /* 0x000fe40000004100 */
[----:B------:R-:W-:Y:S01]  /*2690*/  HFMA2 R11, R11, R30.H0_H0, -72, -72 ;  /* 0xd480d4800b0b7431 */ /* 0x000fe2000004001e */
[----:B------:R-:W-:Y:S01]  /*26a0*/  F2FP.F16.F32.PACK_AB R34, RZ, R34 ;  /* 0x00000022ff22723e */ /* 0x000fe200000000ff */
[----:B------:R-:W-:Y:S01]  /*26b0*/  FFMA.FTZ R37, R21, R36, R38 ;  /* 0x0000002415257223 */ /* 0x000fe20000010026 */
[----:B------:R-:W-:Y:S01]  /*26c0*/  F2FP.F16.F32.PACK_AB R33, RZ, R33 ;  /* 0x00000021ff21723e */ /* 0x000fe200000000ff */
[----:B------:R-:W-:Y:S01]  /*26d0*/  FFMA.FTZ R38, R36, R20, R41 ;  /* 0x0000001424267223 */ /* 0x000fe20000010029 */
[----:B------:R-:W-:Y:S02]  /*26e0*/  HADD2.F32 R42, -RZ, R11.H0_H0 ;  /* 0x2000000bff2a7230 */ /* 0x000fe40000004100 */
[----:B------:R-:W-:Y:S01]  /*26f0*/  PRMT R34, R34, 0x5410, R33 ;  /* 0x0000541022227816 */ /* 0x000fe20000000021 */
[----:B------:R-:W-:-:S02]  /*2700*/  HADD2.F32 R10, -RZ, R10.H1_H1 ;  /* 0x3000000aff0a7230 */ /* 0x000fc40000004100 */
[----:B------:R-:W-:Y:S02]  /*2710*/  HADD2.F32 R11, -RZ, R11.H1_H1 ;  /* 0x3000000bff0b7230 */ /* 0x000fe40000004100 */
[----:B------:R-:W-:Y:S01]  /*2720*/  FFMA.FTZ R40, R40, R42, R45 ;  /* 0x0000002a28287223 */ /* 0x000fe2000001002d */
[----:B------:R-:W-:Y:S02]  /*2730*/  HFMA2 R17, R34, 1, 1, R17 ;  /* 0x3c003c0022117831 */ /* 0x000fe40000000011 */
[C---:B------:R-:W-:Y:S01]  /*2740*/  FFMA.FTZ R10, R36.reuse, R10, R39 ;  /* 0x0000000a240a7223 */ /* 0x040fe20000010027 */
[----:B------:R-:W-:Y:S01]  /*2750*/  FFMA.FTZ R11, R36, R11, R40 ;  /* 0x0000000b240b7223 */ /* 0x000fe20000010028 */
[----:B------:R-:W-:Y:S02]  /*2760*/  HFMA2 R19, R35, 1, 1, R19 ;  /* 0x3c003c0023137831 */ /* 0x000fe40000000013 */
[----:B0-----:R-:W-:Y:S01]  /*2770*/  HADD2.F32 R40, -RZ, R8.H1_H1 ;  /* 0x30000008ff287230 */ /* 0x001fe20000004100 */
[----:B--2---:R-:W-:-:S02]  /*2780*/  LOP3.LUT R20, R4, 0xf000f, RZ, 0xc0, !PT ;  /* 0x000f000f04147812 */ /* 0x004fc400078ec0ff */
[----:B------:R-:W-:Y:S02]  /*2790*/  LOP3.LUT R21, R5, 0xf000f, RZ, 0xc0, !PT ;  /* 0x000f000f05157812 */ /* 0x000fe400078ec0ff */
[----:B------:R-:W-:Y:S02]  /*27a0*/  LOP3.LUT R20, R20, 0x64006400, RZ, 0xfc, !PT ;  /* 0x6400640014147812 */ /* 0x000fe400078efcff */
[----:B------:R-:W-:-:S03]  /*27b0*/  LOP3.LUT R21, R21, 0x64006400, RZ, 0xfc, !PT ;  /* 0x6400640015157812 */ /* 0x000fc600078efcff */
[----:B------:R-:W-:Y:S01]  /*27c0*/  HADD2 R34, R20, -1032, -1032 ;  /* 0xe408e40814227430 */ /* 0x000fe20000000000 */
[----:B------:R-:W-:Y:S01]  /*27d0*/  LOP3.LUT R36, R6, 0xf000f, RZ, 0xc0, !PT ;  /* 0x000f000f06247812 */ /* 0x000fe200078ec0ff */
[----:B------:R-:W-:Y:S02]  /*27e0*/  HADD2 R33, R21, -1032, -1032 ;  /* 0xe408e40815217430 */ /* 0x000fe40000000000 */
[----:B------:R-:W-:Y:S02]  /*27f0*/  HADD2.F32 R20, -RZ, R8.H0_H0 ;  /* 0x20000008ff147230 */ /* 0x000fe40000004100 */
[--C-:B------:R-:W-:Y:S01]  /*2800*/  HADD2.F32 R21, -RZ, R34.reuse.H0_H0 ;  /* 0x20000022ff157230 */ /* 0x100fe20000004100 */
[----:B------:R-:W-:Y:S01]  /*2810*/  LOP3.LUT R8, R36, 0x64006400, RZ, 0xfc, !PT ;  /* 0x6400640024087812 */ /* 0x000fe200078efcff */
[----:B------:R-:W-:Y:S02]  /*2820*/  HADD2.F32 R39, -RZ, R33.H0_H0 ;  /* 0x20000021ff277230 */ /* 0x000fe40000004100 */
[----:B------:R-:W-:-:S02]  /*2830*/  HADD2.F32 R35, -RZ, R34.H1_H1 ;  /* 0x30000022ff237230 */ /* 0x000fc40000004100 */
[----:B------:R-:W-:Y:S01]  /*2840*/  FFMA.FTZ R34, R21, R20, RZ ;  /* 0x0000001415227223 */ /* 0x000fe200000100ff */
[----:B------:R-:W-:Y:S01]  /*2850*/  LOP3.LUT R21, R4, 0xf000f0, RZ, 0xc0, !PT ;  /* 0x00f000f004157812 */ /* 0x000fe200078ec0ff */
[----:B------:R-:W-:Y:S02]  /*2860*/  HADD2.F32 R33, -RZ, R33.H1_H1 ;  /* 0x30000021ff217230 */ /* 0x000fe40000004100 */
[----:B------:R-:W-:Y:S01]  /*2870*/  FFMA.FTZ R39, R20, R39, RZ ;  /* 0x0000002714277223 */ /* 0x000fe200000100ff */
[----:B------:R-:W-:Y:S01]  /*2880*/  HADD2 R8, R8, -1032, -1032 ;  /* 0xe408e40808087430 */ /* 0x000fe20000000000 */
[----:B------:R-:W-:Y:S02]  /*2890*/  LOP3.LUT R21, R21, 0x64006400, RZ, 0xfc, !PT ;  /* 0x6400640015157812 */ /* 0x000fe400078efcff */
[----:B------:R-:W-:Y:S02]  /*28a0*/  FFMA.FTZ R39, R40, R33, R39 ;  /* 0x0000002128277223 */ /* 0x000fe40000010027 */
[----:B------:R-:W-:-:S02]  /*28b0*/  HADD2.F32 R33, -RZ, R8.H0_H0 ;  /* 0x20000008ff217230 */ /* 0x000fc40000004100 */
[----:B------:R-:W-:Y:S02]  /*28c0*/  HFMA2 R21, R21, R30.H0_H0, -72, -72 ;  /* 0xd480d48015157431 */ /* 0x000fe4000004001e */
[----:B------:R-:W-:Y:S01]  /*28d0*/  FFMA.FTZ R35, R35, R40, R34 ;  /* 0x0000002823237223 */ /* 0x000fe20000010022 */
[----:B------:R-:W-:Y:S02]  /*28e0*/  HADD2.F32 R34, -RZ, R9.H0_H0 ;  /* 0x20000009ff227230 */ /* 0x000fe40000004100 */
[----:B------:R-:W-:Y:S01]  /*28f0*/  FFMA.FTZ R41, R20, R33, RZ ;  /* 0x0000002114297223 */ /* 0x000fe200000100ff */
[----:B------:R-:W-:Y:S02]  /*2900*/  HADD2.F32 R33, -RZ, R8.H1_H1 ;  /* 0x30000008ff217230 */ /* 0x000fe40000004100 */
[----:B------:R-:W-:-:S03]  /*2910*/  HADD2.F32 R8, -RZ, R21.H0_H0 ;  /* 0x20000015ff087230 */ /* 0x000fc60000004100 */
[----:B------:R-:W-:Y:S02]  /*2920*/  FFMA.FTZ R36, R40, R33, R41 ;  /* 0x0000002128247223 */ /* 0x000fe40000010029 */
[----:B------:R-:W-:Y:S01]  /*2930*/  FFMA.FTZ R41, R8, R34, R35 ;  /* 0x0000002208297223 */ /* 0x000fe20000010023 */
        /* <DEDUP_REMOVED lines=9> */
[----:B------:R-:W-:Y:S01]  /*29d0*/  FFMA.FTZ R36, R34, R39, R36 ;  /* 0x0000002722247223 */ /* 0x000fe20000010024 */
[----:B------:R-:W-:-:S04]  /*29e0*/  LOP3.LUT R39, R7, 0xf000f, RZ, 0xc0, !PT ;  /* 0x000f000f07277812 */ /* 0x000fc800078ec0ff */
[----:B------:R-:W-:-:S05]  /*29f0*/  LOP3.LUT R39, R39, 0x64006400, RZ, 0xfc, !PT ;  /* 0x6400640027277812 */ /* 0x000fca00078efcff */
[----:B------:R-:W-:-:S05]  /*2a00*/  HADD2 R39, R39, -1032, -1032 ;  /* 0xe408e40827277430 */ /* 0x000fca0000000000 */
[--C-:B------:R-:W-:Y:S02]  /*2a10*/  HADD2.F32 R43, -RZ, R39.reuse.H0_H0 ;  /* 0x20000027ff2b7230 */ /* 0x100fe40000004100 */
[----:B------:R-:W-:-:S03]  /*2a20*/  HADD2.F32 R39, -RZ, R39.H1_H1 ;  /* 0x30000027ff277230 */ /* 0x000fc60000004100 */
[----:B------:R-:W-:Y:S01]  /*2a30*/  FFMA.FTZ R43, R20, R43, RZ ;  /* 0x0000002b142b7223 */ /* 0x000fe200000100ff */
[----:B------:R-:W-:-:S03]  /*2a40*/  LOP3.LUT R20, R7, 0xf000f0, RZ, 0xc0, !PT ;  /* 0x00f000f007147812 */ /* 0x000fc600078ec0ff */
[----:B------:R-:W-:Y:S01]  /*2a50*/  FFMA.FTZ R43, R40, R39, R43 ;  /* 0x00000027282b7223 */ /* 0x000fe2000001002b */
[----:B------:R-:W-:-:S05]  /*2a60*/  LOP3.LUT R39, R20, 0x64006400, RZ, 0xfc, !PT ;  /* 0x6400640014277812 */ /* 0x000fca00078efcff */
[----:B------:R-:W-:-:S05]  /*2a70*/  HFMA2 R20, R39, R30.H0_H0, -72, -72 ;  /* 0xd480d48027147431 */ /* 0x000fca000004001e */
[----:B------:R-:W-:-:S05]  /*2a80*/  HADD2.F32 R39, -RZ, R20.H0_H0 ;  /* 0x20000014ff277230 */ /* 0x000fca0000004100 */
[----:B------:R-:W-:Y:S02]  /*2a90*/  FFMA.FTZ R34, R34, R39, R43 ;  /* 0x0000002722227223 */ /* 0x000fe4000001002b */
[----:B------:R0:W2:Y:S01]  /*2aa0*/  @!P0 LDG.E.U16.CONSTANT R43, desc[UR6][R26.64] ;  /* 0x000000061a2b8981 */ /* 0x0000a2000c1e9500 */
[----:B------:R-:W-:Y:S01]  /*2ab0*/  FMUL.FTZ R40, R22, R37 ;  /* 0x0000002516287220 */ /* 0x000fe20000410000 */
[----:B------:R-:W-:Y:S01]  /*2ac0*/  FMUL.FTZ R39, R23, R38 ;  /* 0x0000002617277220 */ /* 0x000fe20000410000 */
[----:B------:R-:W-:Y:S01]  /*2ad0*/  FMUL.FTZ R38, R31, R10 ;  /* 0x0000000a1f267220 */ /* 0x000fe20000410000 */
[----:B------:R-:W-:Y:S02]  /*2ae0*/  FMUL.FTZ R37, R32, R11 ;  /* 0x0000000b20257220 */ /* 0x000fe40000410000 */
[----:B------:R-:W1:Y:S02]  /*2af0*/  LDS.64 R10, [UR4+0x38] ;  /* 0x00003804ff0a7984 */ /* 0x000e640008000a00 */
[----:B------:R-:W-:-:S02]  /*2b00*/  F2FP.F16.F32.PACK_AB R38, RZ, R38 ;  /* 0x00000026ff26723e */ /* 0x000fc400000000ff */
[----:B------:R-:W-:-:S04]  /*2b10*/  F2FP.F16.F32.PACK_AB R37, RZ, R37 ;  /* 0x00000025ff25723e */ /* 0x000fc800000000ff */
[----:B------:R-:W-:Y:S02]  /*2b20*/  PRMT R38, R38, 0x5410, R37 ;  /* 0x0000541026267816 */ /* 0x000fe40000000025 */
[----:B------:R-:W-:Y:S01]  /*2b30*/  SHF.R.U32.HI R5, RZ, 0x8, R5 ;  /* 0x00000008ff057819 */ /* 0x000fe20000011605 */
[----:B------:R-:W-:Y:S02]  /*2b40*/  HADD2.F32 R9, -RZ, R9.H1_H1 ;  /* 0x30000009ff097230 */ /* 0x000fe40000004100 */
[----:B------:R-:W-:Y:S02]  /*2b50*/  HADD2 R17, R38, R17 ;  /* 0x0000001126117230 */ /* 0x000fe40000000000 */
[----:B------:R-:W-:Y:S01]  /*2b60*/  HADD2.F32 R8, -RZ, R8.H1_H1 ;  /* 0x30000008ff087230 */ /* 0x000fe20000004100 */
[----:B------:R-:W-:Y:S01]  /*2b70*/  SHF.R.U32.HI R4, RZ, 0x8, R4 ;  /* 0x00000008ff047819 */ /* 0x000fe20000011604 */
[----:B------:R-:W-:Y:S01]  /*2b80*/  HADD2.F32 R38, -RZ, R21.H1_H1 ;  /* 0x30000015ff267230 */ /* 0x000fe20000004100 */
[----:B------:R-:W-:-:S02]  /*2b90*/  LOP3.LUT R21, R5, 0xf000f, RZ, 0xc0, !PT ;  /* 0x000f000f05157812 */ /* 0x000fc400078ec0ff */
[----:B------:R-:W-:Y:S01]  /*2ba0*/  FFMA.FTZ R35, R9, R8, R35 ;  /* 0x0000000809237223 */ /* 0x000fe20000010023 */
[----:B------:R-:W-:Y:S02]  /*2bb0*/  LOP3.LUT R8, R4, 0xf000f, RZ, 0xc0, !PT ;  /* 0x000f000f04087812 */ /* 0x000fe400078ec0ff */
[----:B------:R-:W-:Y:S01]  /*2bc0*/  LOP3.LUT R21, R21, 0x64006400, RZ, 0xfc, !PT ;  /* 0x6400640015157812 */ /* 0x000fe200078efcff */
[----:B------:R-:W-:Y:S01]  /*2bd0*/  HADD2.F32 R33, -RZ, R33.H1_H1 ;  /* 0x30000021ff217230 */ /* 0x000fe20000004100 */
[----:B------:R-:W-:-:S03]  /*2be0*/  LOP3.LUT R8, R8, 0x64006400, RZ, 0xfc, !PT ;  /* 0x6400640008087812 */ /* 0x000fc600078efcff */
[----:B------:R-:W-:Y:S02]  /*2bf0*/  HADD2 R21, R21, -1032, -1032 ;  /* 0xe408e40815157430 */ /* 0x000fe40000000000 */
[----:B------:R-:W-:Y:S01]  /*2c00*/  FFMA.FTZ R33, R9, R33, R36 ;  /* 0x0000002109217223 */ /* 0x000fe20000010024 */
[----:B------:R-:W-:Y:S01]  /*2c10*/  HADD2 R8, R8, -1032, -1032 ;  /* 0xe408e40808087430 */ /* 0x000fe20000000000 */
[----:B------:R-:W-:Y:S01]  /*2c20*/  SHF.R.U32.HI R6, RZ, 0x8, R6 ;  /* 0x00000008ff067819 */ /* 0x000fe20000011606 */
[----:B------:R-:W-:Y:S02]  /*2c30*/  HADD2.F32 R37, -RZ, R21.H0_H0 ;  /* 0x20000015ff257230 */ /* 0x000fe40000004100 */
[----:B------:R-:W-:Y:S01]  /*2c40*/  FFMA.FTZ R41, R38, R9, R41 ;  /* 0x0000000926297223 */ /* 0x000fe20000010029 */
[----:B------:R-:W-:Y:S02]  /*2c50*/  HADD2.F32 R38, -RZ, R8.H0_H0 ;  /* 0x20000008ff267230 */ /* 0x000fe40000004100 */
[----:B-1----:R-:W-:-:S02]  /*2c60*/  HADD2.F32 R36, -RZ, R10.H0_H0 ;  /* 0x2000000aff247230 */ /* 0x002fc40000004100 */
[----:B------:R-:W-:-:S03]  /*2c70*/  HADD2.F32 R20, -RZ, R20.H1_H1 ;  /* 0x30000014ff147230 */ /* 0x000fc60000004100 */
[----:B------:R-:W-:Y:S01]  /*2c80*/  FFMA.FTZ R35, R36, R37, R35 ;  /* 0x0000002524237223 */ /* 0x000fe20000010023 */
[----:B------:R-:W-:Y:S01]  /*2c90*/  LOP3.LUT R37, R6, 0xf000f, RZ, 0xc0, !PT ;  /* 0x000f000f06257812 */ /* 0x000fe200078ec0ff */
[----:B------:R-:W-:Y:S01]  /*2ca0*/  FFMA.FTZ R41, R38, R36, R41 ;  /* 0x0000002426297223 */ /* 0x000fe20000010029 */
[----:B------:R-:W-:Y:S02]  /*2cb0*/  SHF.R.U32.HI R7, RZ, 0x8, R7 ;  /* 0x00000008ff077819 */ /* 0x000fe40000011607 */
[----:B------:R-:W-:Y:S01]  /*2cc0*/  LOP3.LUT R38, R37, 0x64006400, RZ, 0xfc, !PT ;  /* 0x6400640025267812 */ /* 0x000fe200078efcff */
[----:B------:R-:W-:Y:S01]  /*2cd0*/  FFMA.FTZ R37, R9, R20, R34 ;  /* 0x0000001409257223 */ /* 0x000fe20000010022 */
[----:B------:R-:W-:Y:S01]  /*2ce0*/  LOP3.LUT R9, R7, 0xf000f, RZ, 0xc0, !PT ;  /* 0x000f000f07097812 */ /* 0x000fe200078ec0ff */
[----:B------:R-:W-:Y:S02]  /*2cf0*/  HADD2.F32 R8, -RZ, R8.H1_H1 ;  /* 0x30000008ff087230 */ /* 0x000fe40000004100 */
[----:B------:R-:W-:-:S02]  /*2d00*/  HADD2.F32 R10, -RZ, R10.H1_H1 ;  /* 0x3000000aff0a7230 */ /* 0x000fc40000004100 */
[----:B------:R-:W-:Y:S01]  /*2d10*/  HADD2 R20, R38, -1032, -1032 ;  /* 0xe408e40826147430 */ /* 0x000fe20000000000 */
[----:B------:R-:W-:Y:S02]  /*2d20*/  LOP3.LUT R9, R9, 0x64006400, RZ, 0xfc, !PT ;  /* 0x6400640009097812 */ /* 0x000fe400078efcff */
[----:B------:R-:W-:Y:S01]  /*2d30*/  FFMA.FTZ R41, R8, R10, R41 ;  /* 0x0000000a08297223 */ /* 0x000fe20000010029 */
[----:B------:R-:W-:Y:S01]  /*2d40*/  HADD2.F32 R8, -RZ, R21.H1_H1 ;  /* 0x30000015ff087230 */ /* 0x000fe20000004100 */
[----:B------:R-:W-:Y:S01]  /*2d50*/  @!P0 IADD3 R21, PT, PT, R16, 0x1, RZ ;  /* 0x0000000110158810 */ /* 0x000fe20007ffe0ff */
[----:B------:R-:W-:Y:S01]  /*2d60*/  HADD2.F32 R34, -RZ, R20.H0_H0 ;  /* 0x20000014ff227230 */ /* 0x000fe20000004100 */
[----:B------:R-:W-:Y:S01]  /*2d70*/  LOP3.LUT R4, R4, 0xf000f0, RZ, 0xc0, !PT ;  /* 0x00f000f004047812 */ /* 0x000fe200078ec0ff */
[----:B------:R-:W-:Y:S01]  /*2d80*/  HADD2 R9, R9, -1032, -1032 ;  /* 0xe408e40809097430 */ /* 0x000fe20000000000 */
[----:B------:R-:W-:Y:S01]  /*2d90*/  @!P0 MOV R16, R21 ;  /* 0x0000001500108202 */ /* 0x000fe20000000f00 */
[----:B------:R-:W-:Y:S01]  /*2da0*/  FFMA.FTZ R35, R10, R8, R35 ;  /* 0x000000080a237223 */ /* 0x000fe20000010023 */
[----:B------:R-:W-:Y:S01]  /*2db0*/  LOP3.LUT R21, R4, 0x64006400, RZ, 0xfc, !PT ;  /* 0x6400640004157812 */ /* 0x000fe200078efcff */
[----:B------:R-:W-:Y:S01]  /*2dc0*/  FFMA.FTZ R33, R36, R34, R33 ;  /* 0x0000002224217223 */ /* 0x000fe20000010021 */
[----:B------:R-:W-:Y:S01]  /*2dd0*/  LOP3.LUT R5, R5, 0xf000f0, RZ, 0xc0, !PT ;  /* 0x00f000f005057812 */ /* 0x000fe200078ec0ff */
[----:B------:R-:W-:Y:S01]  /*2de0*/  HADD2.F32 R34, -RZ, R9.H0_H0 ;  /* 0x20000009ff227230 */ /* 0x000fe20000004100 */
[----:B------:R-:W-:Y:S01]  /*2df0*/  LOP3.LUT R8, R6, 0xf000f0, RZ, 0xc0, !PT ;  /* 0x00f000f006087812 */ /* 0x000fe200078ec0ff */
[----:B------:R-:W-:Y:S01]  /*2e00*/  HFMA2 R4, R21, R30.H0_H0, -72, -72 ;  /* 0xd480d48015047431 */ /* 0x000fe2000004001e */
[----:B------:R-:W-:-:S02]  /*2e10*/  LOP3.LUT R5, R5, 0x64006400, RZ, 0xfc, !PT ;  /* 0x6400640005057812 */ /* 0x000fc400078efcff */
[----:B------:R-:W-:Y:S01]  /*2e20*/  LOP3.LUT R21, R8, 0x64006400, RZ, 0xfc, !PT ;  /* 0x6400640008157812 */ /* 0x000fe200078efcff */
[----:B------:R-:W-:Y:S01]  /*2e30*/  FFMA.FTZ R37, R36, R34, R37 ;  /* 0x0000002224257223 */ /* 0x000fe20000010025 */
[----:B------:R-:W-:Y:S01]  /*2e40*/  LOP3.LUT R34, R7, 0xf000f0, RZ, 0xc0, !PT ;  /* 0x00f000f007227812 */ /* 0x000fe200078ec0ff */
[----:B------:R-:W-:Y:S02]  /*2e50*/  HADD2.F32 R20, -RZ, R20.H1_H1 ;  /* 0x30000014ff147230 */ /* 0x000fe40000004100 */
[-C--:B------:R-:W-:Y:S02]  /*2e60*/  HFMA2 R7, R5, R30.reuse.H0_H0, -72, -72 ;  /* 0xd480d48005077431 */ /* 0x080fe4000004001e */
[----:B------:R-:W-:Y:S01]  /*2e70*/  HFMA2 R5, R21, R30.H0_H0, -72, -72 ;  /* 0xd480d48015057431 */ /* 0x000fe2000004001e */
[----:B------:R-:W-:Y:S01]  /*2e80*/  LOP3.LUT R21, R34, 0x64006400, RZ, 0xfc, !PT ;  /* 0x6400640022157812 */ /* 0x000fe200078efcff */
[----:B------:R-:W-:Y:S01]  /*2e90*/  FFMA.FTZ R33, R10, R20, R33 ;  /* 0x000000140a217223 */ /* 0x000fe20000010021 */
[----:B------:R-:W-:-:S02]  /*2ea0*/  HADD2.F32 R6, -RZ, R11.H0_H0 ;  /* 0x2000000bff067230 */ /* 0x000fc40000004100 */
[----:B------:R-:W-:Y:S02]  /*2eb0*/  HADD2.F32 R20, -RZ, R5.H0_H0 ;  /* 0x20000005ff147230 */ /* 0x000fe40000004100 */
[----:B------:R-:W-:Y:S02]  /*2ec0*/  HFMA2 R30, R21, R30.H0_H0, -72, -72 ;  /* 0xd480d480151e7431 */ /* 0x000fe4000004001e */
[----:B------:R-:W-:Y:S02]  /*2ed0*/  HADD2.F32 R34, -RZ, R9.H1_H1 ;  /* 0x30000009ff227230 */ /* 0x000fe40000004100 */
        /* <DEDUP_REMOVED lines=8> */
[----:B------:R-:W-:Y:S02]  /*2f60*/  HADD2.F32 R9, -RZ, R4.H1_H1 ;  /* 0x30000004ff097230 */ /* 0x000fe40000004100 */
[----:B------:R-:W-:Y:S02]  /*2f70*/  HADD2.F32 R7, -RZ, R7.H1_H1 ;  /* 0x30000007ff077230 */ /* 0x000fe40000004100 */
[----:B------:R-:W-:Y:S01]  /*2f80*/  FFMA.FTZ R37, R6, R20, R37 ;  /* 0x0000001406257223 */ /* 0x000fe20000010025 */
[----:B------:R-:W-:Y:S02]  /*2f90*/  HADD2.F32 R4, -RZ, R5.H1_H1 ;  /* 0x30000005ff047230 */ /* 0x000fe40000004100 */
[----:B------:R-:W-:-:S02]  /*2fa0*/  HADD2.F32 R30, -RZ, R30.H1_H1 ;  /* 0x3000001eff1e7230 */ /* 0x000fc40000004100 */
[----:B------:R-:W-:Y:S01]  /*2fb0*/  FFMA.FTZ R9, R9, R11, R8 ;  /* 0x0000000b09097223 */ /* 0x000fe20000010008 */
[C---:B------:R-:W-:Y:S01]  /*2fc0*/  FFMA.FTZ R10, R11.reuse, R7, R10 ;  /* 0x000000070b0a7223 */ /* 0x040fe2000001000a */
[C---:B------:R-:W-:Y:S01]  /*2fd0*/  FFMA.FTZ R4, R11.reuse, R4, R33 ;  /* 0x000000040b047223 */ /* 0x040fe20000010021 */
[----:B------:R-:W-:Y:S01]  /*2fe0*/  FFMA.FTZ R37, R11, R30, R37 ;  /* 0x0000001e0b257223 */ /* 0x000fe20000010025 */
[----:B------:R-:W-:Y:S01]  /*2ff0*/  FMUL.FTZ R9, R22, R9 ;  /* 0x0000000916097220 */ /* 0x000fe20000410000 */
[----:B------:R-:W-:Y:S01]  /*3000*/  FMUL.FTZ R10, R23, R10 ;  /* 0x0000000a170a7220 */ /* 0x000fe20000410000 */
[----:B------:R-:W-:Y:S01]  /*3010*/  F2FP.F16.F32.PACK_AB R40, RZ, R40 ;  /* 0x00000028ff28723e */ /* 0x000fe200000000ff */
[----:B------:R-:W-:Y:S01]  /*3020*/  FMUL.FTZ R4, R31, R4 ;  /* 0x000000041f047220 */ /* 0x000fe20000410000 */
[----:B------:R-:W-:Y:S01]  /*3030*/  F2FP.F16.F32.PACK_AB R39, RZ, R39 ;  /* 0x00000027ff27723e */ /* 0x000fe200000000ff */
[----:B------:R-:W-:Y:S01]  /*3040*/  FMUL.FTZ R37, R32, R37 ;  /* 0x0000002520257220 */ /* 0x000fe20000410000 */
[----:B------:R-:W-:-:S02]  /*3050*/  F2FP.F16.F32.PACK_AB R9, RZ, R9 ;  /* 0x00000009ff09723e */ /* 0x000fc400000000ff */
[----:B------:R-:W-:Y:S02]  /*3060*/  PRMT R40, R40, 0x5410, R39 ;  /* 0x0000541028287816 */ /* 0x000fe40000000027 */
[----:B------:R-:W-:Y:S02]  /*3070*/  F2FP.F16.F32.PACK_AB R10, RZ, R10 ;  /* 0x0000000aff0a723e */ /* 0x000fe400000000ff */
[----:B------:R-:W-:Y:S02]  /*3080*/  F2FP.F16.F32.PACK_AB R4, RZ, R4 ;  /* 0x00000004ff04723e */ /* 0x000fe400000000ff */
[----:B------:R-:W-:Y:S01]  /*3090*/  F2FP.F16.F32.PACK_AB R37, RZ, R37 ;  /* 0x00000025ff25723e */ /* 0x000fe200000000ff */
[----:B------:R-:W-:Y:S01]  /*30a0*/  HFMA2 R19, R40, 1, 1, R19 ;  /* 0x3c003c0028137831 */ /* 0x000fe20000000013 */
[----:B------:R-:W-:Y:S02]  /*30b0*/  PRMT R9, R9, 0x5410, R10 ;  /* 0x0000541009097816 */ /* 0x000fe4000000000a */
[----:B------:R-:W-:Y:S01]  /*30c0*/  PRMT R4, R4, 0x5410, R37 ;  /* 0x0000541004047816 */ /* 0x000fe20000000025 */
[----:B------:R-:W-:Y:S01]  /*30d0*/  UIADD3 UR4, UPT, UPT, UR4, 0x40, URZ ;  /* 0x0000004004047890 */ /* 0x000fe2000fffe0ff */
[----:B0-----:R-:W-:Y:S01]  /*30e0*/  IADD3 R26, P1, PT, R26, 0x80, RZ ;  /* 0x000000801a1a7810 */ /* 0x001fe20007f3e0ff */
[----:B------:R-:W-:-:S02]  /*30f0*/  HFMA2 R19, R9, 1, 1, R19 ;  /* 0x3c003c0009137831 */ /* 0x000fc40000000013 */
[----:B------:R-:W-:-:S04]  /*3100*/  IMAD.WIDE R46, R25, 0x4, R46 ;  /* 0x00000004192e7825 */ /* 0x000fc800078e022e */
[----:B------:R-:W-:Y:S01]  /*3110*/  HADD2 R17, R4, R17 ;  /* 0x0000001104117230 */ /* 0x000fe20000000000 */
[----:B------:R-:W-:Y:S02]  /*3120*/  IADD3.X R27, PT, PT, RZ, R27, RZ, P1, !PT ;  /* 0x0000001bff1b7210 */ /* 0x000fe40000ffe4ff */
[----:B--2---:R-:W-:Y:S02]  /*3130*/  @!P0 IADD3 R3, PT, PT, R43, R18, RZ ;  /* 0x000000122b038210 */ /* 0x004fe40007ffe0ff */
[----:B------:R-:W-:-:S04]  /*3140*/  IADD3 R18, PT, PT, R18, 0x20, RZ ;  /* 0x0000002012127810 */ /* 0x000fc80007ffe0ff */
[----:B------:R-:W-:-:S13]  /*3150*/  ISETP.GE.AND P0, PT, R18, R29, PT ;  /* 0x0000001d1200720c */ /* 0x000fda0003f06270 */
[----:B------:R-:W-:Y:S05]  /*3160*/  @!P0 BRA `(.L_x_4898) ;  /* 0xffffffd800dc8947 */ /* 0x000fea000383ffff */
[----:B------:R-:W-:-:S07]  /*3170*/  IMAD.WIDE R20, R25, 0x10, R14 ;  /* 0x0000001019147825 */ /* 0x000fce00078e020e */
.L_x_4897:
        /* <DEDUP_REMOVED lines=8> */
.L_x_4900:
[----:B------:R-:W2:Y:S01]  /*3200*/  LDG.E.128.CONSTANT R4, desc[UR6][R20.64] ;  /* 0x0000000614047981 */ /* 0x000ea2000c1e9d00 */
[----:B------:R-:W-:-:S03]  /*3210*/  ISETP.NE.AND P0, PT, R18, R3, PT ;  /* 0x000000031200720c */ /* 0x000fc60003f05270 */
[----:B------:R-:W0:Y:S10]  /*3220*/  LDS.128 R8, [UR4] ;  /* 0x00000004ff087984 */ /* 0x000e340008000c00 */
[----:B------:R-:W-:Y:S01]  /*3230*/  @!P0 LEA R24, R16, R1, 0x3 ;  /* 0x0000000110188211 */ /* 0x000fe200078e18ff */
[----:B------:R3:W4:Y:S05]  /*3240*/  @!P0 LDG.E.U16.CONSTANT R29, desc[UR6][R30.64] ;  /* 0x000000061e1d8981 */ /* 0x00072a000c1e9500 */
[----:B------:R-:W5:Y:S01]  /*3250*/  @!P0 LDL.64 R24, [R24+0x8] ;  /* 0x0000080018188983 */ /* 0x000f620000100a00 */
[----:B------:R-:W-:Y:S01]  /*3260*/  MOV R12, 0x3400 ;  /* 0x00003400000c7802 */ /* 0x000fe20000000f00 */
[----:B------:R-:W-:Y:S01]  /*3270*/  HFMA2 R26, -RZ, RZ, 0, 0.0625 ;  /* 0x00002c00ff1a7431 */ /* 0x000fe200000001ff */
[----:B---3--:R-:W-:-:S04]  /*3280*/  IADD3 R30, P1, PT, R30, 0x40, RZ ;  /* 0x000000401e1e7810 */ /* 0x008fc80007f3e0ff */
[----:B------:R-:W-:Y:S02]  /*3290*/  IADD3.X R31, PT, PT, RZ, R31, RZ, P1, !PT ;  /* 0x0000001fff1f7210 */ /* 0x000fe40000ffe4ff */
[----:B--2---:R-:W-:Y:S02]  /*32a0*/  LOP3.LUT R13, R4, 0x30003, RZ, 0xc0, !PT ;  /* 0x00030003040d7812 */ /* 0x004fe400078ec0ff */
        /* <DEDUP_REMOVED lines=13> */
[----:B------:R-:W-:-:S02]  /*3380*/  HADD2 R34, R34, -1026, -1026 ;  /* 0xe402e40222227430 */ /* 0x000fc40000000000 */
[----:B------:R-:W-:Y:S02]  /*3390*/  HADD2 R14, R35, -1026, -1026 ;  /* 0xe402e402230e7430 */ /* 0x000fe40000000000 */
[----:B0-----:R-:W-:Y:S02]  /*33a0*/  HFMA2 R32, R13, R8, RZ ;  /* 0x000000080d207231 */ /* 0x001fe400000000ff */
[----:B------:R-:W-:Y:S02]  /*33b0*/  HFMA2 R40, R33, R12.H0_H0, -258, -258 ;  /* 0xdc08dc0821287431 */ /* 0x000fe4000004000c */
[-C--:B------:R-:W-:Y:S02]  /*33c0*/  HFMA2 R13, R34, R8.reuse, RZ ;  /* 0x00000008220d7231 */ /* 0x080fe400000000ff */
[-C--:B------:R-:W-:Y:S02]  /*33d0*/  HFMA2 R15, R15, R8.reuse, RZ.H0_H0 ;  /* 0x000000080f0f7231 */ /* 0x080fe400000400ff */
[----:B------:R-:W-:Y:S01]  /*33e0*/  HFMA2 R14, R14, R8, RZ.H0_H0 ;  /* 0x000000080e0e7231 */ /* 0x000fe200000400ff */
[----:B------:R-:W-:Y:S01]  /*33f0*/  LOP3.LUT R8, R6, 0xc000c, RZ, 0xc0, !PT ;  /* 0x000c000c06087812 */ /* 0x000fe200078ec0ff */
[----:B------:R-:W-:-:S02]  /*3400*/  HFMA2 R39, R39, R12.H0_H0, -258, -258 ;  /* 0xdc08dc0827277431 */ /* 0x000fc4000004000c */
[-C--:B------:R-:W-:Y:S01]  /*3410*/  HFMA2 R40, R40, R9.reuse, R15 ;  /* 0x0000000928287231 */ /* 0x080fe2000000000f */
[----:B------:R-:W-:Y:S01]  /*3420*/  LOP3.LUT R15, R8, 0x64006400, RZ, 0xfc, !PT ;  /* 0x64006400080f7812 */ /* 0x000fe200078efcff */
[----:B------:R-:W-:Y:S01]  /*3430*/  HFMA2 R39, R39, R9, R32 ;  /* 0x0000000927277231 */ /* 0x000fe20000000020 */
        /* <DEDUP_REMOVED lines=9> */
[-C--:B------:R-:W-:Y:S02]  /*34d0*/  HFMA2 R15, R15, R26.reuse.H0_H0, -66, -66 ;  /* 0xd420d4200f0f7431 */ /* 0x080fe4000004001a */
[----:B------:R-:W-:Y:S01]  /*34e0*/  HFMA2 R33, R33, R26.H0_H0, -66, -66 ;  /* 0xd420d42021217431 */ /* 0x000fe2000004001a */
[----:B------:R-:W-:Y:S01]  /*34f0*/  LOP3.LUT R35, R34, 0x64006400, RZ, 0xfc, !PT ;  /* 0x6400640022237812 */ /* 0x000fe200078efcff */
[-C--:B------:R-:W-:Y:S02]  /*3500*/  HFMA2 R39, R15, R10.reuse, R39 ;  /* 0x0000000a0f277231 */ /* 0x080fe40000000027 */
[-C--:B------:R-:W-:Y:S01]  /*3510*/  HFMA2 R13, R36, R9.reuse, R13 ;  /* 0x00000009240d7231 */ /* 0x080fe2000000000d */
[----:B------:R-:W-:Y:S01]  /*3520*/  LOP3.LUT R15, R7, 0x300030, RZ, 0xc0, !PT ;  /* 0x00300030070f7812 */ /* 0x000fe200078ec0ff */
[----:B------:R-:W-:Y:S01]  /*3530*/  HFMA2 R40, R33, R10, R40 ;  /* 0x0000000a21287231 */ /* 0x000fe20000000028 */
[----:B------:R-:W-:Y:S01]  /*3540*/  SHF.R.U32.HI R33, RZ, 0x8, R5 ;  /* 0x00000008ff217819 */ /* 0x000fe20000011605 */
[----:B------:R-:W-:Y:S01]  /*3550*/  HFMA2 R14, R37, R9, R14 ;  /* 0x00000009250e7231 */ /* 0x000fe2000000000e */
[----:B------:R-:W-:-:S02]  /*3560*/  SHF.R.U32.HI R34, RZ, 0x8, R4 ;  /* 0x00000008ff227819 */ /* 0x000fc40000011604 */
[----:B------:R-:W-:Y:S02]  /*3570*/  SHF.R.U32.HI R9, RZ, 0x8, R6 ;  /* 0x00000008ff097819 */ /* 0x000fe40000011606 */
[----:B------:R-:W-:Y:S01]  /*3580*/  SHF.R.U32.HI R8, RZ, 0x8, R7 ;  /* 0x00000008ff087819 */ /* 0x000fe20000011607 */
[----:B------:R-:W-:Y:S01]  /*3590*/  HFMA2 R38, R35, R26.H0_H0, -66, -66 ;  /* 0xd420d42023267431 */ /* 0x000fe2000004001a */
[----:B------:R-:W-:Y:S02]  /*35a0*/  LOP3.LUT R15, R15, 0x64006400, RZ, 0xfc, !PT ;  /* 0x640064000f0f7812 */ /* 0x000fe400078efcff */
[----:B------:R-:W-:Y:S02]  /*35b0*/  LOP3.LUT R41, R33, 0xc000c, RZ, 0xc0, !PT ;  /* 0x000c000c21297812 */ /* 0x000fe400078ec0ff */
[----:B------:R-:W-:Y:S02]  /*35c0*/  LOP3.LUT R43, R34, 0xc000c, RZ, 0xc0, !PT ;  /* 0x000c000c222b7812 */ /* 0x000fe400078ec0ff */
[----:B------:R-:W-:-:S02]  /*35d0*/  LOP3.LUT R35, R9, 0xc000c, RZ, 0xc0, !PT ;  /* 0x000c000c09237812 */ /* 0x000fc400078ec0ff */
[----:B------:R-:W-:Y:S01]  /*35e0*/  LOP3.LUT R37, R8, 0xc000c, RZ, 0xc0, !PT ;  /* 0x000c000c08257812 */ /* 0x000fe200078ec0ff */
[----:B------:R-:W-:Y:S01]  /*35f0*/  HFMA2 R38, R38, R10, R13 ;  /* 0x0000000a26267231 */ /* 0x000fe2000000000d */
[----:B------:R-:W-:Y:S01]  /*3600*/  LOP3.LUT R41, R41, 0x64006400, RZ, 0xfc, !PT ;  /* 0x6400640029297812 */ /* 0x000fe200078efcff */
[----:B------:R-:W-:Y:S01]  /*3610*/  HFMA2 R15, R15, R26.H0_H0, -66, -66 ;  /* 0xd420d4200f0f7431 */ /* 0x000fe2000004001a */
[----:B------:R-:W-:Y:S02]  /*3620*/  LOP3.LUT R13, R4, 0xc000c0, RZ, 0xc0, !PT ;  /* 0x00c000c0040d7812 */ /* 0x000fe400078ec0ff */
[----:B------:R-:W-:Y:S02]  /*3630*/  LOP3.LUT R43, R43, 0x64006400, RZ, 0xfc, !PT ;  /* 0x640064002b2b7812 */ /* 0x000fe400078efcff */
[----:B------:R-:W-:Y:S02]  /*3640*/  LOP3.LUT R35, R35, 0x64006400, RZ, 0xfc, !PT ;  /* 0x6400640023237812 */ /* 0x000fe400078efcff */
[----:B------:R-:W-:Y:S01]  /*3650*/  LOP3.LUT R37, R37, 0x64006400, RZ, 0xfc, !PT ;  /* 0x6400640025257812 */ /* 0x000fe200078efcff */
[----:B------:R-:W-:-:S02]  /*3660*/  HFMA2 R36, R41, R12.H0_H0, -258, -258 ;  /* 0xdc08dc0829247431 */ /* 0x000fc4000004000c */
[----:B------:R-:W-:Y:S02]  /*3670*/  HFMA2 R10, R15, R10, R14 ;  /* 0x0000000a0f0a7231 */ /* 0x000fe4000000000e */
[-C--:B------:R-:W-:Y:S01]  /*3680*/  HFMA2 R32, R43, R12.reuse.H0_H0, -258, -258 ;  /* 0xdc08dc082b207431 */ /* 0x080fe2000004000c */
[----:B------:R-:W-:Y:S01]  /*3690*/  LOP3.LUT R41, R13, 0x64006400, RZ, 0xfc, !PT ;  /* 0x640064000d297812 */ /* 0x000fe200078efcff */
[-C--:B------:R-:W-:Y:S02]  /*36a0*/  HFMA2 R35, R35, R12.reuse.H0_H0, -258, -258 ;  /* 0xdc08dc0823237431 */ /* 0x080fe4000004000c */
[----:B------:R-:W-:Y:S02]  /*36b0*/  HFMA2 R37, R37, R12.H0_H0, -258, -258 ;  /* 0xdc08dc0825257431 */ /* 0x000fe4000004000c */
[----:B------:R-:W0:Y:S01]  /*36c0*/  LDS.128 R12, [UR4+0x10] ;  /* 0x00001004ff0c7984 */ /* 0x000e220008000c00 */
[----:B------:R-:W-:Y:S02]  /*36d0*/  MOV R4, 0x2400 ;  /* 0x0000240000047802 */ /* 0x000fe40000000f00 */
[----:B------:R-:W-:-:S03]  /*36e0*/  LOP3.LUT R5, R5, 0xc000c0, RZ, 0xc0, !PT ;  /* 0x00c000c005057812 */ /* 0x000fc600078ec0ff */
[-C--:B------:R-:W-:Y:S01]  /*36f0*/  HFMA2 R41, R41, R4.reuse.H0_H0, -18, -18 ;  /* 0xcc80cc8029297431 */ /* 0x080fe20000040004 */
[----:B------:R-:W-:Y:S02]  /*3700*/  LOP3.LUT R5, R5, 0x64006400, RZ, 0xfc, !PT ;  /* 0x6400640005057812 */ /* 0x000fe400078efcff */
[----:B------:R-:W-:Y:S01]  /*3710*/  LOP3.LUT R42, R7, 0xc000c0, RZ, 0xc0, !PT ;  /* 0x00c000c0072a7812 */ /* 0x000fe200078ec0ff */
[-C--:B------:R-:W-:Y:S01]  /*3720*/  HFMA2 R39, R41, R11.reuse, R39 ;  /* 0x0000000b29277231 */ /* 0x080fe20000000027 */
[----:B------:R-:W-:Y:S01]  /*3730*/  LOP3.LUT R41, R6, 0xc000c0, RZ, 0xc0, !PT ;  /* 0x00c000c006297812 */ /* 0x000fe200078ec0ff */
[----:B------:R-:W-:Y:S01]  /*3740*/  HFMA2 R6, R5, R4.H0_H0, -18, -18 ;  /* 0xcc80cc8005067431 */ /* 0x000fe20000040004 */
[----:B------:R-:W-:Y:S02]  /*3750*/  LOP3.LUT R5, R42, 0x64006400, RZ, 0xfc, !PT ;  /* 0x640064002a057812 */ /* 0x000fe400078efcff */
[----:B------:R-:W-:Y:S01]  /*3760*/  LOP3.LUT R7, R41, 0x64006400, RZ, 0xfc, !PT ;  /* 0x6400640029077812 */ /* 0x000fe200078efcff */
[----:B------:R-:W-:-:S02]  /*3770*/  HFMA2 R6, R6, R11, R40 ;  /* 0x0000000b06067231 */ /* 0x000fc40000000028 */
[-C--:B------:R-:W-:Y:S02]  /*3780*/  HFMA2 R40, R5, R4.reuse.H0_H0, -18, -18 ;  /* 0xcc80cc8005287431 */ /* 0x080fe40000040004 */
[----:B------:R-:W-:Y:S02]  /*3790*/  HFMA2 R7, R7, R4.H0_H0, -18, -18 ;  /* 0xcc80cc8007077431 */ /* 0x000fe40000040004 */
[-C--:B------:R-:W-:Y:S02]  /*37a0*/  HFMA2 R10, R40, R11.reuse, R10 ;  /* 0x0000000b280a7231 */ /* 0x080fe4000000000a */
[----:B------:R-:W-:Y:S01]  /*37b0*/  HFMA2 R5, R7, R11, R38 ;  /* 0x0000000b07057231 */ /* 0x000fe20000000026 */
        /* <DEDUP_REMOVED lines=12> */
[-C--:B0-----:R-:W-:Y:S02]  /*3880*/  HFMA2 R7, R7, R12.reuse, R39 ;  /* 0x0000000c07077231 */ /* 0x081fe40000000027 */
[-C--:B------:R-:W-:Y:S02]  /*3890*/  HFMA2 R6, R11, R12.reuse, R6 ;  /* 0x0000000c0b067231 */ /* 0x080fe40000000006 */
[-C--:B------:R-:W-:Y:S01]  /*38a0*/  HFMA2 R5, R38, R12.reuse, R5 ;  /* 0x0000000c26057231 */ /* 0x080fe20000000005 */
[----:B------:R-:W-:Y:S01]  /*38b0*/  @!P0 IADD3 R41, PT, PT, R16, 0x1, RZ ;  /* 0x0000000110298810 */ /* 0x000fe20007ffe0ff */
[----:B------:R-:W-:Y:S01]  /*38c0*/  HFMA2 R12, R40, R12, R10 ;  /* 0x0000000c280c7231 */ /* 0x000fe2000000000a */
[----:B------:R-:W-:-:S02]  /*38d0*/  LOP3.LUT R10, R34, 0x300030, RZ, 0xc0, !PT ;  /* 0x00300030220a7812 */ /* 0x000fc400078ec0ff */
[C---:B------:R-:W-:Y:S02]  /*38e0*/  LOP3.LUT R11, R33.reuse, 0x300030, RZ, 0xc0, !PT ;  /* 0x00300030210b7812 */ /* 0x040fe400078ec0ff */
[----:B------:R-:W-:Y:S02]  /*38f0*/  LOP3.LUT R38, R33, 0xc000c0, RZ, 0xc0, !PT ;  /* 0x00c000c021267812 */ /* 0x000fe400078ec0ff */
[C---:B------:R-:W-:Y:S02]  /*3900*/  LOP3.LUT R33, R9.reuse, 0x300030, RZ, 0xc0, !PT ;  /* 0x0030003009217812 */ /* 0x040fe400078ec0ff */
[----:B------:R-:W-:Y:S02]  /*3910*/  LOP3.LUT R39, R9, 0xc000c0, RZ, 0xc0, !PT ;  /* 0x00c000c009277812 */ /* 0x000fe400078ec0ff */
[----:B------:R-:W-:Y:S02]  /*3920*/  LOP3.LUT R9, R8, 0x300030, RZ, 0xc0, !PT ;  /* 0x0030003008097812 */ /* 0x000fe400078ec0ff */
[----:B------:R-:W-:-:S02]  /*3930*/  @!P0 MOV R16, R41 ;  /* 0x0000002900108202 */ /* 0x000fc40000000f00 */
        /* <DEDUP_REMOVED lines=13> */
[----:B------:R-:W-:Y:S01]  /*3a10*/  LOP3.LUT R47, R8, 0x64006400, RZ, 0xfc, !PT ;  /* 0x64006400082f7812 */ /* 0x000fe200078efcff */
[----:B------:R-:W-:-:S02]  /*3a20*/  HFMA2 R33, R33, R26.H0_H0, -66, -66 ;  /* 0xd420d42021217431 */ /* 0x000fc4000004001a */
[-C--:B------:R-:W-:Y:S02]  /*3a30*/  HFMA2 R5, R35, R13.reuse, R5 ;  /* 0x0000000d23057231 */ /* 0x080fe40000000005 */
[----:B------:R-:W-:Y:S02]  /*3a40*/  HFMA2 R9, R9, R26.H0_H0, -66, -66 ;  /* 0xd420d42009097431 */ /* 0x000fe4000004001a */
[----:B------:R-:W-:Y:S02]  /*3a50*/  HFMA2 R12, R37, R13, R12 ;  /* 0x0000000d250c7231 */ /* 0x000fe4000000000c */
[----:B------:R-:W-:Y:S02]  /*3a60*/  HFMA2 R7, R41, R14, R7 ;  /* 0x0000000e29077231 */ /* 0x000fe40000000007 */
[-C--:B------:R-:W-:Y:S01]  /*3a70*/  HFMA2 R43, R43, R4.reuse.H0_H0, -18, -18 ;  /* 0xcc80cc802b2b7431 */ /* 0x080fe20000040004 */
[----:B-----5:R-:W-:Y:S01]  /*3a80*/  @!P0 PRMT R0, R24, 0x7610, R0 ;  /* 0x0000761018008816 */ /* 0x020fe20000000000 */
[----:B------:R-:W-:Y:S01]  /*3a90*/  HFMA2 R45, R45, R4.H0_H0, -18, -18 ;  /* 0xcc80cc802d2d7431 */ /* 0x000fe20000040004 */
[----:B------:R-:W-:Y:S01]  /*3aa0*/  @!P0 PRMT R28, R25, 0x7610, R28 ;  /* 0x00007610191c8816 */ /* 0x000fe2000000001c */
[----:B------:R-:W-:Y:S01]  /*3ab0*/  HFMA2 R6, R11, R14, R6 ;  /* 0x0000000e0b067231 */ /* 0x000fe20000000006 */
[----:B----4-:R-:W-:Y:S01]  /*3ac0*/  @!P0 IADD3 R3, PT, PT, R29, R18, RZ ;  /* 0x000000121d038210 */ /* 0x010fe20007ffe0ff */
[-C--:B------:R-:W-:Y:S01]  /*3ad0*/  HFMA2 R39, R39, R4.reuse.H0_H0, -18, -18 ;  /* 0xcc80cc8027277431 */ /* 0x080fe20000040004 */
[----:B------:R-:W-:Y:S01]  /*3ae0*/  IADD3 R18, PT, PT, R18, 0x10, RZ ;  /* 0x0000001012127810 */ /* 0x000fe20007ffe0ff */
[----:B------:R-:W-:-:S02]  /*3af0*/  HFMA2 R4, R47, R4.H0_H0, -18, -18 ;  /* 0xcc80cc802f047431 */ /* 0x000fc40000040004 */
[-C--:B------:R-:W-:Y:S02]  /*3b00*/  HFMA2 R5, R33, R14.reuse, R5 ;  /* 0x0000000e21057231 */ /* 0x080fe40000000005 */
[----:B------:R-:W-:Y:S02]  /*3b10*/  HFMA2 R9, R9, R14, R12 ;  /* 0x0000000e09097231 */ /* 0x000fe4000000000c */
        /* <DEDUP_REMOVED lines=11> */
[----:B------:R-:W-:Y:S02]  /*3bd0*/  PRMT R7, R7, 0x5410, R6 ;  /* 0x0000541007077816 */ /* 0x000fe40000000006 */
[----:B------:R-:W-:Y:S02]  /*3be0*/  MOV R25, UR9 ;  /* 0x0000000900197c02 */ /* 0x000fe40008000f00 */
[----:B------:R-:W-:Y:S01]  /*3bf0*/  PRMT R5, R5, 0x5410, R4 ;  /* 0x0000541005057816 */ /* 0x000fe20000000004 */
[----:B------:R-:W-:Y:S01]  /*3c00*/  UIADD3 UR4, UPT, UPT, UR4, 0x20, URZ ;  /* 0x0000002004047890 */ /* 0x000fe2000fffe0ff */
[----:B------:R-:W-:-:S02]  /*3c10*/  HFMA2 R19, R7, R0, R19 ;  /* 0x0000000007137231 */ /* 0x000fc40000000013 */
[----:B------:R-:W-:-:S04]  /*3c20*/  IMAD.WIDE R20, R25, 0x4, R20 ;  /* 0x0000000419147825 */ /* 0x000fc800078e0214 */
[----:B------:R-:W-:Y:S01]  /*3c30*/  HFMA2 R17, R5, R28, R17 ;  /* 0x0000001c05117231 */ /* 0x000fe20000000011 */
[----:B------:R-:W-:Y:S06]  /*3c40*/  @!P0 BRA `(.L_x_4900) ;  /* 0xfffffff4006c8947 */ /* 0x000fec000383ffff */
.L_x_4899:
[----:B------:R-:W-:-:S04]  /*3c50*/  IMAD R25, R25, UR8, R2 ;  /* 0x0000000819197c24 */ /* 0x000fc8000f8e0202 */
        /* <DEDUP_REMOVED lines=8> */
.L_x_4904:
[----:B------:R-:W0:Y:S02]  /*3ce0*/  LDS R2, [R0] ;  /* 0x0000000000027984 */ /* 0x000e240000000800 */
[----:B0-----:R-:W-:-:S05]  /*3cf0*/  HADD2 R3, R2, R19 ;  /* 0x0000001302037230 */ /* 0x001fca0000000000 */
[----:B------:R-:W0:Y:S02]  /*3d00*/  ATOMS.CAST.SPIN P0, [R0], R2, R3 ;  /* 0x000000020000758d */ /* 0x000e240001800003 */
[----:B0-----:R-:W-:Y:S05]  /*3d10*/  @!P0 BRA `(.L_x_4904) ;  /* 0xfffffffc00f08947 */ /* 0x001fea000383ffff */
[----:B------:R-:W-:Y:S05]  /*3d20*/  BRA `(.L_x_4902) ;  /* 0x00000000000c7947 */ /* 0x000fea0003800000 */
.L_x_4903:
[----:B------:R-:W2:Y:S02]  /*3d30*/  LD.E R0, desc[UR6][R22.64] ;  /* 0x0000000616007980 */ /* 0x000ea4000c101900 */
[----:B--2---:R-:W-:-:S05]  /*3d40*/  IADD3 R3, PT, PT, R19, R0, RZ ;  /* 0x0000000013037210 */ /* 0x004fca0007ffe0ff */
[----:B------:R0:W-:Y:S02]  /*3d50*/  ST.E desc[UR6][R22.64], R3 ;  /* 0x0000000316007985 */ /* 0x0001e4000c101906 */
.L_x_4902:
[----:B------:R-:W-:Y:S05]  /*3d60*/  BSYNC.RECONVERGENT B0 ;  /* 0x0000000000007941 */ /* 0x000fea0003800200 */
.L_x_4901:
[----:B------:R1:W-:Y:S02]  /*3d70*/  ATOM.E.ADD.F16x2.RN.STRONG.GPU P0, RZ, desc[UR6][R22.64+0x4], R17 ;  /* 0x8000041116ff79a2 */ /* 0x0003e4000c10e106 */
[----:B-1----:R-:W-:Y:S05]  /*3d80*/  @P0 EXIT ;  /* 0x000000000000094d */ /* 0x002fea0003800000 */
[----:B------:R-:W1:Y:S02]  /*3d90*/  QSPC.E.S P0, RZ, [R22+0x4] ;  /* 0x0000040016ff73aa */ /* 0x000e640000000500 */
[----:B-1----:R-:W-:Y:S05]  /*3da0*/  @!P0 BRA `(.L_x_4905) ;  /* 0x00000000001c8947 */ /* 0x002fea0003800000 */
[----:B------:R-:W-:-:S04]  /*3db0*/  MOV R2, R22 ;  /* 0x0000001600027202 */ /* 0x000fc80000000f00 */
[----:B------:R-:W-:-:S07]  /*3dc0*/  MOV R0, R2 ;  /* 0x0000000200007202 */ /* 0x000fce0000000f00 */
.L_x_4906:
[----:B------:R-:W0:Y:S02]  /*3dd0*/  LDS R2, [R0+0x4] ;  /* 0x0000040000027984 */ /* 0x000e240000000800 */
[----:B0-----:R-:W-:-:S05]  /*3de0*/  HFMA2 R3, R2, 1, 1, R17 ;  /* 0x3c003c0002037831 */ /* 0x001fca0000000011 */
[----:B------:R-:W0:Y:S02]  /*3df0*/  ATOMS.CAST.SPIN P0, [R0+0x4], R2, R3 ;  /* 0x000004020000758d */ /* 0x000e240001800003 */
[----:B0-----:R-:W-:Y:S05]  /*3e00*/  @!P0 BRA `(.L_x_4906) ;  /* 0xfffffffc00f08947 */ /* 0x001fea000383ffff */
[----:B------:R-:W-:Y:S05]  /*3e10*/  EXIT ;  /* 0x000000000000794d */ /* 0x000fea0003800000 */
.L_x_4905:
[----:B------:R-:W0:Y:S02]  /*3e20*/  LD.E R0, desc[UR6][R22.64+0x4] ;  /* 0x0000040616007980 */ /* 0x000e24000c101900 */
[----:B0-----:R-:W-:-:S05]  /*3e30*/  IADD3 R3, PT, PT, R17, R0, RZ ;  /* 0x0000000011037210 */ /* 0x001fca0007ffe0ff */
[----:B------:R-:W-:Y:S01]  /*3e40*/  ST.E desc[UR6][R22.64+0x4], R3 ;  /* 0x0000040316007985 */ /* 0x000fe2000c101906 */
[----:B------:R-:W-:Y:S05]  /*3e50*/  EXIT ;  /* 0x000000000000794d */ /* 0x000fea0003800000 */
.L_x_4907:
        /* <DEDUP_REMOVED lines=10> */
.L_x_5354:


//--------------------- .text._Z23gemm_half_q_half_kernelILi1ELi172ELb1ELb0ELi64EEvPK6__halfPKjS4_S2_PS0_iiiiPKtS7_iiiiiibS2_i --------------------------
	.section	.text._Z23gemm_half_q_half_kernelILi1ELi172ELb1ELb0ELi64EEvPK6__halfPKjS4_S2_PS0_iiiiPKtS7_iiiiiibS2_i,"ax",@progbits
	.align	128
        .global         _Z23gemm_half_q_half_kernelILi1ELi172ELb1ELb0ELi64EEvPK6__halfPKjS4_S2_PS0_iiiiPKtS7_iiiiiibS2_i
        .type           _Z23gemm_half_q_half_kernelILi1ELi172ELb1ELb0ELi64EEvPK6__halfPKjS4_S2_PS0_iiiiPKtS7_iiiiiibS2_i,@function
        .size           _Z23gemm_half_q_half_kernelILi1ELi172ELb1ELb0ELi64EEvPK6__halfPKjS4_S2_PS0_iiiiPKtS7_iiiiiibS2_i,(.L_x_5355 - _Z23gemm_half_q_half_kernelILi1ELi172ELb1ELb0ELi64EEvPK6__halfPKjS4_S2_PS0_iiiiPKtS7_iiiiiibS2_i)
        .other          _Z23gemm_half_q_half_kernelILi1ELi172ELb1ELb0ELi64EEvPK6__halfPKjS4_S2_PS0_iiiiPKtS7_iiiiiibS2_i,@"STO_CUDA_ENTRY STV_DEFAULT"
_Z23gemm_half_q_half_kernelILi1ELi172ELb1ELb0ELi64EEvPK6__halfPKjS4_S2_PS0_iiiiPKtS7_iiiiiibS2_i:
.text._Z23gemm_half_q_half_kernelILi1ELi172ELb1ELb0ELi64EEvPK6__halfPKjS4_S2_PS0_iiiiPKtS7_iiiiiibS2_i:
        /* <DEDUP_REMOVED lines=9> */
[----:B0-----:R-:W2:Y:S01]  /*0090*/  LDG.E.U16 R2, desc[UR6][R2.64] ;  /* 0x0000000602027981 */ /* 0x001ea2000c1e1500 */
[----:B------:R-:W0:Y:S01]  /*00a0*/  S2R R12, SR_TID.X ;  /* 0x00000000000c7919 */ /* 0x000e220000002100 */
[----:B--2---:R-:W-:-:S13]  /*00b0*/  ISETP.NE.AND P0, PT, R2, RZ, PT ;  /* 0x000000ff0200720c */ /* 0x004fda0003f05270 */
[----:B0-----:R-:W-:Y:S05]  /*00c0*/  @!P0 EXIT ;  /* 0x000000000000894d */ /* 0x001fea0003800000 */
[----:B------:R-:W0:Y:S01]  /*00d0*/  S2R R5, SR_CTAID.Z ;  /* 0x0000000000057919 */ /* 0x000e220000002700 */
[----:B------:R-:W1:Y:S01]  /*00e0*/  LDC R4, c[0x0][0x3b0] ;  /* 0x0000ec00ff047b82 */ /* 0x000e620000000800 */
[----:B------:R-:W2:Y:S01]  /*00f0*/  LDCU UR12, c[0x0][0x3ac] ;  /* 0x00007580ff0c77ac */ /* 0x000ea20008000800 */
[----:B------:R-:W-:Y:S01]  /*0100*/  LEA R7, R7, R12, 0x6 ;  /* 0x0000000c07077211 */ /* 0x000fe200078e30ff */
[----:B------:R-:W-:Y:S03]  /*0110*/  BSSY.RECONVERGENT B0, `(.L_x_4908) ;  /* 0x000001b000007945 */ /* 0x000fe60003800200 */
[----:B------:R-:W-:Y:S02]  /*0120*/  SHF.L.U32 R39, R7, 0x2, RZ ;  /* 0x0000000207277819 */ /* 0x000fe400000006ff */
[----:B--2---:R-:W-:-:S04]  /*0130*/  MOV R2, UR12 ;  /* 0x0000000c00027c02 */ /* 0x004fc80008000f00 */
[----:B------:R-:W-:Y:S02]  /*0140*/  ISETP.GE.AND P1, PT, R39, R2, PT ;  /* 0x000000022700720c */ /* 0x000fe40003f26270 */
[----:B0-----:R-:W-:-:S04]  /*0150*/  SHF.L.U32 R37, R5, 0x6, RZ ;  /* 0x0000000605257819 */ /* 0x001fc800000006ff */
[C---:B------:R-:W-:Y:S02]  /*0160*/  IADD3 R13, PT, PT, R37.reuse, R12, RZ ;  /* 0x0000000c250d7210 */ /* 0x040fe40007ffe0ff */
[----:B-1----:R-:W-:-:S04]  /*0170*/  VIADDMNMX R36, R37, 0x40, R4, PT ;  /* 0x0000004025247846 */ /* 0x002fc80003800104 */
        /* <DEDUP_REMOVED lines=20> */
.L_x_4909:
[----:B------:R-:W-:Y:S05]  /*02c0*/  BSYNC.RECONVERGENT B0 ;  /* 0x0000000000007941 */ /* 0x000fea0003800200 */
.L_x_4908:
        /* <DEDUP_REMOVED lines=18> */
[----:B------:R-:W-:Y:S01]  /*03f0*/  HFMA2 R3, -RZ, RZ, 0, 0 ;  /* 0x00000000ff037431 */ /* 0x000fe200000001ff */
[----:B-1----:R-:W-:Y:S02]  /*0400*/  SHF.L.U32 R6, R12, 0x4, RZ ;  /* 0x000000040c067819 */ /* 0x002fe400000006ff */
[----:B------:R-:W-:Y:S02]  /*0410*/  LEA.HI R8, R8, R39, RZ, 0x3 ;  /* 0x0000002708087211 */ /* 0x000fe400078f18ff */
[----:B------:R-:W-:Y:S02]  /*0420*/  MOV R7, R37 ;  /* 0x0000002500077202 */ /* 0x000fe40000000f00 */
[----:B------:R-:W-:Y:S02]  /*0430*/  LOP3.LUT R6, R6, 0x10, RZ, 0xc0, !PT ;  /* 0x0000001006067812 */ /* 0x000fe400078ec0ff */
[----:B0-----:R-:W-:-:S07]  /*0440*/  SHF.R.S32.HI R8, RZ, 0x3, R8 ;  /* 0x00000003ff087819 */ /* 0x001fce0000011408 */
.L_x_4911:
        /* <DEDUP_REMOVED lines=38> */
[----:B------:R-:W-:Y:S02]  /*06b0*/  HMUL2 R17, R10, R13.H0_H0 ;  /* 0x2000000d0a117232 */ /* 0x000fe40000000000 */
[----:B---3--:R-:W-:-:S03]  /*06c0*/  IMAD.IADD R7, R14, 0x1, R7 ;  /* 0x000000010e077824 */ /* 0x008fc600078e0207 */
[----:B------:R0:W-:Y:S02]  /*06d0*/  STL.64 [R9], R16 ;  /* 0x0000001009007387 */ /* 0x0001e40000100a00 */
[----:B------:R-:W-:Y:S02]  /*06e0*/  ISETP.GE.AND P0, PT, R7, R36, PT ;  /* 0x000000240700720c */ /* 0x000fe40003f06270 */
[----:B------:R-:W-:-:S11]  /*06f0*/  IADD3 R3, PT, PT, R3, 0x1, RZ ;  /* 0x0000000103037810 */ /* 0x000fd60007ffe0ff */
[----:B0-----:R-:W-:Y:S05]  /*0700*/  @!P0 BRA `(.L_x_4911) ;  /* 0xfffffffc00508947 */ /* 0x001fea000383ffff */
.L_x_4910:
[----:B------:R0:W5:Y:S01]  /*0710*/  LDL.64 R34, [R1] ;  /* 0x0000000001227983 */ /* 0x0001620000100a00 */
[----:B------:R-:W2:Y:S01]  /*0720*/  LDCU UR9, c[0x0][0x3c8] ;  /* 0x00007900ff0977ac */ /* 0x000ea20008000800 */
[----:B------:R-:W-:Y:S01]  /*0730*/  HFMA2 R0, -RZ, RZ, 0, 0 ;  /* 0x00000000ff007431 */ /* 0x000fe200000001ff */
[----:B--2---:R-:W-:-:S13]  /*0740*/  ISETP.GT.AND P0, PT, R37, UR9, PT ;  /* 0x0000000925007c0c */ /* 0x004fda000bf04270 */
        /* <DEDUP_REMOVED lines=8> */
.L_x_4912:
[----:B------:R-:W0:Y:S01]  /*07d0*/  LDCU UR13, c[0x0][0x3cc] ;  /* 0x00007980ff0d77ac */ /* 0x000e220008000800 */
[----:B------:R-:W-:Y:S02]  /*07e0*/  MOV R3, RZ ;  /* 0x000000ff00037202 */ /* 0x000fe40000000f00 */
[----:B0-----:R-:W-:-:S13]  /*07f0*/  ISETP.GT.AND P0, PT, R37, UR13, PT ;  /* 0x0000000d25007c0c */ /* 0x001fda000bf04270 */
[----:B------:R-:W-:Y:S05]  /*0800*/  @!P0 BRA `(.L_x_4913) ;  /* 0x00000000001c8947 */ /* 0x000fea0003800000 */
[----:B-1----:R-:W0:Y:S02]  /*0810*/  LDC R6, c[0x0][0x3d0] ;  /* 0x0000f400ff067b82 */ /* 0x002e240000000800 */
[----:B0-----:R-:W-:-:S04]  /*0820*/  VIMNMX R3, PT, PT, R37, R6, PT ;  /* 0x0000000625037248 */ /* 0x001fc80003fe0100 */
[----:B------:R-:W-:-:S04]  /*0830*/  IADD3 R3, PT, PT, R3, -UR13, RZ ;  /* 0x8000000d03037c10 */ /* 0x000fc8000fffe0ff */
[----:B------:R-:W-:-:S04]  /*0840*/  SHF.R.S32.HI R6, RZ, 0x1f, R3 ;  /* 0x0000001fff067819 */ /* 0x000fc80000011403 */
[----:B------:R-:W-:-:S04]  /*0850*/  LEA.HI R6, R6, R3, RZ, 0x5 ;  /* 0x0000000306067211 */ /* 0x000fc800078f28ff */
[----:B------:R-:W-:-:S05]  /*0860*/  SHF.R.S32.HI R6, RZ, 0x5, R6 ;  /* 0x00000005ff067819 */ /* 0x000fca0000011406 */
[----:B------:R-:W-:-:S07]  /*0870*/  IMAD R3, R6, 0x5, RZ ;  /* 0x0000000506037824 */ /* 0x000fce00078e02ff */
.L_x_4913:
[----:B------:R-:W0:Y:S01]  /*0880*/  LDCU UR4, c[0x0][0x3d0] ;  /* 0x00007a00ff0477ac */ /* 0x000e220008000800 */
[----:B-1----:R-:W-:Y:S02]  /*0890*/  MOV R6, RZ ;  /* 0x000000ff00067202 */ /* 0x002fe40000000f00 */
[----:B0-----:R-:W-:-:S13]  /*08a0*/  ISETP.GT.AND P0, PT, R37, UR4, PT ;  /* 0x0000000425007c0c */ /* 0x001fda000bf04270 */
        /* <DEDUP_REMOVED lines=8> */
.L_x_4914:
[----:B------:R-:W0:Y:S01]  /*0930*/  LDCU UR14, c[0x0][0x3d4] ;  /* 0x00007a80ff0e77ac */ /* 0x000e220008000800 */
[----:B------:R-:W-:Y:S01]  /*0940*/  HFMA2 R7, -RZ, RZ, 0, 0 ;  /* 0x00000000ff077431 */ /* 0x000fe200000001ff */
        /* <DEDUP_REMOVED lines=9> */
.L_x_4915:
        /* <DEDUP_REMOVED lines=11> */
.L_x_4916:
[C---:B------:R-:W-:Y:S01]  /*0a90*/  VIMNMX R9, PT, PT, R37.reuse, UR9, PT ;  /* 0x0000000925097c48 */ /* 0x040fe2000bfe0100 */
[----:B------:R-:W0:Y:S01]  /*0aa0*/  S2UR UR5, SR_CgaCtaId ;  /* 0x00000000000579c3 */ /* 0x000e220000008800 */
[----:B------:R-:W1:Y:S01]  /*0ab0*/  LDCU.64 UR10, c[0x0][0x388] ;  /* 0x00007100ff0a77ac */ /* 0x000e620008000a00 */
[----:B------:R-:W-:Y:S02]  /*0ac0*/  VIMNMX R4, PT, PT, R4, UR9, PT ;  /* 0x0000000904047c48 */ /* 0x000fe4000bfe0100 */
[----:B------:R-:W-:Y:S01]  /*0ad0*/  SHF.R.S32.HI R10, RZ, 0x1f, R9 ;  /* 0x0000001fff0a7819 */ /* 0x000fe20000011409 */
[----:B------:R-:W-:Y:S01]  /*0ae0*/  UMOV UR4, 0x400 ;  /* 0x0000040000047882 */ /* 0x000fe20000000000 */
[----:B------:R-:W-:Y:S02]  /*0af0*/  PRMT R33, RZ, 0x5410, RZ ;  /* 0x00005410ff217816 */ /* 0x000fe400000000ff */
[----:B------:R-:W-:Y:S02]  /*0b00*/  LEA.HI R10, R10, R9, RZ, 0x5 ;  /* 0x000000090a0a7211 */ /* 0x000fe400078f28ff */
[----:B-----5:R-:W-:-:S02]  /*0b10*/  IADD3 R32, PT, PT, R37, R32, RZ ;  /* 0x0000002025207210 */ /* 0x020fc40007ffe0ff */
[----:B------:R-:W-:-:S04]  /*0b20*/  SHF.R.S32.HI R9, RZ, 0x5, R10 ;  /* 0x00000005ff097819 */ /* 0x000fc8000001140a */
        /* <DEDUP_REMOVED lines=14> */
[----:B------:R-:W-:Y:S02]  /*0c10*/  MOV R3, RZ ;  /* 0x000000ff00037202 */ /* 0x000fe40000000f00 */
[----:B------:R-:W-:Y:S02]  /*0c20*/  PRMT R34, RZ, 0x5410, RZ ;  /* 0x00005410ff227816 */ /* 0x000fe400000000ff */
[----:B------:R-:W-:Y:S02]  /*0c30*/  MOV R20, R50 ;  /* 0x0000003200147202 */ /* 0x000fe40000000f00 */
[----:B------:R-:W-:Y:S01]  /*0c40*/  MOV R21, R51 ;  /* 0x0000003300157202 */ /* 0x000fe20000000f00 */
[----:B------:R-:W-:Y:S06]  /*0c50*/  @!P0 BRA `(.L_x_4917) ;  /* 0x0000003000a08947 */ /* 0x000fec0003800000 */
[----:B------:R-:W-:Y:S01]  /*0c60*/  IMAD.WIDE.U32 R2, R5, 0x100, R40 ;  /* 0x0000010005027825 */ /* 0x000fe200078e0028 */
[----:B------:R-:W-:Y:S02]  /*0c70*/  VIMNMX R26, PT, PT, R36, UR9, PT ;  /* 0x00000009241a7c48 */ /* 0x000fe4000bfe0100 */
[----:B------:R-:W-:Y:S02]  /*0c80*/  PRMT R33, RZ, 0x5410, RZ ;  /* 0x00005410ff217816 */ /* 0x000fe400000000ff */
[----:B------:R-:W-:Y:S02]  /*0c90*/  IADD3 R20, P0, PT, R2, 0x2, RZ ;  /* 0x0000000202147810 */ /* 0x000fe40007f1e0ff */
[----:B------:R-:W-:Y:S02]  /*0ca0*/  PRMT R34, RZ, 0x5410, RZ ;  /* 0x00005410ff227816 */ /* 0x000fe400000000ff */
[----:B------:R-:W-:Y:S01]  /*0cb0*/  IADD3.X R21, PT, PT, RZ, R3, RZ, P0, !PT ;  /* 0x00000003ff157210 */ /* 0x000fe200007fe4ff */
[----:B------:R-:W-:-:S08]  /*0cc0*/  HFMA2 R3, -RZ, RZ, 0, 0 ;  /* 0x00000000ff037431 */ /* 0x000fd000000001ff */
.L_x_4918:
[----:B------:R-:W-:Y:S01]  /*0cd0*/  MOV R30, R50 ;  /* 0x00000032001e7202 */ /* 0x000fe20000000f00 */
[----:B------:R-:W0:Y:S01]  /*0ce0*/  LDS.64 R22, [UR4] ;  /* 0x00000004ff167984 */ /* 0x000e220008000a00 */
[----:B------:R-:W-:-:S05]  /*0cf0*/  MOV R31, R51 ;  /* 0x00000033001f7202 */ /* 0x000fca0000000f00 */
        /* <DEDUP_REMOVED lines=10> */
[----:B------:R-:W-:Y:S01]  /*0da0*/  LOP3.LUT R24, R19, 0xff, RZ, 0xc0, !PT ;  /* 0x000000ff13187812 */ /* 0x000fe200078ec0ff */
[----:B------:R-:W-:Y:S01]  /*0db0*/  VIADD R29, R15, 0xffffff80 ;  /* 0xffffff800f1d7836 */ /* 0x000fe20000000000 */
[----:B------:R-:W-:Y:S02]  /*0dc0*/  LOP3.LUT R14, R16, 0xff, RZ, 0xc0, !PT ;  /* 0x000000ff100e7812 */ /* 0x000fe400078ec0ff */
[----:B------:R-:W-:Y:S02]  /*0dd0*/  IADD3 R15, PT, PT, R12, -0x80, RZ ;  /* 0xffffff800c0f7810 */ /* 0x000fe40007ffe0ff */
[----:B------:R-:W-:Y:S01]  /*0de0*/  IADD3 R25, PT, PT, R24, -0x80, RZ ;  /* 0xffffff8018197810 */ /* 0x000fe20007ffe0ff */
[----:B------:R-:W0:Y:S01]  /*0df0*/  I2F.F16 R29, R29 ;  /* 0x0000001d001d7306 */ /* 0x000e220000200c00 */
[----:B------:R-:W-:-:S02]  /*0e00*/  IADD3 R14, PT, PT, R14, -0x80, RZ ;  /* 0xffffff800e0e7810 */ /* 0x000fc40007ffe0ff */
[----:B------:R-:W-:Y:S02]  /*0e10*/  SHF.R.U32.HI R12, RZ, 0x8, R16 ;  /* 0x00000008ff0c7819 */ /* 0x000fe40000011610 */
[----:B------:R-:W-:Y:S02]  /*0e20*/  SHF.R.U32.HI R38, RZ, 0x8, R17 ;  /* 0x00000008ff267819 */ /* 0x000fe40000011611 */
[----:B------:R-:W-:Y:S01]  /*0e30*/  LOP3.LUT R12, R12, 0xff, RZ, 0xc0, !PT ;  /* 0x000000ff0c0c7812 */ /* 0x000fe200078ec0ff */
[----:B------:R1:W2:Y:S01]  /*0e40*/  I2F.F16 R13, R14 ;  /* 0x0000000e000d7306 */ /* 0x0002a20000200c00 */
[----:B------:R-:W-:Y:S02]  /*0e50*/  LEA.HI R27, R16, 0xffffff80, RZ, 0x8 ;  /* 0xffffff80101b7811 */ /* 0x000fe400078f40ff */
[----:B------:R-:W-:Y:S02]  /*0e60*/  LEA.HI R28, R17, 0xffffff80, RZ, 0x8 ;  /* 0xffffff80111c7811 */ /* 0x000fe400078f40ff */
[----:B------:R-:W-:Y:S01]  /*0e70*/  LOP3.LUT R38, R38, 0xff, RZ, 0xc0, !PT ;  /* 0x000000ff26267812 */ /* 0x000fe200078ec0ff */
[----:B0-----:R-:W-:-:S02]  /*0e80*/  HADD2.F32 R29, -RZ, R29.H0_H0 ;  /* 0x2000001dff1d7230 */ /* 0x001fc40000004100 */
[----:B------:R-:W0:Y:S01]  /*0e90*/  I2F.F16 R15, R15 ;  /* 0x0000000f000f7306 */ /* 0x000e220000200c00 */
[----:B-1----:R-:W-:Y:S02]  /*0ea0*/  SHF.R.U32.HI R14, RZ, 0x10, R16 ;  /* 0x00000010ff0e7819 */ /* 0x002fe40000011610 */
[----:B------:R-:W-:Y:S01]  /*0eb0*/  IADD3 R16, PT, PT, R12, -0x80, RZ ;  /* 0xffffff800c107810 */ /* 0x000fe20007ffe0ff */
[----:B------:R-:W-:Y:S01]  /*0ec0*/  HADD2.F32 R12, -RZ, R22.H0_H0 ;  /* 0x20000016ff0c7230 */ /* 0x000fe20000004100 */
[----:B------:R-:W-:Y:S02]  /*0ed0*/  LOP3.LUT R24, R14, 0xff, RZ, 0xc0, !PT ;  /* 0x000000ff0e187812 */ /* 0x000fe400078ec0ff */
[----:B------:R-:W-:Y:S01]  /*0ee0*/  SHF.R.U32.HI R14, RZ, 0x10, R17 ;  /* 0x00000010ff0e7819 */ /* 0x000fe20000011611 */
[----:B------:R-:W1:Y:S01]  /*0ef0*/  I2F.F16 R25, R25 ;  /* 0x0000001900197306 */ /* 0x000e620000200c00 */
[----:B--2---:R-:W-:Y:S01]  /*0f00*/  HADD2.F32 R13, -RZ, R13.H0_H0 ;  /* 0x2000000dff0d7230 */ /* 0x004fe20000004100 */
[----:B------:R-:W-:Y:S01]  /*0f10*/  IADD3 R44, PT, PT, R38, -0x80, RZ ;  /* 0xffffff80262c7810 */ /* 0x000fe20007ffe0ff */
[----:B------:R-:W-:Y:S01]  /*0f20*/  FFMA.FTZ R29, R12, R29, RZ ;  /* 0x0000001d0c1d7223 */ /* 0x000fe200000100ff */
[----:B------:R-:W-:-:S02]  /*0f30*/  LOP3.LUT R38, R14, 0xff, RZ, 0xc0, !PT ;  /* 0x000000ff0e267812 */ /* 0x000fc400078ec0ff */
[----:B------:R-:W-:Y:S01]  /*0f40*/  FFMA.FTZ R43, R13, R12, RZ ;  /* 0x0000000c0d2b7223 */ /* 0x000fe200000100ff */
[----:B0-----:R-:W-:Y:S01]  /*0f50*/  HADD2.F32 R15, -RZ, R15.H0_H0 ;  /* 0x2000000fff0f7230 */ /* 0x001fe20000004100 */
[----:B------:R-:W0:Y:S01]  /*0f60*/  I2F.F16 R16, R16 ;  /* 0x0000001000107306 */ /* 0x000e220000200c00 */
[----:B------:R-:W-:Y:S01]  /*0f70*/  IADD3 R24, PT, PT, R24, -0x80, RZ ;  /* 0xffffff8018187810 */ /* 0x000fe20007ffe0ff */
[----:B-1----:R-:W-:Y:S02]  /*0f80*/  HADD2.F32 R17, -RZ, R25.H0_H0 ;  /* 0x20000019ff117230 */ /* 0x002fe40000004100 */
[----:B------:R-:W-:Y:S01]  /*0f90*/  FFMA.FTZ R25, R12, R15, RZ ;  /* 0x0000000f0c197223 */ /* 0x000fe200000100ff */
[----:B------:R-:W-:-:S03]  /*0fa0*/  IADD3 R22, PT, PT, R38, -0x80, RZ ;  /* 0xffffff8026167810 */ /* 0x000fc60007ffe0ff */
[----:B------:R-:W1:Y:S01]  /*0fb0*/  I2F.F16 R44, R44 ;  /* 0x0000002c002c7306 */ /* 0x000e620000200c00 */
[----:B------:R-:W-:Y:S02]  /*0fc0*/  FFMA.FTZ R17, R12, R17, RZ ;  /* 0x000000110c117223 */ /* 0x000fe400000100ff */
[----:B------:R2:W5:Y:S01]  /*0fd0*/  LDG.E.128.CONSTANT R12, desc[UR6][R50.64] ;  /* 0x00000006320c7981 */ /* 0x000562000c1e9d00 */
[----:B0-----:R-:W-:Y:S01]  /*0fe0*/  HADD2.F32 R16, -RZ, R16.H0_H0 ;  /* 0x20000010ff107230 */ /* 0x001fe20000004100 */
[----:B------:R-:W-:-:S03]  /*0ff0*/  SHF.R.U32.HI R38, RZ, 0x8, R18 ;  /* 0x00000008ff267819 */ /* 0x000fc60000011612 */
[----:B------:R-:W-:Y:S01]  /*1000*/  I2F.F16 R24, R24 ;  /* 0x0000001800187306 */ /* 0x000fe20000200c00 */
[----:B------:R-:W-:Y:S01]  /*1010*/  FFMA.FTZ R42, R16, R46, R43 ;  /* 0x0000002e102a7223 */ /* 0x000fe2000001002b */
[----:B------:R-:W-:Y:S02]  /*1020*/  SHF.R.U32.HI R43, RZ, 0x8, R19 ;  /* 0x00000008ff2b7819 */ /* 0x000fe40000011613 */
[----:B------:R-:W-:Y:S02]  /*1030*/  LOP3.LUT R38, R38, 0xff, RZ, 0xc0, !PT ;  /* 0x000000ff26267812 */ /* 0x000fe400078ec0ff */
[----:B------:R-:W-:Y:S02]  /*1040*/  LOP3.LUT R43, R43, 0xff, RZ, 0xc0, !PT ;  /* 0x000000ff2b2b7812 */ /* 0x000fe400078ec0ff */
[----:B------:R-:W-:Y:S01]  /*1050*/  I2F.F16 R27, R27 ;  /* 0x0000001b001b7306 */ /* 0x000fe20000200c00 */
[----:B------:R-:W-:Y:S02]  /*1060*/  IADD3 R16, PT, PT, R38, -0x80, RZ ;  /* 0xffffff8026107810 */ /* 0x000fe40007ffe0ff */
[----:B------:R-:W-:-:S02]  /*1070*/  SHF.R.U32.HI R38, RZ, 0x10, R18 ;  /* 0x00000010ff267819 */ /* 0x000fc40000011612 */
[----:B------:R-:W-:Y:S02]  /*1080*/  IADD3 R45, PT, PT, R43, -0x80, RZ ;  /* 0xffffff802b2d7810 */ /* 0x000fe40007ffe0ff */
[----:B------:R-:W-:Y:S01]  /*1090*/  LOP3.LUT R38, R38, 0xff, RZ, 0xc0, !PT ;  /* 0x000000ff26267812 */ /* 0x000fe200078ec0ff */
[----:B------:R-:W0:Y:S03]  /*10a0*/  I2F.F16 R16, R16 ;  /* 0x0000001000107306 */ /* 0x000e260000200c00 */
[----:B------:R-:W-:-:S05]  /*10b0*/  IADD3 R38, PT, PT, R38, -0x80, RZ ;  /* 0xffffff8026267810 */ /* 0x000fca0007ffe0ff */
[----:B------:R-:W3:Y:S01]  /*10c0*/  I2F.F16 R45, R45 ;  /* 0x0000002d002d7306 */ /* 0x000ee20000200c00 */
[----:B-1----:R-:W-:Y:S01]  /*10d0*/  HADD2.F32 R44, -RZ, R44.H0_H0 ;  /* 0x2000002cff2c7230 */ /* 0x002fe20000004100 */
[----:B------:R-:W-:-:S06]  /*10e0*/  SHF.R.U32.HI R43, RZ, 0x10, R19 ;  /* 0x00000010ff2b7819 */ /* 0x000fcc0000011613 */
[----:B------:R-:W1:Y:S01]  /*10f0*/  I2F.F16 R38, R38 ;  /* 0x0000002600267306 */ /* 0x000e620000200c00 */
[----:B------:R-:W-:Y:S01]  /*1100*/  LOP3.LUT R43, R43, 0xff, RZ, 0xc0, !PT ;  /* 0x000000ff2b2b7812 */ /* 0x000fe200078ec0ff */
[----:B------:R-:W-:Y:S01]  /*1110*/  FFMA.FTZ R44, R46, R44, R29 ;  /* 0x0000002c2e2c7223 */ /* 0x000fe2000001001d */
[----:B0-----:R-:W-:Y:S01]  /*1120*/  HADD2.F32 R29, -RZ, R16.H0_H0 ;  /* 0x20000010ff1d7230 */ /* 0x001fe20000004100 */
[----:B------:R-:W-:Y:S02]  /*1130*/  LEA.HI R16, R18, 0xffffff80, RZ, 0x8 ;  /* 0xffffff8012107811 */ /* 0x000fe400078f40ff */
[----:B------:R-:W-:Y:S01]  /*1140*/  IADD3 R43, PT, PT, R43, -0x80, RZ ;  /* 0xffffff802b2b7810 */ /* 0x000fe20007ffe0ff */
[----:B---3--:R-:W-:Y:S02]  /*1150*/  HADD2.F32 R18, -RZ, R45.H0_H0 ;  /* 0x2000002dff127230 */ /* 0x008fe40000004100 */
[C---:B------:R-:W-:Y:S01]  /*1160*/  FFMA.FTZ R25, R46.reuse, R29, R25 ;  /* 0x0000001d2e197223 */ /* 0x040fe20000010019 */
[----:B------:R-:W-:Y:S01]  /*1170*/  HADD2.F32 R29, -RZ, R24.H0_H0 ;  /* 0x20000018ff1d7230 */ /* 0x000fe20000004100 */
[----:B------:R-:W-:Y:S01]  /*1180*/  I2F.F16 R28, R28 ;  /* 0x0000001c001c7306 */ /* 0x000fe20000200c00 */
[----:B------:R-:W-:Y:S01]  /*1190*/  FFMA.FTZ R46, R46, R18, R17 ;  /* 0x000000122e2e7223 */ /* 0x000fe20000010011 */
[----:B------:R-:W-:Y:S01]  /*11a0*/  LEA.HI R17, R19, 0xffffff80, RZ, 0x8 ;  /* 0xffffff8013117811 */ /* 0x000fe200078f40ff */
[----:B------:R-:W-:-:S02]  /*11b0*/  HADD2.F32 R19, -RZ, R23.H0_H0 ;  /* 0x20000017ff137230 */ /* 0x000fc40000004100 */
[----:B-1----:R-:W-:-:S03]  /*11c0*/  HADD2.F32 R38, -RZ, R38.H0_H0 ;  /* 0x20000026ff267230 */ /* 0x002fc60000004100 */
[----:B------:R-:W0:Y:S01]  /*11d0*/  I2F.F16 R43, R43 ;  /* 0x0000002b002b7306 */ /* 0x000e220000200c00 */
[----:B------:R-:W-:Y:S01]  /*11e0*/  FFMA.FTZ R29, R29, R19, R42 ;  /* 0x000000131d1d7223 */ /* 0x000fe2000001002a */
[----:B------:R-:W-:Y:S02]  /*11f0*/  FFMA.FTZ R42, R19, R38, R25 ;  /* 0x00000026132a7223 */ /* 0x000fe40000010019 */
[----:B------:R-:W1:Y:S04]  /*1200*/  LDS.64 R24, [UR4+0x8] ;  /* 0x00000804ff187984 */ /* 0x000e680008000a00 */
[----:B------:R-:W3:Y:S08]  /*1210*/  I2F.F16 R22, R22 ;  /* 0x0000001600167306 */ /* 0x000ef00000200c00 */
[----:B------:R-:W4:Y:S01]  /*1220*/  I2F.F16 R16, R16 ;  /* 0x0000001000107306 */ /* 0x000f220000200c00 */
[----:B0-----:R-:W-:-:S02]  /*1230*/  HADD2.F32 R43, -RZ, R43.H0_H0 ;  /* 0x2000002bff2b7230 */ /* 0x001fc40000004100 */
[----:B---3--:R-:W-:-:S05]  /*1240*/  HADD2.F32 R18, -RZ, R22.H0_H0 ;  /* 0x20000016ff127230 */ /* 0x008fca0000004100 */
[----:B------:R-:W0:Y:S01]  /*1250*/  I2F.F16 R17, R17 ;  /* 0x0000001100117306 */ /* 0x000e220000200c00 */
[C---:B------:R-:W-:Y:S01]  /*1260*/  FFMA.FTZ R38, R19.reuse, R43, R46 ;  /* 0x0000002b13267223 */ /* 0x040fe2000001002e */
[----:B------:R-:W-:Y:S02]  /*1270*/  HADD2.F32 R23, -RZ, R23.H1_H1 ;  /* 0x30000017ff177230 */ /* 0x000fe40000004100 */
[----:B------:R-:W-:Y:S01]  /*1280*/  FFMA.FTZ R44, R19, R18, R44 ;  /* 0x00000012132c7223 */ /* 0x000fe2000001002c */
[----:B------:R-:W-:Y:S01]  /*1290*/  LOP3.LUT R18, R4, 0xff, RZ, 0xc0, !PT ;  /* 0x000000ff04127812 */ /* 0x000fe200078ec0ff */
[----:B----4-:R-:W-:Y:S01]  /*12a0*/  HADD2.F32 R43, -RZ, R16.H0_H0 ;  /* 0x20000010ff2b7230 */ /* 0x010fe20000004100 */
[----:B------:R-:W-:Y:S01]  /*12b0*/  LOP3.LUT R19, R5, 0xff, RZ, 0xc0, !PT ;  /* 0x000000ff05137812 */ /* 0x000fe200078ec0ff */
[----:B------:R-:W-:Y:S01]  /*12c0*/  HADD2.F32 R46, -RZ, R27.H0_H0 ;  /* 0x2000001bff2e7230 */ /* 0x000fe20000004100 */
[----:B------:R-:W-:Y:S01]  /*12d0*/  LOP3.LUT R27, R6, 0xff, RZ, 0xc0, !PT ;  /* 0x000000ff061b7812 */ /* 0x000fe200078ec0ff */
[----:B------:R-:W-:Y:S01]  /*12e0*/  HADD2.F32 R28, -RZ, R28.H0_H0 ;  /* 0x2000001cff1c7230 */ /* 0x000fe20000004100 */
[----:B------:R-:W-:Y:S01]  /*12f0*/  IADD3 R18, PT, PT, R18, -0x80, RZ ;  /* 0xffffff8012127810 */ /* 0x000fe20007ffe0ff */
[----:B------:R-:W-:Y:S01]  /*1300*/  FFMA.FTZ R42, R23, R43, R42 ;  /* 0x0000002b172a7223 */ /* 0x000fe2000001002a */
[----:B------:R-:W-:-:S02]  /*1310*/  SHF.R.U32.HI R16, RZ, 0x8, R4 ;  /* 0x00000008ff107819 */ /* 0x000fc40000011604 */
[----:B------:R-:W-:Y:S02]  /*1320*/  IADD3 R19, PT, PT, R19, -0x80, RZ ;  /* 0xffffff8013137810 */ /* 0x000fe40007ffe0ff */
[----:B------:R-:W-:Y:S02]  /*1330*/  SHF.R.U32.HI R43, RZ, 0x8, R5 ;  /* 0x00000008ff2b7819 */ /* 0x000fe40000011605 */
[----:B------:R-:W-:Y:S02]  /*1340*/  IADD3 R45, PT, PT, R27, -0x80, RZ ;  /* 0xffffff801b2d7810 */ /* 0x000fe40007ffe0ff */
[----:B------:R-:W-:Y:S02]  /*1350*/  LOP3.LUT R27, R7, 0xff, RZ, 0xc0, !PT ;  /* 0x000000ff071b7812 */ /* 0x000fe400078ec0ff */
[----:B------:R-:W-:Y:S01]  /*1360*/  LOP3.LUT R16, R16, 0xff, RZ, 0xc0, !PT ;  /* 0x000000ff10107812 */ /* 0x000fe200078ec0ff */
[----:B------:R-:W3:Y:S01]  /*1370*/  I2F.F16 R18, R18 ;  /* 0x0000001200127306 */ /* 0x000ee20000200c00 */
[----:B------:R-:W-:Y:S01]  /*1380*/  LOP3.LUT R43, R43, 0xff, RZ, 0xc0, !PT ;  /* 0x000000ff2b2b7812 */ /* 0x000fe200078ec0ff */
[----:B------:R-:W-:Y:S01]  /*1390*/  FFMA.FTZ R28, R23, R28, R44 ;  /* 0x0000001c171c7223 */ /* 0x000fe2000001002c */
[----:B------:R-:W-:Y:S01]  /*13a0*/  VIADD R27, R27, 0xffffff80 ;  /* 0xffffff801b1b7836 */ /* 0x000fe20000000000 */
[----:B------:R-:W-:-:S04]  /*13b0*/  IADD3 R16, PT, PT, R16, -0x80, RZ ;  /* 0xffffff8010107810 */ /* 0x000fc80007ffe0ff */
[----:B------:R-:W4:Y:S08]  /*13c0*/  I2F.F16 R19, R19 ;  /* 0x0000001300137306 */ /* 0x000f300000200c00 */
[----:B------:R0:W2:Y:S02]  /*13d0*/  I2F.F16 R44, R45 ;  /* 0x0000002d002c7306 */ /* 0x0000a40000200c00 */
[----:B0-----:R-:W-:Y:S01]  /*13e0*/  HADD2.F32 R45, -RZ, R17.H0_H0 ;  /* 0x20000011ff2d7230 */ /* 0x001fe20000004100 */
[----:B------:R-:W-:-:S05]  /*13f0*/  IADD3 R17, PT, PT, R43, -0x80, RZ ;  /* 0xffffff802b117810 */ /* 0x000fca0007ffe0ff */
[----:B------:R-:W0:Y:S01]  /*1400*/  I2F.F16 R27, R27 ;  /* 0x0000001b001b7306 */ /* 0x000e220000200c00 */
[----:B-1----:R-:W-:-:S07]  /*1410*/  HADD2.F32 R43, -RZ, R24.H0_H0 ;  /* 0x20000018ff2b7230 */ /* 0x002fce0000004100 */
[----:B------:R-:W1:Y:S01]  /*1420*/  I2F.F16 R16, R16 ;  /* 0x0000001000107306 */ /* 0x000e620000200c00 */
[----:B---3--:R-:W-:-:S07]  /*1430*/  HADD2.F32 R18, -RZ, R18.H0_H0 ;  /* 0x20000012ff127230 */ /* 0x008fce0000004100 */
[----:B------:R-:W3:Y:S01]  /*1440*/  I2F.F16 R17, R17 ;  /* 0x0000001100117306 */ /* 0x000ee20000200c00 */
[----:B------:R-:W-:Y:S01]  /*1450*/  FFMA.FTZ R29, R46, R23, R29 ;  /* 0x000000172e1d7223 */ /* 0x000fe2000001001d */
[----:B------:R-:W-:Y:S01]  /*1460*/  FFMA.FTZ R38, R23, R45, R38 ;  /* 0x0000002d17267223 */ /* 0x000fe20000010026 */
[----:B----4-:R-:W-:Y:S02]  /*1470*/  HADD2.F32 R19, -RZ, R19.H0_H0 ;  /* 0x20000013ff137230 */ /* 0x010fe40000004100 */
[----:B--2---:R-:W-:Y:S02]  /*1480*/  HADD2.F32 R45, -RZ, R44.H0_H0 ;  /* 0x2000002cff2d7230 */ /* 0x004fe40000004100 */
[----:B------:R-:W-:Y:S01]  /*1490*/  FFMA.FTZ R44, R18, R43, R29 ;  /* 0x0000002b122c7223 */ /* 0x000fe2000001001d */
[C---:B------:R-:W-:Y:S01]  /*14a0*/  FFMA.FTZ R18, R43.reuse, R19, R28 ;  /* 0x000000132b127223 */ /* 0x040fe2000001001c */
[----:B0-----:R-:W-:Y:S02]  /*14b0*/  HADD2.F32 R29, -RZ, R27.H0_H0 ;  /* 0x2000001bff1d7230 */ /* 0x001fe40000004100 */
[----:B------:R-:W-:Y:S01]  /*14c0*/  FFMA.FTZ R28, R43, R45, R42 ;  /* 0x0000002d2b1c7223 */ /* 0x000fe2000001002a */
[----:B-1----:R-:W-:Y:S01]  /*14d0*/  HADD2.F32 R45, -RZ, R16.H0_H0 ;  /* 0x20000010ff2d7230 */ /* 0x002fe20000004100 */
[----:B------:R-:W-:Y:S01]  /*14e0*/  LEA.HI R19, R6, 0xffffff80, RZ, 0x8 ;  /* 0xffffff8006137811 */ /* 0x000fe200078f40ff */
[----:B------:R-:W-:Y:S01]  /*14f0*/  HADD2.F32 R27, -RZ, R24.H1_H1 ;  /* 0x30000018ff1b7230 */ /* 0x000fe20000004100 */
[----:B------:R-:W-:Y:S01]  /*1500*/  SHF.R.U32.HI R16, RZ, 0x8, R6 ;  /* 0x00000008ff107819 */ /* 0x000fe20000011606 */
[----:B---3--:R-:W-:-:S02]  /*1510*/  HADD2.F32 R17, -RZ, R17.H0_H0 ;  /* 0x20000011ff117230 */ /* 0x008fc40000004100 */
[----:B------:R-:W-:-:S04]  /*1520*/  IMAD.WIDE R50, R2, 0x4, R50 ;  /* 0x0000000402327825 */ /* 0x000fc800078e0232 */
        /* <DEDUP_REMOVED lines=9> */
[----:B------:R-:W-:Y:S02]  /*15c0*/  LEA.HI R23, R5, 0xffffff80, RZ, 0x8 ;  /* 0xffffff8005177811 */ /* 0x000fe400078f40ff */
[----:B------:R-:W-:Y:S02]  /*15d0*/  LOP3.LUT R4, R4, 0xff, RZ, 0xc0, !PT ;  /* 0x000000ff04047812 */ /* 0x000fe400078ec0ff */
[----:B------:R-:W-:Y:S02]  /*15e0*/  SHF.R.U32.HI R5, RZ, 0x10, R5 ;  /* 0x00000010ff057819 */ /* 0x000fe40000011605 */
[----:B------:R-:W-:Y:S01]  /*15f0*/  IADD3 R29, PT, PT, R4, -0x80, RZ ;  /* 0xffffff80041d7810 */ /* 0x000fe20007ffe0ff */
[----:B------:R-:W-:Y:S01]  /*1600*/  FFMA.FTZ R4, R45, R27, R44 ;  /* 0x0000001b2d047223 */ /* 0x000fe2000001002c */
[----:B------:R-:W-:Y:S02]  /*1610*/  SHF.R.U32.HI R44, RZ, 0x8, R7 ;  /* 0x00000008ff2c7819 */ /* 0x000fe40000011607 */
[----:B------:R-:W-:-:S02]  /*1620*/  LOP3.LUT R5, R5, 0xff, RZ, 0xc0, !PT ;  /* 0x000000ff05057812 */ /* 0x000fc400078ec0ff */
[----:B------:R-:W-:Y:S02]  /*1630*/  LOP3.LUT R44, R44, 0xff, RZ, 0xc0, !PT ;  /* 0x000000ff2c2c7812 */ /* 0x000fe400078ec0ff */
[----:B------:R-:W-:Y:S02]  /*1640*/  SHF.R.U32.HI R45, RZ, 0x10, R6 ;  /* 0x00000010ff2d7819 */ /* 0x000fe40000011606 */
[----:B------:R-:W-:Y:S02]  /*1650*/  IADD3 R6, PT, PT, R5, -0x80, RZ ;  /* 0xffffff8005067810 */ /* 0x000fe40007ffe0ff */
[----:B------:R-:W-:Y:S01]  /*1660*/  SHF.R.U32.HI R5, RZ, 0x10, R7 ;  /* 0x00000010ff057819 */ /* 0x000fe20000011607 */
[----:B-1----:R-:W-:Y:S01]  /*1670*/  HADD2.F32 R47, -RZ, R43.H0_H0 ;  /* 0x2000002bff2f7230 */ /* 0x002fe20000004100 */
[----:B------:R-:W-:Y:S02]  /*1680*/  IADD3 R44, PT, PT, R44, -0x80, RZ ;  /* 0xffffff802c2c7810 */ /* 0x000fe40007ffe0ff */
[----:B------:R-:W-:-:S02]  /*1690*/  LOP3.LUT R46, R5, 0xff, RZ, 0xc0, !PT ;  /* 0x000000ff052e7812 */ /* 0x000fc400078ec0ff */
[----:B------:R-:W-:Y:S01]  /*16a0*/  LOP3.LUT R45, R45, 0xff, RZ, 0xc0, !PT ;  /* 0x000000ff2d2d7812 */ /* 0x000fe200078ec0ff */
[----:B------:R-:W-:Y:S01]  /*16b0*/  FFMA.FTZ R5, R27, R47, R28 ;  /* 0x0000002f1b057223 */ /* 0x000fe2000001001c */
[----:B------:R-:W1:Y:S01]  /*16c0*/  I2F.F16 R44, R44 ;  /* 0x0000002c002c7306 */ /* 0x000e620000200c00 */
[----:B------:R-:W-:Y:S02]  /*16d0*/  IADD3 R28, PT, PT, R46, -0x80, RZ ;  /* 0xffffff802e1c7810 */ /* 0x000fe40007ffe0ff */
[----:B------:R-:W-:-:S05]  /*16e0*/  IADD3 R45, PT, PT, R45, -0x80, RZ ;  /* 0xffffff802d2d7810 */ /* 0x000fca0007ffe0ff */
[----:B------:R-:W3:Y:S08]  /*16f0*/  I2F.F16 R29, R29 ;  /* 0x0000001d001d7306 */ /* 0x000ef00000200c00 */
[----:B------:R-:W4:Y:S08]  /*1700*/  I2F.F16 R6, R6 ;  /* 0x0000000600067306 */ /* 0x000f300000200c00 */
[----:B------:R-:W0:Y:S08]  /*1710*/  I2F.F16 R43, R45 ;  /* 0x0000002d002b7306 */ /* 0x000e300000200c00 */
[----:B------:R-:W0:Y:S01]  /*1720*/  I2F.F16 R28, R28 ;  /* 0x0000001c001c7306 */ /* 0x000e220000200c00 */
[----:B-1----:R-:W-:Y:S01]  /*1730*/  HADD2.F32 R44, -RZ, R44.H0_H0 ;  /* 0x2000002cff2c7230 */ /* 0x002fe20000004100 */
[----:B------:R-:W-:-:S06]  /*1740*/  LEA.HI R46, R7, 0xffffff80, RZ, 0x8 ;  /* 0xffffff80072e7811 */ /* 0x000fcc00078f40ff */
[----:B------:R-:W1:Y:S01]  /*1750*/  I2F.F16 R22, R22 ;  /* 0x0000001600167306 */ /* 0x000e620000200c00 */
[----:B------:R-:W-:Y:S01]  /*1760*/  FFMA.FTZ R27, R27, R44, R38 ;  /* 0x0000002c1b1b7223 */ /* 0x000fe20000010026 */
[----:B------:R-:W-:Y:S02]  /*1770*/  HADD2.F32 R7, -RZ, R25.H0_H0 ;  /* 0x20000019ff077230 */ /* 0x000fe40000004100 */
[----:B---3--:R-:W-:Y:S02]  /*1780*/  HADD2.F32 R29, -RZ, R29.H0_H0 ;  /* 0x2000001dff1d7230 */ /* 0x008fe40000004100 */
[----:B----4-:R-:W-:Y:S02]  /*1790*/  HADD2.F32 R38, -RZ, R6.H0_H0 ;  /* 0x20000006ff267230 */ /* 0x010fe40000004100 */
[----:B------:R-:W3:Y:S01]  /*17a0*/  I2F.F16 R23, R23 ;  /* 0x0000001700177306 */ /* 0x000ee20000200c00 */
[----:B0-----:R-:W-:Y:S02]  /*17b0*/  HADD2.F32 R48, -RZ, R43.H0_H0 ;  /* 0x2000002bff307230 */ /* 0x001fe40000004100 */
[----:B------:R-:W-:Y:S01]  /*17c0*/  HADD2.F32 R28, -RZ, R28.H0_H0 ;  /* 0x2000001cff1c7230 */ /* 0x000fe20000004100 */
[----:B------:R-:W-:Y:S01]  /*17d0*/  LOP3.LUT R45, R8, 0xff, RZ, 0xc0, !PT ;  /* 0x000000ff082d7812 */ /* 0x000fe200078ec0ff */
[----:B------:R-:W-:Y:S01]  /*17e0*/  FFMA.FTZ R44, R29, R7, R4 ;  /* 0x000000071d2c7223 */ /* 0x000fe20000010004 */
[C---:B------:R-:W-:Y:S01]  /*17f0*/  FFMA.FTZ R42, R7.reuse, R38, R42 ;  /* 0x00000026072a7223 */ /* 0x040fe2000001002a */
[C---:B------:R-:W-:Y:S01]  /*1800*/  FFMA.FTZ R29, R7.reuse, R48, R5 ;  /* 0x00000030071d7223 */ /* 0x040fe20000010005 */
[----:B------:R0:W4:Y:S01]  /*1810*/  I2F.F16 R6, R46 ;  /* 0x0000002e00067306 */ /* 0x0001220000200c00 */
[----:B------:R-:W-:Y:S01]  /*1820*/  FFMA.FTZ R43, R7, R28, R27 ;  /* 0x0000001c072b7223 */ /* 0x000fe2000001001b */
[----:B------:R-:W-:Y:S01]  /*1830*/  IADD3 R7, PT, PT, R45, -0x80, RZ ;  /* 0xffffff802d077810 */ /* 0x000fe20007ffe0ff */
[----:B------:R-:W-:Y:S01]  /*1840*/  HADD2.F32 R45, -RZ, R25.H1_H1 ;  /* 0x30000019ff2d7230 */ /* 0x000fe20000004100 */
[----:B------:R-:W5:Y:S01]  /*1850*/  LDS.64 R4, [UR4+0x10] ;  /* 0x00001004ff047984 */ /* 0x000f620008000a00 */
[----:B-1----:R-:W-:Y:S01]  /*1860*/  HADD2.F32 R25, -RZ, R22.H0_H0 ;  /* 0x20000016ff197230 */ /* 0x002fe20000004100 */
[----:B------:R-:W-:Y:S01]  /*1870*/  LOP3.LUT R27, R9, 0xff, RZ, 0xc0, !PT ;  /* 0x000000ff091b7812 */ /* 0x000fe200078ec0ff */
[----:B---3--:R-:W-:-:S02]  /*1880*/  HADD2.F32 R23, -RZ, R23.H0_H0 ;  /* 0x20000017ff177230 */ /* 0x008fc40000004100 */
        /* <DEDUP_REMOVED lines=8> */
[----:B----4-:R-:W-:Y:S01]  /*1910*/  HADD2.F32 R6, -RZ, R6.H0_H0 ;  /* 0x20000006ff067230 */ /* 0x010fe20000004100 */
[----:B------:R-:W-:-:S02]  /*1920*/  SHF.R.U32.HI R24, RZ, 0x8, R8 ;  /* 0x00000008ff187819 */ /* 0x000fc40000011608 */
[----:B------:R-:W-:Y:S02]  /*1930*/  IADD3 R29, PT, PT, R42, -0x80, RZ ;  /* 0xffffff802a1d7810 */ /* 0x000fe40007ffe0ff */
[----:B------:R-:W-:Y:S01]  /*1940*/  LOP3.LUT R42, R24, 0xff, RZ, 0xc0, !PT ;  /* 0x000000ff182a7812 */ /* 0x000fe200078ec0ff */
[----:B------:R-:W-:Y:S01]  /*1950*/  FFMA.FTZ R24, R45, R6, R43 ;  /* 0x000000062d187223 */ /* 0x000fe2000001002b */
[----:B------:R-:W-:Y:S02]  /*1960*/  SHF.R.U32.HI R6, RZ, 0x8, R9 ;  /* 0x00000008ff067819 */ /* 0x000fe40000011609 */
[----:B------:R-:W-:Y:S02]  /*1970*/  IADD3 R44, PT, PT, R42, -0x80, RZ ;  /* 0xffffff802a2c7810 */ /* 0x000fe40007ffe0ff */
[----:B------:R-:W-:Y:S01]  /*1980*/  LOP3.LUT R42, R6, 0xff, RZ, 0xc0, !PT ;  /* 0x000000ff062a7812 */ /* 0x000fe200078ec0ff */
[----:B------:R-:W0:Y:S01]  /*1990*/  I2F.F16 R7, R7 ;  /* 0x0000000700077306 */ /* 0x000e220000200c00 */
[----:B------:R-:W-:-:S03]  /*19a0*/  LEA.HI R38, R8, 0xffffff80, RZ, 0x8 ;  /* 0xffffff8008267811 */ /* 0x000fc600078f40ff */
[----:B------:R-:W-:Y:S01]  /*19b0*/  VIADD R42, R42, 0xffffff80 ;  /* 0xffffff802a2a7836 */ /* 0x000fe20000000000 */
[----:B------:R-:W-:-:S03]  /*19c0*/  SHF.R.U32.HI R43, RZ, 0x10, R8 ;  /* 0x00000010ff2b7819 */ /* 0x000fc60000011608 */
[----:B------:R-:W1:Y:S08]  /*19d0*/  I2F.F16 R23, R46 ;  /* 0x0000002e00177306 */ /* 0x000e700000200c00 */
[----:B------:R-:W3:Y:S08]  /*19e0*/  I2F.F16 R22, R22 ;  /* 0x0000001600167306 */ /* 0x000ef00000200c00 */
[----:B------:R-:W4:Y:S08]  /*19f0*/  I2F.F16 R29, R29 ;  /* 0x0000001d001d7306 */ /* 0x000f300000200c00 */
[----:B------:R-:W4:Y:S08]  /*1a00*/  I2F.F16 R8, R44 ;  /* 0x0000002c00087306 */ /* 0x000f300000200c00 */
[----:B------:R-:W4:Y:S01]  /*1a10*/  I2F.F16 R42, R42 ;  /* 0x0000002a002a7306 */ /* 0x000f220000200c00 */
[----:B-----5:R-:W-:-:S02]  /*1a20*/  HADD2.F32 R6, -RZ, R4.H0_H0 ;  /* 0x20000004ff067230 */ /* 0x020fc40000004100 */
[----:B0-----:R-:W-:Y:S02]  /*1a30*/  HADD2.F32 R7, -RZ, R7.H0_H0 ;  /* 0x20000007ff077230 */ /* 0x001fe40000004100 */
[----:B-1----:R-:W-:Y:S02]  /*1a40*/  HADD2.F32 R23, -RZ, R23.H0_H0 ;  /* 0x20000017ff177230 */ /* 0x002fe40000004100 */
[----:B---3--:R-:W-:Y:S02]  /*1a50*/  HADD2.F32 R45, -RZ, R22.H0_H0 ;  /* 0x20000016ff2d7230 */ /* 0x008fe40000004100 */
[----:B----4-:R-:W-:Y:S02]  /*1a60*/  HADD2.F32 R29, -RZ, R29.H0_H0 ;  /* 0x2000001dff1d7230 */ /* 0x010fe40000004100 */
[----:B------:R-:W-:Y:S01]  /*1a70*/  HADD2.F32 R44, -RZ, R8.H0_H0 ;  /* 0x20000008ff2c7230 */ /* 0x000fe20000004100 */
[----:B------:R-:W-:Y:S01]  /*1a80*/  SHF.R.U32.HI R8, RZ, 0x8, R10 ;  /* 0x00000008ff087819 */ /* 0x000fe2000001160a */
[----:B------:R-:W-:Y:S01]  /*1a90*/  FFMA.FTZ R47, R7, R6, RZ ;  /* 0x00000006072f7223 */ /* 0x000fe200000100ff */
[----:B------:R-:W-:Y:S01]  /*1aa0*/  FFMA.FTZ R7, R6, R23, RZ ;  /* 0x0000001706077223 */ /* 0x000fe200000100ff */
[----:B------:R-:W-:-:S02]  /*1ab0*/  HADD2.F32 R4, -RZ, R4.H1_H1 ;  /* 0x30000004ff047230 */ /* 0x000fc40000004100 */
[C---:B------:R-:W-:Y:S01]  /*1ac0*/  FFMA.FTZ R45, R6.reuse, R45, RZ ;  /* 0x0000002d062d7223 */ /* 0x040fe200000100ff */
[----:B------:R-:W-:Y:S02]  /*1ad0*/  HADD2.F32 R42, -RZ, R42.H0_H0 ;  /* 0x2000002aff2a7230 */ /* 0x000fe40000004100 */
[----:B------:R-:W-:Y:S01]  /*1ae0*/  FFMA.FTZ R23, R6, R29, RZ ;  /* 0x0000001d06177223 */ /* 0x000fe200000100ff */
[----:B------:R-:W-:Y:S02]  /*1af0*/  LOP3.LUT R8, R8, 0xff, RZ, 0xc0, !PT ;  /* 0x000000ff08087812 */ /* 0x000fe400078ec0ff */
[----:B------:R-:W-:Y:S02]  /*1b00*/  SHF.R.U32.HI R29, RZ, 0x8, R11 ;  /* 0x00000008ff1d7819 */ /* 0x000fe4000001160b */
[----:B------:R-:W-:Y:S01]  /*1b10*/  SHF.R.U32.HI R6, RZ, 0x10, R9 ;  /* 0x00000010ff067819 */ /* 0x000fe20000011609 */
[----:B------:R-:W-:Y:S01]  /*1b20*/  FFMA.FTZ R45, R4, R42, R45 ;  /* 0x0000002a042d7223 */ /* 0x000fe2000001002d */
[----:B------:R-:W-:-:S02]  /*1b30*/  IADD3 R8, PT, PT, R8, -0x80, RZ ;  /* 0xffffff8008087810 */ /* 0x000fc40007ffe0ff */
[----:B------:R-:W-:Y:S02]  /*1b40*/  LOP3.LUT R42, R29, 0xff, RZ, 0xc0, !PT ;  /* 0x000000ff1d2a7812 */ /* 0x000fe400078ec0ff */
[----:B------:R-:W-:Y:S02]  /*1b50*/  LOP3.LUT R6, R6, 0xff, RZ, 0xc0, !PT ;  /* 0x000000ff06067812 */ /* 0x000fe400078ec0ff */
[----:B------:R-:W-:Y:S02]  /*1b60*/  SHF.R.U32.HI R29, RZ, 0x10, R10 ;  /* 0x00000010ff1d7819 */ /* 0x000fe4000001160a */
[----:B------:R-:W-:Y:S02]  /*1b70*/  LOP3.LUT R43, R43, 0xff, RZ, 0xc0, !PT ;  /* 0x000000ff2b2b7812 */ /* 0x000fe400078ec0ff */
[----:B------:R-:W-:Y:S01]  /*1b80*/  IADD3 R42, PT, PT, R42, -0x80, RZ ;  /* 0xffffff802a2a7810 */ /* 0x000fe20007ffe0ff */
[----:B------:R-:W0:Y:S01]  /*1b90*/  I2F.F16 R8, R8 ;  /* 0x0000000800087306 */ /* 0x000e220000200c00 */
[----:B------:R-:W-:-:S02]  /*1ba0*/  IADD3 R6, PT, PT, R6, -0x80, RZ ;  /* 0xffffff8006067810 */ /* 0x000fc40007ffe0ff */
[----:B------:R-:W-:Y:S02]  /*1bb0*/  LOP3.LUT R29, R29, 0xff, RZ, 0xc0, !PT ;  /* 0x000000ff1d1d7812 */ /* 0x000fe400078ec0ff */
[----:B------:R-:W-:Y:S01]  /*1bc0*/  IADD3 R22, PT, PT, R43, -0x80, RZ ;  /* 0xffffff802b167810 */ /* 0x000fe20007ffe0ff */
[----:B------:R-:W-:Y:S02]  /*1bd0*/  FFMA.FTZ R43, R44, R4, R47 ;  /* 0x000000042c2b7223 */ /* 0x000fe4000001002f */
[----:B------:R1:W-:Y:S08]  /*1be0*/  I2F.F16 R44, R6 ;  /* 0x00000006002c7306 */ /* 0x0003f00000200c00 */
[----:B------:R-:W3:Y:S01]  /*1bf0*/  I2F.F16 R42, R42 ;  /* 0x0000002a002a7306 */ /* 0x000ee20000200c00 */
[----:B-1----:R-:W-:-:S02]  /*1c00*/  IADD3 R6, PT, PT, R29, -0x80, RZ ;  /* 0xffffff801d067810 */ /* 0x002fc40007ffe0ff */
        /* <DEDUP_REMOVED lines=14> */
[----:B------:R-:W4:Y:S08]  /*1cf0*/  I2F.F16 R38, R38 ;  /* 0x0000002600267306 */ /* 0x000f300000200c00 */
[----:B------:R-:W5:Y:S01]  /*1d00*/  I2F.F16 R4, R46 ;  /* 0x0000002e00047306 */ /* 0x000f620000200c00 */
[----:B------:R-:W-:-:S07]  /*1d10*/  FFMA.FTZ R45, R8, R44, R45 ;  /* 0x0000002c082d7223 */ /* 0x000fce000001002d */
[----:B------:R-:W5:Y:S01]  /*1d20*/  I2F.F16 R42, R42 ;  /* 0x0000002a002a7306 */ /* 0x000f620000200c00 */
[----:B0-----:R-:W-:Y:S02]  /*1d30*/  HADD2.F32 R22, -RZ, R22.H0_H0 ;  /* 0x20000016ff167230 */ /* 0x001fe40000004100 */
[----:B-1----:R-:W-:Y:S02]  /*1d40*/  HADD2.F32 R6, -RZ, R6.H0_H0 ;  /* 0x20000006ff067230 */ /* 0x002fe40000004100 */
[----:B---3--:R-:W-:Y:S02]  /*1d50*/  HADD2.F32 R44, -RZ, R29.H0_H0 ;  /* 0x2000001dff2c7230 */ /* 0x008fe40000004100 */
[----:B------:R-:W-:Y:S01]  /*1d60*/  HADD2.F32 R10, -RZ, R5.H1_H1 ;  /* 0x30000005ff0a7230 */ /* 0x000fe20000004100 */
[----:B------:R-:W-:Y:S01]  /*1d70*/  LOP3.LUT R5, R12, 0xff, RZ, 0xc0, !PT ;  /* 0x000000ff0c057812 */ /* 0x000fe200078ec0ff */
[----:B------:R-:W-:Y:S01]  /*1d80*/  FFMA.FTZ R43, R22, R8, R43 ;  /* 0x00000008162b7223 */ /* 0x000fe2000001002b */
[C---:B------:R-:W-:Y:S01]  /*1d90*/  FFMA.FTZ R7, R8.reuse, R6, R7 ;  /* 0x0000000608077223 */ /* 0x040fe20000010007 */
[----:B------:R-:W-:Y:S01]  /*1da0*/  FFMA.FTZ R9, R8, R44, R9 ;  /* 0x0000002c08097223 */ /* 0x000fe20000010009 */
[----:B------:R-:W-:Y:S01]  /*1db0*/  IADD3 R29, PT, PT, R5, -0x80, RZ ;  /* 0xffffff80051d7810 */ /* 0x000fe20007ffe0ff */
[----:B----4-:R-:W-:Y:S01]  /*1dc0*/  HADD2.F32 R8, -RZ, R38.H0_H0 ;  /* 0x20000026ff087230 */ /* 0x010fe20000004100 */
[----:B------:R-:W0:Y:S01]  /*1dd0*/  LDS.64 R22, [UR4+0x18] ;  /* 0x00001804ff167984 */ /* 0x000e220008000a00 */
[----:B-----5:R-:W-:Y:S01]  /*1de0*/  HADD2.F32 R5, -RZ, R4.H0_H0 ;  /* 0x20000004ff057230 */ /* 0x020fe20000004100 */
[----:B------:R-:W-:Y:S01]  /*1df0*/  LOP3.LUT R4, R13, 0xff, RZ, 0xc0, !PT ;  /* 0x000000ff0d047812 */ /* 0x000fe200078ec0ff */
[----:B------:R-:W-:-:S02]  /*1e00*/  HADD2.F32 R42, -RZ, R42.H0_H0 ;  /* 0x2000002aff2a7230 */ /* 0x000fc40000004100 */
[----:B------:R-:W-:-:S04]  /*1e10*/  IMAD.WIDE R50, R2, 0x4, R50 ;  /* 0x0000000402327825 */ /* 0x000fc800078e0232 */
[----:B------:R-:W-:Y:S01]  /*1e20*/  FFMA.FTZ R8, R8, R10, R43 ;  /* 0x0000000a08087223 */ /* 0x000fe2000001002b */
[C---:B------:R-:W-:Y:S01]  /*1e30*/  FFMA.FTZ R45, R10.reuse, R5, R45 ;  /* 0x000000050a2d7223 */ /* 0x040fe2000001002d */
[----:B------:R-:W-:Y:S01]  /*1e40*/  FFMA.FTZ R43, R10, R42, R7 ;  /* 0x0000002a0a2b7223 */ /* 0x000fe20000010007 */
[----:B------:R-:W-:Y:S02]  /*1e50*/  IADD3 R38, PT, PT, R4, -0x80, RZ ;  /* 0xffffff8004267810 */ /* 0x000fe40007ffe0ff */
[----:B------:R1:W3:Y:S01]  /*1e60*/  LDG.E.128.CONSTANT R4, desc[UR6][R50.64] ;  /* 0x0000000632047981 */ /* 0x0002e2000c1e9d00 */
[----:B------:R-:W-:-:S06]  /*1e70*/  LEA.HI R11, R11, 0xffffff80, RZ, 0x8 ;  /* 0xffffff800b0b7811 */ /* 0x000fcc00078f40ff */
[----:B------:R-:W4:Y:S08]  /*1e80*/  I2F.F16 R11, R11 ;  /* 0x0000000b000b7306 */ /* 0x000f300000200c00 */
[----:B------:R-:W5:Y:S01]  /*1e90*/  I2F.F16 R29, R29 ;  /* 0x0000001d001d7306 */ /* 0x000f620000200c00 */
[----:B----4-:R-:W-:Y:S01]  /*1ea0*/  HADD2.F32 R42, -RZ, R11.H0_H0 ;  /* 0x2000000bff2a7230 */ /* 0x010fe20000004100 */
[----:B------:R-:W-:-:S06]  /*1eb0*/  LOP3.LUT R11, R14, 0xff, RZ, 0xc0, !PT ;  /* 0x000000ff0e0b7812 */ /* 0x000fcc00078ec0ff */
[----:B------:R-:W4:Y:S01]  /*1ec0*/  I2F.F16 R38, R38 ;  /* 0x0000002600267306 */ /* 0x000f220000200c00 */
[----:B------:R-:W-:Y:S02]  /*1ed0*/  IADD3 R46, PT, PT, R11, -0x80, RZ ;  /* 0xffffff800b2e7810 */ /* 0x000fe40007ffe0ff */
[----:B------:R-:W-:Y:S01]  /*1ee0*/  LOP3.LUT R11, R15, 0xff, RZ, 0xc0, !PT ;  /* 0x000000ff0f0b7812 */ /* 0x000fe200078ec0ff */
[----:B------:R-:W-:-:S03]  /*1ef0*/  FFMA.FTZ R9, R10, R42, R9 ;  /* 0x0000002a0a097223 */ /* 0x000fc60000010009 */
[----:B------:R-:W-:Y:S01]  /*1f00*/  IADD3 R44, PT, PT, R11, -0x80, RZ ;  /* 0xffffff800b2c7810 */ /* 0x000fe20007ffe0ff */
        /* <DEDUP_REMOVED lines=33> */
[----:B------:R-:W-:Y:S01]  /*2120*/  FFMA.FTZ R11, R46, R22, R11 ;  /* 0x000000162e0b7223 */ /* 0x000fe2000001000b */
[----:B------:R-:W-:-:S02]  /*2130*/  IADD3 R45, PT, PT, R42, -0x80, RZ ;  /* 0xffffff802a2d7810 */ /* 0x000fc40007ffe0ff */
[----:B------:R-:W-:Y:S02]  /*2140*/  SHF.R.U32.HI R46, RZ, 0x10, R15 ;  /* 0x00000010ff2e7819 */ /* 0x000fe4000001160f */
[----:B------:R-:W-:Y:S02]  /*2150*/  LOP3.LUT R42, R12, 0xff, RZ, 0xc0, !PT ;  /* 0x000000ff0c2a7812 */ /* 0x000fe400078ec0ff */
[----:B------:R-:W-:Y:S01]  /*2160*/  IADD3 R8, PT, PT, R8, -0x80, RZ ;  /* 0xffffff8008087810 */ /* 0x000fe20007ffe0ff */
[----:B------:R-:W2:Y:S01]  /*2170*/  I2F.F16 R12, R45 ;  /* 0x0000002d000c7306 */ /* 0x000ea20000200c00 */
[----:B------:R-:W-:Y:S02]  /*2180*/  LOP3.LUT R46, R46, 0xff, RZ, 0xc0, !PT ;  /* 0x000000ff2e2e7812 */ /* 0x000fe400078ec0ff */
[----:B------:R-:W-:Y:S01]  /*2190*/  LEA.HI R29, R13, 0xffffff80, RZ, 0x8 ;  /* 0xffffff800d1d7811 */ /* 0x000fe200078f40ff */
[----:B0-----:R-:W-:Y:S01]  /*21a0*/  HADD2.F32 R47, -RZ, R10.H0_H0 ;  /* 0x2000000aff2f7230 */ /* 0x001fe20000004100 */
[----:B------:R-:W-:-:S02]  /*21b0*/  SHF.R.U32.HI R13, RZ, 0x10, R13 ;  /* 0x00000010ff0d7819 */ /* 0x000fc4000001160d */
[----:B------:R-:W-:Y:S01]  /*21c0*/  IADD3 R42, PT, PT, R42, -0x80, RZ ;  /* 0xffffff802a2a7810 */ /* 0x000fe20007ffe0ff */
[----:B------:R-:W0:Y:S01]  /*21d0*/  I2F.F16 R8, R8 ;  /* 0x0000000800087306 */ /* 0x000e220000200c00 */
[----:B------:R-:W-:Y:S02]  /*21e0*/  IADD3 R10, PT, PT, R46, -0x80, RZ ;  /* 0xffffff802e0a7810 */ /* 0x000fe40007ffe0ff */
[----:B------:R-:W-:-:S05]  /*21f0*/  LOP3.LUT R13, R13, 0xff, RZ, 0xc0, !PT ;  /* 0x000000ff0d0d7812 */ /* 0x000fca00078ec0ff */
[----:B------:R-:W4:Y:S01]  /*2200*/  I2F.F16 R42, R42 ;  /* 0x0000002a002a7306 */ /* 0x000f220000200c00 */
[----:B------:R-:W-:Y:S02]  /*2210*/  VIADD R13, R13, 0xffffff80 ;  /* 0xffffff800d0d7836 */ /* 0x000fe40000000000 */
[----:B--2---:R-:W-:-:S05]  /*2220*/  HADD2.F32 R12, -RZ, R12.H0_H0 ;  /* 0x2000000cff0c7230 */ /* 0x004fca0000004100 */
        /* <DEDUP_REMOVED lines=14> */
[----:B------:R-:W-:Y:S02]  /*2310*/  LEA.HI R48, R15, 0xffffff80, RZ, 0x8 ;  /* 0xffffff800f307811 */ /* 0x000fe400078f40ff */
[----:B------:R-:W-:Y:S01]  /*2320*/  IADD3 R14, PT, PT, R8, -0x80, RZ ;  /* 0xffffff80080e7810 */ /* 0x000fe20007ffe0ff */
        /* <DEDUP_REMOVED lines=11> */
[----:B------:R-:W4:Y:S03]  /*23e0*/  I2F.F16 R47, R47 ;  /* 0x0000002f002f7306 */ /* 0x000f260000200c00 */
[----:B------:R-:W-:Y:S01]  /*23f0*/  IADD3 R44, PT, PT, R23, -0x80, RZ ;  /* 0xffffff80172c7810 */ /* 0x000fe20007ffe0ff */
[----:B-1----:R-:W-:-:S04]  /*2400*/  HADD2.F32 R22, -RZ, R38.H0_H0 ;  /* 0x20000026ff167230 */ /* 0x002fc80000004100 */
[----:B------:R-:W1:Y:S01]  /*2410*/  I2F.F16 R48, R48 ;  /* 0x0000003000307306 */ /* 0x000e620000200c00 */
[----:B------:R-:W-:-:S07]  /*2420*/  FFMA.FTZ R22, R22, R46, R45 ;  /* 0x0000002e16167223 */ /* 0x000fce000001002d */
[----:B------:R-:W5:Y:S08]  /*2430*/  I2F.F16 R29, R29 ;  /* 0x0000001d001d7306 */ /* 0x000f700000200c00 */
[----:B------:R-:W0:Y:S01]  /*2440*/  I2F.F16 R14, R14 ;  /* 0x0000000e000e7306 */ /* 0x000e220000200c00 */
[----:B----4-:R-:W-:-:S07]  /*2450*/  HADD2.F32 R38, -RZ, R47.H0_H0 ;  /* 0x2000002fff267230 */ /* 0x010fce0000004100 */
[----:B------:R-:W4:Y:S01]  /*2460*/  I2F.F16 R42, R42 ;  /* 0x0000002a002a7306 */ /* 0x000f220000200c00 */
[----:B-1----:R-:W-:-:S07]  /*2470*/  HADD2.F32 R48, -RZ, R48.H0_H0 ;  /* 0x20000030ff307230 */ /* 0x002fce0000004100 */
[----:B------:R-:W1:Y:S08]  /*2480*/  I2F.F16 R45, R52 ;  /* 0x00000034002d7306 */ /* 0x000e700000200c00 */
[----:B------:R-:W1:Y:S01]  /*2490*/  I2F.F16 R44, R44 ;  /* 0x0000002c002c7306 */ /* 0x000e620000200c00 */
[----:B-----5:R-:W-:Y:S02]  /*24a0*/  HADD2.F32 R23, -RZ, R29.H0_H0 ;  /* 0x2000001dff177230 */ /* 0x020fe40000004100 */
[C---:B------:R-:W-:Y:S01]  /*24b0*/  FFMA.FTZ R29, R46.reuse, R38, R43 ;  /* 0x000000262e1d7223 */ /* 0x040fe2000001002b */
[----:B------:R-:W-:Y:S01]  /*24c0*/  FFMA.FTZ R38, R46, R48, R15 ;  /* 0x000000302e267223 */ /* 0x000fe2000001000f */
[----:B0-----:R-:W-:-:S02]  /*24d0*/  HADD2.F32 R15, -RZ, R14.H0_H0 ;  /* 0x2000000eff0f7230 */ /* 0x001fc40000004100 */
[----:B------:R-:W-:Y:S02]  /*24e0*/  HADD2.F32 R14, -RZ, R12.H0_H0 ;  /* 0x2000000cff0e7230 */ /* 0x000fe40000004100 */
[----:B----4-:R-:W-:Y:S02]  /*24f0*/  HADD2.F32 R47, -RZ, R42.H0_H0 ;  /* 0x2000002aff2f7230 */ /* 0x010fe40000004100 */
[----:B-1----:R-:W-:Y:S02]  /*2500*/  HADD2.F32 R45, -RZ, R45.H0_H0 ;  /* 0x2000002dff2d7230 */ /* 0x002fe40000004100 */
[----:B------:R-:W-:Y:S01]  /*2510*/  FFMA.FTZ R42, R15, R14, RZ ;  /* 0x0000000e0f2a7223 */ /* 0x000fe200000100ff */
[----:B------:R-:W-:Y:S02]  /*2520*/  HADD2.F32 R43, -RZ, R44.H0_H0 ;  /* 0x2000002cff2b7230 */ /* 0x000fe40000004100 */
[C---:B------:R-:W-:Y:S01]  /*2530*/  FFMA.FTZ R15, R14.reuse, R47, RZ ;  /* 0x0000002f0e0f7223 */ /* 0x040fe200000100ff */
[----:B------:R-:W-:-:S02]  /*2540*/  FFMA.FTZ R45, R14, R45, RZ ;  /* 0x0000002d0e2d7223 */ /* 0x000fc400000100ff */
[----:B------:R-:W-:Y:S01]  /*2550*/  FFMA.FTZ R43, R14, R43, RZ ;  /* 0x0000002b0e2b7223 */ /* 0x000fe200000100ff */
[----:B------:R-:W-:Y:S01]  /*2560*/  SHF.R.U32.HI R14, RZ, 0x8, R16 ;  /* 0x00000008ff0e7819 */ /* 0x000fe20000011610 */
[----:B------:R-:W-:Y:S01]  /*2570*/  FFMA.FTZ R23, R46, R23, R49 ;  /* 0x000000172e177223 */ /* 0x000fe20000010031 */
[----:B------:R-:W-:Y:S02]  /*2580*/  SHF.R.U32.HI R44, RZ, 0x8, R17 ;  /* 0x00000008ff2c7819 */ /* 0x000fe40000011611 */
[----:B------:R-:W-:Y:S02]  /*2590*/  LOP3.LUT R14, R14, 0xff, RZ, 0xc0, !PT ;  /* 0x000000ff0e0e7812 */ /* 0x000fe400078ec0ff */
[----:B------:R-:W-:Y:S02]  /*25a0*/  SHF.R.U32.HI R46, RZ, 0x8, R18 ;  /* 0x00000008ff2e7819 */ /* 0x000fe40000011612 */
[----:B------:R-:W-:Y:S02]  /*25b0*/  SHF.R.U32.HI R47, RZ, 0x8, R19 ;  /* 0x00000008ff2f7819 */ /* 0x000fe40000011613 */
[----:B------:R-:W-:-:S02]  /*25c0*/  IADD3 R14, PT, PT, R14, -0x80, RZ ;  /* 0xffffff800e0e7810 */ /* 0x000fc40007ffe0ff */
[----:B------:R-:W-:Y:S02]  /*25d0*/  LOP3.LUT R44, R44, 0xff, RZ, 0xc0, !PT ;  /* 0x000000ff2c2c7812 */ /* 0x000fe400078ec0ff */
[----:B------:R-:W-:Y:S02]  /*25e0*/  LOP3.LUT R46, R46, 0xff, RZ, 0xc0, !PT ;  /* 0x000000ff2e2e7812 */ /* 0x000fe400078ec0ff */
[----:B------:R-:W-:Y:S01]  /*25f0*/  LOP3.LUT R47, R47, 0xff, RZ, 0xc0, !PT ;  /* 0x000000ff2f2f7812 */ /* 0x000fe200078ec0ff */
[----:B------:R0:W1:Y:S01]  /*2600*/  I2F.F16 R48, R14 ;  /* 0x0000000e00307306 */ /* 0x0000620000200c00 */
[----:B------:R-:W-:Y:S02]  /*2610*/  IADD3 R44, PT, PT, R44, -0x80, RZ ;  /* 0xffffff802c2c7810 */ /* 0x000fe40007ffe0ff */
[----:B------:R-:W-:Y:S02]  /*2620*/  IADD3 R46, PT, PT, R46, -0x80, RZ ;  /* 0xffffff802e2e7810 */ /* 0x000fe40007ffe0ff */
[----:B------:R-:W-:-:S03]  /*2630*/  IADD3 R47, PT, PT, R47, -0x80, RZ ;  /* 0xffffff802f2f7810 */ /* 0x000fc60007ffe0ff */
        /* <DEDUP_REMOVED lines=14> */
[----:B------:R-:W-:-:S03]  /*2720*/  SHF.R.U32.HI R42, RZ, 0x10, R16 ;  /* 0x00000010ff2a7819 */ /* 0x000fc60000011610 */
[----:B------:R-:W-:Y:S01]  /*2730*/  VIADD R47, R43, 0xffffff80 ;  /* 0xffffff802b2f7836 */ /* 0x000fe20000000000 */
[----:B------:R-:W-:Y:S02]  /*2740*/  SHF.R.U32.HI R43, RZ, 0x10, R18 ;  /* 0x00000010ff2b7819 */ /* 0x000fe40000011612 */
[----:B------:R-:W-:Y:S02]  /*2750*/  LOP3.LUT R42, R42, 0xff, RZ, 0xc0, !PT ;  /* 0x000000ff2a2a7812 */ /* 0x000fe400078ec0ff */
[----:B------:R-:W-:Y:S02]  /*2760*/  LOP3.LUT R43, R43, 0xff, RZ, 0xc0, !PT ;  /* 0x000000ff2b2b7812 */ /* 0x000fe400078ec0ff */
[----:B------:R-:W-:Y:S02]  /*2770*/  IADD3 R42, PT, PT, R42, -0x80, RZ ;  /* 0xffffff802a2a7810 */ /* 0x000fe40007ffe0ff */
[----:B------:R-:W-:Y:S02]  /*2780*/  SHF.R.U32.HI R44, RZ, 0x10, R19 ;  /* 0x00000010ff2c7819 */ /* 0x000fe40000011613 */
[----:B------:R-:W-:-:S02]  /*2790*/  IADD3 R48, PT, PT, R43, -0x80, RZ ;  /* 0xffffff802b307810 */ /* 0x000fc40007ffe0ff */
        /* <DEDUP_REMOVED lines=22> */
[----:B------:R-:W-:-:S04]  /*2900*/  LEA.HI R19, R19, 0xffffff80, RZ, 0x8 ;  /* 0xffffff8013137811 */ /* 0x000fc800078f40ff */
[----:B------:R-:W1:Y:S01]  /*2910*/  I2F.F16 R18, R18 ;  /* 0x0000001200127306 */ /* 0x000e620000200c00 */
[----:B------:R-:W-:Y:S01]  /*2920*/  FFMA.FTZ R17, R17, R13, R12 ;  /* 0x0000000d11117223 */ /* 0x000fe2000001000c */
[----:B---3--:R-:W-:-:S06]  /*2930*/  LOP3.LUT R12, R4, 0xff, RZ, 0xc0, !PT ;  /* 0x000000ff040c7812 */ /* 0x008fcc00078ec0ff */
        /* <DEDUP_REMOVED lines=10> */
[----:B------:R-:W-:Y:S01]  /*29e0*/  IADD3 R46, PT, PT, R18, -0x80, RZ ;  /* 0xffffff80122e7810 */ /* 0x000fe20007ffe0ff */
        /* <DEDUP_REMOVED lines=29> */
[----:B-1----:R-:W-:Y:S01]  /*2bc0*/  HADD2.F32 R45, -RZ, R44.H0_H0 ;  /* 0x2000002cff2d7230 */ /* 0x002fe20000004100 */
[----:B------:R-:W-:-:S04]  /*2bd0*/  LOP3.LUT R42, R18, 0xff, RZ, 0xc0, !PT ;  /* 0x000000ff122a7812 */ /* 0x000fc800078ec0ff */
[----:B------:R-:W-:Y:S01]  /*2be0*/  FFMA.FTZ R45, R14, R45, R12 ;  /* 0x0000002d0e2d7223 */ /* 0x000fe2000001000c */
[----:B------:R-:W-:Y:S02]  /*2bf0*/  SHF.R.U32.HI R12, RZ, 0x8, R7 ;  /* 0x00000008ff0c7819 */ /* 0x000fe40000011607 */
[----:B------:R-:W-:Y:S02]  /*2c00*/  IADD3 R42, PT, PT, R42, -0x80, RZ ;  /* 0xffffff802a2a7810 */ /* 0x000fe40007ffe0ff */
[----:B------:R-:W-:-:S04]  /*2c10*/  LOP3.LUT R12, R12, 0xff, RZ, 0xc0, !PT ;  /* 0x000000ff0c0c7812 */ /* 0x000fc800078ec0ff */
[----:B------:R-:W0:Y:S01]  /*2c20*/  I2F.F16 R42, R42 ;  /* 0x0000002a002a7306 */ /* 0x000e220000200c00 */
[----:B------:R-:W-:Y:S02]  /*2c30*/  IADD3 R12, PT, PT, R12, -0x80, RZ ;  /* 0xffffff800c0c7810 */ /* 0x000fe40007ffe0ff */
[----:B------:R-:W-:Y:S02]  /*2c40*/  LEA.HI R17, R4, 0xffffff80, RZ, 0x8 ;  /* 0xffffff8004117811 */ /* 0x000fe400078f40ff */
[----:B------:R-:W-:Y:S02]  /*2c50*/  SHF.R.U32.HI R4, RZ, 0x10, R4 ;  /* 0x00000010ff047819 */ /* 0x000fe40000011604 */
[----:B------:R-:W-:Y:S01]  /*2c60*/  LEA.HI R16, R5, 0xffffff80, RZ, 0x8 ;  /* 0xffffff8005107811 */ /* 0x000fe200078f40ff */
[----:B------:R-:W1:Y:S01]  /*2c70*/  I2F.F16 R12, R12 ;  /* 0x0000000c000c7306 */ /* 0x000e620000200c00 */
[----:B------:R-:W-:Y:S02]  /*2c80*/  SHF.R.U32.HI R5, RZ, 0x10, R5 ;  /* 0x00000010ff057819 */ /* 0x000fe40000011605 */
[----:B------:R-:W-:-:S02]  /*2c90*/  LOP3.LUT R4, R4, 0xff, RZ, 0xc0, !PT ;  /* 0x000000ff04047812 */ /* 0x000fc400078ec0ff */
[----:B------:R-:W-:Y:S02]  /*2ca0*/  LEA.HI R46, R6, 0xffffff80, RZ, 0x8 ;  /* 0xffffff80062e7811 */ /* 0x000fe400078f40ff */
[----:B------:R-:W-:Y:S02]  /*2cb0*/  LOP3.LUT R5, R5, 0xff, RZ, 0xc0, !PT ;  /* 0x000000ff05057812 */ /* 0x000fe400078ec0ff */
[----:B------:R-:W-:Y:S01]  /*2cc0*/  IADD3 R4, PT, PT, R4, -0x80, RZ ;  /* 0xffffff8004047810 */ /* 0x000fe20007ffe0ff */
[----:B------:R3:W-:Y:S01]  /*2cd0*/  I2F.F16 R18, R46 ;  /* 0x0000002e00127306 */ /* 0x0007e20000200c00 */
[----:B------:R-:W-:Y:S02]  /*2ce0*/  SHF.R.U32.HI R6, RZ, 0x10, R6 ;  /* 0x00000010ff067819 */ /* 0x000fe40000011606 */
[----:B------:R-:W-:Y:S01]  /*2cf0*/  IADD3 R44, PT, PT, R5, -0x80, RZ ;  /* 0xffffff80052c7810 */ /* 0x000fe20007ffe0ff */
[----:B0-----:R-:W-:Y:S01]  /*2d00*/  HADD2.F32 R5, -RZ, R42.H0_H0 ;  /* 0x2000002aff057230 */ /* 0x001fe20000004100 */
[----:B------:R-:W-:-:S02]  /*2d10*/  LOP3.LUT R6, R6, 0xff, RZ, 0xc0, !PT ;  /* 0x000000ff06067812 */ /* 0x000fc400078ec0ff */
[----:B---3--:R-:W-:Y:S01]  /*2d20*/  SHF.R.U32.HI R46, RZ, 0x10, R7 ;  /* 0x00000010ff2e7819 */ /* 0x008fe20000011607 */
[----:B------:R-:W0:Y:S01]  /*2d30*/  I2F.F16 R4, R4 ;  /* 0x0000000400047306 */ /* 0x000e220000200c00 */
[----:B------:R-:W-:Y:S02]  /*2d40*/  FFMA.FTZ R43, R14, R5, R43 ;  /* 0x000000050e2b7223 */ /* 0x000fe4000001002b */
[----:B------:R-:W-:Y:S01]  /*2d50*/  LOP3.LUT R46, R46, 0xff, RZ, 0xc0, !PT ;  /* 0x000000ff2e2e7812 */ /* 0x000fe200078ec0ff */
[----:B-1----:R-:W-:Y:S01]  /*2d60*/  HADD2.F32 R12, -RZ, R12.H0_H0 ;  /* 0x2000000cff0c7230 */ /* 0x002fe20000004100 */
[----:B------:R-:W-:-:S03]  /*2d70*/  IADD3 R5, PT, PT, R6, -0x80, RZ ;  /* 0xffffff8006057810 */ /* 0x000fc60007ffe0ff */
[----:B------:R-:W-:Y:S01]  /*2d80*/  VIADD R46, R46, 0xffffff80 ;  /* 0xffffff802e2e7836 */ /* 0x000fe20000000000 */
[----:B------:R1:W3:Y:S01]  /*2d90*/  I2F.F16 R42, R44 ;  /* 0x0000002c002a7306 */ /* 0x0002e20000200c00 */
[----:B------:R-:W-:Y:S01]  /*2da0*/  FFMA.FTZ R19, R14, R12, R19 ;  /* 0x0000000c0e137223 */ /* 0x000fe20000010013 */
[----:B------:R-:W-:-:S06]  /*2db0*/  HADD2.F32 R6, -RZ, R15.H0_H0 ;  /* 0x2000000fff067230 */ /* 0x000fcc0000004100 */
[----:B------:R-:W4:Y:S01]  /*2dc0*/  I2F.F16 R5, R5 ;  /* 0x0000000500057306 */ /* 0x000f220000200c00 */
[----:B0-----:R-:W-:-:S07]  /*2dd0*/  HADD2.F32 R4, -RZ, R4.H0_H0 ;  /* 0x20000004ff047230 */ /* 0x001fce0000004100 */
[----:B------:R-:W0:Y:S01]  /*2de0*/  I2F.F16 R14, R46 ;  /* 0x0000002e000e7306 */ /* 0x000e220000200c00 */
[----:B-1----:R-:W-:Y:S02]  /*2df0*/  FFMA.FTZ R44, R4, R6, R13 ;  /* 0x00000006042c7223 */ /* 0x002fe4000001000d */
[----:B------:R-:W1:Y:S05]  /*2e00*/  LDS.64 R12, [UR4+0x30] ;  /* 0x00003004ff0c7984 */ /* 0x000e6a0008000a00 */
[----:B------:R-:W5:Y:S01]  /*2e10*/  I2F.F16 R17, R17 ;  /* 0x0000001100117306 */ /* 0x000f620000200c00 */
[----:B---3--:R-:W-:Y:S02]  /*2e20*/  HADD2.F32 R42, -RZ, R42.H0_H0 ;  /* 0x2000002aff2a7230 */ /* 0x008fe40000004100 */
[----:B----4-:R-:W-:Y:S01]  /*2e30*/  HADD2.F32 R5, -RZ, R5.H0_H0 ;  /* 0x20000005ff057230 */ /* 0x010fe20000004100 */
[----:B------:R-:W-:Y:S01]  /*2e40*/  LEA.HI R7, R7, 0xffffff80, RZ, 0x8 ;  /* 0xffffff8007077811 */ /* 0x000fe200078f40ff */
[----:B0-----:R-:W-:-:S02]  /*2e50*/  HADD2.F32 R14, -RZ, R14.H0_H0 ;  /* 0x2000000eff0e7230 */ /* 0x001fc40000004100 */
[C---:B------:R-:W-:Y:S01]  /*2e60*/  FFMA.FTZ R42, R6.reuse, R42, R45 ;  /* 0x0000002a062a7223 */ /* 0x040fe2000001002d */
[----:B------:R-:W-:Y:S01]  /*2e70*/  FFMA.FTZ R43, R6, R5, R43 ;  /* 0x00000005062b7223 */ /* 0x000fe2000001002b */
[----:B--2---:R-:W-:Y:S01]  /*2e80*/  LOP3.LUT R4, R8, 0xff, RZ, 0xc0, !PT ;  /* 0x000000ff08047812 */ /* 0x004fe200078ec0ff */
[----:B------:R-:W-:Y:S01]  /*2e90*/  FFMA.FTZ R6, R6, R14, R19 ;  /* 0x0000000e06067223 */ /* 0x000fe20000010013 */
[----:B------:R-:W-:Y:S01]  /*2ea0*/  LOP3.LUT R14, R10, 0xff, RZ, 0xc0, !PT ;  /* 0x000000ff0a0e7812 */ /* 0x000fe200078ec0ff */
[----:B------:R0:W-:Y:S01]  /*2eb0*/  I2F.F16 R45, R7 ;  /* 0x00000007002d7306 */ /* 0x0001e20000200c00 */
[----:B------:R-:W-:Y:S02]  /*2ec0*/  IADD3 R47, PT, PT, R4, -0x80, RZ ;  /* 0xffffff80042f7810 */ /* 0x000fe40007ffe0ff */
[----:B------:R-:W-:Y:S01]  /*2ed0*/  LOP3.LUT R4, R9, 0xff, RZ, 0xc0, !PT ;  /* 0x000000ff09047812 */ /* 0x000fe200078ec0ff */
[----:B0-----:R-:W-:Y:S02]  /*2ee0*/  HADD2.F32 R7, -RZ, R15.H1_H1 ;  /* 0x3000000fff077230 */ /* 0x001fe40000004100 */
[----:B-----5:R-:W-:Y:S01]  /*2ef0*/  HADD2.F32 R15, -RZ, R17.H0_H0 ;  /* 0x20000011ff0f7230 */ /* 0x020fe20000004100 */
[----:B------:R-:W-:-:S02]  /*2f00*/  IADD3 R17, PT, PT, R14, -0x80, RZ ;  /* 0xffffff800e117810 */ /* 0x000fc40007ffe0ff */
[----:B------:R-:W-:Y:S01]  /*2f10*/  LOP3.LUT R14, R11, 0xff, RZ, 0xc0, !PT ;  /* 0x000000ff0b0e7812 */ /* 0x000fe200078ec0ff */
[----:B------:R-:W0:Y:S01]  /*2f20*/  I2F.F16 R16, R16 ;  /* 0x0000001000107306 */ /* 0x000e220000200c00 */
[----:B------:R-:W-:Y:S02]  /*2f30*/  ISETP.NE.AND P0, PT, R37, R32, PT ;  /* 0x000000202500720c */ /* 0x000fe40003f05270 */
[----:B------:R-:W-:Y:S02]  /*2f40*/  IADD3 R4, PT, PT, R4, -0x80, RZ ;  /* 0xffffff8004047810 */ /* 0x000fe40007ffe0ff */
[----:B------:R-:W-:-:S03]  /*2f50*/  IADD3 R19, PT, PT, R14, -0x80, RZ ;  /* 0xffffff800e137810 */ /* 0x000fc60007ffe0ff */
[----:B------:R-:W2:Y:S08]  /*2f60*/  I2F.F16 R5, R47 ;  /* 0x0000002f00057306 */ /* 0x000eb00000200c00 */
[----:B------:R-:W3:Y:S01]  /*2f70*/  I2F.F16 R4, R4 ;  /* 0x0000000400047306 */ /* 0x000ee20000200c00 */
[----:B------:R-:W-:-:S07]  /*2f80*/  @!P0 LEA R14, R3, R1, 0x3 ;  /* 0x00000001030e8211 */ /* 0x000fce00078e18ff */
[----:B------:R-:W4:Y:S08]  /*2f90*/  I2F.F16 R17, R17 ;  /* 0x0000001100117306 */ /* 0x000f300000200c00 */
[----:B------:R-:W5:Y:S01]  /*2fa0*/  I2F.F16 R19, R19 ;  /* 0x0000001300137306 */ /* 0x000f620000200c00 */
[----:B------:R-:W-:Y:S02]  /*2fb0*/  HADD2.F32 R18, -RZ, R18.H0_H0 ;  /* 0x20000012ff127230 */ /* 0x000fe40000004100 */
[----:B0-----:R-:W-:-:S02]  /*2fc0*/  HADD2.F32 R16, -RZ, R16.H0_H0 ;  /* 0x20000010ff107230 */ /* 0x001fc40000004100 */
[----:B------:R-:W-:Y:S02]  /*2fd0*/  HADD2.F32 R45, -RZ, R45.H0_H0 ;  /* 0x2000002dff2d7230 */ /* 0x000fe40000004100 */
[----:B------:R-:W-:Y:S01]  /*2fe0*/  FFMA.FTZ R44, R15, R7, R44 ;  /* 0x000000070f2c7223 */ /* 0x000fe2000001002c */
[C---:B------:R-:W-:Y:S01]  /*2ff0*/  FFMA.FTZ R43, R7.reuse, R18, R43 ;  /* 0x00000012072b7223 */ /* 0x040fe2000001002b */
[----:B------:R-:W5:Y:S01]  /*3000*/  @!P0 LDL.64 R14, [R14+0x8] ;  /* 0x000008000e0e8983 */ /* 0x000f620000100a00 */
[C---:B------:R-:W-:Y:S01]  /*3010*/  FFMA.FTZ R42, R7.reuse, R16, R42 ;  /* 0x00000010072a7223 */ /* 0x040fe2000001002a */
[----:B------:R-:W-:Y:S01]  /*3020*/  FFMA.FTZ R18, R7, R45, R6 ;  /* 0x0000002d07127223 */ /* 0x000fe20000010006 */
[----:B-1----:R-:W-:Y:S01]  /*3030*/  HADD2.F32 R16, -RZ, R12.H0_H0 ;  /* 0x2000000cff107230 */ /* 0x002fe20000004100 */
[----:B------:R-:W-:Y:S01]  /*3040*/  SHF.R.U32.HI R48, RZ, 0x8, R9 ;  /* 0x00000008ff307819 */ /* 0x000fe20000011609 */
[----:B--2---:R-:W-:Y:S02]  /*3050*/  HADD2.F32 R5, -RZ, R5.H0_H0 ;  /* 0x20000005ff057230 */ /* 0x004fe40000004100 */
[----:B---3--:R-:W-:-:S02]  /*3060*/  HADD2.F32 R45, -RZ, R4.H0_H0 ;  /* 0x20000004ff2d7230 */ /* 0x008fc40000004100 */
[----:B----4-:R-:W-:Y:S02]  /*3070*/  HADD2.F32 R17, -RZ, R17.H0_H0 ;  /* 0x20000011ff117230 */ /* 0x010fe40000004100 */
[----:B-----5:R-:W-:Y:S01]  /*3080*/  HADD2.F32 R19, -RZ, R19.H0_H0 ;  /* 0x20000013ff137230 */ /* 0x020fe20000004100 */
[----:B------:R-:W-:Y:S01]  /*3090*/  LOP3.LUT R48, R48, 0xff, RZ, 0xc0, !PT ;  /* 0x000000ff30307812 */ /* 0x000fe200078ec0ff */
[----:B------:R-:W-:Y:S01]  /*30a0*/  FFMA.FTZ R46, R5, R16, RZ ;  /* 0x00000010052e7223 */ /* 0x000fe200000100ff */
[C---:B------:R-:W-:Y:S01]  /*30b0*/  FFMA.FTZ R45, R16.reuse, R45, RZ ;  /* 0x0000002d102d7223 */ /* 0x040fe200000100ff */
[C---:B------:R-:W-:Y:S01]  /*30c0*/  FFMA.FTZ R17, R16.reuse, R17, RZ ;  /* 0x0000001110117223 */ /* 0x040fe200000100ff */
[----:B------:R-:W-:Y:S01]  /*30d0*/  FFMA.FTZ R19, R16, R19, RZ ;  /* 0x0000001310137223 */ /* 0x000fe200000100ff */
[----:B------:R-:W-:Y:S02]  /*30e0*/  SHF.R.U32.HI R16, RZ, 0x8, R8 ;  /* 0x00000008ff107819 */ /* 0x000fe40000011608 */
[----:B------:R-:W-:-:S02]  /*30f0*/  IADD3 R48, PT, PT, R48, -0x80, RZ ;  /* 0xffffff8030307810 */ /* 0x000fc40007ffe0ff */
[----:B------:R-:W-:-:S04]  /*3100*/  LOP3.LUT R16, R16, 0xff, RZ, 0xc0, !PT ;  /* 0x000000ff10107812 */ /* 0x000fc800078ec0ff */
[----:B------:R-:W-:Y:S01]  /*3110*/  IADD3 R47, PT, PT, R16, -0x80, RZ ;  /* 0xffffff80102f7810 */ /* 0x000fe20007ffe0ff */
[----:B------:R-:W0:Y:S08]  /*3120*/  I2F.F16 R48, R48 ;  /* 0x0000003000307306 */ /* 0x000e300000200c00 */
[----:B------:R-:W1:Y:S01]  /*3130*/  I2F.F16 R47, R47 ;  /* 0x0000002f002f7306 */ /* 0x000e620000200c00 */
[----:B------:R-:W-:-:S02]  /*3140*/  HADD2.F32 R16, -RZ, R12.H1_H1 ;  /* 0x3000000cff107230 */ /* 0x000fc40000004100 */
[----:B------:R-:W-:-:S04]  /*3150*/  IMAD.WIDE R50, R2, 0x4, R50 ;  /* 0x0000000402327825 */ /* 0x000fc800078e0232 */
[----:B0-----:R-:W-:Y:S01]  /*3160*/  HADD2.F32 R12, -RZ, R48.H0_H0 ;  /* 0x20000030ff0c7230 */ /* 0x001fe20000004100 */
[----:B------:R-:W2:Y:S04]  /*3170*/  LDG.E.128.CONSTANT R4, desc[UR6][R50.64] ;  /* 0x0000000632047981 */ /* 0x000ea8000c1e9d00 */
[----:B------:R-:W-:Y:S01]  /*3180*/  FFMA.FTZ R12, R16, R12, R45 ;  /* 0x0000000c100c7223 */ /* 0x000fe2000001002d */
[----:B------:R-:W-:Y:S01]  /*3190*/  SHF.R.U32.HI R45, RZ, 0x8, R10 ;  /* 0x00000008ff2d7819 */ /* 0x000fe2000001160a */
[----:B-1----:R-:W-:-:S03]  /*31a0*/  HADD2.F32 R49, -RZ, R47.H0_H0 ;  /* 0x2000002fff317230 */ /* 0x002fc60000004100 */
[----:B------:R-:W-:Y:S02]  /*31b0*/  LOP3.LUT R45, R45, 0xff, RZ, 0xc0, !PT ;  /* 0x000000ff2d2d7812 */ /* 0x000fe400078ec0ff */
[----:B------:R-:W-:Y:S01]  /*31c0*/  FFMA.FTZ R46, R49, R16, R46 ;  /* 0x00000010312e7223 */ /* 0x000fe2000001002e */
[----:B------:R-:W-:Y:S02]  /*31d0*/  SHF.R.U32.HI R49, RZ, 0x8, R11 ;  /* 0x00000008ff317819 */ /* 0x000fe4000001160b */
[----:B------:R-:W-:Y:S02]  /*31e0*/  IADD3 R47, PT, PT, R45, -0x80, RZ ;  /* 0xffffff802d2f7810 */ /* 0x000fe40007ffe0ff */
[----:B------:R-:W-:Y:S02]  /*31f0*/  LOP3.LUT R49, R49, 0xff, RZ, 0xc0, !PT ;  /* 0x000000ff31317812 */ /* 0x000fe400078ec0ff */
[----:B------:R-:W0:Y:S02]  /*3200*/  I2F.F16 R45, R47 ;  /* 0x0000002f002d7306 */ /* 0x000e240000200c00 */
[----:B------:R-:W-:-:S06]  /*3210*/  IADD3 R49, PT, PT, R49, -0x80, RZ ;  /* 0xffffff8031317810 */ /* 0x000fcc0007ffe0ff */
[----:B------:R-:W1:Y:S01]  /*3220*/  I2F.F16 R49, R49 ;  /* 0x0000003100317306 */ /* 0x000e620000200c00 */
[----:B0-----:R-:W-:-:S05]  /*3230*/  HADD2.F32 R45, -RZ, R45.H0_H0 ;  /* 0x2000002dff2d7230 */ /* 0x001fca0000004100 */
[----:B------:R-:W-:Y:S01]  /*3240*/  FFMA.FTZ R17, R16, R45, R17 ;  /* 0x0000002d10117223 */ /* 0x000fe20000010011 */
[----:B------:R-:W-:Y:S01]  /*3250*/  SHF.R.U32.HI R45, RZ, 0x10, R9 ;  /* 0x00000010ff2d7819 */ /* 0x000fe20000011609 */
[----:B-1----:R-:W-:-:S03]  /*3260*/  HADD2.F32 R48, -RZ, R49.H0_H0 ;  /* 0x20000031ff307230 */ /* 0x002fc60000004100 */
[----:B------:R-:W-:Y:S02]  /*3270*/  LOP3.LUT R45, R45, 0xff, RZ, 0xc0, !PT ;  /* 0x000000ff2d2d7812 */ /* 0x000fe400078ec0ff */
[----:B------:R-:W-:Y:S01]  /*3280*/  FFMA.FTZ R16, R16, R48, R19 ;  /* 0x0000003010107223 */ /* 0x000fe20000010013 */
[----:B------:R-:W-:Y:S02]  /*3290*/  SHF.R.U32.HI R19, RZ, 0x10, R8 ;  /* 0x00000010ff137819 */ /* 0x000fe40000011608 */
[----:B------:R-:W-:Y:S02]  /*32a0*/  IADD3 R49, PT, PT, R45, -0x80, RZ ;  /* 0xffffff802d317810 */ /* 0x000fe40007ffe0ff */
[----:B------:R-:W-:-:S04]  /*32b0*/  LOP3.LUT R19, R19, 0xff, RZ, 0xc0, !PT ;  /* 0x000000ff13137812 */ /* 0x000fc800078ec0ff */
[----:B------:R-:W0:Y:S01]  /*32c0*/  I2F.F16 R49, R49 ;  /* 0x0000003100317306 */ /* 0x000e220000200c00 */
[----:B------:R-:W-:-:S07]  /*32d0*/  IADD3 R48, PT, PT, R19, -0x80, RZ ;  /* 0xffffff8013307810 */ /* 0x000fce0007ffe0ff */
[----:B------:R-:W1:Y:S01]  /*32e0*/  I2F.F16 R48, R48 ;  /* 0x0000003000307306 */ /* 0x000e620000200c00 */
[----:B------:R-:W-:Y:S02]  /*32f0*/  HADD2.F32 R47, -RZ, R13.H0_H0 ;  /* 0x2000000dff2f7230 */ /* 0x000fe40000004100 */
[----:B0-----:R-:W-:-:S05]  /*3300*/  HADD2.F32 R19, -RZ, R49.H0_H0 ;  /* 0x20000031ff137230 */ /* 0x001fca0000004100 */
[----:B------:R-:W-:Y:S01]  /*3310*/  FFMA.FTZ R19, R47, R19, R12 ;  /* 0x000000132f137223 */ /* 0x000fe2000001000c */
[----:B------:R-:W-:Y:S01]  /*3320*/  SHF.R.U32.HI R12, RZ, 0x10, R10 ;  /* 0x00000010ff0c7819 */ /* 0x000fe2000001160a */
[----:B-1----:R-:W-:-:S03]  /*3330*/  HADD2.F32 R45, -RZ, R48.H0_H0 ;  /* 0x20000030ff2d7230 */ /* 0x002fc60000004100 */
[----:B------:R-:W-:Y:S02]  /*3340*/  LOP3.LUT R12, R12, 0xff, RZ, 0xc0, !PT ;  /* 0x000000ff0c0c7812 */ /* 0x000fe400078ec0ff */
[----:B------:R-:W-:Y:S02]  /*3350*/  FFMA.FTZ R45, R45, R47, R46 ;  /* 0x0000002f2d2d7223 */ /* 0x000fe4000001002e */
[----:B------:R-:W-:-:S04]  /*3360*/  IADD3 R46, PT, PT, R12, -0x80, RZ ;  /* 0xffffff800c2e7810 */ /* 0x000fc80007ffe0ff */
[----:B------:R-:W0:Y:S02]  /*3370*/  I2F.F16 R12, R46 ;  /* 0x0000002e000c7306 */ /* 0x000e240000200c00 */
[----:B0-----:R-:W-:-:S05]  /*3380*/  HADD2.F32 R12, -RZ, R12.H0_H0 ;  /* 0x2000000cff0c7230 */ /* 0x001fca0000004100 */
[----:B------:R-:W-:Y:S02]  /*3390*/  FFMA.FTZ R17, R47, R12, R17 ;  /* 0x0000000c2f117223 */ /* 0x000fe40000010011 */
[----:B------:R-:W3:Y:S01]  /*33a0*/  @!P0 LDG.E.U16.CONSTANT R12, desc[UR6][R20.64] ;  /* 0x00000006140c8981 */ /* 0x000ee2000c1e9500 */
[----:B------:R-:W-:-:S04]  /*33b0*/  SHF.R.U32.HI R52, RZ, 0x10, R11 ;  /* 0x00000010ff347819 */ /* 0x000fc8000001160b */
[----:B------:R-:W-:-:S04]  /*33c0*/  LOP3.LUT R52, R52, 0xff, RZ, 0xc0, !PT ;  /* 0x000000ff34347812 */ /* 0x000fc800078ec0ff */
[----:B------:R-:W-:-:S06]  /*33d0*/  IADD3 R52, PT, PT, R52, -0x80, RZ ;  /* 0xffffff8034347810 */ /* 0x000fcc0007ffe0ff */
[----:B------:R-:W0:Y:S01]  /*33e0*/  I2F.F16 R52, R52 ;  /* 0x0000003400347306 */ /* 0x000e220000200c00 */
[----:B------:R-:W-:Y:S02]  /*33f0*/  LEA.HI R10, R10, 0xffffff80, RZ, 0x8 ;  /* 0xffffff800a0a7811 */ /* 0x000fe400078f40ff */
[----:B------:R-:W-:Y:S01]  /*3400*/  LEA.HI R8, R8, 0xffffff80, RZ, 0x8 ;  /* 0xffffff8008087811 */ /* 0x000fe200078f40ff */
[----:B0-----:R-:W-:-:S04]  /*3410*/  HADD2.F32 R49, -RZ, R52.H0_H0 ;  /* 0x20000034ff317230 */ /* 0x001fc80000004100 */
[----:B------:R-:W-:Y:S01]  /*3420*/  I2F.F16 R10, R10 ;  /* 0x0000000a000a7306 */ /* 0x000fe20000200c00 */
[----:B------:R-:W-:Y:S01]  /*3430*/  FFMA.FTZ R16, R47, R49, R16 ;  /* 0x000000312f107223 */ /* 0x000fe20000010010 */
[----:B------:R-:W-:Y:S02]  /*3440*/  LEA.HI R47, R9, 0xffffff80, RZ, 0x8 ;  /* 0xffffff80092f7811 */ /* 0x000fe400078f40ff */
[----:B------:R-:W-:-:S04]  /*3450*/  LEA.HI R9, R11, 0xffffff80, RZ, 0x8 ;  /* 0xffffff800b097811 */ /* 0x000fc800078f40ff */
[----:B------:R-:W0:Y:S08]  /*3460*/  I2F.F16 R8, R8 ;  /* 0x0000000800087306 */ /* 0x000e300000200c00 */
[----:B------:R-:W1:Y:S01]  /*3470*/  I2F.F16 R9, R9 ;  /* 0x0000000900097306 */ /* 0x000e620000200c00 */
[----:B------:R-:W-:-:S07]  /*3480*/  HADD2.F32 R46, -RZ, R13.H1_H1 ;  /* 0x3000000dff2e7230 */ /* 0x000fce0000004100 */
[----:B------:R-:W4:Y:S01]  /*3490*/  I2F.F16 R47, R47 ;  /* 0x0000002f002f7306 */ /* 0x000f220000200c00 */
[----:B0-----:R-:W-:Y:S02]  /*34a0*/  HADD2.F32 R8, -RZ, R8.H0_H0 ;  /* 0x20000008ff087230 */ /* 0x001fe40000004100 */
[----:B-1----:R-:W-:-:S05]  /*34b0*/  HADD2.F32 R9, -RZ, R9.H0_H0 ;  /* 0x20000009ff097230 */ /* 0x002fca0000004100 */
[----:B------:R-:W-:Y:S01]  /*34c0*/  FFMA.FTZ R16, R46, R9, R16 ;  /* 0x000000092e107223 */ /* 0x000fe20000010010 */
[----:B----4-:R-:W-:-:S05]  /*34d0*/  HADD2.F32 R47, -RZ, R47.H0_H0 ;  /* 0x2000002fff2f7230 */ /* 0x010fca0000004100 */
[----:B------:R-:W-:Y:S01]  /*34e0*/  FFMA.FTZ R19, R46, R47, R19 ;  /* 0x0000002f2e137223 */ /* 0x000fe20000010013 */
[----:B------:R-:W-:-:S04]  /*34f0*/  @!P0 PRMT R0, R14, 0x7610, R0 ;  /* 0x000076100e008816 */ /* 0x000fc80000000000 */
[----:B------:R-:W-:Y:S01]  /*3500*/  @!P0 PRMT R0, R0, 0x7610, R14 ;  /* 0x0000761000008816 */ /* 0x000fe2000000000e */
[----:B------:R-:W-:Y:S01]  /*3510*/  HADD2.F32 R14, -RZ, R10.H0_H0 ;  /* 0x2000000aff0e7230 */ /* 0x000fe20000004100 */
[----:B------:R-:W-:-:S03]  /*3520*/  @!P0 PRMT R35, R15, 0x7610, R35 ;  /* 0x000076100f238816 */ /* 0x000fc60000000023 */
[--C-:B------:R-:W-:Y:S02]  /*3530*/  HADD2.F32 R11, -RZ, R0.reuse.H0_H0 ;  /* 0x20000000ff0b7230 */ /* 0x100fe40000004100 */
[----:B------:R-:W-:Y:S01]  /*3540*/  FFMA.FTZ R17, R46, R14, R17 ;  /* 0x0000000e2e117223 */ /* 0x000fe20000010011 */
[----:B------:R-:W-:Y:S01]  /*3550*/  HADD2.F32 R14, -RZ, R0.H1_H1 ;  /* 0x30000000ff0e7230 */ /* 0x000fe20000004100 */
[----:B------:R-:W-:Y:S01]  /*3560*/  @!P0 PRMT R35, R35, 0x7610, R15 ;  /* 0x0000761023238816 */ /* 0x000fe2000000000f */
[----:B------:R-:W-:Y:S01]  /*3570*/  FFMA.FTZ R10, R8, R46, R45 ;  /* 0x0000002e080a7223 */ /* 0x000fe2000001002d */
[----:B------:R-:W-:Y:S02]  /*3580*/  FMUL.FTZ R8, R28, R11 ;  /* 0x0000000b1c087220 */ /* 0x000fe40000410000 */
[----:B------:R-:W-:Y:S01]  /*3590*/  FMUL.FTZ R9, R27, R14 ;  /* 0x0000000e1b097220 */ /* 0x000fe20000410000 */
[--C-:B------:R-:W-:Y:S02]  /*35a0*/  HADD2.F32 R28, -RZ, R35.reuse.H0_H0 ;  /* 0x20000023ff1c7230 */ /* 0x100fe40000004100 */
[----:B------:R-:W-:Y:S01]  /*35b0*/  HADD2.F32 R15, -RZ, R35.H1_H1 ;  /* 0x30000023ff0f7230 */ /* 0x000fe20000004100 */
[----:B------:R-:W-:-:S02]  /*35c0*/  F2FP.F16.F32.PACK_AB R8, RZ, R8 ;  /* 0x00000008ff08723e */ /* 0x000fc400000000ff */
[----:B------:R-:W-:Y:S01]  /*35d0*/  F2FP.F16.F32.PACK_AB R9, RZ, R9 ;  /* 0x00000009ff09723e */ /* 0x000fe200000000ff */
[----:B------:R-:W-:Y:S01]  /*35e0*/  FMUL.FTZ R45, R25, R28 ;  /* 0x0000001c192d7220 */ /* 0x000fe20000410000 */
[----:B------:R-:W-:Y:S02]  /*35f0*/  FMUL.FTZ R46, R24, R15 ;  /* 0x0000000f182e7220 */ /* 0x000fe40000410000 */
        /* <DEDUP_REMOVED lines=11> */
[----:B--2---:R-:W-:Y:S01]  /*36b0*/  LOP3.LUT R45, R5, 0xff, RZ, 0xc0, !PT ;  /* 0x000000ff052d7812 */ /* 0x004fe200078ec0ff */
[----:B------:R-:W-:Y:S01]  /*36c0*/  FMUL.FTZ R38, R15, R38 ;  /* 0x000000260f267220 */ /* 0x000fe20000410000 */
[----:B------:R-:W-:Y:S02]  /*36d0*/  PRMT R46, R23, 0x5410, R33 ;  /* 0x00005410172e7816 */ /* 0x000fe40000000021 */
[----:B------:R-:W-:Y:S02]  /*36e0*/  IADD3 R45, PT, PT, R45, -0x80, RZ ;  /* 0xffffff802d2d7810 */ /* 0x000fe40007ffe0ff */
[----:B------:R-:W-:-:S02]  /*36f0*/  F2FP.F16.F32.PACK_AB R29, RZ, R29 ;  /* 0x0000001dff1d723e */ /* 0x000fc400000000ff */
[----:B------:R-:W-:Y:S01]  /*3700*/  F2FP.F16.F32.PACK_AB R33, RZ, R38 ;  /* 0x00000026ff21723e */ /* 0x000fe200000000ff */
[----:B------:R-:W-:Y:S01]  /*3710*/  HFMA2 R38, R46, 1, 1, R8 ;  /* 0x3c003c002e267831 */ /* 0x000fe20000000008 */
[----:B------:R-:W-:Y:S01]  /*3720*/  LOP3.LUT R9, R6, 0xff, RZ, 0xc0, !PT ;  /* 0x000000ff06097812 */ /* 0x000fe200078ec0ff */
[----:B------:R0:W-:Y:S01]  /*3730*/  I2F.F16 R22, R45 ;  /* 0x0000002d00167306 */ /* 0x0001e20000200c00 */
[----:B------:R-:W-:Y:S02]  /*3740*/  SHF.R.U32.HI R8, RZ, 0x8, R4 ;  /* 0x00000008ff087819 */ /* 0x000fe40000011604 */
[----:B------:R-:W-:Y:S02]  /*3750*/  IADD3 R23, PT, PT, R9, -0x80, RZ ;  /* 0xffffff8009177810 */ /* 0x000fe40007ffe0ff */
[----:B------:R-:W-:Y:S02]  /*3760*/  LOP3.LUT R9, R7, 0xff, RZ, 0xc0, !PT ;  /* 0x000000ff07097812 */ /* 0x000fe400078ec0ff */
[----:B------:R-:W-:-:S02]  /*3770*/  LOP3.LUT R8, R8, 0xff, RZ, 0xc0, !PT ;  /* 0x000000ff08087812 */ /* 0x000fc400078ec0ff */
[----:B0-----:R-:W-:Y:S02]  /*3780*/  PRMT R45, R29, 0x5410, R33 ;  /* 0x000054101d2d7816 */ /* 0x001fe40000000021 */
[C---:B------:R-:W-:Y:S02]  /*3790*/  LEA.HI R13, R4.reuse, 0xffffff80, RZ, 0x8 ;  /* 0xffffff80040d7811 */ /* 0x040fe400078f40ff */
[----:B------:R-:W-:Y:S01]  /*37a0*/  LOP3.LUT R25, R4, 0xff, RZ, 0xc0, !PT ;  /* 0x000000ff04197812 */ /* 0x000fe200078ec0ff */
[----:B------:R-:W-:Y:S01]  /*37b0*/  HADD2 R34, R45, R34 ;  /* 0x000000222d227230 */ /* 0x000fe20000000000 */
[----:B------:R-:W-:Y:S02]  /*37c0*/  SHF.R.U32.HI R45, RZ, 0x10, R4 ;  /* 0x00000010ff2d7819 */ /* 0x000fe40000011604 */
[----:B------:R-:W-:Y:S02]  /*37d0*/  IADD3 R29, PT, PT, R9, -0x80, RZ ;  /* 0xffffff80091d7810 */ /* 0x000fe40007ffe0ff */
[----:B------:R-:W-:-:S02]  /*37e0*/  IADD3 R4, PT, PT, R8, -0x80, RZ ;  /* 0xffffff8008047810 */ /* 0x000fc40007ffe0ff */
[----:B------:R-:W0:Y:S01]  /*37f0*/  LDS.64 R8, [UR4+0x38] ;  /* 0x00003804ff087984 */ /* 0x000e220008000a00 */
[----:B------:R-:W-:Y:S01]  /*3800*/  FMUL.FTZ R44, R11, R44 ;  /* 0x0000002c0b2c7220 */ /* 0x000fe20000410000 */
[----:B------:R-:W-:Y:S01]  /*3810*/  FMUL.FTZ R33, R14, R42 ;  /* 0x0000002a0e217220 */ /* 0x000fe20000410000 */
[----:B------:R-:W-:Y:S01]  /*3820*/  VIADD R25, R25, 0xffffff80 ;  /* 0xffffff8019197836 */ /* 0x000fe20000000000 */
[----:B------:R-:W-:Y:S02]  /*3830*/  LOP3.LUT R45, R45, 0xff, RZ, 0xc0, !PT ;  /* 0x000000ff2d2d7812 */ /* 0x000fe400078ec0ff */
[--C-:B------:R-:W-:Y:S02]  /*3840*/  SHF.R.U32.HI R46, RZ, 0x8, R5.reuse ;  /* 0x00000008ff2e7819 */ /* 0x100fe40000011605 */
[----:B------:R-:W-:Y:S02]  /*3850*/  F2FP.F16.F32.PACK_AB R42, RZ, R44 ;  /* 0x0000002cff2a723e */ /* 0x000fe400000000ff */
[----:B------:R-:W-:Y:S01]  /*3860*/  F2FP.F16.F32.PACK_AB R44, RZ, R33 ;  /* 0x00000021ff2c723e */ /* 0x000fe200000000ff */
[----:B------:R-:W1:Y:S01]  /*3870*/  I2F.F16 R25, R25 ;  /* 0x0000001900197306 */ /* 0x000e620000200c00 */
[----:B------:R-:W-:Y:S01]  /*3880*/  IADD3 R33, PT, PT, R45, -0x80, RZ ;  /* 0xffffff802d217810 */ /* 0x000fe20007ffe0ff */
[----:B------:R-:W-:Y:S01]  /*3890*/  FMUL.FTZ R43, R28, R43 ;  /* 0x0000002b1c2b7220 */ /* 0x000fe20000410000 */
[----:B------:R-:W-:Y:S01]  /*38a0*/  LOP3.LUT R45, R46, 0xff, RZ, 0xc0, !PT ;  /* 0x000000ff2e2d7812 */ /* 0x000fe200078ec0ff */
[----:B------:R-:W-:Y:S01]  /*38b0*/  FMUL.FTZ R18, R15, R18 ;  /* 0x000000120f127220 */ /* 0x000fe20000410000 */
[----:B------:R-:W-:-:S02]  /*38c0*/  SHF.R.U32.HI R46, RZ, 0x10, R5 ;  /* 0x00000010ff2e7819 */ /* 0x000fc40000011605 */
[----:B------:R-:W-:Y:S02]  /*38d0*/  LEA.HI R27, R5, 0xffffff80, RZ, 0x8 ;  /* 0xffffff80051b7811 */ /* 0x000fe400078f40ff */
[----:B------:R-:W-:Y:S02]  /*38e0*/  IADD3 R5, PT, PT, R45, -0x80, RZ ;  /* 0xffffff802d057810 */ /* 0x000fe40007ffe0ff */
[----:B------:R-:W-:Y:S02]  /*38f0*/  LOP3.LUT R46, R46, 0xff, RZ, 0xc0, !PT ;  /* 0x000000ff2e2e7812 */ /* 0x000fe400078ec0ff */
[----:B------:R-:W-:Y:S02]  /*3900*/  F2FP.F16.F32.PACK_AB R43, RZ, R43 ;  /* 0x0000002bff2b723e */ /* 0x000fe400000000ff */
[----:B------:R-:W-:Y:S02]  /*3910*/  F2FP.F16.F32.PACK_AB R45, RZ, R18 ;  /* 0x00000012ff2d723e */ /* 0x000fe400000000ff */
[----:B------:R-:W-:-:S02]  /*3920*/  PRMT R47, R42, 0x5410, R44 ;  /* 0x000054102a2f7816 */ /* 0x000fc4000000002c */
[--C-:B------:R-:W-:Y:S02]  /*3930*/  SHF.R.U32.HI R42, RZ, 0x8, R6.reuse ;  /* 0x00000008ff2a7819 */ /* 0x100fe40000011606 */
[----:B------:R-:W-:Y:S02]  /*3940*/  IADD3 R18, PT, PT, R46, -0x80, RZ ;  /* 0xffffff802e127810 */ /* 0x000fe40007ffe0ff */
[----:B------:R-:W-:Y:S02]  /*3950*/  PRMT R46, R43, 0x5410, R45 ;  /* 0x000054102b2e7816 */ /* 0x000fe4000000002d */
[----:B------:R-:W-:Y:S01]  /*3960*/  LOP3.LUT R42, R42, 0xff, RZ, 0xc0, !PT ;  /* 0x000000ff2a2a7812 */ /* 0x000fe200078ec0ff */
[----:B-1----:R-:W-:Y:S01]  /*3970*/  HADD2.F32 R45, -RZ, R25.H0_H0 ;  /* 0x20000019ff2d7230 */ /* 0x002fe20000004100 */
[----:B------:R-:W-:Y:S02]  /*3980*/  LEA.HI R24, R6, 0xffffff80, RZ, 0x8 ;  /* 0xffffff8006187811 */ /* 0x000fe400078f40ff */
[----:B------:R-:W-:Y:S01]  /*3990*/  SHF.R.U32.HI R44, RZ, 0x10, R6 ;  /* 0x00000010ff2c7819 */ /* 0x000fe20000011606 */
[----:B------:R-:W-:Y:S01]  /*39a0*/  HADD2 R6, R46, R34 ;  /* 0x000000222e067230 */ /* 0x000fe20000000000 */
[----:B------:R-:W-:Y:S01]  /*39b0*/  IADD3 R43, PT, PT, R42, -0x80, RZ ;  /* 0xffffff802a2b7810 */ /* 0x000fe20007ffe0ff */
[----:B------:R-:W1:Y:S01]  /*39c0*/  I2F.F16 R23, R23 ;  /* 0x0000001700177306 */ /* 0x000e620000200c00 */
[----:B0-----:R-:W-:Y:S01]  /*39d0*/  HADD2.F32 R42, -RZ, R8.H0_H0 ;  /* 0x20000008ff2a7230 */ /* 0x001fe20000004100 */
[----:B------:R-:W-:Y:S01]  /*39e0*/  SHF.R.U32.HI R25, RZ, 0x8, R7 ;  /* 0x00000008ff197819 */ /* 0x000fe20000011607 */
[----:B------:R-:W-:-:S03]  /*39f0*/  HADD2.F32 R46, -RZ, R22.H0_H0 ;  /* 0x20000016ff2e7230 */ /* 0x000fc60000004100 */
[----:B------:R-:W-:Y:S02]  /*3a00*/  LOP3.LUT R25, R25, 0xff, RZ, 0xc0, !PT ;  /* 0x000000ff19197812 */ /* 0x000fe400078ec0ff */
[----:B------:R-:W-:Y:S01]  /*3a10*/  FFMA.FTZ R19, R42, R46, R19 ;  /* 0x0000002e2a137223 */ /* 0x000fe20000010013 */
[----:B------:R-:W-:Y:S01]  /*3a20*/  SHF.R.U32.HI R46, RZ, 0x10, R7 ;  /* 0x00000010ff2e7819 */ /* 0x000fe20000011607 */
[----:B------:R-:W-:Y:S01]  /*3a30*/  FFMA.FTZ R10, R45, R42, R10 ;  /* 0x0000002a2d0a7223 */ /* 0x000fe2000001000a */
[----:B------:R-:W-:Y:S01]  /*3a40*/  IADD3 R45, PT, PT, R25, -0x80, RZ ;  /* 0xffffff80192d7810 */ /* 0x000fe20007ffe0ff */
[----:B------:R-:W0:Y:S01]  /*3a50*/  I2F.F16 R29, R29 ;  /* 0x0000001d001d7306 */ /* 0x000e220000200c00 */
[----:B------:R-:W-:Y:S02]  /*3a60*/  @!P0 IADD3 R25, PT, PT, R3, 0x1, RZ ;  /* 0x0000000103198810 */ /* 0x000fe40007ffe0ff */
[----:B------:R-:W-:Y:S02]  /*3a70*/  LOP3.LUT R46, R46, 0xff, RZ, 0xc0, !PT ;  /* 0x000000ff2e2e7812 */ /* 0x000fe400078ec0ff */
[----:B------:R-:W-:-:S03]  /*3a80*/  LOP3.LUT R44, R44, 0xff, RZ, 0xc0, !PT ;  /* 0x000000ff2c2c7812 */ /* 0x000fc600078ec0ff */
[----:B------:R-:W2:Y:S01]  /*3a90*/  I2F.F16 R4, R4 ;  /* 0x0000000400047306 */ /* 0x000ea20000200c00 */
[----:B------:R-:W-:Y:S02]  /*3aa0*/  @!P0 MOV R3, R25 ;  /* 0x0000001900038202 */ /* 0x000fe40000000f00 */
[----:B------:R-:W-:Y:S02]  /*3ab0*/  IADD3 R25, PT, PT, R46, -0x80, RZ ;  /* 0xffffff802e197810 */ /* 0x000fe40007ffe0ff */
[----:B------:R-:W-:-:S03]  /*3ac0*/  IADD3 R44, PT, PT, R44, -0x80, RZ ;  /* 0xffffff802c2c7810 */ /* 0x000fc60007ffe0ff */
[----:B------:R-:W4:Y:S01]  /*3ad0*/  I2F.F16 R5, R5 ;  /* 0x0000000500057306 */ /* 0x000f220000200c00 */
[----:B------:R-:W-:-:S07]  /*3ae0*/  LEA.HI R7, R7, 0xffffff80, RZ, 0x8 ;  /* 0xffffff8007077811 */ /* 0x000fce00078f40ff */
[----:B------:R1:W5:Y:S01]  /*3af0*/  I2F.F16 R34, R43 ;  /* 0x0000002b00227306 */ /* 0x0003620000200c00 */
[----:B------:R-:W-:-:S07]  /*3b00*/  HFMA2 R38, R47, 1, 1, R38 ;  /* 0x3c003c002f267831 */ /* 0x000fce0000000026 */
[----:B------:R-:W-:Y:S01]  /*3b10*/  I2F.F16 R33, R33 ;  /* 0x0000002100217306 */ /* 0x000fe20000200c00 */
[----:B-1----:R-:W-:-:S07]  /*3b20*/  HADD2.F32 R43, -RZ, R23.H0_H0 ;  /* 0x20000017ff2b7230 */ /* 0x002fce0000004100 */
[----:B------:R-:W1:Y:S01]  /*3b30*/  I2F.F16 R23, R45 ;  /* 0x0000002d00177306 */ /* 0x000e620000200c00 */
[----:B0-----:R-:W-:-:S07]  /*3b40*/  HADD2.F32 R47, -RZ, R29.H0_H0 ;  /* 0x2000001dff2f7230 */ /* 0x001fce0000004100 */
[----:B------:R-:W0:Y:S01]  /*3b50*/  I2F.F16 R18, R18 ;  /* 0x0000001200127306 */ /* 0x000e220000200c00 */
[----:B------:R-:W-:Y:S02]  /*3b60*/  HADD2.F32 R8, -RZ, R8.H1_H1 ;  /* 0x30000008ff087230 */ /* 0x000fe40000004100 */
[----:B--2---:R-:W-:-:S05]  /*3b70*/  HADD2.F32 R29, -RZ, R4.H0_H0 ;  /* 0x20000004ff1d7230 */ /* 0x004fca0000004100 */
[----:B------:R-:W2:Y:S08]  /*3b80*/  I2F.F16 R22, R44 ;  /* 0x0000002c00167306 */ /* 0x000eb00000200c00 */
[----:B------:R-:W3:Y:S01]  /*3b90*/  I2F.F16 R25, R25 ;  /* 0x0000001900197306 */ /* 0x000ee20000200c00 */
[----:B------:R-:W-:-:S07]  /*3ba0*/  FFMA.FTZ R17, R42, R43, R17 ;  /* 0x0000002b2a117223 */ /* 0x000fce0000010011 */
[----:B------:R-:W3:Y:S01]  /*3bb0*/  I2F.F16 R13, R13 ;  /* 0x0000000d000d7306 */ /* 0x000ee20000200c00 */
[----:B----4-:R-:W-:-:S07]  /*3bc0*/  HADD2.F32 R43, -RZ, R5.H0_H0 ;  /* 0x20000005ff2b7230 */ /* 0x010fce0000004100 */
[----:B------:R-:W4:Y:S01]  /*3bd0*/  I2F.F16 R27, R27 ;  /* 0x0000001b001b7306 */ /* 0x000f220000200c00 */
[----:B------:R-:W-:Y:S01]  /*3be0*/  FFMA.FTZ R5, R42, R47, R16 ;  /* 0x0000002f2a057223 */ /* 0x000fe20000010010 */
[----:B------:R-:W-:-:S06]  /*3bf0*/  FFMA.FTZ R29, R29, R8, R10 ;  /* 0x000000081d1d7223 */ /* 0x000fcc000001000a */
[----:B------:R-:W4:Y:S01]  /*3c00*/  I2F.F16 R24, R24 ;  /* 0x0000001800187306 */ /* 0x000f220000200c00 */
[----:B------:R-:W-:-:S07]  /*3c10*/  HADD2.F32 R4, -RZ, R9.H0_H0 ;  /* 0x20000009ff047230 */ /* 0x000fce0000004100 */
[----:B------:R-:W4:Y:S01]  /*3c20*/  I2F.F16 R7, R7 ;  /* 0x0000000700077306 */ /* 0x000f220000200c00 */
[----:B-----5:R-:W-:Y:S02]  /*3c30*/  HADD2.F32 R34, -RZ, R34.H0_H0 ;  /* 0x20000022ff227230 */ /* 0x020fe40000004100 */
[----:B-1----:R-:W-:Y:S02]  /*3c40*/  HADD2.F32 R16, -RZ, R23.H0_H0 ;  /* 0x20000017ff107230 */ /* 0x002fe40000004100 */
[----:B------:R-:W-:Y:S02]  /*3c50*/  HADD2.F32 R10, -RZ, R33.H0_H0 ;  /* 0x20000021ff0a7230 */ /* 0x000fe40000004100 */
[C---:B------:R-:W-:Y:S01]  /*3c60*/  FFMA.FTZ R19, R8.reuse, R43, R19 ;  /* 0x0000002b08137223 */ /* 0x040fe20000010013 */
[----:B0-----:R-:W-:Y:S02]  /*3c70*/  HADD2.F32 R18, -RZ, R18.H0_H0 ;  /* 0x20000012ff127230 */ /* 0x001fe40000004100 */
[----:B------:R-:W-:Y:S01]  /*3c80*/  FFMA.FTZ R17, R8, R34, R17 ;  /* 0x0000002208117223 */ /* 0x000fe20000010011 */
[----:B--2---:R-:W-:-:S02]  /*3c90*/  HADD2.F32 R22, -RZ, R22.H0_H0 ;  /* 0x20000016ff167230 */ /* 0x004fc40000004100 */
[----:B------:R-:W-:Y:S01]  /*3ca0*/  FFMA.FTZ R5, R8, R16, R5 ;  /* 0x0000001008057223 */ /* 0x000fe20000010005 */
[----:B---3--:R-:W-:Y:S02]  /*3cb0*/  HADD2.F32 R25, -RZ, R25.H0_H0 ;  /* 0x20000019ff197230 */ /* 0x008fe40000004100 */
[----:B------:R-:W-:Y:S01]  /*3cc0*/  FFMA.FTZ R29, R10, R4, R29 ;  /* 0x000000040a1d7223 */ /* 0x000fe2000001001d */
[----:B------:R-:W-:Y:S02]  /*3cd0*/  HADD2.F32 R9, -RZ, R9.H1_H1 ;  /* 0x30000009ff097230 */ /* 0x000fe40000004100 */
[C---:B------:R-:W-:Y:S01]  /*3ce0*/  FFMA.FTZ R18, R4.reuse, R18, R19 ;  /* 0x0000001204127223 */ /* 0x040fe20000010013 */
[----:B------:R-:W-:Y:S02]  /*3cf0*/  HADD2.F32 R8, -RZ, R13.H0_H0 ;  /* 0x2000000dff087230 */ /* 0x000fe40000004100 */
[----:B----4-:R-:W-:Y:S02]  /*3d00*/  HADD2.F32 R10, -RZ, R27.H0_H0 ;  /* 0x2000001bff0a7230 */ /* 0x010fe40000004100 */
[----:B------:R-:W-:Y:S01]  /*3d10*/  FFMA.FTZ R17, R4, R22, R17 ;  /* 0x0000001604117223 */ /* 0x000fe20000010011 */
[----:B------:R-:W-:-:S02]  /*3d20*/  HADD2.F32 R24, -RZ, R24.H0_H0 ;  /* 0x20000018ff187230 */ /* 0x000fc40000004100 */
[----:B------:R-:W-:Y:S01]  /*3d30*/  FFMA.FTZ R25, R4, R25, R5 ;  /* 0x0000001904197223 */ /* 0x000fe20000010005 */
[----:B------:R-:W-:Y:S02]  /*3d40*/  HADD2.F32 R16, -RZ, R7.H0_H0 ;  /* 0x20000007ff107230 */ /* 0x000fe40000004100 */
[----:B------:R-:W-:Y:S01]  /*3d50*/  FFMA.FTZ R8, R8, R9, R29 ;  /* 0x0000000908087223 */ /* 0x000fe2000001001d */
[----:B------:R-:W-:Y:S01]  /*3d60*/  FFMA.FTZ R5, R9, R10, R18 ;  /* 0x0000000a09057223 */ /* 0x000fe20000010012 */
[----:B------:R-:W-:Y:S01]  /*3d70*/  @!P0 IMAD.IADD R32, R12, 0x1, R37 ;  /* 0x000000010c208824 */ /* 0x000fe200078e0225 */
[----:B------:R-:W-:Y:S01]  /*3d80*/  IADD3 R37, PT, PT, R37, 0x20, RZ ;  /* 0x0000002025257810 */ /* 0x000fe20007ffe0ff */
[C---:B------:R-:W-:Y:S01]  /*3d90*/  FFMA.FTZ R17, R9.reuse, R24, R17 ;  /* 0x0000001809117223 */ /* 0x040fe20000010011 */
        /* <DEDUP_REMOVED lines=20> */
.L_x_4917:
[----:B------:R-:W-:-:S04]  /*3ee0*/  VIMNMX R38, PT, PT, R36, UR13, PT ;  /* 0x0000000d24267c48 */ /* 0x000fc8000bfe0100 */
[----:B------:R-:W-:-:S13]  /*3ef0*/  ISETP.GT.AND P0, PT, R38, R37, PT ;  /* 0x000000252600720c */ /* 0x000fda0003f04270 */
[----:B------:R-:W-:Y:S05]  /*3f00*/  @!P0 BRA `(.L_x_4919) ;  /* 0x0000001800088947 */ /* 0x000fea0003800000 */
[----:B------:R-:W-:Y:S01]  /*3f10*/  IMAD.WIDE.U32 R4, R37, 0x4, R40 ;  /* 0x0000000425047825 */ /* 0x000fe200078e0028 */
[----:B------:R-:W-:Y:S02]  /*3f20*/  MOV R44, R20 ;  /* 0x00000014002c7202 */ /* 0x000fe40000000f00 */
[----:B------:R-:W-:Y:S02]  /*3f30*/  MOV R45, R21 ;  /* 0x00000015002d7202 */ /* 0x000fe40000000f00 */
[----:B------:R-:W-:-:S04]  /*3f40*/  IADD3 R42, P0, PT, R4, 0x2, RZ ;  /* 0x00000002042a7810 */ /* 0x000fc80007f1e0ff */
[----:B------:R-:W-:-:S09]  /*3f50*/  IADD3.X R43, PT, PT, RZ, R5, RZ, P0, !PT ;  /* 0x00000005ff2b7210 */ /* 0x000fd200007fe4ff */
.L_x_4920:
        /* <DEDUP_REMOVED lines=118> */
[-C--:B------:R-:W-:Y:S02]  /*46c0*/  HFMA2 R47, R30, R17.reuse, R47 ;  /* 0x000000111e2f7231 */ /* 0x080fe4000000002f */
[----:B------:R-:W-:Y:S02]  /*46d0*/  HADD2 R49, R29, -1056, -1056 ;  /* 0xe420e4201d317430 */ /* 0x000fe40000000000 */
[----:B------:R-:W-:Y:S02]  /*46e0*/  HADD2 R16, R16, -1056, -1056 ;  /* 0xe420e42010107430 */ /* 0x000fe40000000000 */
[-C--:B------:R-:W-:Y:S02]  /*46f0*/  HFMA2 R49, R49, R17.reuse, R28 ;  /* 0x0000001131317231 */ /* 0x080fe4000000001c */
[----:B------:R-:W4:Y:S01]  /*4700*/  LDG.E.128.CONSTANT R28, desc[UR6][R50.64] ;  /* 0x00000006321c7981 */ /* 0x000f22000c1e9d00 */
[----:B------:R-:W-:Y:S01]  /*4710*/  HFMA2 R48, R16, R17, R48 ;  /* 0x0000001110307231 */ /* 0x000fe20000000030 */
[----:B------:R-:W-:-:S02]  /*4720*/  LOP3.LUT R17, R4, 0xf000f, RZ, 0xc0, !PT ;  /* 0x000f000f04117812 */ /* 0x000fc400078ec0ff */
[----:B------:R-:W-:-:S04]  /*4730*/  SHF.R.U32.HI R4, RZ, 0x8, R12 ;  /* 0x00000008ff047819 */ /* 0x000fc8000001160c */
[----:B------:R-:W-:-:S04]  /*4740*/  LOP3.LUT R4, R17, 0x300030, R4, 0xf8, !PT ;  /* 0x0030003011047812 */ /* 0x000fc800078ef804 */
[----:B------:R-:W-:Y:S02]  /*4750*/  LOP3.LUT R4, R4, 0x64006400, RZ, 0xfc, !PT ;  /* 0x6400640004047812 */ /* 0x000fe400078efcff */
[----:B------:R-:W-:-:S03]  /*4760*/  SHF.R.U32.HI R5, RZ, 0xc, R5 ;  /* 0x0000000cff057819 */ /* 0x000fc60000011605 */
[----:B------:R-:W-:Y:S01]  /*4770*/  HADD2 R4, R4, -1056, -1056 ;  /* 0xe420e42004047430 */ /* 0x000fe20000000000 */
[----:B------:R-:W-:-:S03]  /*4780*/  LOP3.LUT R5, R5, 0xf000f, RZ, 0xc0, !PT ;  /* 0x000f000f05057812 */ /* 0x000fc600078ec0ff */
[----:B------:R-:W-:Y:S01]  /*4790*/  HFMA2 R46, R4, R18, R46 ;  /* 0x00000012042e7231 */ /* 0x000fe2000000002e */
[----:B------:R-:W-:Y:S02]  /*47a0*/  SHF.R.U32.HI R4, RZ, 0x8, R13 ;  /* 0x00000008ff047819 */ /* 0x000fe4000001160d */
[----:B------:R-:W-:Y:S02]  /*47b0*/  SHF.R.U32.HI R6, RZ, 0xc, R6 ;  /* 0x0000000cff067819 */ /* 0x000fe40000011606 */
[----:B------:R-:W-:Y:S02]  /*47c0*/  LOP3.LUT R4, R5, 0x300030, R4, 0xf8, !PT ;  /* 0x0030003005047812 */ /* 0x000fe400078ef804 */
[----:B------:R-:W-:Y:S02]  /*47d0*/  LOP3.LUT R6, R6, 0xf000f, RZ, 0xc0, !PT ;  /* 0x000f000f06067812 */ /* 0x000fe400078ec0ff */
[----:B------:R-:W-:Y:S02]  /*47e0*/  SHF.R.U32.HI R5, RZ, 0x8, R14 ;  /* 0x00000008ff057819 */ /* 0x000fe4000001160e */
[----:B------:R-:W-:-:S02]  /*47f0*/  SHF.R.U32.HI R7, RZ, 0xc, R7 ;  /* 0x0000000cff077819 */ /* 0x000fc40000011607 */
[----:B------:R-:W-:Y:S02]  /*4800*/  LOP3.LUT R5, R6, 0x300030, R5, 0xf8, !PT ;  /* 0x0030003006057812 */ /* 0x000fe400078ef805 */
[----:B------:R-:W-:Y:S02]  /*4810*/  LOP3.LUT R7, R7, 0xf000f, RZ, 0xc0, !PT ;  /* 0x000f000f07077812 */ /* 0x000fe400078ec0ff */
[----:B------:R-:W-:-:S04]  /*4820*/  SHF.R.U32.HI R6, RZ, 0x8, R15 ;  /* 0x00000008ff067819 */ /* 0x000fc8000001160f */
[----:B------:R-:W-:Y:S02]  /*4830*/  LOP3.LUT R7, R7, 0x300030, R6, 0xf8, !PT ;  /* 0x0030003007077812 */ /* 0x000fe400078ef806 */
[----:B------:R-:W-:Y:S02]  /*4840*/  LOP3.LUT R6, R4, 0x64006400, RZ, 0xfc, !PT ;  /* 0x6400640004067812 */ /* 0x000fe400078efcff */
[----:B------:R-:W-:Y:S02]  /*4850*/  LOP3.LUT R5, R5, 0x64006400, RZ, 0xfc, !PT ;  /* 0x6400640005057812 */ /* 0x000fe400078efcff */
[----:B------:R-:W-:Y:S01]  /*4860*/  LOP3.LUT R4, R7, 0x64006400, RZ, 0xfc, !PT ;  /* 0x6400640007047812 */ /* 0x000fe200078efcff */
[----:B------:R-:W-:Y:S01]  /*4870*/  HADD2 R6, R6, -1056, -1056 ;  /* 0xe420e42006067430 */ /* 0x000fe20000000000 */
[----:B------:R-:W-:Y:S01]  /*4880*/  @!P0 LEA R16, R3, R1, 0x3 ;  /* 0x0000000103108211 */ /* 0x000fe200078e18ff */
[----:B------:R-:W-:Y:S02]  /*4890*/  HADD2 R5, R5, -1056, -1056 ;  /* 0xe420e42005057430 */ /* 0x000fe40000000000 */
[----:B------:R-:W-:-:S02]  /*48a0*/  HADD2 R4, R4, -1056, -1056 ;  /* 0xe420e42004047430 */ /* 0x000fc40000000000 */
[-C--:B------:R-:W-:Y:S02]  /*48b0*/  HFMA2 R47, R6, R18.reuse, R47 ;  /* 0x00000012062f7231 */ /* 0x080fe4000000002f */
[-C--:B------:R-:W-:Y:S02]  /*48c0*/  HFMA2 R48, R5, R18.reuse, R48 ;  /* 0x0000001205307231 */ /* 0x080fe40000000030 */
[----:B------:R-:W-:Y:S01]  /*48d0*/  HFMA2 R49, R4, R18, R49 ;  /* 0x0000001204317231 */ /* 0x000fe20000000031 */
[----:B------:R-:W5:Y:S04]  /*48e0*/  @!P0 LDL.64 R16, [R16+0x8] ;  /* 0x0000080010108983 */ /* 0x000f680000100a00 */
[----:B------:R-:W5:Y:S01]  /*48f0*/  @!P0 LDG.E.U16.CONSTANT R18, desc[UR6][R42.64] ;  /* 0x000000062a128981 */ /* 0x000f62000c1e9500 */
[----:B------:R-:W-:-:S02]  /*4900*/  SHF.R.U32.HI R8, RZ, 0xc, R8 ;  /* 0x0000000cff087819 */ /* 0x000fc40000011608 */
[----:B------:R-:W-:Y:S02]  /*4910*/  SHF.R.U32.HI R4, RZ, 0xa, R12 ;  /* 0x0000000aff047819 */ /* 0x000fe4000001160c */
[----:B------:R-:W-:Y:S02]  /*4920*/  LOP3.LUT R5, R8, 0xf000f, RZ, 0xc0, !PT ;  /* 0x000f000f08057812 */ /* 0x000fe400078ec0ff */
[----:B------:R-:W-:Y:S02]  /*4930*/  SHF.R.U32.HI R9, RZ, 0xc, R9 ;  /* 0x0000000cff097819 */ /* 0x000fe40000011609 */
[----:B------:R-:W-:Y:S02]  /*4940*/  LOP3.LUT R4, R5, 0x300030, R4, 0xf8, !PT ;  /* 0x0030003005047812 */ /* 0x000fe400078ef804 */
[----:B------:R-:W-:Y:S02]  /*4950*/  SHF.R.U32.HI R10, RZ, 0xc, R10 ;  /* 0x0000000cff0a7819 */ /* 0x000fe4000001160a */
[----:B------:R-:W-:-:S02]  /*4960*/  LOP3.LUT R6, R9, 0xf000f, RZ, 0xc0, !PT ;  /* 0x000f000f09067812 */ /* 0x000fc400078ec0ff */
[----:B------:R-:W-:Y:S02]  /*4970*/  LOP3.LUT R5, R10, 0xf000f, RZ, 0xc0, !PT ;  /* 0x000f000f0a057812 */ /* 0x000fe400078ec0ff */
[----:B------:R-:W-:Y:S02]  /*4980*/  LOP3.LUT R4, R4, 0x64006400, RZ, 0xfc, !PT ;  /* 0x6400640004047812 */ /* 0x000fe400078efcff */
[----:B------:R-:W-:Y:S02]  /*4990*/  SHF.R.U32.HI R13, RZ, 0xa, R13 ;  /* 0x0000000aff0d7819 */ /* 0x000fe4000001160d */
[----:B------:R-:W-:Y:S01]  /*49a0*/  SHF.R.U32.HI R14, RZ, 0xa, R14 ;  /* 0x0000000aff0e7819 */ /* 0x000fe2000001160e */
[----:B------:R-:W-:Y:S01]  /*49b0*/  HADD2 R8, R4, -1056, -1056 ;  /* 0xe420e42004087430 */ /* 0x000fe20000000000 */
[----:B------:R-:W-:Y:S02]  /*49c0*/  LOP3.LUT R9, R6, 0x300030, R13, 0xf8, !PT ;  /* 0x0030003006097812 */ /* 0x000fe400078ef80d */
[----:B------:R-:W-:-:S02]  /*49d0*/  LOP3.LUT R10, R5, 0x300030, R14, 0xf8, !PT ;  /* 0x00300030050a7812 */ /* 0x000fc400078ef80e */
[----:B------:R-:W0:Y:S01]  /*49e0*/  LDS.128 R4, [UR4+0x20] ;  /* 0x00002004ff047984 */ /* 0x000e220008000c00 */
[----:B------:R-:W-:Y:S02]  /*49f0*/  SHF.R.U32.HI R11, RZ, 0xc, R11 ;  /* 0x0000000cff0b7819 */ /* 0x000fe4000001160b */
[----:B------:R-:W-:Y:S02]  /*4a00*/  SHF.R.U32.HI R15, RZ, 0xa, R15 ;  /* 0x0000000aff0f7819 */ /* 0x000fe4000001160f */
[----:B------:R-:W-:-:S04]  /*4a10*/  LOP3.LUT R12, R11, 0xf000f, RZ, 0xc0, !PT ;  /* 0x000f000f0b0c7812 */ /* 0x000fc800078ec0ff */
[----:B------:R-:W-:Y:S02]  /*4a20*/  LOP3.LUT R12, R12, 0x300030, R15, 0xf8, !PT ;  /* 0x003000300c0c7812 */ /* 0x000fe400078ef80f */
[----:B------:R-:W-:Y:S02]  /*4a30*/  LOP3.LUT R10, R10, 0x64006400, RZ, 0xfc, !PT ;  /* 0x640064000a0a7812 */ /* 0x000fe400078efcff */
[----:B------:R-:W-:-:S03]  /*4a40*/  LOP3.LUT R12, R12, 0x64006400, RZ, 0xfc, !PT ;  /* 0x640064000c0c7812 */ /* 0x000fc600078efcff */
[----:B------:R-:W-:Y:S02]  /*4a50*/  HADD2 R10, R10, -1056, -1056 ;  /* 0xe420e4200a0a7430 */ /* 0x000fe40000000000 */
[----:B------:R-:W-:Y:S02]  /*4a60*/  HADD2 R12, R12, -1056, -1056 ;  /* 0xe420e4200c0c7430 */ /* 0x000fe40000000000 */
[-C--:B------:R-:W-:Y:S02]  /*4a70*/  HFMA2 R48, R10, R19.reuse, R48 ;  /* 0x000000130a307231 */ /* 0x080fe40000000030 */
[----:B------:R-:W-:Y:S01]  /*4a80*/  HFMA2 R49, R12, R19, R49 ;  /* 0x000000130c317231 */ /* 0x000fe20000000031 */
[----:B------:R-:W-:Y:S02]  /*4a90*/  LOP3.LUT R9, R9, 0x64006400, RZ, 0xfc, !PT ;  /* 0x6400640009097812 */ /* 0x000fe400078efcff */
[----:B--2---:R-:W-:Y:S02]  /*4aa0*/  LOP3.LUT R14, R21, 0x3f003f, RZ, 0xc0, !PT ;  /* 0x003f003f150e7812 */ /* 0x004fe400078ec0ff */
        /* <DEDUP_REMOVED lines=15> */
[----:B------:R-:W-:-:S02]  /*4ba0*/  HADD2 R13, R13, -1056, -1056 ;  /* 0xe420e4200d0d7430 */ /* 0x000fc40000000000 */
[----:B------:R-:W-:Y:S02]  /*4bb0*/  HADD2 R12, R12, -1056, -1056 ;  /* 0xe420e4200c0c7430 */ /* 0x000fe40000000000 */
[-C--:B0-----:R-:W-:Y:S02]  /*4bc0*/  HFMA2 R14, R14, R4.reuse, RZ.H0_H0 ;  /* 0x000000040e0e7231 */ /* 0x081fe400000400ff */
[----:B------:R-:W-:Y:S02]  /*4bd0*/  HADD2 R11, R11, -1056, -1056 ;  /* 0xe420e4200b0b7430 */ /* 0x000fe40000000000 */
[-C--:B------:R-:W-:Y:S02]  /*4be0*/  HFMA2 R15, R15, R4.reuse, RZ ;  /* 0x000000040f0f7231 */ /* 0x080fe400000000ff */
[-C--:B------:R-:W-:Y:S02]  /*4bf0*/  HFMA2 R12, R12, R4.reuse, RZ.H0_H0 ;  /* 0x000000040c0c7231 */ /* 0x080fe400000400ff */
[----:B------:R-:W-:-:S02]  /*4c00*/  HFMA2 R13, R13, R4, RZ ;  /* 0x000000040d0d7231 */ /* 0x000fc400000000ff */
[----:B------:R-:W-:Y:S01]  /*4c10*/  HADD2 R10, R10, -1056, -1056 ;  /* 0xe420e4200a0a7430 */ /* 0x000fe20000000000 */
[----:B------:R-:W-:Y:S01]  /*4c20*/  SHF.R.U32.HI R4, RZ, 0x6, R22 ;  /* 0x00000006ff047819 */ /* 0x000fe20000011616 */
[-C--:B------:R-:W-:Y:S01]  /*4c30*/  HFMA2 R14, R11, R5.reuse, R14 ;  /* 0x000000050b0e7231 */ /* 0x080fe2000000000e */
[----:B------:R-:W-:Y:S01]  /*4c40*/  SHF.R.U32.HI R11, RZ, 0x6, R23 ;  /* 0x00000006ff0b7819 */ /* 0x000fe20000011617 */
[----:B------:R-:W-:Y:S01]  /*4c50*/  HFMA2 R10, R10, R5, R15 ;  /* 0x000000050a0a7231 */ /* 0x000fe2000000000f */
[----:B------:R-:W-:Y:S02]  /*4c60*/  LOP3.LUT R4, R4, 0x3f003f, RZ, 0xc0, !PT ;  /* 0x003f003f04047812 */ /* 0x000fe400078ec0ff */
[----:B------:R-:W-:Y:S02]  /*4c70*/  LOP3.LUT R15, R11, 0x3f003f, RZ, 0xc0, !PT ;  /* 0x003f003f0b0f7812 */ /* 0x000fe400078ec0ff */
[----:B------:R-:W-:Y:S02]  /*4c80*/  LOP3.LUT R11, R4, 0x64006400, RZ, 0xfc, !PT ;  /* 0x64006400040b7812 */ /* 0x000fe400078efcff */
[----:B------:R-:W-:-:S02]  /*4c90*/  LOP3.LUT R15, R15, 0x64006400, RZ, 0xfc, !PT ;  /* 0x640064000f0f7812 */ /* 0x000fc400078efcff */
[----:B---3--:R-:W-:Y:S01]  /*4ca0*/  LOP3.LUT R4, R24, 0x3f003f, RZ, 0xc0, !PT ;  /* 0x003f003f18047812 */ /* 0x008fe200078ec0ff */
[----:B------:R-:W-:Y:S02]  /*4cb0*/  HADD2 R11, R11, -1056, -1056 ;  /* 0xe420e4200b0b7430 */ /* 0x000fe40000000000 */
[----:B------:R-:W-:Y:S01]  /*4cc0*/  HADD2 R15, R15, -1056, -1056 ;  /* 0xe420e4200f0f7430 */ /* 0x000fe20000000000 */
[----:B------:R-:W-:Y:S01]  /*4cd0*/  LOP3.LUT R4, R4, 0x64006400, RZ, 0xfc, !PT ;  /* 0x6400640004047812 */ /* 0x000fe200078efcff */
[-C--:B------:R-:W-:Y:S02]  /*4ce0*/  HFMA2 R11, R11, R5.reuse, R13 ;  /* 0x000000050b0b7231 */ /* 0x080fe4000000000d */
[----:B------:R-:W-:Y:S02]  /*4cf0*/  HFMA2 R13, R15, R5, R12 ;  /* 0x000000050f0d7231 */ /* 0x000fe4000000000c */
        /* <DEDUP_REMOVED lines=12> */
[----:B------:R-:W-:Y:S01]  /*4dc0*/  SHF.R.U32.HI R4, RZ, 0x6, R24 ;  /* 0x00000006ff047819 */ /* 0x000fe20000011618 */
[-C--:B------:R-:W-:Y:S01]  /*4dd0*/  HFMA2 R12, R12, R6.reuse, R14 ;  /* 0x000000060c0c7231 */ /* 0x080fe2000000000e */
[----:B------:R-:W-:Y:S01]  /*4de0*/  SHF.R.U32.HI R5, RZ, 0x6, R25 ;  /* 0x00000006ff057819 */ /* 0x000fe20000011619 */
        /* <DEDUP_REMOVED lines=15> */
[----:B------:R-:W-:-:S02]  /*4ee0*/  HFMA2 R10, R5, R7, R10 ;  /* 0x00000007050a7231 */ /* 0x000fc4000000000a */
[-C--:B------:R-:W-:Y:S02]  /*4ef0*/  HFMA2 R12, R6, R7.reuse, R12 ;  /* 0x00000007060c7231 */ /* 0x080fe4000000000c */
[-C--:B------:R-:W-:Y:S02]  /*4f00*/  HFMA2 R11, R14, R7.reuse, R11 ;  /* 0x000000070e0b7231 */ /* 0x080fe4000000000b */
[----:B------:R-:W-:Y:S02]  /*4f10*/  HFMA2 R13, R15, R7, R13 ;  /* 0x000000070f0d7231 */ /* 0x000fe4000000000d */
[----:B------:R-:W0:Y:S01]  /*4f20*/  LDS.128 R4, [UR4+0x30] ;  /* 0x00003004ff047984 */ /* 0x000e220008000c00 */
[----:B------:R-:W-:Y:S02]  /*4f30*/  SHF.R.U32.HI R15, RZ, 0xc, R20 ;  /* 0x0000000cff0f7819 */ /* 0x000fe40000011614 */
[----:B----4-:R-:W-:Y:S02]  /*4f40*/  SHF.R.U32.HI R20, RZ, 0x8, R28 ;  /* 0x00000008ff147819 */ /* 0x010fe4000001161c */
[----:B------:R-:W-:-:S02]  /*4f50*/  LOP3.LUT R15, R15, 0xf000f, RZ, 0xc0, !PT ;  /* 0x000f000f0f0f7812 */ /* 0x000fc400078ec0ff */
[----:B------:R-:W-:Y:S02]  /*4f60*/  SHF.R.U32.HI R21, RZ, 0xc, R21 ;  /* 0x0000000cff157819 */ /* 0x000fe40000011615 */
[----:B------:R-:W-:Y:S02]  /*4f70*/  @!P0 IADD3 R14, PT, PT, R3, 0x1, RZ ;  /* 0x00000001030e8810 */ /* 0x000fe40007ffe0ff */
[----:B------:R-:W-:Y:S02]  /*4f80*/  LOP3.LUT R15, R15, 0x300030, R20, 0xf8, !PT ;  /* 0x003000300f0f7812 */ /* 0x000fe400078ef814 */
[----:B------:R-:W-:Y:S02]  /*4f90*/  LOP3.LUT R21, R21, 0xf000f, RZ, 0xc0, !PT ;  /* 0x000f000f15157812 */ /* 0x000fe400078ec0ff */
[----:B------:R-:W-:Y:S01]  /*4fa0*/  SHF.R.U32.HI R20, RZ, 0x8, R29 ;  /* 0x00000008ff147819 */ /* 0x000fe2000001161d */
[----:B------:R-:W-:Y:S01]  /*4fb0*/  HADD2 R9, R9, -1056, -1056 ;  /* 0xe420e42009097430 */ /* 0x000fe20000000000 */
[----:B------:R-:W-:-:S02]  /*4fc0*/  @!P0 MOV R3, R14 ;  /* 0x0000000e00038202 */ /* 0x000fc40000000f00 */
[----:B------:R-:W-:Y:S02]  /*4fd0*/  SHF.R.U32.HI R25, RZ, 0xc, R25 ;  /* 0x0000000cff197819 */ /* 0x000fe40000011619 */
[----:B------:R-:W-:Y:S01]  /*4fe0*/  SHF.R.U32.HI R14, RZ, 0xc, R24 ;  /* 0x0000000cff0e7819 */ /* 0x000fe20000011618 */
[-C--:B------:R-:W-:Y:S01]  /*4ff0*/  HFMA2 R8, R8, R19.reuse, R46 ;  /* 0x0000001308087231 */ /* 0x080fe2000000002e */
[----:B------:R-:W-:Y:S01]  /*5000*/  LOP3.LUT R20, R21, 0x300030, R20, 0xf8, !PT ;  /* 0x0030003015147812 */ /* 0x000fe200078ef814 */
[----:B------:R-:W-:Y:S01]  /*5010*/  HFMA2 R9, R9, R19, R47 ;  /* 0x0000001309097231 */ /* 0x000fe2000000002f */
[----:B------:R-:W-:Y:S02]  /*5020*/  SHF.R.U32.HI R21, RZ, 0xc, R22 ;  /* 0x0000000cff157819 */ /* 0x000fe40000011616 */
[----:B------:R-:W-:Y:S02]  /*5030*/  LOP3.LUT R46, R25, 0xf000f, RZ, 0xc0, !PT ;  /* 0x000f000f192e7812 */ /* 0x000fe400078ec0ff */
[----:B------:R-:W-:-:S02]  /*5040*/  LOP3.LUT R22, R28, 0x3f003f, RZ, 0xc0, !PT ;  /* 0x003f003f1c167812 */ /* 0x000fc400078ec0ff */
[----:B------:R-:W-:Y:S02]  /*5050*/  LOP3.LUT R14, R14, 0xf000f, RZ, 0xc0, !PT ;  /* 0x000f000f0e0e7812 */ /* 0x000fe400078ec0ff */
[----:B------:R-:W-:Y:S02]  /*5060*/  SHF.R.U32.HI R19, RZ, 0xa, R28 ;  /* 0x0000000aff137819 */ /* 0x000fe4000001161c */
[----:B------:R-:W-:Y:S02]  /*5070*/  LOP3.LUT R25, R29, 0x3f003f, RZ, 0xc0, !PT ;  /* 0x003f003f1d197812 */ /* 0x000fe400078ec0ff */
[----:B------:R-:W-:Y:S02]  /*5080*/  LOP3.LUT R22, R22, 0x64006400, RZ, 0xfc, !PT ;  /* 0x6400640016167812 */ /* 0x000fe400078efcff */
[----:B------:R-:W-:Y:S02]  /*5090*/  LOP3.LUT R14, R14, 0x300030, R19, 0xf8, !PT ;  /* 0x003000300e0e7812 */ /* 0x000fe400078ef813 */
[----:B------:R-:W-:-:S02]  /*50a0*/  LOP3.LUT R25, R25, 0x64006400, RZ, 0xfc, !PT ;  /* 0x6400640019197812 */ /* 0x000fc400078efcff */
[----:B------:R-:W-:Y:S01]  /*50b0*/  SHF.R.U32.HI R19, RZ, 0xa, R29 ;  /* 0x0000000aff137819 */ /* 0x000fe2000001161d */
[----:B------:R-:W-:Y:S01]  /*50c0*/  HADD2 R22, R22, -1056, -1056 ;  /* 0xe420e42016167430 */ /* 0x000fe20000000000 */
[----:B------:R-:W-:Y:S01]  /*50d0*/  LOP3.LUT R21, R21, 0xf000f, RZ, 0xc0, !PT ;  /* 0x000f000f15157812 */ /* 0x000fe200078ec0ff */
[----:B------:R-:W-:Y:S01]  /*50e0*/  HADD2 R25, R25, -1056, -1056 ;  /* 0xe420e42019197430 */ /* 0x000fe20000000000 */
[----:B------:R-:W-:Y:S02]  /*50f0*/  LOP3.LUT R19, R46, 0x300030, R19, 0xf8, !PT ;  /* 0x003000302e137812 */ /* 0x000fe400078ef813 */
[----:B------:R-:W-:Y:S02]  /*5100*/  SHF.R.U32.HI R46, RZ, 0x8, R30 ;  /* 0x00000008ff2e7819 */ /* 0x000fe4000001161e */
[----:B------:R-:W-:Y:S01]  /*5110*/  SHF.R.U32.HI R26, RZ, 0xc, R26 ;  /* 0x0000000cff1a7819 */ /* 0x000fe2000001161a */
[-C--:B0-----:R-:W-:Y:S02]  /*5120*/  HFMA2 R10, R22, R4.reuse, R10 ;  /* 0x00000004160a7231 */ /* 0x081fe4000000000a */
[----:B------:R-:W-:Y:S01]  /*5130*/  HFMA2 R12, R25, R4, R12 ;  /* 0x00000004190c7231 */ /* 0x000fe2000000000c */
[----:B------:R-:W-:-:S02]  /*5140*/  LOP3.LUT R22, R30, 0x3f003f, RZ, 0xc0, !PT ;  /* 0x003f003f1e167812 */ /* 0x000fc400078ec0ff */
[----:B------:R-:W-:Y:S02]  /*5150*/  LOP3.LUT R21, R21, 0x300030, R46, 0xf8, !PT ;  /* 0x0030003015157812 */ /* 0x000fe400078ef82e */
[----:B------:R-:W-:Y:S02]  /*5160*/  LOP3.LUT R26, R26, 0xf000f, RZ, 0xc0, !PT ;  /* 0x000f000f1a1a7812 */ /* 0x000fe400078ec0ff */
[----:B------:R-:W-:Y:S02]  /*5170*/  SHF.R.U32.HI R25, RZ, 0xa, R30 ;  /* 0x0000000aff197819 */ /* 0x000fe4000001161e */
[----:B------:R-:W-:Y:S02]  /*5180*/  SHF.R.U32.HI R46, RZ, 0xc, R23 ;  /* 0x0000000cff2e7819 */ /* 0x000fe40000011617 */
[----:B------:R-:W-:Y:S02]  /*5190*/  LOP3.LUT R23, R22, 0x64006400, RZ, 0xfc, !PT ;  /* 0x6400640016177812 */ /* 0x000fe400078efcff */
[----:B------:R-:W-:-:S02]  /*51a0*/  LOP3.LUT R22, R26, 0x300030, R25, 0xf8, !PT ;  /* 0x003000301a167812 */ /* 0x000fc400078ef819 */
[----:B------:R-:W-:Y:S02]  /*51b0*/  LOP3.LUT R47, R46, 0xf000f, RZ, 0xc0, !PT ;  /* 0x000f000f2e2f7812 */ /* 0x000fe400078ec0ff */
[----:B------:R-:W-:Y:S01]  /*51c0*/  SHF.R.U32.HI R26, RZ, 0x8, R31 ;  /* 0x00000008ff1a7819 */ /* 0x000fe2000001161f */
[----:B------:R-:W-:Y:S01]  /*51d0*/  HADD2 R25, R23, -1056, -1056 ;  /* 0xe420e42017197430 */ /* 0x000fe20000000000 */
[----:B------:R-:W-:Y:S02]  /*51e0*/  SHF.R.U32.HI R27, RZ, 0xc, R27 ;  /* 0x0000000cff1b7819 */ /* 0x000fe4000001161b */
[----:B------:R-:W-:Y:S02]  /*51f0*/  LOP3.LUT R23, R47, 0x300030, R26, 0xf8, !PT ;  /* 0x003000302f177812 */ /* 0x000fe400078ef81a */
[----:B------:R-:W-:Y:S02]  /*5200*/  LOP3.LUT R26, R31, 0x3f003f, RZ, 0xc0, !PT ;  /* 0x003f003f1f1a7812 */ /* 0x000fe400078ec0ff */
[----:B------:R-:W-:-:S02]  /*5210*/  SHF.R.U32.HI R46, RZ, 0xa, R31 ;  /* 0x0000000aff2e7819 */ /* 0x000fc4000001161f */
[----:B------:R-:W-:Y:S02]  /*5220*/  SHF.R.U32.HI R28, RZ, 0x6, R28 ;  /* 0x00000006ff1c7819 */ /* 0x000fe4000001161c */
[----:B------:R-:W-:Y:S02]  /*5230*/  SHF.R.U32.HI R29, RZ, 0x6, R29 ;  /* 0x00000006ff1d7819 */ /* 0x000fe4000001161d */
[----:B------:R-:W-:Y:S02]  /*5240*/  SHF.R.U32.HI R30, RZ, 0x6, R30 ;  /* 0x00000006ff1e7819 */ /* 0x000fe4000001161e */
[----:B------:R-:W-:Y:S01]  /*5250*/  SHF.R.U32.HI R31, RZ, 0x6, R31 ;  /* 0x00000006ff1f7819 */ /* 0x000fe2000001161f */
[----:B------:R-:W-:Y:S01]  /*5260*/  HFMA2 R11, R25, R4, R11 ;  /* 0x00000004190b7231 */ /* 0x000fe2000000000b */
        /* <DEDUP_REMOVED lines=11> */
[----:B------:R-:W-:Y:S01]  /*5320*/  HFMA2 R13, R29, R4, R13 ;  /* 0x000000041d0d7231 */ /* 0x000fe2000000000d */
[----:B------:R-:W-:Y:S01]  /*5330*/  LOP3.LUT R15, R15, 0x64006400, RZ, 0xfc, !PT ;  /* 0x640064000f0f7812 */ /* 0x000fe200078efcff */
[----:B------:R-:W-:Y:S01]  /*5340*/  HADD2 R26, R26, -1056, -1056 ;  /* 0xe420e4201a1a7430 */ /* 0x000fe20000000000 */
[----:B------:R-:W-:Y:S01]  /*5350*/  LOP3.LUT R20, R20, 0x64006400, RZ, 0xfc, !PT ;  /* 0x6400640014147812 */ /* 0x000fe200078efcff */
[----:B------:R-:W-:Y:S02]  /*5360*/  HADD2 R27, R27, -1056, -1056 ;  /* 0xe420e4201b1b7430 */ /* 0x000fe40000000000 */
[----:B------:R-:W-:Y:S02]  /*5370*/  HADD2 R30, R30, -1056, -1056 ;  /* 0xe420e4201e1e7430 */ /* 0x000fe40000000000 */
[----:B------:R-:W-:Y:S01]  /*5380*/  HADD2 R31, R31, -1056, -1056 ;  /* 0xe420e4201f1f7430 */ /* 0x000fe20000000000 */
[----:B------:R-:W-:Y:S01]  /*5390*/  LOP3.LUT R25, R25, 0x300030, R46, 0xf8, !PT ;  /* 0x0030003019197812 */ /* 0x000fe200078ef82e */
        /* <DEDUP_REMOVED lines=24> */
[----:B------:R-:W-:-:S02]  /*5520*/  HADD2 R22, R22, -1056, -1056 ;  /* 0xe420e42016167430 */ /* 0x000fc40000000000 */
[----:B------:R-:W-:Y:S02]  /*5530*/  HADD2 R25, R25, -1056, -1056 ;  /* 0xe420e42019197430 */ /* 0x000fe40000000000 */
[-C--:B------:R-:W-:Y:S02]  /*5540*/  HFMA2 R5, R5, R7.reuse, R10 ;  /* 0x0000000705057231 */ /* 0x080fe4000000000a */
[----:B------:R-:W-:Y:S01]  /*5550*/  HADD2 R8, R8.H0_H0, R8.H1_H1 ;  /* 0x3000000808087230 */ /* 0x000fe20000000800 */
[----:B------:R-:W-:Y:S01]  /*5560*/  @!P0 PRMT R0, R0, 0x7610, R16 ;  /* 0x0000761000008816 */ /* 0x000fe20000000010 */
[----:B------:R-:W-:Y:S01]  /*5570*/  HADD2 R9, R9.H0_H0, R9.H1_H1 ;  /* 0x3000000909097230 */ /* 0x000fe20000000800 */
[----:B------:R-:W-:Y:S01]  /*5580*/  @!P0 PRMT R35, R35, 0x7610, R17 ;  /* 0x0000761023238816 */ /* 0x000fe20000000011 */
[----:B------:R-:W-:Y:S01]  /*5590*/  HFMA2 R12, R19, R7, R12 ;  /* 0x00000007130c7231 */ /* 0x000fe2000000000c */
[----:B------:R-:W-:Y:S01]  /*55a0*/  ISETP.GE.AND P0, PT, R37, R38, PT ;  /* 0x000000262500720c */ /* 0x000fe20003f06270 */
[----:B------:R-:W-:-:S02]  /*55b0*/  HADD2 R48, R48.H0_H0, R48.H1_H1 ;  /* 0x3000003030307230 */ /* 0x000fc40000000800 */
[-C--:B------:R-:W-:Y:S02]  /*55c0*/  HFMA2 R11, R22, R7.reuse, R11 ;  /* 0x00000007160b7231 */ /* 0x080fe4000000000b */
[----:B------:R-:W-:Y:S02]  /*55d0*/  HADD2 R24, R49.H0_H0, R49.H1_H1 ;  /* 0x3000003131187230 */ /* 0x000fe40000000800 */
[----:B------:R-:W-:Y:S01]  /*55e0*/  HFMA2 R13, R25, R7, R13 ;  /* 0x00000007190d7231 */ /* 0x000fe2000000000d */
[----:B------:R-:W-:Y:S01]  /*55f0*/  PRMT R8, R8, 0x5410, R9 ;  /* 0x0000541008087816 */ /* 0x000fe20000000009 */
[----:B------:R-:W-:Y:S02]  /*5600*/  HADD2 R5, R5.H0_H0, R5.H1_H1 ;  /* 0x3000000505057230 */ /* 0x000fe40000000800 */
[----:B------:R-:W-:Y:S01]  /*5610*/  HADD2 R12, R12.H0_H0, R12.H1_H1 ;  /* 0x3000000c0c0c7230 */ /* 0x000fe20000000800 */
[----:B------:R-:W-:Y:S01]  /*5620*/  PRMT R48, R48, 0x5410, R24 ;  /* 0x0000541030307816 */ /* 0x000fe20000000018 */
[----:B------:R-:W-:-:S02]  /*5630*/  HADD2 R11, R11.H0_H0, R11.H1_H1 ;  /* 0x3000000b0b0b7230 */ /* 0x000fc40000000800 */
[----:B------:R-:W-:Y:S01]  /*5640*/  HADD2 R13, R13.H0_H0, R13.H1_H1 ;  /* 0x3000000d0d0d7230 */ /* 0x000fe20000000800 */
[----:B------:R-:W-:Y:S01]  /*5650*/  PRMT R5, R5, 0x5410, R12 ;  /* 0x0000541005057816 */ /* 0x000fe2000000000c */
[-C--:B------:R-:W-:Y:S01]  /*5660*/  HFMA2 R34, R8, R0.reuse, R34 ;  /* 0x0000000008227231 */ /* 0x080fe20000000022 */
[----:B------:R-:W-:Y:S01]  /*5670*/  IADD3 R42, P1, PT, R42, 0x80, RZ ;  /* 0x000000802a2a7810 */ /* 0x000fe20007f3e0ff */
[-C--:B------:R-:W-:Y:S01]  /*5680*/  HFMA2 R33, R48, R35.reuse, R33 ;  /* 0x0000002330217231 */ /* 0x080fe20000000021 */
[----:B------:R-:W-:Y:S01]  /*5690*/  PRMT R11, R11, 0x5410, R13 ;  /* 0x000054100b0b7816 */ /* 0x000fe2000000000d */
[----:B------:R-:W-:Y:S01]  /*56a0*/  UIADD3 UR4, UPT, UPT, UR4, 0x40, URZ ;  /* 0x0000004004047890 */ /* 0x000fe2000fffe0ff */
[----:B------:R-:W-:Y:S01]  /*56b0*/  HFMA2 R34, R5, R0, R34 ;  /* 0x0000000005227231 */ /* 0x000fe20000000022 */
[----:B------:R-:W-:Y:S01]  /*56c0*/  MOV R20, R44 ;  /* 0x0000002c00147202 */ /* 0x000fe20000000f00 */
[----:B------:R-:W-:Y:S01]  /*56d0*/  IMAD.X R43, RZ, RZ, R43, P1 ;  /* 0x000000ffff2b7224 */ /* 0x000fe200008e062b */
[----:B------:R-:W-:Y:S01]  /*56e0*/  MOV R21, R45 ;  /* 0x0000002d00157202 */ /* 0x000fe20000000f00 */
[----:B------:R-:W-:-:S02]  /*56f0*/  HFMA2 R33, R11, R35, R33 ;  /* 0x000000230b217231 */ /* 0x000fc40000000021 */
[----:B------:R-:W-:Y:S01]  /*5700*/  IMAD.WIDE R44, R2, 0x4, R50 ;  /* 0x00000004022c7825 */ /* 0x000fe200078e0232 */
[----:B------:R-:W-:Y:S06]  /*5710*/  @!P0 BRA `(.L_x_4920) ;  /* 0xffffffe800108947 */ /* 0x000fec000383ffff */
[----:B------:R-:W-:-:S07]  /*5720*/  IMAD.WIDE R20, R2, 0x18, R20 ;  /* 0x0000001802147825 */ /* 0x000fce00078e0214 */
.L_x_4919:
[----:B------:R-:W-:-:S04]  /*5730*/  VIMNMX R18, PT, PT, R36, UR14, PT ;  /* 0x0000000e24127c48 */ /* 0x000fc8000bfe0100 */
[----:B------:R-:W-:-:S13]  /*5740*/  ISETP.GT.AND P0, PT, R18, R37, PT ;  /* 0x000000251200720c */ /* 0x000fda0003f04270 */
[----:B------:R-:W-:Y:S05]  /*5750*/  @!P0 BRA `(.L_x_4921) ;  /* 0x0000002400408947 */ /* 0x000fea0003800000 */
[----:B------:R-:W-:-:S03]  /*5760*/  IMAD.WIDE.U32 R4, R37, 0x4, R40 ;  /* 0x0000000425047825 */ /* 0x000fc600078e0028 */
[----:B------:R-:W-:-:S04]  /*5770*/  IADD3 R26, P0, PT, R4, 0x2, RZ ;  /* 0x00000002041a7810 */ /* 0x000fc80007f1e0ff */
[----:B------:R-:W-:-:S09]  /*5780*/  IADD3.X R17, PT, PT, RZ, R5, RZ, P0, !PT ;  /* 0x00000005ff117210 */ /* 0x000fd200007fe4ff */
.L_x_4922:
[----:B------:R-:W2:Y:S01]  /*5790*/  LDG.E.128.CONSTANT R4, desc[UR6][R20.64] ;  /* 0x0000000614047981 */ /* 0x000ea2000c1e9d00 */
[----:B------:R-:W-:-:S03]  /*57a0*/  MOV R2, UR12 ;  /* 0x0000000c00027c02 */ /* 0x000fc60008000f00 */
[----:B------:R-:W0:Y:S02]  /*57b0*/  LDS.64 R22, [UR4] ;  /* 0x00000004ff167984 */ /* 0x000e240008000a00 */
        /* <DEDUP_REMOVED lines=24> */
[----:B------:R-:W-:Y:S01]  /*5940*/  LOP3.LUT R42, R5, 0xf000f0, RZ, 0xc0, !PT ;  /* 0x00f000f0052a7812 */ /* 0x000fe200078ec0ff */
[----:B------:R-:W-:Y:S01]  /*5950*/  HADD2.F32 R45, -RZ, R25.H1_H1 ;  /* 0x30000019ff2d7230 */ /* 0x000fe20000004100 */
[----:B------:R-:W-:Y:S01]  /*5960*/  LOP3.LUT R47, R44, 0x64006400, RZ, 0xfc, !PT ;  /* 0x640064002c2f7812 */ /* 0x000fe200078efcff */
[----:B0-----:R-:W-:Y:S01]  /*5970*/  HADD2.F32 R24, -RZ, R22.H0_H0 ;  /* 0x20000016ff187230 */ /* 0x001fe20000004100 */
[----:B------:R-:W-:Y:S01]  /*5980*/  SHF.R.U32.HI R5, RZ, 0x8, R5 ;  /* 0x00000008ff057819 */ /* 0x000fe20000011605 */
[--C-:B------:R-:W-:Y:S01]  /*5990*/  HADD2.F32 R25, -RZ, R27.reuse.H0_H0 ;  /* 0x2000001bff197230 */ /* 0x100fe20000004100 */
[----:B------:R-:W-:Y:S01]  /*59a0*/  SHF.R.U32.HI R6, RZ, 0x8, R6 ;  /* 0x00000008ff067819 */ /* 0x000fe20000011606 */
[----:B------:R-:W-:-:S02]  /*59b0*/  HADD2.F32 R31, -RZ, R27.H1_H1 ;  /* 0x3000001bff1f7230 */ /* 0x000fc40000004100 */
[----:B------:R-:W-:Y:S02]  /*59c0*/  HADD2.F32 R27, -RZ, R30.H0_H0 ;  /* 0x2000001eff1b7230 */ /* 0x000fe40000004100 */
[C---:B------:R-:W-:Y:S01]  /*59d0*/  FFMA.FTZ R38, R24.reuse, R25, RZ ;  /* 0x0000001918267223 */ /* 0x040fe200000100ff */
[----:B------:R-:W-:Y:S02]  /*59e0*/  HADD2.F32 R28, -RZ, R22.H1_H1 ;  /* 0x30000016ff1c7230 */ /* 0x000fe40000004100 */
[----:B------:R-:W-:Y:S01]  /*59f0*/  FFMA.FTZ R22, R19, R24, RZ ;  /* 0x0000001813167223 */ /* 0x000fe200000100ff */
[C---:B------:R-:W-:Y:S01]  /*5a00*/  FFMA.FTZ R19, R24.reuse, R29, RZ ;  /* 0x0000001d18137223 */ /* 0x040fe200000100ff */
[----:B------:R-:W-:Y:S01]  /*5a10*/  FFMA.FTZ R29, R24, R27, RZ ;  /* 0x0000001b181d7223 */ /* 0x000fe200000100ff */
[----:B------:R-:W-:Y:S02]  /*5a20*/  HADD2.F32 R30, -RZ, R30.H1_H1 ;  /* 0x3000001eff1e7230 */ /* 0x000fe40000004100 */
[----:B------:R-:W-:Y:S01]  /*5a30*/  FFMA.FTZ R27, R43, R28, R22 ;  /* 0x0000001c2b1b7223 */ /* 0x000fe20000010016 */
[----:B------:R-:W-:Y:S01]  /*5a40*/  FFMA.FTZ R22, R28, R31, R38 ;  /* 0x0000001f1c167223 */ /* 0x000fe20000010026 */
[----:B------:R-:W0:Y:S01]  /*5a50*/  LDS.64 R24, [UR4+0x8] ;  /* 0x00000804ff187984 */ /* 0x000e220008000a00 */
[----:B------:R-:W-:Y:S01]  /*5a60*/  LOP3.LUT R38, R4, 0xf000f0, RZ, 0xc0, !PT ;  /* 0x00f000f004267812 */ /* 0x000fe200078ec0ff */
[C---:B------:R-:W-:Y:S01]  /*5a70*/  FFMA.FTZ R19, R28.reuse, R45, R19 ;  /* 0x0000002d1c137223 */ /* 0x040fe20000010013 */
[----:B------:R-:W-:Y:S01]  /*5a80*/  LOP3.LUT R31, R7, 0xf000f0, RZ, 0xc0, !PT ;  /* 0x00f000f0071f7812 */ /* 0x000fe200078ec0ff */
[----:B------:R-:W-:Y:S01]  /*5a90*/  FFMA.FTZ R29, R28, R30, R29 ;  /* 0x0000001e1c1d7223 */ /* 0x000fe2000001001d */
[----:B------:R-:W-:Y:S01]  /*5aa0*/  LOP3.LUT R43, R38, 0x64006400, RZ, 0xfc, !PT ;  /* 0x64006400262b7812 */ /* 0x000fe200078efcff */
[--C-:B------:R-:W-:Y:S01]  /*5ab0*/  HADD2.F32 R38, -RZ, R23.reuse.H0_H0 ;  /* 0x20000017ff267230 */ /* 0x100fe20000004100 */
[----:B------:R-:W-:Y:S01]  /*5ac0*/  LOP3.LUT R45, R42, 0x64006400, RZ, 0xfc, !PT ;  /* 0x640064002a2d7812 */ /* 0x000fe200078efcff */
[----:B------:R-:W-:Y:S01]  /*5ad0*/  HADD2.F32 R23, -RZ, R23.H1_H1 ;  /* 0x30000017ff177230 */ /* 0x000fe20000004100 */
[----:B------:R-:W-:Y:S01]  /*5ae0*/  SHF.R.U32.HI R4, RZ, 0x8, R4 ;  /* 0x00000008ff047819 */ /* 0x000fe20000011604 */
[-C--:B------:R-:W-:Y:S01]  /*5af0*/  HFMA2 R28, R43, R16.reuse.H0_H0, -72, -72 ;  /* 0xd480d4802b1c7431 */ /* 0x080fe20000040010 */
[----:B------:R-:W-:Y:S01]  /*5b00*/  LOP3.LUT R43, R31, 0x64006400, RZ, 0xfc, !PT ;  /* 0x640064001f2b7812 */ /* 0x000fe200078efcff */
[-C--:B------:R-:W-:Y:S01]  /*5b10*/  HFMA2 R31, R47, R16.reuse.H0_H0, -72, -72 ;  /* 0xd480d4802f1f7431 */ /* 0x080fe20000040010 */
[----:B------:R-:W-:Y:S01]  /*5b20*/  SHF.R.U32.HI R7, RZ, 0x8, R7 ;  /* 0x00000008ff077819 */ /* 0x000fe20000011607 */
[----:B------:R-:W-:-:S02]  /*5b30*/  HFMA2 R30, R45, R16.H0_H0, -72, -72 ;  /* 0xd480d4802d1e7431 */ /* 0x000fc40000040010 */
[----:B------:R-:W-:Y:S02]  /*5b40*/  HADD2.F32 R44, -RZ, R28.H0_H0 ;  /* 0x2000001cff2c7230 */ /* 0x000fe40000004100 */
[----:B------:R-:W-:Y:S02]  /*5b50*/  HFMA2 R42, R43, R16.H0_H0, -72, -72 ;  /* 0xd480d4802b2a7431 */ /* 0x000fe40000040010 */
[--C-:B------:R-:W-:Y:S02]  /*5b60*/  HADD2.F32 R43, -RZ, R31.reuse.H0_H0 ;  /* 0x2000001fff2b7230 */ /* 0x100fe40000004100 */
[----:B------:R-:W-:Y:S02]  /*5b70*/  HADD2.F32 R31, -RZ, R31.H1_H1 ;  /* 0x3000001fff1f7230 */ /* 0x000fe40000004100 */
[----:B------:R-:W-:Y:S01]  /*5b80*/  FFMA.FTZ R44, R44, R38, R27 ;  /* 0x000000262c2c7223 */ /* 0x000fe2000001001b */
[----:B------:R-:W-:Y:S02]  /*5b90*/  HADD2.F32 R46, -RZ, R30.H0_H0 ;  /* 0x2000001eff2e7230 */ /* 0x000fe40000004100 */
[----:B------:R-:W-:Y:S01]  /*5ba0*/  FFMA.FTZ R22, R38, R43, R22 ;  /* 0x0000002b26167223 */ /* 0x000fe20000010016 */
[----:B------:R-:W-:Y:S01]  /*5bb0*/  HADD2.F32 R27, -RZ, R28.H1_H1 ;  /* 0x3000001cff1b7230 */ /* 0x000fe20000004100 */
[----:B------:R-:W-:Y:S01]  /*5bc0*/  LOP3.LUT R43, R7, 0xf000f, RZ, 0xc0, !PT ;  /* 0x000f000f072b7812 */ /* 0x000fe200078ec0ff */
[----:B------:R-:W-:-:S02]  /*5bd0*/  HADD2.F32 R48, -RZ, R42.H0_H0 ;  /* 0x2000002aff307230 */ /* 0x000fc40000004100 */
[C---:B------:R-:W-:Y:S01]  /*5be0*/  FFMA.FTZ R46, R38.reuse, R46, R19 ;  /* 0x0000002e262e7223 */ /* 0x040fe20000010013 */
[----:B------:R-:W-:Y:S02]  /*5bf0*/  HADD2.F32 R28, -RZ, R30.H1_H1 ;  /* 0x3000001eff1c7230 */ /* 0x000fe40000004100 */
[----:B------:R-:W-:Y:S01]  /*5c00*/  FFMA.FTZ R30, R23, R31, R22 ;  /* 0x0000001f171e7223 */ /* 0x000fe20000010016 */
[----:B------:R-:W-:Y:S01]  /*5c10*/  LOP3.LUT R22, R5, 0xf000f, RZ, 0xc0, !PT ;  /* 0x000f000f05167812 */ /* 0x000fe200078ec0ff */
[----:B------:R-:W-:Y:S02]  /*5c20*/  HADD2.F32 R42, -RZ, R42.H1_H1 ;  /* 0x3000002aff2a7230 */ /* 0x000fe40000004100 */
[----:B------:R-:W-:Y:S01]  /*5c30*/  FFMA.FTZ R29, R38, R48, R29 ;  /* 0x00000030261d7223 */ /* 0x000fe2000001001d */
[----:B------:R-:W-:Y:S01]  /*5c40*/  LOP3.LUT R19, R4, 0xf000f, RZ, 0xc0, !PT ;  /* 0x000f000f04137812 */ /* 0x000fe200078ec0ff */
[----:B------:R-:W-:Y:S01]  /*5c50*/  FFMA.FTZ R27, R27, R23, R44 ;  /* 0x000000171b1b7223 */ /* 0x000fe2000001002c */
[----:B------:R-:W-:Y:S01]  /*5c60*/  LOP3.LUT R22, R22, 0x64006400, RZ, 0xfc, !PT ;  /* 0x6400640016167812 */ /* 0x000fe200078efcff */
[C---:B------:R-:W-:Y:S01]  /*5c70*/  FFMA.FTZ R28, R23.reuse, R28, R46 ;  /* 0x0000001c171c7223 */ /* 0x040fe2000001002e */
[----:B------:R-:W-:Y:S01]  /*5c80*/  FFMA.FTZ R23, R23, R42, R29 ;  /* 0x0000002a17177223 */ /* 0x000fe2000001001d */
[----:B------:R-:W-:-:S02]  /*5c90*/  LOP3.LUT R19, R19, 0x64006400, RZ, 0xfc, !PT ;  /* 0x6400640013137812 */ /* 0x000fc400078efcff */
[----:B------:R-:W-:Y:S01]  /*5ca0*/  LOP3.LUT R29, R6, 0xf000f, RZ, 0xc0, !PT ;  /* 0x000f000f061d7812 */ /* 0x000fe200078ec0ff */
[----:B------:R-:W-:Y:S02]  /*5cb0*/  HADD2 R42, R22, -1032, -1032 ;  /* 0xe408e408162a7430 */ /* 0x000fe40000000000 */
[----:B0-----:R-:W-:Y:S02]  /*5cc0*/  HADD2.F32 R31, -RZ, R24.H0_H0 ;  /* 0x20000018ff1f7230 */ /* 0x001fe40000004100 */
        /* <DEDUP_REMOVED lines=11> */
[----:B------:R-:W-:Y:S02]  /*5d80*/  HADD2.F32 R28, -RZ, R38.H1_H1 ;  /* 0x30000026ff1c7230 */ /* 0x000fe40000004100 */
[----:B------:R-:W-:Y:S01]  /*5d90*/  FFMA.FTZ R27, R44, R31, R27 ;  /* 0x0000001f2c1b7223 */ /* 0x000fe2000001001b */
[----:B------:R-:W-:Y:S01]  /*5da0*/  HADD2.F32 R24, -RZ, R24.H1_H1 ;  /* 0x30000018ff187230 */ /* 0x000fe20000004100 */
[----:B------:R-:W-:Y:S01]  /*5db0*/  LOP3.LUT R5, R5, 0xf000f0, RZ, 0xc0, !PT ;  /* 0x00f000f005057812 */ /* 0x000fe200078ec0ff */
[----:B------:R-:W-:Y:S01]  /*5dc0*/  HADD2.F32 R38, -RZ, R42.H1_H1 ;  /* 0x3000002aff267230 */ /* 0x000fe20000004100 */
[----:B------:R-:W-:Y:S01]  /*5dd0*/  LOP3.LUT R6, R6, 0xf000f0, RZ, 0xc0, !PT ;  /* 0x00f000f006067812 */ /* 0x000fe200078ec0ff */
[----:B------:R-:W-:-:S02]  /*5de0*/  HADD2.F32 R44, -RZ, R43.H0_H0 ;  /* 0x2000002bff2c7230 */ /* 0x000fc40000004100 */
[----:B------:R-:W-:Y:S01]  /*5df0*/  FFMA.FTZ R28, R28, R24, R27 ;  /* 0x000000181c1c7223 */ /* 0x000fe2000001001b */
[----:B------:R-:W-:Y:S02]  /*5e00*/  HADD2.F32 R46, -RZ, R22.H0_H0 ;  /* 0x20000016ff2e7230 */ /* 0x000fe40000004100 */
[----:B------:R-:W-:Y:S01]  /*5e10*/  FFMA.FTZ R38, R24, R38, R25 ;  /* 0x0000002618267223 */ /* 0x000fe20000010019 */
[----:B------:R-:W-:Y:S01]  /*5e20*/  LOP3.LUT R25, R4, 0x64006400, RZ, 0xfc, !PT ;  /* 0x6400640004197812 */ /* 0x000fe200078efcff */
[----:B------:R-:W-:Y:S01]  /*5e30*/  FFMA.FTZ R30, R31, R44, R30 ;  /* 0x0000002c1f1e7223 */ /* 0x000fe2000001001e */
[----:B------:R-:W-:Y:S01]  /*5e40*/  LOP3.LUT R27, R5, 0x64006400, RZ, 0xfc, !PT ;  /* 0x64006400051b7812 */ /* 0x000fe200078efcff */
[----:B------:R-:W-:Y:S01]  /*5e50*/  FFMA.FTZ R23, R31, R46, R23 ;  /* 0x0000002e1f177223 */ /* 0x000fe20000010017 */
[----:B------:R-:W0:Y:S01]  /*5e60*/  LDS.64 R4, [UR4+0x10] ;  /* 0x00001004ff047984 */ /* 0x000e220008000a00 */
[----:B------:R-:W-:Y:S01]  /*5e70*/  LOP3.LUT R31, R6, 0x64006400, RZ, 0xfc, !PT ;  /* 0x64006400061f7812 */ /* 0x000fe200078efcff */
[----:B------:R-:W-:Y:S01]  /*5e80*/  HADD2.F32 R43, -RZ, R43.H1_H1 ;  /* 0x3000002bff2b7230 */ /* 0x000fe20000004100 */
[----:B------:R-:W-:Y:S01]  /*5e90*/  LOP3.LUT R6, R7, 0xf000f0, RZ, 0xc0, !PT ;  /* 0x00f000f007067812 */ /* 0x000fe200078ec0ff */
[----:B------:R-:W-:-:S02]  /*5ea0*/  HFMA2 R7, R25, R16.H0_H0, -72, -72 ;  /* 0xd480d48019077431 */ /* 0x000fc40000040010 */
[----:B------:R-:W-:Y:S02]  /*5eb0*/  HADD2.F32 R22, -RZ, R22.H1_H1 ;  /* 0x30000016ff167230 */ /* 0x000fe40000004100 */
[-C--:B------:R-:W-:Y:S01]  /*5ec0*/  HFMA2 R25, R31, R16.reuse.H0_H0, -72, -72 ;  /* 0xd480d4801f197431 */ /* 0x080fe20000040010 */
[----:B------:R-:W-:Y:S01]  /*5ed0*/  LOP3.LUT R31, R6, 0x64006400, RZ, 0xfc, !PT ;  /* 0x64006400061f7812 */ /* 0x000fe200078efcff */
[C---:B------:R-:W-:Y:S01]  /*5ee0*/  FFMA.FTZ R30, R24.reuse, R43, R30 ;  /* 0x0000002b181e7223 */ /* 0x040fe2000001001e */
[----:B------:R-:W-:Y:S02]  /*5ef0*/  HFMA2 R27, R27, R16.H0_H0, -72, -72 ;  /* 0xd480d4801b1b7431 */ /* 0x000fe40000040010 */
[----:B------:R-:W-:Y:S02]  /*5f00*/  HADD2.F32 R43, -RZ, R7.H0_H0 ;  /* 0x20000007ff2b7230 */ /* 0x000fe40000004100 */
[----:B------:R-:W-:Y:S01]  /*5f10*/  FFMA.FTZ R22, R24, R22, R23 ;  /* 0x0000001618167223 */ /* 0x000fe20000010017 */
[----:B------:R-:W-:-:S02]  /*5f20*/  HADD2.F32 R45, -RZ, R25.H0_H0 ;  /* 0x20000019ff2d7230 */ /* 0x000fc40000004100 */
[----:B------:R-:W-:Y:S02]  /*5f30*/  HFMA2 R6, R31, R16.H0_H0, -72, -72 ;  /* 0xd480d4801f067431 */ /* 0x000fe40000040010 */
[----:B------:R-:W-:Y:S02]  /*5f40*/  HADD2.F32 R42, -RZ, R27.H0_H0 ;  /* 0x2000001bff2a7230 */ /* 0x000fe40000004100 */
[----:B------:R-:W-:Y:S01]  /*5f50*/  FFMA.FTZ R43, R43, R19, R28 ;  /* 0x000000132b2b7223 */ /* 0x000fe2000001001c */
[----:B------:R-:W-:Y:S02]  /*5f60*/  HADD2.F32 R24, -RZ, R7.H1_H1 ;  /* 0x30000007ff187230 */ /* 0x000fe40000004100 */
[C---:B------:R-:W-:Y:S01]  /*5f70*/  FFMA.FTZ R45, R19.reuse, R45, R30 ;  /* 0x0000002d132d7223 */ /* 0x040fe2000001001e */
[----:B------:R-:W-:Y:S02]  /*5f80*/  HADD2.F32 R23, -RZ, R6.H0_H0 ;  /* 0x20000006ff177230 */ /* 0x000fe40000004100 */
[----:B------:R-:W-:Y:S01]  /*5f90*/  FFMA.FTZ R38, R19, R42, R38 ;  /* 0x0000002a13267223 */ /* 0x000fe20000010026 */
[----:B------:R-:W-:Y:S01]  /*5fa0*/  HADD2.F32 R30, -RZ, R25.H1_H1 ;  /* 0x30000019ff1e7230 */ /* 0x000fe20000004100 */
[----:B------:R-:W-:Y:S01]  /*5fb0*/  @!P0 LEA R25, R3, R1, 0x3 ;  /* 0x0000000103198211 */ /* 0x000fe200078e18ff */
[----:B------:R-:W-:-:S02]  /*5fc0*/  HADD2.F32 R28, -RZ, R27.H1_H1 ;  /* 0x3000001bff1c7230 */ /* 0x000fc40000004100 */
[----:B------:R-:W-:Y:S01]  /*5fd0*/  FFMA.FTZ R22, R19, R23, R22 ;  /* 0x0000001713167223 */ /* 0x000fe20000010016 */
[----:B------:R-:W-:Y:S01]  /*5fe0*/  FFMA.FTZ R19, R24, R29, R43 ;  /* 0x0000001d18137223 */ /* 0x000fe2000001002b */
[----:B---3--:R-:W-:Y:S01]  /*5ff0*/  LOP3.LUT R7, R8, 0xf000f, RZ, 0xc0, !PT ;  /* 0x000f000f08077812 */ /* 0x008fe200078ec0ff */
[----:B------:R-:W-:Y:S01]  /*6000*/  FFMA.FTZ R27, R29, R30, R45 ;  /* 0x0000001e1d1b7223 */ /* 0x000fe2000001002d */
[----:B------:R-:W2:Y:S01]  /*6010*/  @!P0 LDL.64 R24, [R25+0x8] ;  /* 0x0000080019188983 */ /* 0x000ea20000100a00 */
[----:B------:R-:W-:Y:S01]  /*6020*/  LOP3.LUT R23, R9, 0xf000f, RZ, 0xc0, !PT ;  /* 0x000f000f09177812 */ /* 0x000fe200078ec0ff */
[----:B------:R-:W-:Y:S01]  /*6030*/  FFMA.FTZ R28, R29, R28, R38 ;  /* 0x0000001c1d1c7223 */ /* 0x000fe20000010026 */
[----:B------:R-:W-:Y:S02]  /*6040*/  LOP3.LUT R30, R10, 0xf000f, RZ, 0xc0, !PT ;  /* 0x000f000f0a1e7812 */ /* 0x000fe400078ec0ff */
[----:B------:R-:W-:Y:S02]  /*6050*/  LOP3.LUT R7, R7, 0x64006400, RZ, 0xfc, !PT ;  /* 0x6400640007077812 */ /* 0x000fe400078efcff */
[----:B------:R-:W-:-:S02]  /*6060*/  LOP3.LUT R31, R11, 0xf000f, RZ, 0xc0, !PT ;  /* 0x000f000f0b1f7812 */ /* 0x000fc400078ec0ff */
[----:B------:R-:W-:Y:S01]  /*6070*/  LOP3.LUT R23, R23, 0x64006400, RZ, 0xfc, !PT ;  /* 0x6400640017177812 */ /* 0x000fe200078efcff */
[----:B------:R-:W-:Y:S01]  /*6080*/  HADD2.F32 R6, -RZ, R6.H1_H1 ;  /* 0x30000006ff067230 */ /* 0x000fe20000004100 */
[----:B------:R-:W-:Y:S01]  /*6090*/  LOP3.LUT R30, R30, 0x64006400, RZ, 0xfc, !PT ;  /* 0x640064001e1e7812 */ /* 0x000fe200078efcff */
[----:B------:R-:W-:Y:S01]  /*60a0*/  HADD2 R7, R7, -1032, -1032 ;  /* 0xe408e40807077430 */ /* 0x000fe20000000000 */
[----:B------:R-:W-:Y:S01]  /*60b0*/  LOP3.LUT R38, R31, 0x64006400, RZ, 0xfc, !PT ;  /* 0x640064001f267812 */ /* 0x000fe200078efcff */
[----:B------:R-:W-:Y:S02]  /*60c0*/  HADD2 R23, R23, -1032, -1032 ;  /* 0xe408e40817177430 */ /* 0x000fe40000000000 */
[----:B------:R-:W-:Y:S01]  /*60d0*/  FFMA.FTZ R29, R29, R6, R22 ;  /* 0x000000061d1d7223 */ /* 0x000fe20000010016 */
[----:B------:R-:W-:Y:S02]  /*60e0*/  HADD2 R31, R30, -1032, -1032 ;  /* 0xe408e4081e1f7430 */ /* 0x000fe40000000000 */
[----:B------:R-:W-:-:S02]  /*60f0*/  HADD2.F32 R6, -RZ, R7.H0_H0 ;  /* 0x20000007ff067230 */ /* 0x000fc40000004100 */
[----:B------:R-:W-:Y:S02]  /*6100*/  HADD2 R38, R38, -1032, -1032 ;  /* 0xe408e40826267430 */ /* 0x000fe40000000000 */
[----:B------:R-:W-:Y:S02]  /*6110*/  HADD2.F32 R43, -RZ, R7.H1_H1 ;  /* 0x30000007ff2b7230 */ /* 0x000fe40000004100 */
        /* <DEDUP_REMOVED lines=20> */
[----:B------:R-:W-:Y:S02]  /*6260*/  LOP3.LUT R31, R10, 0xf000f0, RZ, 0xc0, !PT ;  /* 0x00f000f00a1f7812 */ /* 0x000fe400078ec0ff */
[----:B------:R-:W-:Y:S02]  /*6270*/  LOP3.LUT R46, R11, 0xf000f0, RZ, 0xc0, !PT ;  /* 0x00f000f00b2e7812 */ /* 0x000fe400078ec0ff */
[----:B------:R-:W-:Y:S01]  /*6280*/  LOP3.LUT R43, R6, 0x64006400, RZ, 0xfc, !PT ;  /* 0x64006400062b7812 */ /* 0x000fe200078efcff */
[-C--:B------:R-:W-:Y:S01]  /*6290*/  HFMA2 R30, R7, R16.reuse.H0_H0, -72, -72 ;  /* 0xd480d480071e7431 */ /* 0x080fe20000040010 */
[----:B------:R-:W-:Y:S02]  /*62a0*/  LOP3.LUT R31, R31, 0x64006400, RZ, 0xfc, !PT ;  /* 0x640064001f1f7812 */ /* 0x000fe400078efcff */
[----:B------:R-:W-:Y:S01]  /*62b0*/  LOP3.LUT R7, R46, 0x64006400, RZ, 0xfc, !PT ;  /* 0x640064002e077812 */ /* 0x000fe200078efcff */
[----:B------:R-:W-:Y:S02]  /*62c0*/  HFMA2 R43, R43, R16.H0_H0, -72, -72 ;  /* 0xd480d4802b2b7431 */ /* 0x000fe40000040010 */
[----:B------:R-:W-:-:S02]  /*62d0*/  HADD2.F32 R45, -RZ, R5.H0_H0 ;  /* 0x20000005ff2d7230 */ /* 0x000fc40000004100 */
[-C--:B------:R-:W-:Y:S02]  /*62e0*/  HFMA2 R31, R31, R16.reuse.H0_H0, -72, -72 ;  /* 0xd480d4801f1f7431 */ /* 0x080fe40000040010 */
[----:B------:R-:W-:Y:S02]  /*62f0*/  HADD2.F32 R47, -RZ, R30.H0_H0 ;  /* 0x2000001eff2f7230 */ /* 0x000fe40000004100 */
[----:B------:R-:W-:Y:S02]  /*6300*/  HFMA2 R6, R7, R16.H0_H0, -72, -72 ;  /* 0xd480d48007067431 */ /* 0x000fe40000040010 */
        /* <DEDUP_REMOVED lines=9> */
[----:B------:R-:W-:Y:S01]  /*63a0*/  HADD2.F32 R45, -RZ, R30.H1_H1 ;  /* 0x3000001eff2d7230 */ /* 0x000fe20000004100 */
[----:B------:R-:W-:Y:S02]  /*63b0*/  SHF.R.U32.HI R8, RZ, 0x8, R8 ;  /* 0x00000008ff087819 */ /* 0x000fe40000011608 */
[----:B------:R-:W-:Y:S01]  /*63c0*/  SHF.R.U32.HI R30, RZ, 0x8, R9 ;  /* 0x00000008ff1e7819 */ /* 0x000fe20000011609 */
[----:B------:R-:W-:-:S02]  /*63d0*/  HADD2.F32 R9, -RZ, R31.H1_H1 ;  /* 0x3000001fff097230 */ /* 0x000fc40000004100 */
[----:B------:R-:W-:Y:S01]  /*63e0*/  FFMA.FTZ R31, R5, R44, R7 ;  /* 0x0000002c051f7223 */ /* 0x000fe20000010007 */
[----:B------:R-:W-:Y:S01]  /*63f0*/  LOP3.LUT R7, R8, 0xf000f, RZ, 0xc0, !PT ;  /* 0x000f000f08077812 */ /* 0x000fe200078ec0ff */
[----:B------:R-:W-:Y:S01]  /*6400*/  HADD2.F32 R43, -RZ, R6.H1_H1 ;  /* 0x30000006ff2b7230 */ /* 0x000fe20000004100 */
[----:B------:R-:W-:Y:S02]  /*6410*/  LOP3.LUT R6, R30, 0xf000f, RZ, 0xc0, !PT ;  /* 0x000f000f1e067812 */ /* 0x000fe400078ec0ff */
[----:B------:R-:W-:Y:S02]  /*6420*/  SHF.R.U32.HI R10, RZ, 0x8, R10 ;  /* 0x00000008ff0a7819 */ /* 0x000fe4000001160a */
[----:B------:R-:W-:Y:S02]  /*6430*/  SHF.R.U32.HI R11, RZ, 0x8, R11 ;  /* 0x00000008ff0b7819 */ /* 0x000fe4000001160b */
[----:B------:R-:W-:Y:S01]  /*6440*/  LOP3.LUT R7, R7, 0x64006400, RZ, 0xfc, !PT ;  /* 0x6400640007077812 */ /* 0x000fe200078efcff */
[----:B------:R-:W-:Y:S01]  /*6450*/  FFMA.FTZ R38, R45, R5, R38 ;  /* 0x000000052d267223 */ /* 0x000fe20000010026 */
[----:B------:R-:W-:Y:S01]  /*6460*/  LOP3.LUT R6, R6, 0x64006400, RZ, 0xfc, !PT ;  /* 0x6400640006067812 */ /* 0x000fe200078efcff */
[C---:B------:R-:W-:Y:S01]  /*6470*/  FFMA.FTZ R9, R5.reuse, R9, R4 ;  /* 0x0000000905097223 */ /* 0x040fe20000010004 */
[----:B------:R-:W-:Y:S01]  /*6480*/  FFMA.FTZ R43, R5, R43, R42 ;  /* 0x0000002b052b7223 */ /* 0x000fe2000001002a */
[----:B------:R-:W-:Y:S01]  /*6490*/  LOP3.LUT R4, R10, 0xf000f, RZ, 0xc0, !PT ;  /* 0x000f000f0a047812 */ /* 0x000fe200078ec0ff */
[----:B------:R-:W-:Y:S01]  /*64a0*/  HADD2 R42, R7, -1032, -1032 ;  /* 0xe408e408072a7430 */ /* 0x000fe20000000000 */
[----:B------:R-:W-:Y:S01]  /*64b0*/  LOP3.LUT R5, R11, 0xf000f, RZ, 0xc0, !PT ;  /* 0x000f000f0b057812 */ /* 0x000fe200078ec0ff */
[----:B------:R-:W-:Y:S01]  /*64c0*/  HADD2 R6, R6, -1032, -1032 ;  /* 0xe408e40806067430 */ /* 0x000fe20000000000 */
[----:B------:R-:W-:-:S02]  /*64d0*/  LOP3.LUT R4, R4, 0x64006400, RZ, 0xfc, !PT ;  /* 0x6400640004047812 */ /* 0x000fc400078efcff */
[----:B------:R-:W-:Y:S01]  /*64e0*/  LOP3.LUT R5, R5, 0x64006400, RZ, 0xfc, !PT ;  /* 0x6400640005057812 */ /* 0x000fe200078efcff */
[----:B0-----:R-:W-:Y:S02]  /*64f0*/  HADD2.F32 R44, -RZ, R22.H0_H0 ;  /* 0x20000016ff2c7230 */ /* 0x001fe40000004100 */
[----:B------:R-:W-:Y:S02]  /*6500*/  HADD2.F32 R7, -RZ, R42.H0_H0 ;  /* 0x2000002aff077230 */ /* 0x000fe40000004100 */
[----:B------:R-:W-:Y:S02]  /*6510*/  HADD2 R4, R4, -1032, -1032 ;  /* 0xe408e40804047430 */ /* 0x000fe40000000000 */
[----:B------:R-:W-:Y:S02]  /*6520*/  HADD2.F32 R46, -RZ, R6.H0_H0 ;  /* 0x20000006ff2e7230 */ /* 0x000fe40000004100 */
[----:B------:R-:W-:Y:S02]  /*6530*/  HADD2 R5, R5, -1032, -1032 ;  /* 0xe408e40805057430 */ /* 0x000fe40000000000 */
[----:B------:R-:W-:Y:S01]  /*6540*/  FFMA.FTZ R7, R7, R44, R38 ;  /* 0x0000002c07077223 */ /* 0x000fe20000010026 */
[----:B------:R-:W-:-:S02]  /*6550*/  HADD2.F32 R38, -RZ, R42.H1_H1 ;  /* 0x3000002aff267230 */ /* 0x000fc40000004100 */
[----:B------:R-:W-:Y:S01]  /*6560*/  FFMA.FTZ R31, R44, R46, R31 ;  /* 0x0000002e2c1f7223 */ /* 0x000fe2000001001f */
[----:B------:R-:W-:Y:S02]  /*6570*/  HADD2.F32 R42, -RZ, R22.H1_H1 ;  /* 0x30000016ff2a7230 */ /* 0x000fe40000004100 */
[----:B------:R-:W-:Y:S02]  /*6580*/  HADD2.F32 R45, -RZ, R4.H0_H0 ;  /* 0x20000004ff2d7230 */ /* 0x000fe40000004100 */
[----:B------:R-:W-:Y:S02]  /*6590*/  HADD2.F32 R46, -RZ, R5.H0_H0 ;  /* 0x20000005ff2e7230 */ /* 0x000fe40000004100 */
[----:B------:R-:W-:Y:S01]  /*65a0*/  FFMA.FTZ R22, R38, R42, R7 ;  /* 0x0000002a26167223 */ /* 0x000fe20000010007 */
[----:B------:R-:W-:Y:S02]  /*65b0*/  HADD2.F32 R6, -RZ, R6.H1_H1 ;  /* 0x30000006ff067230 */ /* 0x000fe40000004100 */
[----:B------:R-:W-:Y:S01]  /*65c0*/  FFMA.FTZ R9, R44, R45, R9 ;  /* 0x0000002d2c097223 */ /* 0x000fe20000010009 */
[----:B------:R-:W-:-:S02]  /*65d0*/  HADD2.F32 R38, -RZ, R4.H1_H1 ;  /* 0x30000004ff267230 */ /* 0x000fc40000004100 */
[----:B------:R-:W-:Y:S01]  /*65e0*/  FFMA.FTZ R43, R44, R46, R43 ;  /* 0x0000002e2c2b7223 */ /* 0x000fe2000001002b */
[----:B------:R-:W-:Y:S01]  /*65f0*/  HADD2.F32 R44, -RZ, R5.H1_H1 ;  /* 0x30000005ff2c7230 */ /* 0x000fe20000004100 */
[----:B------:R-:W-:Y:S01]  /*6600*/  LOP3.LUT R8, R8, 0xf000f0, RZ, 0xc0, !PT ;  /* 0x00f000f008087812 */ /* 0x000fe200078ec0ff */
[C---:B------:R-:W-:Y:S01]  /*6610*/  FFMA.FTZ R31, R42.reuse, R6, R31 ;  /* 0x000000062a1f7223 */ /* 0x040fe2000001001f */
[C---:B------:R-:W-:Y:S01]  /*6620*/  FFMA.FTZ R38, R42.reuse, R38, R9 ;  /* 0x000000262a267223 */ /* 0x040fe20000010009 */
[----:B------:R-:W3:Y:S01]  /*6630*/  LDG.E.128.CONSTANT R4, desc[UR6][R52.64] ;  /* 0x0000000634047981 */ /* 0x000ee2000c1e9d00 */
[----:B------:R-:W-:Y:S01]  /*6640*/  FFMA.FTZ R42, R42, R44, R43 ;  /* 0x0000002c2a2a7223 */ /* 0x000fe2000001002b */
[----:B------:R-:W-:Y:S02]  /*6650*/  LOP3.LUT R44, R10, 0xf000f0, RZ, 0xc0, !PT ;  /* 0x00f000f00a2c7812 */ /* 0x000fe400078ec0ff */
[----:B------:R-:W-:Y:S02]  /*6660*/  LOP3.LUT R43, R8, 0x64006400, RZ, 0xfc, !PT ;  /* 0x64006400082b7812 */ /* 0x000fe400078efcff */
[----:B------:R-:W0:Y:S01]  /*6670*/  LDS.64 R8, [UR4+0x20] ;  /* 0x00002004ff087984 */ /* 0x000e220008000a00 */
[----:B------:R-:W-:-:S02]  /*6680*/  LOP3.LUT R45, R11, 0xf000f0, RZ, 0xc0, !PT ;  /* 0x00f000f00b2d7812 */ /* 0x000fc400078ec0ff */
[----:B------:R-:W-:Y:S02]  /*6690*/  LOP3.LUT R30, R30, 0xf000f0, RZ, 0xc0, !PT ;  /* 0x00f000f01e1e7812 */ /* 0x000fe400078ec0ff */
[----:B------:R-:W-:Y:S01]  /*66a0*/  LOP3.LUT R11, R44, 0x64006400, RZ, 0xfc, !PT ;  /* 0x640064002c0b7812 */ /* 0x000fe200078efcff */
[-C--:B------:R-:W-:Y:S01]  /*66b0*/  HFMA2 R10, R43, R16.reuse.H0_H0, -72, -72 ;  /* 0xd480d4802b0a7431 */ /* 0x080fe20000040010 */
[----:B------:R-:W-:Y:S02]  /*66c0*/  LOP3.LUT R45, R45, 0x64006400, RZ, 0xfc, !PT ;  /* 0x640064002d2d7812 */ /* 0x000fe400078efcff */
[----:B------:R-:W-:Y:S01]  /*66d0*/  LOP3.LUT R43, R30, 0x64006400, RZ, 0xfc, !PT ;  /* 0x640064001e2b7812 */ /* 0x000fe200078efcff */
[-C--:B------:R-:W-:Y:S02]  /*66e0*/  HFMA2 R30, R11, R16.reuse.H0_H0, -72, -72 ;  /* 0xd480d4800b1e7431 */ /* 0x080fe40000040010 */
[----:B------:R-:W-:Y:S02]  /*66f0*/  HFMA2 R11, R45, R16.H0_H0, -72, -72 ;  /* 0xd480d4802d0b7431 */ /* 0x000fe40000040010 */
[----:B------:R-:W-:-:S02]  /*6700*/  HADD2.F32 R44, -RZ, R23.H0_H0 ;  /* 0x20000017ff2c7230 */ /* 0x000fc40000004100 */
[----:B------:R-:W-:Y:S02]  /*6710*/  HFMA2 R43, R43, R16.H0_H0, -72, -72 ;  /* 0xd480d4802b2b7431 */ /* 0x000fe40000040010 */
[----:B------:R-:W-:Y:S02]  /*6720*/  HADD2.F32 R47, -RZ, R10.H0_H0 ;  /* 0x2000000aff2f7230 */ /* 0x000fe40000004100 */
        /* <DEDUP_REMOVED lines=11> */
[----:B------:R-:W-:Y:S02]  /*67e0*/  HADD2.F32 R42, -RZ, R11.H1_H1 ;  /* 0x3000000bff2a7230 */ /* 0x000fe40000004100 */
[----:B------:R-:W-:Y:S01]  /*67f0*/  FFMA.FTZ R31, R10, R38, R47 ;  /* 0x000000260a1f7223 */ /* 0x000fe2000001002f */
[C---:B------:R-:W-:Y:S01]  /*6800*/  FFMA.FTZ R30, R38.reuse, R43, R45 ;  /* 0x0000002b261e7223 */ /* 0x040fe2000001002d */
[----:B------:R-:W-:Y:S01]  /*6810*/  FFMA.FTZ R22, R38, R49, R22 ;  /* 0x0000003126167223 */ /* 0x000fe20000010016 */
[----:B----4-:R-:W-:Y:S01]  /*6820*/  LOP3.LUT R10, R12, 0xf000f, RZ, 0xc0, !PT ;  /* 0x000f000f0c0a7812 */ /* 0x010fe200078ec0ff */
[----:B------:R-:W-:Y:S01]  /*6830*/  FFMA.FTZ R23, R38, R42, R23 ;  /* 0x0000002a26177223 */ /* 0x000fe20000010017 */
        /* <DEDUP_REMOVED lines=35> */
[-C--:B------:R-:W-:Y:S01]  /*6a70*/  HFMA2 R44, R11, R16.reuse.H0_H0, -72, -72 ;  /* 0xd480d4800b2c7431 */ /* 0x080fe20000040010 */
[----:B------:R-:W-:Y:S01]  /*6a80*/  LOP3.LUT R11, R15, 0xf000f0, RZ, 0xc0, !PT ;  /* 0x00f000f00f0b7812 */ /* 0x000fe200078ec0ff */
[----:B------:R-:W-:Y:S01]  /*6a90*/  HADD2.F32 R46, -RZ, R9.H0_H0 ;  /* 0x20000009ff2e7230 */ /* 0x000fe20000004100 */
[----:B------:R-:W-:Y:S01]  /*6aa0*/  LOP3.LUT R8, R8, 0x64006400, RZ, 0xfc, !PT ;  /* 0x6400640008087812 */ /* 0x000fe200078efcff */
[----:B------:R-:W-:Y:S01]  /*6ab0*/  HADD2.F32 R38, -RZ, R43.H0_H0 ;  /* 0x2000002bff267230 */ /* 0x000fe20000004100 */
[----:B------:R-:W-:Y:S01]  /*6ac0*/  LOP3.LUT R11, R11, 0x64006400, RZ, 0xfc, !PT ;  /* 0x640064000b0b7812 */ /* 0x000fe200078efcff */
[----:B------:R-:W-:Y:S02]  /*6ad0*/  HADD2.F32 R10, -RZ, R44.H0_H0 ;  /* 0x2000002cff0a7230 */ /* 0x000fe40000004100 */
[----:B------:R-:W-:-:S02]  /*6ae0*/  HFMA2 R8, R8, R16.H0_H0, -72, -72 ;  /* 0xd480d48008087431 */ /* 0x000fc40000040010 */
[----:B------:R-:W-:Y:S01]  /*6af0*/  FFMA.FTZ R51, R38, R46, R51 ;  /* 0x0000002e26337223 */ /* 0x000fe20000010033 */
[----:B------:R-:W-:Y:S02]  /*6b00*/  HFMA2 R38, R11, R16.H0_H0, -72, -72 ;  /* 0xd480d4800b267431 */ /* 0x000fe40000040010 */
[----:B------:R-:W-:Y:S01]  /*6b10*/  FFMA.FTZ R49, R46, R10, R49 ;  /* 0x0000000a2e317223 */ /* 0x000fe20000010031 */
[----:B------:R-:W-:Y:S02]  /*6b20*/  HADD2.F32 R10, -RZ, R8.H0_H0 ;  /* 0x20000008ff0a7230 */ /* 0x000fe40000004100 */
[----:B------:R-:W-:-:S03]  /*6b30*/  HADD2.F32 R42, -RZ, R38.H0_H0 ;  /* 0x20000026ff2a7230 */ /* 0x000fc60000004100 */
[C---:B------:R-:W-:Y:S02]  /*6b40*/  FFMA.FTZ R47, R46.reuse, R10, R47 ;  /* 0x0000000a2e2f7223 */ /* 0x040fe4000001002f */
[----:B------:R-:W-:Y:S01]  /*6b50*/  FFMA.FTZ R45, R46, R42, R45 ;  /* 0x0000002a2e2d7223 */ /* 0x000fe2000001002d */
[----:B------:R-:W-:Y:S01]  /*6b60*/  HADD2.F32 R42, -RZ, R9.H1_H1 ;  /* 0x30000009ff2a7230 */ /* 0x000fe20000004100 */
[----:B------:R-:W-:Y:S01]  /*6b70*/  @!P0 MOV R50, R26 ;  /* 0x0000001a00328202 */ /* 0x000fe20000000f00 */
[----:B------:R-:W-:Y:S01]  /*6b80*/  HADD2.F32 R46, -RZ, R43.H1_H1 ;  /* 0x3000002bff2e7230 */ /* 0x000fe20000004100 */
[----:B------:R-:W0:Y:S01]  /*6b90*/  LDS.64 R10, [UR4+0x28] ;  /* 0x00002804ff0a7984 */ /* 0x000e220008000a00 */
[----:B------:R-:W-:-:S03]  /*6ba0*/  HADD2.F32 R8, -RZ, R8.H1_H1 ;  /* 0x30000008ff087230 */ /* 0x000fc60000004100 */
[----:B------:R-:W-:Y:S01]  /*6bb0*/  FFMA.FTZ R43, R46, R42, R51 ;  /* 0x0000002a2e2b7223 */ /* 0x000fe20000010033 */
[----:B------:R-:W-:Y:S01]  /*6bc0*/  @!P0 MOV R51, R17 ;  /* 0x0000001100338202 */ /* 0x000fe20000000f00 */
[----:B------:R-:W-:-:S04]  /*6bd0*/  FFMA.FTZ R47, R42, R8, R47 ;  /* 0x000000082a2f7223 */ /* 0x000fc8000001002f */
[----:B------:R1:W4:Y:S01]  /*6be0*/  @!P0 LDG.E.U16.CONSTANT R8, desc[UR6][R50.64] ;  /* 0x0000000632088981 */ /* 0x000322000c1e9500 */
[----:B------:R-:W-:-:S04]  /*6bf0*/  SHF.R.U32.HI R12, RZ, 0x8, R12 ;  /* 0x00000008ff0c7819 */ /* 0x000fc8000001160c */
[----:B------:R-:W-:-:S04]  /*6c00*/  LOP3.LUT R9, R12, 0xf000f, RZ, 0xc0, !PT ;  /* 0x000f000f0c097812 */ /* 0x000fc800078ec0ff */
[----:B------:R-:W-:Y:S01]  /*6c10*/  LOP3.LUT R9, R9, 0x64006400, RZ, 0xfc, !PT ;  /* 0x6400640009097812 */ /* 0x000fe200078efcff */
[----:B------:R-:W-:-:S04]  /*6c20*/  HADD2.F32 R38, -RZ, R38.H1_H1 ;  /* 0x30000026ff267230 */ /* 0x000fc80000004100 */
[----:B------:R-:W-:Y:S02]  /*6c30*/  HADD2 R9, R9, -1032, -1032 ;  /* 0xe408e40809097430 */ /* 0x000fe40000000000 */
[----:B------:R-:W-:-:S03]  /*6c40*/  FFMA.FTZ R45, R42, R38, R45 ;  /* 0x000000262a2d7223 */ /* 0x000fc6000001002d */
[----:B------:R-:W-:Y:S02]  /*6c50*/  HADD2.F32 R38, -RZ, R9.H0_H0 ;  /* 0x20000009ff267230 */ /* 0x000fe40000004100 */
[----:B0-----:R-:W-:-:S05]  /*6c60*/  HADD2.F32 R48, -RZ, R10.H0_H0 ;  /* 0x2000000aff307230 */ /* 0x001fca0000004100 */
[----:B------:R-:W-:Y:S01]  /*6c70*/  FFMA.FTZ R38, R38, R48, R43 ;  /* 0x0000003026267223 */ /* 0x000fe2000001002b */
[----:B------:R-:W-:-:S04]  /*6c80*/  SHF.R.U32.HI R43, RZ, 0x8, R14 ;  /* 0x00000008ff2b7819 */ /* 0x000fc8000001160e */
[----:B------:R-:W-:-:S04]  /*6c90*/  LOP3.LUT R14, R43, 0xf000f, RZ, 0xc0, !PT ;  /* 0x000f000f2b0e7812 */ /* 0x000fc800078ec0ff */
[----:B------:R-:W-:Y:S01]  /*6ca0*/  LOP3.LUT R14, R14, 0x64006400, RZ, 0xfc, !PT ;  /* 0x640064000e0e7812 */ /* 0x000fe200078efcff */
[----:B------:R-:W-:Y:S01]  /*6cb0*/  HADD2.F32 R44, -RZ, R44.H1_H1 ;  /* 0x3000002cff2c7230 */ /* 0x000fe20000004100 */
[----:B------:R-:W-:-:S03]  /*6cc0*/  SHF.R.U32.HI R13, RZ, 0x8, R13 ;  /* 0x00000008ff0d7819 */ /* 0x000fc6000001160d */
[----:B------:R-:W-:Y:S02]  /*6cd0*/  HADD2 R14, R14, -1032, -1032 ;  /* 0xe408e4080e0e7430 */ /* 0x000fe40000000000 */
[----:B------:R-:W-:Y:S01]  /*6ce0*/  FFMA.FTZ R49, R42, R44, R49 ;  /* 0x0000002c2a317223 */ /* 0x000fe20000010031 */
[----:B------:R-:W-:Y:S02]  /*6cf0*/  LOP3.LUT R42, R13, 0xf000f, RZ, 0xc0, !PT ;  /* 0x000f000f0d2a7812 */ /* 0x000fe400078ec0ff */
[----:B------:R-:W-:Y:S01]  /*6d00*/  HADD2.F32 R46, -RZ, R14.H0_H0 ;  /* 0x2000000eff2e7230 */ /* 0x000fe20000004100 */
[----:B------:R-:W-:Y:S02]  /*6d10*/  SHF.R.U32.HI R15, RZ, 0x8, R15 ;  /* 0x00000008ff0f7819 */ /* 0x000fe4000001160f */
[----:B------:R-:W-:Y:S02]  /*6d20*/  LOP3.LUT R42, R42, 0x64006400, RZ, 0xfc, !PT ;  /* 0x640064002a2a7812 */ /* 0x000fe400078efcff */
[----:B------:R-:W-:Y:S01]  /*6d30*/  FFMA.FTZ R46, R48, R46, R47 ;  /* 0x0000002e302e7223 */ /* 0x000fe2000001002f */
[----:B------:R-:W-:-:S02]  /*6d40*/  LOP3.LUT R47, R15, 0xf000f, RZ, 0xc0, !PT ;  /* 0x000f000f0f2f7812 */ /* 0x000fc400078ec0ff */
[----:B------:R-:W-:Y:S02]  /*6d50*/  HADD2 R44, R42, -1032, -1032 ;  /* 0xe408e4082a2c7430 */ /* 0x000fe40000000000 */
[----:B------:R-:W-:Y:S02]  /*6d60*/  LOP3.LUT R47, R47, 0x64006400, RZ, 0xfc, !PT ;  /* 0x640064002f2f7812 */ /* 0x000fe400078efcff */
[----:B--2---:R-:W-:Y:S01]  /*6d70*/  @!P0 PRMT R0, R24, 0x7610, R0 ;  /* 0x0000761018008816 */ /* 0x004fe20000000000 */
[----:B------:R-:W-:Y:S01]  /*6d80*/  HADD2.F32 R42, -RZ, R44.H0_H0 ;  /* 0x2000002cff2a7230 */ /* 0x000fe20000004100 */
[----:B------:R-:W-:Y:S01]  /*6d90*/  @!P0 PRMT R35, R25, 0x7610, R35 ;  /* 0x0000761019238816 */ /* 0x000fe20000000023 */
[----:B------:R-:W-:Y:S01]  /*6da0*/  HADD2 R47, R47, -1032, -1032 ;  /* 0xe408e4082f2f7430 */ /* 0x000fe20000000000 */
[----:B------:R-:W-:Y:S02]  /*6db0*/  @!P0 PRMT R0, R0, 0x7610, R24 ;  /* 0x0000761000008816 */ /* 0x000fe40000000018 */
[----:B------:R-:W-:Y:S01]  /*6dc0*/  FFMA.FTZ R42, R48, R42, R49 ;  /* 0x0000002a302a7223 */ /* 0x000fe20000010031 */
[----:B------:R-:W-:Y:S01]  /*6dd0*/  @!P0 PRMT R35, R35, 0x7610, R25 ;  /* 0x0000761023238816 */ /* 0x000fe20000000019 */
[----:B------:R-:W-:-:S02]  /*6de0*/  HADD2.F32 R49, -RZ, R47.H0_H0 ;  /* 0x2000002fff317230 */ /* 0x000fc40000004100 */
[--C-:B-1----:R-:W-:Y:S02]  /*6df0*/  HADD2.F32 R50, -RZ, R0.reuse.H0_H0 ;  /* 0x20000000ff327230 */ /* 0x102fe40000004100 */
[----:B------:R-:W-:Y:S02]  /*6e00*/  HADD2.F32 R25, -RZ, R0.H1_H1 ;  /* 0x30000000ff197230 */ /* 0x000fe40000004100 */
[----:B------:R-:W-:Y:S01]  /*6e10*/  FFMA.FTZ R45, R48, R49, R45 ;  /* 0x00000031302d7223 */ /* 0x000fe2000001002d */
[----:B------:R-:W-:Y:S02]  /*6e20*/  HADD2.F32 R24, -RZ, R35.H0_H0 ;  /* 0x20000023ff187230 */ /* 0x000fe40000004100 */
[----:B------:R-:W-:Y:S01]  /*6e30*/  FMUL.FTZ R19, R19, R50 ;  /* 0x0000003213137220 */ /* 0x000fe20000410000 */
[----:B------:R-:W-:Y:S02]  /*6e40*/  FMUL.FTZ R49, R28, R25 ;  /* 0x000000191c317220 */ /* 0x000fe40000410000 */
[----:B------:R-:W-:-:S02]  /*6e50*/  FMUL.FTZ R28, R27, R24 ;  /* 0x000000181b1c7220 */ /* 0x000fc40000410000 */
[----:B------:R-:W-:Y:S02]  /*6e60*/  F2FP.F16.F32.PACK_AB R19, RZ, R19 ;  /* 0x00000013ff13723e */ /* 0x000fe400000000ff */
[----:B------:R-:W-:-:S04]  /*6e70*/  F2FP.F16.F32.PACK_AB R27, RZ, R49 ;  /* 0x00000031ff1b723e */ /* 0x000fc800000000ff */
[----:B------:R-:W-:Y:S01]  /*6e80*/  PRMT R19, R19, 0x5410, R27 ;  /* 0x0000541013137816 */ /* 0x000fe2000000001b */
[----:B------:R-:W-:Y:S02]  /*6e90*/  HADD2.F32 R27, -RZ, R9.H1_H1 ;  /* 0x30000009ff1b7230 */ /* 0x000fe40000004100 */
[----:B------:R-:W-:Y:S02]  /*6ea0*/  HADD2.F32 R9, -RZ, R10.H1_H1 ;  /* 0x3000000aff097230 */ /* 0x000fe40000004100 */
[----:B------:R-:W-:-:S03]  /*6eb0*/  HADD2.F32 R48, -RZ, R35.H1_H1 ;  /* 0x30000023ff307230 */ /* 0x000fc60000004100 */
[----:B------:R-:W-:Y:S01]  /*6ec0*/  FFMA.FTZ R38, R27, R9, R38 ;  /* 0x000000091b267223 */ /* 0x000fe20000010026 */
[----:B------:R-:W-:Y:S01]  /*6ed0*/  HADD2.F32 R27, -RZ, R14.H1_H1 ;  /* 0x3000000eff1b7230 */ /* 0x000fe20000004100 */
[----:B------:R-:W-:Y:S01]  /*6ee0*/  LOP3.LUT R14, R13, 0xf000f0, RZ, 0xc0, !PT ;  /* 0x00f000f00d0e7812 */ /* 0x000fe200078ec0ff */
[----:B------:R-:W-:Y:S01]  /*6ef0*/  FMUL.FTZ R29, R29, R48 ;  /* 0x000000301d1d7220 */ /* 0x000fe20000410000 */
[----:B------:R-:W-:Y:S02]  /*6f00*/  LOP3.LUT R12, R12, 0xf000f0, RZ, 0xc0, !PT ;  /* 0x00f000f00c0c7812 */ /* 0x000fe400078ec0ff */
[----:B------:R-:W-:Y:S01]  /*6f10*/  FFMA.FTZ R46, R9, R27, R46 ;  /* 0x0000001b092e7223 */ /* 0x000fe2000001002e */
[----:B------:R-:W-:Y:S02]  /*6f20*/  LOP3.LUT R27, R14, 0x64006400, RZ, 0xfc, !PT ;  /* 0x640064000e1b7812 */ /* 0x000fe400078efcff */
[----:B------:R-:W-:Y:S01]  /*6f30*/  LOP3.LUT R43, R43, 0xf000f0, RZ, 0xc0, !PT ;  /* 0x00f000f02b2b7812 */ /* 0x000fe200078ec0ff */
[----:B------:R-:W-:Y:S01]  /*6f40*/  HADD2.F32 R44, -RZ, R44.H1_H1 ;  /* 0x3000002cff2c7230 */ /* 0x000fe20000004100 */
[----:B------:R-:W-:Y:S01]  /*6f50*/  LOP3.LUT R15, R15, 0xf000f0, RZ, 0xc0, !PT ;  /* 0x00f000f00f0f7812 */ /* 0x000fe200078ec0ff */
[----:B------:R-:W-:Y:S01]  /*6f60*/  HADD2.F32 R10, -RZ, R47.H1_H1 ;  /* 0x3000002fff0a7230 */ /* 0x000fe20000004100 */
[----:B------:R-:W-:Y:S01]  /*6f70*/  LOP3.LUT R13, R12, 0x64006400, RZ, 0xfc, !PT ;  /* 0x640064000c0d7812 */ /* 0x000fe200078efcff */
[----:B------:R-:W-:Y:S01]  /*6f80*/  HFMA2 R12, R27, R16.H0_H0, -72, -72 ;  /* 0xd480d4801b0c7431 */ /* 0x000fe20000040010 */
[----:B------:R-:W-:-:S02]  /*6f90*/  F2FP.F16.F32.PACK_AB R28, RZ, R28 ;  /* 0x0000001cff1c723e */ /* 0x000fc400000000ff */
[----:B------:R-:W-:Y:S02]  /*6fa0*/  F2FP.F16.F32.PACK_AB R29, RZ, R29 ;  /* 0x0000001dff1d723e */ /* 0x000fe400000000ff */
[----:B------:R-:W-:Y:S02]  /*6fb0*/  LOP3.LUT R43, R43, 0x64006400, RZ, 0xfc, !PT ;  /* 0x640064002b2b7812 */ /* 0x000fe400078efcff */
[----:B------:R-:W-:Y:S01]  /*6fc0*/  LOP3.LUT R27, R15, 0x64006400, RZ, 0xfc, !PT ;  /* 0x640064000f1b7812 */ /* 0x000fe200078efcff */
[C---:B------:R-:W-:Y:S01]  /*6fd0*/  FFMA.FTZ R42, R9.reuse, R44, R42 ;  /* 0x0000002c092a7223 */ /* 0x040fe2000001002a */
[----:B------:R-:W-:Y:S01]  /*6fe0*/  FFMA.FTZ R10, R9, R10, R45 ;  /* 0x0000000a090a7223 */ /* 0x000fe2000001002d */
[----:B------:R-:W-:Y:S01]  /*6ff0*/  PRMT R28, R28, 0x5410, R29 ;  /* 0x000054101c1c7816 */ /* 0x000fe2000000001d */
[-C--:B------:R-:W-:Y:S02]  /*7000*/  HFMA2 R9, R13, R16.reuse.H0_H0, -72, -72 ;  /* 0xd480d4800d097431 */ /* 0x080fe40000040010 */
[----:B------:R-:W-:-:S02]  /*7010*/  HFMA2 R13, R43, R16.H0_H0, -72, -72 ;  /* 0xd480d4802b0d7431 */ /* 0x000fc40000040010 */
[----:B------:R-:W-:Y:S02]  /*7020*/  HFMA2 R14, R27, R16.H0_H0, -72, -72 ;  /* 0xd480d4801b0e7431 */ /* 0x000fe40000040010 */
[----:B------:R-:W-:Y:S02]  /*7030*/  HADD2.F32 R15, -RZ, R11.H0_H0 ;  /* 0x2000000bff0f7230 */ /* 0x000fe40000004100 */
[----:B------:R-:W-:Y:S02]  /*7040*/  HADD2 R28, R28, R33 ;  /* 0x000000211c1c7230 */ /* 0x000fe40000000000 */
[----:B------:R-:W-:Y:S02]  /*7050*/  HADD2.F32 R29, -RZ, R9.H0_H0 ;  /* 0x20000009ff1d7230 */ /* 0x000fe40000004100 */
[----:B------:R-:W-:Y:S02]  /*7060*/  HADD2.F32 R33, -RZ, R12.H0_H0 ;  /* 0x2000000cff217230 */ /* 0x000fe40000004100 */
[----:B------:R-:W-:-:S02]  /*7070*/  HADD2.F32 R43, -RZ, R13.H0_H0 ;  /* 0x2000000dff2b7230 */ /* 0x000fc40000004100 */
[----:B------:R-:W-:Y:S02]  /*7080*/  HADD2.F32 R27, -RZ, R14.H0_H0 ;  /* 0x2000000eff1b7230 */ /* 0x000fe40000004100 */
[----:B------:R-:W-:Y:S01]  /*7090*/  FFMA.FTZ R38, R29, R15, R38 ;  /* 0x0000000f1d267223 */ /* 0x000fe20000010026 */
[----:B------:R-:W-:Y:S02]  /*70a0*/  HADD2.F32 R11, -RZ, R11.H1_H1 ;  /* 0x3000000bff0b7230 */ /* 0x000fe40000004100 */
[C---:B------:R-:W-:Y:S01]  /*70b0*/  FFMA.FTZ R42, R15.reuse, R33, R42 ;  /* 0x000000210f2a7223 */ /* 0x040fe2000001002a */
[C---:B------:R-:W-:Y:S01]  /*70c0*/  FFMA.FTZ R46, R15.reuse, R43, R46 ;  /* 0x0000002b0f2e7223 */ /* 0x040fe2000001002e */
[----:B------:R-:W-:Y:S02]  /*70d0*/  HADD2.F32 R9, -RZ, R9.H1_H1 ;  /* 0x30000009ff097230 */ /* 0x000fe40000004100 */
[----:B------:R-:W-:Y:S01]  /*70e0*/  FFMA.FTZ R15, R15, R27, R10 ;  /* 0x0000001b0f0f7223 */ /* 0x000fe2000001000a */
[----:B------:R-:W-:-:S02]  /*70f0*/  HADD2.F32 R12, -RZ, R12.H1_H1 ;  /* 0x3000000cff0c7230 */ /* 0x000fc40000004100 */
[----:B------:R-:W-:Y:S02]  /*7100*/  HADD2.F32 R13, -RZ, R13.H1_H1 ;  /* 0x3000000dff0d7230 */ /* 0x000fe40000004100 */
[----:B------:R-:W-:Y:S02]  /*7110*/  HADD2.F32 R14, -RZ, R14.H1_H1 ;  /* 0x3000000eff0e7230 */ /* 0x000fe40000004100 */
[----:B------:R-:W-:Y:S01]  /*7120*/  FFMA.FTZ R9, R9, R11, R38 ;  /* 0x0000000b09097223 */ /* 0x000fe20000010026 */
[C---:B------:R-:W-:Y:S01]  /*7130*/  FFMA.FTZ R12, R11.reuse, R12, R42 ;  /* 0x0000000c0b0c7223 */ /* 0x040fe2000001002a */
[C---:B------:R-:W-:Y:S01]  /*7140*/  FFMA.FTZ R13, R11.reuse, R13, R46 ;  /* 0x0000000d0b0d7223 */ /* 0x040fe2000001002e */
[----:B------:R-:W-:Y:S02]  /*7150*/  FFMA.FTZ R15, R11, R14, R15 ;  /* 0x0000000e0b0f7223 */ /* 0x000fe4000001000f */
[----:B------:R-:W0:Y:S01]  /*7160*/  LDS.64 R10, [UR4+0x30] ;  /* 0x00003004ff0a7984 */ /* 0x000e220008000a00 */
[-C--:B------:R-:W-:Y:S01]  /*7170*/  FMUL.FTZ R31, R31, R50.reuse ;  /* 0x000000321f1f7220 */ /* 0x080fe20000410000 */
[-C--:B------:R-:W-:Y:S01]  /*7180*/  FMUL.FTZ R30, R30, R25.reuse ;  /* 0x000000191e1e7220 */ /* 0x080fe20000410000 */
[----:B------:R-:W-:Y:S01]  /*7190*/  FMUL.FTZ R9, R9, R50 ;  /* 0x0000003209097220 */ /* 0x000fe20000410000 */
[----:B------:R-:W-:Y:S01]  /*71a0*/  FMUL.FTZ R12, R12, R25 ;  /* 0x000000190c0c7220 */ /* 0x000fe20000410000 */
[----:B------:R-:W-:Y:S01]  /*71b0*/  FMUL.FTZ R22, R22, R24 ;  /* 0x0000001816167220 */ /* 0x000fe20000410000 */
[----:B------:R-:W-:Y:S01]  /*71c0*/  F2FP.F16.F32.PACK_AB R31, RZ, R31 ;  /* 0x0000001fff1f723e */ /* 0x000fe200000000ff */
[----:B------:R-:W-:Y:S01]  /*71d0*/  FMUL.FTZ R14, R23, R48 ;  /* 0x00000030170e7220 */ /* 0x000fe20000410000 */
[----:B------:R-:W-:Y:S01]  /*71e0*/  F2FP.F16.F32.PACK_AB R30, RZ, R30 ;  /* 0x0000001eff1e723e */ /* 0x000fe200000000ff */
[----:B------:R-:W-:Y:S01]  /*71f0*/  HFMA2 R19, R19, 1, 1, R34 ;  /* 0x3c003c0013137831 */ /* 0x000fe20000000022 */
[----:B------:R-:W-:Y:S01]  /*7200*/  F2FP.F16.F32.PACK_AB R9, RZ, R9 ;  /* 0x00000009ff09723e */ /* 0x000fe200000000ff */
[----:B------:R-:W-:Y:S01]  /*7210*/  FMUL.FTZ R13, R13, R24 ;  /* 0x000000180d0d7220 */ /* 0x000fe20000410000 */
[----:B------:R-:W-:Y:S01]  /*7220*/  PRMT R31, R31, 0x5410, R30 ;  /* 0x000054101f1f7816 */ /* 0x000fe2000000001e */
[----:B------:R-:W-:Y:S01]  /*7230*/  FMUL.FTZ R15, R15, R48 ;  /* 0x000000300f0f7220 */ /* 0x000fe20000410000 */
[----:B------:R-:W-:-:S02]  /*7240*/  F2FP.F16.F32.PACK_AB R12, RZ, R12 ;  /* 0x0000000cff0c723e */ /* 0x000fc400000000ff */
[----:B------:R-:W-:Y:S02]  /*7250*/  F2FP.F16.F32.PACK_AB R22, RZ, R22 ;  /* 0x00000016ff16723e */ /* 0x000fe400000000ff */
[----:B------:R-:W-:Y:S01]  /*7260*/  F2FP.F16.F32.PACK_AB R14, RZ, R14 ;  /* 0x0000000eff0e723e */ /* 0x000fe200000000ff */
[----:B------:R-:W-:Y:S01]  /*7270*/  HFMA2 R19, R31, 1, 1, R19 ;  /* 0x3c003c001f137831 */ /* 0x000fe20000000013 */
[----:B------:R-:W-:Y:S02]  /*7280*/  PRMT R9, R9, 0x5410, R12 ;  /* 0x0000541009097816 */ /* 0x000fe4000000000c */
[----:B------:R-:W-:Y:S02]  /*7290*/  F2FP.F16.F32.PACK_AB R13, RZ, R13 ;  /* 0x0000000dff0d723e */ /* 0x000fe400000000ff */
[----:B------:R-:W-:Y:S02]  /*72a0*/  F2FP.F16.F32.PACK_AB R15, RZ, R15 ;  /* 0x0000000fff0f723e */ /* 0x000fe400000000ff */
[----:B------:R-:W-:Y:S01]  /*72b0*/  PRMT R22, R22, 0x5410, R14 ;  /* 0x0000541016167816 */ /* 0x000fe2000000000e */
[----:B------:R-:W-:Y:S01]  /*72c0*/  HFMA2 R34, R9, 1, 1, R19 ;  /* 0x3c003c0009227831 */ /* 0x000fe20000000013 */
[----:B------:R-:W-:-:S02]  /*72d0*/  PRMT R13, R13, 0x5410, R15 ;  /* 0x000054100d0d7816 */ /* 0x000fc4000000000f */
[----:B---3--:R-:W-:Y:S01]  /*72e0*/  LOP3.LUT R9, R4, 0xf000f, RZ, 0xc0, !PT ;  /* 0x000f000f04097812 */ /* 0x008fe200078ec0ff */
[----:B------:R-:W-:Y:S01]  /*72f0*/  HADD2 R28, R22, R28 ;  /* 0x0000001c161c7230 */ /* 0x000fe20000000000 */
[C---:B------:R-:W-:Y:S02]  /*7300*/  LOP3.LUT R30, R5.reuse, 0xf000f, RZ, 0xc0, !PT ;  /* 0x000f000f051e7812 */ /* 0x040fe400078ec0ff */
[----:B------:R-:W-:Y:S02]  /*7310*/  LOP3.LUT R14, R5, 0xf000f0, RZ, 0xc0, !PT ;  /* 0x00f000f0050e7812 */ /* 0x000fe400078ec0ff */
[----:B------:R-:W-:Y:S02]  /*7320*/  SHF.R.U32.HI R15, RZ, 0x8, R5 ;  /* 0x00000008ff0f7819 */ /* 0x000fe40000011605 */
[C---:B------:R-:W-:Y:S02]  /*7330*/  LOP3.LUT R5, R6.reuse, 0xf000f, RZ, 0xc0, !PT ;  /* 0x000f000f06057812 */ /* 0x040fe400078ec0ff */
[----:B------:R-:W-:-:S02]  /*7340*/  LOP3.LUT R19, R6, 0xf000f0, RZ, 0xc0, !PT ;  /* 0x00f000f006137812 */ /* 0x000fc400078ec0ff */
[----:B------:R-:W-:Y:S02]  /*7350*/  SHF.R.U32.HI R22, RZ, 0x8, R6 ;  /* 0x00000008ff167819 */ /* 0x000fe40000011606 */
[----:B------:R-:W-:Y:S02]  /*7360*/  LOP3.LUT R6, R7, 0xf000f, RZ, 0xc0, !PT ;  /* 0x000f000f07067812 */ /* 0x000fe400078ec0ff */
[----:B------:R-:W-:Y:S02]  /*7370*/  LOP3.LUT R9, R9, 0x64006400, RZ, 0xfc, !PT ;  /* 0x6400640009097812 */ /* 0x000fe400078efcff */
[----:B------:R-:W-:Y:S02]  /*7380*/  LOP3.LUT R30, R30, 0x64006400, RZ, 0xfc, !PT ;  /* 0x640064001e1e7812 */ /* 0x000fe400078efcff */
[----:B------:R-:W-:Y:S02]  /*7390*/  LOP3.LUT R5, R5, 0x64006400, RZ, 0xfc, !PT ;  /* 0x6400640005057812 */ /* 0x000fe400078efcff */
[----:B------:R-:W-:Y:S01]  /*73a0*/  LOP3.LUT R6, R6, 0x64006400, RZ, 0xfc, !PT ;  /* 0x6400640006067812 */ /* 0x000fe200078efcff */
[----:B------:R-:W-:-:S02]  /*73b0*/  HADD2 R42, R9, -1032, -1032 ;  /* 0xe408e408092a7430 */ /* 0x000fc40000000000 */
[----:B------:R-:W-:Y:S01]  /*73c0*/  HADD2 R31, R30, -1032, -1032 ;  /* 0xe408e4081e1f7430 */ /* 0x000fe20000000000 */
[----:B------:R-:W-:Y:S01]  /*73d0*/  LOP3.LUT R12, R4, 0xf000f0, RZ, 0xc0, !PT ;  /* 0x00f000f0040c7812 */ /* 0x000fe200078ec0ff */
[----:B------:R-:W-:Y:S01]  /*73e0*/  HADD2 R33, R13, R28 ;  /* 0x0000001c0d217230 */ /* 0x000fe20000000000 */
[----:B------:R-:W-:Y:S01]  /*73f0*/  SHF.R.U32.HI R13, RZ, 0x8, R4 ;  /* 0x00000008ff0d7819 */ /* 0x000fe20000011604 */
[----:B------:R-:W-:Y:S02]  /*7400*/  HADD2 R38, R5, -1032, -1032 ;  /* 0xe408e40805267430 */ /* 0x000fe40000000000 */
[----:B------:R-:W-:Y:S02]  /*7410*/  HADD2 R30, R6, -1032, -1032 ;  /* 0xe408e408061e7430 */ /* 0x000fe40000000000 */
[----:B0-----:R-:W-:Y:S02]  /*7420*/  HADD2.F32 R4, -RZ, R10.H0_H0 ;  /* 0x2000000aff047230 */ /* 0x001fe40000004100 */
[----:B------:R-:W-:-:S02]  /*7430*/  HADD2.F32 R9, -RZ, R42.H0_H0 ;  /* 0x2000002aff097230 */ /* 0x000fc40000004100 */
[----:B------:R-:W-:Y:S02]  /*7440*/  HADD2.F32 R28, -RZ, R10.H1_H1 ;  /* 0x3000000aff1c7230 */ /* 0x000fe40000004100 */
[--C-:B------:R-:W-:Y:S02]  /*7450*/  HADD2.F32 R29, -RZ, R11.reuse.H0_H0 ;  /* 0x2000000bff1d7230 */ /* 0x100fe40000004100 */
[----:B------:R-:W-:Y:S02]  /*7460*/  HADD2.F32 R10, -RZ, R11.H1_H1 ;  /* 0x3000000bff0a7230 */ /* 0x000fe40000004100 */
[----:B------:R-:W-:Y:S02]  /*7470*/  HADD2.F32 R45, -RZ, R31.H0_H0 ;  /* 0x2000001fff2d7230 */ /* 0x000fe40000004100 */
[----:B------:R-:W-:Y:S02]  /*7480*/  HADD2.F32 R11, -RZ, R38.H0_H0 ;  /* 0x20000026ff0b7230 */ /* 0x000fe40000004100 */
[----:B------:R-:W-:Y:S01]  /*7490*/  HADD2.F32 R5, -RZ, R30.H0_H0 ;  /* 0x2000001eff057230 */ /* 0x000fe20000004100 */
[----:B------:R-:W-:Y:S01]  /*74a0*/  @!P0 IADD3 R23, PT, PT, R3, 0x1, RZ ;  /* 0x0000000103178810 */ /* 0x000fe20007ffe0ff */
[----:B------:R-:W-:-:S02]  /*74b0*/  HADD2.F32 R43, -RZ, R42.H1_H1 ;  /* 0x3000002aff2b7230 */ /* 0x000fc40000004100 */
[----:B------:R-:W-:Y:S01]  /*74c0*/  FFMA.FTZ R42, R9, R4, RZ ;  /* 0x00000004092a7223 */ /* 0x000fe200000100ff */
[C---:B------:R-:W-:Y:S01]  /*74d0*/  FFMA.FTZ R9, R4.reuse, R45, RZ ;  /* 0x0000002d04097223 */ /* 0x040fe200000100ff */
[C---:B------:R-:W-:Y:S01]  /*74e0*/  FFMA.FTZ R11, R4.reuse, R11, RZ ;  /* 0x0000000b040b7223 */ /* 0x040fe200000100ff */
[----:B------:R-:W-:Y:S01]  /*74f0*/  FFMA.FTZ R5, R4, R5, RZ ;  /* 0x0000000504057223 */ /* 0x000fe200000100ff */
[----:B------:R-:W-:Y:S01]  /*7500*/  @!P0 MOV R3, R23 ;  /* 0x0000001700038202 */ /* 0x000fe20000000f00 */
[----:B------:R-:W-:Y:S01]  /*7510*/  FFMA.FTZ R4, R43, R28, R42 ;  /* 0x0000001c2b047223 */ /* 0x000fe2000001002a */
[----:B------:R-:W-:Y:S01]  /*7520*/  LOP3.LUT R27, R7, 0xf000f0, RZ, 0xc0, !PT ;  /* 0x00f000f0071b7812 */ /* 0x000fe200078ec0ff */
[----:B------:R-:W-:Y:S01]  /*7530*/  HADD2.F32 R42, -RZ, R31.H1_H1 ;  /* 0x3000001fff2a7230 */ /* 0x000fe20000004100 */
[----:B------:R-:W-:Y:S01]  /*7540*/  SHF.R.U32.HI R23, RZ, 0x8, R7 ;  /* 0x00000008ff177819 */ /* 0x000fe20000011607 */
[----:B------:R-:W-:Y:S01]  /*7550*/  HADD2.F32 R38, -RZ, R38.H1_H1 ;  /* 0x30000026ff267230 */ /* 0x000fe20000004100 */
[----:B------:R-:W0:Y:S01]  /*7560*/  LDS.64 R6, [UR4+0x38] ;  /* 0x00003804ff067984 */ /* 0x000e220008000a00 */
[----:B------:R-:W-:-:S02]  /*7570*/  LOP3.LUT R31, R12, 0x64006400, RZ, 0xfc, !PT ;  /* 0x640064000c1f7812 */ /* 0x000fc400078efcff */
[----:B------:R-:W-:Y:S01]  /*7580*/  LOP3.LUT R43, R14, 0x64006400, RZ, 0xfc, !PT ;  /* 0x640064000e2b7812 */ /* 0x000fe200078efcff */
[C---:B------:R-:W-:Y:S01]  /*7590*/  FFMA.FTZ R14, R28.reuse, R38, R11 ;  /* 0x000000261c0e7223 */ /* 0x040fe2000001000b */
[----:B------:R-:W-:Y:S01]  /*75a0*/  LOP3.LUT R19, R19, 0x64006400, RZ, 0xfc, !PT ;  /* 0x6400640013137812 */ /* 0x000fe200078efcff */
[----:B------:R-:W-:Y:S01]  /*75b0*/  FFMA.FTZ R12, R28, R42, R9 ;  /* 0x0000002a1c0c7223 */ /* 0x000fe20000010009 */
[-C--:B------:R-:W-:Y:S01]  /*75c0*/  HFMA2 R11, R31, R16.reuse.H0_H0, -72, -72 ;  /* 0xd480d4801f0b7431 */ /* 0x080fe20000040010 */
[----:B------:R-:W-:Y:S01]  /*75d0*/  LOP3.LUT R27, R27, 0x64006400, RZ, 0xfc, !PT ;  /* 0x640064001b1b7812 */ /* 0x000fe200078efcff */
[-C--:B------:R-:W-:Y:S02]  /*75e0*/  HFMA2 R9, R43, R16.reuse.H0_H0, -72, -72 ;  /* 0xd480d4802b097431 */ /* 0x080fe40000040010 */
[----:B------:R-:W-:Y:S02]  /*75f0*/  HADD2.F32 R38, -RZ, R30.H1_H1 ;  /* 0x3000001eff267230 */ /* 0x000fe40000004100 */
[----:B------:R-:W-:-:S02]  /*7600*/  HFMA2 R19, R19, R16.H0_H0, -72, -72 ;  /* 0xd480d48013137431 */ /* 0x000fc40000040010 */
[----:B------:R-:W-:Y:S02]  /*7610*/  HADD2.F32 R31, -RZ, R11.H0_H0 ;  /* 0x2000000bff1f7230 */ /* 0x000fe40000004100 */
[----:B------:R-:W-:Y:S02]  /*7620*/  HFMA2 R27, R27, R16.H0_H0, -72, -72 ;  /* 0xd480d4801b1b7431 */ /* 0x000fe40000040010 */
[----:B------:R-:W-:Y:S02]  /*7630*/  HADD2.F32 R30, -RZ, R9.H0_H0 ;  /* 0x20000009ff1e7230 */ /* 0x000fe40000004100 */
[----:B------:R-:W-:Y:S01]  /*7640*/  FFMA.FTZ R28, R28, R38, R5 ;  /* 0x000000261c1c7223 */ /* 0x000fe20000010005 */
[----:B------:R-:W-:Y:S02]  /*7650*/  HADD2.F32 R43, -RZ, R19.H0_H0 ;  /* 0x20000013ff2b7230 */ /* 0x000fe40000004100 */
[----:B------:R-:W-:Y:S01]  /*7660*/  FFMA.FTZ R5, R31, R29, R4 ;  /* 0x0000001d1f057223 */ /* 0x000fe20000010004 */
[----:B------:R-:W-:Y:S01]  /*7670*/  FFMA.FTZ R31, R29, R30, R12 ;  /* 0x0000001e1d1f7223 */ /* 0x000fe2000001000c */
[----:B------:R-:W-:-:S02]  /*7680*/  HADD2.F32 R12, -RZ, R27.H0_H0 ;  /* 0x2000001bff0c7230 */ /* 0x000fc40000004100 */
[C---:B------:R-:W-:Y:S01]  /*7690*/  FFMA.FTZ R4, R29.reuse, R43, R14 ;  /* 0x0000002b1d047223 */ /* 0x040fe2000001000e */
[----:B------:R-:W-:Y:S02]  /*76a0*/  HADD2.F32 R9, -RZ, R9.H1_H1 ;  /* 0x30000009ff097230 */ /* 0x000fe40000004100 */
[----:B------:R-:W-:Y:S02]  /*76b0*/  HADD2.F32 R14, -RZ, R11.H1_H1 ;  /* 0x3000000bff0e7230 */ /* 0x000fe40000004100 */
[----:B------:R-:W-:Y:S02]  /*76c0*/  HADD2.F32 R19, -RZ, R19.H1_H1 ;  /* 0x30000013ff137230 */ /* 0x000fe40000004100 */
[----:B------:R-:W-:Y:S01]  /*76d0*/  FFMA.FTZ R28, R29, R12, R28 ;  /* 0x0000000c1d1c7223 */ /* 0x000fe2000001001c */
[----:B------:R-:W-:Y:S02]  /*76e0*/  HADD2.F32 R27, -RZ, R27.H1_H1 ;  /* 0x3000001bff1b7230 */ /* 0x000fe40000004100 */
[----:B------:R-:W-:Y:S01]  /*76f0*/  FFMA.FTZ R12, R10, R9, R31 ;  /* 0x000000090a0c7223 */ /* 0x000fe2000001001f */
[----:B------:R-:W-:Y:S01]  /*7700*/  FFMA.FTZ R14, R14, R10, R5 ;  /* 0x0000000a0e0e7223 */ /* 0x000fe20000010005 */
[C---:B------:R-:W-:Y:S01]  /*7710*/  FFMA.FTZ R9, R10.reuse, R19, R4 ;  /* 0x000000130a097223 */ /* 0x040fe20000010004 */
[----:B------:R-:W-:Y:S01]  /*7720*/  LOP3.LUT R4, R13, 0xf000f, RZ, 0xc0, !PT ;  /* 0x000f000f0d047812 */ /* 0x000fe200078ec0ff */
        /* <DEDUP_REMOVED lines=17> */
[----:B------:R-:W-:Y:S01]  /*7840*/  FFMA.FTZ R14, R29, R11, R14 ;  /* 0x0000000b1d0e7223 */ /* 0x000fe2000001000e */
[----:B------:R-:W-:Y:S02]  /*7850*/  HADD2.F32 R6, -RZ, R6.H1_H1 ;  /* 0x30000006ff067230 */ /* 0x000fe40000004100 */
[C---:B------:R-:W-:Y:S01]  /*7860*/  FFMA.FTZ R31, R11.reuse, R31, R12 ;  /* 0x0000001f0b1f7223 */ /* 0x040fe2000001000c */
[----:B------:R-:W-:Y:S02]  /*7870*/  HADD2.F32 R19, -RZ, R19.H1_H1 ;  /* 0x30000013ff137230 */ /* 0x000fe40000004100 */
[----:B------:R-:W-:Y:S01]  /*7880*/  FFMA.FTZ R29, R11, R30, R9 ;  /* 0x0000001e0b1d7223 */ /* 0x000fe20000010009 */
[----:B------:R-:W-:Y:S01]  /*7890*/  LOP3.LUT R12, R15, 0xf000f0, RZ, 0xc0, !PT ;  /* 0x00f000f00f0c7812 */ /* 0x000fe200078ec0ff */
[----:B------:R-:W-:-:S02]  /*78a0*/  HADD2.F32 R43, -RZ, R28.H1_H1 ;  /* 0x3000001cff2b7230 */ /* 0x000fc40000004100 */
[----:B------:R-:W-:Y:S01]  /*78b0*/  FFMA.FTZ R11, R11, R45, R10 ;  /* 0x0000002d0b0b7223 */ /* 0x000fe2000001000a */
[----:B------:R-:W-:Y:S01]  /*78c0*/  LOP3.LUT R10, R13, 0xf000f0, RZ, 0xc0, !PT ;  /* 0x00f000f00d0a7812 */ /* 0x000fe200078ec0ff */
[----:B------:R-:W-:Y:S01]  /*78d0*/  FFMA.FTZ R13, R6, R19, R31 ;  /* 0x00000013060d7223 */ /* 0x000fe2000001001f */
[----:B------:R-:W-:Y:S02]  /*78e0*/  LOP3.LUT R22, R22, 0xf000f0, RZ, 0xc0, !PT ;  /* 0x00f000f016167812 */ /* 0x000fe400078ec0ff */
[----:B------:R-:W-:Y:S01]  /*78f0*/  LOP3.LUT R19, R12, 0x64006400, RZ, 0xfc, !PT ;  /* 0x640064000c137812 */ /* 0x000fe200078efcff */
[----:B------:R-:W-:Y:S01]  /*7900*/  FFMA.FTZ R9, R43, R6, R14 ;  /* 0x000000062b097223 */ /* 0x000fe2000001000e */
[----:B------:R-:W-:Y:S01]  /*7910*/  LOP3.LUT R15, R10, 0x64006400, RZ, 0xfc, !PT ;  /* 0x640064000a0f7812 */ /* 0x000fe200078efcff */
[----:B------:R-:W-:Y:S01]  /*7920*/  HADD2.F32 R14, -RZ, R27.H1_H1 ;  /* 0x3000001bff0e7230 */ /* 0x000fe20000004100 */
[----:B------:R-:W-:Y:S01]  /*7930*/  LOP3.LUT R23, R23, 0xf000f0, RZ, 0xc0, !PT ;  /* 0x00f000f017177812 */ /* 0x000fe200078ec0ff */
[-C--:B------:R-:W-:Y:S01]  /*7940*/  HFMA2 R19, R19, R16.reuse.H0_H0, -72, -72 ;  /* 0xd480d48013137431 */ /* 0x080fe20000040010 */
[----:B------:R-:W-:Y:S01]  /*7950*/  LOP3.LUT R27, R22, 0x64006400, RZ, 0xfc, !PT ;  /* 0x64006400161b7812 */ /* 0x000fe200078efcff */
[----:B------:R-:W-:Y:S01]  /*7960*/  HFMA2 R15, R15, R16.H0_H0, -72, -72 ;  /* 0xd480d4800f0f7431 */ /* 0x000fe20000040010 */
[----:B------:R-:W-:Y:S01]  /*7970*/  LOP3.LUT R23, R23, 0x64006400, RZ, 0xfc, !PT ;  /* 0x6400640017177812 */ /* 0x000fe200078efcff */
[----:B------:R-:W-:-:S02]  /*7980*/  HADD2.F32 R12, -RZ, R5.H1_H1 ;  /* 0x30000005ff0c7230 */ /* 0x000fc40000004100 */
[-C--:B------:R-:W-:Y:S02]  /*7990*/  HFMA2 R27, R27, R16.reuse.H0_H0, -72, -72 ;  /* 0xd480d4801b1b7431 */ /* 0x080fe40000040010 */
[----:B------:R-:W-:Y:S02]  /*79a0*/  HADD2.F32 R4, -RZ, R7.H0_H0 ;  /* 0x20000007ff047230 */ /* 0x000fe40000004100 */
[----:B------:R-:W-:Y:S02]  /*79b0*/  HFMA2 R16, R23, R16.H0_H0, -72, -72 ;  /* 0xd480d48017107431 */ /* 0x000fe40000040010 */
        /* <DEDUP_REMOVED lines=11> */
[----:B------:R-:W-:Y:S02]  /*7a70*/  HADD2.F32 R10, -RZ, R19.H1_H1 ;  /* 0x30000013ff0a7230 */ /* 0x000fe40000004100 */
[----:B------:R-:W-:Y:S01]  /*7a80*/  FFMA.FTZ R5, R4, R5, R11 ;  /* 0x0000000504057223 */ /* 0x000fe2000001000b */
[----:B------:R-:W-:-:S02]  /*7a90*/  HADD2.F32 R14, -RZ, R27.H1_H1 ;  /* 0x3000001bff0e7230 */ /* 0x000fc40000004100 */
[----:B------:R-:W-:Y:S02]  /*7aa0*/  HADD2.F32 R16, -RZ, R16.H1_H1 ;  /* 0x30000010ff107230 */ /* 0x000fe40000004100 */
[----:B------:R-:W-:Y:S01]  /*7ab0*/  FFMA.FTZ R9, R6, R7, R9 ;  /* 0x0000000706097223 */ /* 0x000fe20000010009 */
[C---:B------:R-:W-:Y:S01]  /*7ac0*/  FFMA.FTZ R10, R7.reuse, R10, R12 ;  /* 0x0000000a070a7223 */ /* 0x040fe2000001000c */
[----:B----4-:R-:W-:Y:S01]  /*7ad0*/  @!P0 IADD3 R32, PT, PT, R8, R37, RZ ;  /* 0x0000002508208210 */ /* 0x010fe20007ffe0ff */
[----:B------:R-:W-:Y:S01]  /*7ae0*/  FFMA.FTZ R29, R7, R14, R29 ;  /* 0x0000000e071d7223 */ /* 0x000fe2000001001d */
        /* <DEDUP_REMOVED lines=17> */
[----:B------:R-:W-:Y:S01]  /*7c00*/  HADD2 R33, R29, R33 ;  /* 0x000000211d217230 */ /* 0x000fe20000000000 */
[----:B------:R-:W-:Y:S01]  /*7c10*/  MOV R5, R21 ;  /* 0x0000001500057202 */ /* 0x000fe20000000f00 */
[----:B------:R-:W-:Y:S01]  /*7c20*/  IMAD.WIDE R20, R2, 0x4, R52 ;  /* 0x0000000402147825 */ /* 0x000fe200078e0234 */
[----:B------:R-:W-:Y:S01]  /*7c30*/  IADD3.X R17, PT, PT, RZ, R17, RZ, P1, !PT ;  /* 0x00000011ff117210 */ /* 0x000fe20000ffe4ff */
[----:B------:R-:W-:Y:S06]  /*7c40*/  @!P0 BRA `(.L_x_4922) ;  /* 0xffffffd800d08947 */ /* 0x000fec000383ffff */
[----:B------:R-:W-:-:S07]  /*7c50*/  IMAD.WIDE R20, R2, 0x10, R4 ;  /* 0x0000001002147825 */ /* 0x000fce00078e0204 */
.L_x_4921:
[----:B------:R-:W-:-:S04]  /*7c60*/  VIMNMX R36, PT, PT, R36, UR15, PT ;  /* 0x0000000f24247c48 */ /* 0x000fc8000bfe0100 */
[----:B------:R-:W-:-:S13]  /*7c70*/  ISETP.GT.AND P0, PT, R36, R37, PT ;  /* 0x000000252400720c */ /* 0x000fda0003f04270 */
[----:B------:R-:W-:Y:S05]  /*7c80*/  @!P0 BRA `(.L_x_4923) ;  /* 0x0000001400248947 */ /* 0x000fea0003800000 */
[----:B------:R-:W-:-:S03]  /*7c90*/  IMAD.WIDE.U32 R40, R37, 0x4, R40 ;  /* 0x0000000425287825 */ /* 0x000fc600078e0028 */
[----:B------:R-:W-:-:S05]  /*7ca0*/  IADD3 R30, P0, PT, R40, 0x2, RZ ;  /* 0x00000002281e7810 */ /* 0x000fca0007f1e0ff */
[----:B------:R-:W-:-:S08]  /*7cb0*/  IMAD.X R31, RZ, RZ, R41, P0 ;  /* 0x000000ffff1f7224 */ /* 0x000fd000000e0629 */
.L_x_4924:
[----:B------:R-:W2:Y:S01]  /*7cc0*/  LDG.E.128.CONSTANT R4, desc[UR6][R20.64] ;  /* 0x0000000614047981 */ /* 0x000ea2000c1e9d00 */
[----:B------:R-:W-:-:S03]  /*7cd0*/  MOV R2, UR12 ;  /* 0x0000000c00027c02 */ /* 0x000fc60008000f00 */
[----:B------:R-:W0:Y:S02]  /*7ce0*/  LDS.128 R16, [UR4] ;  /* 0x00000004ff107984 */ /* 0x000e240008000c00 */
[----:B------:R-:W-:-:S05]  /*7cf0*/  IMAD.WIDE R22, R2, 0x4, R20 ;  /* 0x0000000402167825 */ /* 0x000fca00078e0214 */
[----:B------:R1:W3:Y:S01]  /*7d00*/  LDG.E.128.CONSTANT R8, desc[UR6][R22.64] ;  /* 0x0000000616087981 */ /* 0x0002e2000c1e9d00 */
[----:B------:R-:W-:-:S05]  /*7d10*/  IMAD.WIDE R26, R2, 0x4, R22 ;  /* 0x00000004021a7825 */ /* 0x000fca00078e0216 */
[----:B------:R-:W4:Y:S01]  /*7d20*/  LDG.E.128.CONSTANT R12, desc[UR6][R26.64] ;  /* 0x000000061a0c7981 */ /* 0x000f22000c1e9d00 */
[----:B------:R-:W-:Y:S01]  /*7d30*/  ISETP.NE.AND P0, PT, R37, R32, PT ;  /* 0x000000202500720c */ /* 0x000fe20003f05270 */
[----:B------:R-:W-:-:S12]  /*7d40*/  HFMA2 R28, -RZ, RZ, 0, 0.125 ;  /* 0x00003000ff1c7431 */ /* 0x000fd800000001ff */
[----:B------:R-:W-:Y:S01]  /*7d50*/  @!P0 LEA R25, R3, R1, 0x3 ;  /* 0x0000000103198211 */ /* 0x000fe200078e18ff */
[----:B------:R-:W5:Y:S01]  /*7d60*/  @!P0 LDG.E.U16.CONSTANT R38, desc[UR6][R30.64] ;  /* 0x000000061e268981 */ /* 0x000f62000c1e9500 */
[----:B--2---:R-:W-:Y:S02]  /*7d70*/  LOP3.LUT R24, R7, 0x70007, RZ, 0xc0, !PT ;  /* 0x0007000707187812 */ /* 0x004fe400078ec0ff */
[----:B------:R-:W-:Y:S02]  /*7d80*/  LOP3.LUT R20, R4, 0x70007, RZ, 0xc0, !PT ;  /* 0x0007000704147812 */ /* 0x000fe400078ec0ff */
[----:B------:R-:W-:Y:S02]  /*7d90*/  LOP3.LUT R42, R24, 0x64006400, RZ, 0xfc, !PT ;  /* 0x64006400182a7812 */ /* 0x000fe400078efcff */
[----:B------:R-:W2:Y:S01]  /*7da0*/  @!P0 LDL.64 R24, [R25+0x8] ;  /* 0x0000080019188983 */ /* 0x000ea20000100a00 */
[----:B-1----:R-:W-:Y:S02]  /*7db0*/  LOP3.LUT R23, R6, 0x70007, RZ, 0xc0, !PT ;  /* 0x0007000706177812 */ /* 0x002fe400078ec0ff */
        /* <DEDUP_REMOVED lines=16> */
[-C--:B------:R-:W-:Y:S01]  /*7ec0*/  HFMA2 R44, R44, R17.reuse, R20 ;  /* 0x000000112c2c7231 */ /* 0x080fe20000000014 */
[----:B------:R-:W-:Y:S01]  /*7ed0*/  LOP3.LUT R20, R7, 0x380038, RZ, 0xc0, !PT ;  /* 0x0038003807147812 */ /* 0x000fe200078ec0ff */
[-C--:B------:R-:W-:Y:S02]  /*7ee0*/  HFMA2 R22, R22, R16.reuse, RZ.H0_H0 ;  /* 0x0000001016167231 */ /* 0x080fe400000400ff */
[-C--:B------:R-:W-:Y:S02]  /*7ef0*/  HFMA2 R40, R40, R16.reuse, RZ ;  /* 0x0000001028287231 */ /* 0x080fe400000000ff */
[----:B------:R-:W-:Y:S01]  /*7f00*/  HFMA2 R45, R45, R16, RZ.H0_H0 ;  /* 0x000000102d2d7231 */ /* 0x000fe200000400ff */
[----:B------:R-:W-:Y:S01]  /*7f10*/  LOP3.LUT R23, R20, 0x64006400, RZ, 0xfc, !PT ;  /* 0x6400640014177812 */ /* 0x000fe200078efcff */
[-C--:B------:R-:W-:Y:S01]  /*7f20*/  HFMA2 R43, R29, R28.reuse.H0_H0, -132, -132 ;  /* 0xd820d8201d2b7431 */ /* 0x080fe2000004001c */
[----:B------:R-:W-:Y:S01]  /*7f30*/  SHF.R.U32.HI R42, RZ, 0x6, R4 ;  /* 0x00000006ff2a7819 */ /* 0x000fe20000011604 */
[-C--:B------:R-:W-:Y:S01]  /*7f40*/  HFMA2 R16, R21, R28.reuse.H0_H0, -132, -132 ;  /* 0xd820d82015107431 */ /* 0x080fe2000004001c */
[----:B------:R-:W-:Y:S01]  /*7f50*/  SHF.R.U32.HI R29, RZ, 0x6, R5 ;  /* 0x00000006ff1d7819 */ /* 0x000fe20000011605 */
[----:B------:R-:W-:Y:S01]  /*7f60*/  HFMA2 R23, R23, R28.H0_H0, -132, -132 ;  /* 0xd820d82017177431 */ /* 0x000fe2000004001c */
[----:B------:R-:W-:Y:S01]  /*7f70*/  LOP3.LUT R20, R42, 0x70007, RZ, 0xc0, !PT ;  /* 0x000700072a147812 */ /* 0x000fe200078ec0ff */
[----:B------:R-:W-:Y:S01]  /*7f80*/  HFMA2 R16, R16, R17, R40 ;  /* 0x0000001110107231 */ /* 0x000fe20000000028 */
[----:B------:R-:W-:-:S02]  /*7f90*/  SHF.R.U32.HI R40, RZ, 0x6, R6 ;  /* 0x00000006ff287819 */ /* 0x000fc40000011606 */
[----:B------:R-:W-:Y:S02]  /*7fa0*/  LOP3.LUT R21, R29, 0x70007, RZ, 0xc0, !PT ;  /* 0x000700071d157812 */ /* 0x000fe400078ec0ff */
[----:B------:R-:W-:Y:S01]  /*7fb0*/  SHF.R.U32.HI R41, RZ, 0x6, R7 ;  /* 0x00000006ff297819 */ /* 0x000fe20000011607 */
[-C--:B------:R-:W-:Y:S01]  /*7fc0*/  HFMA2 R43, R43, R17.reuse, R22 ;  /* 0x000000112b2b7231 */ /* 0x080fe20000000016 */
[----:B------:R-:W-:Y:S01]  /*7fd0*/  LOP3.LUT R22, R40, 0x70007, RZ, 0xc0, !PT ;  /* 0x0007000728167812 */ /* 0x000fe200078ec0ff */
[----:B------:R-:W-:Y:S01]  /*7fe0*/  HFMA2 R45, R23, R17, R45 ;  /* 0x00000011172d7231 */ /* 0x000fe2000000002d */
[----:B------:R-:W-:Y:S02]  /*7ff0*/  LOP3.LUT R20, R20, 0x64006400, RZ, 0xfc, !PT ;  /* 0x6400640014147812 */ /* 0x000fe400078efcff */
[----:B------:R-:W-:Y:S02]  /*8000*/  LOP3.LUT R21, R21, 0x64006400, RZ, 0xfc, !PT ;  /* 0x6400640015157812 */ /* 0x000fe400078efcff */
[----:B------:R-:W-:-:S02]  /*8010*/  LOP3.LUT R23, R41, 0x70007, RZ, 0xc0, !PT ;  /* 0x0007000729177812 */ /* 0x000fc400078ec0ff */
[----:B------:R-:W-:Y:S01]  /*8020*/  LOP3.LUT R17, R22, 0x64006400, RZ, 0xfc, !PT ;  /* 0x6400640016117812 */ /* 0x000fe200078efcff */
[----:B------:R-:W-:Y:S01]  /*8030*/  HADD2 R22, R20, -1028, -1028 ;  /* 0xe404e40414167430 */ /* 0x000fe20000000000 */
[----:B------:R-:W-:Y:S01]  /*8040*/  LOP3.LUT R23, R23, 0x64006400, RZ, 0xfc, !PT ;  /* 0x6400640017177812 */ /* 0x000fe200078efcff */
[----:B------:R-:W-:Y:S02]  /*8050*/  HADD2 R21, R21, -1028, -1028 ;  /* 0xe404e40415157430 */ /* 0x000fe40000000000 */
[-C--:B------:R-:W-:Y:S02]  /*8060*/  HFMA2 R44, R22, R18.reuse, R44 ;  /* 0x00000012162c7231 */ /* 0x080fe4000000002c */
[----:B------:R-:W-:Y:S02]  /*8070*/  HFMA2 R43, R21, R18, R43 ;  /* 0x00000012152b7231 */ /* 0x000fe4000000002b */
[----:B------:R-:W-:Y:S02]  /*8080*/  HADD2 R46, R23, -1028, -1028 ;  /* 0xe404e404172e7430 */ /* 0x000fe40000000000 */
[----:B------:R-:W0:Y:S01]  /*8090*/  LDS.128 R20, [UR4+0x10] ;  /* 0x00001004ff147984 */ /* 0x000e220008000c00 */
[----:B------:R-:W-:-:S04]  /*80a0*/  HADD2 R17, R17, -1028, -1028 ;  /* 0xe404e40411117430 */ /* 0x000fc80000000000 */
[-C--:B------:R-:W-:Y:S01]  /*80b0*/  HFMA2 R17, R17, R18.reuse, R16 ;  /* 0x0000001211117231 */ /* 0x080fe20000000010 */
[----:B------:R-:W-:Y:S01]  /*80c0*/  LOP3.LUT R16, R42, 0x380038, RZ, 0xc0, !PT ;  /* 0x003800382a107812 */ /* 0x000fe200078ec0ff */
[----:B------:R-:W-:Y:S01]  /*80d0*/  HFMA2 R18, R46, R18, R45 ;  /* 0x000000122e127231 */ /* 0x000fe2000000002d */
[----:B------:R-:W-:Y:S02]  /*80e0*/  LOP3.LUT R46, R29, 0x380038, RZ, 0xc0, !PT ;  /* 0x003800381d2e7812 */ /* 0x000fe400078ec0ff */
[----:B------:R-:W-:Y:S02]  /*80f0*/  LOP3.LUT R45, R16, 0x64006400, RZ, 0xfc, !PT ;  /* 0x64006400102d7812 */ /* 0x000fe400078efcff */
[----:B------:R-:W-:-:S03]  /*8100*/  LOP3.LUT R47, R46, 0x64006400, RZ, 0xfc, !PT ;  /* 0x640064002e2f7812 */ /* 0x000fc600078efcff */
[-C--:B------:R-:W-:Y:S01]  /*8110*/  HFMA2 R45, R45, R28.reuse.H0_H0, -132, -132 ;  /* 0xd820d8202d2d7431 */ /* 0x080fe2000004001c */
[----:B------:R-:W-:Y:S01]  /*8120*/  LOP3.LUT R46, R41, 0x380038, RZ, 0xc0, !PT ;  /* 0x00380038292e7812 */ /* 0x000fe200078ec0ff */
[-C--:B------:R-:W-:Y:S02]  /*8130*/  HFMA2 R47, R47, R28.reuse.H0_H0, -132, -132 ;  /* 0xd820d8202f2f7431 */ /* 0x080fe4000004001c */
[-C--:B------:R-:W-:Y:S01]  /*8140*/  HFMA2 R44, R45, R19.reuse, R44 ;  /* 0x000000132d2c7231 */ /* 0x080fe2000000002c */
[----:B------:R-:W-:Y:S01]  /*8150*/  LOP3.LUT R45, R40, 0x380038, RZ, 0xc0, !PT ;  /* 0x00380038282d7812 */ /* 0x000fe200078ec0ff */
[-C--:B------:R-:W-:Y:S01]  /*8160*/  HFMA2 R43, R47, R19.reuse, R43 ;  /* 0x000000132f2b7231 */ /* 0x080fe2000000002b */
[----:B------:R-:W-:Y:S02]  /*8170*/  LOP3.LUT R49, R46, 0x64006400, RZ, 0xfc, !PT ;  /* 0x640064002e317812 */ /* 0x000fe400078efcff */
[----:B------:R-:W-:Y:S02]  /*8180*/  LOP3.LUT R47, R45, 0x64006400, RZ, 0xfc, !PT ;  /* 0x640064002d2f7812 */ /* 0x000fe400078efcff */
[----:B------:R-:W-:Y:S01]  /*8190*/  LOP3.LUT R45, R42, 0x1c001c0, RZ, 0xc0, !PT ;  /* 0x01c001c02a2d7812 */ /* 0x000fe200078ec0ff */
[-C--:B------:R-:W-:Y:S01]  /*81a0*/  HFMA2 R49, R49, R28.reuse.H0_H0, -132, -132 ;  /* 0xd820d82031317431 */ /* 0x080fe2000004001c */
[----:B------:R-:W-:Y:S01]  /*81b0*/  MOV R16, 0x2400 ;  /* 0x0000240000107802 */ /* 0x000fe20000000f00 */
[----:B------:R-:W-:Y:S01]  /*81c0*/  HFMA2 R47, R47, R28.H0_H0, -132, -132 ;  /* 0xd820d8202f2f7431 */ /* 0x000fe2000004001c */
[----:B------:R-:W-:Y:S01]  /*81d0*/  LOP3.LUT R45, R45, 0x64006400, RZ, 0xfc, !PT ;  /* 0x640064002d2d7812 */ /* 0x000fe200078efcff */
[-C--:B------:R-:W-:Y:S01]  /*81e0*/  HFMA2 R18, R49, R19.reuse, R18 ;  /* 0x0000001331127231 */ /* 0x080fe20000000012 */
[----:B------:R-:W-:Y:S01]  /*81f0*/  LOP3.LUT R42, R29, 0x1c001c0, RZ, 0xc0, !PT ;  /* 0x01c001c01d2a7812 */ /* 0x000fe200078ec0ff */
[----:B------:R-:W-:Y:S01]  /*8200*/  HFMA2 R17, R47, R19, R17 ;  /* 0x000000132f117231 */ /* 0x000fe20000000011 */
[----:B------:R-:W-:Y:S01]  /*8210*/  LOP3.LUT R19, R40, 0x1c001c0, RZ, 0xc0, !PT ;  /* 0x01c001c028137812 */ /* 0x000fe200078ec0ff */
[----:B------:R-:W-:Y:S01]  /*8220*/  HFMA2 R45, R45, R16.H0_H0, -20, -20 ;  /* 0xcd00cd002d2d7431 */ /* 0x000fe20000040010 */
[----:B------:R-:W-:-:S02]  /*8230*/  LOP3.LUT R41, R41, 0x1c001c0, RZ, 0xc0, !PT ;  /* 0x01c001c029297812 */ /* 0x000fc400078ec0ff */
[----:B------:R-:W-:Y:S02]  /*8240*/  SHF.R.U32.HI R29, RZ, 0xf, R7 ;  /* 0x0000000fff1d7819 */ /* 0x000fe40000011607 */
[----:B------:R-:W-:Y:S01]  /*8250*/  LOP3.LUT R7, R42, 0x64006400, RZ, 0xfc, !PT ;  /* 0x640064002a077812 */ /* 0x000fe200078efcff */
[----:B0-----:R-:W-:Y:S01]  /*8260*/  HFMA2 R44, R45, R20, R44 ;  /* 0x000000142d2c7231 */ /* 0x001fe2000000002c */
[----:B------:R-:W-:Y:S02]  /*8270*/  LOP3.LUT R19, R19, 0x64006400, RZ, 0xfc, !PT ;  /* 0x6400640013137812 */ /* 0x000fe400078efcff */
[----:B------:R-:W-:Y:S02]  /*8280*/  SHF.R.U32.HI R4, RZ, 0xf, R4 ;  /* 0x0000000fff047819 */ /* 0x000fe40000011604 */
[----:B------:R-:W-:Y:S02]  /*8290*/  SHF.R.U32.HI R5, RZ, 0xf, R5 ;  /* 0x0000000fff057819 */ /* 0x000fe40000011605 */
[----:B------:R-:W-:Y:S01]  /*82a0*/  LOP3.LUT R45, R41, 0x64006400, RZ, 0xfc, !PT ;  /* 0x64006400292d7812 */ /* 0x000fe200078efcff */
[-C--:B------:R-:W-:Y:S01]  /*82b0*/  HFMA2 R40, R7, R16.reuse.H0_H0, -20, -20 ;  /* 0xcd00cd0007287431 */ /* 0x080fe20000040010 */
[----:B------:R-:W-:Y:S01]  /*82c0*/  LOP3.LUT R7, R4, 0x10001, RZ, 0xc0, !PT ;  /* 0x0001000104077812 */ /* 0x000fe200078ec0ff */
[-C--:B------:R-:W-:Y:S01]  /*82d0*/  HFMA2 R41, R19, R16.reuse.H0_H0, -20, -20 ;  /* 0xcd00cd0013297431 */ /* 0x080fe20000040010 */
[----:B------:R-:W-:Y:S01]  /*82e0*/  LOP3.LUT R5, R5, 0x10001, RZ, 0xc0, !PT ;  /* 0x0001000105057812 */ /* 0x000fe200078ec0ff */
[----:B------:R-:W-:Y:S01]  /*82f0*/  HFMA2 R4, R45, R16.H0_H0, -20, -20 ;  /* 0xcd00cd002d047431 */ /* 0x000fe20000040010 */
[----:B---3--:R-:W-:Y:S01]  /*8300*/  SHF.R.U32.HI R46, RZ, 0xe, R9 ;  /* 0x0000000eff2e7819 */ /* 0x008fe20000011609 */
[----:B------:R-:W-:Y:S01]  /*8310*/  HFMA2 R41, R41, R20, R17 ;  /* 0x0000001429297231 */ /* 0x000fe20000000011 */
[----:B------:R-:W-:-:S02]  /*8320*/  SHF.R.U32.HI R6, RZ, 0xf, R6 ;  /* 0x0000000fff067819 */ /* 0x000fc40000011606 */
[----:B------:R-:W-:Y:S01]  /*8330*/  SHF.R.U32.HI R42, RZ, 0xe, R8 ;  /* 0x0000000eff2a7819 */ /* 0x000fe20000011608 */
[-C--:B------:R-:W-:Y:S01]  /*8340*/  HFMA2 R4, R4, R20.reuse, R18 ;  /* 0x0000001404047231 */ /* 0x080fe20000000012 */
[----:B------:R-:W-:Y:S02]  /*8350*/  LOP3.LUT R17, R5, 0x20002, R46, 0xf8, !PT ;  /* 0x0002000205117812 */ /* 0x000fe400078ef82e */
[----:B------:R-:W-:Y:S02]  /*8360*/  LOP3.LUT R5, R8, 0x70007, RZ, 0xc0, !PT ;  /* 0x0007000708057812 */ /* 0x000fe400078ec0ff */
[----:B------:R-:W-:Y:S02]  /*8370*/  LOP3.LUT R18, R7, 0x20002, R42, 0xf8, !PT ;  /* 0x0002000207127812 */ /* 0x000fe400078ef82a */
[----:B------:R-:W-:Y:S01]  /*8380*/  LOP3.LUT R19, R6, 0x10001, RZ, 0xc0, !PT ;  /* 0x0001000106137812 */ /* 0x000fe200078ec0ff */
[----:B------:R-:W-:Y:S01]  /*8390*/  HFMA2 R40, R40, R20, R43 ;  /* 0x0000001428287231 */ /* 0x000fe2000000002b */
        /* <DEDUP_REMOVED lines=8> */
[----:B------:R-:W-:Y:S01]  /*8420*/  LOP3.LUT R19, R19, 0x20002, R20, 0xf8, !PT ;  /* 0x0002000213137812 */ /* 0x000fe200078ef814 */
[----:B------:R-:W-:Y:S02]  /*8430*/  HADD2 R20, R5, -1028, -1028 ;  /* 0xe404e40405147430 */ /* 0x000fe40000000000 */
[----:B------:R-:W-:Y:S02]  /*8440*/  HADD2 R6, R6, -1028, -1028 ;  /* 0xe404e40406067430 */ /* 0x000fe40000000000 */
[----:B------:R-:W-:Y:S02]  /*8450*/  HADD2 R7, R7, -1028, -1028 ;  /* 0xe404e40407077430 */ /* 0x000fe40000000000 */
[-C--:B------:R-:W-:Y:S02]  /*8460*/  HFMA2 R20, R20, R21.reuse, R44 ;  /* 0x0000001514147231 */ /* 0x080fe4000000002c */
[----:B------:R-:W-:Y:S01]  /*8470*/  HADD2 R42, R42, -1028, -1028 ;  /* 0xe404e4042a2a7430 */ /* 0x000fe20000000000 */
[----:B------:R-:W-:Y:S01]  /*8480*/  LOP3.LUT R44, R8, 0x380038, RZ, 0xc0, !PT ;  /* 0x00380038082c7812 */ /* 0x000fe200078ec0ff */
[----:B------:R-:W-:-:S02]  /*8490*/  HFMA2 R40, R6, R21, R40 ;  /* 0x0000001506287231 */ /* 0x000fc40000000028 */
[-C--:B------:R-:W-:Y:S02]  /*84a0*/  HFMA2 R41, R7, R21.reuse, R41 ;  /* 0x0000001507297231 */ /* 0x080fe40000000029 */
[----:B------:R-:W-:Y:S01]  /*84b0*/  HFMA2 R21, R42, R21, R4 ;  /* 0x000000152a157231 */ /* 0x000fe20000000004 */
[----:B------:R-:W-:Y:S01]  /*84c0*/  LOP3.LUT R43, R29, 0x10001, RZ, 0xc0, !PT ;  /* 0x000100011d2b7812 */ /* 0x000fe200078ec0ff */
[----:B------:R-:W0:Y:S01]  /*84d0*/  LDS.128 R4, [UR4+0x20] ;  /* 0x00002004ff047984 */ /* 0x000e220008000c00 */
[----:B------:R-:W-:Y:S02]  /*84e0*/  SHF.R.U32.HI R29, RZ, 0x6, R8 ;  /* 0x00000006ff1d7819 */ /* 0x000fe40000011608 */
[----:B------:R-:W-:Y:S02]  /*84f0*/  LOP3.LUT R45, R44, 0x64006400, RZ, 0xfc, !PT ;  /* 0x640064002c2d7812 */ /* 0x000fe400078efcff */
[----:B------:R-:W-:Y:S02]  /*8500*/  SHF.R.U32.HI R8, RZ, 0xe, R11 ;  /* 0x0000000eff087819 */ /* 0x000fe4000001160b */
[----:B------:R-:W-:Y:S01]  /*8510*/  LOP3.LUT R42, R9, 0x380038, RZ, 0xc0, !PT ;  /* 0x00380038092a7812 */ /* 0x000fe200078ec0ff */
[----:B------:R-:W-:Y:S01]  /*8520*/  HFMA2 R46, R45, R28.H0_H0, -132, -132 ;  /* 0xd820d8202d2e7431 */ /* 0x000fe2000004001c */
[----:B------:R-:W-:-:S02]  /*8530*/  LOP3.LUT R8, R43, 0x20002, R8, 0xf8, !PT ;  /* 0x000200022b087812 */ /* 0x000fc400078ef808 */
[----:B------:R-:W-:Y:S02]  /*8540*/  LOP3.LUT R44, R10, 0x380038, RZ, 0xc0, !PT ;  /* 0x003800380a2c7812 */ /* 0x000fe400078ec0ff */
[----:B------:R-:W-:Y:S02]  /*8550*/  LOP3.LUT R43, R42, 0x64006400, RZ, 0xfc, !PT ;  /* 0x640064002a2b7812 */ /* 0x000fe400078efcff */
[----:B------:R-:W-:Y:S02]  /*8560*/  SHF.R.U32.HI R9, RZ, 0x6, R9 ;  /* 0x00000006ff097819 */ /* 0x000fe40000011609 */
[----:B------:R-:W-:Y:S02]  /*8570*/  LOP3.LUT R45, R11, 0x380038, RZ, 0xc0, !PT ;  /* 0x003800380b2d7812 */ /* 0x000fe400078ec0ff */
[----:B------:R-:W-:Y:S01]  /*8580*/  LOP3.LUT R42, R29, 0x70007, RZ, 0xc0, !PT ;  /* 0x000700071d2a7812 */ /* 0x000fe200078ec0ff */
[----:B------:R-:W-:Y:S01]  /*8590*/  HFMA2 R20, R46, R22, R20 ;  /* 0x000000162e147231 */ /* 0x000fe20000000014 */
[----:B------:R-:W-:Y:S01]  /*85a0*/  LOP3.LUT R47, R44, 0x64006400, RZ, 0xfc, !PT ;  /* 0x640064002c2f7812 */ /* 0x000fe200078efcff */
[----:B------:R-:W-:Y:S01]  /*85b0*/  HFMA2 R46, R43, R28.H0_H0, -132, -132 ;  /* 0xd820d8202b2e7431 */ /* 0x000fe2000004001c */
[----:B------:R-:W-:-:S02]  /*85c0*/  LOP3.LUT R44, R9, 0x70007, RZ, 0xc0, !PT ;  /* 0x00070007092c7812 */ /* 0x000fc400078ec0ff */
[----:B------:R-:W-:Y:S02]  /*85d0*/  LOP3.LUT R45, R45, 0x64006400, RZ, 0xfc, !PT ;  /* 0x640064002d2d7812 */ /* 0x000fe400078efcff */
[----:B------:R-:W-:Y:S02]  /*85e0*/  LOP3.LUT R43, R42, 0x64006400, RZ, 0xfc, !PT ;  /* 0x640064002a2b7812 */ /* 0x000fe400078efcff */
[----:B------:R-:W-:Y:S01]  /*85f0*/  LOP3.LUT R42, R44, 0x64006400, RZ, 0xfc, !PT ;  /* 0x640064002c2a7812 */ /* 0x000fe200078efcff */
[-C--:B------:R-:W-:Y:S01]  /*8600*/  HFMA2 R45, R45, R28.reuse.H0_H0, -132, -132 ;  /* 0xd820d8202d2d7431 */ /* 0x080fe2000004001c */
[----:B------:R-:W-:Y:S01]  /*8610*/  SHF.R.U32.HI R11, RZ, 0x6, R11 ;  /* 0x00000006ff0b7819 */ /* 0x000fe2000001160b */
[----:B------:R-:W-:Y:S01]  /*8620*/  HADD2 R43, R43, -1028, -1028 ;  /* 0xe404e4042b2b7430 */ /* 0x000fe20000000000 */
[----:B------:R-:W-:Y:S01]  /*8630*/  SHF.R.U32.HI R10, RZ, 0x6, R10 ;  /* 0x00000006ff0a7819 */ /* 0x000fe2000001160a */
[----:B------:R-:W-:Y:S02]  /*8640*/  HFMA2 R47, R47, R28.H0_H0, -132, -132 ;  /* 0xd820d8202f2f7431 */ /* 0x000fe4000004001c */
[----:B------:R-:W-:-:S02]  /*8650*/  HFMA2 R40, R46, R22, R40 ;  /* 0x000000162e287231 */ /* 0x000fc40000000028 */
[----:B------:R-:W-:Y:S02]  /*8660*/  HADD2 R42, R42, -1028, -1028 ;  /* 0xe404e4042a2a7430 */ /* 0x000fe40000000000 */
[-C--:B------:R-:W-:Y:S02]  /*8670*/  HFMA2 R20, R43, R23.reuse, R20 ;  /* 0x000000172b147231 */ /* 0x080fe40000000014 */
[-C--:B------:R-:W-:Y:S01]  /*8680*/  HFMA2 R21, R45, R22.reuse, R21 ;  /* 0x000000162d157231 */ /* 0x080fe20000000015 */
[----:B------:R-:W-:Y:S01]  /*8690*/  LOP3.LUT R45, R11, 0x70007, RZ, 0xc0, !PT ;  /* 0x000700070b2d7812 */ /* 0x000fe200078ec0ff */
[----:B------:R-:W-:Y:S01]  /*86a0*/  HFMA2 R41, R47, R22, R41 ;  /* 0x000000162f297231 */ /* 0x000fe20000000029 */
[----:B------:R-:W-:Y:S01]  /*86b0*/  LOP3.LUT R43, R10, 0x70007, RZ, 0xc0, !PT ;  /* 0x000700070a2b7812 */ /* 0x000fe200078ec0ff */
[----:B------:R-:W-:Y:S01]  /*86c0*/  HFMA2 R22, R42, R23, R40 ;  /* 0x000000172a167231 */ /* 0x000fe20000000028 */
[----:B------:R-:W-:Y:S02]  /*86d0*/  LOP3.LUT R40, R29, 0x380038, RZ, 0xc0, !PT ;  /* 0x003800381d287812 */ /* 0x000fe400078ec0ff */
[----:B------:R-:W-:-:S02]  /*86e0*/  LOP3.LUT R47, R45, 0x64006400, RZ, 0xfc, !PT ;  /* 0x640064002d2f7812 */ /* 0x000fc400078efcff */
[----:B------:R-:W-:Y:S02]  /*86f0*/  LOP3.LUT R44, R43, 0x64006400, RZ, 0xfc, !PT ;  /* 0x640064002b2c7812 */ /* 0x000fe400078efcff */
[----:B------:R-:W-:Y:S02]  /*8700*/  LOP3.LUT R46, R10, 0x380038, RZ, 0xc0, !PT ;  /* 0x003800380a2e7812 */ /* 0x000fe400078ec0ff */
[----:B------:R-:W-:Y:S01]  /*8710*/  LOP3.LUT R43, R40, 0x64006400, RZ, 0xfc, !PT ;  /* 0x64006400282b7812 */ /* 0x000fe200078efcff */
[----:B------:R-:W-:Y:S01]  /*8720*/  HADD2 R40, R47, -1028, -1028 ;  /* 0xe404e4042f287430 */ /* 0x000fe20000000000 */
[----:B------:R-:W-:Y:S01]  /*8730*/  LOP3.LUT R47, R46, 0x64006400, RZ, 0xfc, !PT ;  /* 0x640064002e2f7812 */ /* 0x000fe200078efcff */
[----:B------:R-:W-:Y:S02]  /*8740*/  HADD2 R44, R44, -1028, -1028 ;  /* 0xe404e4042c2c7430 */ /* 0x000fe40000000000 */
[-C--:B------:R-:W-:Y:S02]  /*8750*/  HFMA2 R21, R40, R23.reuse, R21 ;  /* 0x0000001728157231 */ /* 0x080fe40000000015 */
[----:B------:R-:W-:-:S02]  /*8760*/  HFMA2 R41, R44, R23, R41 ;  /* 0x000000172c297231 */ /* 0x000fc40000000029 */
[----:B------:R-:W-:Y:S01]  /*8770*/  HFMA2 R23, R47, R28.H0_H0, -132, -132 ;  /* 0xd820d8202f177431 */ /* 0x000fe2000004001c */
[----:B------:R-:W-:Y:S02]  /*8780*/  LOP3.LUT R40, R11, 0x380038, RZ, 0xc0, !PT ;  /* 0x003800380b287812 */ /* 0x000fe400078ec0ff */
[----:B------:R-:W-:Y:S01]  /*8790*/  LOP3.LUT R42, R9, 0x380038, RZ, 0xc0, !PT ;  /* 0x00380038092a7812 */ /* 0x000fe200078ec0ff */
[----:B0-----:R-:W-:Y:S01]  /*87a0*/  HFMA2 R23, R23, R4, R41 ;  /* 0x0000000417177231 */ /* 0x001fe20000000029 */
        /* <DEDUP_REMOVED lines=12> */
[----:B------:R-:W-:Y:S01]  /*8870*/  HFMA2 R20, R43, R4, R20 ;  /* 0x000000042b147231 */ /* 0x000fe20000000014 */
[----:B------:R-:W-:Y:S01]  /*8880*/  LOP3.LUT R43, R11, 0x64006400, RZ, 0xfc, !PT ;  /* 0x640064000b2b7812 */ /* 0x000fe200078efcff */
[----:B------:R-:W-:-:S02]  /*8890*/  HFMA2 R10, R29, R16.H0_H0, -20, -20 ;  /* 0xcd00cd001d0a7431 */ /* 0x000fc40000040010 */
[----:B------:R-:W-:Y:S02]  /*88a0*/  HFMA2 R22, R45, R4, R22 ;  /* 0x000000042d167231 */ /* 0x000fe40000000016 */
[-C--:B------:R-:W-:Y:S02]  /*88b0*/  HFMA2 R11, R9, R16.reuse.H0_H0, -20, -20 ;  /* 0xcd00cd00090b7431 */ /* 0x080fe40000040010 */
[----:B------:R-:W-:Y:S02]  /*88c0*/  HFMA2 R41, R41, R16.H0_H0, -20, -20 ;  /* 0xcd00cd0029297431 */ /* 0x000fe40000040010 */
[----:B------:R-:W-:Y:S02]  /*88d0*/  HFMA2 R40, R40, R4, R21 ;  /* 0x0000000428287231 */ /* 0x000fe40000000015 */
[-C--:B------:R-:W-:Y:S02]  /*88e0*/  HFMA2 R21, R11, R5.reuse, R22 ;  /* 0x000000050b157231 */ /* 0x080fe40000000016 */
[----:B------:R-:W-:-:S02]  /*88f0*/  HFMA2 R20, R10, R5, R20 ;  /* 0x000000050a147231 */ /* 0x000fc40000000014 */
[----:B------:R-:W-:Y:S02]  /*8900*/  HFMA2 R9, R43, R16.H0_H0, -20, -20 ;  /* 0xcd00cd002b097431 */ /* 0x000fe40000040010 */
[----:B------:R-:W-:Y:S01]  /*8910*/  HFMA2 R10, R41, R5, R23 ;  /* 0x00000005290a7231 */ /* 0x000fe20000000017 */
[----:B----4-:R-:W-:Y:S02]  /*8920*/  LOP3.LUT R29, R12, 0x70007, RZ, 0xc0, !PT ;  /* 0x000700070c1d7812 */ /* 0x010fe400078ec0ff */
        /* <DEDUP_REMOVED lines=9> */
[----:B------:R-:W-:-:S02]  /*89c0*/  SHF.R.U32.HI R4, RZ, 0x6, R12 ;  /* 0x00000006ff047819 */ /* 0x000fc4000001160c */
[----:B------:R-:W-:Y:S02]  /*89d0*/  SHF.R.U32.HI R47, RZ, 0xd, R12 ;  /* 0x0000000dff2f7819 */ /* 0x000fe4000001160c */
[----:B------:R-:W-:Y:S02]  /*89e0*/  LOP3.LUT R42, R14, 0x380038, RZ, 0xc0, !PT ;  /* 0x003800380e2a7812 */ /* 0x000fe400078ec0ff */
[--C-:B------:R-:W-:Y:S02]  /*89f0*/  SHF.R.U32.HI R12, RZ, 0x6, R14.reuse ;  /* 0x00000006ff0c7819 */ /* 0x100fe4000001160e */
[----:B------:R-:W-:Y:S01]  /*8a00*/  SHF.R.U32.HI R46, RZ, 0xd, R14 ;  /* 0x0000000dff2e7819 */ /* 0x000fe2000001160e */
[----:B------:R-:W-:Y:S01]  /*8a10*/  HFMA2 R9, R9, R5, R40 ;  /* 0x0000000509097231 */ /* 0x000fe20000000028 */
[----:B------:R-:W-:Y:S01]  /*8a20*/  LOP3.LUT R14, R17, 0x40004, R44, 0xf8, !PT ;  /* 0x00040004110e7812 */ /* 0x000fe200078ef82c */
[----:B------:R-:W-:Y:S01]  /*8a30*/  HADD2 R29, R29, -1028, -1028 ;  /* 0xe404e4041d1d7430 */ /* 0x000fe20000000000 */
[----:B------:R-:W-:Y:S01]  /*8a40*/  SHF.R.U32.HI R45, RZ, 0xd, R15 ;  /* 0x0000000dff2d7819 */ /* 0x000fe2000001160f */
[----:B------:R-:W-:-:S02]  /*8a50*/  HADD2 R11, R11, -1028, -1028 ;  /* 0xe404e4040b0b7430 */ /* 0x000fc40000000000 */
[----:B------:R-:W-:Y:S01]  /*8a60*/  HADD2 R17, R41, -1028, -1028 ;  /* 0xe404e40429117430 */ /* 0x000fe20000000000 */
[----:B------:R-:W-:Y:S01]  /*8a70*/  LOP3.LUT R40, R13, 0x380038, RZ, 0xc0, !PT ;  /* 0x003800380d287812 */ /* 0x000fe200078ec0ff */
[----:B------:R-:W-:Y:S01]  /*8a80*/  HADD2 R43, R43, -1028, -1028 ;  /* 0xe404e4042b2b7430 */ /* 0x000fe20000000000 */
[----:B------:R-:W-:Y:S01]  /*8a90*/  SHF.R.U32.HI R5, RZ, 0x6, R13 ;  /* 0x00000006ff057819 */ /* 0x000fe2000001160d */
[-C--:B------:R-:W-:Y:S01]  /*8aa0*/  HFMA2 R20, R29, R6.reuse, R20 ;  /* 0x000000061d147231 */ /* 0x080fe20000000014 */
[----:B------:R-:W-:Y:S01]  /*8ab0*/  LOP3.LUT R23, R15, 0x380038, RZ, 0xc0, !PT ;  /* 0x003800380f177812 */ /* 0x000fe200078ec0ff */
[-C--:B------:R-:W-:Y:S01]  /*8ac0*/  HFMA2 R21, R11, R6.reuse, R21 ;  /* 0x000000060b157231 */ /* 0x080fe20000000015 */
[----:B------:R-:W-:Y:S01]  /*8ad0*/  SHF.R.U32.HI R13, RZ, 0x6, R15 ;  /* 0x00000006ff0d7819 */ /* 0x000fe2000001160f */
[-C--:B------:R-:W-:Y:S01]  /*8ae0*/  HFMA2 R17, R17, R6.reuse, R10 ;  /* 0x0000000611117231 */ /* 0x080fe2000000000a */
[----:B------:R-:W-:Y:S01]  /*8af0*/  LOP3.LUT R15, R18, 0x40004, R47, 0xf8, !PT ;  /* 0x00040004120f7812 */ /* 0x000fe200078ef82f */
[----:B------:R-:W-:Y:S01]  /*8b00*/  HFMA2 R6, R43, R6, R9 ;  /* 0x000000062b067231 */ /* 0x000fe20000000009 */
[----:B------:R-:W-:-:S02]  /*8b10*/  LOP3.LUT R18, R8, 0x40004, R45, 0xf8, !PT ;  /* 0x0004000408127812 */ /* 0x000fc400078ef82d */
[----:B------:R-:W0:Y:S01]  /*8b20*/  LDS.128 R8, [UR4+0x30] ;  /* 0x00003004ff087984 */ /* 0x000e220008000c00 */
        /* <DEDUP_REMOVED lines=24> */
[-C--:B------:R-:W-:Y:S01]  /*8cb0*/  HFMA2 R20, R22, R7.reuse, R20 ;  /* 0x0000000716147231 */ /* 0x080fe20000000014 */
[----:B------:R-:W-:Y:S01]  /*8cc0*/  LOP3.LUT R29, R29, 0x64006400, RZ, 0xfc, !PT ;  /* 0x640064001d1d7812 */ /* 0x000fe200078efcff */
[-C--:B------:R-:W-:Y:S01]  /*8cd0*/  HFMA2 R21, R40, R7.reuse, R21 ;  /* 0x0000000728157231 */ /* 0x080fe20000000015 */
[----:B------:R-:W-:Y:S01]  /*8ce0*/  LOP3.LUT R43, R43, 0x64006400, RZ, 0xfc, !PT ;  /* 0x640064002b2b7812 */ /* 0x000fe200078efcff */
[----:B------:R-:W-:Y:S01]  /*8cf0*/  HADD2 R4, R4, -1028, -1028 ;  /* 0xe404e40404047430 */ /* 0x000fe20000000000 */
[----:B------:R-:W-:Y:S01]  /*8d00*/  LOP3.LUT R47, R47, 0x64006400, RZ, 0xfc, !PT ;  /* 0x640064002f2f7812 */ /* 0x000fe200078efcff */
[----:B------:R-:W-:Y:S01]  /*8d10*/  HADD2 R5, R5, -1028, -1028 ;  /* 0xe404e40405057430 */ /* 0x000fe20000000000 */
        /* <DEDUP_REMOVED lines=8> */
[----:B------:R-:W-:Y:S02]  /*8da0*/  HFMA2 R29, R29, R28.H0_H0, -132, -132 ;  /* 0xd820d8201d1d7431 */ /* 0x000fe4000004001c */
[----:B0-----:R-:W-:Y:S02]  /*8db0*/  HFMA2 R4, R4, R8, R20 ;  /* 0x0000000804047231 */ /* 0x001fe40000000014 */
[----:B------:R-:W-:Y:S01]  /*8dc0*/  HFMA2 R43, R43, R28.H0_H0, -132, -132 ;  /* 0xd820d8202b2b7431 */ /* 0x000fe2000004001c */
[----:B------:R-:W-:Y:S01]  /*8dd0*/  LOP3.LUT R19, R19, 0x40004, R46, 0xf8, !PT ;  /* 0x0004000413137812 */ /* 0x000fe200078ef82e */
[----:B------:R-:W-:Y:S01]  /*8de0*/  HFMA2 R21, R5, R8, R21 ;  /* 0x0000000805157231 */ /* 0x000fe20000000015 */
[----:B------:R-:W-:Y:S01]  /*8df0*/  LOP3.LUT R53, R53, 0x64006400, RZ, 0xfc, !PT ;  /* 0x6400640035357812 */ /* 0x000fe200078efcff */
[----:B------:R-:W-:-:S02]  /*8e00*/  HFMA2 R47, R47, R28.H0_H0, -132, -132 ;  /* 0xd820d8202f2f7431 */ /* 0x000fc4000004001c */
[----:B------:R-:W-:Y:S02]  /*8e10*/  HFMA2 R12, R12, R8, R17 ;  /* 0x000000080c0c7231 */ /* 0x000fe40000000011 */
[----:B------:R-:W-:Y:S01]  /*8e20*/  HFMA2 R28, R51, R28.H0_H0, -132, -132 ;  /* 0xd820d820331c7431 */ /* 0x000fe2000004001c */
[----:B------:R-:W-:Y:S01]  /*8e30*/  LOP3.LUT R15, R15, 0x64006400, RZ, 0xfc, !PT ;  /* 0x640064000f0f7812 */ /* 0x000fe200078efcff */
[----:B------:R-:W-:Y:S01]  /*8e40*/  HFMA2 R6, R13, R8, R6 ;  /* 0x000000080d067231 */ /* 0x000fe20000000006 */
[----:B------:R-:W-:Y:S01]  /*8e50*/  LOP3.LUT R14, R14, 0x64006400, RZ, 0xfc, !PT ;  /* 0x640064000e0e7812 */ /* 0x000fe200078efcff */
[-C--:B------:R-:W-:Y:S02]  /*8e60*/  HFMA2 R41, R41, R16.reuse.H0_H0, -20, -20 ;  /* 0xcd00cd0029297431 */ /* 0x080fe40000040010 */
[-C--:B------:R-:W-:Y:S02]  /*8e70*/  HFMA2 R5, R29, R9.reuse, R4 ;  /* 0x000000091d057231 */ /* 0x080fe40000000004 */
[-C--:B------:R-:W-:Y:S01]  /*8e80*/  HFMA2 R45, R45, R16.reuse.H0_H0, -20, -20 ;  /* 0xcd00cd002d2d7431 */ /* 0x080fe20000040010 */
[----:B------:R-:W-:Y:S01]  /*8e90*/  LOP3.LUT R19, R19, 0x64006400, RZ, 0xfc, !PT ;  /* 0x6400640013137812 */ /* 0x000fe200078efcff */
[----:B------:R-:W-:Y:S01]  /*8ea0*/  HFMA2 R21, R43, R9, R21 ;  /* 0x000000092b157231 */ /* 0x000fe20000000015 */
[----:B------:R-:W-:Y:S01]  /*8eb0*/  LOP3.LUT R18, R18, 0x64006400, RZ, 0xfc, !PT ;  /* 0x6400640012127812 */ /* 0x000fe200078efcff */
[----:B------:R-:W-:-:S02]  /*8ec0*/  HFMA2 R49, R49, R16.H0_H0, -20, -20 ;  /* 0xcd00cd0031317431 */ /* 0x000fc40000040010 */
[-C--:B------:R-:W-:Y:S02]  /*8ed0*/  HFMA2 R12, R47, R9.reuse, R12 ;  /* 0x000000092f0c7231 */ /* 0x080fe4000000000c */
[----:B------:R-:W-:Y:S02]  /*8ee0*/  HFMA2 R16, R53, R16.H0_H0, -20, -20 ;  /* 0xcd00cd0035107431 */ /* 0x000fe40000040010 */
[----:B------:R-:W-:Y:S01]  /*8ef0*/  HFMA2 R8, R28, R9, R6 ;  /* 0x000000091c087231 */ /* 0x000fe20000000006 */
[----:B------:R-:W-:Y:S01]  /*8f00*/  @!P0 IADD3 R22, PT, PT, R3, 0x1, RZ ;  /* 0x0000000103168810 */ /* 0x000fe20007ffe0ff */
[-C--:B------:R-:W-:Y:S02]  /*8f10*/  HFMA2 R5, R41, R10.reuse, R5 ;  /* 0x0000000a29057231 */ /* 0x080fe40000000005 */
[-C--:B------:R-:W-:Y:S01]  /*8f20*/  HFMA2 R7, R45, R10.reuse, R21 ;  /* 0x0000000a2d077231 */ /* 0x080fe20000000015 */
[----:B--2---:R-:W-:Y:S01]  /*8f30*/  @!P0 PRMT R0, R24, 0x7610, R0 ;  /* 0x0000761018008816 */ /* 0x004fe20000000000 */
[----:B------:R-:W-:Y:S01]  /*8f40*/  HADD2 R15, R15, -1028, -1028 ;  /* 0xe404e4040f0f7430 */ /* 0x000fe20000000000 */
[----:B------:R-:W-:Y:S01]  /*8f50*/  @!P0 PRMT R35, R25, 0x7610, R35 ;  /* 0x0000761019238816 */ /* 0x000fe20000000023 */
[----:B------:R-:W-:Y:S01]  /*8f60*/  HADD2 R14, R14, -1028, -1028 ;  /* 0xe404e4040e0e7430 */ /* 0x000fe20000000000 */
[----:B-----5:R-:W-:Y:S01]  /*8f70*/  @!P0 IADD3 R32, PT, PT, R38, R37, RZ ;  /* 0x0000002526208210 */ /* 0x020fe20007ffe0ff */
[-C--:B------:R-:W-:Y:S01]  /*8f80*/  HFMA2 R12, R49, R10.reuse, R12 ;  /* 0x0000000a310c7231 */ /* 0x080fe2000000000c */
[----:B------:R-:W-:Y:S01]  /*8f90*/  IADD3 R37, PT, PT, R37, 0x20, RZ ;  /* 0x0000002025257810 */ /* 0x000fe20007ffe0ff */
[----:B------:R-:W-:-:S02]  /*8fa0*/  HFMA2 R9, R16, R10, R8 ;  /* 0x0000000a10097231 */ /* 0x000fc40000000008 */
[----:B------:R-:W-:Y:S02]  /*8fb0*/  HADD2 R19, R19, -1028, -1028 ;  /* 0xe404e40413137430 */ /* 0x000fe40000000000 */
[----:B------:R-:W-:Y:S01]  /*8fc0*/  HADD2 R18, R18, -1028, -1028 ;  /* 0xe404e40412127430 */ /* 0x000fe20000000000 */
[----:B------:R-:W-:Y:S01]  /*8fd0*/  @!P0 MOV R3, R22 ;  /* 0x0000001600038202 */ /* 0x000fe20000000f00 */
        /* <DEDUP_REMOVED lines=15> */
[----:B------:R-:W-:Y:S01]  /*90d0*/  HFMA2 R34, R5, R0, R34 ;  /* 0x0000000005227231 */ /* 0x000fe20000000022 */
[----:B------:R-:W-:Y:S01]  /*90e0*/  IADD3.X R31, PT, PT, RZ, R31, RZ, P1, !PT ;  /* 0x0000001fff1f7210 */ /* 0x000fe20000ffe4ff */
[----:B------:R-:W-:-:S04]  /*90f0*/  IMAD.WIDE R20, R2, 0x4, R26 ;  /* 0x0000000402147825 */ /* 0x000fc800078e021a */
[----:B------:R-:W-:Y:S01]  /*9100*/  HFMA2 R33, R12, R35, R33 ;  /* 0x000000230c217231 */ /* 0x000fe20000000021 */
[----:B------:R-:W-:Y:S06]  /*9110*/  @!P0 BRA `(.L_x_4924) ;  /* 0xffffffe800e88947 */ /* 0x000fec000383ffff */
.L_x_4923:
        /* <DEDUP_REMOVED lines=10> */
.L_x_4928:
[----:B------:R-:W0:Y:S02]  /*91c0*/  LDS R2, [R0] ;  /* 0x0000000000027984 */ /* 0x000e240000000800 */
[----:B0-----:R-:W-:-:S05]  /*91d0*/  HADD2 R3, R2, R34 ;  /* 0x0000002202037230 */ /* 0x001fca0000000000 */
[----:B------:R-:W0:Y:S02]  /*91e0*/  ATOMS.CAST.SPIN P0, [R0], R2, R3 ;  /* 0x000000020000758d */ /* 0x000e240001800003 */
[----:B0-----:R-:W-:Y:S05]  /*91f0*/  @!P0 BRA `(.L_x_4928) ;  /* 0xfffffffc00f08947 */ /* 0x001fea000383ffff */
[----:B------:R-:W-:Y:S05]  /*9200*/  BRA `(.L_x_4926) ;  /* 0x00000000000c7947 */ /* 0x000fea0003800000 */
.L_x_4927:
[----:B------:R-:W2:Y:S02]  /*9210*/  LD.E R0, desc[UR6][R4.64] ;  /* 0x0000000604007980 */ /* 0x000ea4000c101900 */
[----:B--2---:R-:W-:-:S05]  /*9220*/  IADD3 R3, PT, PT, R34, R0, RZ ;  /* 0x0000000022037210 */ /* 0x004fca0007ffe0ff */
[----:B------:R0:W-:Y:S02]  /*9230*/  ST.E desc[UR6][R4.64], R3 ;  /* 0x0000000304007985 */ /* 0x0001e4000c101906 */
.L_x_4926:
[----:B------:R-:W-:Y:S05]  /*9240*/  BSYNC.RECONVERGENT B0 ;  /* 0x0000000000007941 */ /* 0x000fea0003800200 */
.L_x_4925:
[----:B------:R1:W-:Y:S02]  /*9250*/  ATOM.E.ADD.F16x2.RN.STRONG.GPU P0, RZ, desc[UR6][R4.64+0x4], R33 ;  /* 0x8000042104ff79a2 */ /* 0x0003e4000c10e106 */
[----:B-1----:R-:W-:Y:S05]  /*9260*/  @P0 EXIT ;  /* 0x000000000000094d */ /* 0x002fea0003800000 */
[----:B------:R-:W1:Y:S02]  /*9270*/  QSPC.E.S P0, RZ, [R4+0x4] ;  /* 0x0000040004ff73aa */ /* 0x000e640000000500 */
[----:B-1----:R-:W-:Y:S05]  /*9280*/  @!P0 BRA `(.L_x_4929) ;  /* 0x00000000001c8947 */ /* 0x002fea0003800000 */
[----:B------:R-:W-:-:S04]  /*9290*/  MOV R2, R4 ;  /* 0x0000000400027202 */ /* 0x000fc80000000f00 */
[----:B------:R-:W-:-:S07]  /*92a0*/  MOV R0, R2 ;  /* 0x0000000200007202 */ /* 0x000fce0000000f00 */
.L_x_4930:
[----:B------:R-:W0:Y:S02]  /*92b0*/  LDS R2, [R0+0x4] ;  /* 0x0000040000027984 */ /* 0x000e240000000800 */
[----:B0-----:R-:W-:-:S05]  /*92c0*/  HFMA2 R3, R2, 1, 1, R33 ;  /* 0x3c003c0002037831 */ /* 0x001fca0000000021 */
[----:B------:R-:W0:Y:S02]  /*92d0*/  ATOMS.CAST.SPIN P0, [R0+0x4], R2, R3 ;  /* 0x000004020000758d */ /* 0x000e240001800003 */
[----:B0-----:R-:W-:Y:S05]  /*92e0*/  @!P0 BRA `(.L_x_4930) ;  /* 0xfffffffc00f08947 */ /* 0x001fea000383ffff */
[----:B------:R-:W-:Y:S05]  /*92f0*/  EXIT ;  /* 0x000000000000794d */ /* 0x000fea0003800000 */
.L_x_4929:
[----:B------:R-:W0:Y:S02]  /*9300*/  LD.E R0, desc[UR6][R4.64+0x4] ;  /* 0x0000040604007980 */ /* 0x000e24000c101900 */
[----:B0-----:R-:W-:-:S05]  /*9310*/  IADD3 R3, PT, PT, R33, R0, RZ ;  /* 0x0000000021037210 */ /* 0x001fca0007ffe0ff */
[----:B------:R-:W-:Y:S01]  /*9320*/  ST.E desc[UR6][R4.64+0x4], R3 ;  /* 0x0000040304007985 */ /* 0x000fe2000c101906 */
[----:B------:R-:W-:Y:S05]  /*9330*/  EXIT ;  /* 0x000000000000794d */ /* 0x000fea0003800000 */
.L_x_4931:
        /* <DEDUP_REMOVED lines=12> */
.L_x_5355:


//--------------------- .text._Z23gemm_half_q_half_kernelILi1ELi176ELb1ELb0ELi64EEvPK6__halfPKjS4_S2_PS0_iiiiPKtS7_iiiiiibS2_i --------------------------
	.section	.text._Z23gemm_half_q_half_kernelILi1ELi176ELb1ELb0ELi64EEvPK6__halfPKjS4_S2_PS0_iiiiPKtS7_iiiiiibS2_i,"ax",@progbits
	.align	128
        .global         _Z23gemm_half_q_half_kernelILi1ELi176ELb1ELb0ELi64EEvPK6__halfPKjS4_S2_PS0_iiiiPKtS7_iiiiiibS2_i
        .type           _Z23gemm_half_q_half_kernelILi1ELi176ELb1ELb0ELi64EEvPK6__halfPKjS4_S2_PS0_iiiiPKtS7_iiiiiibS2_i,@function
        .size           _Z23gemm_half_q_half_kernelILi1ELi176ELb1ELb0ELi64EEvPK6__halfPKjS4_S2_PS0_iiiiPKtS7_iiiiiibS2_i,(.L_x_5356 - _Z23gemm_half_q_half_kernelILi1ELi176ELb1ELb0ELi64EEvPK6__halfPKjS4_S2_PS0_iiiiPKtS7_iiiiiibS2_i)
        .other          _Z23gemm_half_q_half_kernelILi1ELi176ELb1ELb0ELi64EEvPK6__halfPKjS4_S2_PS0_iiiiPKtS7_iiiiiibS2_i,@"STO_CUDA_ENTRY STV_DEFAULT"
_Z23gemm_half_q_half_kernelILi1ELi176ELb1ELb0ELi64EEvPK6__halfPKjS4_S2_PS0_iiiiPKtS7_iiiiiibS2_i:
.text._Z23gemm_half_q_half_kernelILi1ELi176ELb1ELb0ELi64EEvPK6__halfPKjS4_S2_PS0_iiiiPKtS7_iiiiiibS2_i:
        /* <DEDUP_REMOVED lines=17> */
[----:B------:R-:W-:Y:S04]  /*0110*/  BSSY.RECONVERGENT B0, `(.L_x_4932) ;  /* 0x000001b000007945 */ /* 0x000fe80003800200 */
[----:B------:R-:W-:Y:S01]  /*0120*/  SHF.L.U32 R38, R0, 0x2, RZ ;  /* 0x0000000200267819 */ /* 0x000fe200000006ff */
[----:B---3--:R-:W-:-:S05]  /*0130*/  IMAD.U32 R3, RZ, RZ, UR12 ;  /* 0x0000000cff037e24 */ /* 0x008fca000f8e00ff */
[----:B------:R-:W-:Y:S01]  /*0140*/  ISETP.GE.AND P1, PT, R38, R3, PT ;  /* 0x000000032600720c */ /* 0x000fe20003f26270 */
[----:B-1----:R-:W-:-:S04]  /*0150*/  IMAD.SHL.U32 R36, R9, 0x40, RZ ;  /* 0x0000004009247824 */ /* 0x002fc800078e00ff */
[C---:B------:R-:W-:Y:S01]  /*0160*/  IMAD.IADD R15, R36.reuse, 0x1, R17 ;  /* 0x00000001240f7824 */ /* 0x040fe200078e0211 */
        /* <DEDUP_REMOVED lines=21> */
.L_x_4933:
[----:B------:R-:W-:Y:S05]  /*02c0*/  BSYNC.RECONVERGENT B0 ;  /* 0x0000000000007941 */ /* 0x000fea0003800200 */
.L_x_4932:
        /* <DEDUP_REMOVED lines=18> */
[----:B------:R-:W-:Y:S01]  /*03f0*/  IMAD.MOV.U32 R2, RZ, RZ, RZ ;  /* 0x000000ffff027224 */ /* 0x000fe200078e00ff */
[----:B------:R-:W-:Y:S01]  /*0400*/  SHF.L.U32 R6, R17, 0x4, RZ ;  /* 0x0000000411067819 */ /* 0x000fe200000006ff */
[----:B------:R-:W-:Y:S01]  /*0410*/  IMAD.MOV.U32 R4, RZ, RZ, R36 ;  /* 0x000000ffff047224 */ /* 0x000fe200078e0024 */
[----:B------:R-:W-:Y:S02]  /*0420*/  LEA.HI R8, R11, R38, RZ, 0x3 ;  /* 0x000000260b087211 */ /* 0x000fe400078f18ff */
[----:B------:R-:W-:Y:S02]  /*0430*/  LOP3.LUT R6, R6, 0x10, RZ, 0xc0, !PT ;  /* 0x0000001006067812 */ /* 0x000fe400078ec0ff */
[----:B------:R-:W-:-:S07]  /*0440*/  SHF.R.S32.HI R8, RZ, 0x3, R8 ;  /* 0x00000003ff087819 */ /* 0x000fce0000011408 */
.L_x_4935:
[----:B--2---:R-:W1:Y:S01]  /*0450*/  LDC.64 R10, c[0x0][0x390] ;  /* 0x0000e400ff0a7b82 */ /* 0x004e620000000a00 */
[----:B-----5:R-:W-:-:S04]  /*0460*/  IMAD.IADD R14, R0, 0x1, R2 ;  /* 0x00000001000e7824 */ /* 0x020fc800078e0202 */
[----:B0-----:R-:W-:-:S05]  /*0470*/  IMAD R12, R14, R3, RZ ;  /* 0x000000030e0c7224 */ /* 0x001fca00078e02ff */
[----:B------:R-:W-:-:S04]  /*0480*/  SHF.R.S32.HI R13, RZ, 0x1f, R12 ;  /* 0x0000001fff0d7819 */ /* 0x000fc8000001140c */
[----:B------:R-:W-:-:S04]  /*0490*/  LEA.HI R13, R13, R12, RZ, 0x3 ;  /* 0x0000000c0d0d7211 */ /* 0x000fc800078f18ff */
[----:B------:R-:W-:-:S05]  /*04a0*/  LEA.HI.SX32 R13, R13, R8, 0x1d ;  /* 0x000000080d0d7211 */ /* 0x000fca00078feaff */
[----:B-1----:R-:W-:Y:S02]  /*04b0*/  IMAD.WIDE R10, R13, 0x4, R10 ;  /* 0x000000040d0a7825 */ /* 0x002fe400078e020a */
        /* <DEDUP_REMOVED lines=22> */
[----:B------:R-:W-:Y:S02]  /*0620*/  IMAD R11, R16, R16, R16 ;  /* 0x00000010100b7224 */ /* 0x000fe400078e0210 */
[----:B------:R-:W-:-:S02]  /*0630*/  IMAD R10, R2, 0x8, R1 ;  /* 0x00000008020a7824 */ /* 0x000fc400078e0201 */
[----:B------:R-:W-:Y:S01]  /*0640*/  VIADD R2, R2, 0x1 ;  /* 0x0000000102027836 */ /* 0x000fe20000000000 */
[----:B------:R-:W-:Y:S01]  /*0650*/  IADD3 R11, PT, PT, R16, 0x1, R11 ;  /* 0x00000001100b7810 */ /* 0x000fe20007ffe00b */
[----:B------:R-:W0:Y:S01]  /*0660*/  I2F.F16 R20, R20 ;  /* 0x0000001400147306 */ /* 0x000e220000200c00 */
[----:B----4-:R-:W-:-:S05]  /*0670*/  IMAD.IADD R4, R15, 0x1, R4 ;  /* 0x000000010f047824 */ /* 0x010fca00078e0204 */
[----:B------:R-:W-:Y:S02]  /*0680*/  ISETP.GE.AND P0, PT, R4, R37, PT ;  /* 0x000000250400720c */ /* 0x000fe40003f06270 */
        /* <DEDUP_REMOVED lines=8> */
.L_x_4934:
[----:B-12---:R0:W5:Y:S01]  /*0710*/  LDL.64 R10, [R1] ;  /* 0x00000000010a7983 */ /* 0x0061620000100a00 */
[----:B------:R-:W1:Y:S01]  /*0720*/  LDCU UR9, c[0x0][0x3c8] ;  /* 0x00007900ff0977ac */ /* 0x000e620008000800 */
[----:B------:R-:W-:Y:S01]  /*0730*/  HFMA2 R0, -RZ, RZ, 0, 0 ;  /* 0x00000000ff007431 */ /* 0x000fe200000001ff */
[----:B-1----:R-:W-:-:S13]  /*0740*/  ISETP.GT.AND P0, PT, R36, UR9, PT ;  /* 0x0000000924007c0c */ /* 0x002fda000bf04270 */
[----:B0-----:R-:W-:Y:S05]  /*0750*/  @!P0 BRA `(.L_x_4936) ;  /* 0x00000000001c8947 */ /* 0x001fea0003800000 */
[----:B------:R-:W0:Y:S02]  /*0760*/  LDC R13, c[0x0][0x3cc] ;  /* 0x0000f300ff0d7b82 */ /* 0x000e240000000800 */
[----:B0-----:R-:W-:-:S05]  /*0770*/  VIMNMX R0, PT, PT, R36, R13, PT ;  /* 0x0000000d24007248 */ /* 0x001fca0003fe0100 */
[----:B------:R-:W-:-:S05]  /*0780*/  VIADD R0, R0, -UR9 ;  /* 0x8000000900007c36 */ /* 0x000fca0008000000 */
[----:B------:R-:W-:-:S04]  /*0790*/  SHF.R.S32.HI R13, RZ, 0x1f, R0 ;  /* 0x0000001fff0d7819 */ /* 0x000fc80000011400 */
[----:B------:R-:W-:-:S04]  /*07a0*/  LEA.HI R13, R13, R0, RZ, 0x5 ;  /* 0x000000000d0d7211 */ /* 0x000fc800078f28ff */
[----:B------:R-:W-:-:S05]  /*07b0*/  SHF.R.S32.HI R13, RZ, 0x5, R13 ;  /* 0x00000005ff0d7819 */ /* 0x000fca000001140d */
[----:B------:R-:W-:-:S07]  /*07c0*/  IMAD R0, R13, 0x6, RZ ;  /* 0x000000060d007824 */ /* 0x000fce00078e02ff */
.L_x_4936:
        /* <DEDUP_REMOVED lines=11> */
.L_x_4937:
        /* <DEDUP_REMOVED lines=11> */
.L_x_4938:
        /* <DEDUP_REMOVED lines=11> */
.L_x_4939:
        /* <DEDUP_REMOVED lines=11> */
.L_x_4940:
[C---:B------:R-:W-:Y:S01]  /*0a90*/  VIMNMX R6, PT, PT, R36.reuse, UR9, PT ;  /* 0x0000000924067c48 */ /* 0x040fe2000bfe0100 */
[----:B------:R-:W0:Y:S01]  /*0aa0*/  S2UR UR5, SR_CgaCtaId ;  /* 0x00000000000579c3 */ /* 0x000e220000008800 */
[----:B------:R-:W1:Y:S01]  /*0ab0*/  LDCU.64 UR10, c[0x0][0x388] ;  /* 0x00007100ff0a77ac */ /* 0x000e620008000a00 */
[----:B------:R-:W-:Y:S01]  /*0ac0*/  VIMNMX R5, PT, PT, R5, UR9, PT ;  /* 0x0000000905057c48 */ /* 0x000fe2000bfe0100 */
[----:B-----5:R-:W-:Y:S01]  /*0ad0*/  IMAD.IADD R7, R36, 0x1, R7 ;  /* 0x0000000124077824 */ /* 0x020fe200078e0207 */
[----:B------:R-:W-:Y:S01]  /*0ae0*/  SHF.R.S32.HI R17, RZ, 0x1f, R6 ;  /* 0x0000001fff117819 */ /* 0x000fe20000011406 */
[----:B------:R-:W-:-:S03]  /*0af0*/  UMOV UR4, 0x400 ;  /* 0x0000040000047882 */ /* 0x000fc60000000000 */
[----:B------:R-:W-:Y:S02]  /*0b00*/  LEA.HI R17, R17, R6, RZ, 0x5 ;  /* 0x0000000611117211 */ /* 0x000fe400078f28ff */
[----:B------:R-:W-:Y:S02]  /*0b10*/  PRMT R6, R11, 0x7610, R11 ;  /* 0x000076100b067816 */ /* 0x000fe4000000000b */
[----:B------:R-:W-:-:S04]  /*0b20*/  SHF.R.S32.HI R17, RZ, 0x5, R17 ;  /* 0x00000005ff117819 */ /* 0x000fc80000011411 */
[----:B------:R-:W-:-:S04]  /*0b30*/  LEA R0, R17, R0, 0x3 ;  /* 0x0000000011007211 */ /* 0x000fc800078e18ff */
[----:B------:R-:W-:-:S04]  /*0b40*/  IADD3 R0, PT, PT, R13, R0, R2 ;  /* 0x000000000d007210 */ /* 0x000fc80007ffe002 */
[----:B------:R-:W-:Y:S01]  /*0b50*/  IADD3 R0, PT, PT, R15, R0, R4 ;  /* 0x000000000f007210 */ /* 0x000fe20007ffe004 */
[----:B0-----:R-:W-:-:S04]  /*0b60*/  ULEA UR4, UR5, UR4, 0x18 ;  /* 0x0000000405047291 */ /* 0x001fc8000f8ec0ff */
[----:B------:R-:W-:Y:S01]  /*0b70*/  IMAD R13, R0, R3, RZ ;  /* 0x00000003000d7224 */ /* 0x000fe200078e02ff */
[----:B------:R-:W-:-:S04]  /*0b80*/  SHF.R.S32.HI R0, RZ, 0x1f, R38 ;  /* 0x0000001fff007819 */ /* 0x000fc80000011426 */
[----:B------:R-:W-:-:S04]  /*0b90*/  IADD3 R2, P0, PT, R38, R13, RZ ;  /* 0x0000000d26027210 */ /* 0x000fc80007f1e0ff */
[----:B------:R-:W-:Y:S01]  /*0ba0*/  LEA.HI.X.SX32 R13, R13, R0, 0x1, P0 ;  /* 0x000000000d0d7211 */ /* 0x000fe200000f0eff */
[C---:B------:R-:W-:Y:S01]  /*0bb0*/  IMAD.SHL.U32 R4, R2.reuse, 0x4, RZ ;  /* 0x0000000402047824 */ /* 0x040fe200078e00ff */
[----:B------:R-:W-:Y:S02]  /*0bc0*/  ISETP.GT.AND P0, PT, R5, R36, PT ;  /* 0x000000240500720c */ /* 0x000fe40003f04270 */
[----:B------:R-:W-:Y:S01]  /*0bd0*/  SHF.L.U64.HI R13, R2, 0x2, R13 ;  /* 0x00000002020d7819 */ /* 0x000fe2000001020d */
[----:B------:R-:W-:Y:S01]  /*0be0*/  IMAD.MOV.U32 R2, RZ, RZ, RZ ;  /* 0x000000ffff027224 */ /* 0x000fe200078e00ff */
[----:B-1----:R-:W-:Y:S02]  /*0bf0*/  IADD3 R52, P1, PT, R4, UR10, RZ ;  /* 0x0000000a04347c10 */ /* 0x002fe4000ff3e0ff */
[----:B------:R-:W-:Y:S02]  /*0c00*/  PRMT R0, R10, 0x7610, R10 ;  /* 0x000076100a007816 */ /* 0x000fe4000000000a */
[----:B------:R-:W-:-:S02]  /*0c10*/  IADD3.X R53, PT, PT, R13, UR11, RZ, P1, !PT ;  /* 0x0000000b0d357c10 */ /* 0x000fc40008ffe4ff */
[----:B------:R-:W-:Y:S02]  /*0c20*/  PRMT R5, RZ, 0x5410, RZ ;  /* 0x00005410ff057816 */ /* 0x000fe400000000ff */
[----:B------:R-:W-:Y:S01]  /*0c30*/  PRMT R4, RZ, 0x5410, RZ ;  /* 0x00005410ff047816 */ /* 0x000fe200000000ff */
[----:B------:R-:W-:Y:S01]  /*0c40*/  IMAD.MOV.U32 R45, RZ, RZ, R53 ;  /* 0x000000ffff2d7224 */ /* 0x000fe200078e0035 */
[----:B------:R-:W-:Y:S01]  /*0c50*/  MOV R44, R52 ;  /* 0x00000034002c7202 */ /* 0x000fe20000000f00 */
[----:B------:R-:W-:Y:S06]  /*0c60*/  @!P0 BRA `(.L_x_4941) ;  /* 0x0000003000a08947 */ /* 0x000fec0003800000 */
[----:B------:R-:W-:Y:S01]  /*0c70*/  IMAD.WIDE.U32 R2, R9, 0x100, R42 ;  /* 0x0000010009027825 */ /* 0x000fe200078e002a */
[----:B------:R-:W-:Y:S02]  /*0c80*/  VIMNMX R31, PT, PT, R37, UR9, PT ;  /* 0x00000009251f7c48 */ /* 0x000fe4000bfe0100 */
[----:B------:R-:W-:Y:S02]  /*0c90*/  PRMT R4, RZ, 0x5410, RZ ;  /* 0x00005410ff047816 */ /* 0x000fe400000000ff */
[----:B------:R-:W-:Y:S01]  /*0ca0*/  IADD3 R24, P0, PT, R2, 0x2, RZ ;  /* 0x0000000202187810 */ /* 0x000fe20007f1e0ff */
[----:B------:R-:W-:Y:S01]  /*0cb0*/  IMAD.MOV.U32 R2, RZ, RZ, RZ ;  /* 0x000000ffff027224 */ /* 0x000fe200078e00ff */
[----:B------:R-:W-:-:S03]  /*0cc0*/  PRMT R5, RZ, 0x5410, RZ ;  /* 0x00005410ff057816 */ /* 0x000fc600000000ff */
[----:B------:R-:W-:-:S08]  /*0cd0*/  IMAD.X R25, RZ, RZ, R3, P0 ;  /* 0x000000ffff197224 */ /* 0x000fd000000e0603 */
.L_x_4942:
[----:B------:R-:W-:Y:S01]  /*0ce0*/  MOV R34, R52 ;  /* 0x0000003400227202 */ /* 0x000fe20000000f00 */
[----:B------:R-:W-:Y:S01]  /*0cf0*/  IMAD.MOV.U32 R35, RZ, RZ, R53 ;  /* 0x000000ffff237224 */ /* 0x000fe200078e0035 */
[----:B------:R-:W0:Y:S04]  /*0d00*/  LDS.64 R26, [UR4] ;  /* 0x00000004ff1a7984 */ /* 0x000e280008000a00 */
[----:B------:R-:W2:Y:S01]  /*0d10*/  LDG.E.128.CONSTANT R20, desc[UR6][R34.64] ;  /* 0x0000000622147981 */ /* 0x000ea2000c1e9d00 */
[----:B------:R-:W-:-:S04]  /*0d20*/  IMAD.U32 R3, RZ, RZ, UR12 ;  /* 0x0000000cff037e24 */ /* 0x000fc8000f8e00ff */
        /* <DEDUP_REMOVED lines=9> */
[----:B------:R-:W-:Y:S02]  /*0dc0*/  LOP3.LUT R18, R20, 0xff, RZ, 0xc0, !PT ;  /* 0x000000ff14127812 */ /* 0x000fe400078ec0ff */
[----:B------:R-:W-:Y:S01]  /*0dd0*/  IADD3 R33, PT, PT, R19, -0x80, RZ ;  /* 0xffffff8013217810 */ /* 0x000fe20007ffe0ff */
[----:B------:R-:W-:Y:S01]  /*0de0*/  VIADD R19, R16, 0xffffff80 ;  /* 0xffffff8010137836 */ /* 0x000fe20000000000 */
[----:B------:R-:W-:Y:S01]  /*0df0*/  SHF.R.U32.HI R16, RZ, 0x8, R20 ;  /* 0x00000008ff107819 */ /* 0x000fe20000011614 */
[----:B------:R-:W-:Y:S01]  /*0e00*/  VIADD R29, R28, 0xffffff80 ;  /* 0xffffff801c1d7836 */ /* 0x000fe20000000000 */
[----:B------:R-:W-:Y:S01]  /*0e10*/  SHF.R.U32.HI R39, RZ, 0x8, R21 ;  /* 0x00000008ff277819 */ /* 0x000fe20000011615 */
[----:B------:R-:W-:Y:S01]  /*0e20*/  VIADD R18, R18, 0xffffff80 ;  /* 0xffffff8012127836 */ /* 0x000fe20000000000 */
[----:B------:R-:W0:Y:S01]  /*0e30*/  I2F.F16 R33, R33 ;  /* 0x0000002100217306 */ /* 0x000e220000200c00 */
[----:B------:R-:W-:-:S02]  /*0e40*/  LOP3.LUT R16, R16, 0xff, RZ, 0xc0, !PT ;  /* 0x000000ff10107812 */ /* 0x000fc400078ec0ff */
[----:B------:R-:W-:Y:S02]  /*0e50*/  LEA.HI R30, R20, 0xffffff80, RZ, 0x8 ;  /* 0xffffff80141e7811 */ /* 0x000fe400078f40ff */
[----:B------:R-:W-:Y:S02]  /*0e60*/  LEA.HI R32, R21, 0xffffff80, RZ, 0x8 ;  /* 0xffffff8015207811 */ /* 0x000fe400078f40ff */
[----:B------:R-:W-:Y:S01]  /*0e70*/  LOP3.LUT R39, R39, 0xff, RZ, 0xc0, !PT ;  /* 0x000000ff27277812 */ /* 0x000fe200078ec0ff */
[----:B------:R1:W2:Y:S04]  /*0e80*/  I2F.F16 R17, R18 ;  /* 0x0000001200117306 */ /* 0x0002a80000200c00 */
[----:B------:R-:W-:Y:S02]  /*0e90*/  VIADD R41, R39, 0xffffff80 ;  /* 0xffffff8027297836 */ /* 0x000fe40000000000 */
[----:B0-----:R-:W-:-:S02]  /*0ea0*/  HADD2.F32 R33, -RZ, R33.H0_H0 ;  /* 0x20000021ff217230 */ /* 0x001fc40000004100 */
[----:B------:R-:W0:Y:S01]  /*0eb0*/  I2F.F16 R19, R19 ;  /* 0x0000001300137306 */ /* 0x000e220000200c00 */
[----:B-1----:R-:W-:Y:S01]  /*0ec0*/  SHF.R.U32.HI R18, RZ, 0x10, R20 ;  /* 0x00000010ff127819 */ /* 0x002fe20000011614 */
[----:B------:R-:W-:Y:S02]  /*0ed0*/  VIADD R20, R16, 0xffffff80 ;  /* 0xffffff8010147836 */ /* 0x000fe40000000000 */
[----:B------:R-:W-:Y:S01]  /*0ee0*/  HADD2.F32 R16, -RZ, R26.H0_H0 ;  /* 0x2000001aff107230 */ /* 0x000fe20000004100 */
[----:B------:R-:W-:Y:S02]  /*0ef0*/  LOP3.LUT R28, R18, 0xff, RZ, 0xc0, !PT ;  /* 0x000000ff121c7812 */ /* 0x000fe400078ec0ff */
[----:B------:R-:W-:Y:S01]  /*0f00*/  SHF.R.U32.HI R18, RZ, 0x10, R21 ;  /* 0x00000010ff127819 */ /* 0x000fe20000011615 */
[----:B------:R-:W1:Y:S01]  /*0f10*/  I2F.F16 R29, R29 ;  /* 0x0000001d001d7306 */ /* 0x000e620000200c00 */
[----:B--2---:R-:W-:Y:S02]  /*0f20*/  HADD2.F32 R17, -RZ, R17.H0_H0 ;  /* 0x20000011ff117230 */ /* 0x004fe40000004100 */
[----:B------:R-:W-:Y:S01]  /*0f30*/  FFMA.FTZ R33, R16, R33, RZ ;  /* 0x0000002110217223 */ /* 0x000fe200000100ff */
[----:B------:R-:W-:-:S02]  /*0f40*/  LOP3.LUT R40, R18, 0xff, RZ, 0xc0, !PT ;  /* 0x000000ff12287812 */ /* 0x000fc400078ec0ff */
[----:B------:R-:W-:Y:S01]  /*0f50*/  IADD3 R28, PT, PT, R28, -0x80, RZ ;  /* 0xffffff801c1c7810 */ /* 0x000fe20007ffe0ff */
[----:B------:R-:W-:Y:S01]  /*0f60*/  FFMA.FTZ R39, R17, R16, RZ ;  /* 0x0000001011277223 */ /* 0x000fe200000100ff */
[----:B0-----:R-:W-:Y:S01]  /*0f70*/  HADD2.F32 R19, -RZ, R19.H0_H0 ;  /* 0x20000013ff137230 */ /* 0x001fe20000004100 */
[----:B------:R-:W0:Y:S01]  /*0f80*/  I2F.F16 R20, R20 ;  /* 0x0000001400147306 */ /* 0x000e220000200c00 */
[----:B-1----:R-:W-:-:S03]  /*0f90*/  HADD2.F32 R21, -RZ, R29.H0_H0 ;  /* 0x2000001dff157230 */ /* 0x002fc60000004100 */
[----:B------:R-:W-:Y:S01]  /*0fa0*/  FFMA.FTZ R29, R16, R19, RZ ;  /* 0x00000013101d7223 */ /* 0x000fe200000100ff */
[----:B------:R-:W-:-:S03]  /*0fb0*/  VIADD R26, R40, 0xffffff80 ;  /* 0xffffff80281a7836 */ /* 0x000fc60000000000 */
[----:B------:R-:W1:Y:S01]  /*0fc0*/  I2F.F16 R41, R41 ;  /* 0x0000002900297306 */ /* 0x000e620000200c00 */
[----:B------:R-:W-:Y:S02]  /*0fd0*/  FFMA.FTZ R21, R16, R21, RZ ;  /* 0x0000001510157223 */ /* 0x000fe400000100ff */
[----:B------:R2:W5:Y:S01]  /*0fe0*/  LDG.E.128.CONSTANT R16, desc[UR6][R52.64] ;  /* 0x0000000634107981 */ /* 0x000562000c1e9d00 */
[----:B------:R-:W-:Y:S01]  /*0ff0*/  SHF.R.U32.HI R40, RZ, 0x8, R22 ;  /* 0x00000008ff287819 */ /* 0x000fe20000011616 */
[----:B0-----:R-:W-:-:S03]  /*1000*/  HADD2.F32 R44, -RZ, R20.H0_H0 ;  /* 0x20000014ff2c7230 */ /* 0x001fc60000004100 */
[----:B------:R-:W-:Y:S01]  /*1010*/  I2F.F16 R28, R28 ;  /* 0x0000001c001c7306 */ /* 0x000fe20000200c00 */
[----:B------:R-:W-:Y:S01]  /*1020*/  LOP3.LUT R20, R40, 0xff, RZ, 0xc0, !PT ;  /* 0x000000ff28147812 */ /* 0x000fe200078ec0ff */
[----:B------:R-:W-:Y:S01]  /*1030*/  FFMA.FTZ R40, R44, R46, R39 ;  /* 0x0000002e2c287223 */ /* 0x000fe20000010027 */
[----:B------:R-:W-:-:S03]  /*1040*/  SHF.R.U32.HI R39, RZ, 0x8, R23 ;  /* 0x00000008ff277819 */ /* 0x000fc60000011617 */
[----:B------:R-:W-:Y:S01]  /*1050*/  VIADD R20, R20, 0xffffff80 ;  /* 0xffffff8014147836 */ /* 0x000fe20000000000 */
[----:B------:R-:W-:Y:S01]  /*1060*/  LOP3.LUT R44, R39, 0xff, RZ, 0xc0, !PT ;  /* 0x000000ff272c7812 */ /* 0x000fe200078ec0ff */
[----:B------:R-:W-:Y:S03]  /*1070*/  I2F.F16 R32, R32 ;  /* 0x0000002000207306 */ /* 0x000fe60000200c00 */
[----:B------:R-:W-:Y:S02]  /*1080*/  IADD3 R45, PT, PT, R44, -0x80, RZ ;  /* 0xffffff802c2d7810 */ /* 0x000fe40007ffe0ff */
[----:B------:R-:W-:-:S03]  /*1090*/  SHF.R.U32.HI R39, RZ, 0x10, R22 ;  /* 0x00000010ff277819 */ /* 0x000fc60000011616 */
[----:B------:R-:W0:Y:S01]  /*10a0*/  I2F.F16 R20, R20 ;  /* 0x0000001400147306 */ /* 0x000e220000200c00 */
[----:B------:R-:W-:Y:S02]  /*10b0*/  LOP3.LUT R39, R39, 0xff, RZ, 0xc0, !PT ;  /* 0x000000ff27277812 */ /* 0x000fe400078ec0ff */
[----:B------:R-:W-:-:S05]  /*10c0*/  SHF.R.U32.HI R44, RZ, 0x10, R23 ;  /* 0x00000010ff2c7819 */ /* 0x000fca0000011617 */
[----:B------:R-:W3:Y:S01]  /*10d0*/  I2F.F16 R45, R45 ;  /* 0x0000002d002d7306 */ /* 0x000ee20000200c00 */
[----:B------:R-:W-:Y:S01]  /*10e0*/  LOP3.LUT R44, R44, 0xff, RZ, 0xc0, !PT ;  /* 0x000000ff2c2c7812 */ /* 0x000fe200078ec0ff */
[----:B------:R-:W-:Y:S02]  /*10f0*/  VIADD R39, R39, 0xffffff80 ;  /* 0xffffff8027277836 */ /* 0x000fe40000000000 */
[----:B-1----:R-:W-:Y:S02]  /*1100*/  HADD2.F32 R47, -RZ, R41.H0_H0 ;  /* 0x20000029ff2f7230 */ /* 0x002fe40000004100 */
[----:B------:R-:W-:Y:S02]  /*1110*/  VIADD R41, R44, 0xffffff80 ;  /* 0xffffff802c297836 */ /* 0x000fe40000000000 */
[----:B------:R-:W1:Y:S01]  /*1120*/  I2F.F16 R39, R39 ;  /* 0x0000002700277306 */ /* 0x000e620000200c00 */
[----:B------:R-:W-:Y:S01]  /*1130*/  FFMA.FTZ R44, R46, R47, R33 ;  /* 0x0000002f2e2c7223 */ /* 0x000fe20000010021 */
[----:B0-----:R-:W-:Y:S01]  /*1140*/  HADD2.F32 R33, -RZ, R20.H0_H0 ;  /* 0x20000014ff217230 */ /* 0x001fe20000004100 */
[----:B------:R-:W-:Y:S01]  /*1150*/  LEA.HI R20, R22, 0xffffff80, RZ, 0x8 ;  /* 0xffffff8016147811 */ /* 0x000fe200078f40ff */
[----:B---3--:R-:W-:-:S03]  /*1160*/  HADD2.F32 R22, -RZ, R45.H0_H0 ;  /* 0x2000002dff167230 */ /* 0x008fc60000004100 */
[C---:B------:R-:W-:Y:S01]  /*1170*/  FFMA.FTZ R29, R46.reuse, R33, R29 ;  /* 0x000000212e1d7223 */ /* 0x040fe2000001001d */
[----:B------:R-:W-:Y:S01]  /*1180*/  HADD2.F32 R33, -RZ, R28.H0_H0 ;  /* 0x2000001cff217230 */ /* 0x000fe20000004100 */
[----:B------:R-:W-:Y:S01]  /*1190*/  I2F.F16 R30, R30 ;  /* 0x0000001e001e7306 */ /* 0x000fe20000200c00 */
[----:B------:R-:W-:Y:S01]  /*11a0*/  FFMA.FTZ R46, R46, R22, R21 ;  /* 0x000000162e2e7223 */ /* 0x000fe20000010015 */
[----:B------:R-:W-:Y:S01]  /*11b0*/  LEA.HI R21, R23, 0xffffff80, RZ, 0x8 ;  /* 0xffffff8017157811 */ /* 0x000fe200078f40ff */
[----:B------:R-:W-:-:S05]  /*11c0*/  HADD2.F32 R23, -RZ, R27.H0_H0 ;  /* 0x2000001bff177230 */ /* 0x000fca0000004100 */
[----:B------:R-:W0:Y:S01]  /*11d0*/  I2F.F16 R26, R26 ;  /* 0x0000001a001a7306 */ /* 0x000e220000200c00 */
[----:B------:R-:W-:Y:S01]  /*11e0*/  FFMA.FTZ R33, R33, R23, R40 ;  /* 0x0000001721217223 */ /* 0x000fe20000010028 */
[----:B-1----:R-:W-:-:S06]  /*11f0*/  HADD2.F32 R40, -RZ, R39.H0_H0 ;  /* 0x20000027ff287230 */ /* 0x002fcc0000004100 */
[----:B------:R-:W1:Y:S01]  /*1200*/  I2F.F16 R41, R41 ;  /* 0x0000002900297306 */ /* 0x000e620000200c00 */
[----:B------:R-:W-:Y:S02]  /*1210*/  FFMA.FTZ R40, R23, R40, R29 ;  /* 0x0000002817287223 */ /* 0x000fe4000001001d */
[----:B------:R-:W3:Y:S05]  /*1220*/  LDS.64 R28, [UR4+0x8] ;  /* 0x00000804ff1c7984 */ /* 0x000eea0008000a00 */
[----:B------:R-:W4:Y:S01]  /*1230*/  I2F.F16 R20, R20 ;  /* 0x0000001400147306 */ /* 0x000f220000200c00 */
[----:B0-----:R-:W-:Y:S02]  /*1240*/  HADD2.F32 R22, -RZ, R26.H0_H0 ;  /* 0x2000001aff167230 */ /* 0x001fe40000004100 */
[----:B------:R-:W-:-:S02]  /*1250*/  HADD2.F32 R32, -RZ, R32.H0_H0 ;  /* 0x20000020ff207230 */ /* 0x000fc40000004100 */
[----:B-1----:R-:W-:Y:S02]  /*1260*/  HADD2.F32 R39, -RZ, R41.H0_H0 ;  /* 0x20000029ff277230 */ /* 0x002fe40000004100 */
[C---:B------:R-:W-:Y:S01]  /*1270*/  FFMA.FTZ R41, R23.reuse, R22, R44 ;  /* 0x0000001617297223 */ /* 0x040fe2000001002c */
[----:B------:R-:W-:Y:S01]  /*1280*/  HADD2.F32 R44, -RZ, R27.H1_H1 ;  /* 0x3000001bff2c7230 */ /* 0x000fe20000004100 */
[----:B------:R-:W0:Y:S01]  /*1290*/  I2F.F16 R21, R21 ;  /* 0x0000001500157306 */ /* 0x000e220000200c00 */
[----:B------:R-:W-:Y:S01]  /*12a0*/  LOP3.LUT R22, R8, 0xff, RZ, 0xc0, !PT ;  /* 0x000000ff08167812 */ /* 0x000fe200078ec0ff */
[----:B------:R-:W-:Y:S01]  /*12b0*/  FFMA.FTZ R39, R23, R39, R46 ;  /* 0x0000002717277223 */ /* 0x000fe2000001002e */
[----:B------:R-:W-:Y:S02]  /*12c0*/  HADD2.F32 R30, -RZ, R30.H0_H0 ;  /* 0x2000001eff1e7230 */ /* 0x000fe40000004100 */
[----:B------:R-:W-:Y:S01]  /*12d0*/  FFMA.FTZ R32, R44, R32, R41 ;  /* 0x000000202c207223 */ /* 0x000fe20000010029 */
[----:B------:R-:W-:Y:S01]  /*12e0*/  LOP3.LUT R23, R9, 0xff, RZ, 0xc0, !PT ;  /* 0x000000ff09177812 */ /* 0x000fe200078ec0ff */
[----:B----4-:R-:W-:Y:S01]  /*12f0*/  HADD2.F32 R41, -RZ, R20.H0_H0 ;  /* 0x20000014ff297230 */ /* 0x010fe20000004100 */
[----:B------:R-:W-:Y:S01]  /*1300*/  LOP3.LUT R27, R10, 0xff, RZ, 0xc0, !PT ;  /* 0x000000ff0a1b7812 */ /* 0x000fe200078ec0ff */
[----:B------:R-:W-:Y:S01]  /*1310*/  VIADD R22, R22, 0xffffff80 ;  /* 0xffffff8016167836 */ /* 0x000fe20000000000 */
[----:B------:R-:W-:Y:S01]  /*1320*/  SHF.R.U32.HI R20, RZ, 0x8, R8 ;  /* 0x00000008ff147819 */ /* 0x000fe20000011608 */
[----:B------:R-:W-:Y:S01]  /*1330*/  FFMA.FTZ R33, R30, R44, R33 ;  /* 0x0000002c1e217223 */ /* 0x000fe20000010021 */
[----:B------:R-:W-:Y:S01]  /*1340*/  IADD3 R23, PT, PT, R23, -0x80, RZ ;  /* 0xffffff8017177810 */ /* 0x000fe20007ffe0ff */
[----:B------:R-:W-:Y:S01]  /*1350*/  VIADD R27, R27, 0xffffff80 ;  /* 0xffffff801b1b7836 */ /* 0x000fe20000000000 */
[----:B------:R-:W-:Y:S01]  /*1360*/  LOP3.LUT R30, R11, 0xff, RZ, 0xc0, !PT ;  /* 0x000000ff0b1e7812 */ /* 0x000fe200078ec0ff */
[----:B------:R-:W-:Y:S01]  /*1370*/  FFMA.FTZ R40, R44, R41, R40 ;  /* 0x000000292c287223 */ /* 0x000fe20000010028 */
[----:B------:R-:W-:-:S02]  /*1380*/  LOP3.LUT R20, R20, 0xff, RZ, 0xc0, !PT ;  /* 0x000000ff14147812 */ /* 0x000fc400078ec0ff */
[----:B------:R-:W-:Y:S01]  /*1390*/  SHF.R.U32.HI R41, RZ, 0x8, R9 ;  /* 0x00000008ff297819 */ /* 0x000fe20000011609 */
[----:B------:R-:W1:Y:S01]  /*13a0*/  I2F.F16 R22, R22 ;  /* 0x0000001600167306 */ /* 0x000e620000200c00 */
[----:B------:R-:W-:Y:S02]  /*13b0*/  VIADD R30, R30, 0xffffff80 ;  /* 0xffffff801e1e7836 */ /* 0x000fe40000000000 */
[----:B------:R-:W-:Y:S01]  /*13c0*/  LOP3.LUT R41, R41, 0xff, RZ, 0xc0, !PT ;  /* 0x000000ff29297812 */ /* 0x000fe200078ec0ff */
[----:B------:R-:W-:-:S04]  /*13d0*/  VIADD R20, R20, 0xffffff80 ;  /* 0xffffff8014147836 */ /* 0x000fc80000000000 */
[----:B------:R-:W4:Y:S01]  /*13e0*/  I2F.F16 R23, R23 ;  /* 0x0000001700177306 */ /* 0x000f220000200c00 */
[----:B0-----:R-:W-:Y:S01]  /*13f0*/  HADD2.F32 R45, -RZ, R21.H0_H0 ;  /* 0x20000015ff2d7230 */ /* 0x001fe20000004100 */
[----:B------:R-:W-:-:S06]  /*1400*/  IADD3 R21, PT, PT, R41, -0x80, RZ ;  /* 0xffffff8029157810 */ /* 0x000fcc0007ffe0ff */
[----:B------:R-:W0:Y:S08]  /*1410*/  I2F.F16 R27, R27 ;  /* 0x0000001b001b7306 */ /* 0x000e300000200c00 */
[----:B------:R-:W2:Y:S01]  /*1420*/  I2F.F16 R30, R30 ;  /* 0x0000001e001e7306 */ /* 0x000ea20000200c00 */
[----:B------:R-:W-:-:S07]  /*1430*/  FFMA.FTZ R39, R44, R45, R39 ;  /* 0x0000002d2c277223 */ /* 0x000fce0000010027 */
[----:B------:R-:W2:Y:S01]  /*1440*/  I2F.F16 R20, R20 ;  /* 0x0000001400147306 */ /* 0x000ea20000200c00 */
[----:B---3--:R-:W-:Y:S02]  /*1450*/  HADD2.F32 R41, -RZ, R28.H0_H0 ;  /* 0x2000001cff297230 */ /* 0x008fe40000004100 */
[----:B-1----:R-:W-:-:S05]  /*1460*/  HADD2.F32 R22, -RZ, R22.H0_H0 ;  /* 0x20000016ff167230 */ /* 0x002fca0000004100 */
[----:B------:R-:W1:Y:S01]  /*1470*/  I2F.F16 R21, R21 ;  /* 0x0000001500157306 */ /* 0x000e620000200c00 */
[----:B----4-:R-:W-:Y:S02]  /*1480*/  HADD2.F32 R45, -RZ, R23.H0_H0 ;  /* 0x20000017ff2d7230 */ /* 0x010fe40000004100 */
[----:B0-----:R-:W-:Y:S02]  /*1490*/  HADD2.F32 R47, -RZ, R27.H0_H0 ;  /* 0x2000001bff2f7230 */ /* 0x001fe40000004100 */
[----:B------:R-:W-:Y:S01]  /*14a0*/  FFMA.FTZ R44, R22, R41, R33 ;  /* 0x00000029162c7223 */ /* 0x000fe20000010021 */
[----:B--2---:R-:W-:Y:S02]  /*14b0*/  HADD2.F32 R30, -RZ, R30.H0_H0 ;  /* 0x2000001eff1e7230 */ /* 0x004fe40000004100 */
[C---:B------:R-:W-:Y:S01]  /*14c0*/  FFMA.FTZ R22, R41.reuse, R45, R32 ;  /* 0x0000002d29167223 */ /* 0x040fe20000010020 */
[----:B------:R-:W-:Y:S01]  /*14d0*/  FFMA.FTZ R32, R41, R47, R40 ;  /* 0x0000002f29207223 */ /* 0x000fe20000010028 */
[----:B------:R-:W-:Y:S01]  /*14e0*/  HADD2.F32 R47, -RZ, R20.H0_H0 ;  /* 0x20000014ff2f7230 */ /* 0x000fe20000004100 */
[----:B------:R-:W-:Y:S01]  /*14f0*/  SHF.R.U32.HI R20, RZ, 0x8, R10 ;  /* 0x00000008ff147819 */ /* 0x000fe2000001160a */
[----:B------:R-:W-:Y:S01]  /*1500*/  HADD2.F32 R33, -RZ, R28.H1_H1 ;  /* 0x3000001cff217230 */ /* 0x000fe20000004100 */
[----:B------:R-:W-:Y:S01]  /*1510*/  LEA.HI R23, R9, 0xffffff80, RZ, 0x8 ;  /* 0xffffff8009177811 */ /* 0x000fe200078f40ff */
[----:B------:R-:W-:Y:S01]  /*1520*/  FFMA.FTZ R30, R41, R30, R39 ;  /* 0x0000001e291e7223 */ /* 0x000fe20000010027 */
[----:B------:R-:W-:Y:S01]  /*1530*/  IMAD.WIDE R52, R3, 0x4, R52 ;  /* 0x0000000403347825 */ /* 0x000fe200078e0234 */
[----:B------:R-:W-:-:S03]  /*1540*/  LOP3.LUT R41, R20, 0xff, RZ, 0xc0, !PT ;  /* 0x000000ff14297812 */ /* 0x000fc600078ec0ff */
[----:B-1----:R-:W-:Y:S01]  /*1550*/  HADD2.F32 R21, -RZ, R21.H0_H0 ;  /* 0x20000015ff157230 */ /* 0x002fe20000004100 */
[----:B------:R0:W-:Y:S01]  /*1560*/  I2F.F16 R27, R23 ;  /* 0x00000017001b7306 */ /* 0x0001e20000200c00 */
[----:B------:R-:W-:Y:S01]  /*1570*/  LEA.HI R26, R8, 0xffffff80, RZ, 0x8 ;  /* 0xffffff80081a7811 */ /* 0x000fe200078f40ff */
[----:B------:R-:W-:Y:S02]  /*1580*/  VIADD R41, R41, 0xffffff80 ;  /* 0xffffff8029297836 */ /* 0x000fe40000000000 */
[----:B------:R-:W-:Y:S01]  /*1590*/  FFMA.FTZ R40, R33, R21, R22 ;  /* 0x0000001521287223 */ /* 0x000fe20000010016 */
[----:B------:R-:W-:Y:S01]  /*15a0*/  SHF.R.U32.HI R8, RZ, 0x10, R8 ;  /* 0x00000010ff087819 */ /* 0x000fe20000011608 */
[----:B0-----:R0:W2:Y:S03]  /*15b0*/  LDG.E.128.CONSTANT R20, desc[UR6][R52.64] ;  /* 0x0000000634147981 */ /* 0x0010a6000c1e9d00 */
[----:B------:R-:W-:Y:S01]  /*15c0*/  LOP3.LUT R8, R8, 0xff, RZ, 0xc0, !PT ;  /* 0x000000ff08087812 */ /* 0x000fe200078ec0ff */
[----:B------:R-:W1:Y:S01]  /*15d0*/  I2F.F16 R41, R41 ;  /* 0x0000002900297306 */ /* 0x000e620000200c00 */
        /* <DEDUP_REMOVED lines=8> */
[----:B-1----:R-:W-:Y:S01]  /*1660*/  HADD2.F32 R47, -RZ, R41.H0_H0 ;  /* 0x20000029ff2f7230 */ /* 0x002fe20000004100 */
[----:B---3--:R-:W-:-:S02]  /*1670*/  SHF.R.U32.HI R45, RZ, 0x10, R10 ;  /* 0x00000010ff2d7819 */ /* 0x008fc4000001160a */
[----:B------:R-:W-:Y:S02]  /*1680*/  IADD3 R10, PT, PT, R9, -0x80, RZ ;  /* 0xffffff80090a7810 */ /* 0x000fe40007ffe0ff */
[----:B------:R-:W-:Y:S01]  /*1690*/  SHF.R.U32.HI R9, RZ, 0x10, R11 ;  /* 0x00000010ff097819 */ /* 0x000fe2000001160b */
[----:B------:R-:W-:Y:S01]  /*16a0*/  VIADD R44, R44, 0xffffff80 ;  /* 0xffffff802c2c7836 */ /* 0x000fe20000000000 */
[----:B------:R-:W-:Y:S02]  /*16b0*/  LOP3.LUT R45, R45, 0xff, RZ, 0xc0, !PT ;  /* 0x000000ff2d2d7812 */ /* 0x000fe400078ec0ff */
[----:B------:R-:W-:Y:S01]  /*16c0*/  LOP3.LUT R46, R9, 0xff, RZ, 0xc0, !PT ;  /* 0x000000ff092e7812 */ /* 0x000fe200078ec0ff */
[----:B------:R-:W-:Y:S02]  /*16d0*/  FFMA.FTZ R9, R33, R47, R32 ;  /* 0x0000002f21097223 */ /* 0x000fe40000010020 */
[----:B------:R-:W1:Y:S02]  /*16e0*/  I2F.F16 R44, R44 ;  /* 0x0000002c002c7306 */ /* 0x000e640000200c00 */
[----:B------:R-:W-:-:S02]  /*16f0*/  VIADD R32, R46, 0xffffff80 ;  /* 0xffffff802e207836 */ /* 0x000fc40000000000 */
[----:B------:R-:W-:-:S04]  /*1700*/  VIADD R45, R45, 0xffffff80 ;  /* 0xffffff802d2d7836 */ /* 0x000fc80000000000 */
        /* <DEDUP_REMOVED lines=15> */
[----:B------:R-:W-:Y:S01]  /*1800*/  FFMA.FTZ R44, R39, R11, R8 ;  /* 0x0000000b272c7223 */ /* 0x000fe20000010008 */
[C---:B------:R-:W-:Y:S01]  /*1810*/  FFMA.FTZ R33, R11.reuse, R48, R9 ;  /* 0x000000300b217223 */ /* 0x040fe20000010009 */
[----:B------:R0:W3:Y:S01]  /*1820*/  I2F.F16 R10, R46 ;  /* 0x0000002e000a7306 */ /* 0x0000e20000200c00 */
[----:B------:R-:W-:Y:S01]  /*1830*/  FFMA.FTZ R41, R11, R32, R30 ;  /* 0x000000200b297223 */ /* 0x000fe2000001001e */
[----:B------:R-:W-:Y:S01]  /*1840*/  VIADD R11, R45, 0xffffff80 ;  /* 0xffffff802d0b7836 */ /* 0x000fe20000000000 */
[----:B------:R-:W4:Y:S01]  /*1850*/  LDS.64 R8, [UR4+0x10] ;  /* 0x00001004ff087984 */ /* 0x000f220008000a00 */
[----:B------:R-:W-:Y:S02]  /*1860*/  HADD2.F32 R45, -RZ, R29.H1_H1 ;  /* 0x3000001dff2d7230 */ /* 0x000fe40000004100 */
[----:B-1----:R-:W-:Y:S01]  /*1870*/  HADD2.F32 R29, -RZ, R26.H0_H0 ;  /* 0x2000001aff1d7230 */ /* 0x002fe20000004100 */
[----:B------:R-:W-:Y:S01]  /*1880*/  LOP3.LUT R30, R13, 0xff, RZ, 0xc0, !PT ;  /* 0x000000ff0d1e7812 */ /* 0x000fe200078ec0ff */
[----:B------:R-:W-:-:S03]  /*1890*/  HADD2.F32 R27, -RZ, R27.H0_H0 ;  /* 0x2000001bff1b7230 */ /* 0x000fc60000004100 */
[----:B------:R-:W-:Y:S01]  /*18a0*/  FFMA.FTZ R32, R29, R45, R44 ;  /* 0x0000002d1d207223 */ /* 0x000fe2000001002c */
[----:B------:R-:W-:Y:S01]  /*18b0*/  LOP3.LUT R29, R14, 0xff, RZ, 0xc0, !PT ;  /* 0x000000ff0e1d7812 */ /* 0x000fe200078ec0ff */
[----:B------:R-:W-:Y:S01]  /*18c0*/  HADD2.F32 R28, -RZ, R28.H0_H0 ;  /* 0x2000001cff1c7230 */ /* 0x000fe20000004100 */
[----:B------:R-:W-:Y:S01]  /*18d0*/  IADD3 R26, PT, PT, R30, -0x80, RZ ;  /* 0xffffff801e1a7810 */ /* 0x000fe20007ffe0ff */
[----:B------:R-:W-:Y:S01]  /*18e0*/  FFMA.FTZ R30, R45, R27, R40 ;  /* 0x0000001b2d1e7223 */ /* 0x000fe20000010028 */
[----:B------:R-:W-:Y:S01]  /*18f0*/  LOP3.LUT R40, R15, 0xff, RZ, 0xc0, !PT ;  /* 0x000000ff0f287812 */ /* 0x000fe200078ec0ff */
[----:B0-----:R-:W-:Y:S02]  /*1900*/  VIADD R46, R29, 0xffffff80 ;  /* 0xffffff801d2e7836 */ /* 0x001fe40000000000 */
[----:B------:R-:W-:Y:S01]  /*1910*/  FFMA.FTZ R29, R45, R28, R33 ;  /* 0x0000001c2d1d7223 */ /* 0x000fe20000010021 */
[----:B------:R-:W-:Y:S01]  /*1920*/  SHF.R.U32.HI R28, RZ, 0x8, R12 ;  /* 0x00000008ff1c7819 */ /* 0x000fe2000001160c */
[----:B---3--:R-:W-:-:S02]  /*1930*/  HADD2.F32 R10, -RZ, R10.H0_H0 ;  /* 0x2000000aff0a7230 */ /* 0x008fc40000004100 */
[----:B------:R-:W-:Y:S01]  /*1940*/  VIADD R33, R40, 0xffffff80 ;  /* 0xffffff8028217836 */ /* 0x000fe20000000000 */
[----:B------:R-:W-:Y:S02]  /*1950*/  LOP3.LUT R40, R28, 0xff, RZ, 0xc0, !PT ;  /* 0x000000ff1c287812 */ /* 0x000fe400078ec0ff */
[----:B------:R-:W-:Y:S01]  /*1960*/  FFMA.FTZ R28, R45, R10, R41 ;  /* 0x0000000a2d1c7223 */ /* 0x000fe20000010029 */
[----:B------:R-:W-:Y:S02]  /*1970*/  SHF.R.U32.HI R10, RZ, 0x8, R13 ;  /* 0x00000008ff0a7819 */ /* 0x000fe4000001160d */
[----:B------:R-:W-:Y:S02]  /*1980*/  VIADD R44, R40, 0xffffff80 ;  /* 0xffffff80282c7836 */ /* 0x000fe40000000000 */
[----:B------:R-:W-:Y:S01]  /*1990*/  LOP3.LUT R40, R10, 0xff, RZ, 0xc0, !PT ;  /* 0x000000ff0a287812 */ /* 0x000fe200078ec0ff */
[----:B------:R-:W0:Y:S01]  /*19a0*/  I2F.F16 R11, R11 ;  /* 0x0000000b000b7306 */ /* 0x000e220000200c00 */
[----:B------:R-:W-:-:S02]  /*19b0*/  LEA.HI R39, R12, 0xffffff80, RZ, 0x8 ;  /* 0xffffff800c277811 */ /* 0x000fc400078f40ff */
[----:B------:R-:W-:Y:S02]  /*19c0*/  IADD3 R40, PT, PT, R40, -0x80, RZ ;  /* 0xffffff8028287810 */ /* 0x000fe40007ffe0ff */
[----:B------:R-:W-:-:S03]  /*19d0*/  SHF.R.U32.HI R41, RZ, 0x10, R12 ;  /* 0x00000010ff297819 */ /* 0x000fc6000001160c */
[----:B------:R-:W1:Y:S08]  /*19e0*/  I2F.F16 R27, R46 ;  /* 0x0000002e001b7306 */ /* 0x000e700000200c00 */
        /* <DEDUP_REMOVED lines=17> */
[----:B------:R-:W-:Y:S02]  /*1b00*/  SHF.R.U32.HI R10, RZ, 0x10, R13 ;  /* 0x00000010ff0a7819 */ /* 0x000fe4000001160d */
[----:B------:R-:W-:Y:S02]  /*1b10*/  LOP3.LUT R12, R12, 0xff, RZ, 0xc0, !PT ;  /* 0x000000ff0c0c7812 */ /* 0x000fe400078ec0ff */
[----:B------:R-:W-:Y:S01]  /*1b20*/  SHF.R.U32.HI R33, RZ, 0x8, R15 ;  /* 0x00000008ff217819 */ /* 0x000fe2000001160f */
[----:B------:R-:W-:Y:S01]  /*1b30*/  FFMA.FTZ R45, R8, R40, R45 ;  /* 0x00000028082d7223 */ /* 0x000fe2000001002d */
[----:B------:R-:W-:Y:S01]  /*1b40*/  LOP3.LUT R10, R10, 0xff, RZ, 0xc0, !PT ;  /* 0x000000ff0a0a7812 */ /* 0x000fe200078ec0ff */
[----:B------:R-:W-:Y:S01]  /*1b50*/  VIADD R12, R12, 0xffffff80 ;  /* 0xffffff800c0c7836 */ /* 0x000fe20000000000 */
[----:B------:R-:W-:-:S02]  /*1b60*/  LOP3.LUT R40, R33, 0xff, RZ, 0xc0, !PT ;  /* 0x000000ff21287812 */ /* 0x000fc400078ec0ff */
[----:B------:R-:W-:Y:S02]  /*1b70*/  SHF.R.U32.HI R33, RZ, 0x10, R14 ;  /* 0x00000010ff217819 */ /* 0x000fe4000001160e */
[----:B------:R-:W-:Y:S01]  /*1b80*/  LOP3.LUT R41, R41, 0xff, RZ, 0xc0, !PT ;  /* 0x000000ff29297812 */ /* 0x000fe200078ec0ff */
[----:B------:R-:W-:Y:S01]  /*1b90*/  VIADD R10, R10, 0xffffff80 ;  /* 0xffffff800a0a7836 */ /* 0x000fe20000000000 */
[----:B------:R-:W-:Y:S02]  /*1ba0*/  IADD3 R40, PT, PT, R40, -0x80, RZ ;  /* 0xffffff8028287810 */ /* 0x000fe40007ffe0ff */
[----:B------:R-:W-:Y:S01]  /*1bb0*/  LOP3.LUT R33, R33, 0xff, RZ, 0xc0, !PT ;  /* 0x000000ff21217812 */ /* 0x000fe200078ec0ff */
[----:B------:R-:W-:Y:S01]  /*1bc0*/  VIADD R26, R41, 0xffffff80 ;  /* 0xffffff80291a7836 */ /* 0x000fe20000000000 */
[----:B------:R-:W0:Y:S01]  /*1bd0*/  I2F.F16 R12, R12 ;  /* 0x0000000c000c7306 */ /* 0x000e220000200c00 */
[----:B------:R-:W-:-:S07]  /*1be0*/  FFMA.FTZ R41, R44, R8, R47 ;  /* 0x000000082c297223 */ /* 0x000fce000001002f */
[----:B------:R1:W-:Y:S08]  /*1bf0*/  I2F.F16 R44, R10 ;  /* 0x0000000a002c7306 */ /* 0x0003f00000200c00 */
[----:B------:R-:W3:Y:S01]  /*1c00*/  I2F.F16 R40, R40 ;  /* 0x0000002800287306 */ /* 0x000ee20000200c00 */
[----:B-1----:R-:W-:Y:S01]  /*1c10*/  VIADD R10, R33, 0xffffff80 ;  /* 0xffffff80210a7836 */ /* 0x002fe20000000000 */
[----:B------:R-:W-:-:S04]  /*1c20*/  SHF.R.U32.HI R33, RZ, 0x10, R15 ;  /* 0x00000010ff217819 */ /* 0x000fc8000001160f */
[----:B------:R-:W-:Y:S01]  /*1c30*/  LOP3.LUT R33, R33, 0xff, RZ, 0xc0, !PT ;  /* 0x000000ff21217812 */ /* 0x000fe200078ec0ff */
[----:B0-----:R-:W-:-:S04]  /*1c40*/  HADD2.F32 R46, -RZ, R12.H0_H0 ;  /* 0x2000000cff2e7230 */ /* 0x001fc80000004100 */
[----:B------:R-:W-:Y:S01]  /*1c50*/  VIADD R33, R33, 0xffffff80 ;  /* 0xffffff8021217836 */ /* 0x000fe20000000000 */
        /* <DEDUP_REMOVED lines=32> */
[----:B------:R-:W0:Y:S01]  /*1e60*/  LDS.64 R26, [UR4+0x18] ;  /* 0x00001804ff1a7984 */ /* 0x000e220008000a00 */
[----:B------:R-:W-:-:S03]  /*1e70*/  LEA.HI R15, R15, 0xffffff80, RZ, 0x8 ;  /* 0xffffff800f0f7811 */ /* 0x000fc600078f40ff */
[----:B------:R1:W3:Y:S03]  /*1e80*/  LDG.E.128.CONSTANT R8, desc[UR6][R52.64] ;  /* 0x0000000634087981 */ /* 0x0002e6000c1e9d00 */
[----:B------:R-:W4:Y:S08]  /*1e90*/  I2F.F16 R15, R15 ;  /* 0x0000000f000f7306 */ /* 0x000f300000200c00 */
[----:B------:R-:W5:Y:S01]  /*1ea0*/  I2F.F16 R33, R33 ;  /* 0x0000002100217306 */ /* 0x000f620000200c00 */
[----:B----4-:R-:W-:Y:S01]  /*1eb0*/  HADD2.F32 R40, -RZ, R15.H0_H0 ;  /* 0x2000000fff287230 */ /* 0x010fe20000004100 */
[----:B------:R-:W-:-:S06]  /*1ec0*/  LOP3.LUT R15, R18, 0xff, RZ, 0xc0, !PT ;  /* 0x000000ff120f7812 */ /* 0x000fcc00078ec0ff */
[----:B------:R-:W4:Y:S01]  /*1ed0*/  I2F.F16 R39, R39 ;  /* 0x0000002700277306 */ /* 0x000f220000200c00 */
[----:B------:R-:W-:Y:S01]  /*1ee0*/  VIADD R46, R15, 0xffffff80 ;  /* 0xffffff800f2e7836 */ /* 0x000fe20000000000 */
[----:B------:R-:W-:Y:S01]  /*1ef0*/  LOP3.LUT R15, R19, 0xff, RZ, 0xc0, !PT ;  /* 0x000000ff130f7812 */ /* 0x000fe200078ec0ff */
[----:B------:R-:W-:-:S05]  /*1f00*/  FFMA.FTZ R13, R14, R40, R13 ;  /* 0x000000280e0d7223 */ /* 0x000fca000001000d */
[----:B------:R-:W2:Y:S01]  /*1f10*/  I2F.F16 R14, R46 ;  /* 0x0000002e000e7306 */ /* 0x000ea20000200c00 */
[----:B------:R-:W-:Y:S02]  /*1f20*/  VIADD R44, R15, 0xffffff80 ;  /* 0xffffff800f2c7836 */ /* 0x000fe40000000000 */
[----:B-----5:R-:W-:-:S05]  /*1f30*/  HADD2.F32 R15, -RZ, R33.H0_H0 ;  /* 0x20000021ff0f7230 */ /* 0x020fca0000004100 */
[----:B------:R-:W5:Y:S01]  /*1f40*/  I2F.F16 R44, R44 ;  /* 0x0000002c002c7306 */ /* 0x000f620000200c00 */
[----:B0-----:R-:W-:-:S05]  /*1f50*/  HADD2.F32 R40, -RZ, R26.H0_H0 ;  /* 0x2000001aff287230 */ /* 0x001fca0000004100 */
[----:B------:R-:W-:Y:S01]  /*1f60*/  FFMA.FTZ R15, R15, R40, R12 ;  /* 0x000000280f0f7223 */ /* 0x000fe2000001000c */
[----:B----4-:R-:W-:Y:S02]  /*1f70*/  HADD2.F32 R12, -RZ, R39.H0_H0 ;  /* 0x20000027ff0c7230 */ /* 0x010fe40000004100 */
[----:B--2---:R-:W-:-:S03]  /*1f80*/  HADD2.F32 R48, -RZ, R14.H0_H0 ;  /* 0x2000000eff307230 */ /* 0x004fc60000004100 */
[----:B------:R-:W-:Y:S01]  /*1f90*/  FFMA.FTZ R14, R40, R12, R45 ;  /* 0x0000000c280e7223 */ /* 0x000fe2000001002d */
[----:B------:R-:W-:Y:S01]  /*1fa0*/  SHF.R.U32.HI R12, RZ, 0x8, R16 ;  /* 0x00000008ff0c7819 */ /* 0x000fe20000011610 */
[----:B-----5:R-:W-:-:S03]  /*1fb0*/  HADD2.F32 R44, -RZ, R44.H0_H0 ;  /* 0x2000002cff2c7230 */ /* 0x020fc60000004100 */
[----:B------:R-:W-:Y:S01]  /*1fc0*/  LOP3.LUT R12, R12, 0xff, RZ, 0xc0, !PT ;  /* 0x000000ff0c0c7812 */ /* 0x000fe200078ec0ff */
[C---:B------:R-:W-:Y:S01]  /*1fd0*/  FFMA.FTZ R41, R40.reuse, R48, R41 ;  /* 0x0000003028297223 */ /* 0x040fe20000010029 */
[----:B------:R-:W-:-:S03]  /*1fe0*/  FFMA.FTZ R13, R40, R44, R13 ;  /* 0x0000002c280d7223 */ /* 0x000fc6000001000d */
[----:B------:R-:W-:Y:S01]  /*1ff0*/  VIADD R40, R12, 0xffffff80 ;  /* 0xffffff800c287836 */ /* 0x000fe20000000000 */
[----:B------:R-:W-:Y:S02]  /*2000*/  SHF.R.U32.HI R44, RZ, 0x8, R17 ;  /* 0x00000008ff2c7819 */ /* 0x000fe40000011611 */
[----:B------:R-:W-:Y:S02]  /*2010*/  LEA.HI R39, R16, 0xffffff80, RZ, 0x8 ;  /* 0xffffff8010277811 */ /* 0x000fe400078f40ff */
[----:B------:R-:W-:Y:S01]  /*2020*/  LOP3.LUT R44, R44, 0xff, RZ, 0xc0, !PT ;  /* 0x000000ff2c2c7812 */ /* 0x000fe200078ec0ff */
[----:B------:R-:W0:Y:S01]  /*2030*/  I2F.F16 R40, R40 ;  /* 0x0000002800287306 */ /* 0x000e220000200c00 */
[----:B------:R-:W-:Y:S02]  /*2040*/  SHF.R.U32.HI R16, RZ, 0x10, R16 ;  /* 0x00000010ff107819 */ /* 0x000fe40000011610 */
[----:B------:R-:W-:Y:S02]  /*2050*/  IADD3 R44, PT, PT, R44, -0x80, RZ ;  /* 0xffffff802c2c7810 */ /* 0x000fe40007ffe0ff */
[----:B------:R-:W-:-:S03]  /*2060*/  LOP3.LUT R12, R16, 0xff, RZ, 0xc0, !PT ;  /* 0x000000ff100c7812 */ /* 0x000fc600078ec0ff */
[----:B------:R-:W2:Y:S01]  /*2070*/  I2F.F16 R16, R44 ;  /* 0x0000002c00107306 */ /* 0x000ea20000200c00 */
[----:B0-----:R-:W-:Y:S01]  /*2080*/  HADD2.F32 R46, -RZ, R40.H0_H0 ;  /* 0x20000028ff2e7230 */ /* 0x001fe20000004100 */
[----:B------:R-:W-:Y:S01]  /*2090*/  SHF.R.U32.HI R40, RZ, 0x8, R18 ;  /* 0x00000008ff287819 */ /* 0x000fe20000011612 */
[----:B------:R-:W-:-:S03]  /*20a0*/  HADD2.F32 R26, -RZ, R26.H1_H1 ;  /* 0x3000001aff1a7230 */ /* 0x000fc60000004100 */
[----:B------:R-:W-:Y:S01]  /*20b0*/  LOP3.LUT R40, R40, 0xff, RZ, 0xc0, !PT ;  /* 0x000000ff28287812 */ /* 0x000fe200078ec0ff */
[----:B--2---:R-:W-:-:S04]  /*20c0*/  HADD2.F32 R49, -RZ, R16.H0_H0 ;  /* 0x20000010ff317230 */ /* 0x004fc80000004100 */
[----:B------:R-:W-:Y:S01]  /*20d0*/  VIADD R44, R40, 0xffffff80 ;  /* 0xffffff80282c7836 */ /* 0x000fe20000000000 */
[----:B------:R-:W-:Y:S01]  /*20e0*/  SHF.R.U32.HI R16, RZ, 0x8, R19 ;  /* 0x00000008ff107819 */ /* 0x000fe20000011613 */
[----:B------:R-:W-:Y:S02]  /*20f0*/  FFMA.FTZ R49, R26, R49, R14 ;  /* 0x000000311a317223 */ /* 0x000fe4000001000e */
[----:B------:R-:W0:Y:S01]  /*2100*/  I2F.F16 R14, R44 ;  /* 0x0000002c000e7306 */ /* 0x000e220000200c00 */
[----:B------:R-:W-:Y:S02]  /*2110*/  LOP3.LUT R40, R16, 0xff, RZ, 0xc0, !PT ;  /* 0x000000ff10287812 */ /* 0x000fe400078ec0ff */
[----:B------:R-:W-:Y:S01]  /*2120*/  SHF.R.U32.HI R16, RZ, 0x10, R18 ;  /* 0x00000010ff107819 */ /* 0x000fe20000011612 */
[----:B------:R-:W-:Y:S01]  /*2130*/  FFMA.FTZ R15, R46, R26, R15 ;  /* 0x0000001a2e0f7223 */ /* 0x000fe2000001000f */
[----:B------:R-:W-:Y:S02]  /*2140*/  IADD3 R45, PT, PT, R40, -0x80, RZ ;  /* 0xffffff80282d7810 */ /* 0x000fe40007ffe0ff */
[----:B------:R-:W-:Y:S01]  /*2150*/  SHF.R.U32.HI R46, RZ, 0x10, R19 ;  /* 0x00000010ff2e7819 */ /* 0x000fe20000011613 */
[----:B------:R-:W-:Y:S01]  /*2160*/  VIADD R12, R12, 0xffffff80 ;  /* 0xffffff800c0c7836 */ /* 0x000fe20000000000 */
[----:B------:R-:W-:-:S02]  /*2170*/  LOP3.LUT R40, R16, 0xff, RZ, 0xc0, !PT ;  /* 0x000000ff10287812 */ /* 0x000fc400078ec0ff */
[----:B------:R-:W2:Y:S01]  /*2180*/  I2F.F16 R16, R45 ;  /* 0x0000002d00107306 */ /* 0x000ea20000200c00 */
[----:B------:R-:W-:Y:S02]  /*2190*/  LEA.HI R33, R17, 0xffffff80, RZ, 0x8 ;  /* 0xffffff8011217811 */ /* 0x000fe400078f40ff */
[----:B------:R-:W-:Y:S02]  /*21a0*/  LOP3.LUT R46, R46, 0xff, RZ, 0xc0, !PT ;  /* 0x000000ff2e2e7812 */ /* 0x000fe400078ec0ff */
[----:B------:R-:W-:Y:S01]  /*21b0*/  SHF.R.U32.HI R17, RZ, 0x10, R17 ;  /* 0x00000010ff117819 */ /* 0x000fe20000011611 */
[----:B------:R-:W-:Y:S02]  /*21c0*/  VIADD R40, R40, 0xffffff80 ;  /* 0xffffff8028287836 */ /* 0x000fe40000000000 */
[----:B0-----:R-:W-:Y:S01]  /*21d0*/  HADD2.F32 R47, -RZ, R14.H0_H0 ;  /* 0x2000000eff2f7230 */ /* 0x001fe20000004100 */
[----:B------:R-:W-:Y:S01]  /*21e0*/  LOP3.LUT R17, R17, 0xff, RZ, 0xc0, !PT ;  /* 0x000000ff11117812 */ /* 0x000fe200078ec0ff */
[----:B------:R-:W0:Y:S01]  /*21f0*/  I2F.F16 R12, R12 ;  /* 0x0000000c000c7306 */ /* 0x000e220000200c00 */
[----:B------:R-:W-:-:S03]  /*2200*/  VIADD R14, R46, 0xffffff80 ;  /* 0xffffff802e0e7836 */ /* 0x000fc60000000000 */
[----:B------:R-:W-:-:S04]  /*2210*/  VIADD R17, R17, 0xffffff80 ;  /* 0xffffff8011117836 */ /* 0x000fc80000000000 */
[----:B------:R-:W4:Y:S01]  /*2220*/  I2F.F16 R40, R40 ;  /* 0x0000002800287306 */ /* 0x000f220000200c00 */
[----:B--2---:R-:W-:-:S07]  /*2230*/  HADD2.F32 R16, -RZ, R16.H0_H0 ;  /* 0x20000010ff107230 */ /* 0x004fce0000004100 */
        /* <DEDUP_REMOVED lines=17> */
[----:B0-----:R-:W-:Y:S01]  /*2350*/  HADD2.F32 R17, -RZ, R17.H0_H0 ;  /* 0x20000011ff117230 */ /* 0x001fe20000004100 */
[----:B------:R-:W-:Y:S02]  /*2360*/  IADD3 R40, PT, PT, R15, -0x80, RZ ;  /* 0xffffff800f287810 */ /* 0x000fe40007ffe0ff */
[----:B------:R-:W2:Y:S02]  /*2370*/  LDG.E.128.CONSTANT R12, desc[UR6][R52.64] ;  /* 0x00000006340c7981 */ /* 0x000ea4000c1e9d00 */
[----:B------:R-:W-:-:S02]  /*2380*/  FFMA.FTZ R49, R16, R17, R49 ;  /* 0x0000001110317223 */ /* 0x000fc40000010031 */
[----:B------:R-:W0:Y:S01]  /*2390*/  LDS.64 R16, [UR4+0x20] ;  /* 0x00002004ff107984 */ /* 0x000e220008000a00 */
[----:B------:R-:W1:Y:S01]  /*23a0*/  I2F.F16 R39, R39 ;  /* 0x0000002700277306 */ /* 0x000e620000200c00 */
[----:B------:R-:W-:Y:S01]  /*23b0*/  HADD2.F32 R46, -RZ, R27.H1_H1 ;  /* 0x3000001bff2e7230 */ /* 0x000fe20000004100 */
[----:B------:R-:W-:-:S05]  /*23c0*/  LOP3.LUT R27, R22, 0xff, RZ, 0xc0, !PT ;  /* 0x000000ff161b7812 */ /* 0x000fca00078ec0ff */
[----:B------:R-:W-:Y:S01]  /*23d0*/  VIADD R51, R27, 0xffffff80 ;  /* 0xffffff801b337836 */ /* 0x000fe20000000000 */
        /* <DEDUP_REMOVED lines=30> */
[----:B------:R-:W-:Y:S01]  /*25c0*/  SHF.R.U32.HI R47, RZ, 0x8, R23 ;  /* 0x00000008ff2f7819 */ /* 0x000fe20000011617 */
[----:B------:R-:W-:Y:S01]  /*25d0*/  VIADD R18, R18, 0xffffff80 ;  /* 0xffffff8012127836 */ /* 0x000fe20000000000 */
[----:B------:R-:W-:Y:S02]  /*25e0*/  LOP3.LUT R44, R44, 0xff, RZ, 0xc0, !PT ;  /* 0x000000ff2c2c7812 */ /* 0x000fe400078ec0ff */
[----:B------:R-:W-:Y:S02]  /*25f0*/  LOP3.LUT R46, R46, 0xff, RZ, 0xc0, !PT ;  /* 0x000000ff2e2e7812 */ /* 0x000fe400078ec0ff */
[----:B------:R-:W-:Y:S01]  /*2600*/  LOP3.LUT R47, R47, 0xff, RZ, 0xc0, !PT ;  /* 0x000000ff2f2f7812 */ /* 0x000fe200078ec0ff */
[----:B------:R0:W1:Y:S01]  /*2610*/  I2F.F16 R48, R18 ;  /* 0x0000001200307306 */ /* 0x0000620000200c00 */
[----:B------:R-:W-:Y:S01]  /*2620*/  IADD3 R44, PT, PT, R44, -0x80, RZ ;  /* 0xffffff802c2c7810 */ /* 0x000fe20007ffe0ff */
[----:B------:R-:W-:-:S02]  /*2630*/  VIADD R46, R46, 0xffffff80 ;  /* 0xffffff802e2e7836 */ /* 0x000fc40000000000 */
[----:B------:R-:W-:-:S04]  /*2640*/  VIADD R47, R47, 0xffffff80 ;  /* 0xffffff802f2f7836 */ /* 0x000fc80000000000 */
        /* <DEDUP_REMOVED lines=12> */
[----:B------:R-:W-:-:S02]  /*2710*/  SHF.R.U32.HI R41, RZ, 0x10, R21 ;  /* 0x00000010ff297819 */ /* 0x000fc40000011615 */
[----:B------:R-:W-:Y:S02]  /*2720*/  SHF.R.U32.HI R40, RZ, 0x10, R20 ;  /* 0x00000010ff287819 */ /* 0x000fe40000011614 */
[----:B------:R-:W-:Y:S02]  /*2730*/  LOP3.LUT R41, R41, 0xff, RZ, 0xc0, !PT ;  /* 0x000000ff29297812 */ /* 0x000fe400078ec0ff */
[----:B------:R-:W-:Y:S02]  /*2740*/  LOP3.LUT R40, R40, 0xff, RZ, 0xc0, !PT ;  /* 0x000000ff28287812 */ /* 0x000fe400078ec0ff */
[----:B------:R-:W-:Y:S02]  /*2750*/  IADD3 R47, PT, PT, R41, -0x80, RZ ;  /* 0xffffff80292f7810 */ /* 0x000fe40007ffe0ff */
[----:B------:R-:W-:Y:S01]  /*2760*/  SHF.R.U32.HI R41, RZ, 0x10, R22 ;  /* 0x00000010ff297819 */ /* 0x000fe20000011616 */
[----:B------:R-:W-:Y:S01]  /*2770*/  VIADD R40, R40, 0xffffff80 ;  /* 0xffffff8028287836 */ /* 0x000fe20000000000 */
[----:B------:R-:W-:-:S02]  /*2780*/  SHF.R.U32.HI R44, RZ, 0x10, R23 ;  /* 0x00000010ff2c7819 */ /* 0x000fc40000011617 */
[----:B------:R-:W-:Y:S02]  /*2790*/  LOP3.LUT R41, R41, 0xff, RZ, 0xc0, !PT ;  /* 0x000000ff29297812 */ /* 0x000fe400078ec0ff */
[----:B------:R-:W-:-:S03]  /*27a0*/  LOP3.LUT R44, R44, 0xff, RZ, 0xc0, !PT ;  /* 0x000000ff2c2c7812 */ /* 0x000fc600078ec0ff */
[----:B------:R-:W-:Y:S01]  /*27b0*/  VIADD R48, R41, 0xffffff80 ;  /* 0xffffff8029307836 */ /* 0x000fe20000000000 */
[----:B------:R-:W0:Y:S01]  /*27c0*/  I2F.F16 R40, R40 ;  /* 0x0000002800287306 */ /* 0x000e220000200c00 */
[----:B------:R-:W-:-:S07]  /*27d0*/  VIADD R44, R44, 0xffffff80 ;  /* 0xffffff802c2c7836 */ /* 0x000fce0000000000 */
        /* <DEDUP_REMOVED lines=17> */
[----:B------:R-:W-:Y:S02]  /*28f0*/  LEA.HI R44, R21, 0xffffff80, RZ, 0x8 ;  /* 0xffffff80152c7811 */ /* 0x000fe400078f40ff */
[----:B------:R-:W-:Y:S01]  /*2900*/  LEA.HI R23, R23, 0xffffff80, RZ, 0x8 ;  /* 0xffffff8017177811 */ /* 0x000fe200078f40ff */
[----:B-1----:R-:W-:Y:S01]  /*2910*/  HADD2.F32 R21, -RZ, R41.H0_H0 ;  /* 0x20000029ff157230 */ /* 0x002fe20000004100 */
[----:B------:R-:W1:Y:S04]  /*2920*/  I2F.F16 R22, R22 ;  /* 0x0000001600167306 */ /* 0x000e680000200c00 */
[----:B------:R-:W-:Y:S01]  /*2930*/  FFMA.FTZ R21, R21, R17, R16 ;  /* 0x0000001115157223 */ /* 0x000fe20000010010 */
[----:B---3--:R-:W-:-:S03]  /*2940*/  LOP3.LUT R16, R8, 0xff, RZ, 0xc0, !PT ;  /* 0x000000ff08107812 */ /* 0x008fc600078ec0ff */
        /* <DEDUP_REMOVED lines=13> */
[----:B------:R-:W0:Y:S01]  /*2a20*/  I2F.F16 R41, R46 ;  /* 0x0000002e00297306 */ /* 0x000e220000200c00 */
[----:B------:R-:W-:Y:S02]  /*2a30*/  FFMA.FTZ R16, R17, R45, R40 ;  /* 0x0000002d11107223 */ /* 0x000fe40000010028 */
[----:B------:R-:W-:Y:S01]  /*2a40*/  FFMA.FTZ R17, R44, R22, R21 ;  /* 0x000000162c117223 */ /* 0x000fe20000010015 */
[----:B------:R-:W-:-:S02]  /*2a50*/  LOP3.LUT R44, R11, 0xff, RZ, 0xc0, !PT ;  /* 0x000000ff0b2c7812 */ /* 0x000fc400078ec0ff */
[----:B------:R-:W-:Y:S02]  /*2a60*/  LOP3.LUT R40, R9, 0xff, RZ, 0xc0, !PT ;  /* 0x000000ff09287812 */ /* 0x000fe400078ec0ff */
[----:B------:R-:W-:-:S03]  /*2a70*/  IADD3 R44, PT, PT, R44, -0x80, RZ ;  /* 0xffffff802c2c7810 */ /* 0x000fc60007ffe0ff */
[----:B------:R-:W-:-:S03]  /*2a80*/  VIADD R40, R40, 0xffffff80 ;  /* 0xffffff8028287836 */ /* 0x000fc60000000000 */
[----:B------:R-:W1:Y:S01]  /*2a90*/  I2F.F16 R44, R44 ;  /* 0x0000002c002c7306 */ /* 0x000e620000200c00 */
[----:B0-----:R-:W-:Y:S01]  /*2aa0*/  HADD2.F32 R41, -RZ, R41.H0_H0 ;  /* 0x20000029ff297230 */ /* 0x001fe20000004100 */
[----:B------:R-:W-:-:S04]  /*2ab0*/  SHF.R.U32.HI R21, RZ, 0x8, R8 ;  /* 0x00000008ff157819 */ /* 0x000fc80000011608 */
[----:B------:R-:W-:Y:S02]  /*2ac0*/  FFMA.FTZ R41, R22, R41, R20 ;  /* 0x0000002916297223 */ /* 0x000fe40000010014 */
[----:B------:R-:W0:Y:S01]  /*2ad0*/  I2F.F16 R40, R40 ;  /* 0x0000002800287306 */ /* 0x000e220000200c00 */
[----:B------:R-:W-:Y:S02]  /*2ae0*/  SHF.R.U32.HI R20, RZ, 0x8, R9 ;  /* 0x00000008ff147819 */ /* 0x000fe40000011609 */
[----:B------:R-:W-:Y:S02]  /*2af0*/  LOP3.LUT R21, R21, 0xff, RZ, 0xc0, !PT ;  /* 0x000000ff15157812 */ /* 0x000fe400078ec0ff */
[----:B------:R-:W-:Y:S01]  /*2b00*/  LOP3.LUT R20, R20, 0xff, RZ, 0xc0, !PT ;  /* 0x000000ff14147812 */ /* 0x000fe200078ec0ff */
[----:B-1----:R-:W-:Y:S02]  /*2b10*/  HADD2.F32 R46, -RZ, R44.H0_H0 ;  /* 0x2000002cff2e7230 */ /* 0x002fe40000004100 */
[----:B------:R-:W-:-:S02]  /*2b20*/  VIADD R45, R21, 0xffffff80 ;  /* 0xffffff80152d7836 */ /* 0x000fc40000000000 */
[----:B------:R-:W-:Y:S02]  /*2b30*/  VIADD R44, R20, 0xffffff80 ;  /* 0xffffff80142c7836 */ /* 0x000fe40000000000 */
[----:B0-----:R-:W-:Y:S02]  /*2b40*/  HADD2.F32 R21, -RZ, R40.H0_H0 ;  /* 0x20000028ff157230 */ /* 0x001fe40000004100 */
[----:B------:R-:W0:Y:S08]  /*2b50*/  I2F.F16 R40, R45 ;  /* 0x0000002d00287306 */ /* 0x000e300000200c00 */
[----:B------:R-:W1:Y:S01]  /*2b60*/  I2F.F16 R44, R44 ;  /* 0x0000002c002c7306 */ /* 0x000e620000200c00 */
[----:B------:R-:W-:-:S02]  /*2b70*/  HADD2.F32 R18, -RZ, R18.H1_H1 ;  /* 0x30000012ff127230 */ /* 0x000fc40000004100 */
        /* <DEDUP_REMOVED lines=12> */
[----:B------:R-:W-:Y:S01]  /*2c40*/  VIADD R16, R16, 0xffffff80 ;  /* 0xffffff8010107836 */ /* 0x000fe20000000000 */
[----:B------:R-:W-:Y:S02]  /*2c50*/  LEA.HI R21, R8, 0xffffff80, RZ, 0x8 ;  /* 0xffffff8008157811 */ /* 0x000fe400078f40ff */
[----:B------:R-:W-:Y:S02]  /*2c60*/  SHF.R.U32.HI R8, RZ, 0x10, R8 ;  /* 0x00000010ff087819 */ /* 0x000fe40000011608 */
[----:B------:R-:W-:Y:S02]  /*2c70*/  LEA.HI R20, R9, 0xffffff80, RZ, 0x8 ;  /* 0xffffff8009147811 */ /* 0x000fe400078f40ff */
[----:B------:R-:W-:Y:S01]  /*2c80*/  SHF.R.U32.HI R9, RZ, 0x10, R9 ;  /* 0x00000010ff097819 */ /* 0x000fe20000011609 */
[----:B------:R-:W1:Y:S01]  /*2c90*/  I2F.F16 R16, R16 ;  /* 0x0000001000107306 */ /* 0x000e620000200c00 */
[----:B------:R-:W-:-:S02]  /*2ca0*/  LOP3.LUT R8, R8, 0xff, RZ, 0xc0, !PT ;  /* 0x000000ff08087812 */ /* 0x000fc400078ec0ff */
[----:B------:R-:W-:Y:S02]  /*2cb0*/  LEA.HI R46, R10, 0xffffff80, RZ, 0x8 ;  /* 0xffffff800a2e7811 */ /* 0x000fe400078f40ff */
[----:B------:R-:W-:Y:S01]  /*2cc0*/  LOP3.LUT R9, R9, 0xff, RZ, 0xc0, !PT ;  /* 0x000000ff09097812 */ /* 0x000fe200078ec0ff */
[----:B------:R-:W-:Y:S01]  /*2cd0*/  VIADD R8, R8, 0xffffff80 ;  /* 0xffffff8008087836 */ /* 0x000fe20000000000 */
[----:B------:R-:W-:Y:S01]  /*2ce0*/  SHF.R.U32.HI R10, RZ, 0x10, R10 ;  /* 0x00000010ff0a7819 */ /* 0x000fe2000001160a */
[----:B------:R3:W-:Y:S01]  /*2cf0*/  I2F.F16 R22, R46 ;  /* 0x0000002e00167306 */ /* 0x0007e20000200c00 */
[----:B------:R-:W-:Y:S01]  /*2d00*/  IADD3 R44, PT, PT, R9, -0x80, RZ ;  /* 0xffffff80092c7810 */ /* 0x000fe20007ffe0ff */
[----:B0-----:R-:W-:Y:S01]  /*2d10*/  HADD2.F32 R9, -RZ, R40.H0_H0 ;  /* 0x20000028ff097230 */ /* 0x001fe20000004100 */
[----:B------:R-:W-:Y:S02]  /*2d20*/  LOP3.LUT R10, R10, 0xff, RZ, 0xc0, !PT ;  /* 0x000000ff0a0a7812 */ /* 0x000fe400078ec0ff */
[----:B---3--:R-:W-:-:S03]  /*2d30*/  SHF.R.U32.HI R46, RZ, 0x10, R11 ;  /* 0x00000010ff2e7819 */ /* 0x008fc6000001160b */
[----:B------:R-:W0:Y:S01]  /*2d40*/  I2F.F16 R8, R8 ;  /* 0x0000000800087306 */ /* 0x000e220000200c00 */
[----:B------:R-:W-:Y:S01]  /*2d50*/  FFMA.FTZ R41, R18, R9, R41 ;  /* 0x0000000912297223 */ /* 0x000fe20000010029 */
[----:B------:R-:W-:Y:S01]  /*2d60*/  LOP3.LUT R46, R46, 0xff, RZ, 0xc0, !PT ;  /* 0x000000ff2e2e7812 */ /* 0x000fe200078ec0ff */
[----:B------:R-:W-:Y:S02]  /*2d70*/  VIADD R9, R10, 0xffffff80 ;  /* 0xffffff800a097836 */ /* 0x000fe40000000000 */
[----:B-1----:R-:W-:Y:S02]  /*2d80*/  HADD2.F32 R16, -RZ, R16.H0_H0 ;  /* 0x20000010ff107230 */ /* 0x002fe40000004100 */
[----:B------:R-:W-:Y:S01]  /*2d90*/  VIADD R46, R46, 0xffffff80 ;  /* 0xffffff802e2e7836 */ /* 0x000fe20000000000 */
[----:B------:R-:W1:Y:S02]  /*2da0*/  I2F.F16 R40, R44 ;  /* 0x0000002c00287306 */ /* 0x000e640000200c00 */
[----:B------:R-:W-:-:S06]  /*2db0*/  FFMA.FTZ R23, R18, R16, R23 ;  /* 0x0000001012177223 */ /* 0x000fcc0000010017 */
        /* <DEDUP_REMOVED lines=24> */
[----:B------:R-:W-:Y:S02]  /*2f40*/  VIADD R8, R8, 0xffffff80 ;  /* 0xffffff8008087836 */ /* 0x000fe40000000000 */
[----:B------:R-:W-:-:S05]  /*2f50*/  IADD3 R23, PT, PT, R18, -0x80, RZ ;  /* 0xffffff8012177810 */ /* 0x000fca0007ffe0ff */
[----:B------:R-:W2:Y:S01]  /*2f60*/  I2F.F16 R9, R47 ;  /* 0x0000002f00097306 */ /* 0x000ea20000200c00 */
[----:B------:R-:W-:-:S07]  /*2f70*/  ISETP.NE.AND P0, PT, R36, R7, PT ;  /* 0x000000072400720c */ /* 0x000fce0003f05270 */
        /* <DEDUP_REMOVED lines=11> */
[----:B---3--:R-:W-:-:S02]  /*3030*/  HADD2.F32 R45, -RZ, R8.H0_H0 ;  /* 0x20000008ff2d7230 */ /* 0x008fc40000004100 */
[----:B----4-:R-:W-:Y:S02]  /*3040*/  HADD2.F32 R21, -RZ, R21.H0_H0 ;  /* 0x20000015ff157230 */ /* 0x010fe40000004100 */
[----:B-----5:R-:W-:Y:S02]  /*3050*/  HADD2.F32 R23, -RZ, R23.H0_H0 ;  /* 0x20000017ff177230 */ /* 0x020fe40000004100 */
[----:B------:R-:W-:Y:S01]  /*3060*/  FFMA.FTZ R46, R9, R20, RZ ;  /* 0x00000014092e7223 */ /* 0x000fe200000100ff */
[----:B------:R-:W-:Y:S02]  /*3070*/  @!P0 IMAD R18, R2, 0x8, R1 ;  /* 0x0000000802128824 */ /* 0x000fe400078e0201 */
[C---:B------:R-:W-:Y:S01]  /*3080*/  FFMA.FTZ R45, R20.reuse, R45, RZ ;  /* 0x0000002d142d7223 */ /* 0x040fe200000100ff */
[C---:B------:R-:W-:Y:S01]  /*3090*/  FFMA.FTZ R21, R20.reuse, R21, RZ ;  /* 0x0000001514157223 */ /* 0x040fe200000100ff */
[----:B------:R-:W-:Y:S01]  /*30a0*/  FFMA.FTZ R23, R20, R23, RZ ;  /* 0x0000001714177223 */ /* 0x000fe200000100ff */
[----:B------:R-:W-:-:S02]  /*30b0*/  SHF.R.U32.HI R20, RZ, 0x8, R12 ;  /* 0x00000008ff147819 */ /* 0x000fc4000001160c */
[----:B------:R-:W-:Y:S01]  /*30c0*/  SHF.R.U32.HI R47, RZ, 0x8, R13 ;  /* 0x00000008ff2f7819 */ /* 0x000fe2000001160d */
[----:B------:R-:W-:Y:S01]  /*30d0*/  FFMA.FTZ R44, R19, R11, R44 ;  /* 0x0000000b132c7223 */ /* 0x000fe2000001002c */
[----:B------:R-:W-:Y:S01]  /*30e0*/  LOP3.LUT R20, R20, 0xff, RZ, 0xc0, !PT ;  /* 0x000000ff14147812 */ /* 0x000fe200078ec0ff */
[----:B------:R-:W2:Y:S01]  /*30f0*/  @!P0 LDL.64 R18, [R18+0x8] ;  /* 0x0000080012128983 */ /* 0x000ea20000100a00 */
[----:B------:R-:W-:-:S03]  /*3100*/  LOP3.LUT R47, R47, 0xff, RZ, 0xc0, !PT ;  /* 0x000000ff2f2f7812 */ /* 0x000fc600078ec0ff */
[----:B------:R-:W-:Y:S01]  /*3110*/  VIADD R20, R20, 0xffffff80 ;  /* 0xffffff8014147836 */ /* 0x000fe20000000000 */
[----:B------:R-:W-:-:S05]  /*3120*/  IADD3 R47, PT, PT, R47, -0x80, RZ ;  /* 0xffffff802f2f7810 */ /* 0x000fca0007ffe0ff */
[----:B------:R-:W0:Y:S08]  /*3130*/  I2F.F16 R20, R20 ;  /* 0x0000001400147306 */ /* 0x000e300000200c00 */
[----:B------:R-:W1:Y:S01]  /*3140*/  I2F.F16 R47, R47 ;  /* 0x0000002f002f7306 */ /* 0x000e620000200c00 */
[----:B------:R-:W-:Y:S02]  /*3150*/  HADD2.F32 R48, -RZ, R16.H1_H1 ;  /* 0x30000010ff307230 */ /* 0x000fe40000004100 */
[----:B------:R-:W-:-:S04]  /*3160*/  IMAD.WIDE R52, R3, 0x4, R52 ;  /* 0x0000000403347825 */ /* 0x000fc800078e0234 */
[----:B0-----:R-:W-:Y:S01]  /*3170*/  HADD2.F32 R49, -RZ, R20.H0_H0 ;  /* 0x20000014ff317230 */ /* 0x001fe20000004100 */
[----:B------:R-:W3:Y:S01]  /*3180*/  LDG.E.128.CONSTANT R8, desc[UR6][R52.64] ;  /* 0x0000000634087981 */ /* 0x000ee2000c1e9d00 */
[----:B-1----:R-:W-:-:S03]  /*3190*/  HADD2.F32 R16, -RZ, R47.H0_H0 ;  /* 0x2000002fff107230 */ /* 0x002fc60000004100 */
[----:B------:R-:W-:Y:S01]  /*31a0*/  FFMA.FTZ R46, R49, R48, R46 ;  /* 0x00000030312e7223 */ /* 0x000fe2000001002e */
[----:B------:R-:W-:Y:S01]  /*31b0*/  SHF.R.U32.HI R49, RZ, 0x8, R15 ;  /* 0x00000008ff317819 */ /* 0x000fe2000001160f */
[----:B------:R-:W-:Y:S01]  /*31c0*/  FFMA.FTZ R16, R48, R16, R45 ;  /* 0x0000001030107223 */ /* 0x000fe2000001002d */
[----:B------:R-:W-:Y:S02]  /*31d0*/  SHF.R.U32.HI R45, RZ, 0x8, R14 ;  /* 0x00000008ff2d7819 */ /* 0x000fe4000001160e */
[----:B------:R-:W-:Y:S02]  /*31e0*/  LOP3.LUT R49, R49, 0xff, RZ, 0xc0, !PT ;  /* 0x000000ff31317812 */ /* 0x000fe400078ec0ff */
[----:B------:R-:W-:-:S03]  /*31f0*/  LOP3.LUT R45, R45, 0xff, RZ, 0xc0, !PT ;  /* 0x000000ff2d2d7812 */ /* 0x000fc600078ec0ff */
[----:B------:R-:W-:Y:S02]  /*3200*/  VIADD R49, R49, 0xffffff80 ;  /* 0xffffff8031317836 */ /* 0x000fe40000000000 */
[----:B------:R-:W-:-:S04]  /*3210*/  VIADD R45, R45, 0xffffff80 ;  /* 0xffffff802d2d7836 */ /* 0x000fc80000000000 */
        /* <DEDUP_REMOVED lines=12> */
[----:B------:R-:W-:Y:S01]  /*32e0*/  IADD3 R47, PT, PT, R21, -0x80, RZ ;  /* 0xffffff80152f7810 */ /* 0x000fe20007ffe0ff */
[----:B------:R-:W-:-:S06]  /*32f0*/  HADD2.F32 R21, -RZ, R17.H0_H0 ;  /* 0x20000011ff157230 */ /* 0x000fcc0000004100 */
[----:B------:R-:W1:Y:S01]  /*3300*/  I2F.F16 R47, R47 ;  /* 0x0000002f002f7306 */ /* 0x000e620000200c00 */
[----:B------:R-:W-:Y:S01]  /*3310*/  SHF.R.U32.HI R50, RZ, 0x10, R15 ;  /* 0x00000010ff327819 */ /* 0x000fe2000001160f */
[----:B0-----:R-:W-:-:S05]  /*3320*/  HADD2.F32 R23, -RZ, R49.H0_H0 ;  /* 0x20000031ff177230 */ /* 0x001fca0000004100 */
[----:B------:R-:W-:Y:S01]  /*3330*/  FFMA.FTZ R23, R21, R23, R16 ;  /* 0x0000001715177223 */ /* 0x000fe20000010010 */
[----:B------:R-:W-:Y:S01]  /*3340*/  SHF.R.U32.HI R16, RZ, 0x10, R14 ;  /* 0x00000010ff107819 */ /* 0x000fe2000001160e */
[----:B-1----:R-:W-:Y:S01]  /*3350*/  HADD2.F32 R45, -RZ, R47.H0_H0 ;  /* 0x2000002fff2d7230 */ /* 0x002fe20000004100 */
[----:B------:R-:W-:Y:S02]  /*3360*/  LOP3.LUT R50, R50, 0xff, RZ, 0xc0, !PT ;  /* 0x000000ff32327812 */ /* 0x000fe400078ec0ff */
[----:B------:R-:W-:Y:S02]  /*3370*/  LOP3.LUT R16, R16, 0xff, RZ, 0xc0, !PT ;  /* 0x000000ff10107812 */ /* 0x000fe400078ec0ff */
[----:B------:R-:W-:Y:S01]  /*3380*/  FFMA.FTZ R45, R45, R21, R46 ;  /* 0x000000152d2d7223 */ /* 0x000fe2000001002e */
[----:B------:R-:W-:Y:S02]  /*3390*/  IADD3 R50, PT, PT, R50, -0x80, RZ ;  /* 0xffffff8032327810 */ /* 0x000fe40007ffe0ff */
[----:B------:R-:W-:-:S04]  /*33a0*/  VIADD R46, R16, 0xffffff80 ;  /* 0xffffff80102e7836 */ /* 0x000fc80000000000 */
        /* <DEDUP_REMOVED lines=10> */
[----:B------:R-:W-:Y:S01]  /*3450*/  I2F.F16 R13, R13 ;  /* 0x0000000d000d7306 */ /* 0x000fe20000200c00 */
[----:B------:R-:W-:-:S07]  /*3460*/  LEA.HI R14, R15, 0xffffff80, RZ, 0x8 ;  /* 0xffffff800f0e7811 */ /* 0x000fce00078f40ff */
[----:B------:R-:W0:Y:S08]  /*3470*/  I2F.F16 R12, R12 ;  /* 0x0000000c000c7306 */ /* 0x000e300000200c00 */
[----:B------:R-:W1:Y:S08]  /*3480*/  I2F.F16 R46, R46 ;  /* 0x0000002e002e7306 */ /* 0x000e700000200c00 */
[----:B------:R-:W5:Y:S01]  /*3490*/  I2F.F16 R14, R14 ;  /* 0x0000000e000e7306 */ /* 0x000f620000200c00 */
[----:B------:R-:W-:-:S02]  /*34a0*/  HADD2.F32 R17, -RZ, R17.H1_H1 ;  /* 0x30000011ff117230 */ /* 0x000fc40000004100 */
[----:B0-----:R-:W-:Y:S02]  /*34b0*/  HADD2.F32 R12, -RZ, R12.H0_H0 ;  /* 0x2000000cff0c7230 */ /* 0x001fe40000004100 */
[----:B-1----:R-:W-:-:S03]  /*34c0*/  HADD2.F32 R15, -RZ, R46.H0_H0 ;  /* 0x2000002eff0f7230 */ /* 0x002fc60000004100 */
[----:B------:R-:W-:Y:S02]  /*34d0*/  FFMA.FTZ R12, R12, R17, R45 ;  /* 0x000000110c0c7223 */ /* 0x000fe4000001002d */
[----:B------:R-:W-:Y:S01]  /*34e0*/  FFMA.FTZ R20, R17, R15, R20 ;  /* 0x0000000f11147223 */ /* 0x000fe20000010014 */
[----:B--2---:R-:W-:-:S04]  /*34f0*/  @!P0 PRMT R0, R18, 0x7610, R0 ;  /* 0x0000761012008816 */ /* 0x004fc80000000000 */
[----:B------:R-:W-:Y:S01]  /*3500*/  @!P0 PRMT R0, R0, 0x7610, R18 ;  /* 0x0000761000008816 */ /* 0x000fe20000000012 */
[----:B------:R-:W-:Y:S01]  /*3510*/  HADD2.F32 R18, -RZ, R13.H0_H0 ;  /* 0x2000000dff127230 */ /* 0x000fe20000004100 */
[----:B------:R-:W-:-:S04]  /*3520*/  @!P0 PRMT R6, R19, 0x7610, R6 ;  /* 0x0000761013068816 */ /* 0x000fc80000000006 */
[C---:B------:R-:W-:Y:S01]  /*3530*/  FFMA.FTZ R23, R17.reuse, R18, R23 ;  /* 0x0000001211177223 */ /* 0x040fe20000010017 */
[----:B-----5:R-:W-:Y:S01]  /*3540*/  HADD2.F32 R18, -RZ, R14.H0_H0 ;  /* 0x2000000eff127230 */ /* 0x020fe20000004100 */
[----:B------:R-:W-:Y:S01]  /*3550*/  @!P0 PRMT R6, R6, 0x7610, R19 ;  /* 0x0000761006068816 */ /* 0x000fe20000000013 */
[--C-:B------:R-:W-:Y:S02]  /*3560*/  HADD2.F32 R13, -RZ, R0.reuse.H0_H0 ;  /* 0x20000000ff0d7230 */ /* 0x100fe40000004100 */
[----:B------:R-:W-:Y:S02]  /*3570*/  HADD2.F32 R15, -RZ, R0.H1_H1 ;  /* 0x30000000ff0f7230 */ /* 0x000fe40000004100 */
[----:B------:R-:W-:Y:S01]  /*3580*/  FFMA.FTZ R16, R17, R18, R16 ;  /* 0x0000001211107223 */ /* 0x000fe20000010010 */
[--C-:B------:R-:W-:Y:S02]  /*3590*/  HADD2.F32 R18, -RZ, R6.reuse.H0_H0 ;  /* 0x20000006ff127230 */ /* 0x100fe40000004100 */
        /* <DEDUP_REMOVED lines=10> */
[----:B------:R-:W-:Y:S01]  /*3640*/  PRMT R45, R45, 0x5410, R46 ;  /* 0x000054102d2d7816 */ /* 0x000fe2000000002e */
[----:B------:R-:W-:Y:S01]  /*3650*/  FMUL.FTZ R26, R13, R26 ;  /* 0x0000001a0d1a7220 */ /* 0x000fe20000410000 */
[----:B---3--:R-:W-:Y:S01]  /*3660*/  LOP3.LUT R30, R9, 0xff, RZ, 0xc0, !PT ;  /* 0x000000ff091e7812 */ /* 0x008fe200078ec0ff */
[----:B------:R-:W-:Y:S01]  /*3670*/  FMUL.FTZ R27, R15, R27 ;  /* 0x0000001b0f1b7220 */ /* 0x000fe20000410000 */
[----:B------:R-:W-:Y:S02]  /*3680*/  HFMA2 R5, R32, 1, 1, R5 ;  /* 0x3c003c0020057831 */ /* 0x000fe40000000005 */
[----:B------:R-:W-:Y:S02]  /*3690*/  HADD2 R4, R45, R4 ;  /* 0x000000042d047230 */ /* 0x000fe40000000000 */
[----:B------:R-:W-:Y:S01]  /*36a0*/  VIADD R45, R30, 0xffffff80 ;  /* 0xffffff801e2d7836 */ /* 0x000fe20000000000 */
[----:B------:R-:W-:-:S02]  /*36b0*/  F2FP.F16.F32.PACK_AB R30, RZ, R26 ;  /* 0x0000001aff1e723e */ /* 0x000fc400000000ff */
[----:B------:R-:W-:Y:S01]  /*36c0*/  F2FP.F16.F32.PACK_AB R32, RZ, R27 ;  /* 0x0000001bff20723e */ /* 0x000fe200000000ff */
[----:B------:R-:W-:Y:S01]  /*36d0*/  FMUL.FTZ R33, R18, R33 ;  /* 0x0000002112217220 */ /* 0x000fe20000410000 */
[----:B------:R-:W-:Y:S02]  /*36e0*/  FMUL.FTZ R39, R17, R39 ;  /* 0x0000002711277220 */ /* 0x000fe40000410000 */
[----:B------:R-:W-:Y:S02]  /*36f0*/  PRMT R46, R30, 0x5410, R32 ;  /* 0x000054101e2e7816 */ /* 0x000fe40000000020 */
[----:B------:R-:W-:Y:S02]  /*3700*/  F2FP.F16.F32.PACK_AB R30, RZ, R33 ;  /* 0x00000021ff1e723e */ /* 0x000fe400000000ff */
[----:B------:R-:W-:Y:S01]  /*3710*/  F2FP.F16.F32.PACK_AB R32, RZ, R39 ;  /* 0x00000027ff20723e */ /* 0x000fe200000000ff */
[----:B------:R-:W-:Y:S01]  /*3720*/  HFMA2 R39, R46, 1, 1, R5 ;  /* 0x3c003c002e277831 */ /* 0x000fe20000000005 */
[----:B------:R-:W-:Y:S01]  /*3730*/  SHF.R.U32.HI R5, RZ, 0x8, R8 ;  /* 0x00000008ff057819 */ /* 0x000fe20000011608 */
[----:B------:R0:W-:Y:S01]  /*3740*/  I2F.F16 R26, R45 ;  /* 0x0000002d001a7306 */ /* 0x0001e20000200c00 */
[----:B------:R-:W-:-:S02]  /*3750*/  LOP3.LUT R33, R11, 0xff, RZ, 0xc0, !PT ;  /* 0x000000ff0b217812 */ /* 0x000fc400078ec0ff */
[----:B------:R-:W-:Y:S02]  /*3760*/  LOP3.LUT R5, R5, 0xff, RZ, 0xc0, !PT ;  /* 0x000000ff05057812 */ /* 0x000fe400078ec0ff */
[----:B0-----:R-:W-:Y:S01]  /*3770*/  PRMT R45, R30, 0x5410, R32 ;  /* 0x000054101e2d7816 */ /* 0x001fe20000000020 */
[----:B------:R-:W-:Y:S01]  /*3780*/  VIADD R30, R33, 0xffffff80 ;  /* 0xffffff80211e7836 */ /* 0x000fe20000000000 */
[C---:B------:R-:W-:Y:S02]  /*3790*/  LEA.HI R14, R8.reuse, 0xffffff80, RZ, 0x8 ;  /* 0xffffff80080e7811 */ /* 0x040fe400078f40ff */
[----:B------:R-:W-:Y:S01]  /*37a0*/  LOP3.LUT R29, R8, 0xff, RZ, 0xc0, !PT ;  /* 0x000000ff081d7812 */ /* 0x000fe200078ec0ff */
[----:B------:R-:W-:Y:S01]  /*37b0*/  HFMA2 R33, R45, 1, 1, R4 ;  /* 0x3c003c002d217831 */ /* 0x000fe20000000004 */
[----:B------:R-:W-:Y:S01]  /*37c0*/  SHF.R.U32.HI R45, RZ, 0x10, R8 ;  /* 0x00000010ff2d7819 */ /* 0x000fe20000011608 */
[----:B------:R-:W-:Y:S02]  /*37d0*/  VIADD R8, R5, 0xffffff80 ;  /* 0xffffff8005087836 */ /* 0x000fe40000000000 */
[----:B------:R-:W0:Y:S01]  /*37e0*/  LDS.64 R4, [UR4+0x38] ;  /* 0x00003804ff047984 */ /* 0x000e220008000a00 */
[----:B------:R-:W-:Y:S01]  /*37f0*/  FMUL.FTZ R44, R13, R44 ;  /* 0x0000002c0d2c7220 */ /* 0x000fe20000410000 */
[----:B------:R-:W-:Y:S01]  /*3800*/  FMUL.FTZ R32, R15, R40 ;  /* 0x000000280f207220 */ /* 0x000fe20000410000 */
[----:B------:R-:W-:Y:S01]  /*3810*/  VIADD R29, R29, 0xffffff80 ;  /* 0xffffff801d1d7836 */ /* 0x000fe20000000000 */
[----:B------:R-:W-:-:S02]  /*3820*/  LOP3.LUT R45, R45, 0xff, RZ, 0xc0, !PT ;  /* 0x000000ff2d2d7812 */ /* 0x000fc400078ec0ff */
[----:B------:R-:W-:Y:S02]  /*3830*/  SHF.R.U32.HI R46, RZ, 0x8, R9 ;  /* 0x00000008ff2e7819 */ /* 0x000fe40000011609 */
[----:B------:R-:W-:Y:S02]  /*3840*/  F2FP.F16.F32.PACK_AB R40, RZ, R44 ;  /* 0x0000002cff28723e */ /* 0x000fe400000000ff */
[----:B------:R-:W-:Y:S02]  /*3850*/  F2FP.F16.F32.PACK_AB R44, RZ, R32 ;  /* 0x00000020ff2c723e */ /* 0x000fe400000000ff */
[----:B------:R-:W-:Y:S01]  /*3860*/  IADD3 R32, PT, PT, R45, -0x80, RZ ;  /* 0xffffff802d207810 */ /* 0x000fe20007ffe0ff */
[----:B------:R-:W1:Y:S01]  /*3870*/  I2F.F16 R29, R29 ;  /* 0x0000001d001d7306 */ /* 0x000e620000200c00 */
[----:B------:R-:W-:Y:S01]  /*3880*/  LOP3.LUT R45, R46, 0xff, RZ, 0xc0, !PT ;  /* 0x000000ff2e2d7812 */ /* 0x000fe200078ec0ff */
[----:B------:R-:W-:Y:S01]  /*3890*/  FMUL.FTZ R41, R18, R41 ;  /* 0x0000002912297220 */ /* 0x000fe20000410000 */
[----:B------:R-:W-:Y:S01]  /*38a0*/  FMUL.FTZ R22, R17, R22 ;  /* 0x0000001611167220 */ /* 0x000fe20000410000 */
[----:B------:R-:W-:-:S02]  /*38b0*/  LEA.HI R19, R9, 0xffffff80, RZ, 0x8 ;  /* 0xffffff8009137811 */ /* 0x000fc400078f40ff */
[----:B------:R-:W-:Y:S01]  /*38c0*/  SHF.R.U32.HI R46, RZ, 0x10, R9 ;  /* 0x00000010ff2e7819 */ /* 0x000fe20000011609 */
[----:B------:R-:W-:Y:S01]  /*38d0*/  VIADD R9, R45, 0xffffff80 ;  /* 0xffffff802d097836 */ /* 0x000fe20000000000 */
[----:B------:R-:W-:Y:S02]  /*38e0*/  LOP3.LUT R27, R10, 0xff, RZ, 0xc0, !PT ;  /* 0x000000ff0a1b7812 */ /* 0x000fe400078ec0ff */
[----:B------:R-:W-:Y:S02]  /*38f0*/  PRMT R47, R40, 0x5410, R44 ;  /* 0x00005410282f7816 */ /* 0x000fe4000000002c */
[----:B------:R-:W-:Y:S02]  /*3900*/  F2FP.F16.F32.PACK_AB R41, RZ, R41 ;  /* 0x00000029ff29723e */ /* 0x000fe400000000ff */
[----:B------:R-:W-:Y:S02]  /*3910*/  F2FP.F16.F32.PACK_AB R45, RZ, R22 ;  /* 0x00000016ff2d723e */ /* 0x000fe400000000ff */
[----:B------:R-:W-:-:S02]  /*3920*/  SHF.R.U32.HI R40, RZ, 0x8, R10 ;  /* 0x00000008ff287819 */ /* 0x000fc4000001160a */
[----:B------:R-:W-:Y:S02]  /*3930*/  IADD3 R27, PT, PT, R27, -0x80, RZ ;  /* 0xffffff801b1b7810 */ /* 0x000fe40007ffe0ff */
[----:B------:R-:W-:Y:S02]  /*3940*/  LOP3.LUT R40, R40, 0xff, RZ, 0xc0, !PT ;  /* 0x000000ff28287812 */ /* 0x000fe400078ec0ff */
[----:B------:R-:W-:Y:S02]  /*3950*/  PRMT R44, R41, 0x5410, R45 ;  /* 0x00005410292c7816 */ /* 0x000fe4000000002d */
[----:B------:R-:W-:Y:S02]  /*3960*/  SHF.R.U32.HI R41, RZ, 0x10, R10 ;  /* 0x00000010ff297819 */ /* 0x000fe4000001160a */
[----:B------:R-:W-:Y:S01]  /*3970*/  LEA.HI R28, R10, 0xffffff80, RZ, 0x8 ;  /* 0xffffff800a1c7811 */ /* 0x000fe200078f40ff */
[----:B------:R-:W2:Y:S01]  /*3980*/  I2F.F16 R27, R27 ;  /* 0x0000001b001b7306 */ /* 0x000ea20000200c00 */
[----:B------:R-:W-:Y:S01]  /*3990*/  IADD3 R10, PT, PT, R40, -0x80, RZ ;  /* 0xffffff80280a7810 */ /* 0x000fe20007ffe0ff */
[----:B-1----:R-:W-:Y:S01]  /*39a0*/  HADD2.F32 R45, -RZ, R29.H0_H0 ;  /* 0x2000001dff2d7230 */ /* 0x002fe20000004100 */
[----:B------:R-:W-:Y:S01]  /*39b0*/  LOP3.LUT R40, R41, 0xff, RZ, 0xc0, !PT ;  /* 0x000000ff29287812 */ /* 0x000fe200078ec0ff */
[----:B0-----:R-:W-:Y:S01]  /*39c0*/  HADD2.F32 R41, -RZ, R4.H0_H0 ;  /* 0x20000004ff297230 */ /* 0x001fe20000004100 */
[----:B------:R-:W-:Y:S01]  /*39d0*/  SHF.R.U32.HI R29, RZ, 0x8, R11 ;  /* 0x00000008ff1d7819 */ /* 0x000fe2000001160b */
[----:B------:R-:W-:-:S02]  /*39e0*/  HADD2 R33, R44, R33 ;  /* 0x000000212c217230 */ /* 0x000fc40000000000 */
[----:B------:R-:W-:Y:S01]  /*39f0*/  HADD2.F32 R44, -RZ, R26.H0_H0 ;  /* 0x2000001aff2c7230 */ /* 0x000fe20000004100 */
[----:B------:R-:W-:Y:S01]  /*3a00*/  LOP3.LUT R46, R46, 0xff, RZ, 0xc0, !PT ;  /* 0x000000ff2e2e7812 */ /* 0x000fe200078ec0ff */
[----:B------:R-:W-:Y:S01]  /*3a10*/  FFMA.FTZ R12, R45, R41, R12 ;  /* 0x000000292d0c7223 */ /* 0x000fe2000001000c */
[----:B------:R-:W-:Y:S02]  /*3a20*/  LOP3.LUT R29, R29, 0xff, RZ, 0xc0, !PT ;  /* 0x000000ff1d1d7812 */ /* 0x000fe400078ec0ff */
[----:B------:R-:W-:Y:S01]  /*3a30*/  SHF.R.U32.HI R45, RZ, 0x10, R11 ;  /* 0x00000010ff2d7819 */ /* 0x000fe2000001160b */
[----:B------:R-:W0:Y:S01]  /*3a40*/  I2F.F16 R30, R30 ;  /* 0x0000001e001e7306 */ /* 0x000e220000200c00 */
[----:B------:R-:W-:Y:S01]  /*3a50*/  FFMA.FTZ R23, R41, R44, R23 ;  /* 0x0000002c29177223 */ /* 0x000fe20000010017 */
[----:B------:R-:W-:Y:S01]  /*3a60*/  VIADD R22, R46, 0xffffff80 ;  /* 0xffffff802e167836 */ /* 0x000fe20000000000 */
[----:B------:R-:W-:Y:S01]  /*3a70*/  LOP3.LUT R45, R45, 0xff, RZ, 0xc0, !PT ;  /* 0x000000ff2d2d7812 */ /* 0x000fe200078ec0ff */
[----:B------:R-:W-:Y:S01]  /*3a80*/  VIADD R44, R29, 0xffffff80 ;  /* 0xffffff801d2c7836 */ /* 0x000fe20000000000 */
[----:B------:R-:W-:Y:S01]  /*3a90*/  @!P0 IADD3 R29, PT, PT, R2, 0x1, RZ ;  /* 0x00000001021d8810 */ /* 0x000fe20007ffe0ff */
[----:B--2---:R-:W-:-:S02]  /*3aa0*/  HADD2.F32 R46, -RZ, R27.H0_H0 ;  /* 0x2000001bff2e7230 */ /* 0x004fc40000004100 */
[----:B------:R-:W1:Y:S01]  /*3ab0*/  I2F.F16 R8, R8 ;  /* 0x0000000800087306 */ /* 0x000e620000200c00 */
[----:B------:R-:W-:Y:S02]  /*3ac0*/  VIADD R40, R40, 0xffffff80 ;  /* 0xffffff8028287836 */ /* 0x000fe40000000000 */
[----:B------:R-:W-:Y:S01]  /*3ad0*/  VIADD R45, R45, 0xffffff80 ;  /* 0xffffff802d2d7836 */ /* 0x000fe20000000000 */
[----:B------:R-:W-:-:S04]  /*3ae0*/  LEA.HI R11, R11, 0xffffff80, RZ, 0x8 ;  /* 0xffffff800b0b7811 */ /* 0x000fc800078f40ff */
[----:B------:R-:W2:Y:S01]  /*3af0*/  I2F.F16 R9, R9 ;  /* 0x0000000900097306 */ /* 0x000ea20000200c00 */
[----:B------:R-:W-:Y:S02]  /*3b00*/  @!P0 IMAD.MOV.U32 R2, RZ, RZ, R29 ;  /* 0x000000ffff028224 */ /* 0x000fe400078e001d */
[----:B------:R-:W-:-:S05]  /*3b10*/  HADD2.F32 R29, -RZ, R4.H1_H1 ;  /* 0x30000004ff1d7230 */ /* 0x000fca0000004100 */
[----:B------:R-:W3:Y:S08]  /*3b20*/  I2F.F16 R10, R10 ;  /* 0x0000000a000a7306 */ /* 0x000ef00000200c00 */
[----:B------:R-:W5:Y:S08]  /*3b30*/  I2F.F16 R27, R44 ;  /* 0x0000002c001b7306 */ /* 0x000f700000200c00 */
[----:B------:R-:W4:Y:S08]  /*3b40*/  I2F.F16 R32, R32 ;  /* 0x0000002000207306 */ /* 0x000f300000200c00 */
[----:B------:R-:W4:Y:S08]  /*3b50*/  I2F.F16 R22, R22 ;  /* 0x0000001600167306 */ /* 0x000f300000200c00 */
[----:B------:R0:W4:Y:S08]  /*3b60*/  I2F.F16 R26, R40 ;  /* 0x00000028001a7306 */ /* 0x0001300000200c00 */
[----:B------:R-:W4:Y:S01]  /*3b70*/  I2F.F16 R4, R45 ;  /* 0x0000002d00047306 */ /* 0x000f220000200c00 */
[----:B0-----:R-:W-:-:S02]  /*3b80*/  HADD2.F32 R40, -RZ, R30.H0_H0 ;  /* 0x2000001eff287230 */ /* 0x001fc40000004100 */
[----:B------:R-:W-:-:S05]  /*3b90*/  HFMA2 R39, R47, 1, 1, R39 ;  /* 0x3c003c002f277831 */ /* 0x000fca0000000027 */
[----:B------:R-:W0:Y:S01]  /*3ba0*/  I2F.F16 R14, R14 ;  /* 0x0000000e000e7306 */ /* 0x000e220000200c00 */
[----:B-1----:R-:W-:-:S07]  /*3bb0*/  HADD2.F32 R47, -RZ, R8.H0_H0 ;  /* 0x20000008ff2f7230 */ /* 0x002fce0000004100 */
[----:B------:R-:W1:Y:S01]  /*3bc0*/  I2F.F16 R19, R19 ;  /* 0x0000001300137306 */ /* 0x000e620000200c00 */
[----:B--2---:R-:W-:Y:S02]  /*3bd0*/  HADD2.F32 R30, -RZ, R9.H0_H0 ;  /* 0x20000009ff1e7230 */ /* 0x004fe40000004100 */
[----:B------:R-:W-:Y:S01]  /*3be0*/  FFMA.FTZ R20, R41, R46, R20 ;  /* 0x0000002e29147223 */ /* 0x000fe20000010014 */
[----:B---3--:R-:W-:-:S04]  /*3bf0*/  HADD2.F32 R10, -RZ, R10.H0_H0 ;  /* 0x2000000aff0a7230 */ /* 0x008fc80000004100 */
[----:B------:R-:W2:Y:S01]  /*3c00*/  I2F.F16 R28, R28 ;  /* 0x0000001c001c7306 */ /* 0x000ea20000200c00 */
[----:B------:R-:W-:-:S07]  /*3c10*/  FFMA.FTZ R16, R41, R40, R16 ;  /* 0x0000002829107223 */ /* 0x000fce0000010010 */
[----:B------:R-:W3:Y:S01]  /*3c20*/  I2F.F16 R11, R11 ;  /* 0x0000000b000b7306 */ /* 0x000ee20000200c00 */
[----:B-----5:R-:W-:Y:S02]  /*3c30*/  HADD2.F32 R41, -RZ, R27.H0_H0 ;  /* 0x2000001bff297230 */ /* 0x020fe40000004100 */
[----:B------:R-:W-:Y:S01]  /*3c40*/  FFMA.FTZ R9, R47, R29, R12 ;  /* 0x0000001d2f097223 */ /* 0x000fe2000001000c */
[----:B------:R-:W-:Y:S02]  /*3c50*/  HADD2.F32 R8, -RZ, R5.H0_H0 ;  /* 0x20000005ff087230 */ /* 0x000fe40000004100 */
[C---:B------:R-:W-:Y:S01]  /*3c60*/  FFMA.FTZ R23, R29.reuse, R30, R23 ;  /* 0x0000001e1d177223 */ /* 0x040fe20000010017 */
[----:B----4-:R-:W-:Y:S02]  /*3c70*/  HADD2.F32 R32, -RZ, R32.H0_H0 ;  /* 0x20000020ff207230 */ /* 0x010fe40000004100 */
[----:B------:R-:W-:Y:S01]  /*3c80*/  FFMA.FTZ R27, R29, R10, R20 ;  /* 0x0000000a1d1b7223 */ /* 0x000fe20000010014 */
[----:B------:R-:W-:-:S02]  /*3c90*/  HADD2.F32 R22, -RZ, R22.H0_H0 ;  /* 0x20000016ff167230 */ /* 0x000fc40000004100 */
[----:B------:R-:W-:Y:S01]  /*3ca0*/  FFMA.FTZ R41, R29, R41, R16 ;  /* 0x000000291d297223 */ /* 0x000fe20000010010 */
[----:B------:R-:W-:Y:S02]  /*3cb0*/  HADD2.F32 R26, -RZ, R26.H0_H0 ;  /* 0x2000001aff1a7230 */ /* 0x000fe40000004100 */
[----:B------:R-:W-:Y:S02]  /*3cc0*/  HADD2.F32 R10, -RZ, R4.H0_H0 ;  /* 0x20000004ff0a7230 */ /* 0x000fe40000004100 */
[----:B------:R-:W-:Y:S01]  /*3cd0*/  FFMA.FTZ R9, R32, R8, R9 ;  /* 0x0000000820097223 */ /* 0x000fe20000010009 */
[----:B------:R-:W-:Y:S02]  /*3ce0*/  HADD2.F32 R5, -RZ, R5.H1_H1 ;  /* 0x30000005ff057230 */ /* 0x000fe40000004100 */
[----:B------:R-:W-:Y:S01]  /*3cf0*/  FFMA.FTZ R22, R8, R22, R23 ;  /* 0x0000001608167223 */ /* 0x000fe20000010017 */
[----:B0-----:R-:W-:Y:S02]  /*3d00*/  HADD2.F32 R14, -RZ, R14.H0_H0 ;  /* 0x2000000eff0e7230 */ /* 0x001fe40000004100 */
[----:B-1----:R-:W-:-:S02]  /*3d10*/  HADD2.F32 R4, -RZ, R19.H0_H0 ;  /* 0x20000013ff047230 */ /* 0x002fc40000004100 */
[C---:B------:R-:W-:Y:S01]  /*3d20*/  FFMA.FTZ R27, R8.reuse, R26, R27 ;  /* 0x0000001a081b7223 */ /* 0x040fe2000001001b */
[----:B--2---:R-:W-:Y:S02]  /*3d30*/  HADD2.F32 R28, -RZ, R28.H0_H0 ;  /* 0x2000001cff1c7230 */ /* 0x004fe40000004100 */
[----:B------:R-:W-:Y:S01]  /*3d40*/  FFMA.FTZ R41, R8, R10, R41 ;  /* 0x0000000a08297223 */ /* 0x000fe20000010029 */
[----:B---3--:R-:W-:Y:S01]  /*3d50*/  HADD2.F32 R12, -RZ, R11.H0_H0 ;  /* 0x2000000bff0c7230 */ /* 0x008fe20000004100 */
[----:B------:R-:W-:Y:S01]  /*3d60*/  @!P0 IADD3 R7, PT, PT, R21, R36, RZ ;  /* 0x0000002415078210 */ /* 0x000fe20007ffe0ff */
[----:B------:R-:W-:Y:S01]  /*3d70*/  FFMA.FTZ R14, R14, R5, R9 ;  /* 0x000000050e0e7223 */ /* 0x000fe20000010009 */
[C---:B------:R-:W-:Y:S01]  /*3d80*/  FFMA.FTZ R4, R5.reuse, R4, R22 ;  /* 0x0000000405047223 */ /* 0x040fe20000010016 */
[----:B------:R-:W-:Y:S02]  /*3d90*/  VIADD R36, R36, 0x20 ;  /* 0x0000002024247836 */ /* 0x000fe40000000000 */
        /* <DEDUP_REMOVED lines=12> */
[----:B------:R-:W-:Y:S02]  /*3e60*/  IADD3 R24, P1, PT, R24, 0x80, RZ ;  /* 0x0000008018187810 */ /* 0x000fe40007f3e0ff */
[----:B------:R-:W-:Y:S01]  /*3e70*/  PRMT R27, R27, 0x5410, R12 ;  /* 0x000054101b1b7816 */ /* 0x000fe2000000000c */
[----:B------:R-:W-:Y:S01]  /*3e80*/  UIADD3 UR4, UPT, UPT, UR4, 0x40, URZ ;  /* 0x0000004004047890 */ /* 0x000fe2000fffe0ff */
[----:B------:R-:W-:-:S02]  /*3e90*/  HFMA2 R5, R14, 1, 1, R39 ;  /* 0x3c003c000e057831 */ /* 0x000fc40000000027 */
[----:B------:R-:W-:-:S04]  /*3ea0*/  IMAD.WIDE R52, R3, 0x4, R52 ;  /* 0x0000000403347825 */ /* 0x000fc800078e0234 */
[----:B------:R-:W-:Y:S02]  /*3eb0*/  HADD2 R4, R27, R33 ;  /* 0x000000211b047230 */ /* 0x000fe40000000000 */
[----:B------:R-:W-:Y:S01]  /*3ec0*/  IMAD.X R25, RZ, RZ, R25, P1 ;  /* 0x000000ffff197224 */ /* 0x000fe200008e0619 */
[----:B------:R-:W-:Y:S06]  /*3ed0*/  @!P0 BRA `(.L_x_4942) ;  /* 0xffffffcc00808947 */ /* 0x000fec000383ffff */
[----:B------:R-:W-:-:S07]  /*3ee0*/  IMAD.WIDE R44, R3, 0x20, R34 ;  /* 0x00000020032c7825 */ /* 0x000fce00078e0222 */
.L_x_4941:
[----:B------:R-:W-:-:S04]  /*3ef0*/  VIMNMX R41, PT, PT, R37, UR13, PT ;  /* 0x0000000d25297c48 */ /* 0x000fc8000bfe0100 */
[----:B------:R-:W-:-:S13]  /*3f00*/  ISETP.GT.AND P0, PT, R41, R36, PT ;  /* 0x000000242900720c */ /* 0x000fda0003f04270 */
[----:B------:R-:W-:Y:S05]  /*3f10*/  @!P0 BRA `(.L_x_4943) ;  /* 0x0000001800088947 */ /* 0x000fea0003800000 */
[----:B------:R-:W-:-:S03]  /*3f20*/  IMAD.WIDE.U32 R8, R36, 0x4, R42 ;  /* 0x0000000424087825 */ /* 0x000fc600078e002a */
[----:B------:R-:W-:-:S04]  /*3f30*/  IADD3 R40, P0, PT, R8, 0x2, RZ ;  /* 0x0000000208287810 */ /* 0x000fc80007f1e0ff */
[----:B------:R-:W-:-:S09]  /*3f40*/  IADD3.X R39, PT, PT, RZ, R9, RZ, P0, !PT ;  /* 0x00000009ff277210 */ /* 0x000fd200007fe4ff */
.L_x_4944:
        /* <DEDUP_REMOVED lines=43> */
[-C--:B------:R-:W-:Y:S02]  /*4200*/  HFMA2 R49, R22, R29.reuse, R49 ;  /* 0x0000001d16317231 */ /* 0x080fe40000000031 */
        /* <DEDUP_REMOVED lines=8> */
[----:B------:R-:W-:Y:S01]  /*4290*/  SHF.R.U32.HI R20, RZ, 0x6, R12 ;  /* 0x00000006ff147819 */ /* 0x000fe2000001160c */
        /* <DEDUP_REMOVED lines=10> */
[----:B------:R-:W0:Y:S01]  /*4340*/  LDS.128 R20, [UR4+0x10] ;  /* 0x00001004ff147984 */ /* 0x000e220008000c00 */
[----:B------:R-:W-:Y:S01]  /*4350*/  HADD2 R26, R25, -1056, -1056 ;  /* 0xe420e420191a7430 */ /* 0x000fe20000000000 */
[----:B------:R-:W-:Y:S01]  /*4360*/  SHF.R.U32.HI R25, RZ, 0x6, R13 ;  /* 0x00000006ff197819 */ /* 0x000fe2000001160d */
[----:B------:R-:W-:-:S02]  /*4370*/  HADD2 R24, R24, -1056, -1056 ;  /* 0xe420e42018187430 */ /* 0x000fc40000000000 */
[----:B------:R-:W-:Y:S01]  /*4380*/  HFMA2 R29, R26, R30, R29 ;  /* 0x0000001e1a1d7231 */ /* 0x000fe2000000001d */
[----:B------:R-:W-:Y:S01]  /*4390*/  LOP3.LUT R30, R25, 0x3f003f, RZ, 0xc0, !PT ;  /* 0x003f003f191e7812 */ /* 0x000fe200078ec0ff */
[----:B------:R-:W-:Y:S01]  /*43a0*/  HFMA2 R46, R24, R31, R46 ;  /* 0x0000001f182e7231 */ /* 0x000fe2000000002e */
[----:B------:R-:W-:Y:S01]  /*43b0*/  SHF.R.U32.HI R34, RZ, 0x6, R15 ;  /* 0x00000006ff227819 */ /* 0x000fe2000001160f */
[----:B------:R1:W2:Y:S01]  /*43c0*/  LDG.E.128.CONSTANT R24, desc[UR6][R50.64] ;  /* 0x0000000632187981 */ /* 0x0002a2000c1e9d00 */
[----:B------:R-:W-:Y:S02]  /*43d0*/  LOP3.LUT R33, R32, 0x3f003f, RZ, 0xc0, !PT ;  /* 0x003f003f20217812 */ /* 0x000fe400078ec0ff */
[----:B------:R-:W-:Y:S02]  /*43e0*/  LOP3.LUT R32, R30, 0x64006400, RZ, 0xfc, !PT ;  /* 0x640064001e207812 */ /* 0x000fe400078efcff */
[----:B------:R-:W-:Y:S02]  /*43f0*/  LOP3.LUT R34, R34, 0x3f003f, RZ, 0xc0, !PT ;  /* 0x003f003f22227812 */ /* 0x000fe400078ec0ff */
[----:B------:R-:W-:Y:S01]  /*4400*/  LOP3.LUT R33, R33, 0x64006400, RZ, 0xfc, !PT ;  /* 0x6400640021217812 */ /* 0x000fe200078efcff */
[----:B------:R-:W-:Y:S01]  /*4410*/  HADD2 R32, R32, -1056, -1056 ;  /* 0xe420e42020207430 */ /* 0x000fe20000000000 */
[----:B------:R-:W-:Y:S01]  /*4420*/  LOP3.LUT R30, R34, 0x64006400, RZ, 0xfc, !PT ;  /* 0x64006400221e7812 */ /* 0x000fe200078efcff */
[----:B-1----:R-:W-:-:S04]  /*4430*/  IMAD.WIDE R50, R3, 0x4, R50 ;  /* 0x0000000403327825 */ /* 0x002fc800078e0232 */
[-C--:B------:R-:W-:Y:S02]  /*4440*/  HFMA2 R28, R32, R31.reuse, R28 ;  /* 0x0000001f201c7231 */ /* 0x080fe4000000001c */
        /* <DEDUP_REMOVED lines=69> */
[----:B------:R-:W-:Y:S02]  /*48a0*/  @!P0 IMAD.MOV.U32 R9, RZ, RZ, R39 ;  /* 0x000000ffff098224 */ /* 0x000fe400078e0027 */
[----:B------:R-:W-:Y:S02]  /*48b0*/  HFMA2 R48, R11, R22, R48 ;  /* 0x000000160b307231 */ /* 0x000fe40000000030 */
[----:B------:R-:W-:Y:S01]  /*48c0*/  HADD2 R11, R8, -1056, -1056 ;  /* 0xe420e420080b7430 */ /* 0x000fe20000000000 */
[----:B------:R-:W-:-:S03]  /*48d0*/  @!P0 MOV R8, R40 ;  /* 0x0000002800088202 */ /* 0x000fc60000000f00 */
[----:B------:R-:W-:Y:S02]  /*48e0*/  HFMA2 R22, R11, R22, R21 ;  /* 0x000000160b167231 */ /* 0x000fe40000000015 */
[----:B------:R0:W5:Y:S04]  /*48f0*/  @!P0 LDG.E.U16.CONSTANT R47, desc[UR6][R8.64] ;  /* 0x00000006082f8981 */ /* 0x000168000c1e9500 */
[----:B------:R-:W5:Y:S01]  /*4900*/  @!P0 LDL.64 R20, [R20+0x8] ;  /* 0x0000080014148983 */ /* 0x000f620000100a00 */
[----:B------:R-:W-:Y:S02]  /*4910*/  SHF.R.U32.HI R12, RZ, 0xc, R12 ;  /* 0x0000000cff0c7819 */ /* 0x000fe4000001160c */
[----:B------:R-:W-:Y:S02]  /*4920*/  SHF.R.U32.HI R10, RZ, 0xa, R16 ;  /* 0x0000000aff0a7819 */ /* 0x000fe40000011610 */
[----:B------:R-:W-:-:S02]  /*4930*/  LOP3.LUT R11, R12, 0xf000f, RZ, 0xc0, !PT ;  /* 0x000f000f0c0b7812 */ /* 0x000fc400078ec0ff */
[----:B------:R-:W-:Y:S02]  /*4940*/  SHF.R.U32.HI R13, RZ, 0xc, R13 ;  /* 0x0000000cff0d7819 */ /* 0x000fe4000001160d */
[----:B------:R-:W-:Y:S02]  /*4950*/  LOP3.LUT R10, R11, 0x300030, R10, 0xf8, !PT ;  /* 0x003000300b0a7812 */ /* 0x000fe400078ef80a */
[----:B------:R-:W-:Y:S02]  /*4960*/  SHF.R.U32.HI R14, RZ, 0xc, R14 ;  /* 0x0000000cff0e7819 */ /* 0x000fe4000001160e */
[----:B------:R-:W-:Y:S02]  /*4970*/  SHF.R.U32.HI R17, RZ, 0xa, R17 ;  /* 0x0000000aff117819 */ /* 0x000fe40000011611 */
[----:B------:R-:W-:Y:S02]  /*4980*/  LOP3.LUT R12, R13, 0xf000f, RZ, 0xc0, !PT ;  /* 0x000f000f0d0c7812 */ /* 0x000fe400078ec0ff */
[----:B0-----:R-:W-:-:S02]  /*4990*/  LOP3.LUT R9, R14, 0xf000f, RZ, 0xc0, !PT ;  /* 0x000f000f0e097812 */ /* 0x001fc400078ec0ff */
[----:B------:R-:W-:Y:S02]  /*49a0*/  LOP3.LUT R10, R10, 0x64006400, RZ, 0xfc, !PT ;  /* 0x640064000a0a7812 */ /* 0x000fe400078efcff */
[----:B------:R-:W-:Y:S02]  /*49b0*/  SHF.R.U32.HI R18, RZ, 0xa, R18 ;  /* 0x0000000aff127819 */ /* 0x000fe40000011612 */
[----:B------:R-:W-:Y:S01]  /*49c0*/  LOP3.LUT R13, R12, 0x300030, R17, 0xf8, !PT ;  /* 0x003000300c0d7812 */ /* 0x000fe200078ef811 */
[----:B------:R-:W-:Y:S01]  /*49d0*/  HADD2 R12, R10, -1056, -1056 ;  /* 0xe420e4200a0c7430 */ /* 0x000fe20000000000 */
[----:B------:R-:W-:Y:S02]  /*49e0*/  LOP3.LUT R14, R9, 0x300030, R18, 0xf8, !PT ;  /* 0x00300030090e7812 */ /* 0x000fe400078ef812 */
[----:B------:R-:W0:Y:S01]  /*49f0*/  LDS.128 R8, [UR4+0x20] ;  /* 0x00002004ff087984 */ /* 0x000e220008000c00 */
[----:B------:R-:W-:Y:S02]  /*4a00*/  SHF.R.U32.HI R15, RZ, 0xc, R15 ;  /* 0x0000000cff0f7819 */ /* 0x000fe4000001160f */
[----:B------:R-:W-:-:S02]  /*4a10*/  SHF.R.U32.HI R19, RZ, 0xa, R19 ;  /* 0x0000000aff137819 */ /* 0x000fc40000011613 */
[----:B------:R-:W-:-:S04]  /*4a20*/  LOP3.LUT R16, R15, 0xf000f, RZ, 0xc0, !PT ;  /* 0x000f000f0f107812 */ /* 0x000fc800078ec0ff */
[----:B------:R-:W-:-:S04]  /*4a30*/  LOP3.LUT R16, R16, 0x300030, R19, 0xf8, !PT ;  /* 0x0030003010107812 */ /* 0x000fc800078ef813 */
[----:B------:R-:W-:Y:S02]  /*4a40*/  LOP3.LUT R16, R16, 0x64006400, RZ, 0xfc, !PT ;  /* 0x6400640010107812 */ /* 0x000fe400078efcff */
[----:B------:R-:W-:-:S03]  /*4a50*/  LOP3.LUT R14, R14, 0x64006400, RZ, 0xfc, !PT ;  /* 0x640064000e0e7812 */ /* 0x000fc600078efcff */
[----:B------:R-:W-:Y:S02]  /*4a60*/  HADD2 R16, R16, -1056, -1056 ;  /* 0xe420e42010107430 */ /* 0x000fe40000000000 */
[----:B------:R-:W-:Y:S02]  /*4a70*/  HADD2 R14, R14, -1056, -1056 ;  /* 0xe420e4200e0e7430 */ /* 0x000fe40000000000 */
[-C--:B------:R-:W-:Y:S02]  /*4a80*/  HFMA2 R22, R16, R23.reuse, R22 ;  /* 0x0000001710167231 */ /* 0x080fe40000000016 */
[-C--:B------:R-:W-:Y:S01]  /*4a90*/  HFMA2 R49, R14, R23.reuse, R49 ;  /* 0x000000170e317231 */ /* 0x080fe20000000031 */
[----:B------:R-:W-:Y:S01]  /*4aa0*/  LOP3.LUT R13, R13, 0x64006400, RZ, 0xfc, !PT ;  /* 0x640064000d0d7812 */ /* 0x000fe200078efcff */
[----:B------:R-:W-:-:S04]  /*4ab0*/  HFMA2 R12, R12, R23, R46 ;  /* 0x000000170c0c7231 */ /* 0x000fc8000000002e */
[----:B------:R-:W-:Y:S01]  /*4ac0*/  HADD2 R13, R13, -1056, -1056 ;  /* 0xe420e4200d0d7430 */ /* 0x000fe20000000000 */
[----:B--2---:R-:W-:Y:S02]  /*4ad0*/  LOP3.LUT R18, R25, 0x3f003f, RZ, 0xc0, !PT ;  /* 0x003f003f19127812 */ /* 0x004fe400078ec0ff */
[----:B------:R-:W-:Y:S02]  /*4ae0*/  SHF.R.U32.HI R15, RZ, 0x6, R25 ;  /* 0x00000006ff0f7819 */ /* 0x000fe40000011619 */
        /* <DEDUP_REMOVED lines=12> */
[----:B------:R-:W-:Y:S02]  /*4bb0*/  HADD2 R19, R19, -1056, -1056 ;  /* 0xe420e42013137430 */ /* 0x000fe40000000000 */
[----:B------:R-:W-:Y:S02]  /*4bc0*/  HADD2 R17, R17, -1056, -1056 ;  /* 0xe420e42011117430 */ /* 0x000fe40000000000 */
        /* <DEDUP_REMOVED lines=8> */
[----:B------:R-:W-:Y:S02]  /*4c50*/  HADD2 R14, R14, -1056, -1056 ;  /* 0xe420e4200e0e7430 */ /* 0x000fe40000000000 */
[-C--:B------:R-:W-:Y:S01]  /*4c60*/  HFMA2 R18, R15, R9.reuse, R18 ;  /* 0x000000090f127231 */ /* 0x080fe20000000012 */
[----:B------:R-:W-:Y:S02]  /*4c70*/  SHF.R.U32.HI R15, RZ, 0x6, R27 ;  /* 0x00000006ff0f7819 */ /* 0x000fe4000001161b */
[----:B------:R-:W-:Y:S01]  /*4c80*/  LOP3.LUT R8, R8, 0x3f003f, RZ, 0xc0, !PT ;  /* 0x003f003f08087812 */ /* 0x000fe200078ec0ff */
[----:B------:R-:W-:Y:S01]  /*4c90*/  HFMA2 R14, R14, R9, R19 ;  /* 0x000000090e0e7231 */ /* 0x000fe20000000013 */
[----:B------:R-:W-:-:S02]  /*4ca0*/  LOP3.LUT R19, R15, 0x3f003f, RZ, 0xc0, !PT ;  /* 0x003f003f0f137812 */ /* 0x000fc400078ec0ff */
[----:B------:R-:W-:Y:S02]  /*4cb0*/  LOP3.LUT R15, R8, 0x64006400, RZ, 0xfc, !PT ;  /* 0x64006400080f7812 */ /* 0x000fe400078efcff */
[----:B---3--:R-:W-:Y:S02]  /*4cc0*/  LOP3.LUT R8, R28, 0x3f003f, RZ, 0xc0, !PT ;  /* 0x003f003f1c087812 */ /* 0x008fe400078ec0ff */
[----:B------:R-:W-:Y:S02]  /*4cd0*/  LOP3.LUT R19, R19, 0x64006400, RZ, 0xfc, !PT ;  /* 0x6400640013137812 */ /* 0x000fe400078efcff */
[----:B------:R-:W-:Y:S01]  /*4ce0*/  LOP3.LUT R8, R8, 0x64006400, RZ, 0xfc, !PT ;  /* 0x6400640008087812 */ /* 0x000fe200078efcff */
[----:B------:R-:W-:Y:S02]  /*4cf0*/  HADD2 R15, R15, -1056, -1056 ;  /* 0xe420e4200f0f7430 */ /* 0x000fe40000000000 */
[----:B------:R-:W-:Y:S02]  /*4d00*/  HADD2 R19, R19, -1056, -1056 ;  /* 0xe420e42013137430 */ /* 0x000fe40000000000 */
[----:B------:R-:W-:-:S02]  /*4d10*/  HADD2 R8, R8, -1056, -1056 ;  /* 0xe420e42008087430 */ /* 0x000fc40000000000 */
[-C--:B------:R-:W-:Y:S02]  /*4d20*/  HFMA2 R15, R15, R9.reuse, R17 ;  /* 0x000000090f0f7231 */ /* 0x080fe40000000011 */
[----:B------:R-:W-:Y:S02]  /*4d30*/  HFMA2 R17, R19, R9, R16 ;  /* 0x0000000913117231 */ /* 0x000fe40000000010 */
[----:B------:R-:W-:Y:S01]  /*4d40*/  HFMA2 R14, R8, R10, R14 ;  /* 0x0000000a080e7231 */ /* 0x000fe2000000000e */
        /* <DEDUP_REMOVED lines=9> */
[-C--:B------:R-:W-:Y:S02]  /*4de0*/  HFMA2 R15, R8, R10.reuse, R15 ;  /* 0x0000000a080f7231 */ /* 0x080fe4000000000f */
[-C--:B------:R-:W-:Y:S01]  /*4df0*/  HFMA2 R16, R9, R10.reuse, R18 ;  /* 0x0000000a09107231 */ /* 0x080fe20000000012 */
[----:B------:R-:W-:Y:S01]  /*4e00*/  SHF.R.U32.HI R8, RZ, 0x6, R28 ;  /* 0x00000006ff087819 */ /* 0x000fe2000001161c */
[----:B------:R-:W-:Y:S01]  /*4e10*/  HFMA2 R17, R19, R10, R17 ;  /* 0x0000000a13117231 */ /* 0x000fe20000000011 */
[----:B------:R-:W-:-:S02]  /*4e20*/  SHF.R.U32.HI R9, RZ, 0x6, R29 ;  /* 0x00000006ff097819 */ /* 0x000fc4000001161d */
        /* <DEDUP_REMOVED lines=14> */
[-C--:B------:R-:W-:Y:S02]  /*4f10*/  HFMA2 R14, R9, R11.reuse, R14 ;  /* 0x0000000b090e7231 */ /* 0x080fe4000000000e */
[-C--:B------:R-:W-:Y:S02]  /*4f20*/  HFMA2 R16, R8, R11.reuse, R16 ;  /* 0x0000000b08107231 */ /* 0x080fe40000000010 */
[-C--:B------:R-:W-:Y:S02]  /*4f30*/  HFMA2 R15, R18, R11.reuse, R15 ;  /* 0x0000000b120f7231 */ /* 0x080fe4000000000f */
[----:B------:R-:W-:Y:S02]  /*4f40*/  HFMA2 R17, R19, R11, R17 ;  /* 0x0000000b13117231 */ /* 0x000fe40000000011 */
[----:B------:R-:W0:Y:S01]  /*4f50*/  LDS.128 R8, [UR4+0x30] ;  /* 0x00003004ff087984 */ /* 0x000e220008000c00 */
[----:B------:R-:W-:Y:S01]  /*4f60*/  @!P0 VIADD R18, R2, 0x1 ;  /* 0x0000000102128836 */ /* 0x000fe20000000000 */
[----:B------:R-:W-:-:S02]  /*4f70*/  SHF.R.U32.HI R19, RZ, 0xc, R24 ;  /* 0x0000000cff137819 */ /* 0x000fc40000011618 */
[----:B----4-:R-:W-:Y:S02]  /*4f80*/  SHF.R.U32.HI R24, RZ, 0x8, R32 ;  /* 0x00000008ff187819 */ /* 0x010fe40000011620 */
[----:B------:R-:W-:Y:S02]  /*4f90*/  @!P0 MOV R2, R18 ;  /* 0x0000001200028202 */ /* 0x000fe40000000f00 */
[----:B------:R-:W-:Y:S02]  /*4fa0*/  SHF.R.U32.HI R18, RZ, 0xc, R28 ;  /* 0x0000000cff127819 */ /* 0x000fe4000001161c */
[----:B------:R-:W-:Y:S01]  /*4fb0*/  LOP3.LUT R19, R19, 0xf000f, RZ, 0xc0, !PT ;  /* 0x000f000f13137812 */ /* 0x000fe200078ec0ff */
[----:B------:R-:W-:Y:S01]  /*4fc0*/  HFMA2 R13, R13, R23, R48 ;  /* 0x000000170d0d7231 */ /* 0x000fe20000000030 */
[----:B------:R-:W-:Y:S02]  /*4fd0*/  SHF.R.U32.HI R25, RZ, 0xc, R25 ;  /* 0x0000000cff197819 */ /* 0x000fe40000011619 */
[----:B------:R-:W-:-:S02]  /*4fe0*/  LOP3.LUT R18, R18, 0xf000f, RZ, 0xc0, !PT ;  /* 0x000f000f12127812 */ /* 0x000fc400078ec0ff */
[----:B------:R-:W-:Y:S02]  /*4ff0*/  SHF.R.U32.HI R23, RZ, 0xa, R32 ;  /* 0x0000000aff177819 */ /* 0x000fe40000011620 */
[----:B------:R-:W-:Y:S02]  /*5000*/  SHF.R.U32.HI R29, RZ, 0xc, R29 ;  /* 0x0000000cff1d7819 */ /* 0x000fe4000001161d */
[----:B------:R-:W-:Y:S02]  /*5010*/  LOP3.LUT R19, R19, 0x300030, R24, 0xf8, !PT ;  /* 0x0030003013137812 */ /* 0x000fe400078ef818 */
[----:B------:R-:W-:Y:S02]  /*5020*/  LOP3.LUT R25, R25, 0xf000f, RZ, 0xc0, !PT ;  /* 0x000f000f19197812 */ /* 0x000fe400078ec0ff */
[----:B------:R-:W-:Y:S02]  /*5030*/  SHF.R.U32.HI R24, RZ, 0x8, R33 ;  /* 0x00000008ff187819 */ /* 0x000fe40000011621 */
[----:B------:R-:W-:-:S02]  /*5040*/  LOP3.LUT R18, R18, 0x300030, R23, 0xf8, !PT ;  /* 0x0030003012127812 */ /* 0x000fc400078ef817 */
[----:B------:R-:W-:Y:S02]  /*5050*/  LOP3.LUT R28, R29, 0xf000f, RZ, 0xc0, !PT ;  /* 0x000f000f1d1c7812 */ /* 0x000fe400078ec0ff */
[----:B------:R-:W-:Y:S02]  /*5060*/  SHF.R.U32.HI R23, RZ, 0xa, R33 ;  /* 0x0000000aff177819 */ /* 0x000fe40000011621 */
[----:B------:R-:W-:Y:S02]  /*5070*/  LOP3.LUT R24, R25, 0x300030, R24, 0xf8, !PT ;  /* 0x0030003019187812 */ /* 0x000fe400078ef818 */
[----:B------:R-:W-:Y:S02]  /*5080*/  SHF.R.U32.HI R25, RZ, 0xc, R26 ;  /* 0x0000000cff197819 */ /* 0x000fe4000001161a */
[----:B------:R-:W-:Y:S02]  /*5090*/  LOP3.LUT R26, R32, 0x3f003f, RZ, 0xc0, !PT ;  /* 0x003f003f201a7812 */ /* 0x000fe400078ec0ff */
[----:B------:R-:W-:-:S02]  /*50a0*/  LOP3.LUT R23, R28, 0x300030, R23, 0xf8, !PT ;  /* 0x003000301c177812 */ /* 0x000fc400078ef817 */
[----:B------:R-:W-:Y:S02]  /*50b0*/  LOP3.LUT R28, R33, 0x3f003f, RZ, 0xc0, !PT ;  /* 0x003f003f211c7812 */ /* 0x000fe400078ec0ff */
[----:B------:R-:W-:Y:S02]  /*50c0*/  LOP3.LUT R26, R26, 0x64006400, RZ, 0xfc, !PT ;  /* 0x640064001a1a7812 */ /* 0x000fe400078efcff */
[----:B------:R-:W-:-:S03]  /*50d0*/  LOP3.LUT R28, R28, 0x64006400, RZ, 0xfc, !PT ;  /* 0x640064001c1c7812 */ /* 0x000fc600078efcff */
[----:B------:R-:W-:Y:S01]  /*50e0*/  HADD2 R26, R26, -1056, -1056 ;  /* 0xe420e4201a1a7430 */ /* 0x000fe20000000000 */
[----:B------:R-:W-:Y:S01]  /*50f0*/  SHF.R.U32.HI R30, RZ, 0xc, R30 ;  /* 0x0000000cff1e7819 */ /* 0x000fe2000001161e */
[----:B------:R-:W-:Y:S02]  /*5100*/  HADD2 R28, R28, -1056, -1056 ;  /* 0xe420e4201c1c7430 */ /* 0x000fe40000000000 */
[-C--:B0-----:R-:W-:Y:S01]  /*5110*/  HFMA2 R14, R26, R8.reuse, R14 ;  /* 0x000000081a0e7231 */ /* 0x081fe2000000000e */
[----:B------:R-:W-:Y:S01]  /*5120*/  LOP3.LUT R26, R34, 0x3f003f, RZ, 0xc0, !PT ;  /* 0x003f003f221a7812 */ /* 0x000fe200078ec0ff */
[----:B------:R-:W-:Y:S01]  /*5130*/  HFMA2 R16, R28, R8, R16 ;  /* 0x000000081c107231 */ /* 0x000fe20000000010 */
[----:B------:R-:W-:Y:S02]  /*5140*/  LOP3.LUT R29, R30, 0xf000f, RZ, 0xc0, !PT ;  /* 0x000f000f1e1d7812 */ /* 0x000fe400078ec0ff */
[----:B------:R-:W-:Y:S02]  /*5150*/  SHF.R.U32.HI R28, RZ, 0xa, R34 ;  /* 0x0000000aff1c7819 */ /* 0x000fe40000011622 */
[----:B------:R-:W-:-:S02]  /*5160*/  SHF.R.U32.HI R30, RZ, 0xc, R27 ;  /* 0x0000000cff1e7819 */ /* 0x000fc4000001161b */
[----:B------:R-:W-:Y:S02]  /*5170*/  LOP3.LUT R27, R26, 0x64006400, RZ, 0xfc, !PT ;  /* 0x640064001a1b7812 */ /* 0x000fe400078efcff */
[----:B------:R-:W-:Y:S02]  /*5180*/  LOP3.LUT R26, R29, 0x300030, R28, 0xf8, !PT ;  /* 0x003000301d1a7812 */ /* 0x000fe400078ef81c */
[----:B------:R-:W-:Y:S02]  /*5190*/  LOP3.LUT R30, R30, 0xf000f, RZ, 0xc0, !PT ;  /* 0x000f000f1e1e7812 */ /* 0x000fe400078ec0ff */
[----:B------:R-:W-:Y:S01]  /*51a0*/  SHF.R.U32.HI R29, RZ, 0x8, R35 ;  /* 0x00000008ff1d7819 */ /* 0x000fe20000011623 */
[----:B------:R-:W-:Y:S01]  /*51b0*/  HADD2 R28, R27, -1056, -1056 ;  /* 0xe420e4201b1c7430 */ /* 0x000fe20000000000 */
[----:B------:R-:W-:Y:S02]  /*51c0*/  SHF.R.U32.HI R31, RZ, 0xc, R31 ;  /* 0x0000000cff1f7819 */ /* 0x000fe4000001161f */
[----:B------:R-:W-:Y:S01]  /*51d0*/  LOP3.LUT R27, R30, 0x300030, R29, 0xf8, !PT ;  /* 0x003000301e1b7812 */ /* 0x000fe200078ef81d */
[----:B------:R-:W-:Y:S01]  /*51e0*/  HFMA2 R15, R28, R8, R15 ;  /* 0x000000081c0f7231 */ /* 0x000fe2000000000f */
[----:B------:R-:W-:-:S02]  /*51f0*/  LOP3.LUT R29, R35, 0x3f003f, RZ, 0xc0, !PT ;  /* 0x003f003f231d7812 */ /* 0x000fc400078ec0ff */
[----:B------:R-:W-:Y:S02]  /*5200*/  SHF.R.U32.HI R33, RZ, 0x6, R33 ;  /* 0x00000006ff217819 */ /* 0x000fe40000011621 */
[----:B------:R-:W-:Y:S02]  /*5210*/  LOP3.LUT R28, R31, 0xf000f, RZ, 0xc0, !PT ;  /* 0x000f000f1f1c7812 */ /* 0x000fe400078ec0ff */
[----:B------:R-:W-:Y:S02]  /*5220*/  SHF.R.U32.HI R32, RZ, 0x6, R32 ;  /* 0x00000006ff207819 */ /* 0x000fe40000011620 */
[----:B------:R-:W-:Y:S02]  /*5230*/  SHF.R.U32.HI R46, RZ, 0x8, R34 ;  /* 0x00000008ff2e7819 */ /* 0x000fe40000011622 */
[----:B------:R-:W-:Y:S02]  /*5240*/  SHF.R.U32.HI R31, RZ, 0xa, R35 ;  /* 0x0000000aff1f7819 */ /* 0x000fe40000011623 */
[----:B------:R-:W-:-:S02]  /*5250*/  LOP3.LUT R29, R29, 0x64006400, RZ, 0xfc, !PT ;  /* 0x640064001d1d7812 */ /* 0x000fc400078efcff */
[----:B------:R-:W-:Y:S02]  /*5260*/  SHF.R.U32.HI R34, RZ, 0x6, R34 ;  /* 0x00000006ff227819 */ /* 0x000fe40000011622 */
[----:B------:R-:W-:Y:S02]  /*5270*/  SHF.R.U32.HI R35, RZ, 0x6, R35 ;  /* 0x00000006ff237819 */ /* 0x000fe40000011623 */
[----:B------:R-:W-:Y:S02]  /*5280*/  LOP3.LUT R30, R33, 0x3f003f, RZ, 0xc0, !PT ;  /* 0x003f003f211e7812 */ /* 0x000fe400078ec0ff */
[----:B------:R-:W-:Y:S02]  /*5290*/  LOP3.LUT R32, R32, 0x3f003f, RZ, 0xc0, !PT ;  /* 0x003f003f20207812 */ /* 0x000fe400078ec0ff */
[----:B------:R-:W-:Y:S02]  /*52a0*/  LOP3.LUT R25, R25, 0xf000f, RZ, 0xc0, !PT ;  /* 0x000f000f19197812 */ /* 0x000fe400078ec0ff */
[----:B------:R-:W-:Y:S01]  /*52b0*/  LOP3.LUT R28, R28, 0x300030, R31, 0xf8, !PT ;  /* 0x003000301c1c7812 */ /* 0x000fe200078ef81f */
[----:B------:R-:W-:Y:S01]  /*52c0*/  HADD2 R31, R29, -1056, -1056 ;  /* 0xe420e4201d1f7430 */ /* 0x000fe20000000000 */
[----:B------:R-:W-:-:S02]  /*52d0*/  LOP3.LUT R34, R34, 0x3f003f, RZ, 0xc0, !PT ;  /* 0x003f003f22227812 */ /* 0x000fc400078ec0ff */
[----:B------:R-:W-:Y:S02]  /*52e0*/  LOP3.LUT R35, R35, 0x3f003f, RZ, 0xc0, !PT ;  /* 0x003f003f23237812 */ /* 0x000fe400078ec0ff */
[----:B------:R-:W-:Y:S02]  /*52f0*/  LOP3.LUT R30, R30, 0x64006400, RZ, 0xfc, !PT ;  /* 0x640064001e1e7812 */ /* 0x000fe400078efcff */
[----:B------:R-:W-:Y:S01]  /*5300*/  LOP3.LUT R29, R32, 0x64006400, RZ, 0xfc, !PT ;  /* 0x64006400201d7812 */ /* 0x000fe200078efcff */
[----:B------:R-:W-:Y:S01]  /*5310*/  HFMA2 R17, R31, R8, R17 ;  /* 0x000000081f117231 */ /* 0x000fe20000000011 */
[----:B------:R-:W-:Y:S02]  /*5320*/  LOP3.LUT R25, R25, 0x300030, R46, 0xf8, !PT ;  /* 0x0030003019197812 */ /* 0x000fe400078ef82e */
        /* <DEDUP_REMOVED lines=19> */
[----:B------:R-:W-:Y:S02]  /*5460*/  HFMA2 R17, R35, R9, R17 ;  /* 0x0000000923117231 */ /* 0x000fe40000000011 */
[----:B-----5:R-:W-:Y:S02]  /*5470*/  @!P0 IMAD.IADD R7, R47, 0x1, R36 ;  /* 0x000000012f078824 */ /* 0x020fe400078e0224 */
[----:B------:R-:W-:Y:S02]  /*5480*/  HADD2 R25, R25, -1056, -1056 ;  /* 0xe420e42019197430 */ /* 0x000fe40000000000 */
[----:B------:R-:W-:Y:S02]  /*5490*/  HADD2 R27, R27, -1056, -1056 ;  /* 0xe420e4201b1b7430 */ /* 0x000fe40000000000 */
[-C--:B------:R-:W-:Y:S02]  /*54a0*/  HFMA2 R14, R19, R10.reuse, R14 ;  /* 0x0000000a130e7231 */ /* 0x080fe4000000000e */
[----:B------:R-:W-:Y:S01]  /*54b0*/  HFMA2 R8, R8, R10, R16 ;  /* 0x0000000a08087231 */ /* 0x000fe20000000010 */
[----:B------:R-:W-:Y:S01]  /*54c0*/  @!P0 PRMT R0, R20, 0x7610, R0 ;  /* 0x0000761014008816 */ /* 0x000fe20000000000 */
[----:B------:R-:W-:Y:S01]  /*54d0*/  HADD2 R18, R18, -1056, -1056 ;  /* 0xe420e42012127430 */ /* 0x000fe20000000000 */
[----:B------:R-:W-:Y:S01]  /*54e0*/  @!P0 PRMT R6, R21, 0x7610, R6 ;  /* 0x0000761015068816 */ /* 0x000fe20000000006 */
[----:B------:R-:W-:-:S02]  /*54f0*/  HADD2 R23, R23, -1056, -1056 ;  /* 0xe420e42017177430 */ /* 0x000fc40000000000 */
[----:B------:R-:W-:Y:S02]  /*5500*/  VIADD R36, R36, 0x20 ;  /* 0x0000002024247836 */ /* 0x000fe40000000000 */
[-C--:B------:R-:W-:Y:S02]  /*5510*/  HFMA2 R15, R25, R10.reuse, R15 ;  /* 0x0000000a190f7231 */ /* 0x080fe4000000000f */
[----:B------:R-:W-:Y:S02]  /*5520*/  HFMA2 R17, R27, R10, R17 ;  /* 0x0000000a1b117231 */ /* 0x000fe40000000011 */
[----:B------:R-:W-:Y:S02]  /*5530*/  HADD2 R26, R26, -1056, -1056 ;  /* 0xe420e4201a1a7430 */ /* 0x000fe40000000000 */
[----:B------:R-:W-:Y:S02]  /*5540*/  HADD2 R28, R28, -1056, -1056 ;  /* 0xe420e4201c1c7430 */ /* 0x000fe40000000000 */
[----:B------:R-:W-:-:S02]  /*5550*/  HFMA2 R14, R18, R11, R14 ;  /* 0x0000000b120e7231 */ /* 0x000fc4000000000e */
[----:B------:R-:W-:Y:S01]  /*5560*/  HADD2 R12, R12.H0_H0, R12.H1_H1 ;  /* 0x3000000c0c0c7230 */ /* 0x000fe20000000800 */
[----:B------:R-:W-:Y:S01]  /*5570*/  @!P0 PRMT R0, R0, 0x7610, R20 ;  /* 0x0000761000008816 */ /* 0x000fe20000000014 */
[----:B------:R-:W-:Y:S01]  /*5580*/  HADD2 R13, R13.H0_H0, R13.H1_H1 ;  /* 0x3000000d0d0d7230 */ /* 0x000fe20000000800 */
[----:B------:R-:W-:Y:S01]  /*5590*/  @!P0 PRMT R6, R6, 0x7610, R21 ;  /* 0x0000761006068816 */ /* 0x000fe20000000015 */
[-C--:B------:R-:W-:Y:S01]  /*55a0*/  HFMA2 R8, R23, R11.reuse, R8 ;  /* 0x0000000b17087231 */ /* 0x080fe20000000008 */
[----:B------:R-:W-:Y:S01]  /*55b0*/  ISETP.GE.AND P0, PT, R36, R41, PT ;  /* 0x000000292400720c */ /* 0x000fe20003f06270 */
[----:B------:R-:W-:Y:S02]  /*55c0*/  HADD2 R49, R49.H0_H0, R49.H1_H1 ;  /* 0x3000003131317230 */ /* 0x000fe40000000800 */
[----:B------:R-:W-:Y:S02]  /*55d0*/  HFMA2 R15, R26, R11, R15 ;  /* 0x0000000b1a0f7231 */ /* 0x000fe4000000000f */
[----:B------:R-:W-:-:S02]  /*55e0*/  HADD2 R22, R22.H0_H0, R22.H1_H1 ;  /* 0x3000001616167230 */ /* 0x000fc40000000800 */
[----:B------:R-:W-:Y:S01]  /*55f0*/  HFMA2 R17, R28, R11, R17 ;  /* 0x0000000b1c117231 */ /* 0x000fe20000000011 */
[----:B------:R-:W-:Y:S01]  /*5600*/  PRMT R12, R12, 0x5410, R13 ;  /* 0x000054100c0c7816 */ /* 0x000fe2000000000d */
[----:B------:R-:W-:Y:S02]  /*5610*/  HADD2 R14, R14.H0_H0, R14.H1_H1 ;  /* 0x3000000e0e0e7230 */ /* 0x000fe40000000800 */
[----:B------:R-:W-:Y:S01]  /*5620*/  HADD2 R8, R8.H0_H0, R8.H1_H1 ;  /* 0x3000000808087230 */ /* 0x000fe20000000800 */
[----:B------:R-:W-:Y:S01]  /*5630*/  PRMT R49, R49, 0x5410, R22 ;  /* 0x0000541031317816 */ /* 0x000fe20000000016 */
[----:B------:R-:W-:Y:S02]  /*5640*/  HADD2 R15, R15.H0_H0, R15.H1_H1 ;  /* 0x3000000f0f0f7230 */ /* 0x000fe40000000800 */
[----:B------:R-:W-:Y:S01]  /*5650*/  HADD2 R17, R17.H0_H0, R17.H1_H1 ;  /* 0x3000001111117230 */ /* 0x000fe20000000800 */
[----:B------:R-:W-:Y:S01]  /*5660*/  PRMT R14, R14, 0x5410, R8 ;  /* 0x000054100e0e7816 */ /* 0x000fe20000000008 */
[----:B------:R-:W-:Y:S01]  /*5670*/  HFMA2 R5, R12, R0, R5 ;  /* 0x000000000c057231 */ /* 0x000fe20000000005 */
[----:B------:R-:W-:Y:S01]  /*5680*/  IADD3 R40, P1, PT, R40, 0x80, RZ ;  /* 0x0000008028287810 */ /* 0x000fe20007f3e0ff */
[----:B------:R-:W-:Y:S01]  /*5690*/  HFMA2 R4, R49, R6, R4 ;  /* 0x0000000631047231 */ /* 0x000fe20000000004 */
[----:B------:R-:W-:Y:S01]  /*56a0*/  PRMT R15, R15, 0x5410, R17 ;  /* 0x000054100f0f7816 */ /* 0x000fe20000000011 */
[----:B------:R-:W-:Y:S01]  /*56b0*/  UIADD3 UR4, UPT, UPT, UR4, 0x40, URZ ;  /* 0x0000004004047890 */ /* 0x000fe2000fffe0ff */
[----:B------:R-:W-:Y:S01]  /*56c0*/  HFMA2 R5, R14, R0, R5 ;  /* 0x000000000e057231 */ /* 0x000fe20000000005 */
[----:B------:R-:W-:Y:S01]  /*56d0*/  MOV R8, R44 ;  /* 0x0000002c00087202 */ /* 0x000fe20000000f00 */
[----:B------:R-:W-:-:S02]  /*56e0*/  IMAD.MOV.U32 R9, RZ, RZ, R45 ;  /* 0x000000ffff097224 */ /* 0x000fc400078e002d */
[----:B------:R-:W-:Y:S02]  /*56f0*/  HFMA2 R4, R15, R6, R4 ;  /* 0x000000060f047231 */ /* 0x000fe40000000004 */
[----:B------:R-:W-:Y:S02]  /*5700*/  IMAD.X R39, RZ, RZ, R39, P1 ;  /* 0x000000ffff277224 */ /* 0x000fe400008e0627 */
[----:B------:R-:W-:Y:S01]  /*5710*/  IMAD.WIDE R44, R3, 0x4, R50 ;  /* 0x00000004032c7825 */ /* 0x000fe200078e0232 */
[----:B------:R-:W-:Y:S06]  /*5720*/  @!P0 BRA `(.L_x_4944) ;  /* 0xffffffe800088947 */ /* 0x000fec000383ffff */
[----:B------:R-:W-:-:S07]  /*5730*/  IMAD.WIDE R44, R3, 0x18, R8 ;  /* 0x00000018032c7825 */ /* 0x000fce00078e0208 */
.L_x_4943:
[----:B------:R-:W-:-:S04]  /*5740*/  VIMNMX R37, PT, PT, R37, UR14, PT ;  /* 0x0000000e25257c48 */ /* 0x000fc8000bfe0100 */
[----:B------:R-:W-:-:S13]  /*5750*/  ISETP.GT.AND P0, PT, R37, R36, PT ;  /* 0x000000242500720c */ /* 0x000fda0003f04270 */
[----:B------:R-:W-:Y:S05]  /*5760*/  @!P0 BRA `(.L_x_4945) ;  /* 0x0000001400948947 */ /* 0x000fea0003800000 */
[----:B------:R-:W-:-:S03]  /*5770*/  IMAD.WIDE.U32 R42, R36, 0x4, R42 ;  /* 0x00000004242a7825 */ /* 0x000fc600078e002a */
[----:B------:R-:W-:-:S04]  /*5780*/  IADD3 R40, P0, PT, R42, 0x2, RZ ;  /* 0x000000022a287810 */ /* 0x000fc80007f1e0ff */
[----:B------:R-:W-:-:S09]  /*5790*/  IADD3.X R39, PT, PT, RZ, R43, RZ, P0, !PT ;  /* 0x0000002bff277210 */ /* 0x000fd200007fe4ff */
.L_x_4946:
[----:B------:R0:W2:Y:S01]  /*57a0*/  LDG.E.128.CONSTANT R8, desc[UR6][R44.64] ;  /* 0x000000062c087981 */ /* 0x0000a2000c1e9d00 */
[----:B------:R-:W-:-:S03]  /*57b0*/  IMAD.U32 R3, RZ, RZ, UR12 ;  /* 0x0000000cff037e24 */ /* 0x000fc6000f8e00ff */
[----:B------:R-:W1:Y:S01]  /*57c0*/  LDS.128 R24, [UR4] ;  /* 0x00000004ff187984 */ /* 0x000e620008000c00 */
[----:B------:R-:W-:-:S05]  /*57d0*/  IMAD.WIDE R32, R3, 0x4, R44 ;  /* 0x0000000403207825 */ /* 0x000fca00078e022c */
[----:B------:R2:W3:Y:S01]  /*57e0*/  LDG.E.128.CONSTANT R12, desc[UR6][R32.64] ;  /* 0x00000006200c7981 */ /* 0x0004e2000c1e9d00 */
[----:B------:R-:W-:-:S05]  /*57f0*/  IMAD.WIDE R34, R3, 0x4, R32 ;  /* 0x0000000403227825 */ /* 0x000fca00078e0220 */
[----:B------:R4:W5:Y:S01]  /*5800*/  LDG.E.128.CONSTANT R16, desc[UR6][R34.64] ;  /* 0x0000000622107981 */ /* 0x000962000c1e9d00 */
[----:B------:R-:W-:-:S05]  /*5810*/  IMAD.WIDE R46, R3, 0x4, R34 ;  /* 0x00000004032e7825 */ /* 0x000fca00078e0222 */
[----:B------:R4:W5:Y:S01]  /*5820*/  LDG.E.128.CONSTANT R20, desc[UR6][R46.64] ;  /* 0x000000062e147981 */ /* 0x000962000c1e9d00 */
[----:B------:R-:W-:-:S04]  /*5830*/  IMAD.WIDE R42, R3, 0x4, R46 ;  /* 0x00000004032a7825 */ /* 0x000fc800078e022e */
[----:B0-----:R-:W-:Y:S01]  /*5840*/  IMAD.MOV.U32 R44, RZ, RZ, 0x2800 ;  /* 0x00002800ff2c7424 */ /* 0x001fe200078e00ff */
[----:B------:R-:W5:Y:S01]  /*5850*/  LDG.E.128.CONSTANT R28, desc[UR6][R42.64] ;  /* 0x000000062a1c7981 */ /* 0x000f62000c1e9d00 */
[----:B------:R-:W-:Y:S02]  /*5860*/  ISETP.NE.AND P0, PT, R36, R7, PT ;  /* 0x000000072400720c */ /* 0x000fe40003f05270 */
[----:B--2---:R-:W-:Y:S02]  /*5870*/  LOP3.LUT R32, R9, 0x1f001f, RZ, 0xc0, !PT ;  /* 0x001f001f09207812 */ /* 0x004fe400078ec0ff */
[----:B------:R-:W-:Y:S02]  /*5880*/  LOP3.LUT R41, R8, 0x1f001f, RZ, 0xc0, !PT ;  /* 0x001f001f08297812 */ /* 0x000fe400078ec0ff */
[----:B------:R-:W-:Y:S02]  /*5890*/  LOP3.LUT R45, R10, 0x1f001f, RZ, 0xc0, !PT ;  /* 0x001f001f0a2d7812 */ /* 0x000fe400078ec0ff */
[----:B----4-:R-:W-:-:S02]  /*58a0*/  LOP3.LUT R34, R11, 0x1f001f, RZ, 0xc0, !PT ;  /* 0x001f001f0b227812 */ /* 0x010fc400078ec0ff */
        /* <DEDUP_REMOVED lines=10> */
[-C--:B-1----:R-:W-:Y:S02]  /*5950*/  HFMA2 R46, R46, R24.reuse, RZ ;  /* 0x000000182e2e7231 */ /* 0x082fe400000000ff */
[-C--:B------:R-:W-:Y:S02]  /*5960*/  HFMA2 R47, R47, R24.reuse, RZ.H0_H0 ;  /* 0x000000182f2f7231 */ /* 0x080fe400000400ff */
[-C--:B------:R-:W-:Y:S02]  /*5970*/  HFMA2 R32, R32, R24.reuse, RZ ;  /* 0x0000001820207231 */ /* 0x080fe400000000ff */
[----:B------:R-:W-:Y:S01]  /*5980*/  HFMA2 R24, R35, R24, RZ.H0_H0 ;  /* 0x0000001823187231 */ /* 0x000fe200000400ff */
[----:B------:R-:W-:Y:S02]  /*5990*/  LOP3.LUT R35, R34, 0x64006400, RZ, 0xfc, !PT ;  /* 0x6400640022237812 */ /* 0x000fe400078efcff */
[----:B------:R-:W-:Y:S02]  /*59a0*/  LOP3.LUT R41, R10, 0x3e003e0, RZ, 0xc0, !PT ;  /* 0x03e003e00a297812 */ /* 0x000fe400078ec0ff */
[----:B------:R-:W-:Y:S01]  /*59b0*/  LOP3.LUT R34, R11, 0x3e003e0, RZ, 0xc0, !PT ;  /* 0x03e003e00b227812 */ /* 0x000fe200078ec0ff */
[----:B------:R-:W-:Y:S01]  /*59c0*/  HFMA2 R35, R35, R44.H0_H0, -48, -48 ;  /* 0xd200d20023237431 */ /* 0x000fe2000004002c */
[----:B------:R-:W-:-:S02]  /*59d0*/  LOP3.LUT R33, R33, 0x64006400, RZ, 0xfc, !PT ;  /* 0x6400640021217812 */ /* 0x000fc400078efcff */
[----:B------:R-:W-:Y:S01]  /*59e0*/  LOP3.LUT R41, R41, 0x64006400, RZ, 0xfc, !PT ;  /* 0x6400640029297812 */ /* 0x000fe200078efcff */
[-C--:B------:R-:W-:Y:S01]  /*59f0*/  HFMA2 R47, R35, R25.reuse, R47 ;  /* 0x00000019232f7231 */ /* 0x080fe2000000002f */
[----:B------:R-:W-:Y:S01]  /*5a00*/  LOP3.LUT R45, R34, 0x64006400, RZ, 0xfc, !PT ;  /* 0x64006400222d7812 */ /* 0x000fe200078efcff */
[-C--:B------:R-:W-:Y:S01]  /*5a10*/  HFMA2 R33, R33, R44.reuse.H0_H0, -48, -48 ;  /* 0xd200d20021217431 */ /* 0x080fe2000004002c */
[----:B------:R-:W-:Y:S01]  /*5a20*/  SHF.R.U32.HI R34, RZ, 0xa, R9 ;  /* 0x0000000aff227819 */ /* 0x000fe20000011609 */
[-C--:B------:R-:W-:Y:S01]  /*5a30*/  HFMA2 R41, R41, R44.reuse.H0_H0, -48, -48 ;  /* 0xd200d20029297431 */ /* 0x080fe2000004002c */
[----:B------:R-:W-:Y:S01]  /*5a40*/  SHF.R.U32.HI R35, RZ, 0xa, R11 ;  /* 0x0000000aff237819 */ /* 0x000fe2000001160b */
[----:B------:R-:W-:Y:S02]  /*5a50*/  HFMA2 R45, R45, R44.H0_H0, -48, -48 ;  /* 0xd200d2002d2d7431 */ /* 0x000fe4000004002c */
[-C--:B------:R-:W-:Y:S01]  /*5a60*/  HFMA2 R46, R33, R25.reuse, R46 ;  /* 0x00000019212e7231 */ /* 0x080fe2000000002e */
[----:B------:R-:W-:Y:S01]  /*5a70*/  SHF.R.U32.HI R33, RZ, 0xa, R8 ;  /* 0x0000000aff217819 */ /* 0x000fe20000011608 */
[----:B------:R-:W-:-:S02]  /*5a80*/  HFMA2 R32, R41, R25, R32 ;  /* 0x0000001929207231 */ /* 0x000fc40000000020 */
[----:B------:R-:W-:Y:S01]  /*5a90*/  HFMA2 R24, R45, R25, R24 ;  /* 0x000000192d187231 */ /* 0x000fe20000000018 */
[----:B------:R-:W-:Y:S01]  /*5aa0*/  SHF.R.U32.HI R25, RZ, 0xa, R10 ;  /* 0x0000000aff197819 */ /* 0x000fe2000001160a */
[----:B------:R-:W-:Y:S01]  /*5ab0*/  @!P0 IMAD.MOV.U32 R41, RZ, RZ, R39 ;  /* 0x000000ffff298224 */ /* 0x000fe200078e0027 */
[----:B------:R-:W-:Y:S02]  /*5ac0*/  LOP3.LUT R33, R33, 0x1f001f, RZ, 0xc0, !PT ;  /* 0x001f001f21217812 */ /* 0x000fe400078ec0ff */
[----:B------:R-:W-:Y:S02]  /*5ad0*/  LOP3.LUT R25, R25, 0x1f001f, RZ, 0xc0, !PT ;  /* 0x001f001f19197812 */ /* 0x000fe400078ec0ff */
[----:B------:R-:W-:Y:S01]  /*5ae0*/  LOP3.LUT R34, R34, 0x1f001f, RZ, 0xc0, !PT ;  /* 0x001f001f22227812 */ /* 0x000fe200078ec0ff */
[----:B------:R-:W2:Y:S01]  /*5af0*/  @!P0 LDG.E.U16.CONSTANT R41, desc[UR6][R40.64] ;  /* 0x0000000628298981 */ /* 0x000ea2000c1e9500 */
[----:B------:R-:W-:Y:S02]  /*5b00*/  LOP3.LUT R25, R25, 0x64006400, RZ, 0xfc, !PT ;  /* 0x6400640019197812 */ /* 0x000fe400078efcff */
[----:B------:R-:W-:-:S02]  /*5b10*/  LOP3.LUT R35, R35, 0x1f001f, RZ, 0xc0, !PT ;  /* 0x001f001f23237812 */ /* 0x000fc400078ec0ff */
[----:B------:R-:W-:Y:S01]  /*5b20*/  LOP3.LUT R33, R33, 0x64006400, RZ, 0xfc, !PT ;  /* 0x6400640021217812 */ /* 0x000fe200078efcff */
[----:B------:R-:W-:Y:S01]  /*5b30*/  HADD2 R45, R25, -1040, -1040 ;  /* 0xe410e410192d7430 */ /* 0x000fe20000000000 */
[----:B------:R-:W-:Y:S02]  /*5b40*/  LOP3.LUT R34, R34, 0x64006400, RZ, 0xfc, !PT ;  /* 0x6400640022227812 */ /* 0x000fe400078efcff */
[----:B------:R-:W-:Y:S01]  /*5b50*/  LOP3.LUT R35, R35, 0x64006400, RZ, 0xfc, !PT ;  /* 0x6400640023237812 */ /* 0x000fe200078efcff */
[----:B------:R-:W-:Y:S01]  /*5b60*/  HADD2 R33, R33, -1040, -1040 ;  /* 0xe410e41021217430 */ /* 0x000fe20000000000 */
[----:B---3--:R-:W-:Y:S01]  /*5b70*/  LOP3.LUT R25, R12, 0x1f001f, RZ, 0xc0, !PT ;  /* 0x001f001f0c197812 */ /* 0x008fe200078ec0ff */
[----:B------:R-:W-:Y:S02]  /*5b80*/  HADD2 R34, R34, -1040, -1040 ;  /* 0xe410e41022227430 */ /* 0x000fe40000000000 */
[-C--:B------:R-:W-:Y:S02]  /*5b90*/  HFMA2 R45, R45, R26.reuse, R32 ;  /* 0x0000001a2d2d7231 */ /* 0x080fe40000000020 */
[----:B------:R-:W-:Y:S01]  /*5ba0*/  HADD2 R35, R35, -1040, -1040 ;  /* 0xe410e41023237430 */ /* 0x000fe20000000000 */
[----:B------:R-:W-:Y:S01]  /*5bb0*/  LOP3.LUT R25, R25, 0x64006400, RZ, 0xfc, !PT ;  /* 0x6400640019197812 */ /* 0x000fe200078efcff */
[----:B------:R-:W-:-:S02]  /*5bc0*/  HFMA2 R46, R33, R26, R46 ;  /* 0x0000001a212e7231 */ /* 0x000fc4000000002e */
[-C--:B------:R-:W-:Y:S01]  /*5bd0*/  HFMA2 R47, R34, R26.reuse, R47 ;  /* 0x0000001a222f7231 */ /* 0x080fe2000000002f */
[----:B------:R-:W-:Y:S01]  /*5be0*/  LOP3.LUT R33, R13, 0x1f001f, RZ, 0xc0, !PT ;  /* 0x001f001f0d217812 */ /* 0x000fe200078ec0ff */
[----:B------:R-:W-:Y:S01]  /*5bf0*/  HFMA2 R26, R35, R26, R24 ;  /* 0x0000001a231a7231 */ /* 0x000fe20000000018 */
[----:B------:R-:W-:Y:S01]  /*5c00*/  @!P0 LEA R24, R2, R1, 0x3 ;  /* 0x0000000102188211 */ /* 0x000fe200078e18ff */
[----:B------:R-:W-:Y:S01]  /*5c10*/  HADD2 R25, R25, -1040, -1040 ;  /* 0xe410e41019197430 */ /* 0x000fe20000000000 */
[----:B------:R-:W-:-:S03]  /*5c20*/  LOP3.LUT R33, R33, 0x64006400, RZ, 0xfc, !PT ;  /* 0x6400640021217812 */ /* 0x000fc600078efcff */
[----:B------:R-:W-:Y:S02]  /*5c30*/  HFMA2 R46, R25, R27, R46 ;  /* 0x0000001b192e7231 */ /* 0x000fe4000000002e */
[----:B------:R-:W3:Y:S01]  /*5c40*/  @!P0 LDL.64 R24, [R24+0x8] ;  /* 0x0000080018188983 */ /* 0x000ee20000100a00 */
[----:B------:R-:W-:Y:S01]  /*5c50*/  HADD2 R33, R33, -1040, -1040 ;  /* 0xe410e41021217430 */ /* 0x000fe20000000000 */
[----:B------:R-:W-:-:S03]  /*5c60*/  LOP3.LUT R32, R14, 0x1f001f, RZ, 0xc0, !PT ;  /* 0x001f001f0e207812 */ /* 0x000fc600078ec0ff */
[----:B------:R-:W-:Y:S01]  /*5c70*/  HFMA2 R47, R33, R27, R47 ;  /* 0x0000001b212f7231 */ /* 0x000fe2000000002f */
[----:B------:R-:W-:Y:S02]  /*5c80*/  LOP3.LUT R48, R32, 0x64006400, RZ, 0xfc, !PT ;  /* 0x6400640020307812 */ /* 0x000fe400078efcff */
[----:B------:R-:W0:Y:S03]  /*5c90*/  LDS.128 R32, [UR4+0x10] ;  /* 0x00001004ff207984 */ /* 0x000e260008000c00 */
[----:B------:R-:W-:-:S04]  /*5ca0*/  HADD2 R48, R48, -1040, -1040 ;  /* 0xe410e41030307430 */ /* 0x000fc80000000000 */
[----:B------:R-:W-:Y:S01]  /*5cb0*/  HFMA2 R48, R48, R27, R45 ;  /* 0x0000001b30307231 */ /* 0x000fe2000000002d */
        /* <DEDUP_REMOVED lines=8> */
[-C--:B------:R-:W-:Y:S02]  /*5d40*/  HFMA2 R45, R27, R44.reuse.H0_H0, -48, -48 ;  /* 0xd200d2001b2d7431 */ /* 0x080fe4000004002c */
[----:B------:R-:W-:Y:S01]  /*5d50*/  HFMA2 R49, R49, R44.H0_H0, -48, -48 ;  /* 0xd200d20031317431 */ /* 0x000fe2000004002c */
[----:B------:R-:W-:Y:S01]  /*5d60*/  LOP3.LUT R27, R14, 0x3e003e0, RZ, 0xc0, !PT ;  /* 0x03e003e00e1b7812 */ /* 0x000fe200078ec0ff */
[-C--:B0-----:R-:W-:Y:S02]  /*5d70*/  HFMA2 R45, R45, R32.reuse, R46 ;  /* 0x000000202d2d7231 */ /* 0x081fe4000000002e */
[----:B------:R-:W-:Y:S01]  /*5d80*/  HFMA2 R46, R49, R32, R47 ;  /* 0x00000020312e7231 */ /* 0x000fe2000000002f */
[----:B------:R-:W-:Y:S02]  /*5d90*/  LOP3.LUT R47, R15, 0x3e003e0, RZ, 0xc0, !PT ;  /* 0x03e003e00f2f7812 */ /* 0x000fe400078ec0ff */
[----:B------:R-:W-:Y:S02]  /*5da0*/  LOP3.LUT R27, R27, 0x64006400, RZ, 0xfc, !PT ;  /* 0x640064001b1b7812 */ /* 0x000fe400078efcff */
[----:B------:R-:W-:-:S03]  /*5db0*/  LOP3.LUT R49, R47, 0x64006400, RZ, 0xfc, !PT ;  /* 0x640064002f317812 */ /* 0x000fc600078efcff */
[-C--:B------:R-:W-:Y:S02]  /*5dc0*/  HFMA2 R47, R27, R44.reuse.H0_H0, -48, -48 ;  /* 0xd200d2001b2f7431 */ /* 0x080fe4000004002c */
[----:B------:R-:W-:Y:S02]  /*5dd0*/  HFMA2 R49, R49, R44.H0_H0, -48, -48 ;  /* 0xd200d20031317431 */ /* 0x000fe4000004002c */
[-C--:B------:R-:W-:Y:S02]  /*5de0*/  HFMA2 R47, R47, R32.reuse, R48 ;  /* 0x000000202f2f7231 */ /* 0x080fe40000000030 */
[----:B------:R-:W-:Y:S01]  /*5df0*/  HFMA2 R32, R49, R32, R26 ;  /* 0x0000002031207231 */ /* 0x000fe2000000001a */
[----:B------:R-:W-:Y:S02]  /*5e00*/  SHF.R.U32.HI R26, RZ, 0xa, R12 ;  /* 0x0000000aff1a7819 */ /* 0x000fe4000001160c */
[----:B------:R-:W-:Y:S02]  /*5e10*/  SHF.R.U32.HI R8, RZ, 0xf, R8 ;  /* 0x0000000fff087819 */ /* 0x000fe40000011608 */
[----:B------:R-:W-:-:S02]  /*5e20*/  LOP3.LUT R26, R26, 0x1f001f, RZ, 0xc0, !PT ;  /* 0x001f001f1a1a7812 */ /* 0x000fc400078ec0ff */
[----:B------:R-:W-:Y:S02]  /*5e30*/  LOP3.LUT R8, R8, 0x10001, RZ, 0xc0, !PT ;  /* 0x0001000108087812 */ /* 0x000fe400078ec0ff */
[----:B------:R-:W-:Y:S02]  /*5e40*/  SHF.R.U32.HI R27, RZ, 0xe, R12 ;  /* 0x0000000eff1b7819 */ /* 0x000fe4000001160c */
[----:B------:R-:W-:Y:S02]  /*5e50*/  LOP3.LUT R26, R26, 0x64006400, RZ, 0xfc, !PT ;  /* 0x640064001a1a7812 */ /* 0x000fe400078efcff */
[----:B------:R-:W-:Y:S02]  /*5e60*/  LOP3.LUT R27, R8, 0x20002, R27, 0xf8, !PT ;  /* 0x00020002081b7812 */ /* 0x000fe400078ef81b */
[----:B------:R-:W-:Y:S01]  /*5e70*/  SHF.R.U32.HI R9, RZ, 0xf, R9 ;  /* 0x0000000fff097819 */ /* 0x000fe20000011609 */
[----:B------:R-:W-:Y:S01]  /*5e80*/  HADD2 R8, R26, -1040, -1040 ;  /* 0xe410e4101a087430 */ /* 0x000fe20000000000 */
[----:B------:R-:W-:-:S02]  /*5e90*/  SHF.R.U32.HI R26, RZ, 0xe, R13 ;  /* 0x0000000eff1a7819 */ /* 0x000fc4000001160d */
[----:B------:R-:W-:Y:S01]  /*5ea0*/  LOP3.LUT R9, R9, 0x10001, RZ, 0xc0, !PT ;  /* 0x0001000109097812 */ /* 0x000fe200078ec0ff */
[----:B------:R-:W-:Y:S01]  /*5eb0*/  HFMA2 R45, R8, R33, R45 ;  /* 0x00000021082d7231 */ /* 0x000fe2000000002d */
[--C-:B------:R-:W-:Y:S02]  /*5ec0*/  SHF.R.U32.HI R49, RZ, 0xe, R14.reuse ;  /* 0x0000000eff317819 */ /* 0x100fe4000001160e */
[----:B------:R-:W-:Y:S02]  /*5ed0*/  SHF.R.U32.HI R13, RZ, 0xa, R13 ;  /* 0x0000000aff0d7819 */ /* 0x000fe4000001160d */
[----:B------:R-:W-:Y:S02]  /*5ee0*/  SHF.R.U32.HI R14, RZ, 0xa, R14 ;  /* 0x0000000aff0e7819 */ /* 0x000fe4000001160e */
        /* <DEDUP_REMOVED lines=11> */
[----:B------:R-:W-:Y:S01]  /*5fa0*/  LOP3.LUT R12, R10, 0x20002, R49, 0xf8, !PT ;  /* 0x000200020a0c7812 */ /* 0x000fe200078ef831 */
[----:B------:R-:W-:Y:S01]  /*5fb0*/  @!P0 VIADD R10, R2, 0x1 ;  /* 0x00000001020a8836 */ /* 0x000fe20000000000 */
[----:B------:R-:W-:Y:S01]  /*5fc0*/  SHF.R.U32.HI R11, RZ, 0xf, R11 ;  /* 0x0000000fff0b7819 */ /* 0x000fe2000001160b */
[----:B------:R-:W-:Y:S02]  /*5fd0*/  HADD2 R8, R8, -1040, -1040 ;  /* 0xe410e41008087430 */ /* 0x000fe40000000000 */
[----:B------:R-:W-:Y:S01]  /*5fe0*/  HADD2 R9, R9, -1040, -1040 ;  /* 0xe410e41009097430 */ /* 0x000fe20000000000 */
[----:B------:R-:W-:Y:S01]  /*5ff0*/  SHF.R.U32.HI R13, RZ, 0xe, R15 ;  /* 0x0000000eff0d7819 */ /* 0x000fe2000001160f */
[-C--:B------:R-:W-:Y:S01]  /*6000*/  HFMA2 R14, R14, R33.reuse, R46 ;  /* 0x000000210e0e7231 */ /* 0x080fe2000000002e */
[----:B------:R-:W-:Y:S01]  /*6010*/  @!P0 MOV R2, R10 ;  /* 0x0000000a00028202 */ /* 0x000fe20000000f00 */
[----:B------:R-:W-:-:S02]  /*6020*/  HFMA2 R15, R8, R33, R47 ;  /* 0x00000021080f7231 */ /* 0x000fc4000000002f */
[----:B------:R-:W-:Y:S01]  /*6030*/  HFMA2 R32, R9, R33, R32 ;  /* 0x0000002109207231 */ /* 0x000fe20000000020 */
[----:B------:R-:W-:Y:S02]  /*6040*/  LOP3.LUT R46, R11, 0x10001, RZ, 0xc0, !PT ;  /* 0x000100010b2e7812 */ /* 0x000fe400078ec0ff */
[----:B-----5:R-:W-:Y:S02]  /*6050*/  LOP3.LUT R8, R16, 0x1f001f, RZ, 0xc0, !PT ;  /* 0x001f001f10087812 */ /* 0x020fe400078ec0ff */
        /* <DEDUP_REMOVED lines=11> */
[-C--:B------:R-:W-:Y:S02]  /*6110*/  HFMA2 R45, R8, R34.reuse, R45 ;  /* 0x00000022082d7231 */ /* 0x080fe4000000002d */
[-C--:B------:R-:W-:Y:S02]  /*6120*/  HFMA2 R14, R9, R34.reuse, R14 ;  /* 0x00000022090e7231 */ /* 0x080fe4000000000e */
[-C--:B------:R-:W-:Y:S02]  /*6130*/  HFMA2 R15, R10, R34.reuse, R15 ;  /* 0x000000220a0f7231 */ /* 0x080fe4000000000f */
[----:B------:R-:W-:Y:S02]  /*6140*/  HFMA2 R34, R11, R34, R32 ;  /* 0x000000220b227231 */ /* 0x000fe40000000020 */
[----:B------:R-:W0:Y:S01]  /*6150*/  LDS.128 R8, [UR4+0x20] ;  /* 0x00002004ff087984 */ /* 0x000e220008000c00 */
[----:B------:R-:W-:Y:S02]  /*6160*/  LOP3.LUT R32, R16, 0x3e003e0, RZ, 0xc0, !PT ;  /* 0x03e003e010207812 */ /* 0x000fe400078ec0ff */
[----:B------:R-:W-:-:S02]  /*6170*/  SHF.R.U32.HI R47, RZ, 0xd, R17 ;  /* 0x0000000dff2f7819 */ /* 0x000fc40000011611 */
[----:B------:R-:W-:Y:S02]  /*6180*/  LOP3.LUT R33, R32, 0x64006400, RZ, 0xfc, !PT ;  /* 0x6400640020217812 */ /* 0x000fe400078efcff */
[----:B------:R-:W-:Y:S02]  /*6190*/  LOP3.LUT R32, R17, 0x3e003e0, RZ, 0xc0, !PT ;  /* 0x03e003e011207812 */ /* 0x000fe400078ec0ff */
[----:B------:R-:W-:Y:S02]  /*61a0*/  LOP3.LUT R26, R26, 0x40004, R47, 0xf8, !PT ;  /* 0x000400041a1a7812 */ /* 0x000fe400078ef82f */
[----:B------:R-:W-:Y:S02]  /*61b0*/  LOP3.LUT R13, R46, 0x20002, R13, 0xf8, !PT ;  /* 0x000200022e0d7812 */ /* 0x000fe400078ef80d */
[----:B------:R-:W-:Y:S01]  /*61c0*/  LOP3.LUT R47, R32, 0x64006400, RZ, 0xfc, !PT ;  /* 0x64006400202f7812 */ /* 0x000fe200078efcff */
[----:B------:R-:W-:Y:S01]  /*61d0*/  HFMA2 R33, R33, R44.H0_H0, -48, -48 ;  /* 0xd200d20021217431 */ /* 0x000fe2000004002c */
[----:B------:R-:W-:-:S02]  /*61e0*/  SHF.R.U32.HI R46, RZ, 0xd, R16 ;  /* 0x0000000dff2e7819 */ /* 0x000fc40000011610 */
[----:B------:R-:W-:Y:S01]  /*61f0*/  LOP3.LUT R32, R18, 0x3e003e0, RZ, 0xc0, !PT ;  /* 0x03e003e012207812 */ /* 0x000fe200078ec0ff */
[----:B------:R-:W-:Y:S01]  /*6200*/  HFMA2 R47, R47, R44.H0_H0, -48, -48 ;  /* 0xd200d2002f2f7431 */ /* 0x000fe2000004002c */
[----:B------:R-:W-:Y:S01]  /*6210*/  LOP3.LUT R27, R27, 0x40004, R46, 0xf8, !PT ;  /* 0x000400041b1b7812 */ /* 0x000fe200078ef82e */
[-C--:B------:R-:W-:Y:S01]  /*6220*/  HFMA2 R45, R33, R35.reuse, R45 ;  /* 0x00000023212d7231 */ /* 0x080fe2000000002d */
[----:B------:R-:W-:Y:S02]  /*6230*/  SHF.R.U32.HI R17, RZ, 0xa, R17 ;  /* 0x0000000aff117819 */ /* 0x000fe40000011611 */
[----:B------:R-:W-:Y:S02]  /*6240*/  SHF.R.U32.HI R46, RZ, 0xd, R19 ;  /* 0x0000000dff2e7819 */ /* 0x000fe40000011613 */
[----:B------:R-:W-:Y:S02]  /*6250*/  LOP3.LUT R33, R32, 0x64006400, RZ, 0xfc, !PT ;  /* 0x6400640020217812 */ /* 0x000fe400078efcff */
[----:B------:R-:W-:Y:S01]  /*6260*/  SHF.R.U32.HI R16, RZ, 0xa, R16 ;  /* 0x0000000aff107819 */ /* 0x000fe20000011610 */
[----:B------:R-:W-:Y:S01]  /*6270*/  HFMA2 R14, R47, R35, R14 ;  /* 0x000000232f0e7231 */ /* 0x000fe2000000000e */
[----:B------:R-:W-:-:S02]  /*6280*/  SHF.R.U32.HI R49, RZ, 0xd, R18 ;  /* 0x0000000dff317819 */ /* 0x000fc40000011612 */
[----:B------:R-:W-:Y:S02]  /*6290*/  SHF.R.U32.HI R32, RZ, 0xa, R18 ;  /* 0x0000000aff207819 */ /* 0x000fe40000011612 */
[----:B------:R-:W-:Y:S02]  /*62a0*/  LOP3.LUT R18, R17, 0x1f001f, RZ, 0xc0, !PT ;  /* 0x001f001f11127812 */ /* 0x000fe400078ec0ff */
[----:B------:R-:W-:Y:S02]  /*62b0*/  LOP3.LUT R13, R13, 0x40004, R46, 0xf8, !PT ;  /* 0x000400040d0d7812 */ /* 0x000fe400078ef82e */
[----:B------:R-:W-:Y:S02]  /*62c0*/  SHF.R.U32.HI R47, RZ, 0xa, R19 ;  /* 0x0000000aff2f7819 */ /* 0x000fe40000011613 */
        /* <DEDUP_REMOVED lines=11> */
[----:B------:R-:W-:-:S02]  /*6380*/  HFMA2 R19, R19, R44.H0_H0, -48, -48 ;  /* 0xd200d20013137431 */ /* 0x000fc4000004002c */
[----:B------:R-:W-:Y:S02]  /*6390*/  HADD2 R17, R17, -1040, -1040 ;  /* 0xe410e41011117430 */ /* 0x000fe40000000000 */
[----:B0-----:R-:W-:Y:S02]  /*63a0*/  HFMA2 R14, R18, R8, R14 ;  /* 0x00000008120e7231 */ /* 0x001fe4000000000e */
[----:B------:R-:W-:Y:S02]  /*63b0*/  HADD2 R18, R16, -1040, -1040 ;  /* 0xe410e41010127430 */ /* 0x000fe40000000000 */
[-C--:B------:R-:W-:Y:S02]  /*63c0*/  HFMA2 R15, R33, R35.reuse, R15 ;  /* 0x00000023210f7231 */ /* 0x080fe4000000000f */
[----:B------:R-:W-:Y:S02]  /*63d0*/  HADD2 R32, R32, -1040, -1040 ;  /* 0xe410e41020207430 */ /* 0x000fe40000000000 */
[----:B------:R-:W-:-:S02]  /*63e0*/  HFMA2 R34, R19, R35, R34 ;  /* 0x0000002313227231 */ /* 0x000fc40000000022 */
[-C--:B------:R-:W-:Y:S01]  /*63f0*/  HFMA2 R45, R17, R8.reuse, R45 ;  /* 0x00000008112d7231 */ /* 0x080fe2000000002d */
[----:B------:R-:W-:Y:S02]  /*6400*/  SHF.R.U32.HI R16, RZ, 0xc, R20 ;  /* 0x0000000cff107819 */ /* 0x000fe40000011614 */
[----:B------:R-:W-:Y:S02]  /*6410*/  LOP3.LUT R12, R12, 0x40004, R49, 0xf8, !PT ;  /* 0x000400040c0c7812 */ /* 0x000fe400078ef831 */
[----:B------:R-:W-:Y:S02]  /*6420*/  SHF.R.U32.HI R17, RZ, 0xc, R21 ;  /* 0x0000000cff117819 */ /* 0x000fe40000011615 */
[----:B------:R-:W-:Y:S01]  /*6430*/  SHF.R.U32.HI R19, RZ, 0xc, R22 ;  /* 0x0000000cff137819 */ /* 0x000fe20000011616 */
[-C--:B------:R-:W-:Y:S02]  /*6440*/  HFMA2 R15, R32, R8.reuse, R15 ;  /* 0x00000008200f7231 */ /* 0x080fe4000000000f */
[----:B------:R-:W-:Y:S01]  /*6450*/  HFMA2 R18, R18, R8, R34 ;  /* 0x0000000812127231 */ /* 0x000fe20000000022 */
        /* <DEDUP_REMOVED lines=15> */
[----:B------:R-:W-:Y:S01]  /*6550*/  SHF.R.U32.HI R34, RZ, 0xc, R23 ;  /* 0x0000000cff227819 */ /* 0x000fe20000011617 */
[-C--:B------:R-:W-:Y:S02]  /*6560*/  HFMA2 R45, R12, R9.reuse, R45 ;  /* 0x000000090c2d7231 */ /* 0x080fe4000000002d */
[-C--:B------:R-:W-:Y:S02]  /*6570*/  HFMA2 R14, R19, R9.reuse, R14 ;  /* 0x00000009130e7231 */ /* 0x080fe4000000000e */
[-C--:B------:R-:W-:Y:S02]  /*6580*/  HFMA2 R15, R26, R9.reuse, R15 ;  /* 0x000000091a0f7231 */ /* 0x080fe4000000000f */
[----:B------:R-:W-:Y:S01]  /*6590*/  HFMA2 R18, R32, R9, R18 ;  /* 0x0000000920127231 */ /* 0x000fe20000000012 */
[----:B------:R-:W-:Y:S02]  /*65a0*/  LOP3.LUT R9, R20, 0x3e003e0, RZ, 0xc0, !PT ;  /* 0x03e003e014097812 */ /* 0x000fe400078ec0ff */
[----:B------:R-:W-:-:S02]  /*65b0*/  LOP3.LUT R12, R21, 0x3e003e0, RZ, 0xc0, !PT ;  /* 0x03e003e0150c7812 */ /* 0x000fc400078ec0ff */
[----:B------:R-:W-:Y:S02]  /*65c0*/  SHF.R.U32.HI R20, RZ, 0xa, R20 ;  /* 0x0000000aff147819 */ /* 0x000fe40000011614 */
[----:B------:R-:W-:Y:S02]  /*65d0*/  LOP3.LUT R17, R13, 0x80008, R34, 0xf8, !PT ;  /* 0x000800080d117812 */ /* 0x000fe400078ef822 */
[----:B------:R-:W-:Y:S02]  /*65e0*/  LOP3.LUT R13, R12, 0x64006400, RZ, 0xfc, !PT ;  /* 0x640064000c0d7812 */ /* 0x000fe400078efcff */
[----:B------:R-:W-:Y:S02]  /*65f0*/  LOP3.LUT R12, R20, 0x1f001f, RZ, 0xc0, !PT ;  /* 0x001f001f140c7812 */ /* 0x000fe400078ec0ff */
[----:B------:R-:W-:Y:S02]  /*6600*/  LOP3.LUT R19, R22, 0x3e003e0, RZ, 0xc0, !PT ;  /* 0x03e003e016137812 */ /* 0x000fe400078ec0ff */
[----:B------:R-:W-:-:S02]  /*6610*/  LOP3.LUT R9, R9, 0x64006400, RZ, 0xfc, !PT ;  /* 0x6400640009097812 */ /* 0x000fc400078efcff */
[----:B------:R-:W-:Y:S02]  /*6620*/  LOP3.LUT R12, R12, 0x64006400, RZ, 0xfc, !PT ;  /* 0x640064000c0c7812 */ /* 0x000fe400078efcff */
[----:B------:R-:W-:Y:S01]  /*6630*/  LOP3.LUT R33, R19, 0x64006400, RZ, 0xfc, !PT ;  /* 0x6400640013217812 */ /* 0x000fe200078efcff */
[----:B------:R-:W-:Y:S02]  /*6640*/  HFMA2 R9, R9, R44.H0_H0, -48, -48 ;  /* 0xd200d20009097431 */ /* 0x000fe4000004002c */
[----:B------:R-:W-:Y:S02]  /*6650*/  HADD2 R12, R12, -1040, -1040 ;  /* 0xe410e4100c0c7430 */ /* 0x000fe40000000000 */
[----:B------:R-:W-:Y:S02]  /*6660*/  HFMA2 R9, R9, R10, R45 ;  /* 0x0000000a09097231 */ /* 0x000fe4000000002d */
[-C--:B------:R-:W-:Y:S02]  /*6670*/  HFMA2 R19, R13, R44.reuse.H0_H0, -48, -48 ;  /* 0xd200d2000d137431 */ /* 0x080fe4000004002c */
[----:B------:R-:W-:-:S02]  /*6680*/  HFMA2 R33, R33, R44.H0_H0, -48, -48 ;  /* 0xd200d20021217431 */ /* 0x000fc4000004002c */
[-C--:B------:R-:W-:Y:S02]  /*6690*/  HFMA2 R19, R19, R10.reuse, R14 ;  /* 0x0000000a13137231 */ /* 0x080fe4000000000e */
[----:B------:R-:W-:Y:S02]  /*66a0*/  HFMA2 R9, R12, R11, R9 ;  /* 0x0000000b0c097231 */ /* 0x000fe40000000009 */
[----:B------:R-:W-:Y:S02]  /*66b0*/  HFMA2 R20, R33, R10, R15 ;  /* 0x0000000a21147231 */ /* 0x000fe4000000000f */
[----:B------:R-:W0:Y:S01]  /*66c0*/  LDS.128 R12, [UR4+0x30] ;  /* 0x00003004ff0c7984 */ /* 0x000e220008000c00 */
[----:B------:R-:W-:Y:S02]  /*66d0*/  LOP3.LUT R26, R23, 0x3e003e0, RZ, 0xc0, !PT ;  /* 0x03e003e0171a7812 */ /* 0x000fe400078ec0ff */
[----:B------:R-:W-:Y:S02]  /*66e0*/  SHF.R.U32.HI R22, RZ, 0xa, R22 ;  /* 0x0000000aff167819 */ /* 0x000fe40000011616 */
[----:B------:R-:W-:-:S02]  /*66f0*/  SHF.R.U32.HI R21, RZ, 0xa, R21 ;  /* 0x0000000aff157819 */ /* 0x000fc40000011615 */
[----:B------:R-:W-:Y:S02]  /*6700*/  LOP3.LUT R35, R26, 0x64006400, RZ, 0xfc, !PT ;  /* 0x640064001a237812 */ /* 0x000fe400078efcff */
[----:B------:R-:W-:Y:S02]  /*6710*/  LOP3.LUT R22, R22, 0x1f001f, RZ, 0xc0, !PT ;  /* 0x001f001f16167812 */ /* 0x000fe400078ec0ff */
[----:B------:R-:W-:Y:S02]  /*6720*/  SHF.R.U32.HI R23, RZ, 0xa, R23 ;  /* 0x0000000aff177819 */ /* 0x000fe40000011617 */
[----:B------:R-:W-:Y:S01]  /*6730*/  LOP3.LUT R21, R21, 0x1f001f, RZ, 0xc0, !PT ;  /* 0x001f001f15157812 */ /* 0x000fe200078ec0ff */
[----:B------:R-:W-:Y:S01]  /*6740*/  HFMA2 R26, R35, R44.H0_H0, -48, -48 ;  /* 0xd200d200231a7431 */ /* 0x000fe2000004002c */
[----:B------:R-:W-:Y:S02]  /*6750*/  LOP3.LUT R22, R22, 0x64006400, RZ, 0xfc, !PT ;  /* 0x6400640016167812 */ /* 0x000fe400078efcff */
[----:B------:R-:W-:-:S02]  /*6760*/  LOP3.LUT R23, R23, 0x1f001f, RZ, 0xc0, !PT ;  /* 0x001f001f17177812 */ /* 0x000fc400078ec0ff */
[----:B------:R-:W-:Y:S01]  /*6770*/  LOP3.LUT R21, R21, 0x64006400, RZ, 0xfc, !PT ;  /* 0x6400640015157812 */ /* 0x000fe200078efcff */
[----:B------:R-:W-:Y:S01]  /*6780*/  HFMA2 R26, R26, R10, R18 ;  /* 0x0000000a1a1a7231 */ /* 0x000fe20000000012 */
[----:B------:R-:W-:Y:S01]  /*6790*/  LOP3.LUT R23, R23, 0x64006400, RZ, 0xfc, !PT ;  /* 0x6400640017177812 */ /* 0x000fe200078efcff */
[----:B------:R-:W-:Y:S01]  /*67a0*/  HADD2 R18, R22, -1040, -1040 ;  /* 0xe410e41016127430 */ /* 0x000fe20000000000 */
[----:B------:R-:W-:Y:S01]  /*67b0*/  SHF.R.U32.HI R22, RZ, 0xb, R28 ;  /* 0x0000000bff167819 */ /* 0x000fe2000001161c */
[----:B------:R-:W-:Y:S01]  /*67c0*/  HADD2 R10, R21, -1040, -1040 ;  /* 0xe410e410150a7430 */ /* 0x000fe20000000000 */
[----:B------:R-:W-:Y:S01]  /*67d0*/  LOP3.LUT R33, R29, 0x1f001f, RZ, 0xc0, !PT ;  /* 0x001f001f1d217812 */ /* 0x000fe200078ec0ff */
[----:B------:R-:W-:Y:S01]  /*67e0*/  HADD2 R23, R23, -1040, -1040 ;  /* 0xe410e41017177430 */ /* 0x000fe20000000000 */
[----:B------:R-:W-:Y:S01]  /*67f0*/  LOP3.LUT R27, R27, 0x100010, R22, 0xf8, !PT ;  /* 0x001000101b1b7812 */ /* 0x000fe200078ef816 */
[-C--:B------:R-:W-:Y:S02]  /*6800*/  HFMA2 R10, R10, R11.reuse, R19 ;  /* 0x0000000b0a0a7231 */ /* 0x080fe40000000013 */
[----:B------:R-:W-:Y:S01]  /*6810*/  HFMA2 R18, R18, R11, R20 ;  /* 0x0000000b12127231 */ /* 0x000fe20000000014 */
[----:B------:R-:W-:-:S02]  /*6820*/  LOP3.LUT R22, R29, 0x3e003e0, RZ, 0xc0, !PT ;  /* 0x03e003e01d167812 */ /* 0x000fc400078ec0ff */
[--C-:B------:R-:W-:Y:S02]  /*6830*/  SHF.R.U32.HI R19, RZ, 0xa, R29.reuse ;  /* 0x0000000aff137819 */ /* 0x100fe4000001161d */
[----:B------:R-:W-:Y:S02]  /*6840*/  SHF.R.U32.HI R35, RZ, 0xb, R29 ;  /* 0x0000000bff237819 */ /* 0x000fe4000001161d */
[C---:B------:R-:W-:Y:S02]  /*6850*/  LOP3.LUT R29, R30.reuse, 0x1f001f, RZ, 0xc0, !PT ;  /* 0x001f001f1e1d7812 */ /* 0x040fe400078ec0ff */
[----:B------:R-:W-:Y:S02]  /*6860*/  LOP3.LUT R21, R30, 0x3e003e0, RZ, 0xc0, !PT ;  /* 0x03e003e01e157812 */ /* 0x000fe400078ec0ff */
[--C-:B------:R-:W-:Y:S02]  /*6870*/  SHF.R.U32.HI R20, RZ, 0xa, R30.reuse ;  /* 0x0000000aff147819 */ /* 0x100fe4000001161e */
[----:B------:R-:W-:Y:S01]  /*6880*/  SHF.R.U32.HI R45, RZ, 0xb, R30 ;  /* 0x0000000bff2d7819 */ /* 0x000fe2000001161e */
[----:B------:R-:W-:Y:S01]  /*6890*/  HFMA2 R11, R23, R11, R26 ;  /* 0x0000000b170b7231 */ /* 0x000fe2000000001a */
[----:B------:R-:W-:-:S02]  /*68a0*/  SHF.R.U32.HI R30, RZ, 0xb, R31 ;  /* 0x0000000bff1e7819 */ /* 0x000fc4000001161f */
[C---:B------:R-:W-:Y:S02]  /*68b0*/  LOP3.LUT R34, R28.reuse, 0x1f001f, RZ, 0xc0, !PT ;  /* 0x001f001f1c227812 */ /* 0x040fe400078ec0ff */
[C---:B------:R-:W-:Y:S02]  /*68c0*/  LOP3.LUT R26, R31.reuse, 0x3e003e0, RZ, 0xc0, !PT ;  /* 0x03e003e01f1a7812 */ /* 0x040fe400078ec0ff */
[----:B------:R-:W-:Y:S02]  /*68d0*/  LOP3.LUT R23, R31, 0x1f001f, RZ, 0xc0, !PT ;  /* 0x001f001f1f177812 */ /* 0x000fe400078ec0ff */
[----:B------:R-:W-:Y:S02]  /*68e0*/  LOP3.LUT R32, R28, 0x3e003e0, RZ, 0xc0, !PT ;  /* 0x03e003e01c207812 */ /* 0x000fe400078ec0ff */
[----:B------:R-:W-:Y:S02]  /*68f0*/  LOP3.LUT R17, R17, 0x100010, R30, 0xf8, !PT ;  /* 0x0010001011117812 */ /* 0x000fe400078ef81e */
[----:B------:R-:W-:-:S02]  /*6900*/  SHF.R.U32.HI R28, RZ, 0xa, R28 ;  /* 0x0000000aff1c7819 */ /* 0x000fc4000001161c */
[----:B------:R-:W-:Y:S02]  /*6910*/  LOP3.LUT R30, R34, 0x64006400, RZ, 0xfc, !PT ;  /* 0x64006400221e7812 */ /* 0x000fe400078efcff */
[----:B------:R-:W-:Y:S02]  /*6920*/  LOP3.LUT R33, R33, 0x64006400, RZ, 0xfc, !PT ;  /* 0x6400640021217812 */ /* 0x000fe400078efcff */
[----:B------:R-:W-:Y:S02]  /*6930*/  LOP3.LUT R47, R26, 0x64006400, RZ, 0xfc, !PT ;  /* 0x640064001a2f7812 */ /* 0x000fe400078efcff */
[----:B------:R-:W-:Y:S02]  /*6940*/  SHF.R.U32.HI R31, RZ, 0xa, R31 ;  /* 0x0000000aff1f7819 */ /* 0x000fe4000001161f */
[----:B------:R-:W-:Y:S02]  /*6950*/  LOP3.LUT R29, R29, 0x64006400, RZ, 0xfc, !PT ;  /* 0x640064001d1d7812 */ /* 0x000fe400078efcff */
[----:B------:R-:W-:-:S02]  /*6960*/  LOP3.LUT R26, R23, 0x64006400, RZ, 0xfc, !PT ;  /* 0x64006400171a7812 */ /* 0x000fc400078efcff */
[----:B------:R-:W-:Y:S02]  /*6970*/  LOP3.LUT R8, R8, 0x100010, R35, 0xf8, !PT ;  /* 0x0010001008087812 */ /* 0x000fe400078ef823 */
[----:B------:R-:W-:Y:S01]  /*6980*/  LOP3.LUT R16, R16, 0x100010, R45, 0xf8, !PT ;  /* 0x0010001010107812 */ /* 0x000fe200078ef82d */
[----:B------:R-:W-:Y:S01]  /*6990*/  HADD2 R30, R30, -1040, -1040 ;  /* 0xe410e4101e1e7430 */ /* 0x000fe20000000000 */
        /* <DEDUP_REMOVED lines=14> */
[-C--:B0-----:R-:W-:Y:S02]  /*6a80*/  HFMA2 R9, R30, R12.reuse, R9 ;  /* 0x0000000c1e097231 */ /* 0x081fe40000000009 */
        /* <DEDUP_REMOVED lines=8> */
[-C--:B------:R-:W-:Y:S01]  /*6b10*/  HFMA2 R9, R23, R13.reuse, R9 ;  /* 0x0000000d17097231 */ /* 0x080fe20000000009 */
[----:B------:R-:W-:Y:S01]  /*6b20*/  LOP3.LUT R8, R8, 0x64006400, RZ, 0xfc, !PT ;  /* 0x6400640008087812 */ /* 0x000fe200078efcff */
[----:B------:R-:W-:Y:S01]  /*6b30*/  HFMA2 R10, R22, R13, R10 ;  /* 0x0000000d160a7231 */ /* 0x000fe2000000000a */
[----:B------:R-:W-:Y:S01]  /*6b40*/  LOP3.LUT R16, R16, 0x64006400, RZ, 0xfc, !PT ;  /* 0x6400640010107812 */ /* 0x000fe200078efcff */
[----:B------:R-:W-:Y:S01]  /*6b50*/  HADD2 R28, R28, -1040, -1040 ;  /* 0xe410e4101c1c7430 */ /* 0x000fe20000000000 */
[----:B------:R-:W-:Y:S01]  /*6b60*/  LOP3.LUT R17, R17, 0x64006400, RZ, 0xfc, !PT ;  /* 0x6400640011117812 */ /* 0x000fe200078efcff */
[----:B------:R-:W-:-:S02]  /*6b70*/  HADD2 R19, R19, -1040, -1040 ;  /* 0xe410e41013137430 */ /* 0x000fc40000000000 */
[-C--:B------:R-:W-:Y:S02]  /*6b80*/  HFMA2 R18, R21, R13.reuse, R18 ;  /* 0x0000000d15127231 */ /* 0x080fe40000000012 */
[----:B------:R-:W-:Y:S02]  /*6b90*/  HFMA2 R11, R44, R13, R11 ;  /* 0x0000000d2c0b7231 */ /* 0x000fe4000000000b */
[----:B--2---:R-:W-:Y:S02]  /*6ba0*/  @!P0 IMAD.IADD R7, R41, 0x1, R36 ;  /* 0x0000000129078824 */ /* 0x004fe400078e0224 */
[----:B------:R-:W-:Y:S02]  /*6bb0*/  HADD2 R20, R20, -1040, -1040 ;  /* 0xe410e41014147430 */ /* 0x000fe40000000000 */
[----:B------:R-:W-:Y:S02]  /*6bc0*/  HADD2 R31, R31, -1040, -1040 ;  /* 0xe410e4101f1f7430 */ /* 0x000fe40000000000 */
[----:B------:R-:W-:-:S02]  /*6bd0*/  HFMA2 R9, R28, R14, R9 ;  /* 0x0000000e1c097231 */ /* 0x000fc40000000009 */
[-C--:B------:R-:W-:Y:S01]  /*6be0*/  HFMA2 R10, R19, R14.reuse, R10 ;  /* 0x0000000e130a7231 */ /* 0x080fe2000000000a */
[----:B---3--:R-:W-:Y:S01]  /*6bf0*/  @!P0 PRMT R0, R24, 0x7610, R0 ;  /* 0x0000761018008816 */ /* 0x008fe20000000000 */
[----:B------:R-:W-:Y:S01]  /*6c00*/  HADD2 R27, R27, -1040, -1040 ;  /* 0xe410e4101b1b7430 */ /* 0x000fe20000000000 */
[----:B------:R-:W-:Y:S01]  /*6c10*/  @!P0 PRMT R6, R25, 0x7610, R6 ;  /* 0x0000761019068816 */ /* 0x000fe20000000006 */
[----:B------:R-:W-:Y:S02]  /*6c20*/  HADD2 R8, R8, -1040, -1040 ;  /* 0xe410e41008087430 */ /* 0x000fe40000000000 */
[----:B------:R-:W-:Y:S02]  /*6c30*/  VIADD R36, R36, 0x20 ;  /* 0x0000002024247836 */ /* 0x000fe40000000000 */
[-C--:B------:R-:W-:Y:S02]  /*6c40*/  HFMA2 R18, R20, R14.reuse, R18 ;  /* 0x0000000e14127231 */ /* 0x080fe40000000012 */
[----:B------:R-:W-:-:S02]  /*6c50*/  HFMA2 R11, R31, R14, R11 ;  /* 0x0000000e1f0b7231 */ /* 0x000fc4000000000b */
        /* <DEDUP_REMOVED lines=22> */
.L_x_4945:
        /* <DEDUP_REMOVED lines=10> */
.L_x_4950:
[----:B------:R-:W0:Y:S02]  /*6e60*/  LDS R2, [R0] ;  /* 0x0000000000027984 */ /* 0x000e240000000800 */
[----:B0-----:R-:W-:-:S05]  /*6e70*/  HADD2 R3, R2, R5 ;  /* 0x0000000502037230 */ /* 0x001fca0000000000 */
[----:B------:R-:W0:Y:S02]  /*6e80*/  ATOMS.CAST.SPIN P0, [R0], R2, R3 ;  /* 0x000000020000758d */ /* 0x000e240001800003 */
[----:B0-----:R-:W-:Y:S05]  /*6e90*/  @!P0 BRA `(.L_x_4950) ;  /* 0xfffffffc00f08947 */ /* 0x001fea000383ffff */
[----:B------:R-:W-:Y:S05]  /*6ea0*/  BRA `(.L_x_4948) ;  /* 0x00000000000c7947 */ /* 0x000fea0003800000 */
.L_x_4949:
[----:B------:R-:W2:Y:S02]  /*6eb0*/  LD.E R0, desc[UR6][R6.64] ;  /* 0x0000000606007980 */ /* 0x000ea4000c101900 */
[----:B--2---:R-:W-:-:S05]  /*6ec0*/  IMAD.IADD R3, R5, 0x1, R0 ;  /* 0x0000000105037824 */ /* 0x004fca00078e0200 */
[----:B------:R0:W-:Y:S02]  /*6ed0*/  ST.E desc[UR6][R6.64], R3 ;  /* 0x0000000306007985 */ /* 0x0001e4000c101906 */
.L_x_4948:
[----:B------:R-:W-:Y:S05]  /*6ee0*/  BSYNC.RECONVERGENT B0 ;  /* 0x0000000000007941 */ /* 0x000fea0003800200 */
.L_x_4947:
[----:B------:R1:W-:Y:S02]  /*6ef0*/  ATOM.E.ADD.F16x2.RN.STRONG.GPU P0, RZ, desc[UR6][R6.64+0x4], R4 ;  /* 0x8000040406ff79a2 */ /* 0x0003e4000c10e106 */
[----:B-1----:R-:W-:Y:S05]  /*6f00*/  @P0 EXIT ;  /* 0x000000000000094d */ /* 0x002fea0003800000 */
[----:B------:R-:W1:Y:S02]  /*6f10*/  QSPC.E.S P0, RZ, [R6+0x4] ;  /* 0x0000040006ff73aa */ /* 0x000e640000000500 */
[----:B-1----:R-:W-:Y:S05]  /*6f20*/  @!P0 BRA `(.L_x_4951) ;  /* 0x00000000001c8947 */ /* 0x002fea0003800000 */
[----:B------:R-:W-:-:S04]  /*6f30*/  MOV R2, R6 ;  /* 0x0000000600027202 */ /* 0x000fc80000000f00 */
[----:B------:R-:W-:-:S07]  /*6f40*/  MOV R0, R2 ;  /* 0x0000000200007202 */ /* 0x000fce0000000f00 */
.L_x_4952:
[----:B------:R-:W0:Y:S02]  /*6f50*/  LDS R2, [R0+0x4] ;  /* 0x0000040000027984 */ /* 0x000e240000000800 */
[----:B0-----:R-:W-:-:S05]  /*6f60*/  HFMA2 R3, R2, 1, 1, R4 ;  /* 0x3c003c0002037831 */ /* 0x001fca0000000004 */
[----:B------:R-:W0:Y:S02]  /*6f70*/  ATOMS.CAST.SPIN P0, [R0+0x4], R2, R3 ;  /* 0x000004020000758d */ /* 0x000e240001800003 */
[----:B0-----:R-:W-:Y:S05]  /*6f80*/  @!P0 BRA `(.L_x_4952) ;  /* 0xfffffffc00f08947 */ /* 0x001fea000383ffff */
[----:B------:R-:W-:Y:S05]  /*6f90*/  EXIT ;  /* 0x000000000000794d */ /* 0x000fea0003800000 */
.L_x_4951:
[----:B------:R-:W0:Y:S02]  /*6fa0*/  LD.E R0, desc[UR6][R6.64+0x4] ;  /* 0x0000040606007980 */ /* 0x000e24000c101900 */
[----:B0-----:R-:W-:-:S05]  /*6fb0*/  IMAD.IADD R3, R4, 0x1, R0 ;  /* 0x0000000104037824 */ /* 0x001fca00078e0200 */
[----:B------:R-:W-:Y:S01]  /*6fc0*/  ST.E desc[UR6][R6.64+0x4], R3 ;  /* 0x0000040306007985 */ /* 0x000fe2000c101906 */
[----:B------:R-:W-:Y:S05]  /*6fd0*/  EXIT ;  /* 0x000000000000794d */ /* 0x000fea0003800000 */
.L_x_4953:
        /* <DEDUP_REMOVED lines=10> */
.L_x_5356:


//--------------------- .text._Z23gemm_half_q_half_kernelILi1ELi152ELb1ELb0ELi64EEvPK6__halfPKjS4_S2_PS0_iiiiPKtS7_iiiiiibS2_i --------------------------
	.section	.text._Z23gemm_half_q_half_kernelILi1ELi152ELb1ELb0ELi64EEvPK6__halfPKjS4_S2_PS0_iiiiPKtS7_iiiiiibS2_i,"ax",@progbits
	.align	128
        .global         _Z23gemm_half_q_half_kernelILi1ELi152ELb1ELb0ELi64EEvPK6__halfPKjS4_S2_PS0_iiiiPKtS7_iiiiiibS2_i
        .type           _Z23gemm_half_q_half_kernelILi1ELi152ELb1ELb0ELi64EEvPK6__halfPKjS4_S2_PS0_iiiiPKtS7_iiiiiibS2_i,@function
        .size           _Z23gemm_half_q_half_kernelILi1ELi152ELb1ELb0ELi64EEvPK6__halfPKjS4_S2_PS0_iiiiPKtS7_iiiiiibS2_i,(.L_x_5357 - _Z23gemm_half_q_half_kernelILi1ELi152ELb1ELb0ELi64EEvPK6__halfPKjS4_S2_PS0_iiiiPKtS7_iiiiiibS2_i)
        .other          _Z23gemm_half_q_half_kernelILi1ELi152ELb1ELb0ELi64EEvPK6__halfPKjS4_S2_PS0_iiiiPKtS7_iiiiiibS2_i,@"STO_CUDA_ENTRY STV_DEFAULT"
_Z23gemm_half_q_half_kernelILi1ELi152ELb1ELb0ELi64EEvPK6__halfPKjS4_S2_PS0_iiiiPKtS7_iiiiiibS2_i:
.text._Z23gemm_half_q_half_kernelILi1ELi152ELb1ELb0ELi64EEvPK6__halfPKjS4_S2_PS0_iiiiPKtS7_iiiiiibS2_i:
        /* <DEDUP_REMOVED lines=44> */
.L_x_4955:
[----:B------:R-:W-:Y:S05]  /*02c0*/  BSYNC.RECONVERGENT B0 ;  /* 0x0000000000007941 */ /* 0x000fea0003800200 */
.L_x_4954:
        /* <DEDUP_REMOVED lines=20> */
[----:B------:R-:W-:Y:S01]  /*0410*/  HFMA2 R4, -RZ, RZ, 0, 0 ;  /* 0x00000000ff047431 */ /* 0x000fe200000001ff */
[----:B------:R-:W-:Y:S02]  /*0420*/  MOV R9, R28 ;  /* 0x0000001c00097202 */ /* 0x000fe40000000f00 */
[----:B------:R-:W-:Y:S02]  /*0430*/  LOP3.LUT R6, R6, 0x10, RZ, 0xc0, !PT ;  /* 0x0000001006067812 */ /* 0x000fe400078ec0ff */
[----:B0-----:R-:W-:-:S07]  /*0440*/  SHF.R.S32.HI R8, RZ, 0x3, R8 ;  /* 0x00000003ff087819 */ /* 0x001fce0000011408 */
.L_x_4957:
        /* <DEDUP_REMOVED lines=44> */
.L_x_4956:
        /* <DEDUP_REMOVED lines=12> */
.L_x_4958:
        /* <DEDUP_REMOVED lines=11> */
.L_x_4959:
        /* <DEDUP_REMOVED lines=11> */
.L_x_4960:
        /* <DEDUP_REMOVED lines=11> */
.L_x_4961:
        /* <DEDUP_REMOVED lines=11> */
.L_x_4962:
        /* <DEDUP_REMOVED lines=8> */
[----:B------:R-:W-:-:S02]  /*0b10*/  PRMT R32, R9, 0x7610, R9 ;  /* 0x0000761009207816 */ /* 0x000fc40000000009 */
[----:B------:R-:W-:Y:S02]  /*0b20*/  SHF.R.S32.HI R15, RZ, 0x5, R15 ;  /* 0x00000005ff0f7819 */ /* 0x000fe4000001140f */
[----:B------:R-:W-:Y:S02]  /*0b30*/  PRMT R30, RZ, 0x5410, RZ ;  /* 0x00005410ff1e7816 */ /* 0x000fe400000000ff */
[----:B------:R-:W-:Y:S02]  /*0b40*/  LEA R2, R15, R2, 0x3 ;  /* 0x000000020f027211 */ /* 0x000fe400078e18ff */
[----:B------:R-:W-:Y:S02]  /*0b50*/  PRMT R29, RZ, 0x5410, RZ ;  /* 0x00005410ff1d7816 */ /* 0x000fe400000000ff */
[----:B------:R-:W-:Y:S02]  /*0b60*/  IADD3 R2, PT, PT, R11, R2, R4 ;  /* 0x000000020b027210 */ /* 0x000fe40007ffe004 */
[----:B------:R-:W-:-:S02]  /*0b70*/  SHF.R.S32.HI R11, RZ, 0x1f, R33 ;  /* 0x0000001fff0b7819 */ /* 0x000fc40000011421 */
        /* <DEDUP_REMOVED lines=9> */
[----:B------:R-:W-:-:S02]  /*0c10*/  MOV R2, RZ ;  /* 0x000000ff00027202 */ /* 0x000fc40000000f00 */
        /* <DEDUP_REMOVED lines=12> */
.L_x_4964:
[----:B------:R-:W-:Y:S01]  /*0ce0*/  MOV R24, R44 ;  /* 0x0000002c00187202 */ /* 0x000fe20000000f00 */
[----:B------:R-:W0:Y:S01]  /*0cf0*/  LDS.64 R16, [UR4] ;  /* 0x00000004ff107984 */ /* 0x000e220008000a00 */
[----:B------:R-:W-:-:S05]  /*0d00*/  MOV R25, R45 ;  /* 0x0000002d00197202 */ /* 0x000fca0000000f00 */
[----:B------:R-:W2:Y:S01]  /*0d10*/  LDG.E.128.CONSTANT R4, desc[UR6][R24.64] ;  /* 0x0000000618047981 */ /* 0x000ea2000c1e9d00 */
[----:B------:R-:W-:-:S05]  /*0d20*/  MOV R0, UR12 ;  /* 0x0000000c00007c02 */ /* 0x000fca0008000f00 */
[----:B------:R-:W-:-:S05]  /*0d30*/  IMAD.WIDE R40, R0, 0x4, R24 ;  /* 0x0000000400287825 */ /* 0x000fca00078e0218 */
[----:B------:R1:W3:Y:S02]  /*0d40*/  LDG.E.128.CONSTANT R8, desc[UR6][R40.64] ;  /* 0x0000000628087981 */ /* 0x0002e4000c1e9d00 */
[----:B-1----:R-:W-:-:S04]  /*0d50*/  IMAD.WIDE R40, R0, 0x4, R40 ;  /* 0x0000000400287825 */ /* 0x002fc800078e0228 */
[--C-:B0-----:R-:W-:Y:S02]  /*0d60*/  HADD2.F32 R18, -RZ, R16.reuse.H0_H0 ;  /* 0x20000010ff127230 */ /* 0x101fe40000004100 */
[----:B------:R-:W-:Y:S01]  /*0d70*/  HADD2.F32 R16, -RZ, R16.H1_H1 ;  /* 0x30000010ff107230 */ /* 0x000fe20000004100 */
[----:B--2---:R-:W-:Y:S02]  /*0d80*/  LOP3.LUT R12, R4, 0xff, RZ, 0xc0, !PT ;  /* 0x000000ff040c7812 */ /* 0x004fe400078ec0ff */
[----:B------:R-:W-:Y:S02]  /*0d90*/  LOP3.LUT R13, R5, 0xff, RZ, 0xc0, !PT ;  /* 0x000000ff050d7812 */ /* 0x000fe400078ec0ff */
[----:B------:R-:W-:Y:S02]  /*0da0*/  IADD3 R12, PT, PT, R12, -0x80, RZ ;  /* 0xffffff800c0c7810 */ /* 0x000fe40007ffe0ff */
[----:B------:R-:W-:Y:S02]  /*0db0*/  IADD3 R14, PT, PT, R13, -0x80, RZ ;  /* 0xffffff800d0e7810 */ /* 0x000fe40007ffe0ff */
[----:B------:R-:W-:-:S02]  /*0dc0*/  LOP3.LUT R13, R6, 0xff, RZ, 0xc0, !PT ;  /* 0x000000ff060d7812 */ /* 0x000fc400078ec0ff */
[----:B------:R-:W0:Y:S01]  /*0dd0*/  I2F.F16 R12, R12 ;  /* 0x0000000c000c7306 */ /* 0x000e220000200c00 */
[----:B------:R-:W-:Y:S02]  /*0de0*/  SHF.R.U32.HI R35, RZ, 0x8, R4 ;  /* 0x00000008ff237819 */ /* 0x000fe40000011604 */
[----:B------:R-:W-:Y:S02]  /*0df0*/  IADD3 R15, PT, PT, R13, -0x80, RZ ;  /* 0xffffff800d0f7810 */ /* 0x000fe40007ffe0ff */
[----:B------:R-:W-:-:S03]  /*0e00*/  LOP3.LUT R13, R7, 0xff, RZ, 0xc0, !PT ;  /* 0x000000ff070d7812 */ /* 0x000fc600078ec0ff */
[----:B------:R-:W1:Y:S01]  /*0e10*/  I2F.F16 R14, R14 ;  /* 0x0000000e000e7306 */ /* 0x000e620000200c00 */
[----:B------:R-:W-:Y:S01]  /*0e20*/  IADD3 R36, PT, PT, R13, -0x80, RZ ;  /* 0xffffff800d247810 */ /* 0x000fe20007ffe0ff */
[----:B0-----:R-:W-:-:S06]  /*0e30*/  HADD2.F32 R13, -RZ, R12.H0_H0 ;  /* 0x2000000cff0d7230 */ /* 0x001fcc0000004100 */
[----:B------:R-:W0:Y:S01]  /*0e40*/  I2F.F16 R15, R15 ;  /* 0x0000000f000f7306 */ /* 0x000e220000200c00 */
[----:B------:R-:W-:Y:S01]  /*0e50*/  FFMA.FTZ R22, R13, R18, RZ ;  /* 0x000000120d167223 */ /* 0x000fe200000100ff */
[----:B-1----:R-:W-:-:S06]  /*0e60*/  HADD2.F32 R37, -RZ, R14.H0_H0 ;  /* 0x2000000eff257230 */ /* 0x002fcc0000004100 */
[----:B------:R-:W1:Y:S01]  /*0e70*/  I2F.F16 R27, R36 ;  /* 0x00000024001b7306 */ /* 0x000e620000200c00 */
[C---:B------:R-:W-:Y:S01]  /*0e80*/  FFMA.FTZ R26, R18.reuse, R37, RZ ;  /* 0x00000025121a7223 */ /* 0x040fe200000100ff */
[----:B0-----:R-:W-:Y:S02]  /*0e90*/  HADD2.F32 R19, -RZ, R15.H0_H0 ;  /* 0x2000000fff137230 */ /* 0x001fe40000004100 */
[----:B------:R0:W2:Y:S01]  /*0ea0*/  LDG.E.128.CONSTANT R12, desc[UR6][R40.64] ;  /* 0x00000006280c7981 */ /* 0x0000a2000c1e9d00 */
[----:B-1----:R-:W-:Y:S02]  /*0eb0*/  HADD2.F32 R27, -RZ, R27.H0_H0 ;  /* 0x2000001bff1b7230 */ /* 0x002fe40000004100 */
[----:B------:R-:W-:-:S03]  /*0ec0*/  FFMA.FTZ R19, R18, R19, RZ ;  /* 0x0000001312137223 */ /* 0x000fc600000100ff */
[----:B------:R-:W-:Y:S01]  /*0ed0*/  FFMA.FTZ R27, R18, R27, RZ ;  /* 0x0000001b121b7223 */ /* 0x000fe200000100ff */
[----:B------:R-:W-:-:S04]  /*0ee0*/  SHF.R.U32.HI R18, RZ, 0x8, R5 ;  /* 0x00000008ff127819 */ /* 0x000fc80000011605 */
[----:B------:R-:W-:-:S04]  /*0ef0*/  LOP3.LUT R18, R18, 0xff, RZ, 0xc0, !PT ;  /* 0x000000ff12127812 */ /* 0x000fc800078ec0ff */
[----:B------:R-:W-:Y:S02]  /*0f00*/  IADD3 R36, PT, PT, R18, -0x80, RZ ;  /* 0xffffff8012247810 */ /* 0x000fe40007ffe0ff */
[----:B------:R-:W-:Y:S02]  /*0f10*/  SHF.R.U32.HI R18, RZ, 0x8, R6 ;  /* 0x00000008ff127819 */ /* 0x000fe40000011606 */
[----:B------:R-:W-:Y:S02]  /*0f20*/  SHF.R.U32.HI R42, RZ, 0x8, R7 ;  /* 0x00000008ff2a7819 */ /* 0x000fe40000011607 */
[----:B------:R-:W-:Y:S02]  /*0f30*/  LOP3.LUT R18, R18, 0xff, RZ, 0xc0, !PT ;  /* 0x000000ff12127812 */ /* 0x000fe400078ec0ff */
[----:B------:R-:W-:Y:S02]  /*0f40*/  LOP3.LUT R35, R35, 0xff, RZ, 0xc0, !PT ;  /* 0x000000ff23237812 */ /* 0x000fe400078ec0ff */
[----:B------:R-:W-:-:S02]  /*0f50*/  IADD3 R43, PT, PT, R18, -0x80, RZ ;  /* 0xffffff80122b7810 */ /* 0x000fc40007ffe0ff */
[----:B------:R-:W-:Y:S02]  /*0f60*/  LOP3.LUT R18, R42, 0xff, RZ, 0xc0, !PT ;  /* 0x000000ff2a127812 */ /* 0x000fe400078ec0ff */
[----:B------:R-:W-:Y:S01]  /*0f70*/  IADD3 R37, PT, PT, R35, -0x80, RZ ;  /* 0xffffff8023257810 */ /* 0x000fe20007ffe0ff */
[----:B------:R-:W1:Y:S01]  /*0f80*/  I2F.F16 R42, R43 ;  /* 0x0000002b002a7306 */ /* 0x000e620000200c00 */
[----:B------:R-:W-:-:S07]  /*0f90*/  IADD3 R44, PT, PT, R18, -0x80, RZ ;  /* 0xffffff80122c7810 */ /* 0x000fce0007ffe0ff */
[----:B------:R-:W4:Y:S08]  /*0fa0*/  I2F.F16 R37, R37 ;  /* 0x0000002500257306 */ /* 0x000f300000200c00 */
[----:B------:R-:W5:Y:S08]  /*0fb0*/  I2F.F16 R35, R36 ;  /* 0x0000002400237306 */ /* 0x000f700000200c00 */
[----:B------:R-:W3:Y:S01]  /*0fc0*/  I2F.F16 R18, R44 ;  /* 0x0000002c00127306 */ /* 0x000ee20000200c00 */
[----:B-1----:R-:W-:-:S02]  /*0fd0*/  HADD2.F32 R42, -RZ, R42.H0_H0 ;  /* 0x2000002aff2a7230 */ /* 0x002fc40000004100 */
[----:B----4-:R-:W-:-:S03]  /*0fe0*/  HADD2.F32 R37, -RZ, R37.H0_H0 ;  /* 0x20000025ff257230 */ /* 0x010fc60000004100 */
[C---:B------:R-:W-:Y:S01]  /*0ff0*/  FFMA.FTZ R42, R16.reuse, R42, R19 ;  /* 0x0000002a102a7223 */ /* 0x040fe20000010013 */
[----:B-----5:R-:W-:Y:S02]  /*1000*/  HADD2.F32 R35, -RZ, R35.H0_H0 ;  /* 0x20000023ff237230 */ /* 0x020fe40000004100 */
[----:B------:R-:W-:Y:S01]  /*1010*/  FFMA.FTZ R22, R37, R16, R22 ;  /* 0x0000001025167223 */ /* 0x000fe20000010016 */
[----:B---3--:R-:W-:Y:S02]  /*1020*/  HADD2.F32 R19, -RZ, R18.H0_H0 ;  /* 0x20000012ff137230 */ /* 0x008fe40000004100 */
[C---:B------:R-:W-:Y:S01]  /*1030*/  FFMA.FTZ R26, R16.reuse, R35, R26 ;  /* 0x00000023101a7223 */ /* 0x040fe2000001001a */
[----:B------:R-:W-:Y:S02]  /*1040*/  SHF.R.U32.HI R18, RZ, 0x10, R4 ;  /* 0x00000010ff127819 */ /* 0x000fe40000011604 */
[----:B------:R-:W-:Y:S01]  /*1050*/  FFMA.FTZ R16, R16, R19, R27 ;  /* 0x0000001310107223 */ /* 0x000fe2000001001b */
[----:B------:R-:W-:-:S02]  /*1060*/  SHF.R.U32.HI R19, RZ, 0x10, R5 ;  /* 0x00000010ff137819 */ /* 0x000fc40000011605 */
[----:B------:R-:W-:Y:S02]  /*1070*/  SHF.R.U32.HI R27, RZ, 0x10, R6 ;  /* 0x00000010ff1b7819 */ /* 0x000fe40000011606 */
[----:B------:R-:W-:Y:S02]  /*1080*/  LEA.HI R35, R4, 0xffffff80, RZ, 0x8 ;  /* 0xffffff8004237811 */ /* 0x000fe400078f40ff */
[----:B------:R-:W-:Y:S02]  /*1090*/  LOP3.LUT R4, R18, 0xff, RZ, 0xc0, !PT ;  /* 0x000000ff12047812 */ /* 0x000fe400078ec0ff */
[----:B------:R-:W-:Y:S02]  /*10a0*/  SHF.R.U32.HI R36, RZ, 0x10, R7 ;  /* 0x00000010ff247819 */ /* 0x000fe40000011607 */
[----:B------:R-:W-:Y:S02]  /*10b0*/  LOP3.LUT R19, R19, 0xff, RZ, 0xc0, !PT ;  /* 0x000000ff13137812 */ /* 0x000fe400078ec0ff */
[----:B------:R-:W-:-:S02]  /*10c0*/  LOP3.LUT R27, R27, 0xff, RZ, 0xc0, !PT ;  /* 0x000000ff1b1b7812 */ /* 0x000fc400078ec0ff */
[----:B------:R-:W-:Y:S02]  /*10d0*/  IADD3 R4, PT, PT, R4, -0x80, RZ ;  /* 0xffffff8004047810 */ /* 0x000fe40007ffe0ff */
[----:B------:R-:W-:Y:S02]  /*10e0*/  LOP3.LUT R36, R36, 0xff, RZ, 0xc0, !PT ;  /* 0x000000ff24247812 */ /* 0x000fe400078ec0ff */
[----:B------:R-:W-:Y:S02]  /*10f0*/  IADD3 R37, PT, PT, R19, -0x80, RZ ;  /* 0xffffff8013257810 */ /* 0x000fe40007ffe0ff */
[----:B------:R-:W-:Y:S02]  /*1100*/  IADD3 R27, PT, PT, R27, -0x80, RZ ;  /* 0xffffff801b1b7810 */ /* 0x000fe40007ffe0ff */
[----:B------:R-:W-:Y:S01]  /*1110*/  IADD3 R36, PT, PT, R36, -0x80, RZ ;  /* 0xffffff8024247810 */ /* 0x000fe20007ffe0ff */
[----:B------:R-:W1:Y:S08]  /*1120*/  I2F.F16 R19, R37 ;  /* 0x0000002500137306 */ /* 0x000e700000200c00 */
[----:B------:R-:W-:Y:S08]  /*1130*/  I2F.F16 R4, R4 ;  /* 0x0000000400047306 */ /* 0x000ff00000200c00 */
[----:B------:R-:W3:Y:S08]  /*1140*/  I2F.F16 R27, R27 ;  /* 0x0000001b001b7306 */ /* 0x000ef00000200c00 */
[----:B------:R-:W4:Y:S01]  /*1150*/  I2F.F16 R36, R36 ;  /* 0x0000002400247306 */ /* 0x000f220000200c00 */
[----:B-1----:R-:W-:-:S07]  /*1160*/  HADD2.F32 R43, -RZ, R19.H0_H0 ;  /* 0x20000013ff2b7230 */ /* 0x002fce0000004100 */
[----:B------:R1:W5:Y:S01]  /*1170*/  I2F.F16 R18, R35 ;  /* 0x0000002300127306 */ /* 0x0003620000200c00 */
[----:B------:R-:W-:Y:S02]  /*1180*/  HADD2.F32 R19, -RZ, R17.H0_H0 ;  /* 0x20000011ff137230 */ /* 0x000fe40000004100 */
[----:B---3--:R-:W-:Y:S02]  /*1190*/  HADD2.F32 R37, -RZ, R27.H0_H0 ;  /* 0x2000001bff257230 */ /* 0x008fe40000004100 */
[----:B-1----:R-:W-:Y:S02]  /*11a0*/  HADD2.F32 R35, -RZ, R4.H0_H0 ;  /* 0x20000004ff237230 */ /* 0x002fe40000004100 */
[----:B----4-:R-:W-:Y:S02]  /*11b0*/  HADD2.F32 R36, -RZ, R36.H0_H0 ;  /* 0x20000024ff247230 */ /* 0x010fe40000004100 */
[----:B0-----:R-:W-:-:S04]  /*11c0*/  IMAD.WIDE R40, R0, 0x4, R40 ;  /* 0x0000000400287825 */ /* 0x001fc800078e0228 */
[----:B------:R-:W-:Y:S01]  /*11d0*/  FFMA.FTZ R4, R35, R19, R22 ;  /* 0x0000001323047223 */ /* 0x000fe20000010016 */
[C---:B------:R-:W-:Y:S01]  /*11e0*/  FFMA.FTZ R22, R19.reuse, R43, R26 ;  /* 0x0000002b13167223 */ /* 0x040fe2000001001a */
[----:B------:R-:W-:Y:S01]  /*11f0*/  FFMA.FTZ R26, R19, R37, R42 ;  /* 0x00000025131a7223 */ /* 0x000fe2000001002a */
[----:B------:R-:W-:Y:S01]  /*1200*/  LEA.HI R35, R5, 0xffffff80, RZ, 0x8 ;  /* 0xffffff8005237811 */ /* 0x000fe200078f40ff */
[----:B------:R-:W-:Y:S01]  /*1210*/  HADD2.F32 R27, -RZ, R17.H1_H1 ;  /* 0x30000011ff1b7230 */ /* 0x000fe20000004100 */
[----:B------:R-:W-:Y:S01]  /*1220*/  LEA.HI R42, R6, 0xffffff80, RZ, 0x8 ;  /* 0xffffff80062a7811 */ /* 0x000fe200078f40ff */
[----:B-----5:R-:W-:Y:S02]  /*1230*/  HADD2.F32 R5, -RZ, R18.H0_H0 ;  /* 0x20000012ff057230 */ /* 0x020fe40000004100 */
[----:B------:R-:W-:Y:S02]  /*1240*/  FFMA.FTZ R6, R19, R36, R16 ;  /* 0x0000002413067223 */ /* 0x000fe40000010010 */
[----:B------:R-:W3:Y:S01]  /*1250*/  LDG.E.128.CONSTANT R16, desc[UR6][R40.64] ;  /* 0x0000000628107981 */ /* 0x000ee2000c1e9d00 */
[----:B------:R-:W0:Y:S01]  /*1260*/  I2F.F16 R35, R35 ;  /* 0x0000002300237306 */ /* 0x000e220000200c00 */
[----:B------:R-:W-:-:S02]  /*1270*/  FFMA.FTZ R36, R5, R27, R4 ;  /* 0x0000001b05247223 */ /* 0x000fc40000010004 */
[----:B------:R-:W1:Y:S01]  /*1280*/  LDS.64 R4, [UR4+0x8] ;  /* 0x00000804ff047984 */ /* 0x000e620008000a00 */
[----:B------:R-:W-:-:S04]  /*1290*/  LEA.HI R43, R7, 0xffffff80, RZ, 0x8 ;  /* 0xffffff80072b7811 */ /* 0x000fc800078f40ff */
[----:B------:R-:W4:Y:S01]  /*12a0*/  I2F.F16 R7, R43 ;  /* 0x0000002b00077306 */ /* 0x000f220000200c00 */
[----:B0-----:R-:W-:-:S07]  /*12b0*/  HADD2.F32 R35, -RZ, R35.H0_H0 ;  /* 0x20000023ff237230 */ /* 0x001fce0000004100 */
[----:B------:R-:W0:Y:S01]  /*12c0*/  I2F.F16 R37, R42 ;  /* 0x0000002a00257306 */ /* 0x000e220000200c00 */
[----:B------:R-:W-:Y:S01]  /*12d0*/  FFMA.FTZ R22, R27, R35, R22 ;  /* 0x000000231b167223 */ /* 0x000fe20000010016 */
[----:B------:R-:W-:-:S04]  /*12e0*/  LOP3.LUT R35, R8, 0xff, RZ, 0xc0, !PT ;  /* 0x000000ff08237812 */ /* 0x000fc800078ec0ff */
[----:B------:R-:W-:Y:S01]  /*12f0*/  IADD3 R35, PT, PT, R35, -0x80, RZ ;  /* 0xffffff8023237810 */ /* 0x000fe20007ffe0ff */
[----:B----4-:R-:W-:-:S05]  /*1300*/  HADD2.F32 R7, -RZ, R7.H0_H0 ;  /* 0x20000007ff077230 */ /* 0x010fca0000004100 */
[----:B------:R-:W4:Y:S01]  /*1310*/  I2F.F16 R35, R35 ;  /* 0x0000002300237306 */ /* 0x000f220000200c00 */
[----:B0-----:R-:W-:Y:S02]  /*1320*/  HADD2.F32 R37, -RZ, R37.H0_H0 ;  /* 0x20000025ff257230 */ /* 0x001fe40000004100 */
[----:B------:R-:W-:Y:S01]  /*1330*/  FFMA.FTZ R6, R27, R7, R6 ;  /* 0x000000071b067223 */ /* 0x000fe20000010006 */
[----:B------:R-:W-:Y:S02]  /*1340*/  LOP3.LUT R7, R9, 0xff, RZ, 0xc0, !PT ;  /* 0x000000ff09077812 */ /* 0x000fe400078ec0ff */
[----:B------:R-:W-:Y:S02]  /*1350*/  FFMA.FTZ R26, R27, R37, R26 ;  /* 0x000000251b1a7223 */ /* 0x000fe4000001001a */
[----:B------:R-:W-:Y:S02]  /*1360*/  IADD3 R27, PT, PT, R7, -0x80, RZ ;  /* 0xffffff80071b7810 */ /* 0x000fe40007ffe0ff */
[----:B------:R-:W-:Y:S01]  /*1370*/  LOP3.LUT R37, R10, 0xff, RZ, 0xc0, !PT ;  /* 0x000000ff0a257812 */ /* 0x000fe200078ec0ff */
[----:B-1----:R-:W-:-:S02]  /*1380*/  HADD2.F32 R7, -RZ, R4.H0_H0 ;  /* 0x20000004ff077230 */ /* 0x002fc40000004100 */
[----:B----4-:R-:W-:Y:S01]  /*1390*/  HADD2.F32 R43, -RZ, R35.H0_H0 ;  /* 0x20000023ff2b7230 */ /* 0x010fe20000004100 */
[----:B------:R-:W-:Y:S02]  /*13a0*/  LOP3.LUT R35, R11, 0xff, RZ, 0xc0, !PT ;  /* 0x000000ff0b237812 */ /* 0x000fe400078ec0ff */
[----:B------:R-:W-:Y:S02]  /*13b0*/  IADD3 R42, PT, PT, R37, -0x80, RZ ;  /* 0xffffff80252a7810 */ /* 0x000fe40007ffe0ff */
[----:B------:R-:W-:Y:S01]  /*13c0*/  FFMA.FTZ R36, R43, R7, R36 ;  /* 0x000000072b247223 */ /* 0x000fe20000010024 */
[----:B------:R-:W-:Y:S01]  /*13d0*/  IADD3 R43, PT, PT, R35, -0x80, RZ ;  /* 0xffffff80232b7810 */ /* 0x000fe20007ffe0ff */
[----:B------:R-:W0:Y:S08]  /*13e0*/  I2F.F16 R27, R27 ;  /* 0x0000001b001b7306 */ /* 0x000e300000200c00 */
[----:B------:R-:W1:Y:S08]  /*13f0*/  I2F.F16 R42, R42 ;  /* 0x0000002a002a7306 */ /* 0x000e700000200c00 */
[----:B------:R-:W4:Y:S01]  /*1400*/  I2F.F16 R35, R43 ;  /* 0x0000002b00237306 */ /* 0x000f220000200c00 */
[----:B0-----:R-:W-:-:S02]  /*1410*/  HADD2.F32 R37, -RZ, R27.H0_H0 ;  /* 0x2000001bff257230 */ /* 0x001fc40000004100 */
[----:B-1----:R-:W-:-:S03]  /*1420*/  HADD2.F32 R27, -RZ, R42.H0_H0 ;  /* 0x2000002aff1b7230 */ /* 0x002fc60000004100 */
[C---:B------:R-:W-:Y:S01]  /*1430*/  FFMA.FTZ R22, R7.reuse, R37, R22 ;  /* 0x0000002507167223 */ /* 0x040fe20000010016 */
[----:B----4-:R-:W-:Y:S02]  /*1440*/  HADD2.F32 R35, -RZ, R35.H0_H0 ;  /* 0x20000023ff237230 */ /* 0x010fe40000004100 */
[----:B------:R-:W-:-:S03]  /*1450*/  FFMA.FTZ R26, R7, R27, R26 ;  /* 0x0000001b071a7223 */ /* 0x000fc6000001001a */
[----:B------:R-:W-:Y:S01]  /*1460*/  FFMA.FTZ R6, R7, R35, R6 ;  /* 0x0000002307067223 */ /* 0x000fe20000010006 */
[----:B------:R-:W-:Y:S02]  /*1470*/  SHF.R.U32.HI R7, RZ, 0x8, R8 ;  /* 0x00000008ff077819 */ /* 0x000fe40000011608 */
[----:B------:R-:W-:Y:S02]  /*1480*/  SHF.R.U32.HI R27, RZ, 0x8, R9 ;  /* 0x00000008ff1b7819 */ /* 0x000fe40000011609 */
[----:B------:R-:W-:Y:S02]  /*1490*/  LOP3.LUT R7, R7, 0xff, RZ, 0xc0, !PT ;  /* 0x000000ff07077812 */ /* 0x000fe400078ec0ff */
[----:B------:R-:W-:Y:S02]  /*14a0*/  LOP3.LUT R27, R27, 0xff, RZ, 0xc0, !PT ;  /* 0x000000ff1b1b7812 */ /* 0x000fe400078ec0ff */
[----:B------:R-:W-:Y:S02]  /*14b0*/  IADD3 R37, PT, PT, R7, -0x80, RZ ;  /* 0xffffff8007257810 */ /* 0x000fe40007ffe0ff */
[----:B------:R-:W-:-:S02]  /*14c0*/  SHF.R.U32.HI R7, RZ, 0x8, R10 ;  /* 0x00000008ff077819 */ /* 0x000fc4000001160a */
[----:B------:R-:W-:Y:S02]  /*14d0*/  IADD3 R42, PT, PT, R27, -0x80, RZ ;  /* 0xffffff801b2a7810 */ /* 0x000fe40007ffe0ff */
[----:B------:R-:W-:Y:S02]  /*14e0*/  LOP3.LUT R7, R7, 0xff, RZ, 0xc0, !PT ;  /* 0x000000ff07077812 */ /* 0x000fe400078ec0ff */
[----:B------:R-:W-:Y:S02]  /*14f0*/  SHF.R.U32.HI R27, RZ, 0x8, R11 ;  /* 0x00000008ff1b7819 */ /* 0x000fe4000001160b */
[----:B------:R-:W-:Y:S02]  /*1500*/  IADD3 R43, PT, PT, R7, -0x80, RZ ;  /* 0xffffff80072b7810 */ /* 0x000fe40007ffe0ff */
[----:B------:R-:W-:Y:S02]  /*1510*/  LOP3.LUT R27, R27, 0xff, RZ, 0xc0, !PT ;  /* 0x000000ff1b1b7812 */ /* 0x000fe400078ec0ff */
[----:B------:R-:W0:Y:S02]  /*1520*/  I2F.F16 R35, R43 ;  /* 0x0000002b00237306 */ /* 0x000e240000200c00 */
[----:B------:R-:W-:-:S06]  /*1530*/  IADD3 R44, PT, PT, R27, -0x80, RZ ;  /* 0xffffff801b2c7810 */ /* 0x000fcc0007ffe0ff */
[----:B------:R-:W1:Y:S08]  /*1540*/  I2F.F16 R42, R42 ;  /* 0x0000002a002a7306 */ /* 0x000e700000200c00 */
[----:B------:R-:W4:Y:S08]  /*1550*/  I2F.F16 R37, R37 ;  /* 0x0000002500257306 */ /* 0x000f300000200c00 */
[----:B------:R-:W5:Y:S01]  /*1560*/  I2F.F16 R7, R44 ;  /* 0x0000002c00077306 */ /* 0x000f620000200c00 */
[----:B------:R-:W-:-:S02]  /*1570*/  HADD2.F32 R27, -RZ, R4.H1_H1 ;  /* 0x30000004ff1b7230 */ /* 0x000fc40000004100 */
[----:B0-----:R-:W-:Y:S02]  /*1580*/  HADD2.F32 R35, -RZ, R35.H0_H0 ;  /* 0x20000023ff237230 */ /* 0x001fe40000004100 */
[----:B-1----:R-:W-:Y:S02]  /*1590*/  HADD2.F32 R4, -RZ, R42.H0_H0 ;  /* 0x2000002aff047230 */ /* 0x002fe40000004100 */
[----:B----4-:R-:W-:Y:S02]  /*15a0*/  HADD2.F32 R37, -RZ, R37.H0_H0 ;  /* 0x20000025ff257230 */ /* 0x010fe40000004100 */
[C---:B------:R-:W-:Y:S01]  /*15b0*/  FFMA.FTZ R26, R27.reuse, R35, R26 ;  /* 0x000000231b1a7223 */ /* 0x040fe2000001001a */
[----:B------:R-:W-:Y:S01]  /*15c0*/  FFMA.FTZ R4, R27, R4, R22 ;  /* 0x000000041b047223 */ /* 0x000fe20000010016 */
[----:B------:R-:W-:Y:S01]  /*15d0*/  SHF.R.U32.HI R22, RZ, 0x10, R9 ;  /* 0x00000010ff167819 */ /* 0x000fe20000011609 */
[----:B-----5:R-:W-:Y:S01]  /*15e0*/  HADD2.F32 R35, -RZ, R7.H0_H0 ;  /* 0x20000007ff237230 */ /* 0x020fe20000004100 */
[----:B------:R-:W-:Y:S01]  /*15f0*/  SHF.R.U32.HI R7, RZ, 0x10, R8 ;  /* 0x00000010ff077819 */ /* 0x000fe20000011608 */
[----:B------:R-:W-:Y:S01]  /*1600*/  FFMA.FTZ R36, R37, R27, R36 ;  /* 0x0000001b25247223 */ /* 0x000fe20000010024 */
[----:B------:R-:W-:-:S02]  /*1610*/  LOP3.LUT R22, R22, 0xff, RZ, 0xc0, !PT ;  /* 0x000000ff16167812 */ /* 0x000fc400078ec0ff */
[----:B------:R-:W-:Y:S01]  /*1620*/  FFMA.FTZ R6, R27, R35, R6 ;  /* 0x000000231b067223 */ /* 0x000fe20000010006 */
[----:B------:R-:W-:Y:S02]  /*1630*/  LOP3.LUT R7, R7, 0xff, RZ, 0xc0, !PT ;  /* 0x000000ff07077812 */ /* 0x000fe400078ec0ff */
[----:B------:R-:W-:Y:S02]  /*1640*/  SHF.R.U32.HI R27, RZ, 0x10, R10 ;  /* 0x00000010ff1b7819 */ /* 0x000fe4000001160a */
[----:B------:R-:W-:Y:S02]  /*1650*/  IADD3 R7, PT, PT, R7, -0x80, RZ ;  /* 0xffffff8007077810 */ /* 0x000fe40007ffe0ff */
[----:B------:R-:W-:Y:S02]  /*1660*/  IADD3 R37, PT, PT, R22, -0x80, RZ ;  /* 0xffffff8016257810 */ /* 0x000fe40007ffe0ff */
[----:B------:R-:W-:Y:S02]  /*1670*/  LOP3.LUT R27, R27, 0xff, RZ, 0xc0, !PT ;  /* 0x000000ff1b1b7812 */ /* 0x000fe400078ec0ff */
[----:B------:R-:W-:Y:S01]  /*1680*/  SHF.R.U32.HI R22, RZ, 0x10, R11 ;  /* 0x00000010ff167819 */ /* 0x000fe2000001160b */
[----:B------:R-:W0:Y:S01]  /*1690*/  I2F.F16 R7, R7 ;  /* 0x0000000700077306 */ /* 0x000e220000200c00 */
[----:B------:R-:W-:-:S02]  /*16a0*/  IADD3 R42, PT, PT, R27, -0x80, RZ ;  /* 0xffffff801b2a7810 */ /* 0x000fc40007ffe0ff */
[----:B------:R-:W-:-:S04]  /*16b0*/  LOP3.LUT R27, R22, 0xff, RZ, 0xc0, !PT ;  /* 0x000000ff161b7812 */ /* 0x000fc800078ec0ff */
[----:B------:R-:W-:Y:S01]  /*16c0*/  IADD3 R27, PT, PT, R27, -0x80, RZ ;  /* 0xffffff801b1b7810 */ /* 0x000fe20007ffe0ff */
[----:B------:R-:W1:Y:S08]  /*16d0*/  I2F.F16 R35, R37 ;  /* 0x0000002500237306 */ /* 0x000e700000200c00 */
[----:B------:R-:W4:Y:S01]  /*16e0*/  I2F.F16 R22, R42 ;  /* 0x0000002a00167306 */ /* 0x000f220000200c00 */
[----:B0-----:R-:W-:-:S07]  /*16f0*/  HADD2.F32 R43, -RZ, R7.H0_H0 ;  /* 0x20000007ff2b7230 */ /* 0x001fce0000004100 */
[----:B------:R-:W0:Y:S01]  /*1700*/  I2F.F16 R27, R27 ;  /* 0x0000001b001b7306 */ /* 0x000e220000200c00 */
[----:B------:R-:W-:Y:S02]  /*1710*/  HADD2.F32 R7, -RZ, R5.H0_H0 ;  /* 0x20000005ff077230 */ /* 0x000fe40000004100 */
[----:B-1----:R-:W-:-:S03]  /*1720*/  HADD2.F32 R44, -RZ, R35.H0_H0 ;  /* 0x20000023ff2c7230 */ /* 0x002fc60000004100 */
[----:B------:R-:W-:Y:S01]  /*1730*/  FFMA.FTZ R35, R43, R7, R36 ;  /* 0x000000072b237223 */ /* 0x000fe20000010024 */
[----:B----4-:R-:W-:Y:S01]  /*1740*/  HADD2.F32 R36, -RZ, R22.H0_H0 ;  /* 0x20000016ff247230 */ /* 0x010fe20000004100 */
[----:B------:R-:W-:Y:S01]  /*1750*/  LEA.HI R22, R8, 0xffffff80, RZ, 0x8 ;  /* 0xffffff8008167811 */ /* 0x000fe200078f40ff */
[----:B------:R-:W-:Y:S01]  /*1760*/  FFMA.FTZ R4, R7, R44, R4 ;  /* 0x0000002c07047223 */ /* 0x000fe20000010004 */
[----:B0-----:R-:W-:-:S04]  /*1770*/  HADD2.F32 R37, -RZ, R27.H0_H0 ;  /* 0x2000001bff257230 */ /* 0x001fc80000004100 */
[----:B------:R-:W0:Y:S01]  /*1780*/  I2F.F16 R22, R22 ;  /* 0x0000001600167306 */ /* 0x000e220000200c00 */
[----:B------:R-:W-:Y:S01]  /*1790*/  LEA.HI R27, R9, 0xffffff80, RZ, 0x8 ;  /* 0xffffff80091b7811 */ /* 0x000fe200078f40ff */
[C---:B------:R-:W-:Y:S01]  /*17a0*/  FFMA.FTZ R26, R7.reuse, R36, R26 ;  /* 0x00000024071a7223 */ /* 0x040fe2000001001a */
[----:B------:R-:W-:Y:S02]  /*17b0*/  FFMA.FTZ R8, R7, R37, R6 ;  /* 0x0000002507087223 */ /* 0x000fe40000010006 */
[----:B------:R-:W1:Y:S01]  /*17c0*/  LDS.64 R6, [UR4+0x10] ;  /* 0x00001004ff067984 */ /* 0x000e620008000a00 */
[----:B------:R-:W-:Y:S02]  /*17d0*/  LEA.HI R36, R10, 0xffffff80, RZ, 0x8 ;  /* 0xffffff800a247811 */ /* 0x000fe400078f40ff */
[----:B------:R-:W4:Y:S01]  /*17e0*/  I2F.F16 R27, R27 ;  /* 0x0000001b001b7306 */ /* 0x000f220000200c00 */
[----:B------:R-:W-:Y:S01]  /*17f0*/  LEA.HI R11, R11, 0xffffff80, RZ, 0x8 ;  /* 0xffffff800b0b7811 */ /* 0x000fe200078f40ff */
[----:B------:R-:W-:-:S06]  /*1800*/  HADD2.F32 R9, -RZ, R5.H1_H1 ;  /* 0x30000005ff097230 */ /* 0x000fcc0000004100 */
[----:B------:R-:W5:Y:S01]  /*1810*/  I2F.F16 R36, R36 ;  /* 0x0000002400247306 */ /* 0x000f620000200c00 */
[----:B0-----:R-:W-:Y:S01]  /*1820*/  HADD2.F32 R10, -RZ, R22.H0_H0 ;  /* 0x20000016ff0a7230 */ /* 0x001fe20000004100 */
[----:B--2---:R-:W-:Y:S02]  /*1830*/  LOP3.LUT R22, R12, 0xff, RZ, 0xc0, !PT ;  /* 0x000000ff0c167812 */ /* 0x004fe400078ec0ff */
[----:B------:R-:W-:Y:S02]  /*1840*/  SHF.R.U32.HI R37, RZ, 0x8, R12 ;  /* 0x00000008ff257819 */ /* 0x000fe4000001160c */
[----:B------:R-:W-:Y:S02]  /*1850*/  FFMA.FTZ R35, R10, R9, R35 ;  /* 0x000000090a237223 */ /* 0x000fe40000010023 */
[----:B------:R0:W2:Y:S01]  /*1860*/  I2F.F16 R5, R11 ;  /* 0x0000000b00057306 */ /* 0x0000a20000200c00 */
[----:B------:R-:W-:Y:S01]  /*1870*/  IADD3 R10, PT, PT, R22, -0x80, RZ ;  /* 0xffffff80160a7810 */ /* 0x000fe20007ffe0ff */
[----:B----4-:R-:W-:Y:S01]  /*1880*/  HADD2.F32 R27, -RZ, R27.H0_H0 ;  /* 0x2000001bff1b7230 */ /* 0x010fe20000004100 */
[----:B------:R-:W-:Y:S01]  /*1890*/  LOP3.LUT R22, R37, 0xff, RZ, 0xc0, !PT ;  /* 0x000000ff25167812 */ /* 0x000fe200078ec0ff */
[----:B-----5:R-:W-:-:S03]  /*18a0*/  HADD2.F32 R37, -RZ, R36.H0_H0 ;  /* 0x20000024ff257230 */ /* 0x020fc60000004100 */
[C---:B------:R-:W-:Y:S01]  /*18b0*/  FFMA.FTZ R36, R9.reuse, R27, R4 ;  /* 0x0000001b09247223 */ /* 0x040fe20000010004 */
[----:B------:R-:W4:Y:S01]  /*18c0*/  I2F.F16 R10, R10 ;  /* 0x0000000a000a7306 */ /* 0x000f220000200c00 */
[----:B------:R-:W-:Y:S01]  /*18d0*/  IADD3 R4, PT, PT, R22, -0x80, RZ ;  /* 0xffffff8016047810 */ /* 0x000fe20007ffe0ff */
[----:B------:R-:W-:Y:S01]  /*18e0*/  FFMA.FTZ R27, R9, R37, R26 ;  /* 0x00000025091b7223 */ /* 0x000fe2000001001a */
[----:B0-----:R-:W-:Y:S02]  /*18f0*/  LOP3.LUT R11, R13, 0xff, RZ, 0xc0, !PT ;  /* 0x000000ff0d0b7812 */ /* 0x001fe400078ec0ff */
[----:B------:R-:W-:-:S03]  /*1900*/  SHF.R.U32.HI R22, RZ, 0x8, R13 ;  /* 0x00000008ff167819 */ /* 0x000fc6000001160d */
[----:B------:R4:W0:Y:S01]  /*1910*/  I2F.F16 R37, R4 ;  /* 0x0000000400257306 */ /* 0x0008220000200c00 */
[----:B--2---:R-:W-:Y:S01]  /*1920*/  HADD2.F32 R26, -RZ, R5.H0_H0 ;  /* 0x20000005ff1a7230 */ /* 0x004fe20000004100 */
[----:B------:R-:W-:Y:S02]  /*1930*/  IADD3 R5, PT, PT, R11, -0x80, RZ ;  /* 0xffffff800b057810 */ /* 0x000fe40007ffe0ff */
[----:B------:R-:W-:Y:S02]  /*1940*/  LOP3.LUT R22, R22, 0xff, RZ, 0xc0, !PT ;  /* 0x000000ff16167812 */ /* 0x000fe400078ec0ff */
[----:B------:R-:W-:Y:S01]  /*1950*/  FFMA.FTZ R26, R9, R26, R8 ;  /* 0x0000001a091a7223 */ /* 0x000fe20000010008 */
[----:B-1----:R-:W-:Y:S01]  /*1960*/  HADD2.F32 R11, -RZ, R6.H0_H0 ;  /* 0x20000006ff0b7230 */ /* 0x002fe20000004100 */
[----:B------:R-:W1:Y:S01]  /*1970*/  I2F.F16 R5, R5 ;  /* 0x0000000500057306 */ /* 0x000e620000200c00 */
[----:B------:R-:W-:Y:S01]  /*1980*/  IADD3 R9, PT, PT, R22, -0x80, RZ ;  /* 0xffffff8016097810 */ /* 0x000fe20007ffe0ff */
[----:B----4-:R-:W-:Y:S01]  /*1990*/  HADD2.F32 R4, -RZ, R10.H0_H0 ;  /* 0x2000000aff047230 */ /* 0x010fe20000004100 */
[----:B------:R-:W-:Y:S01]  /*19a0*/  SHF.R.U32.HI R10, RZ, 0x8, R14 ;  /* 0x00000008ff0a7819 */ /* 0x000fe2000001160e */
[----:B------:R-:W-:-:S02]  /*19b0*/  HADD2.F32 R22, -RZ, R6.H1_H1 ;  /* 0x30000006ff167230 */ /* 0x000fc40000004100 */
[----:B0-----:R-:W-:Y:S02]  /*19c0*/  HADD2.F32 R37, -RZ, R37.H0_H0 ;  /* 0x20000025ff257230 */ /* 0x001fe40000004100 */
[----:B------:R-:W0:Y:S01]  /*19d0*/  I2F.F16 R6, R9 ;  /* 0x0000000900067306 */ /* 0x000e220000200c00 */
[----:B------:R-:W-:Y:S01]  /*19e0*/  FFMA.FTZ R4, R4, R11, RZ ;  /* 0x0000000b04047223 */ /* 0x000fe200000100ff */
[----:B------:R-:W-:-:S03]  /*19f0*/  LOP3.LUT R10, R10, 0xff, RZ, 0xc0, !PT ;  /* 0x000000ff0a0a7812 */ /* 0x000fc600078ec0ff */
[----:B------:R-:W-:Y:S01]  /*1a00*/  FFMA.FTZ R37, R37, R22, R4 ;  /* 0x0000001625257223 */ /* 0x000fe20000010004 */
[----:B------:R-:W-:Y:S02]  /*1a10*/  IADD3 R4, PT, PT, R10, -0x80, RZ ;  /* 0xffffff800a047810 */ /* 0x000fe40007ffe0ff */
[----:B------:R-:W-:Y:S01]  /*1a20*/  LOP3.LUT R8, R14, 0xff, RZ, 0xc0, !PT ;  /* 0x000000ff0e087812 */ /* 0x000fe200078ec0ff */
[----:B-1----:R-:W-:-:S03]  /*1a30*/  HADD2.F32 R10, -RZ, R5.H0_H0 ;  /* 0x20000005ff0a7230 */ /* 0x002fc60000004100 */
[----:B------:R-:W-:Y:S01]  /*1a40*/  IADD3 R8, PT, PT, R8, -0x80, RZ ;  /* 0xffffff8008087810 */ /* 0x000fe20007ffe0ff */
[----:B------:R-:W1:Y:S01]  /*1a50*/  I2F.F16 R4, R4 ;  /* 0x0000000400047306 */ /* 0x000e620000200c00 */
[----:B------:R-:W-:Y:S01]  /*1a60*/  SHF.R.U32.HI R5, RZ, 0x10, R12 ;  /* 0x00000010ff057819 */ /* 0x000fe2000001160c */
[----:B0-----:R-:W-:Y:S02]  /*1a70*/  HADD2.F32 R9, -RZ, R6.H0_H0 ;  /* 0x20000006ff097230 */ /* 0x001fe40000004100 */
[----:B------:R-:W-:Y:S01]  /*1a80*/  FFMA.FTZ R43, R11, R10, RZ ;  /* 0x0000000a0b2b7223 */ /* 0x000fe200000100ff */
[----:B------:R-:W-:-:S03]  /*1a90*/  LOP3.LUT R6, R5, 0xff, RZ, 0xc0, !PT ;  /* 0x000000ff05067812 */ /* 0x000fc600078ec0ff */
[----:B------:R-:W0:Y:S01]  /*1aa0*/  I2F.F16 R8, R8 ;  /* 0x0000000800087306 */ /* 0x000e220000200c00 */
[----:B------:R-:W-:Y:S01]  /*1ab0*/  FFMA.FTZ R5, R22, R9, R43 ;  /* 0x0000000916057223 */ /* 0x000fe2000001002b */
[----:B------:R-:W-:Y:S02]  /*1ac0*/  SHF.R.U32.HI R9, RZ, 0x10, R13 ;  /* 0x00000010ff097819 */ /* 0x000fe4000001160d */
[----:B------:R-:W-:Y:S02]  /*1ad0*/  IADD3 R10, PT, PT, R6, -0x80, RZ ;  /* 0xffffff80060a7810 */ /* 0x000fe40007ffe0ff */
        /* <DEDUP_REMOVED lines=10> */
[----:B------:R-:W-:-:S03]  /*1b80*/  HADD2.F32 R6, -RZ, R7.H0_H0 ;  /* 0x20000007ff067230 */ /* 0x000fc60000004100 */
[----:B------:R-:W-:Y:S02]  /*1b90*/  IADD3 R42, PT, PT, R8, -0x80, RZ ;  /* 0xffffff80082a7810 */ /* 0x000fe40007ffe0ff */
        /* <DEDUP_REMOVED lines=11> */
[----:B---3--:R-:W-:-:S04]  /*1c50*/  LOP3.LUT R9, R16, 0xff, RZ, 0xc0, !PT ;  /* 0x000000ff10097812 */ /* 0x008fc800078ec0ff */
        /* <DEDUP_REMOVED lines=11> */
[----:B------:R-:W-:Y:S01]  /*1d10*/  IADD3 R12, PT, PT, R12, -0x80, RZ ;  /* 0xffffff800c0c7810 */ /* 0x000fe20007ffe0ff */
[----:B------:R-:W-:Y:S01]  /*1d20*/  FFMA.FTZ R43, R43, R9, R8 ;  /* 0x000000092b2b7223 */ /* 0x000fe20000010008 */
[----:B------:R-:W-:Y:S01]  /*1d30*/  LOP3.LUT R8, R18, 0xff, RZ, 0xc0, !PT ;  /* 0x000000ff12087812 */ /* 0x000fe200078ec0ff */
[----:B0-----:R-:W-:-:S04]  /*1d40*/  HADD2.F32 R13, -RZ, R13.H0_H0 ;  /* 0x2000000dff0d7230 */ /* 0x001fc80000004100 */
[----:B------:R-:W0:Y:S01]  /*1d50*/  I2F.F16 R12, R12 ;  /* 0x0000000c000c7306 */ /* 0x000e220000200c00 */
[----:B------:R-:W-:Y:S02]  /*1d60*/  IADD3 R42, PT, PT, R8, -0x80, RZ ;  /* 0xffffff80082a7810 */ /* 0x000fe40007ffe0ff */
[----:B------:R-:W-:Y:S01]  /*1d70*/  SHF.R.U32.HI R8, RZ, 0x8, R16 ;  /* 0x00000008ff087819 */ /* 0x000fe20000011610 */
[----:B------:R-:W-:-:S03]  /*1d80*/  FFMA.FTZ R10, R7, R13, R10 ;  /* 0x0000000d070a7223 */ /* 0x000fc6000001000a */
[----:B------:R-:W-:Y:S01]  /*1d90*/  LOP3.LUT R8, R8, 0xff, RZ, 0xc0, !PT ;  /* 0x000000ff08087812 */ /* 0x000fe200078ec0ff */
[----:B------:R-:W2:Y:S01]  /*1da0*/  I2F.F16 R13, R42 ;  /* 0x0000002a000d7306 */ /* 0x000ea20000200c00 */
[----:B-1----:R-:W-:Y:S02]  /*1db0*/  HADD2.F32 R37, -RZ, R37.H0_H0 ;  /* 0x20000025ff257230 */ /* 0x002fe40000004100 */
[----:B------:R-:W-:-:S03]  /*1dc0*/  IADD3 R8, PT, PT, R8, -0x80, RZ ;  /* 0xffffff8008087810 */ /* 0x000fc60007ffe0ff */
        /* <DEDUP_REMOVED lines=16> */
[----:B------:R-:W0:Y:S03]  /*1ed0*/  I2F.F16 R8, R14 ;  /* 0x0000000e00087306 */ /* 0x000e260000200c00 */
[----:B------:R-:W-:Y:S02]  /*1ee0*/  IADD3 R4, PT, PT, R4, -0x80, RZ ;  /* 0xffffff8004047810 */ /* 0x000fe40007ffe0ff */
[----:B------:R-:W-:-:S04]  /*1ef0*/  IADD3 R12, PT, PT, R12, -0x80, RZ ;  /* 0xffffff800c0c7810 */ /* 0x000fc80007ffe0ff */
[----:B------:R-:W1:Y:S08]  /*1f00*/  I2F.F16 R4, R4 ;  /* 0x0000000400047306 */ /* 0x000e700000200c00 */
[----:B------:R-:W2:Y:S01]  /*1f10*/  I2F.F16 R12, R12 ;  /* 0x0000000c000c7306 */ /* 0x000ea20000200c00 */
[----:B0-----:R-:W-:-:S05]  /*1f20*/  HADD2.F32 R8, -RZ, R8.H0_H0 ;  /* 0x20000008ff087230 */ /* 0x001fca0000004100 */
[----:B------:R-:W-:Y:S01]  /*1f30*/  FFMA.FTZ R13, R10, R8, R13 ;  /* 0x000000080a0d7223 */ /* 0x000fe2000001000d */
[----:B-1----:R-:W-:Y:S02]  /*1f40*/  HADD2.F32 R14, -RZ, R4.H0_H0 ;  /* 0x20000004ff0e7230 */ /* 0x002fe40000004100 */
[----:B------:R-:W-:Y:S02]  /*1f50*/  HADD2.F32 R8, -RZ, R5.H0_H0 ;  /* 0x20000005ff087230 */ /* 0x000fe40000004100 */
[----:B--2---:R-:W-:Y:S01]  /*1f60*/  HADD2.F32 R42, -RZ, R12.H0_H0 ;  /* 0x2000000cff2a7230 */ /* 0x004fe20000004100 */
[----:B------:R-:W-:Y:S02]  /*1f70*/  SHF.R.U32.HI R12, RZ, 0x10, R17 ;  /* 0x00000010ff0c7819 */ /* 0x000fe40000011611 */
[----:B------:R-:W-:Y:S01]  /*1f80*/  FFMA.FTZ R43, R14, R8, R43 ;  /* 0x000000080e2b7223 */ /* 0x000fe2000001002b */
[----:B------:R-:W-:Y:S02]  /*1f90*/  LOP3.LUT R14, R15, 0xff, RZ, 0xc0, !PT ;  /* 0x000000ff0f0e7812 */ /* 0x000fe400078ec0ff */
[----:B------:R-:W-:-:S02]  /*1fa0*/  LOP3.LUT R12, R12, 0xff, RZ, 0xc0, !PT ;  /* 0x000000ff0c0c7812 */ /* 0x000fc400078ec0ff */
[----:B------:R-:W-:Y:S02]  /*1fb0*/  IADD3 R14, PT, PT, R14, -0x80, RZ ;  /* 0xffffff800e0e7810 */ /* 0x000fe40007ffe0ff */
[----:B------:R-:W-:Y:S02]  /*1fc0*/  IADD3 R12, PT, PT, R12, -0x80, RZ ;  /* 0xffffff800c0c7810 */ /* 0x000fe40007ffe0ff */
[----:B------:R-:W0:Y:S08]  /*1fd0*/  I2F.F16 R4, R14 ;  /* 0x0000000e00047306 */ /* 0x000e300000200c00 */
[----:B------:R-:W1:Y:S01]  /*1fe0*/  I2F.F16 R12, R12 ;  /* 0x0000000c000c7306 */ /* 0x000e620000200c00 */
[----:B0-----:R-:W-:-:S05]  /*1ff0*/  HADD2.F32 R4, -RZ, R4.H0_H0 ;  /* 0x20000004ff047230 */ /* 0x001fca0000004100 */
[----:B------:R-:W-:Y:S01]  /*2000*/  FFMA.FTZ R11, R11, R4, RZ ;  /* 0x000000040b0b7223 */ /* 0x000fe200000100ff */
[----:B------:R-:W-:Y:S01]  /*2010*/  SHF.R.U32.HI R4, RZ, 0x8, R15 ;  /* 0x00000008ff047819 */ /* 0x000fe2000001160f */
[----:B-1----:R-:W-:-:S05]  /*2020*/  HADD2.F32 R45, -RZ, R12.H0_H0 ;  /* 0x2000000cff2d7230 */ /* 0x002fca0000004100 */
[----:B------:R-:W-:Y:S01]  /*2030*/  FFMA.FTZ R45, R8, R45, R13 ;  /* 0x0000002d082d7223 */ /* 0x000fe2000001000d */
[----:B------:R-:W-:Y:S02]  /*2040*/  LOP3.LUT R13, R4, 0xff, RZ, 0xc0, !PT ;  /* 0x000000ff040d7812 */ /* 0x000fe400078ec0ff */
[----:B------:R-:W-:Y:S02]  /*2050*/  SHF.R.U32.HI R4, RZ, 0x10, R18 ;  /* 0x00000010ff047819 */ /* 0x000fe40000011612 */
[----:B------:R-:W-:Y:S02]  /*2060*/  IADD3 R13, PT, PT, R13, -0x80, RZ ;  /* 0xffffff800d0d7810 */ /* 0x000fe40007ffe0ff */
[----:B------:R-:W-:-:S04]  /*2070*/  LOP3.LUT R4, R4, 0xff, RZ, 0xc0, !PT ;  /* 0x000000ff04047812 */ /* 0x000fc800078ec0ff */
[----:B------:R-:W0:Y:S01]  /*2080*/  I2F.F16 R13, R13 ;  /* 0x0000000d000d7306 */ /* 0x000e220000200c00 */
[----:B------:R-:W-:Y:S02]  /*2090*/  IADD3 R12, PT, PT, R4, -0x80, RZ ;  /* 0xffffff80040c7810 */ /* 0x000fe40007ffe0ff */
[----:B------:R-:W-:-:S05]  /*20a0*/  LEA.HI R4, R16, 0xffffff80, RZ, 0x8 ;  /* 0xffffff8010047811 */ /* 0x000fca00078f40ff */
[----:B------:R-:W1:Y:S01]  /*20b0*/  I2F.F16 R12, R12 ;  /* 0x0000000c000c7306 */ /* 0x000e620000200c00 */
[----:B------:R-:W-:-:S07]  /*20c0*/  ISETP.NE.AND P0, PT, R28, R3, PT ;  /* 0x000000031c00720c */ /* 0x000fce0003f05270 */
[----:B------:R-:W2:Y:S01]  /*20d0*/  I2F.F16 R4, R4 ;  /* 0x0000000400047306 */ /* 0x000ea20000200c00 */
[----:B0-----:R-:W-:Y:S02]  /*20e0*/  HADD2.F32 R14, -RZ, R13.H0_H0 ;  /* 0x2000000dff0e7230 */ /* 0x001fe40000004100 */
[----:B------:R-:W-:-:S03]  /*20f0*/  FFMA.FTZ R37, R10, R42, R37 ;  /* 0x0000002a0a257223 */ /* 0x000fc60000010025 */
[----:B------:R-:W-:Y:S01]  /*2100*/  FFMA.FTZ R11, R22, R14, R11 ;  /* 0x0000000e160b7223 */ /* 0x000fe2000001000b */
[----:B-1----:R-:W-:Y:S01]  /*2110*/  HADD2.F32 R14, -RZ, R12.H0_H0 ;  /* 0x2000000cff0e7230 */ /* 0x002fe20000004100 */
[----:B------:R-:W-:-:S04]  /*2120*/  SHF.R.U32.HI R16, RZ, 0x10, R15 ;  /* 0x00000010ff107819 */ /* 0x000fc8000001160f */
[----:B------:R-:W-:Y:S01]  /*2130*/  FFMA.FTZ R37, R8, R14, R37 ;  /* 0x0000000e08257223 */ /* 0x000fe20000010025 */
[----:B------:R-:W-:Y:S02]  /*2140*/  HADD2.F32 R14, -RZ, R5.H1_H1 ;  /* 0x30000005ff0e7230 */ /* 0x000fe40000004100 */
[----:B--2---:R-:W-:Y:S01]  /*2150*/  HADD2.F32 R22, -RZ, R4.H0_H0 ;  /* 0x20000004ff167230 */ /* 0x004fe20000004100 */
[----:B------:R-:W-:Y:S02]  /*2160*/  LOP3.LUT R16, R16, 0xff, RZ, 0xc0, !PT ;  /* 0x000000ff10107812 */ /* 0x000fe400078ec0ff */
[----:B------:R-:W-:Y:S02]  /*2170*/  @!P0 LEA R12, R2, R1, 0x3 ;  /* 0x00000001020c8211 */ /* 0x000fe400078e18ff */
[----:B------:R-:W-:Y:S01]  /*2180*/  FFMA.FTZ R43, R22, R14, R43 ;  /* 0x0000000e162b7223 */ /* 0x000fe2000001002b */
[----:B------:R-:W-:Y:S02]  /*2190*/  IADD3 R22, PT, PT, R16, -0x80, RZ ;  /* 0xffffff8010167810 */ /* 0x000fe40007ffe0ff */
[----:B------:R-:W-:Y:S01]  /*21a0*/  LEA.HI R15, R15, 0xffffff80, RZ, 0x8 ;  /* 0xffffff800f0f7811 */ /* 0x000fe200078f40ff */
[----:B------:R-:W2:Y:S01]  /*21b0*/  @!P0 LDL.64 R12, [R12+0x8] ;  /* 0x000008000c0c8983 */ /* 0x000ea20000100a00 */
[----:B------:R-:W0:Y:S08]  /*21c0*/  I2F.F16 R4, R22 ;  /* 0x0000001600047306 */ /* 0x000e300000200c00 */
[----:B------:R-:W1:Y:S01]  /*21d0*/  I2F.F16 R15, R15 ;  /* 0x0000000f000f7306 */ /* 0x000e620000200c00 */
[----:B------:R-:W-:-:S04]  /*21e0*/  IMAD.WIDE R40, R0, 0x4, R40 ;  /* 0x0000000400287825 */ /* 0x000fc800078e0228 */
[----:B0-----:R-:W-:-:S05]  /*21f0*/  HADD2.F32 R4, -RZ, R4.H0_H0 ;  /* 0x20000004ff047230 */ /* 0x001fca0000004100 */
[----:B------:R-:W-:Y:S01]  /*2200*/  FFMA.FTZ R4, R6, R4, R11 ;  /* 0x0000000406047223 */ /* 0x000fe2000001000b */
[----:B-1----:R-:W-:-:S05]  /*2210*/  HADD2.F32 R16, -RZ, R15.H0_H0 ;  /* 0x2000000fff107230 */ /* 0x002fca0000004100 */
[----:B------:R-:W-:Y:S02]  /*2220*/  FFMA.FTZ R16, R7, R16, R4 ;  /* 0x0000001007107223 */ /* 0x000fe40000010004 */
[----:B------:R0:W3:Y:S01]  /*2230*/  LDG.E.128.CONSTANT R4, desc[UR6][R40.64] ;  /* 0x0000000628047981 */ /* 0x0000e2000c1e9d00 */
[----:B------:R-:W-:-:S04]  /*2240*/  LOP3.LUT R11, R19, 0xff, RZ, 0xc0, !PT ;  /* 0x000000ff130b7812 */ /* 0x000fc800078ec0ff */
[----:B------:R-:W-:-:S06]  /*2250*/  IADD3 R22, PT, PT, R11, -0x80, RZ ;  /* 0xffffff800b167810 */ /* 0x000fcc0007ffe0ff */
[----:B------:R-:W1:Y:S01]  /*2260*/  I2F.F16 R22, R22 ;  /* 0x0000001600167306 */ /* 0x000e620000200c00 */
[----:B------:R-:W-:Y:S01]  /*2270*/  SHF.R.U32.HI R15, RZ, 0x10, R19 ;  /* 0x00000010ff0f7819 */ /* 0x000fe20000011613 */
[----:B-1----:R-:W-:-:S05]  /*2280*/  HADD2.F32 R11, -RZ, R22.H0_H0 ;  /* 0x20000016ff0b7230 */ /* 0x002fca0000004100 */
[----:B------:R-:W-:Y:S01]  /*2290*/  FFMA.FTZ R9, R9, R11, R16 ;  /* 0x0000000b09097223 */ /* 0x000fe20000010010 */
[----:B------:R-:W-:-:S04]  /*22a0*/  SHF.R.U32.HI R11, RZ, 0x8, R19 ;  /* 0x00000008ff0b7819 */ /* 0x000fc80000011613 */
[----:B------:R-:W-:Y:S02]  /*22b0*/  LOP3.LUT R11, R11, 0xff, RZ, 0xc0, !PT ;  /* 0x000000ff0b0b7812 */ /* 0x000fe400078ec0ff */
[----:B------:R-:W-:Y:S02]  /*22c0*/  LOP3.LUT R15, R15, 0xff, RZ, 0xc0, !PT ;  /* 0x000000ff0f0f7812 */ /* 0x000fe400078ec0ff */
[----:B------:R-:W-:Y:S02]  /*22d0*/  IADD3 R42, PT, PT, R11, -0x80, RZ ;  /* 0xffffff800b2a7810 */ /* 0x000fe40007ffe0ff */
[----:B------:R-:W-:Y:S02]  /*22e0*/  IADD3 R44, PT, PT, R15, -0x80, RZ ;  /* 0xffffff800f2c7810 */ /* 0x000fe40007ffe0ff */
        /* <DEDUP_REMOVED lines=14> */
[----:B0-----:R-:W-:-:S05]  /*23d0*/  HADD2.F32 R22, -RZ, R18.H0_H0 ;  /* 0x20000012ff167230 */ /* 0x001fca0000004100 */
[----:B------:R-:W-:Y:S01]  /*23e0*/  FFMA.FTZ R37, R14, R22, R37 ;  /* 0x000000160e257223 */ /* 0x000fe20000010025 */
[----:B-1----:R-:W-:-:S05]  /*23f0*/  HADD2.F32 R44, -RZ, R16.H0_H0 ;  /* 0x20000010ff2c7230 */ /* 0x002fca0000004100 */
[----:B------:R-:W-:Y:S01]  /*2400*/  FFMA.FTZ R44, R14, R44, R45 ;  /* 0x0000002c0e2c7223 */ /* 0x000fe2000001002d */
[----:B--2---:R-:W-:-:S04]  /*2410*/  @!P0 PRMT R31, R12, 0x7610, R31 ;  /* 0x000076100c1f8816 */ /* 0x004fc8000000001f */
[----:B------:R-:W-:Y:S01]  /*2420*/  @!P0 PRMT R31, R31, 0x7610, R12 ;  /* 0x000076101f1f8816 */ /* 0x000fe2000000000c */
[----:B-----5:R-:W-:Y:S01]  /*2430*/  HADD2.F32 R12, -RZ, R17.H0_H0 ;  /* 0x20000011ff0c7230 */ /* 0x020fe20000004100 */
[----:B------:R-:W-:-:S03]  /*2440*/  @!P0 PRMT R32, R13, 0x7610, R32 ;  /* 0x000076100d208816 */ /* 0x000fc60000000020 */
[--C-:B------:R-:W-:Y:S02]  /*2450*/  HADD2.F32 R22, -RZ, R31.reuse.H0_H0 ;  /* 0x2000001fff167230 */ /* 0x100fe40000004100 */
[----:B------:R-:W-:Y:S01]  /*2460*/  HADD2.F32 R19, -RZ, R31.H1_H1 ;  /* 0x3000001fff137230 */ /* 0x000fe20000004100 */
[----:B------:R-:W-:Y:S01]  /*2470*/  @!P0 PRMT R32, R32, 0x7610, R13 ;  /* 0x0000761020208816 */ /* 0x000fe2000000000d */
[----:B------:R-:W-:Y:S01]  /*2480*/  FFMA.FTZ R14, R14, R12, R15 ;  /* 0x0000000c0e0e7223 */ /* 0x000fe2000001000f */
[----:B------:R-:W-:Y:S01]  /*2490*/  FMUL.FTZ R35, R35, R22 ;  /* 0x0000001623237220 */ /* 0x000fe20000410000 */
[----:B------:R-:W0:Y:S01]  /*24a0*/  LDS.64 R12, [UR4+0x20] ;  /* 0x00002004ff0c7984 */ /* 0x000e220008000a00 */
[----:B------:R-:W-:Y:S01]  /*24b0*/  FMUL.FTZ R36, R36, R19 ;  /* 0x0000001324247220 */ /* 0x000fe20000410000 */
[----:B------:R-:W-:Y:S02]  /*24c0*/  HADD2.F32 R15, -RZ, R32.H1_H1 ;  /* 0x30000020ff0f7230 */ /* 0x000fe40000004100 */
[----:B------:R-:W-:-:S02]  /*24d0*/  F2FP.F16.F32.PACK_AB R35, RZ, R35 ;  /* 0x00000023ff23723e */ /* 0x000fc400000000ff */
[----:B------:R-:W-:Y:S01]  /*24e0*/  F2FP.F16.F32.PACK_AB R36, RZ, R36 ;  /* 0x00000024ff24723e */ /* 0x000fe200000000ff */
[----:B------:R-:W-:-:S03]  /*24f0*/  FMUL.FTZ R17, R26, R15 ;  /* 0x0000000f1a117220 */ /* 0x000fc60000410000 */
[----:B------:R-:W-:Y:S02]  /*2500*/  PRMT R35, R35, 0x5410, R36 ;  /* 0x0000541023237816 */ /* 0x000fe40000000024 */
[----:B---3--:R-:W-:-:S03]  /*2510*/  LOP3.LUT R26, R4, 0xff, RZ, 0xc0, !PT ;  /* 0x000000ff041a7812 */ /* 0x008fc600078ec0ff */
[----:B------:R-:W-:Y:S02]  /*2520*/  HFMA2 R18, R35, 1, 1, R30 ;  /* 0x3c003c0023127831 */ /* 0x000fe4000000001e */
[----:B------:R-:W-:Y:S01]  /*2530*/  FMUL.FTZ R35, R22, R43 ;  /* 0x0000002b16237220 */ /* 0x000fe20000410000 */
[----:B------:R-:W-:Y:S02]  /*2540*/  IADD3 R43, PT, PT, R26, -0x80, RZ ;  /* 0xffffff801a2b7810 */ /* 0x000fe40007ffe0ff */
[----:B------:R-:W-:Y:S01]  /*2550*/  LOP3.LUT R26, R5, 0xff, RZ, 0xc0, !PT ;  /* 0x000000ff051a7812 */ /* 0x000fe200078ec0ff */
[----:B------:R-:W-:-:S03]  /*2560*/  HADD2.F32 R16, -RZ, R32.H0_H0 ;  /* 0x20000020ff107230 */ /* 0x000fc60000004100 */
[----:B------:R-:W-:Y:S02]  /*2570*/  IADD3 R26, PT, PT, R26, -0x80, RZ ;  /* 0xffffff801a1a7810 */ /* 0x000fe40007ffe0ff */
[----:B------:R-:W-:-:S04]  /*2580*/  FMUL.FTZ R42, R27, R16 ;  /* 0x000000101b2a7220 */ /* 0x000fc80000410000 */
[----:B------:R-:W1:Y:S01]  /*2590*/  I2F.F16 R26, R26 ;  /* 0x0000001a001a7306 */ /* 0x000e620000200c00 */
[----:B------:R-:W-:Y:S02]  /*25a0*/  F2FP.F16.F32.PACK_AB R42, RZ, R42 ;  /* 0x0000002aff2a723e */ /* 0x000fe400000000ff */
[----:B------:R-:W-:-:S04]  /*25b0*/  F2FP.F16.F32.PACK_AB R17, RZ, R17 ;  /* 0x00000011ff11723e */ /* 0x000fc800000000ff */
[----:B------:R-:W-:Y:S02]  /*25c0*/  PRMT R42, R42, 0x5410, R17 ;  /* 0x000054102a2a7816 */ /* 0x000fe40000000011 */
[----:B------:R-:W-:-:S03]  /*25d0*/  SHF.R.U32.HI R27, RZ, 0x8, R4 ;  /* 0x00000008ff1b7819 */ /* 0x000fc60000011604 */
[----:B------:R-:W-:Y:S02]  /*25e0*/  HADD2 R17, R42, R29 ;  /* 0x0000001d2a117230 */ /* 0x000fe40000000000 */
[----:B0-----:R-:W-:Y:S01]  /*25f0*/  HADD2.F32 R29, -RZ, R12.H0_H0 ;  /* 0x2000000cff1d7230 */ /* 0x001fe20000004100 */
[----:B------:R-:W-:Y:S01]  /*2600*/  SHF.R.U32.HI R30, RZ, 0x8, R5 ;  /* 0x00000008ff1e7819 */ /* 0x000fe20000011605 */
[----:B-1----:R-:W-:Y:S01]  /*2610*/  HADD2.F32 R26, -RZ, R26.H0_H0 ;  /* 0x2000001aff1a7230 */ /* 0x002fe20000004100 */
[----:B------:R-:W-:Y:S02]  /*2620*/  LOP3.LUT R27, R27, 0xff, RZ, 0xc0, !PT ;  /* 0x000000ff1b1b7812 */ /* 0x000fe400078ec0ff */
[----:B------:R-:W-:Y:S02]  /*2630*/  LOP3.LUT R30, R30, 0xff, RZ, 0xc0, !PT ;  /* 0x000000ff1e1e7812 */ /* 0x000fe400078ec0ff */
[----:B------:R-:W-:Y:S01]  /*2640*/  FFMA.FTZ R45, R29, R26, RZ ;  /* 0x0000001a1d2d7223 */ /* 0x000fe200000100ff */
[----:B------:R-:W-:-:S02]  /*2650*/  IADD3 R27, PT, PT, R27, -0x80, RZ ;  /* 0xffffff801b1b7810 */ /* 0x000fc40007ffe0ff */
[----:B------:R-:W-:Y:S01]  /*2660*/  LOP3.LUT R26, R6, 0xff, RZ, 0xc0, !PT ;  /* 0x000000ff061a7812 */ /* 0x000fe200078ec0ff */
[----:B------:R-:W0:Y:S01]  /*2670*/  I2F.F16 R43, R43 ;  /* 0x0000002b002b7306 */ /* 0x000e220000200c00 */
[----:B------:R-:W-:Y:S02]  /*2680*/  IADD3 R30, PT, PT, R30, -0x80, RZ ;  /* 0xffffff801e1e7810 */ /* 0x000fe40007ffe0ff */
[----:B------:R-:W-:Y:S01]  /*2690*/  IADD3 R26, PT, PT, R26, -0x80, RZ ;  /* 0xffffff801a1a7810 */ /* 0x000fe20007ffe0ff */
[----:B------:R-:W-:-:S04]  /*26a0*/  FMUL.FTZ R36, R19, R44 ;  /* 0x0000002c13247220 */ /* 0x000fc80000410000 */
[----:B------:R-:W1:Y:S01]  /*26b0*/  I2F.F16 R27, R27 ;  /* 0x0000001b001b7306 */ /* 0x000e620000200c00 */
[----:B------:R-:W-:Y:S02]  /*26c0*/  F2FP.F16.F32.PACK_AB R35, RZ, R35 ;  /* 0x00000023ff23723e */ /* 0x000fe400000000ff */
[----:B------:R-:W-:-:S05]  /*26d0*/  F2FP.F16.F32.PACK_AB R36, RZ, R36 ;  /* 0x00000024ff24723e */ /* 0x000fca00000000ff */
[----:B------:R-:W2:Y:S01]  /*26e0*/  I2F.F16 R30, R30 ;  /* 0x0000001e001e7306 */ /* 0x000ea20000200c00 */
[----:B------:R-:W-:-:S07]  /*26f0*/  PRMT R35, R35, 0x5410, R36 ;  /* 0x0000541023237816 */ /* 0x000fce0000000024 */
[----:B------:R-:W3:Y:S01]  /*2700*/  I2F.F16 R26, R26 ;  /* 0x0000001a001a7306 */ /* 0x000ee20000200c00 */
[----:B0-----:R-:W-:Y:S02]  /*2710*/  HADD2.F32 R36, -RZ, R43.H0_H0 ;  /* 0x2000002bff247230 */ /* 0x001fe40000004100 */
[----:B------:R-:W-:Y:S02]  /*2720*/  HADD2.F32 R12, -RZ, R12.H1_H1 ;  /* 0x3000000cff0c7230 */ /* 0x000fe40000004100 */
[----:B-1----:R-:W-:Y:S02]  /*2730*/  HADD2.F32 R27, -RZ, R27.H0_H0 ;  /* 0x2000001bff1b7230 */ /* 0x002fe40000004100 */
[----:B------:R-:W-:Y:S01]  /*2740*/  FFMA.FTZ R36, R36, R29, RZ ;  /* 0x0000001d24247223 */ /* 0x000fe200000100ff */
[----:B------:R-:W-:Y:S02]  /*2750*/  HFMA2 R18, R35, 1, 1, R18 ;  /* 0x3c003c0023127831 */ /* 0x000fe40000000012 */
[----:B--2---:R-:W-:-:S02]  /*2760*/  HADD2.F32 R35, -RZ, R30.H0_H0 ;  /* 0x2000001eff237230 */ /* 0x004fc40000004100 */
[----:B------:R-:W-:Y:S01]  /*2770*/  FFMA.FTZ R43, R27, R12, R36 ;  /* 0x0000000c1b2b7223 */ /* 0x000fe20000010024 */
[----:B------:R-:W-:Y:S01]  /*2780*/  SHF.R.U32.HI R27, RZ, 0x8, R6 ;  /* 0x00000008ff1b7819 */ /* 0x000fe20000011606 */
[----:B---3--:R-:W-:Y:S02]  /*2790*/  HADD2.F32 R42, -RZ, R26.H0_H0 ;  /* 0x2000001aff2a7230 */ /* 0x008fe40000004100 */
[----:B------:R-:W-:Y:S01]  /*27a0*/  FFMA.FTZ R35, R12, R35, R45 ;  /* 0x000000230c237223 */ /* 0x000fe2000001002d */
[----:B------:R-:W-:Y:S02]  /*27b0*/  LOP3.LUT R30, R27, 0xff, RZ, 0xc0, !PT ;  /* 0x000000ff1b1e7812 */ /* 0x000fe400078ec0ff */
[----:B------:R-:W-:Y:S01]  /*27c0*/  FFMA.FTZ R45, R29, R42, RZ ;  /* 0x0000002a1d2d7223 */ /* 0x000fe200000100ff */
[----:B------:R-:W-:Y:S02]  /*27d0*/  SHF.R.U32.HI R42, RZ, 0x10, R5 ;  /* 0x00000010ff2a7819 */ /* 0x000fe40000011605 */
[----:B------:R-:W-:-:S02]  /*27e0*/  SHF.R.U32.HI R27, RZ, 0x10, R4 ;  /* 0x00000010ff1b7819 */ /* 0x000fc40000011604 */
[----:B------:R-:W-:Y:S02]  /*27f0*/  IADD3 R44, PT, PT, R30, -0x80, RZ ;  /* 0xffffff801e2c7810 */ /* 0x000fe40007ffe0ff */
[----:B------:R-:W-:Y:S02]  /*2800*/  LOP3.LUT R42, R42, 0xff, RZ, 0xc0, !PT ;  /* 0x000000ff2a2a7812 */ /* 0x000fe400078ec0ff */
[----:B------:R-:W-:Y:S02]  /*2810*/  LOP3.LUT R30, R27, 0xff, RZ, 0xc0, !PT ;  /* 0x000000ff1b1e7812 */ /* 0x000fe400078ec0ff */
[----:B------:R-:W-:Y:S02]  /*2820*/  IADD3 R42, PT, PT, R42, -0x80, RZ ;  /* 0xffffff802a2a7810 */ /* 0x000fe40007ffe0ff */
[----:B------:R-:W-:-:S04]  /*2830*/  IADD3 R36, PT, PT, R30, -0x80, RZ ;  /* 0xffffff801e247810 */ /* 0x000fc80007ffe0ff */
[----:B------:R-:W0:Y:S08]  /*2840*/  I2F.F16 R30, R36 ;  /* 0x00000024001e7306 */ /* 0x000e300000200c00 */
[----:B------:R-:W1:Y:S08]  /*2850*/  I2F.F16 R42, R42 ;  /* 0x0000002a002a7306 */ /* 0x000e700000200c00 */
[----:B------:R2:W3:Y:S01]  /*2860*/  I2F.F16 R27, R44 ;  /* 0x0000002c001b7306 */ /* 0x0004e20000200c00 */
[----:B0-----:R-:W-:-:S02]  /*2870*/  HADD2.F32 R26, -RZ, R30.H0_H0 ;  /* 0x2000001eff1a7230 */ /* 0x001fc40000004100 */
[----:B------:R-:W-:Y:S01]  /*2880*/  HADD2.F32 R30, -RZ, R13.H0_H0 ;  /* 0x2000000dff1e7230 */ /* 0x000fe20000004100 */
[----:B--2---:R-:W-:Y:S01]  /*2890*/  LEA.HI R44, R4, 0xffffff80, RZ, 0x8 ;  /* 0xffffff80042c7811 */ /* 0x004fe200078f40ff */
[----:B-1----:R-:W-:-:S03]  /*28a0*/  HADD2.F32 R36, -RZ, R42.H0_H0 ;  /* 0x2000002aff247230 */ /* 0x002fc60000004100 */
[----:B------:R-:W0:Y:S02]  /*28b0*/  I2F.F16 R4, R44 ;  /* 0x0000002c00047306 */ /* 0x000e240000200c00 */
[----:B------:R-:W-:Y:S01]  /*28c0*/  FFMA.FTZ R36, R30, R36, R35 ;  /* 0x000000241e247223 */ /* 0x000fe20000010023 */
[----:B---3--:R-:W-:Y:S01]  /*28d0*/  HADD2.F32 R27, -RZ, R27.H0_H0 ;  /* 0x2000001bff1b7230 */ /* 0x008fe20000004100 */
[----:B------:R-:W-:-:S04]  /*28e0*/  SHF.R.U32.HI R35, RZ, 0x10, R6 ;  /* 0x00000010ff237819 */ /* 0x000fc80000011606 */
[----:B------:R-:W-:Y:S01]  /*28f0*/  LOP3.LUT R35, R35, 0xff, RZ, 0xc0, !PT ;  /* 0x000000ff23237812 */ /* 0x000fe200078ec0ff */
[----:B------:R-:W-:Y:S01]  /*2900*/  FFMA.FTZ R27, R12, R27, R45 ;  /* 0x0000001b0c1b7223 */ /* 0x000fe2000001002d */
[----:B------:R-:W-:Y:S01]  /*2910*/  LEA.HI R45, R5, 0xffffff80, RZ, 0x8 ;  /* 0xffffff80052d7811 */ /* 0x000fe200078f40ff */
[----:B------:R-:W-:Y:S01]  /*2920*/  FFMA.FTZ R26, R26, R30, R43 ;  /* 0x0000001e1a1a7223 */ /* 0x000fe2000001002b */
[----:B------:R-:W-:Y:S01]  /*2930*/  IADD3 R35, PT, PT, R35, -0x80, RZ ;  /* 0xffffff8023237810 */ /* 0x000fe20007ffe0ff */
[----:B------:R-:W-:Y:S02]  /*2940*/  HADD2.F32 R43, -RZ, R13.H1_H1 ;  /* 0x3000000dff2b7230 */ /* 0x000fe40000004100 */
[----:B0-----:R-:W-:Y:S01]  /*2950*/  HADD2.F32 R5, -RZ, R4.H0_H0 ;  /* 0x20000004ff057230 */ /* 0x001fe20000004100 */
[----:B------:R-:W0:Y:S04]  /*2960*/  I2F.F16 R13, R45 ;  /* 0x0000002d000d7306 */ /* 0x000e280000200c00 */
[----:B------:R-:W-:-:S02]  /*2970*/  FFMA.FTZ R26, R5, R43, R26 ;  /* 0x0000002b051a7223 */ /* 0x000fc4000001001a */
[----:B------:R-:W1:Y:S02]  /*2980*/  LDS.64 R4, [UR4+0x28] ;  /* 0x00002804ff047984 */ /* 0x000e640008000a00 */
[----:B------:R-:W2:Y:S01]  /*2990*/  I2F.F16 R35, R35 ;  /* 0x0000002300237306 */ /* 0x000ea20000200c00 */
[----:B------:R-:W-:Y:S01]  /*29a0*/  LEA.HI R6, R6, 0xffffff80, RZ, 0x8 ;  /* 0xffffff8006067811 */ /* 0x000fe200078f40ff */
[----:B0-----:R-:W-:-:S06]  /*29b0*/  HADD2.F32 R13, -RZ, R13.H0_H0 ;  /* 0x2000000dff0d7230 */ /* 0x001fcc0000004100 */
[----:B------:R-:W0:Y:S01]  /*29c0*/  I2F.F16 R6, R6 ;  /* 0x0000000600067306 */ /* 0x000e220000200c00 */
[----:B------:R-:W-:Y:S01]  /*29d0*/  FFMA.FTZ R36, R43, R13, R36 ;  /* 0x0000000d2b247223 */ /* 0x000fe20000010024 */
[----:B----4-:R-:W-:Y:S01]  /*29e0*/  LOP3.LUT R13, R8, 0xff, RZ, 0xc0, !PT ;  /* 0x000000ff080d7812 */ /* 0x010fe200078ec0ff */
[----:B--2---:R-:W-:-:S05]  /*29f0*/  HADD2.F32 R42, -RZ, R35.H0_H0 ;  /* 0x20000023ff2a7230 */ /* 0x004fca0000004100 */
[----:B------:R-:W-:Y:S01]  /*2a00*/  FFMA.FTZ R42, R30, R42, R27 ;  /* 0x0000002a1e2a7223 */ /* 0x000fe2000001001b */
[----:B------:R-:W-:-:S04]  /*2a10*/  IADD3 R27, PT, PT, R13, -0x80, RZ ;  /* 0xffffff800d1b7810 */ /* 0x000fc80007ffe0ff */
[----:B------:R-:W2:Y:S01]  /*2a20*/  I2F.F16 R13, R27 ;  /* 0x0000001b000d7306 */ /* 0x000ea20000200c00 */
[----:B0-----:R-:W-:-:S05]  /*2a30*/  HADD2.F32 R35, -RZ, R6.H0_H0 ;  /* 0x20000006ff237230 */ /* 0x001fca0000004100 */
[----:B------:R-:W-:Y:S01]  /*2a40*/  FFMA.FTZ R6, R43, R35, R42 ;  /* 0x000000232b067223 */ /* 0x000fe2000001002a */
[----:B--2---:R-:W-:Y:S02]  /*2a50*/  HADD2.F32 R35, -RZ, R13.H0_H0 ;  /* 0x2000000dff237230 */ /* 0x004fe40000004100 */
[----:B-1----:R-:W-:-:S05]  /*2a60*/  HADD2.F32 R13, -RZ, R4.H0_H0 ;  /* 0x20000004ff0d7230 */ /* 0x002fca0000004100 */
[----:B------:R-:W-:Y:S01]  /*2a70*/  FFMA.FTZ R26, R35, R13, R26 ;  /* 0x0000000d231a7223 */ /* 0x000fe2000001001a */
[----:B------:R-:W-:-:S04]  /*2a80*/  SHF.R.U32.HI R35, RZ, 0x8, R8 ;  /* 0x00000008ff237819 */ /* 0x000fc80000011608 */
[----:B------:R-:W-:-:S04]  /*2a90*/  LOP3.LUT R35, R35, 0xff, RZ, 0xc0, !PT ;  /* 0x000000ff23237812 */ /* 0x000fc800078ec0ff */
[----:B------:R-:W-:Y:S01]  /*2aa0*/  IADD3 R42, PT, PT, R35, -0x80, RZ ;  /* 0xffffff80232a7810 */ /* 0x000fe20007ffe0ff */
[----:B------:R-:W-:Y:S01]  /*2ab0*/  HADD2.F32 R35, -RZ, R4.H1_H1 ;  /* 0x30000004ff237230 */ /* 0x000fe20000004100 */
[----:B------:R-:W-:-:S04]  /*2ac0*/  SHF.R.U32.HI R4, RZ, 0x10, R8 ;  /* 0x00000010ff047819 */ /* 0x000fc80000011608 */
[----:B------:R-:W-:Y:S01]  /*2ad0*/  LOP3.LUT R4, R4, 0xff, RZ, 0xc0, !PT ;  /* 0x000000ff04047812 */ /* 0x000fe200078ec0ff */
[----:B------:R-:W0:Y:S03]  /*2ae0*/  I2F.F16 R42, R42 ;  /* 0x0000002a002a7306 */ /* 0x000e260000200c00 */
[----:B------:R-:W-:Y:S02]  /*2af0*/  IADD3 R44, PT, PT, R4, -0x80, RZ ;  /* 0xffffff80042c7810 */ /* 0x000fe40007ffe0ff */
[----:B------:R-:W-:-:S03]  /*2b00*/  LEA.HI R8, R8, 0xffffff80, RZ, 0x8 ;  /* 0xffffff8008087811 */ /* 0x000fc600078f40ff */
[----:B------:R-:W1:Y:S08]  /*2b10*/  I2F.F16 R4, R44 ;  /* 0x0000002c00047306 */ /* 0x000e700000200c00 */
[----:B------:R-:W2:Y:S01]  /*2b20*/  I2F.F16 R8, R8 ;  /* 0x0000000800087306 */ /* 0x000ea20000200c00 */
[----:B0-----:R-:W-:Y:S02]  /*2b30*/  HADD2.F32 R27, -RZ, R42.H0_H0 ;  /* 0x2000002aff1b7230 */ /* 0x001fe40000004100 */
[----:B------:R-:W-:-:S03]  /*2b40*/  HADD2.F32 R42, -RZ, R5.H0_H0 ;  /* 0x20000005ff2a7230 */ /* 0x000fc60000004100 */
[----:B------:R-:W-:Y:S01]  /*2b50*/  FFMA.FTZ R27, R27, R35, R26 ;  /* 0x000000231b1b7223 */ /* 0x000fe2000001001a */
[----:B-1----:R-:W-:Y:S02]  /*2b60*/  HADD2.F32 R4, -RZ, R4.H0_H0 ;  /* 0x20000004ff047230 */ /* 0x002fe40000004100 */
[----:B------:R-:W-:Y:S01]  /*2b70*/  FMUL.FTZ R26, R16, R37 ;  /* 0x00000025101a7220 */ /* 0x000fe20000410000 */
[----:B------:R-:W-:Y:S02]  /*2b80*/  HADD2.F32 R37, -RZ, R5.H1_H1 ;  /* 0x30000005ff257230 */ /* 0x000fe40000004100 */
[----:B------:R-:W-:Y:S01]  /*2b90*/  FFMA.FTZ R4, R4, R42, R27 ;  /* 0x0000002a04047223 */ /* 0x000fe2000001001b */
[----:B--2---:R-:W-:-:S05]  /*2ba0*/  HADD2.F32 R27, -RZ, R8.H0_H0 ;  /* 0x20000008ff1b7230 */ /* 0x004fca0000004100 */
[----:B------:R-:W-:Y:S01]  /*2bb0*/  FFMA.FTZ R27, R27, R37, R4 ;  /* 0x000000251b1b7223 */ /* 0x000fe20000010004 */
[----:B------:R-:W-:-:S04]  /*2bc0*/  LOP3.LUT R4, R9, 0xff, RZ, 0xc0, !PT ;  /* 0x000000ff09047812 */ /* 0x000fc800078ec0ff */
[----:B------:R-:W-:-:S06]  /*2bd0*/  IADD3 R4, PT, PT, R4, -0x80, RZ ;  /* 0xffffff8004047810 */ /* 0x000fcc0007ffe0ff */
        /* <DEDUP_REMOVED lines=15> */
[----:B------:R-:W-:-:S04]  /*2cd0*/  LOP3.LUT R5, R10, 0xff, RZ, 0xc0, !PT ;  /* 0x000000ff0a057812 */ /* 0x000fc800078ec0ff */
[----:B------:R-:W-:-:S06]  /*2ce0*/  IADD3 R44, PT, PT, R5, -0x80, RZ ;  /* 0xffffff80052c7810 */ /* 0x000fcc0007ffe0ff */
[----:B------:R-:W0:Y:S01]  /*2cf0*/  I2F.F16 R44, R44 ;  /* 0x0000002c002c7306 */ /* 0x000e220000200c00 */
[----:B------:R-:W-:Y:S01]  /*2d00*/  SHF.R.U32.HI R4, RZ, 0x10, R10 ;  /* 0x00000010ff047819 */ /* 0x000fe2000001160a */
[----:B0-----:R-:W-:-:S05]  /*2d10*/  HADD2.F32 R5, -RZ, R44.H0_H0 ;  /* 0x2000002cff057230 */ /* 0x001fca0000004100 */
[----:B------:R-:W-:Y:S01]  /*2d20*/  FFMA.FTZ R6, R13, R5, R6 ;  /* 0x000000050d067223 */ /* 0x000fe20000010006 */
[----:B------:R-:W-:-:S04]  /*2d30*/  SHF.R.U32.HI R5, RZ, 0x8, R10 ;  /* 0x00000008ff057819 */ /* 0x000fc8000001160a */
[----:B------:R-:W-:Y:S02]  /*2d40*/  LOP3.LUT R5, R5, 0xff, RZ, 0xc0, !PT ;  /* 0x000000ff05057812 */ /* 0x000fe400078ec0ff */
[----:B------:R-:W-:Y:S02]  /*2d50*/  LOP3.LUT R4, R4, 0xff, RZ, 0xc0, !PT ;  /* 0x000000ff04047812 */ /* 0x000fe400078ec0ff */
[----:B------:R-:W-:Y:S02]  /*2d60*/  IADD3 R45, PT, PT, R5, -0x80, RZ ;  /* 0xffffff80052d7810 */ /* 0x000fe40007ffe0ff */
[----:B------:R-:W-:-:S04]  /*2d70*/  IADD3 R4, PT, PT, R4, -0x80, RZ ;  /* 0xffffff8004047810 */ /* 0x000fc80007ffe0ff */
[----:B------:R-:W0:Y:S08]  /*2d80*/  I2F.F16 R45, R45 ;  /* 0x0000002d002d7306 */ /* 0x000e300000200c00 */
[----:B------:R-:W1:Y:S01]  /*2d90*/  I2F.F16 R4, R4 ;  /* 0x0000000400047306 */ /* 0x000e620000200c00 */
[----:B0-----:R-:W-:-:S05]  /*2da0*/  HADD2.F32 R5, -RZ, R45.H0_H0 ;  /* 0x2000002dff057230 */ /* 0x001fca0000004100 */
[----:B------:R-:W-:Y:S01]  /*2db0*/  FFMA.FTZ R5, R35, R5, R6 ;  /* 0x0000000523057223 */ /* 0x000fe20000010006 */
[----:B-1----:R-:W-:-:S05]  /*2dc0*/  HADD2.F32 R8, -RZ, R4.H0_H0 ;  /* 0x20000004ff087230 */ /* 0x002fca0000004100 */
[----:B------:R-:W-:Y:S01]  /*2dd0*/  FFMA.FTZ R8, R42, R8, R5 ;  /* 0x000000082a087223 */ /* 0x000fe20000010005 */
[----:B------:R-:W-:-:S04]  /*2de0*/  LOP3.LUT R5, R7, 0xff, RZ, 0xc0, !PT ;  /* 0x000000ff07057812 */ /* 0x000fc800078ec0ff */
[----:B------:R-:W-:-:S06]  /*2df0*/  IADD3 R5, PT, PT, R5, -0x80, RZ ;  /* 0xffffff8005057810 */ /* 0x000fcc0007ffe0ff */
        /* <DEDUP_REMOVED lines=15> */
[----:B------:R-:W-:-:S04]  /*2ef0*/  IMAD.WIDE R44, R0, 0x4, R40 ;  /* 0x00000004002c7825 */ /* 0x000fc800078e0228 */
[----:B0-----:R-:W-:-:S05]  /*2f00*/  HADD2.F32 R5, -RZ, R4.H0_H0 ;  /* 0x20000004ff057230 */ /* 0x001fca0000004100 */
[----:B------:R-:W-:Y:S01]  /*2f10*/  FFMA.FTZ R30, R30, R5, R29 ;  /* 0x000000051e1e7223 */ /* 0x000fe2000001001d */
[----:B-1----:R-:W-:Y:S02]  /*2f20*/  HADD2.F32 R12, -RZ, R7.H0_H0 ;  /* 0x20000007ff0c7230 */ /* 0x002fe40000004100 */
[----:B------:R0:W2:Y:S01]  /*2f30*/  LDG.E.128.CONSTANT R4, desc[UR6][R44.64] ;  /* 0x000000062c047981 */ /* 0x0000a2000c1e9d00 */
[----:B------:R-:W-:-:S04]  /*2f40*/  LOP3.LUT R29, R11, 0xff, RZ, 0xc0, !PT ;  /* 0x000000ff0b1d7812 */ /* 0x000fc800078ec0ff */
[----:B------:R-:W-:-:S06]  /*2f50*/  IADD3 R29, PT, PT, R29, -0x80, RZ ;  /* 0xffffff801d1d7810 */ /* 0x000fcc0007ffe0ff */
[----:B------:R-:W1:Y:S01]  /*2f60*/  I2F.F16 R29, R29 ;  /* 0x0000001d001d7306 */ /* 0x000e620000200c00 */
[----:B------:R-:W-:Y:S01]  /*2f70*/  FFMA.FTZ R12, R43, R12, R30 ;  /* 0x0000000c2b0c7223 */ /* 0x000fe2000001001e */
[----:B-1----:R-:W-:-:S05]  /*2f80*/  HADD2.F32 R30, -RZ, R29.H0_H0 ;  /* 0x2000001dff1e7230 */ /* 0x002fca0000004100 */
[----:B------:R-:W-:Y:S01]  /*2f90*/  FFMA.FTZ R30, R13, R30, R12 ;  /* 0x0000001e0d1e7223 */ /* 0x000fe2000001000c */
[----:B------:R-:W-:-:S04]  /*2fa0*/  SHF.R.U32.HI R12, RZ, 0x8, R11 ;  /* 0x00000008ff0c7819 */ /* 0x000fc8000001160b */
[----:B------:R-:W-:-:S04]  /*2fb0*/  LOP3.LUT R12, R12, 0xff, RZ, 0xc0, !PT ;  /* 0x000000ff0c0c7812 */ /* 0x000fc800078ec0ff */
[----:B------:R-:W-:Y:S02]  /*2fc0*/  IADD3 R13, PT, PT, R12, -0x80, RZ ;  /* 0xffffff800c0d7810 */ /* 0x000fe40007ffe0ff */
[----:B------:R-:W-:-:S04]  /*2fd0*/  SHF.R.U32.HI R12, RZ, 0x10, R11 ;  /* 0x00000010ff0c7819 */ /* 0x000fc8000001160b */
[----:B------:R-:W-:Y:S01]  /*2fe0*/  LOP3.LUT R12, R12, 0xff, RZ, 0xc0, !PT ;  /* 0x000000ff0c0c7812 */ /* 0x000fe200078ec0ff */
[----:B------:R-:W1:Y:S03]  /*2ff0*/  I2F.F16 R13, R13 ;  /* 0x0000000d000d7306 */ /* 0x000e660000200c00 */
[----:B------:R-:W-:-:S05]  /*3000*/  IADD3 R40, PT, PT, R12, -0x80, RZ ;  /* 0xffffff800c287810 */ /* 0x000fca0007ffe0ff */
[----:B------:R-:W3:Y:S01]  /*3010*/  I2F.F16 R12, R40 ;  /* 0x00000028000c7306 */ /* 0x000ee20000200c00 */
[----:B------:R-:W-:Y:S02]  /*3020*/  LEA.HI R9, R9, 0xffffff80, RZ, 0x8 ;  /* 0xffffff8009097811 */ /* 0x000fe400078f40ff */
[----:B------:R-:W-:Y:S02]  /*3030*/  LEA.HI R10, R10, 0xffffff80, RZ, 0x8 ;  /* 0xffffff800a0a7811 */ /* 0x000fe400078f40ff */
[----:B------:R-:W-:Y:S01]  /*3040*/  LEA.HI R11, R11, 0xffffff80, RZ, 0x8 ;  /* 0xffffff800b0b7811 */ /* 0x000fe200078f40ff */
[----:B-1----:R-:W-:Y:S02]  /*3050*/  HADD2.F32 R29, -RZ, R13.H0_H0 ;  /* 0x2000000dff1d7230 */ /* 0x002fe40000004100 */
[----:B------:R-:W1:Y:S03]  /*3060*/  I2F.F16 R9, R9 ;  /* 0x0000000900097306 */ /* 0x000e660000200c00 */
[----:B------:R-:W-:-:S05]  /*3070*/  FFMA.FTZ R35, R35, R29, R30 ;  /* 0x0000001d23237223 */ /* 0x000fca000001001e */
[----:B------:R-:W4:Y:S01]  /*3080*/  I2F.F16 R10, R10 ;  /* 0x0000000a000a7306 */ /* 0x000f220000200c00 */
[----:B---3--:R-:W-:-:S05]  /*3090*/  HADD2.F32 R12, -RZ, R12.H0_H0 ;  /* 0x2000000cff0c7230 */ /* 0x008fca0000004100 */
[----:B------:R-:W-:Y:S02]  /*30a0*/  FFMA.FTZ R30, R42, R12, R35 ;  /* 0x0000000c2a1e7223 */ /* 0x000fe40000010023 */
[----:B------:R-:W3:Y:S01]  /*30b0*/  I2F.F16 R11, R11 ;  /* 0x0000000b000b7306 */ /* 0x000ee20000200c00 */
[----:B------:R-:W5:Y:S01]  /*30c0*/  LDS.64 R12, [UR4+0x30] ;  /* 0x00003004ff0c7984 */ /* 0x000f620008000a00 */
[----:B-1----:R-:W-:Y:S02]  /*30d0*/  HADD2.F32 R29, -RZ, R9.H0_H0 ;  /* 0x20000009ff1d7230 */ /* 0x002fe40000004100 */
[----:B----4-:R-:W-:-:S03]  /*30e0*/  HADD2.F32 R35, -RZ, R10.H0_H0 ;  /* 0x2000000aff237230 */ /* 0x010fc60000004100 */
[C---:B------:R-:W-:Y:S02]  /*30f0*/  FFMA.FTZ R36, R37.reuse, R29, R36 ;  /* 0x0000001d25247223 */ /* 0x040fe40000010024 */
[----:B------:R-:W-:Y:S01]  /*3100*/  FFMA.FTZ R29, R37, R35, R8 ;  /* 0x00000023251d7223 */ /* 0x000fe20000010008 */
[----:B-----5:R-:W-:Y:S02]  /*3110*/  HADD2.F32 R42, -RZ, R12.H1_H1 ;  /* 0x3000000cff2a7230 */ /* 0x020fe40000004100 */
[----:B0-----:R-:W-:Y:S01]  /*3120*/  IMAD.WIDE R44, R0, 0x4, R44 ;  /* 0x00000004002c7825 */ /* 0x001fe200078e022c */
[----:B--2---:R-:W-:Y:S02]  /*3130*/  LOP3.LUT R9, R4, 0xff, RZ, 0xc0, !PT ;  /* 0x000000ff04097812 */ /* 0x004fe400078ec0ff */
[----:B------:R-:W-:Y:S02]  /*3140*/  SHF.R.U32.HI R35, RZ, 0x8, R4 ;  /* 0x00000008ff237819 */ /* 0x000fe40000011604 */
[----:B------:R-:W-:Y:S01]  /*3150*/  IADD3 R8, PT, PT, R9, -0x80, RZ ;  /* 0xffffff8009087810 */ /* 0x000fe20007ffe0ff */
[----:B---3--:R-:W-:Y:S01]  /*3160*/  HADD2.F32 R9, -RZ, R11.H0_H0 ;  /* 0x2000000bff097230 */ /* 0x008fe20000004100 */
[----:B------:R-:W-:-:S02]  /*3170*/  LOP3.LUT R35, R35, 0xff, RZ, 0xc0, !PT ;  /* 0x000000ff23237812 */ /* 0x000fc400078ec0ff */
[----:B------:R-:W-:Y:S02]  /*3180*/  SHF.R.U32.HI R11, RZ, 0x8, R5 ;  /* 0x00000008ff0b7819 */ /* 0x000fe40000011605 */
[----:B------:R-:W-:Y:S01]  /*3190*/  FFMA.FTZ R30, R37, R9, R30 ;  /* 0x00000009251e7223 */ /* 0x000fe2000001001e */
[----:B------:R-:W-:Y:S02]  /*31a0*/  LOP3.LUT R9, R5, 0xff, RZ, 0xc0, !PT ;  /* 0x000000ff05097812 */ /* 0x000fe400078ec0ff */
[----:B------:R-:W-:Y:S02]  /*31b0*/  IADD3 R10, PT, PT, R35, -0x80, RZ ;  /* 0xffffff80230a7810 */ /* 0x000fe40007ffe0ff */
[----:B------:R-:W-:Y:S02]  /*31c0*/  IADD3 R9, PT, PT, R9, -0x80, RZ ;  /* 0xffffff8009097810 */ /* 0x000fe40007ffe0ff */
[----:B------:R-:W-:Y:S01]  /*31d0*/  LOP3.LUT R11, R11, 0xff, RZ, 0xc0, !PT ;  /* 0x000000ff0b0b7812 */ /* 0x000fe200078ec0ff */
[----:B------:R-:W0:Y:S03]  /*31e0*/  I2F.F16 R8, R8 ;  /* 0x0000000800087306 */ /* 0x000e260000200c00 */
[----:B------:R-:W-:-:S05]  /*31f0*/  IADD3 R11, PT, PT, R11, -0x80, RZ ;  /* 0xffffff800b0b7810 */ /* 0x000fca0007ffe0ff */
[----:B------:R-:W1:Y:S08]  /*3200*/  I2F.F16 R10, R10 ;  /* 0x0000000a000a7306 */ /* 0x000e700000200c00 */
[----:B------:R-:W2:Y:S01]  /*3210*/  I2F.F16 R9, R9 ;  /* 0x0000000900097306 */ /* 0x000ea20000200c00 */
[----:B------:R-:W-:-:S07]  /*3220*/  HADD2.F32 R35, -RZ, R12.H0_H0 ;  /* 0x2000000cff237230 */ /* 0x000fce0000004100 */
[----:B------:R-:W3:Y:S01]  /*3230*/  I2F.F16 R11, R11 ;  /* 0x0000000b000b7306 */ /* 0x000ee20000200c00 */
[----:B0-----:R-:W-:Y:S02]  /*3240*/  HADD2.F32 R8, -RZ, R8.H0_H0 ;  /* 0x20000008ff087230 */ /* 0x001fe40000004100 */
[----:B-1----:R-:W-:-:S03]  /*3250*/  HADD2.F32 R37, -RZ, R10.H0_H0 ;  /* 0x2000000aff257230 */ /* 0x002fc60000004100 */
[----:B------:R-:W-:Y:S01]  /*3260*/  FFMA.FTZ R8, R8, R35, RZ ;  /* 0x0000002308087223 */ /* 0x000fe200000100ff */
[----:B--2---:R-:W-:-:S03]  /*3270*/  HADD2.F32 R10, -RZ, R9.H0_H0 ;  /* 0x20000009ff0a7230 */ /* 0x004fc60000004100 */
[----:B------:R-:W-:Y:S01]  /*3280*/  FFMA.FTZ R12, R37, R42, R8 ;  /* 0x0000002a250c7223 */ /* 0x000fe20000010008 */
[----:B------:R-:W-:Y:S01]  /*3290*/  LOP3.LUT R8, R6, 0xff, RZ, 0xc0, !PT ;  /* 0x000000ff06087812 */ /* 0x000fe200078ec0ff */
[----:B------:R-:W-:Y:S01]  /*32a0*/  FFMA.FTZ R9, R35, R10, RZ ;  /* 0x0000000a23097223 */ /* 0x000fe200000100ff */
[----:B---3--:R-:W-:Y:S02]  /*32b0*/  HADD2.F32 R41, -RZ, R11.H0_H0 ;  /* 0x2000000bff297230 */ /* 0x008fe40000004100 */
[----:B------:R-:W-:Y:S02]  /*32c0*/  IADD3 R37, PT, PT, R8, -0x80, RZ ;  /* 0xffffff8008257810 */ /* 0x000fe40007ffe0ff */
[----:B------:R-:W-:Y:S01]  /*32d0*/  SHF.R.U32.HI R8, RZ, 0x8, R6 ;  /* 0x00000008ff087819 */ /* 0x000fe20000011606 */
[----:B------:R-:W-:Y:S01]  /*32e0*/  FFMA.FTZ R41, R42, R41, R9 ;  /* 0x000000292a297223 */ /* 0x000fe20000010009 */
[----:B------:R-:W-:-:S04]  /*32f0*/  LOP3.LUT R9, R7, 0xff, RZ, 0xc0, !PT ;  /* 0x000000ff07097812 */ /* 0x000fc800078ec0ff */
[----:B------:R-:W-:Y:S02]  /*3300*/  IADD3 R43, PT, PT, R9, -0x80, RZ ;  /* 0xffffff80092b7810 */ /* 0x000fe40007ffe0ff */
[----:B------:R-:W-:Y:S01]  /*3310*/  LOP3.LUT R9, R8, 0xff, RZ, 0xc0, !PT ;  /* 0x000000ff08097812 */ /* 0x000fe200078ec0ff */
[----:B------:R-:W0:Y:S03]  /*3320*/  I2F.F16 R10, R37 ;  /* 0x00000025000a7306 */ /* 0x000e260000200c00 */
[----:B------:R-:W-:-:S05]  /*3330*/  IADD3 R40, PT, PT, R9, -0x80, RZ ;  /* 0xffffff8009287810 */ /* 0x000fca0007ffe0ff */
[----:B------:R-:W1:Y:S08]  /*3340*/  I2F.F16 R8, R43 ;  /* 0x0000002b00087306 */ /* 0x000e700000200c00 */
[----:B------:R-:W2:Y:S01]  /*3350*/  I2F.F16 R9, R40 ;  /* 0x0000002800097306 */ /* 0x000ea20000200c00 */
[----:B0-----:R-:W-:-:S05]  /*3360*/  HADD2.F32 R10, -RZ, R10.H0_H0 ;  /* 0x2000000aff0a7230 */ /* 0x001fca0000004100 */
[----:B------:R-:W-:Y:S01]  /*3370*/  FFMA.FTZ R37, R35, R10, RZ ;  /* 0x0000000a23257223 */ /* 0x000fe200000100ff */
[----:B-1----:R-:W-:Y:S02]  /*3380*/  HADD2.F32 R8, -RZ, R8.H0_H0 ;  /* 0x20000008ff087230 */ /* 0x002fe40000004100 */
[----:B--2---:R-:W-:-:S03]  /*3390*/  HADD2.F32 R9, -RZ, R9.H0_H0 ;  /* 0x20000009ff097230 */ /* 0x004fc60000004100 */
[----:B------:R-:W-:Y:S02]  /*33a0*/  FFMA.FTZ R35, R35, R8, RZ ;  /* 0x0000000823237223 */ /* 0x000fe400000100ff */
[----:B------:R-:W-:Y:S02]  /*33b0*/  FFMA.FTZ R37, R42, R9, R37 ;  /* 0x000000092a257223 */ /* 0x000fe40000010025 */
[----:B------:R-:W2:Y:S01]  /*33c0*/  LDG.E.128.CONSTANT R8, desc[UR6][R44.64] ;  /* 0x000000062c087981 */ /* 0x000ea2000c1e9d00 */
[----:B------:R-:W-:-:S04]  /*33d0*/  SHF.R.U32.HI R43, RZ, 0x8, R7 ;  /* 0x00000008ff2b7819 */ /* 0x000fc80000011607 */
[----:B------:R-:W-:-:S04]  /*33e0*/  LOP3.LUT R43, R43, 0xff, RZ, 0xc0, !PT ;  /* 0x000000ff2b2b7812 */ /* 0x000fc800078ec0ff */
[----:B------:R-:W-:-:S04]  /*33f0*/  IADD3 R43, PT, PT, R43, -0x80, RZ ;  /* 0xffffff802b2b7810 */ /* 0x000fc80007ffe0ff */
[----:B------:R-:W0:Y:S02]  /*3400*/  I2F.F16 R40, R43 ;  /* 0x0000002b00287306 */ /* 0x000e240000200c00 */
[----:B0-----:R-:W-:-:S05]  /*3410*/  HADD2.F32 R40, -RZ, R40.H0_H0 ;  /* 0x20000028ff287230 */ /* 0x001fca0000004100 */
[----:B------:R-:W-:Y:S01]  /*3420*/  FFMA.FTZ R35, R42, R40, R35 ;  /* 0x000000282a237223 */ /* 0x000fe20000010023 */
[----:B------:R-:W-:-:S04]  /*3430*/  SHF.R.U32.HI R40, RZ, 0x10, R4 ;  /* 0x00000010ff287819 */ /* 0x000fc80000011604 */
[----:B------:R-:W-:-:S04]  /*3440*/  LOP3.LUT R40, R40, 0xff, RZ, 0xc0, !PT ;  /* 0x000000ff28287812 */ /* 0x000fc800078ec0ff */
[----:B------:R-:W-:-:S04]  /*3450*/  IADD3 R40, PT, PT, R40, -0x80, RZ ;  /* 0xffffff8028287810 */ /* 0x000fc80007ffe0ff */
[----:B------:R0:W1:Y:S02]  /*3460*/  I2F.F16 R42, R40 ;  /* 0x00000028002a7306 */ /* 0x0000640000200c00 */
[----:B0-----:R-:W-:Y:S02]  /*3470*/  HADD2.F32 R40, -RZ, R13.H0_H0 ;  /* 0x2000000dff287230 */ /* 0x001fe40000004100 */
[----:B-1----:R-:W-:Y:S01]  /*3480*/  HADD2.F32 R43, -RZ, R42.H0_H0 ;  /* 0x2000002aff2b7230 */ /* 0x002fe20000004100 */
[----:B------:R-:W-:-:S04]  /*3490*/  SHF.R.U32.HI R42, RZ, 0x10, R5 ;  /* 0x00000010ff2a7819 */ /* 0x000fc80000011605 */
[----:B------:R-:W-:Y:S01]  /*34a0*/  FFMA.FTZ R12, R43, R40, R12 ;  /* 0x000000282b0c7223 */ /* 0x000fe2000001000c */
[----:B------:R-:W-:-:S04]  /*34b0*/  LOP3.LUT R43, R42, 0xff, RZ, 0xc0, !PT ;  /* 0x000000ff2a2b7812 */ /* 0x000fc800078ec0ff */
[----:B------:R-:W-:-:S04]  /*34c0*/  IADD3 R43, PT, PT, R43, -0x80, RZ ;  /* 0xffffff802b2b7810 */ /* 0x000fc80007ffe0ff */
[----:B------:R-:W0:Y:S02]  /*34d0*/  I2F.F16 R42, R43 ;  /* 0x0000002b002a7306 */ /* 0x000e240000200c00 */
[----:B0-----:R-:W-:-:S05]  /*34e0*/  HADD2.F32 R42, -RZ, R42.H0_H0 ;  /* 0x2000002aff2a7230 */ /* 0x001fca0000004100 */
[----:B------:R-:W-:Y:S01]  /*34f0*/  FFMA.FTZ R41, R40, R42, R41 ;  /* 0x0000002a28297223 */ /* 0x000fe20000010029 */
[----:B------:R-:W-:-:S04]  /*3500*/  SHF.R.U32.HI R42, RZ, 0x10, R6 ;  /* 0x00000010ff2a7819 */ /* 0x000fc80000011606 */
[----:B------:R-:W-:-:S04]  /*3510*/  LOP3.LUT R42, R42, 0xff, RZ, 0xc0, !PT ;  /* 0x000000ff2a2a7812 */ /* 0x000fc800078ec0ff */
[----:B------:R-:W-:-:S06]  /*3520*/  IADD3 R42, PT, PT, R42, -0x80, RZ ;  /* 0xffffff802a2a7810 */ /* 0x000fcc0007ffe0ff */
[----:B------:R-:W0:Y:S01]  /*3530*/  I2F.F16 R42, R42 ;  /* 0x0000002a002a7306 */ /* 0x000e220000200c00 */
[----:B------:R-:W-:-:S04]  /*3540*/  SHF.R.U32.HI R43, RZ, 0x10, R7 ;  /* 0x00000010ff2b7819 */ /* 0x000fc80000011607 */
[----:B------:R-:W-:-:S04]  /*3550*/  LOP3.LUT R43, R43, 0xff, RZ, 0xc0, !PT ;  /* 0x000000ff2b2b7812 */ /* 0x000fc800078ec0ff */
[----:B------:R-:W-:Y:S01]  /*3560*/  IADD3 R43, PT, PT, R43, -0x80, RZ ;  /* 0xffffff802b2b7810 */ /* 0x000fe20007ffe0ff */
[----:B0-----:R-:W-:-:S05]  /*3570*/  HADD2.F32 R42, -RZ, R42.H0_H0 ;  /* 0x2000002aff2a7230 */ /* 0x001fca0000004100 */
[----:B------:R-:W-:Y:S02]  /*3580*/  FFMA.FTZ R37, R40, R42, R37 ;  /* 0x0000002a28257223 */ /* 0x000fe40000010025 */
[----:B------:R-:W0:Y:S02]  /*3590*/  I2F.F16 R42, R43 ;  /* 0x0000002b002a7306 */ /* 0x000e240000200c00 */
[----:B0-----:R-:W-:-:S05]  /*35a0*/  HADD2.F32 R42, -RZ, R42.H0_H0 ;  /* 0x2000002aff2a7230 */ /* 0x001fca0000004100 */
[----:B------:R-:W-:Y:S01]  /*35b0*/  FFMA.FTZ R35, R40, R42, R35 ;  /* 0x0000002a28237223 */ /* 0x000fe20000010023 */
[----:B------:R-:W-:-:S04]  /*35c0*/  LEA.HI R40, R4, 0xffffff80, RZ, 0x8 ;  /* 0xffffff8004287811 */ /* 0x000fc800078f40ff */
[----:B------:R0:W1:Y:S01]  /*35d0*/  I2F.F16 R4, R40 ;  /* 0x0000002800047306 */ /* 0x0000620000200c00 */
[----:B------:R-:W-:Y:S01]  /*35e0*/  LEA.HI R42, R6, 0xffffff80, RZ, 0x8 ;  /* 0xffffff80062a7811 */ /* 0x000fe200078f40ff */
[----:B0-----:R-:W-:Y:S01]  /*35f0*/  HADD2.F32 R40, -RZ, R13.H1_H1 ;  /* 0x3000000dff287230 */ /* 0x001fe20000004100 */
[----:B------:R-:W-:Y:S01]  /*3600*/  LEA.HI R13, R5, 0xffffff80, RZ, 0x8 ;  /* 0xffffff80050d7811 */ /* 0x000fe200078f40ff */
[----:B-1----:R-:W-:-:S05]  /*3610*/  HADD2.F32 R4, -RZ, R4.H0_H0 ;  /* 0x20000004ff047230 */ /* 0x002fca0000004100 */
[----:B------:R-:W-:Y:S02]  /*3620*/  FFMA.FTZ R12, R4, R40, R12 ;  /* 0x00000028040c7223 */ /* 0x000fe4000001000c */
[----:B------:R-:W0:Y:S08]  /*3630*/  I2F.F16 R4, R13 ;  /* 0x0000000d00047306 */ /* 0x000e300000200c00 */
[----:B------:R-:W1:Y:S01]  /*3640*/  I2F.F16 R5, R42 ;  /* 0x0000002a00057306 */ /* 0x000e620000200c00 */
[----:B------:R-:W-:Y:S01]  /*3650*/  LEA.HI R43, R7, 0xffffff80, RZ, 0x8 ;  /* 0xffffff80072b7811 */ /* 0x000fe200078f40ff */
[----:B0-----:R-:W-:-:S06]  /*3660*/  HADD2.F32 R4, -RZ, R4.H0_H0 ;  /* 0x20000004ff047230 */ /* 0x001fcc0000004100 */
[----:B------:R-:W0:Y:S01]  /*3670*/  I2F.F16 R43, R43 ;  /* 0x0000002b002b7306 */ /* 0x000e220000200c00 */
[----:B------:R-:W-:Y:S01]  /*3680*/  FFMA.FTZ R41, R40, R4, R41 ;  /* 0x0000000428297223 */ /* 0x000fe20000010029 */
[----:B-1----:R-:W-:-:S05]  /*3690*/  HADD2.F32 R4, -RZ, R5.H0_H0 ;  /* 0x20000005ff047230 */ /* 0x002fca0000004100 */
[----:B------:R-:W-:Y:S02]  /*36a0*/  FFMA.FTZ R37, R40, R4, R37 ;  /* 0x0000000428257223 */ /* 0x000fe40000010025 */
[----:B------:R-:W1:Y:S01]  /*36b0*/  LDS.64 R4, [UR4+0x38] ;  /* 0x00003804ff047984 */ /* 0x000e620008000a00 */
[----:B0-----:R-:W-:-:S05]  /*36c0*/  HADD2.F32 R6, -RZ, R43.H0_H0 ;  /* 0x2000002bff067230 */ /* 0x001fca0000004100 */
[----:B------:R-:W-:Y:S01]  /*36d0*/  FFMA.FTZ R35, R40, R6, R35 ;  /* 0x0000000628237223 */ /* 0x000fe20000010023 */
[----:B-1----:R-:W-:Y:S01]  /*36e0*/  HADD2.F32 R40, -RZ, R4.H0_H0 ;  /* 0x20000004ff287230 */ /* 0x002fe20000004100 */
[----:B--2---:R-:W-:Y:S02]  /*36f0*/  LOP3.LUT R6, R8, 0xff, RZ, 0xc0, !PT ;  /* 0x000000ff08067812 */ /* 0x004fe400078ec0ff */
        /* <DEDUP_REMOVED lines=8> */
[----:B-1----:R-:W-:Y:S02]  /*3780*/  HADD2.F32 R12, -RZ, R6.H0_H0 ;  /* 0x20000006ff0c7230 */ /* 0x002fe40000004100 */
[----:B------:R-:W-:Y:S01]  /*3790*/  HADD2.F32 R6, -RZ, R4.H1_H1 ;  /* 0x30000004ff067230 */ /* 0x000fe20000004100 */
[----:B------:R-:W-:-:S04]  /*37a0*/  SHF.R.U32.HI R13, RZ, 0x8, R9 ;  /* 0x00000008ff0d7819 */ /* 0x000fc80000011609 */
[----:B------:R-:W-:Y:S01]  /*37b0*/  FFMA.FTZ R4, R12, R6, R7 ;  /* 0x000000060c047223 */ /* 0x000fe20000010007 */
        /* <DEDUP_REMOVED lines=18> */
[----:B------:R-:W0:Y:S01]  /*38e0*/  I2F.F16 R42, R42 ;  /* 0x0000002a002a7306 */ /* 0x000e220000200c00 */
[----:B------:R-:W-:Y:S01]  /*38f0*/  LOP3.LUT R13, R11, 0xff, RZ, 0xc0, !PT ;  /* 0x000000ff0b0d7812 */ /* 0x000fe200078ec0ff */
[----:B0-----:R-:W-:-:S05]  /*3900*/  HADD2.F32 R12, -RZ, R42.H0_H0 ;  /* 0x2000002aff0c7230 */ /* 0x001fca0000004100 */
[----:B------:R-:W-:Y:S01]  /*3910*/  FFMA.FTZ R12, R6, R12, R37 ;  /* 0x0000000c060c7223 */ /* 0x000fe20000010025 */
[----:B------:R-:W-:-:S06]  /*3920*/  IADD3 R37, PT, PT, R13, -0x80, RZ ;  /* 0xffffff800d257810 */ /* 0x000fcc0007ffe0ff */
[----:B------:R-:W0:Y:S02]  /*3930*/  I2F.F16 R37, R37 ;  /* 0x0000002500257306 */ /* 0x000e240000200c00 */
[----:B0-----:R-:W-:-:S05]  /*3940*/  HADD2.F32 R13, -RZ, R37.H0_H0 ;  /* 0x20000025ff0d7230 */ /* 0x001fca0000004100 */
[----:B------:R-:W-:Y:S02]  /*3950*/  FFMA.FTZ R35, R40, R13, R35 ;  /* 0x0000000d28237223 */ /* 0x000fe40000010023 */
[----:B------:R0:W2:Y:S01]  /*3960*/  @!P0 LDG.E.U16.CONSTANT R13, desc[UR6][R20.64] ;  /* 0x00000006140d8981 */ /* 0x0000a2000c1e9500 */
[----:B------:R-:W-:-:S04]  /*3970*/  SHF.R.U32.HI R40, RZ, 0x8, R11 ;  /* 0x00000008ff287819 */ /* 0x000fc8000001160b */
[----:B------:R-:W-:-:S04]  /*3980*/  LOP3.LUT R40, R40, 0xff, RZ, 0xc0, !PT ;  /* 0x000000ff28287812 */ /* 0x000fc800078ec0ff */
[----:B------:R-:W-:-:S06]  /*3990*/  IADD3 R40, PT, PT, R40, -0x80, RZ ;  /* 0xffffff8028287810 */ /* 0x000fcc0007ffe0ff */
[----:B------:R-:W1:Y:S01]  /*39a0*/  I2F.F16 R40, R40 ;  /* 0x0000002800287306 */ /* 0x000e620000200c00 */
[----:B------:R-:W-:Y:S01]  /*39b0*/  FMUL.FTZ R14, R15, R14 ;  /* 0x0000000e0f0e7220 */ /* 0x000fe20000410000 */
[----:B------:R-:W-:-:S04]  /*39c0*/  F2FP.F16.F32.PACK_AB R26, RZ, R26 ;  /* 0x0000001aff1a723e */ /* 0x000fc800000000ff */
[----:B------:R-:W-:-:S04]  /*39d0*/  F2FP.F16.F32.PACK_AB R14, RZ, R14 ;  /* 0x0000000eff0e723e */ /* 0x000fc800000000ff */
[----:B------:R-:W-:Y:S02]  /*39e0*/  PRMT R26, R26, 0x5410, R14 ;  /* 0x000054101a1a7816 */ /* 0x000fe4000000000e */
[----:B------:R-:W-:Y:S01]  /*39f0*/  LEA.HI R14, R8, 0xffffff80, RZ, 0x8 ;  /* 0xffffff80080e7811 */ /* 0x000fe200078f40ff */
[----:B-1----:R-:W-:Y:S01]  /*3a00*/  HADD2.F32 R37, -RZ, R40.H0_H0 ;  /* 0x20000028ff257230 */ /* 0x002fe20000004100 */
[----:B------:R-:W-:-:S04]  /*3a10*/  SHF.R.U32.HI R8, RZ, 0x10, R8 ;  /* 0x00000010ff087819 */ /* 0x000fc80000011608 */
[----:B------:R-:W-:Y:S01]  /*3a20*/  FFMA.FTZ R6, R6, R37, R35 ;  /* 0x0000002506067223 */ /* 0x000fe20000010023 */
[----:B------:R-:W-:Y:S01]  /*3a30*/  SHF.R.U32.HI R37, RZ, 0x10, R9 ;  /* 0x00000010ff257819 */ /* 0x000fe20000011609 */
[----:B------:R-:W-:Y:S01]  /*3a40*/  FMUL.FTZ R35, R19, R36 ;  /* 0x0000002413237220 */ /* 0x000fe20000410000 */
[----:B------:R-:W-:Y:S01]  /*3a50*/  LOP3.LUT R36, R8, 0xff, RZ, 0xc0, !PT ;  /* 0x000000ff08247812 */ /* 0x000fe200078ec0ff */
[----:B------:R-:W-:Y:S02]  /*3a60*/  HFMA2 R17, R26, 1, 1, R17 ;  /* 0x3c003c001a117831 */ /* 0x000fe40000000011 */
[----:B------:R-:W-:Y:S01]  /*3a70*/  FMUL.FTZ R26, R22, R27 ;  /* 0x0000001b161a7220 */ /* 0x000fe20000410000 */
[----:B------:R-:W-:Y:S02]  /*3a80*/  LOP3.LUT R37, R37, 0xff, RZ, 0xc0, !PT ;  /* 0x000000ff25257812 */ /* 0x000fe400078ec0ff */
[----:B------:R-:W-:Y:S02]  /*3a90*/  LEA.HI R27, R9, 0xffffff80, RZ, 0x8 ;  /* 0xffffff80091b7811 */ /* 0x000fe400078f40ff */
[----:B------:R-:W-:-:S02]  /*3aa0*/  IADD3 R9, PT, PT, R36, -0x80, RZ ;  /* 0xffffff8024097810 */ /* 0x000fc40007ffe0ff */
[----:B------:R-:W-:Y:S02]  /*3ab0*/  LEA.HI R40, R10, 0xffffff80, RZ, 0x8 ;  /* 0xffffff800a287811 */ /* 0x000fe400078f40ff */
[----:B------:R-:W-:Y:S02]  /*3ac0*/  SHF.R.U32.HI R36, RZ, 0x10, R10 ;  /* 0x00000010ff247819 */ /* 0x000fe4000001160a */
[----:B------:R-:W-:Y:S02]  /*3ad0*/  IADD3 R10, PT, PT, R37, -0x80, RZ ;  /* 0xffffff80250a7810 */ /* 0x000fe40007ffe0ff */
[----:B------:R-:W-:Y:S02]  /*3ae0*/  SHF.R.U32.HI R37, RZ, 0x10, R11 ;  /* 0x00000010ff257819 */ /* 0x000fe4000001160b */
[----:B------:R-:W-:Y:S02]  /*3af0*/  LOP3.LUT R36, R36, 0xff, RZ, 0xc0, !PT ;  /* 0x000000ff24247812 */ /* 0x000fe400078ec0ff */
[----:B------:R-:W-:Y:S01]  /*3b00*/  LOP3.LUT R37, R37, 0xff, RZ, 0xc0, !PT ;  /* 0x000000ff25257812 */ /* 0x000fe200078ec0ff */
[----:B------:R-:W1:Y:S01]  /*3b10*/  I2F.F16 R9, R9 ;  /* 0x0000000900097306 */ /* 0x000e620000200c00 */
[----:B------:R-:W-:Y:S01]  /*3b20*/  IADD3 R36, PT, PT, R36, -0x80, RZ ;  /* 0xffffff8024247810 */ /* 0x000fe20007ffe0ff */
[----:B------:R-:W-:Y:S01]  /*3b30*/  FMUL.FTZ R29, R16, R29 ;  /* 0x0000001d101d7220 */ /* 0x000fe20000410000 */
[----:B------:R-:W-:Y:S01]  /*3b40*/  IADD3 R37, PT, PT, R37, -0x80, RZ ;  /* 0xffffff8025257810 */ /* 0x000fe20007ffe0ff */
[----:B------:R-:W-:Y:S01]  /*3b50*/  FMUL.FTZ R30, R15, R30 ;  /* 0x0000001e0f1e7220 */ /* 0x000fe20000410000 */
[----:B------:R-:W-:-:S03]  /*3b60*/  LEA.HI R11, R11, 0xffffff80, RZ, 0x8 ;  /* 0xffffff800b0b7811 */ /* 0x000fc600078f40ff */
[----:B------:R-:W3:Y:S01]  /*3b70*/  I2F.F16 R10, R10 ;  /* 0x0000000a000a7306 */ /* 0x000ee20000200c00 */
[----:B------:R-:W-:Y:S02]  /*3b80*/  F2FP.F16.F32.PACK_AB R29, RZ, R29 ;  /* 0x0000001dff1d723e */ /* 0x000fe400000000ff */
[----:B------:R-:W-:-:S05]  /*3b90*/  F2FP.F16.F32.PACK_AB R30, RZ, R30 ;  /* 0x0000001eff1e723e */ /* 0x000fca00000000ff */
[----:B------:R-:W4:Y:S01]  /*3ba0*/  I2F.F16 R36, R36 ;  /* 0x0000002400247306 */ /* 0x000f220000200c00 */
[----:B------:R-:W-:-:S07]  /*3bb0*/  PRMT R29, R29, 0x5410, R30 ;  /* 0x000054101d1d7816 */ /* 0x000fce000000001e */
[----:B------:R-:W5:Y:S01]  /*3bc0*/  I2F.F16 R37, R37 ;  /* 0x0000002500257306 */ /* 0x000f620000200c00 */
[----:B------:R-:W-:-:S07]  /*3bd0*/  HFMA2 R17, R29, 1, 1, R17 ;  /* 0x3c003c001d117831 */ /* 0x000fce0000000011 */
[----:B------:R-:W0:Y:S08]  /*3be0*/  I2F.F16 R14, R14 ;  /* 0x0000000e000e7306 */ /* 0x000e300000200c00 */
[----:B------:R-:W0:Y:S01]  /*3bf0*/  I2F.F16 R27, R27 ;  /* 0x0000001b001b7306 */ /* 0x000e220000200c00 */
[----:B------:R-:W-:-:S07]  /*3c00*/  F2FP.F16.F32.PACK_AB R26, RZ, R26 ;  /* 0x0000001aff1a723e */ /* 0x000fce00000000ff */
[----:B------:R-:W0:Y:S01]  /*3c10*/  I2F.F16 R8, R40 ;  /* 0x0000002800087306 */ /* 0x000e220000200c00 */
[----:B------:R-:W-:Y:S01]  /*3c20*/  F2FP.F16.F32.PACK_AB R35, RZ, R35 ;  /* 0x00000023ff23723e */ /* 0x000fe200000000ff */
[----:B-1----:R-:W-:-:S06]  /*3c30*/  HADD2.F32 R29, -RZ, R9.H0_H0 ;  /* 0x20000009ff1d7230 */ /* 0x002fcc0000004100 */
[----:B------:R-:W1:Y:S01]  /*3c40*/  I2F.F16 R11, R11 ;  /* 0x0000000b000b7306 */ /* 0x000e620000200c00 */
[----:B------:R-:W-:Y:S02]  /*3c50*/  HADD2.F32 R9, -RZ, R5.H0_H0 ;  /* 0x20000005ff097230 */ /* 0x000fe40000004100 */
[----:B---3--:R-:W-:Y:S01]  /*3c60*/  HADD2.F32 R10, -RZ, R10.H0_H0 ;  /* 0x2000000aff0a7230 */ /* 0x008fe20000004100 */
[----:B------:R-:W-:Y:S01]  /*3c70*/  PRMT R26, R26, 0x5410, R35 ;  /* 0x000054101a1a7816 */ /* 0x000fe20000000023 */
[----:B----4-:R-:W-:Y:S02]  /*3c80*/  HADD2.F32 R35, -RZ, R36.H0_H0 ;  /* 0x20000024ff237230 */ /* 0x010fe40000004100 */
[----:B-----5:R-:W-:Y:S02]  /*3c90*/  HADD2.F32 R37, -RZ, R37.H0_H0 ;  /* 0x20000025ff257230 */ /* 0x020fe40000004100 */
[----:B------:R-:W-:Y:S01]  /*3ca0*/  FFMA.FTZ R10, R9, R10, R7 ;  /* 0x0000000a090a7223 */ /* 0x000fe20000010007 */
[----:B------:R-:W-:-:S02]  /*3cb0*/  HADD2.F32 R5, -RZ, R5.H1_H1 ;  /* 0x30000005ff057230 */ /* 0x000fc40000004100 */
[----:B------:R-:W-:Y:S01]  /*3cc0*/  FFMA.FTZ R4, R29, R9, R4 ;  /* 0x000000091d047223 */ /* 0x000fe20000010004 */
[----:B0-----:R-:W-:Y:S02]  /*3cd0*/  HADD2.F32 R7, -RZ, R14.H0_H0 ;  /* 0x2000000eff077230 */ /* 0x001fe40000004100 */
[----:B------:R-:W-:Y:S02]  /*3ce0*/  HADD2.F32 R27, -RZ, R27.H0_H0 ;  /* 0x2000001bff1b7230 */ /* 0x000fe40000004100 */
[----:B------:R-:W-:Y:S02]  /*3cf0*/  HADD2.F32 R29, -RZ, R8.H0_H0 ;  /* 0x20000008ff1d7230 */ /* 0x000fe40000004100 */
[C---:B------:R-:W-:Y:S01]  /*3d00*/  FFMA.FTZ R12, R9.reuse, R35, R12 ;  /* 0x00000023090c7223 */ /* 0x040fe2000001000c */
[----:B-1----:R-:W-:Y:S02]  /*3d10*/  HADD2.F32 R8, -RZ, R11.H0_H0 ;  /* 0x2000000bff087230 */ /* 0x002fe40000004100 */
[----:B------:R-:W-:Y:S01]  /*3d20*/  FFMA.FTZ R37, R9, R37, R6 ;  /* 0x0000002509257223 */ /* 0x000fe20000010006 */
[----:B------:R-:W-:Y:S01]  /*3d30*/  HADD2 R18, R26, R18 ;  /* 0x000000121a127230 */ /* 0x000fe20000000000 */
[----:B------:R-:W-:Y:S01]  /*3d40*/  @!P0 IADD3 R26, PT, PT, R2, 0x1, RZ ;  /* 0x00000001021a8810 */ /* 0x000fe20007ffe0ff */
[----:B------:R-:W-:Y:S01]  /*3d50*/  FFMA.FTZ R7, R7, R5, R4 ;  /* 0x0000000507077223 */ /* 0x000fe20000010004 */
[C---:B------:R-:W-:Y:S01]  /*3d60*/  FFMA.FTZ R10, R5.reuse, R27, R10 ;  /* 0x0000001b050a7223 */ /* 0x040fe2000001000a */
[C---:B------:R-:W-:Y:S01]  /*3d70*/  FFMA.FTZ R29, R5.reuse, R29, R12 ;  /* 0x0000001d051d7223 */ /* 0x040fe2000001000c */
[----:B------:R-:W-:Y:S01]  /*3d80*/  FFMA.FTZ R8, R5, R8, R37 ;  /* 0x0000000805087223 */ /* 0x000fe20000010025 */
[----:B------:R-:W-:Y:S01]  /*3d90*/  @!P0 MOV R2, R26 ;  /* 0x0000001a00028202 */ /* 0x000fe20000000f00 */
        /* <DEDUP_REMOVED lines=21> */
.L_x_4963:
[----:B------:R-:W-:-:S04]  /*3ef0*/  VIMNMX R37, PT, PT, R34, UR13, PT ;  /* 0x0000000d22257c48 */ /* 0x000fc8000bfe0100 */
[----:B------:R-:W-:-:S13]  /*3f00*/  ISETP.GT.AND P0, PT, R37, R28, PT ;  /* 0x0000001c2500720c */ /* 0x000fda0003f04270 */
[----:B------:R-:W-:Y:S05]  /*3f10*/  @!P0 BRA `(.L_x_4965) ;  /* 0x0000001400a48947 */ /* 0x000fea0003800000 */
[----:B------:R-:W-:-:S03]  /*3f20*/  IMAD.WIDE.U32 R4, R28, 0x4, R38 ;  /* 0x000000041c047825 */ /* 0x000fc600078e0026 */
[----:B------:R-:W-:-:S04]  /*3f30*/  IADD3 R36, P0, PT, R4, 0x2, RZ ;  /* 0x0000000204247810 */ /* 0x000fc80007f1e0ff */
[----:B------:R-:W-:-:S09]  /*3f40*/  IADD3.X R35, PT, PT, RZ, R5, RZ, P0, !PT ;  /* 0x00000005ff237210 */ /* 0x000fd200007fe4ff */
.L_x_4966:
[----:B------:R-:W2:Y:S01]  /*3f50*/  LDG.E.128.CONSTANT R4, desc[UR6][R40.64] ;  /* 0x0000000628047981 */ /* 0x000ea2000c1e9d00 */
[----:B------:R-:W-:-:S03]  /*3f60*/  MOV R0, UR12 ;  /* 0x0000000c00007c02 */ /* 0x000fc60008000f00 */
[----:B------:R-:W0:Y:S02]  /*3f70*/  LDS.128 R16, [UR4] ;  /* 0x00000004ff107984 */ /* 0x000e240008000c00 */
[----:B------:R-:W-:-:S05]  /*3f80*/  IMAD.WIDE R20, R0, 0x4, R40 ;  /* 0x0000000400147825 */ /* 0x000fca00078e0228 */
[----:B------:R-:W3:Y:S01]  /*3f90*/  LDG.E.128.CONSTANT R8, desc[UR6][R20.64] ;  /* 0x0000000614087981 */ /* 0x000ee2000c1e9d00 */
[----:B------:R-:W-:-:S05]  /*3fa0*/  IMAD.WIDE R44, R0, 0x4, R20 ;  /* 0x00000004002c7825 */ /* 0x000fca00078e0214 */
[----:B------:R1:W4:Y:S01]  /*3fb0*/  LDG.E.128.CONSTANT R12, desc[UR6][R44.64] ;  /* 0x000000062c0c7981 */ /* 0x000322000c1e9d00 */
[----:B------:R-:W-:Y:S01]  /*3fc0*/  MOV R42, 0x2800 ;  /* 0x00002800002a7802 */ /* 0x000fe20000000f00 */
[----:B-1----:R-:W-:Y:S01]  /*3fd0*/  IMAD.WIDE R44, R0, 0x4, R44 ;  /* 0x00000004002c7825 */ /* 0x002fe200078e022c */
[----:B--2---:R-:W-:Y:S02]  /*3fe0*/  LOP3.LUT R22, R4, 0x1f001f, RZ, 0xc0, !PT ;  /* 0x001f001f04167812 */ /* 0x004fe400078ec0ff */
        /* <DEDUP_REMOVED lines=11> */
[-C--:B0-----:R-:W-:Y:S02]  /*40a0*/  HFMA2 R23, R23, R16.reuse, RZ ;  /* 0x0000001017177231 */ /* 0x081fe400000000ff */
[-C--:B------:R-:W-:Y:S02]  /*40b0*/  HFMA2 R22, R22, R16.reuse, RZ.H0_H0 ;  /* 0x0000001016167231 */ /* 0x080fe400000400ff */
[-C--:B------:R-:W-:Y:S02]  /*40c0*/  HFMA2 R21, R21, R16.reuse, RZ ;  /* 0x0000001015157231 */ /* 0x080fe400000000ff */
[----:B------:R-:W-:Y:S01]  /*40d0*/  HFMA2 R20, R20, R16, RZ.H0_H0 ;  /* 0x0000001014147231 */ /* 0x000fe200000400ff */
[----:B------:R-:W-:Y:S02]  /*40e0*/  LOP3.LUT R24, R4, 0x3e003e0, RZ, 0xc0, !PT ;  /* 0x03e003e004187812 */ /* 0x000fe400078ec0ff */
[----:B------:R-:W-:Y:S02]  /*40f0*/  LOP3.LUT R16, R5, 0x3e003e0, RZ, 0xc0, !PT ;  /* 0x03e003e005107812 */ /* 0x000fe400078ec0ff */
[----:B------:R-:W-:-:S02]  /*4100*/  LOP3.LUT R25, R24, 0x64006400, RZ, 0xfc, !PT ;  /* 0x6400640018197812 */ /* 0x000fc400078efcff */
[----:B------:R-:W-:Y:S02]  /*4110*/  LOP3.LUT R27, R16, 0x64006400, RZ, 0xfc, !PT ;  /* 0x64006400101b7812 */ /* 0x000fe400078efcff */
[----:B------:R-:W-:Y:S01]  /*4120*/  LOP3.LUT R16, R6, 0x3e003e0, RZ, 0xc0, !PT ;  /* 0x03e003e006107812 */ /* 0x000fe200078ec0ff */
[-C--:B------:R-:W-:Y:S01]  /*4130*/  HFMA2 R25, R25, R42.reuse.H0_H0, -48, -48 ;  /* 0xd200d20019197431 */ /* 0x080fe2000004002a */
[----:B------:R-:W-:Y:S01]  /*4140*/  LOP3.LUT R24, R7, 0x3e003e0, RZ, 0xc0, !PT ;  /* 0x03e003e007187812 */ /* 0x000fe200078ec0ff */
[----:B------:R-:W-:Y:S02]  /*4150*/  HFMA2 R27, R27, R42.H0_H0, -48, -48 ;  /* 0xd200d2001b1b7431 */ /* 0x000fe4000004002a */
[-C--:B------:R-:W-:Y:S01]  /*4160*/  HFMA2 R23, R25, R17.reuse, R23 ;  /* 0x0000001119177231 */ /* 0x080fe20000000017 */
[----:B------:R-:W-:Y:S01]  /*4170*/  LOP3.LUT R25, R16, 0x64006400, RZ, 0xfc, !PT ;  /* 0x6400640010197812 */ /* 0x000fe200078efcff */
[----:B------:R-:W-:Y:S01]  /*4180*/  HFMA2 R22, R27, R17, R22 ;  /* 0x000000111b167231 */ /* 0x000fe20000000016 */
        /* <DEDUP_REMOVED lines=9> */
[----:B------:R-:W-:Y:S02]  /*4220*/  LOP3.LUT R20, R20, 0x64006400, RZ, 0xfc, !PT ;  /* 0x6400640014147812 */ /* 0x000fe400078efcff */
[----:B------:R-:W-:-:S03]  /*4230*/  LOP3.LUT R21, R21, 0x64006400, RZ, 0xfc, !PT ;  /* 0x6400640015157812 */ /* 0x000fc600078efcff */
[----:B------:R-:W-:Y:S01]  /*4240*/  HADD2 R24, R20, -1040, -1040 ;  /* 0xe410e41014187430 */ /* 0x000fe20000000000 */
[----:B------:R-:W-:Y:S01]  /*4250*/  SHF.R.U32.HI R20, RZ, 0xa, R6 ;  /* 0x0000000aff147819 */ /* 0x000fe20000011606 */
[----:B------:R-:W-:Y:S01]  /*4260*/  HADD2 R25, R21, -1040, -1040 ;  /* 0xe410e41015197430 */ /* 0x000fe20000000000 */
[----:B------:R-:W-:Y:S02]  /*4270*/  SHF.R.U32.HI R21, RZ, 0xa, R7 ;  /* 0x0000000aff157819 */ /* 0x000fe40000011607 */
[----:B------:R-:W-:Y:S02]  /*4280*/  LOP3.LUT R20, R20, 0x1f001f, RZ, 0xc0, !PT ;  /* 0x001f001f14147812 */ /* 0x000fe400078ec0ff */
[----:B------:R-:W-:Y:S01]  /*4290*/  LOP3.LUT R21, R21, 0x1f001f, RZ, 0xc0, !PT ;  /* 0x001f001f15157812 */ /* 0x000fe200078ec0ff */
[----:B------:R-:W-:Y:S01]  /*42a0*/  HFMA2 R25, R25, R18, R22 ;  /* 0x0000001219197231 */ /* 0x000fe20000000016 */
[----:B------:R-:W-:Y:S02]  /*42b0*/  LOP3.LUT R22, R20, 0x64006400, RZ, 0xfc, !PT ;  /* 0x6400640014167812 */ /* 0x000fe400078efcff */
[----:B------:R-:W-:-:S02]  /*42c0*/  LOP3.LUT R21, R21, 0x64006400, RZ, 0xfc, !PT ;  /* 0x6400640015157812 */ /* 0x000fc400078efcff */
[----:B---3--:R-:W-:Y:S01]  /*42d0*/  LOP3.LUT R20, R8, 0x1f001f, RZ, 0xc0, !PT ;  /* 0x001f001f08147812 */ /* 0x008fe200078ec0ff */
[----:B------:R-:W-:Y:S02]  /*42e0*/  HADD2 R22, R22, -1040, -1040 ;  /* 0xe410e41016167430 */ /* 0x000fe40000000000 */
[----:B------:R-:W-:Y:S01]  /*42f0*/  HADD2 R21, R21, -1040, -1040 ;  /* 0xe410e41015157430 */ /* 0x000fe20000000000 */
[----:B------:R-:W-:Y:S01]  /*4300*/  LOP3.LUT R20, R20, 0x64006400, RZ, 0xfc, !PT ;  /* 0x6400640014147812 */ /* 0x000fe200078efcff */
[-C--:B------:R-:W-:Y:S02]  /*4310*/  HFMA2 R24, R24, R18.reuse, R23 ;  /* 0x0000001218187231 */ /* 0x080fe40000000017 */
[-C--:B------:R-:W-:Y:S02]  /*4320*/  HFMA2 R16, R22, R18.reuse, R16 ;  /* 0x0000001216107231 */ /* 0x080fe40000000010 */
[----:B------:R-:W-:Y:S01]  /*4330*/  HFMA2 R17, R21, R18, R17 ;  /* 0x0000001215117231 */ /* 0x000fe20000000011 */
[----:B------:R-:W-:Y:S01]  /*4340*/  LOP3.LUT R18, R9, 0x1f001f, RZ, 0xc0, !PT ;  /* 0x001f001f09127812 */ /* 0x000fe200078ec0ff */
[----:B------:R-:W-:Y:S01]  /*4350*/  HADD2 R20, R20, -1040, -1040 ;  /* 0xe410e41014147430 */ /* 0x000fe20000000000 */
[----:B------:R-:W-:-:S03]  /*4360*/  LOP3.LUT R21, R11, 0x1f001f, RZ, 0xc0, !PT ;  /* 0x001f001f0b157812 */ /* 0x000fc600078ec0ff */
[----:B------:R-:W-:Y:S01]  /*4370*/  HFMA2 R24, R20, R19, R24 ;  /* 0x0000001314187231 */ /* 0x000fe20000000018 */
[----:B------:R-:W-:Y:S02]  /*4380*/  LOP3.LUT R20, R18, 0x64006400, RZ, 0xfc, !PT ;  /* 0x6400640012147812 */ /* 0x000fe400078efcff */
[----:B------:R-:W-:Y:S02]  /*4390*/  LOP3.LUT R18, R10, 0x1f001f, RZ, 0xc0, !PT ;  /* 0x001f001f0a127812 */ /* 0x000fe400078ec0ff */
[----:B------:R-:W-:Y:S02]  /*43a0*/  LOP3.LUT R21, R21, 0x64006400, RZ, 0xfc, !PT ;  /* 0x6400640015157812 */ /* 0x000fe400078efcff */
[----:B------:R-:W-:Y:S01]  /*43b0*/  LOP3.LUT R18, R18, 0x64006400, RZ, 0xfc, !PT ;  /* 0x6400640012127812 */ /* 0x000fe200078efcff */
[----:B------:R-:W-:Y:S02]  /*43c0*/  HADD2 R20, R20, -1040, -1040 ;  /* 0xe410e41014147430 */ /* 0x000fe40000000000 */
[----:B------:R-:W-:-:S02]  /*43d0*/  HADD2 R21, R21, -1040, -1040 ;  /* 0xe410e41015157430 */ /* 0x000fc40000000000 */
[----:B------:R-:W-:Y:S02]  /*43e0*/  HADD2 R26, R18, -1040, -1040 ;  /* 0xe410e410121a7430 */ /* 0x000fe40000000000 */
[-C--:B------:R-:W-:Y:S02]  /*43f0*/  HFMA2 R25, R20, R19.reuse, R25 ;  /* 0x0000001314197231 */ /* 0x080fe40000000019 */
[-C--:B------:R-:W-:Y:S02]  /*4400*/  HFMA2 R26, R26, R19.reuse, R16 ;  /* 0x000000131a1a7231 */ /* 0x080fe40000000010 */
[----:B------:R-:W-:Y:S02]  /*4410*/  HFMA2 R19, R21, R19, R17 ;  /* 0x0000001315137231 */ /* 0x000fe40000000011 */
[----:B------:R-:W0:Y:S01]  /*4420*/  LDS.128 R20, [UR4+0x10] ;  /* 0x00001004ff147984 */ /* 0x000e220008000c00 */
[----:B------:R-:W-:-:S04]  /*4430*/  LOP3.LUT R16, R8, 0x3e003e0, RZ, 0xc0, !PT ;  /* 0x03e003e008107812 */ /* 0x000fc800078ec0ff */
[----:B------:R-:W-:Y:S02]  /*4440*/  LOP3.LUT R17, R16, 0x64006400, RZ, 0xfc, !PT ;  /* 0x6400640010117812 */ /* 0x000fe400078efcff */
[----:B------:R-:W-:-:S03]  /*4450*/  LOP3.LUT R16, R9, 0x3e003e0, RZ, 0xc0, !PT ;  /* 0x03e003e009107812 */ /* 0x000fc600078ec0ff */
[----:B------:R-:W-:-:S04]  /*4460*/  HFMA2 R17, R17, R42.H0_H0, -48, -48 ;  /* 0xd200d20011117431 */ /* 0x000fc8000004002a */
[----:B0-----:R-:W-:Y:S01]  /*4470*/  HFMA2 R24, R17, R20, R24 ;  /* 0x0000001411187231 */ /* 0x001fe20000000018 */
[----:B------:R-:W-:Y:S02]  /*4480*/  LOP3.LUT R17, R16, 0x64006400, RZ, 0xfc, !PT ;  /* 0x6400640010117812 */ /* 0x000fe400078efcff */
[----:B------:R-:W-:-:S03]  /*4490*/  LOP3.LUT R16, R10, 0x3e003e0, RZ, 0xc0, !PT ;  /* 0x03e003e00a107812 */ /* 0x000fc600078ec0ff */
[----:B------:R-:W-:-:S04]  /*44a0*/  HFMA2 R17, R17, R42.H0_H0, -48, -48 ;  /* 0xd200d20011117431 */ /* 0x000fc8000004002a */
[----:B------:R-:W-:Y:S01]  /*44b0*/  HFMA2 R25, R17, R20, R25 ;  /* 0x0000001411197231 */ /* 0x000fe20000000019 */
[----:B------:R-:W-:Y:S02]  /*44c0*/  LOP3.LUT R17, R16, 0x64006400, RZ, 0xfc, !PT ;  /* 0x6400640010117812 */ /* 0x000fe400078efcff */
[----:B------:R-:W-:-:S03]  /*44d0*/  LOP3.LUT R16, R11, 0x3e003e0, RZ, 0xc0, !PT ;  /* 0x03e003e00b107812 */ /* 0x000fc600078ec0ff */
[----:B------:R-:W-:-:S04]  /*44e0*/  HFMA2 R17, R17, R42.H0_H0, -48, -48 ;  /* 0xd200d20011117431 */ /* 0x000fc8000004002a */
[----:B------:R-:W-:Y:S01]  /*44f0*/  HFMA2 R26, R17, R20, R26 ;  /* 0x00000014111a7231 */ /* 0x000fe2000000001a */
[----:B------:R-:W-:Y:S02]  /*4500*/  LOP3.LUT R17, R16, 0x64006400, RZ, 0xfc, !PT ;  /* 0x6400640010117812 */ /* 0x000fe400078efcff */
[----:B------:R-:W-:-:S04]  /*4510*/  SHF.R.U32.HI R16, RZ, 0xa, R8 ;  /* 0x0000000aff107819 */ /* 0x000fc80000011608 */
[----:B------:R-:W-:-:S04]  /*4520*/  LOP3.LUT R16, R16, 0x1f001f, RZ, 0xc0, !PT ;  /* 0x001f001f10107812 */ /* 0x000fc800078ec0ff */
[----:B------:R-:W-:Y:S01]  /*4530*/  LOP3.LUT R16, R16, 0x64006400, RZ, 0xfc, !PT ;  /* 0x6400640010107812 */ /* 0x000fe200078efcff */
[----:B------:R-:W-:-:S04]  /*4540*/  HFMA2 R17, R17, R42.H0_H0, -48, -48 ;  /* 0xd200d20011117431 */ /* 0x000fc8000004002a */
[----:B------:R-:W-:Y:S02]  /*4550*/  HADD2 R16, R16, -1040, -1040 ;  /* 0xe410e41010107430 */ /* 0x000fe40000000000 */
[----:B------:R-:W-:Y:S01]  /*4560*/  HFMA2 R20, R17, R20, R19 ;  /* 0x0000001411147231 */ /* 0x000fe20000000013 */
[----:B------:R-:W-:Y:S01]  /*4570*/  SHF.R.U32.HI R17, RZ, 0xa, R10 ;  /* 0x0000000aff117819 */ /* 0x000fe2000001160a */
[----:B------:R-:W-:Y:S01]  /*4580*/  HFMA2 R24, R16, R21, R24 ;  /* 0x0000001510187231 */ /* 0x000fe20000000018 */
[----:B------:R-:W-:Y:S02]  /*4590*/  SHF.R.U32.HI R16, RZ, 0xa, R9 ;  /* 0x0000000aff107819 */ /* 0x000fe40000011609 */
[----:B------:R-:W-:Y:S02]  /*45a0*/  LOP3.LUT R17, R17, 0x1f001f, RZ, 0xc0, !PT ;  /* 0x001f001f11117812 */ /* 0x000fe400078ec0ff */
[----:B------:R-:W-:Y:S02]  /*45b0*/  LOP3.LUT R16, R16, 0x1f001f, RZ, 0xc0, !PT ;  /* 0x001f001f10107812 */ /* 0x000fe400078ec0ff */
[----:B------:R-:W-:-:S02]  /*45c0*/  LOP3.LUT R17, R17, 0x64006400, RZ, 0xfc, !PT ;  /* 0x6400640011117812 */ /* 0x000fc400078efcff */
[----:B------:R-:W-:-:S03]  /*45d0*/  LOP3.LUT R16, R16, 0x64006400, RZ, 0xfc, !PT ;  /* 0x6400640010107812 */ /* 0x000fc600078efcff */
[----:B------:R-:W-:Y:S02]  /*45e0*/  HADD2 R17, R17, -1040, -1040 ;  /* 0xe410e41011117430 */ /* 0x000fe40000000000 */
[----:B------:R-:W-:Y:S02]  /*45f0*/  HADD2 R16, R16, -1040, -1040 ;  /* 0xe410e41010107430 */ /* 0x000fe40000000000 */
[-C--:B------:R-:W-:Y:S02]  /*4600*/  HFMA2 R26, R17, R21.reuse, R26 ;  /* 0x00000015111a7231 */ /* 0x080fe4000000001a */
[----:B------:R-:W-:Y:S02]  /*4610*/  HFMA2 R25, R16, R21, R25 ;  /* 0x0000001510197231 */ /* 0x000fe40000000019 */
[----:B------:R0:W2:Y:S01]  /*4620*/  LDG.E.128.CONSTANT R16, desc[UR6][R44.64] ;  /* 0x000000062c107981 */ /* 0x0000a2000c1e9d00 */
[----:B------:R-:W-:-:S04]  /*4630*/  SHF.R.U32.HI R27, RZ, 0xa, R11 ;  /* 0x0000000aff1b7819 */ /* 0x000fc8000001160b */
[----:B------:R-:W-:-:S04]  /*4640*/  LOP3.LUT R27, R27, 0x1f001f, RZ, 0xc0, !PT ;  /* 0x001f001f1b1b7812 */ /* 0x000fc800078ec0ff */
[----:B------:R-:W-:-:S05]  /*4650*/  LOP3.LUT R27, R27, 0x64006400, RZ, 0xfc, !PT ;  /* 0x640064001b1b7812 */ /* 0x000fca00078efcff */
[----:B------:R-:W-:-:S04]  /*4660*/  HADD2 R27, R27, -1040, -1040 ;  /* 0xe410e4101b1b7430 */ /* 0x000fc80000000000 */
[----:B------:R-:W-:Y:S01]  /*4670*/  HFMA2 R21, R27, R21, R20 ;  /* 0x000000151b157231 */ /* 0x000fe20000000014 */
[----:B----4-:R-:W-:-:S04]  /*4680*/  LOP3.LUT R20, R12, 0x1f001f, RZ, 0xc0, !PT ;  /* 0x001f001f0c147812 */ /* 0x010fc800078ec0ff */
[----:B------:R-:W-:-:S05]  /*4690*/  LOP3.LUT R20, R20, 0x64006400, RZ, 0xfc, !PT ;  /* 0x6400640014147812 */ /* 0x000fca00078efcff */
[----:B------:R-:W-:-:S04]  /*46a0*/  HADD2 R20, R20, -1040, -1040 ;  /* 0xe410e41014147430 */ /* 0x000fc80000000000 */
[----:B------:R-:W-:Y:S01]  /*46b0*/  HFMA2 R24, R20, R22, R24 ;  /* 0x0000001614187231 */ /* 0x000fe20000000018 */
[----:B------:R-:W-:-:S04]  /*46c0*/  LOP3.LUT R20, R13, 0x1f001f, RZ, 0xc0, !PT ;  /* 0x001f001f0d147812 */ /* 0x000fc800078ec0ff */
        /* <DEDUP_REMOVED lines=25> */
[----:B------:R-:W-:-:S03]  /*4860*/  SHF.R.U32.HI R4, RZ, 0xf, R4 ;  /* 0x0000000fff047819 */ /* 0x000fc60000011604 */
[----:B------:R-:W-:Y:S01]  /*4870*/  HFMA2 R27, R27, R42.H0_H0, -48, -48 ;  /* 0xd200d2001b1b7431 */ /* 0x000fe2000004002a */
[----:B------:R-:W-:Y:S02]  /*4880*/  SHF.R.U32.HI R20, RZ, 0xf, R5 ;  /* 0x0000000fff147819 */ /* 0x000fe40000011605 */
[----:B------:R-:W-:Y:S01]  /*4890*/  LOP3.LUT R5, R4, 0x10001, RZ, 0xc0, !PT ;  /* 0x0001000104057812 */ /* 0x000fe200078ec0ff */
[----:B------:R-:W-:Y:S01]  /*48a0*/  HFMA2 R27, R27, R23, R21 ;  /* 0x000000171b1b7231 */ /* 0x000fe20000000015 */
[----:B------:R-:W-:Y:S02]  /*48b0*/  SHF.R.U32.HI R21, RZ, 0xe, R9 ;  /* 0x0000000eff157819 */ /* 0x000fe40000011609 */
[----:B------:R-:W-:-:S04]  /*48c0*/  LOP3.LUT R4, R20, 0x10001, RZ, 0xc0, !PT ;  /* 0x0001000114047812 */ /* 0x000fc800078ec0ff */
[----:B------:R-:W-:Y:S02]  /*48d0*/  LOP3.LUT R4, R4, 0x20002, R21, 0xf8, !PT ;  /* 0x0002000204047812 */ /* 0x000fe400078ef815 */
[----:B------:R-:W1:Y:S01]  /*48e0*/  LDS.128 R20, [UR4+0x20] ;  /* 0x00002004ff147984 */ /* 0x000e620008000c00 */
[----:B------:R-:W-:-:S04]  /*48f0*/  SHF.R.U32.HI R8, RZ, 0xe, R8 ;  /* 0x0000000eff087819 */ /* 0x000fc80000011608 */
[----:B------:R-:W-:Y:S02]  /*4900*/  LOP3.LUT R9, R5, 0x20002, R8, 0xf8, !PT ;  /* 0x0002000205097812 */ /* 0x000fe400078ef808 */
[----:B------:R-:W-:-:S04]  /*4910*/  SHF.R.U32.HI R5, RZ, 0xa, R12 ;  /* 0x0000000aff057819 */ /* 0x000fc8000001160c */
[----:B------:R-:W-:-:S04]  /*4920*/  LOP3.LUT R5, R5, 0x1f001f, RZ, 0xc0, !PT ;  /* 0x001f001f05057812 */ /* 0x000fc800078ec0ff */
[----:B------:R-:W-:-:S05]  /*4930*/  LOP3.LUT R5, R5, 0x64006400, RZ, 0xfc, !PT ;  /* 0x6400640005057812 */ /* 0x000fca00078efcff */
[----:B------:R-:W-:-:S04]  /*4940*/  HADD2 R5, R5, -1040, -1040 ;  /* 0xe410e41005057430 */ /* 0x000fc80000000000 */
[----:B-1----:R-:W-:Y:S01]  /*4950*/  HFMA2 R24, R5, R20, R24 ;  /* 0x0000001405187231 */ /* 0x002fe20000000018 */
        /* <DEDUP_REMOVED lines=11> */
[----:B------:R-:W-:Y:S02]  /*4a10*/  LOP3.LUT R5, R5, 0x1f001f, RZ, 0xc0, !PT ;  /* 0x001f001f05057812 */ /* 0x000fe400078ec0ff */
[----:B------:R-:W-:Y:S02]  /*4a20*/  SHF.R.U32.HI R6, RZ, 0xf, R6 ;  /* 0x0000000fff067819 */ /* 0x000fe40000011606 */
[----:B------:R-:W-:Y:S02]  /*4a30*/  LOP3.LUT R5, R5, 0x64006400, RZ, 0xfc, !PT ;  /* 0x6400640005057812 */ /* 0x000fe400078efcff */
[----:B------:R-:W-:Y:S02]  /*4a40*/  LOP3.LUT R6, R6, 0x10001, RZ, 0xc0, !PT ;  /* 0x0001000106067812 */ /* 0x000fe400078ec0ff */
[----:B------:R-:W-:Y:S01]  /*4a50*/  SHF.R.U32.HI R43, RZ, 0xe, R10 ;  /* 0x0000000eff2b7819 */ /* 0x000fe2000001160a */
[----:B------:R-:W-:-:S03]  /*4a60*/  HADD2 R5, R5, -1040, -1040 ;  /* 0xe410e41005057430 */ /* 0x000fc60000000000 */
[----:B------:R-:W-:Y:S01]  /*4a70*/  LOP3.LUT R43, R6, 0x20002, R43, 0xf8, !PT ;  /* 0x00020002062b7812 */ /* 0x000fe200078ef82b */
[----:B------:R-:W-:Y:S02]  /*4a80*/  HFMA2 R27, R5, R20, R27 ;  /* 0x00000014051b7231 */ /* 0x000fe4000000001b */
[----:B0-----:R-:W-:Y:S01]  /*4a90*/  IMAD.WIDE R44, R0, 0x4, R44 ;  /* 0x00000004002c7825 */ /* 0x001fe200078e022c */
[----:B--2---:R-:W-:Y:S02]  /*4aa0*/  LOP3.LUT R5, R16, 0x1f001f, RZ, 0xc0, !PT ;  /* 0x001f001f10057812 */ /* 0x004fe400078ec0ff */
        /* <DEDUP_REMOVED lines=15> */
[----:B------:R-:W2:Y:S01]  /*4ba0*/  LDG.E.128.CONSTANT R24, desc[UR6][R44.64] ;  /* 0x000000062c187981 */ /* 0x000ea2000c1e9d00 */
[----:B------:R-:W-:-:S04]  /*4bb0*/  LOP3.LUT R10, R16, 0x3e003e0, RZ, 0xc0, !PT ;  /* 0x03e003e0100a7812 */ /* 0x000fc800078ec0ff */
[----:B------:R-:W-:-:S05]  /*4bc0*/  LOP3.LUT R10, R10, 0x64006400, RZ, 0xfc, !PT ;  /* 0x640064000a0a7812 */ /* 0x000fca00078efcff */
[----:B------:R-:W-:-:S04]  /*4bd0*/  HFMA2 R10, R10, R42.H0_H0, -48, -48 ;  /* 0xd200d2000a0a7431 */ /* 0x000fc8000004002a */
[----:B------:R-:W-:Y:S01]  /*4be0*/  HFMA2 R10, R10, R22, R5 ;  /* 0x000000160a0a7231 */ /* 0x000fe20000000005 */
        /* <DEDUP_REMOVED lines=12> */
[----:B------:R-:W-:Y:S02]  /*4cb0*/  SHF.R.U32.HI R8, RZ, 0xa, R16 ;  /* 0x0000000aff087819 */ /* 0x000fe40000011610 */
[----:B------:R-:W-:Y:S02]  /*4cc0*/  SHF.R.U32.HI R20, RZ, 0xa, R18 ;  /* 0x0000000aff147819 */ /* 0x000fe40000011612 */
[----:B------:R-:W-:Y:S02]  /*4cd0*/  LOP3.LUT R8, R8, 0x1f001f, RZ, 0xc0, !PT ;  /* 0x001f001f08087812 */ /* 0x000fe400078ec0ff */
[----:B------:R-:W-:Y:S02]  /*4ce0*/  LOP3.LUT R20, R20, 0x1f001f, RZ, 0xc0, !PT ;  /* 0x001f001f14147812 */ /* 0x000fe400078ec0ff */
        /* <DEDUP_REMOVED lines=9> */
[----:B------:R-:W-:-:S02]  /*4d80*/  LOP3.LUT R5, R5, 0x1f001f, RZ, 0xc0, !PT ;  /* 0x001f001f05057812 */ /* 0x000fc400078ec0ff */
[----:B------:R-:W-:Y:S02]  /*4d90*/  LOP3.LUT R10, R10, 0x64006400, RZ, 0xfc, !PT ;  /* 0x640064000a0a7812 */ /* 0x000fe400078efcff */
[----:B------:R-:W-:Y:S02]  /*4da0*/  LOP3.LUT R5, R5, 0x64006400, RZ, 0xfc, !PT ;  /* 0x6400640005057812 */ /* 0x000fe400078efcff */
[----:B------:R-:W-:Y:S01]  /*4db0*/  SHF.R.U32.HI R7, RZ, 0xf, R7 ;  /* 0x0000000fff077819 */ /* 0x000fe20000011607 */
[----:B------:R-:W-:Y:S01]  /*4dc0*/  HADD2 R10, R10, -1040, -1040 ;  /* 0xe410e4100a0a7430 */ /* 0x000fe20000000000 */
[----:B------:R-:W-:Y:S01]  /*4dd0*/  SHF.R.U32.HI R12, RZ, 0xd, R12 ;  /* 0x0000000dff0c7819 */ /* 0x000fe2000001160c */
[----:B------:R-:W-:Y:S02]  /*4de0*/  HADD2 R5, R5, -1040, -1040 ;  /* 0xe410e41005057430 */ /* 0x000fe40000000000 */
[----:B------:R-:W-:Y:S01]  /*4df0*/  HFMA2 R10, R10, R23, R6 ;  /* 0x000000170a0a7231 */ /* 0x000fe20000000006 */
[----:B------:R-:W-:-:S02]  /*4e00*/  LOP3.LUT R6, R7, 0x10001, RZ, 0xc0, !PT ;  /* 0x0001000107067812 */ /* 0x000fc400078ec0ff */
[----:B------:R-:W-:Y:S02]  /*4e10*/  SHF.R.U32.HI R11, RZ, 0xe, R11 ;  /* 0x0000000eff0b7819 */ /* 0x000fe4000001160b */
[----:B------:R-:W-:Y:S01]  /*4e20*/  SHF.R.U32.HI R13, RZ, 0xd, R13 ;  /* 0x0000000dff0d7819 */ /* 0x000fe2000001160d */
[----:B------:R-:W-:Y:S01]  /*4e30*/  HFMA2 R21, R5, R23, R21 ;  /* 0x0000001705157231 */ /* 0x000fe20000000015 */
[----:B------:R-:W-:Y:S02]  /*4e40*/  LOP3.LUT R9, R9, 0x40004, R12, 0xf8, !PT ;  /* 0x0004000409097812 */ /* 0x000fe400078ef80c */
[----:B------:R-:W-:Y:S02]  /*4e50*/  LOP3.LUT R11, R6, 0x20002, R11, 0xf8, !PT ;  /* 0x00020002060b7812 */ /* 0x000fe400078ef80b */
[----:B------:R-:W-:Y:S02]  /*4e60*/  LOP3.LUT R12, R4, 0x40004, R13, 0xf8, !PT ;  /* 0x00040004040c7812 */ /* 0x000fe400078ef80d */
[----:B------:R-:W0:Y:S01]  /*4e70*/  LDS.128 R4, [UR4+0x30] ;  /* 0x00003004ff047984 */ /* 0x000e220008000c00 */
[----:B------:R-:W-:-:S02]  /*4e80*/  SHF.R.U32.HI R14, RZ, 0xd, R14 ;  /* 0x0000000dff0e7819 */ /* 0x000fc4000001160e */
[----:B------:R-:W-:Y:S02]  /*4e90*/  SHF.R.U32.HI R16, RZ, 0xc, R16 ;  /* 0x0000000cff107819 */ /* 0x000fe40000011610 */
[----:B------:R-:W-:Y:S02]  /*4ea0*/  LOP3.LUT R43, R43, 0x40004, R14, 0xf8, !PT ;  /* 0x000400042b2b7812 */ /* 0x000fe400078ef80e */
[----:B------:R-:W-:Y:S02]  /*4eb0*/  SHF.R.U32.HI R14, RZ, 0xd, R15 ;  /* 0x0000000dff0e7819 */ /* 0x000fe4000001160f */
[----:B------:R-:W-:Y:S02]  /*4ec0*/  LOP3.LUT R13, R9, 0x80008, R16, 0xf8, !PT ;  /* 0x00080008090d7812 */ /* 0x000fe400078ef810 */
[----:B------:R-:W-:Y:S02]  /*4ed0*/  LOP3.LUT R11, R11, 0x40004, R14, 0xf8, !PT ;  /* 0x000400040b0b7812 */ /* 0x000fe400078ef80e */
[----:B------:R-:W-:-:S02]  /*4ee0*/  SHF.R.U32.HI R14, RZ, 0xc, R19 ;  /* 0x0000000cff0e7819 */ /* 0x000fc40000011613 */
[----:B------:R-:W-:Y:S02]  /*4ef0*/  SHF.R.U32.HI R17, RZ, 0xc, R17 ;  /* 0x0000000cff117819 */ /* 0x000fe40000011611 */
[----:B------:R-:W-:Y:S02]  /*4f00*/  LOP3.LUT R14, R11, 0x80008, R14, 0xf8, !PT ;  /* 0x000800080b0e7812 */ /* 0x000fe400078ef80e */
[----:B------:R-:W-:Y:S02]  /*4f10*/  LOP3.LUT R12, R12, 0x80008, R17, 0xf8, !PT ;  /* 0x000800080c0c7812 */ /* 0x000fe400078ef811 */
[----:B------:R-:W-:Y:S02]  /*4f20*/  ISETP.NE.AND P0, PT, R28, R3, PT ;  /* 0x000000031c00720c */ /* 0x000fe40003f05270 */
[----:B--2---:R-:W-:Y:S02]  /*4f30*/  LOP3.LUT R9, R24, 0x1f001f, RZ, 0xc0, !PT ;  /* 0x001f001f18097812 */ /* 0x004fe400078ec0ff */
        /* <DEDUP_REMOVED lines=8> */
[----:B------:R-:W-:-:S02]  /*4fc0*/  HADD2 R9, R9, -1040, -1040 ;  /* 0xe410e41009097430 */ /* 0x000fc40000000000 */
[-C--:B0-----:R-:W-:Y:S02]  /*4fd0*/  HFMA2 R8, R16, R4.reuse, R8 ;  /* 0x0000000410087231 */ /* 0x081fe40000000008 */
[----:B------:R-:W-:Y:S02]  /*4fe0*/  HADD2 R16, R15, -1040, -1040 ;  /* 0xe410e4100f107430 */ /* 0x000fe40000000000 */
[----:B------:R-:W-:Y:S02]  /*4ff0*/  HADD2 R11, R11, -1040, -1040 ;  /* 0xe410e4100b0b7430 */ /* 0x000fe40000000000 */
[-C--:B------:R-:W-:Y:S01]  /*5000*/  HFMA2 R15, R9, R4.reuse, R10 ;  /* 0x00000004090f7231 */ /* 0x080fe2000000000a */
[----:B------:R-:W-:Y:S01]  /*5010*/  LOP3.LUT R9, R25, 0x3e003e0, RZ, 0xc0, !PT ;  /* 0x03e003e019097812 */ /* 0x000fe200078ec0ff */
[-C--:B------:R-:W-:Y:S01]  /*5020*/  HFMA2 R20, R16, R4.reuse, R20 ;  /* 0x0000000410147231 */ /* 0x080fe20000000014 */
[----:B------:R-:W-:Y:S01]  /*5030*/  LOP3.LUT R10, R26, 0x3e003e0, RZ, 0xc0, !PT ;  /* 0x03e003e01a0a7812 */ /* 0x000fe200078ec0ff */
[----:B------:R-:W-:Y:S01]  /*5040*/  HFMA2 R21, R11, R4, R21 ;  /* 0x000000040b157231 */ /* 0x000fe20000000015 */
[----:B------:R-:W-:-:S02]  /*5050*/  LOP3.LUT R4, R24, 0x3e003e0, RZ, 0xc0, !PT ;  /* 0x03e003e018047812 */ /* 0x000fc400078ec0ff */
[----:B------:R-:W-:Y:S02]  /*5060*/  LOP3.LUT R16, R27, 0x3e003e0, RZ, 0xc0, !PT ;  /* 0x03e003e01b107812 */ /* 0x000fe400078ec0ff */
[----:B------:R-:W-:Y:S02]  /*5070*/  LOP3.LUT R9, R9, 0x64006400, RZ, 0xfc, !PT ;  /* 0x6400640009097812 */ /* 0x000fe400078efcff */
[----:B------:R-:W-:Y:S02]  /*5080*/  LOP3.LUT R11, R10, 0x64006400, RZ, 0xfc, !PT ;  /* 0x640064000a0b7812 */ /* 0x000fe400078efcff */
[----:B------:R-:W-:Y:S02]  /*5090*/  LOP3.LUT R17, R4, 0x64006400, RZ, 0xfc, !PT ;  /* 0x6400640004117812 */ /* 0x000fe400078efcff */
[----:B------:R-:W-:Y:S01]  /*50a0*/  LOP3.LUT R19, R16, 0x64006400, RZ, 0xfc, !PT ;  /* 0x6400640010137812 */ /* 0x000fe200078efcff */
[-C--:B------:R-:W-:Y:S01]  /*50b0*/  HFMA2 R16, R9, R42.reuse.H0_H0, -48, -48 ;  /* 0xd200d20009107431 */ /* 0x080fe2000004002a */
[----:B------:R-:W-:Y:S01]  /*50c0*/  @!P0 LEA R9, R2, R1, 0x3 ;  /* 0x0000000102098211 */ /* 0x000fe200078e18ff */
[-C--:B------:R-:W-:Y:S01]  /*50d0*/  HFMA2 R4, R11, R42.reuse.H0_H0, -48, -48 ;  /* 0xd200d2000b047431 */ /* 0x080fe2000004002a */
[----:B------:R-:W-:Y:S01]  /*50e0*/  @!P0 MOV R11, R35 ;  /* 0x00000023000b8202 */ /* 0x000fe20000000f00 */
[----:B------:R-:W-:Y:S01]  /*50f0*/  HFMA2 R17, R17, R42.H0_H0, -48, -48 ;  /* 0xd200d20011117431 */ /* 0x000fe2000004002a */
[----:B------:R-:W-:-:S03]  /*5100*/  @!P0 MOV R10, R36 ;  /* 0x00000024000a8202 */ /* 0x000fc60000000f00 */
[-C--:B------:R-:W-:Y:S02]  /*5110*/  HFMA2 R17, R17, R5.reuse, R8 ;  /* 0x0000000511117231 */ /* 0x080fe40000000008 */
[----:B------:R-:W2:Y:S04]  /*5120*/  @!P0 LDL.64 R8, [R9+0x8] ;  /* 0x0000080009088983 */ /* 0x000ea80000100a00 */
[----:B------:R-:W3:Y:S01]  /*5130*/  @!P0 LDG.E.U16.CONSTANT R11, desc[UR6][R10.64] ;  /* 0x000000060a0b8981 */ /* 0x000ee2000c1e9500 */
[----:B------:R-:W-:Y:S01]  /*5140*/  HFMA2 R42, R19, R42.H0_H0, -48, -48 ;  /* 0xd200d200132a7431 */ /* 0x000fe2000004002a */
[----:B------:R-:W-:Y:S01]  /*5150*/  SHF.R.U32.HI R19, RZ, 0xb, R25 ;  /* 0x0000000bff137819 */ /* 0x000fe20000011619 */
[----:B------:R-:W-:Y:S01]  /*5160*/  HFMA2 R15, R16, R5, R15 ;  /* 0x00000005100f7231 */ /* 0x000fe2000000000f */
[----:B------:R-:W-:-:S02]  /*5170*/  SHF.R.U32.HI R16, RZ, 0xb, R24 ;  /* 0x0000000bff107819 */ /* 0x000fc40000011618 */
[----:B------:R-:W-:Y:S02]  /*5180*/  LOP3.LUT R12, R12, 0x100010, R19, 0xf8, !PT ;  /* 0x001000100c0c7812 */ /* 0x000fe400078ef813 */
[----:B------:R-:W-:Y:S02]  /*5190*/  LOP3.LUT R13, R13, 0x100010, R16, 0xf8, !PT ;  /* 0x001000100d0d7812 */ /* 0x000fe400078ef810 */
[----:B------:R-:W-:Y:S02]  /*51a0*/  SHF.R.U32.HI R16, RZ, 0xb, R26 ;  /* 0x0000000bff107819 */ /* 0x000fe4000001161a */
[----:B------:R-:W-:Y:S02]  /*51b0*/  SHF.R.U32.HI R19, RZ, 0xb, R27 ;  /* 0x0000000bff137819 */ /* 0x000fe4000001161b */
[----:B------:R-:W-:Y:S02]  /*51c0*/  SHF.R.U32.HI R18, RZ, 0xc, R18 ;  /* 0x0000000cff127819 */ /* 0x000fe40000011612 */
[----:B------:R-:W-:-:S02]  /*51d0*/  SHF.R.U32.HI R24, RZ, 0xa, R24 ;  /* 0x0000000aff187819 */ /* 0x000fc40000011618 */
[----:B------:R-:W-:Y:S02]  /*51e0*/  SHF.R.U32.HI R25, RZ, 0xa, R25 ;  /* 0x0000000aff197819 */ /* 0x000fe40000011619 */
[----:B------:R-:W-:Y:S02]  /*51f0*/  SHF.R.U32.HI R26, RZ, 0xa, R26 ;  /* 0x0000000aff1a7819 */ /* 0x000fe4000001161a */
[----:B------:R-:W-:Y:S02]  /*5200*/  SHF.R.U32.HI R27, RZ, 0xa, R27 ;  /* 0x0000000aff1b7819 */ /* 0x000fe4000001161b */
[----:B------:R-:W-:Y:S02]  /*5210*/  LOP3.LUT R43, R43, 0x80008, R18, 0xf8, !PT ;  /* 0x000800082b2b7812 */ /* 0x000fe400078ef812 */
        /* <DEDUP_REMOVED lines=9> */
[----:B------:R-:W-:Y:S01]  /*52b0*/  LOP3.LUT R27, R27, 0x64006400, RZ, 0xfc, !PT ;  /* 0x640064001b1b7812 */ /* 0x000fe200078efcff */
[-C--:B------:R-:W-:Y:S01]  /*52c0*/  HFMA2 R4, R4, R5.reuse, R20 ;  /* 0x0000000504047231 */ /* 0x080fe20000000014 */
[----:B------:R-:W-:Y:S01]  /*52d0*/  LOP3.LUT R13, R13, 0x64006400, RZ, 0xfc, !PT ;  /* 0x640064000d0d7812 */ /* 0x000fe200078efcff */
[----:B------:R-:W-:Y:S01]  /*52e0*/  HFMA2 R21, R42, R5, R21 ;  /* 0x000000052a157231 */ /* 0x000fe20000000015 */
[----:B------:R-:W-:Y:S01]  /*52f0*/  LOP3.LUT R12, R12, 0x64006400, RZ, 0xfc, !PT ;  /* 0x640064000c0c7812 */ /* 0x000fe200078efcff */
[----:B------:R-:W-:Y:S01]  /*5300*/  HADD2 R24, R24, -1040, -1040 ;  /* 0xe410e41018187430 */ /* 0x000fe20000000000 */
[----:B------:R-:W-:Y:S01]  /*5310*/  LOP3.LUT R43, R43, 0x64006400, RZ, 0xfc, !PT ;  /* 0x640064002b2b7812 */ /* 0x000fe200078efcff */
[----:B------:R-:W-:Y:S01]  /*5320*/  HADD2 R25, R25, -1040, -1040 ;  /* 0xe410e41019197430 */ /* 0x000fe20000000000 */
[----:B------:R-:W-:Y:S01]  /*5330*/  LOP3.LUT R14, R14, 0x64006400, RZ, 0xfc, !PT ;  /* 0x640064000e0e7812 */ /* 0x000fe200078efcff */
[----:B------:R-:W-:-:S02]  /*5340*/  HADD2 R26, R26, -1040, -1040 ;  /* 0xe410e4101a1a7430 */ /* 0x000fc40000000000 */
[----:B------:R-:W-:Y:S01]  /*5350*/  HADD2 R27, R27, -1040, -1040 ;  /* 0xe410e4101b1b7430 */ /* 0x000fe20000000000 */
[----:B------:R-:W-:Y:S01]  /*5360*/  @!P0 IADD3 R18, PT, PT, R2, 0x1, RZ ;  /* 0x0000000102128810 */ /* 0x000fe20007ffe0ff */
[-C--:B------:R-:W-:Y:S02]  /*5370*/  HFMA2 R17, R24, R6.reuse, R17 ;  /* 0x0000000618117231 */ /* 0x080fe40000000011 */
[-C--:B------:R-:W-:Y:S02]  /*5380*/  HFMA2 R15, R25, R6.reuse, R15 ;  /* 0x00000006190f7231 */ /* 0x080fe4000000000f */
[-C--:B------:R-:W-:Y:S02]  /*5390*/  HFMA2 R4, R26, R6.reuse, R4 ;  /* 0x000000061a047231 */ /* 0x080fe40000000004 */
[----:B------:R-:W-:Y:S02]  /*53a0*/  HFMA2 R21, R27, R6, R21 ;  /* 0x000000061b157231 */ /* 0x000fe40000000015 */
[----:B------:R-:W-:-:S02]  /*53b0*/  HADD2 R13, R13, -1040, -1040 ;  /* 0xe410e4100d0d7430 */ /* 0x000fc40000000000 */
[----:B------:R-:W-:Y:S02]  /*53c0*/  HADD2 R12, R12, -1040, -1040 ;  /* 0xe410e4100c0c7430 */ /* 0x000fe40000000000 */
[----:B------:R-:W-:Y:S02]  /*53d0*/  HADD2 R43, R43, -1040, -1040 ;  /* 0xe410e4102b2b7430 */ /* 0x000fe40000000000 */
[----:B------:R-:W-:Y:S01]  /*53e0*/  HADD2 R14, R14, -1040, -1040 ;  /* 0xe410e4100e0e7430 */ /* 0x000fe20000000000 */
[----:B------:R-:W-:Y:S01]  /*53f0*/  @!P0 MOV R2, R18 ;  /* 0x0000001200028202 */ /* 0x000fe20000000f00 */
        /* <DEDUP_REMOVED lines=10> */
[----:B------:R-:W-:Y:S01]  /*54a0*/  UIADD3 UR4, UPT, UPT, UR4, 0x40, URZ ;  /* 0x0000004004047890 */ /* 0x000fe2000fffe0ff */
[----:B------:R-:W-:Y:S02]  /*54b0*/  IADD3 R36, P1, PT, R36, 0x80, RZ ;  /* 0x0000008024247810 */ /* 0x000fe40007f3e0ff */
[----:B------:R-:W-:Y:S02]  /*54c0*/  MOV R5, R41 ;  /* 0x0000002900057202 */ /* 0x000fe40000000f00 */
[----:B------:R-:W-:Y:S02]  /*54d0*/  IADD3.X R35, PT, PT, RZ, R35, RZ, P1, !PT ;  /* 0x00000023ff237210 */ /* 0x000fe40000ffe4ff */
[----:B--2---:R-:W-:Y:S02]  /*54e0*/  @!P0 PRMT R31, R8, 0x7610, R31 ;  /* 0x00007610081f8816 */ /* 0x004fe4000000001f */
[----:B------:R-:W-:-:S02]  /*54f0*/  @!P0 PRMT R32, R9, 0x7610, R32 ;  /* 0x0000761009208816 */ /* 0x000fc40000000020 */
[----:B---3--:R-:W-:Y:S02]  /*5500*/  @!P0 IADD3 R3, PT, PT, R11, R28, RZ ;  /* 0x0000001c0b038210 */ /* 0x008fe40007ffe0ff */
[----:B------:R-:W-:Y:S02]  /*5510*/  IADD3 R28, PT, PT, R28, 0x20, RZ ;  /* 0x000000201c1c7810 */ /* 0x000fe40007ffe0ff */
[----:B------:R-:W-:Y:S02]  /*5520*/  @!P0 PRMT R31, R31, 0x7610, R8 ;  /* 0x000076101f1f8816 */ /* 0x000fe40000000008 */
[----:B------:R-:W-:Y:S02]  /*5530*/  @!P0 PRMT R32, R32, 0x7610, R9 ;  /* 0x0000761020208816 */ /* 0x000fe40000000009 */
[----:B------:R-:W-:Y:S01]  /*5540*/  ISETP.GE.AND P0, PT, R28, R37, PT ;  /* 0x000000251c00720c */ /* 0x000fe20003f06270 */
[----:B------:R-:W-:Y:S02]  /*5550*/  HFMA2 R30, R13, R31, R30 ;  /* 0x0000001f0d1e7231 */ /* 0x000fe4000000001e */
[----:B------:R-:W-:Y:S01]  /*5560*/  HFMA2 R29, R4, R32, R29 ;  /* 0x00000020041d7231 */ /* 0x000fe2000000001d */
[----:B------:R-:W-:Y:S01]  /*5570*/  MOV R4, R40 ;  /* 0x0000002800047202 */ /* 0x000fe20000000f00 */
[----:B------:R-:W-:-:S08]  /*5580*/  IMAD.WIDE R40, R0, 0x4, R44 ;  /* 0x0000000400287825 */ /* 0x000fd000078e022c */
[----:B------:R-:W-:Y:S05]  /*5590*/  @!P0 BRA `(.L_x_4966) ;  /* 0xffffffe8006c8947 */ /* 0x000fea000383ffff */
[----:B------:R-:W-:-:S07]  /*55a0*/  IMAD.WIDE R40, R0, 0x14, R4 ;  /* 0x0000001400287825 */ /* 0x000fce00078e0204 */
.L_x_4965:
[----:B------:R-:W-:-:S04]  /*55b0*/  VIMNMX R17, PT, PT, R34, UR14, PT ;  /* 0x0000000e22117c48 */ /* 0x000fc8000bfe0100 */
[----:B------:R-:W-:-:S13]  /*55c0*/  ISETP.GT.AND P0, PT, R17, R28, PT ;  /* 0x0000001c1100720c */ /* 0x000fda0003f04270 */
[----:B------:R-:W-:Y:S05]  /*55d0*/  @!P0 BRA `(.L_x_4967) ;  /* 0x0000002400288947 */ /* 0x000fea0003800000 */
[----:B------:R-:W-:-:S03]  /*55e0*/  IMAD.WIDE.U32 R38, R28, 0x4, R38 ;  /* 0x000000041c267825 */ /* 0x000fc600078e0026 */
[----:B------:R-:W-:-:S04]  /*55f0*/  IADD3 R22, P0, PT, R38, 0x2, RZ ;  /* 0x0000000226167810 */ /* 0x000fc80007f1e0ff */
[----:B------:R-:W-:-:S09]  /*5600*/  IADD3.X R23, PT, PT, RZ, R39, RZ, P0, !PT ;  /* 0x00000027ff177210 */ /* 0x000fd200007fe4ff */
.L_x_4968:
[----:B------:R-:W2:Y:S01]  /*5610*/  LDG.E.128.CONSTANT R4, desc[UR6][R40.64] ;  /* 0x0000000628047981 */ /* 0x000ea2000c1e9d00 */
[----:B------:R-:W-:-:S03]  /*5620*/  MOV R0, UR12 ;  /* 0x0000000c00007c02 */ /* 0x000fc60008000f00 */
[----:B------:R-:W0:Y:S02]  /*5630*/  LDS.64 R18, [UR4] ;  /* 0x00000004ff127984 */ /* 0x000e240008000a00 */
[----:B------:R-:W-:-:S05]  /*5640*/  IMAD.WIDE R20, R0, 0x4, R40 ;  /* 0x0000000400147825 */ /* 0x000fca00078e0228 */
[----:B------:R1:W3:Y:S01]  /*5650*/  LDG.E.128.CONSTANT R8, desc[UR6][R20.64] ;  /* 0x0000000614087981 */ /* 0x0002e2000c1e9d00 */
[----:B------:R-:W-:-:S05]  /*5660*/  IMAD.WIDE R24, R0, 0x4, R20 ;  /* 0x0000000400187825 */ /* 0x000fca00078e0214 */
[----:B------:R-:W4:Y:S01]  /*5670*/  LDG.E.128.CONSTANT R12, desc[UR6][R24.64] ;  /* 0x00000006180c7981 */ /* 0x000f22000c1e9d00 */
[----:B------:R-:W-:Y:S01]  /*5680*/  HFMA2 R44, -RZ, RZ, 0, 0.0625 ;  /* 0x00002c00ff2c7431 */ /* 0x000fe200000001ff */
[----:B------:R-:W-:Y:S01]  /*5690*/  ISETP.NE.AND P2, PT, R28, R3, PT ;  /* 0x000000031c00720c */ /* 0x000fe20003f45270 */
[----:B0-----:R-:W-:Y:S01]  /*56a0*/  HADD2.F32 R36, -RZ, R18.H1_H1 ;  /* 0x30000012ff247230 */ /* 0x001fe20000004100 */
[----:B--2---:R-:W-:Y:S02]  /*56b0*/  LOP3.LUT R16, R4, 0xf000f, RZ, 0xc0, !PT ;  /* 0x000f000f04107812 */ /* 0x004fe400078ec0ff */
[----:B------:R-:W-:Y:S02]  /*56c0*/  LOP3.LUT R26, R5, 0xf000f, RZ, 0xc0, !PT ;  /* 0x000f000f051a7812 */ /* 0x000fe400078ec0ff */
[----:B------:R-:W-:Y:S02]  /*56d0*/  LOP3.LUT R27, R6, 0xf000f, RZ, 0xc0, !PT ;  /* 0x000f000f061b7812 */ /* 0x000fe400078ec0ff */
[----:B------:R-:W-:-:S02]  /*56e0*/  LOP3.LUT R34, R7, 0xf000f, RZ, 0xc0, !PT ;  /* 0x000f000f07227812 */ /* 0x000fc400078ec0ff */
[----:B------:R-:W-:Y:S02]  /*56f0*/  LOP3.LUT R16, R16, 0x64006400, RZ, 0xfc, !PT ;  /* 0x6400640010107812 */ /* 0x000fe400078efcff */
[----:B------:R-:W-:Y:S02]  /*5700*/  LOP3.LUT R26, R26, 0x64006400, RZ, 0xfc, !PT ;  /* 0x640064001a1a7812 */ /* 0x000fe400078efcff */
[----:B------:R-:W-:Y:S01]  /*5710*/  LOP3.LUT R27, R27, 0x64006400, RZ, 0xfc, !PT ;  /* 0x640064001b1b7812 */ /* 0x000fe200078efcff */
[----:B-1----:R-:W-:Y:S01]  /*5720*/  HADD2 R20, R16, -1032, -1032 ;  /* 0xe408e40810147430 */ /* 0x002fe20000000000 */
[----:B------:R-:W-:Y:S01]  /*5730*/  LOP3.LUT R21, R34, 0x64006400, RZ, 0xfc, !PT ;  /* 0x6400640022157812 */ /* 0x000fe200078efcff */
[----:B------:R-:W-:Y:S01]  /*5740*/  HADD2 R34, R26, -1032, -1032 ;  /* 0xe408e4081a227430 */ /* 0x000fe20000000000 */
[----:B------:R-:W-:Y:S01]  /*5750*/  LOP3.LUT R43, R7, 0xf000f0, RZ, 0xc0, !PT ;  /* 0x00f000f0072b7812 */ /* 0x000fe200078ec0ff */
[----:B------:R-:W-:Y:S02]  /*5760*/  HADD2 R35, R27, -1032, -1032 ;  /* 0xe408e4081b237430 */ /* 0x000fe40000000000 */
[----:B------:R-:W-:-:S02]  /*5770*/  HADD2.F32 R16, -RZ, R20.H0_H0 ;  /* 0x20000014ff107230 */ /* 0x000fc40000004100 */
[----:B------:R-:W-:Y:S02]  /*5780*/  HADD2 R27, R21, -1032, -1032 ;  /* 0xe408e408151b7430 */ /* 0x000fe40000000000 */
[----:B------:R-:W-:Y:S01]  /*5790*/  HADD2.F32 R21, -RZ, R18.H0_H0 ;  /* 0x20000012ff157230 */ /* 0x000fe20000004100 */
[----:B------:R-:W-:Y:S01]  /*57a0*/  LOP3.LUT R43, R43, 0x64006400, RZ, 0xfc, !PT ;  /* 0x640064002b2b7812 */ /* 0x000fe200078efcff */
[----:B------:R-:W-:Y:S01]  /*57b0*/  HADD2.F32 R37, -RZ, R20.H1_H1 ;  /* 0x30000014ff257230 */ /* 0x000fe20000004100 */
[----:B---3--:R-:W-:Y:S01]  /*57c0*/  LOP3.LUT R40, R11, 0xf000f0, RZ, 0xc0, !PT ;  /* 0x00f000f00b287812 */ /* 0x008fe200078ec0ff */
[----:B------:R-:W-:Y:S02]  /*57d0*/  HADD2.F32 R38, -RZ, R34.H0_H0 ;  /* 0x20000022ff267230 */ /* 0x000fe40000004100 */
[----:B------:R-:W-:Y:S01]  /*57e0*/  FFMA.FTZ R16, R16, R21, RZ ;  /* 0x0000001510107223 */ /* 0x000fe200000100ff */
[----:B------:R-:W-:Y:S02]  /*57f0*/  HADD2.F32 R20, -RZ, R35.H0_H0 ;  /* 0x20000023ff147230 */ /* 0x000fe40000004100 */
[----:B------:R-:W-:-:S02]  /*5800*/  HADD2.F32 R26, -RZ, R27.H0_H0 ;  /* 0x2000001bff1a7230 */ /* 0x000fc40000004100 */
[C---:B------:R-:W-:Y:S01]  /*5810*/  FFMA.FTZ R41, R21.reuse, R38, RZ ;  /* 0x0000002615297223 */ /* 0x040fe200000100ff */
[----:B------:R-:W-:Y:S02]  /*5820*/  HADD2.F32 R18, -RZ, R34.H1_H1 ;  /* 0x30000022ff127230 */ /* 0x000fe40000004100 */
[C---:B------:R-:W-:Y:S01]  /*5830*/  FFMA.FTZ R39, R21.reuse, R20, RZ ;  /* 0x0000001415277223 */ /* 0x040fe200000100ff */
[----:B------:R-:W-:Y:S02]  /*5840*/  HADD2.F32 R34, -RZ, R35.H1_H1 ;  /* 0x30000023ff227230 */ /* 0x000fe40000004100 */
[----:B------:R-:W-:Y:S01]  /*5850*/  FFMA.FTZ R21, R21, R26, RZ ;  /* 0x0000001a15157223 */ /* 0x000fe200000100ff */
[----:B------:R-:W-:Y:S02]  /*5860*/  HADD2.F32 R20, -RZ, R27.H1_H1 ;  /* 0x3000001bff147230 */ /* 0x000fe40000004100 */
[----:B------:R-:W-:Y:S01]  /*5870*/  FFMA.FTZ R26, R37, R36, R16 ;  /* 0x00000024251a7223 */ /* 0x000fe20000010010 */
[----:B------:R-:W-:Y:S01]  /*5880*/  LOP3.LUT R16, R4, 0xf000f0, RZ, 0xc0, !PT ;  /* 0x00f000f004107812 */ /* 0x000fe200078ec0ff */
[C---:B------:R-:W-:Y:S01]  /*5890*/  FFMA.FTZ R18, R36.reuse, R18, R41 ;  /* 0x0000001224127223 */ /* 0x040fe20000010029 */
[C---:B------:R-:W-:Y:S01]  /*58a0*/  FFMA.FTZ R34, R36.reuse, R34, R39 ;  /* 0x0000002224227223 */ /* 0x040fe20000010027 */
[----:B------:R-:W-:Y:S01]  /*58b0*/  LOP3.LUT R27, R5, 0xf000f0, RZ, 0xc0, !PT ;  /* 0x00f000f0051b7812 */ /* 0x000fe200078ec0ff */
[----:B------:R-:W-:Y:S01]  /*58c0*/  FFMA.FTZ R36, R36, R20, R21 ;  /* 0x0000001424247223 */ /* 0x000fe20000010015 */
[----:B------:R-:W-:Y:S01]  /*58d0*/  LOP3.LUT R37, R16, 0x64006400, RZ, 0xfc, !PT ;  /* 0x6400640010257812 */ /* 0x000fe200078efcff */
[----:B------:R-:W0:Y:S01]  /*58e0*/  LDS.64 R20, [UR4+0x8] ;  /* 0x00000804ff147984 */ /* 0x000e220008000a00 */
[----:B------:R-:W-:Y:S01]  /*58f0*/  LOP3.LUT R16, R6, 0xf000f0, RZ, 0xc0, !PT ;  /* 0x00f000f006107812 */ /* 0x000fe200078ec0ff */
[----:B------:R-:W-:Y:S01]  /*5900*/  HADD2.F32 R39, -RZ, R19.H0_H0 ;  /* 0x20000013ff277230 */ /* 0x000fe20000004100 */
[----:B------:R-:W-:Y:S01]  /*5910*/  LOP3.LUT R27, R27, 0x64006400, RZ, 0xfc, !PT ;  /* 0x640064001b1b7812 */ /* 0x000fe200078efcff */
[-C--:B------:R-:W-:Y:S01]  /*5920*/  HFMA2 R37, R37, R44.reuse.H0_H0, -72, -72 ;  /* 0xd480d48025257431 */ /* 0x080fe2000004002c */
[----:B------:R-:W-:Y:S01]  /*5930*/  LOP3.LUT R35, R16, 0x64006400, RZ, 0xfc, !PT ;  /* 0x6400640010237812 */ /* 0x000fe200078efcff */
[----:B------:R-:W-:-:S02]  /*5940*/  HFMA2 R16, R43, R44.H0_H0, -72, -72 ;  /* 0xd480d4802b107431 */ /* 0x000fc4000004002c */
[----:B------:R-:W-:Y:S02]  /*5950*/  HADD2.F32 R19, -RZ, R19.H1_H1 ;  /* 0x30000013ff137230 */ /* 0x000fe40000004100 */
[-C--:B------:R-:W-:Y:S02]  /*5960*/  HFMA2 R27, R27, R44.reuse.H0_H0, -72, -72 ;  /* 0xd480d4801b1b7431 */ /* 0x080fe4000004002c */
[--C-:B------:R-:W-:Y:S02]  /*5970*/  HADD2.F32 R41, -RZ, R37.reuse.H0_H0 ;  /* 0x20000025ff297230 */ /* 0x100fe40000004100 */
[----:B------:R-:W-:Y:S01]  /*5980*/  HFMA2 R35, R35, R44.H0_H0, -72, -72 ;  /* 0xd480d48023237431 */ /* 0x000fe2000004002c */
[----:B------:R-:W-:Y:S01]  /*5990*/  SHF.R.U32.HI R4, RZ, 0x8, R4 ;  /* 0x00000008ff047819 */ /* 0x000fe20000011604 */
[----:B------:R-:W-:Y:S02]  /*59a0*/  HADD2.F32 R37, -RZ, R37.H1_H1 ;  /* 0x30000025ff257230 */ /* 0x000fe40000004100 */
[----:B------:R-:W-:-:S02]  /*59b0*/  HADD2.F32 R38, -RZ, R27.H0_H0 ;  /* 0x2000001bff267230 */ /* 0x000fc40000004100 */
[----:B------:R-:W-:Y:S01]  /*59c0*/  FFMA.FTZ R26, R41, R39, R26 ;  /* 0x00000027291a7223 */ /* 0x000fe2000001001a */
[----:B------:R-:W-:Y:S02]  /*59d0*/  HADD2.F32 R41, -RZ, R35.H0_H0 ;  /* 0x20000023ff297230 */ /* 0x000fe40000004100 */
[----:B------:R-:W-:Y:S02]  /*59e0*/  HADD2.F32 R27, -RZ, R27.H1_H1 ;  /* 0x3000001bff1b7230 */ /* 0x000fe40000004100 */
[C---:B------:R-:W-:Y:S01]  /*59f0*/  FFMA.FTZ R18, R39.reuse, R38, R18 ;  /* 0x0000002627127223 */ /* 0x040fe20000010012 */
[--C-:B------:R-:W-:Y:S02]  /*5a00*/  HADD2.F32 R38, -RZ, R16.reuse.H0_H0 ;  /* 0x20000010ff267230 */ /* 0x100fe40000004100 */
[----:B------:R-:W-:Y:S01]  /*5a10*/  FFMA.FTZ R34, R39, R41, R34 ;  /* 0x0000002927227223 */ /* 0x000fe20000010022 */
[----:B------:R-:W-:Y:S02]  /*5a20*/  HADD2.F32 R35, -RZ, R35.H1_H1 ;  /* 0x30000023ff237230 */ /* 0x000fe40000004100 */
[----:B------:R-:W-:Y:S01]  /*5a30*/  FFMA.FTZ R18, R19, R27, R18 ;  /* 0x0000001b13127223 */ /* 0x000fe20000010012 */
[----:B------:R-:W-:Y:S01]  /*5a40*/  SHF.R.U32.HI R27, RZ, 0x8, R5 ;  /* 0x00000008ff1b7819 */ /* 0x000fe20000011605 */
[----:B------:R-:W-:Y:S01]  /*5a50*/  FFMA.FTZ R36, R39, R38, R36 ;  /* 0x0000002627247223 */ /* 0x000fe20000010024 */
[----:B------:R-:W-:Y:S01]  /*5a60*/  SHF.R.U32.HI R5, RZ, 0x8, R6 ;  /* 0x00000008ff057819 */ /* 0x000fe20000011606 */
[----:B------:R-:W-:Y:S01]  /*5a70*/  FFMA.FTZ R34, R19, R35, R34 ;  /* 0x0000002313227223 */ /* 0x000fe20000010022 */
[----:B------:R-:W-:Y:S01]  /*5a80*/  LOP3.LUT R6, R4, 0xf000f, RZ, 0xc0, !PT ;  /* 0x000f000f04067812 */ /* 0x000fe200078ec0ff */
[----:B------:R-:W-:Y:S01]  /*5a90*/  HADD2.F32 R38, -RZ, R16.H1_H1 ;  /* 0x30000010ff267230 */ /* 0x000fe20000004100 */
[----:B------:R-:W-:Y:S01]  /*5aa0*/  LOP3.LUT R35, R27, 0xf000f, RZ, 0xc0, !PT ;  /* 0x000f000f1b237812 */ /* 0x000fe200078ec0ff */
[----:B------:R-:W-:Y:S01]  /*5ab0*/  FFMA.FTZ R26, R37, R19, R26 ;  /* 0x00000013251a7223 */ /* 0x000fe2000001001a */
[----:B------:R-:W-:-:S02]  /*5ac0*/  SHF.R.U32.HI R16, RZ, 0x8, R7 ;  /* 0x00000008ff107819 */ /* 0x000fc40000011607 */
[----:B------:R-:W-:Y:S01]  /*5ad0*/  LOP3.LUT R37, R5, 0xf000f, RZ, 0xc0, !PT ;  /* 0x000f000f05257812 */ /* 0x000fe200078ec0ff */
[----:B------:R-:W-:Y:S01]  /*5ae0*/  FFMA.FTZ R36, R19, R38, R36 ;  /* 0x0000002613247223 */ /* 0x000fe20000010024 */
[----:B------:R-:W-:Y:S02]  /*5af0*/  LOP3.LUT R6, R6, 0x64006400, RZ, 0xfc, !PT ;  /* 0x6400640006067812 */ /* 0x000fe400078efcff */
[----:B------:R-:W-:Y:S02]  /*5b00*/  LOP3.LUT R35, R35, 0x64006400, RZ, 0xfc, !PT ;  /* 0x6400640023237812 */ /* 0x000fe400078efcff */
[----:B------:R-:W-:Y:S02]  /*5b10*/  LOP3.LUT R19, R16, 0xf000f, RZ, 0xc0, !PT ;  /* 0x000f000f10137812 */ /* 0x000fe400078ec0ff */
[----:B------:R-:W-:Y:S01]  /*5b20*/  LOP3.LUT R7, R37, 0x64006400, RZ, 0xfc, !PT ;  /* 0x6400640025077812 */ /* 0x000fe200078efcff */
[----:B------:R-:W-:Y:S01]  /*5b30*/  HADD2 R37, R6, -1032, -1032 ;  /* 0xe408e40806257430 */ /* 0x000fe20000000000 */
[----:B------:R-:W-:Y:S01]  /*5b40*/  LOP3.LUT R19, R19, 0x64006400, RZ, 0xfc, !PT ;  /* 0x6400640013137812 */ /* 0x000fe200078efcff */
[----:B------:R-:W-:-:S02]  /*5b50*/  HADD2 R6, R35, -1032, -1032 ;  /* 0xe408e40823067430 */ /* 0x000fc40000000000 */
[----:B0-----:R-:W-:Y:S02]  /*5b60*/  HADD2.F32 R35, -RZ, R20.H0_H0 ;  /* 0x20000014ff237230 */ /* 0x001fe40000004100 */
[----:B------:R-:W-:Y:S02]  /*5b70*/  HADD2 R7, R7, -1032, -1032 ;  /* 0xe408e40807077430 */ /* 0x000fe40000000000 */
[----:B------:R-:W-:Y:S02]  /*5b80*/  HADD2.F32 R41, -RZ, R37.H0_H0 ;  /* 0x20000025ff297230 */ /* 0x000fe40000004100 */
[----:B------:R-:W-:Y:S02]  /*5b90*/  HADD2 R19, R19, -1032, -1032 ;  /* 0xe408e40813137430 */ /* 0x000fe40000000000 */
[----:B------:R-:W-:Y:S01]  /*5ba0*/  HADD2.F32 R38, -RZ, R6.H0_H0 ;  /* 0x20000006ff267230 */ /* 0x000fe20000004100 */
[----:B------:R-:W-:Y:S01]  /*5bb0*/  LOP3.LUT R4, R4, 0xf000f0, RZ, 0xc0, !PT ;  /* 0x00f000f004047812 */ /* 0x000fe200078ec0ff */
[----:B------:R-:W-:-:S02]  /*5bc0*/  HADD2.F32 R39, -RZ, R7.H0_H0 ;  /* 0x20000007ff277230 */ /* 0x000fc40000004100 */
[----:B------:R-:W-:Y:S01]  /*5bd0*/  FFMA.FTZ R26, R41, R35, R26 ;  /* 0x00000023291a7223 */ /* 0x000fe2000001001a */
[----:B------:R-:W-:Y:S02]  /*5be0*/  HADD2.F32 R7, -RZ, R7.H1_H1 ;  /* 0x30000007ff077230 */ /* 0x000fe40000004100 */
[C---:B------:R-:W-:Y:S01]  /*5bf0*/  FFMA.FTZ R18, R35.reuse, R38, R18 ;  /* 0x0000002623127223 */ /* 0x040fe20000010012 */
[----:B------:R-:W-:Y:S02]  /*5c00*/  HADD2.F32 R38, -RZ, R19.H0_H0 ;  /* 0x20000013ff267230 */ /* 0x000fe40000004100 */
[C---:B------:R-:W-:Y:S01]  /*5c10*/  FFMA.FTZ R34, R35.reuse, R39, R34 ;  /* 0x0000002723227223 */ /* 0x040fe20000010022 */
[----:B------:R-:W-:Y:S01]  /*5c20*/  HADD2.F32 R39, -RZ, R37.H1_H1 ;  /* 0x30000025ff277230 */ /* 0x000fe20000004100 */
[----:B------:R-:W-:Y:S01]  /*5c30*/  LOP3.LUT R41, R4, 0x64006400, RZ, 0xfc, !PT ;  /* 0x6400640004297812 */ /* 0x000fe200078efcff */
[----:B------:R-:W-:Y:S02]  /*5c40*/  HADD2.F32 R37, -RZ, R20.H1_H1 ;  /* 0x30000014ff257230 */ /* 0x000fe40000004100 */
[----:B------:R-:W-:Y:S01]  /*5c50*/  FFMA.FTZ R36, R35, R38, R36 ;  /* 0x0000002623247223 */ /* 0x000fe20000010024 */
[----:B------:R-:W-:Y:S01]  /*5c60*/  HADD2.F32 R35, -RZ, R6.H1_H1 ;  /* 0x30000006ff237230 */ /* 0x000fe20000004100 */
[----:B------:R-:W-:Y:S01]  /*5c70*/  LOP3.LUT R6, R27, 0xf000f0, RZ, 0xc0, !PT ;  /* 0x00f000f01b067812 */ /* 0x000fe200078ec0ff */
[----:B------:R-:W-:Y:S01]  /*5c80*/  HADD2.F32 R20, -RZ, R21.H0_H0 ;  /* 0x20000015ff147230 */ /* 0x000fe20000004100 */
[----:B------:R-:W-:Y:S01]  /*5c90*/  LOP3.LUT R4, R5, 0xf000f0, RZ, 0xc0, !PT ;  /* 0x00f000f005047812 */ /* 0x000fe200078ec0ff */
[----:B------:R-:W-:-:S02]  /*5ca0*/  HFMA2 R5, R41, R44.H0_H0, -72, -72 ;  /* 0xd480d48029057431 */ /* 0x000fc4000004002c */
[C---:B------:R-:W-:Y:S01]  /*5cb0*/  FFMA.FTZ R27, R37.reuse, R35, R18 ;  /* 0x00000023251b7223 */ /* 0x040fe20000010012 */
[----:B------:R-:W-:Y:S01]  /*5cc0*/  FFMA.FTZ R35, R37, R7, R34 ;  /* 0x0000000725237223 */ /* 0x000fe20000010022 */
[----:B------:R-:W-:Y:S01]  /*5cd0*/  LOP3.LUT R43, R6, 0x64006400, RZ, 0xfc, !PT ;  /* 0x64006400062b7812 */ /* 0x000fe200078efcff */
[----:B------:R-:W-:Y:S01]  /*5ce0*/  FFMA.FTZ R39, R39, R37, R26 ;  /* 0x0000002527277223 */ /* 0x000fe2000001001a */
[----:B------:R-:W0:Y:S01]  /*5cf0*/  LDS.64 R6, [UR4+0x10] ;  /* 0x00001004ff067984 */ /* 0x000e220008000a00 */
[----:B------:R-:W-:Y:S01]  /*5d00*/  LOP3.LUT R18, R16, 0xf000f0, RZ, 0xc0, !PT ;  /* 0x00f000f010127812 */ /* 0x000fe200078ec0ff */
[----:B------:R-:W-:Y:S02]  /*5d10*/  HADD2.F32 R34, -RZ, R19.H1_H1 ;  /* 0x30000013ff227230 */ /* 0x000fe40000004100 */
[----:B------:R-:W-:Y:S01]  /*5d20*/  HFMA2 R16, R43, R44.H0_H0, -72, -72 ;  /* 0xd480d4802b107431 */ /* 0x000fe2000004002c */
[----:B------:R-:W-:Y:S01]  /*5d30*/  LOP3.LUT R41, R4, 0x64006400, RZ, 0xfc, !PT ;  /* 0x6400640004297812 */ /* 0x000fe200078efcff */
[----:B------:R-:W-:Y:S01]  /*5d40*/  HADD2.F32 R26, -RZ, R5.H0_H0 ;  /* 0x20000005ff1a7230 */ /* 0x000fe20000004100 */
[----:B------:R-:W-:Y:S01]  /*5d50*/  LOP3.LUT R43, R18, 0x64006400, RZ, 0xfc, !PT ;  /* 0x64006400122b7812 */ /* 0x000fe200078efcff */
[----:B------:R-:W-:-:S02]  /*5d60*/  HADD2.F32 R21, -RZ, R21.H1_H1 ;  /* 0x30000015ff157230 */ /* 0x000fc40000004100 */
[----:B------:R-:W-:Y:S01]  /*5d70*/  FFMA.FTZ R37, R37, R34, R36 ;  /* 0x0000002225257223 */ /* 0x000fe20000010024 */
[----:B------:R-:W-:Y:S02]  /*5d80*/  HADD2.F32 R19, -RZ, R16.H0_H0 ;  /* 0x20000010ff137230 */ /* 0x000fe40000004100 */
[-C--:B------:R-:W-:Y:S02]  /*5d90*/  HFMA2 R18, R41, R44.reuse.H0_H0, -72, -72 ;  /* 0xd480d48029127431 */ /* 0x080fe4000004002c */
[----:B------:R-:W-:Y:S02]  /*5da0*/  HADD2.F32 R5, -RZ, R5.H1_H1 ;  /* 0x30000005ff057230 */ /* 0x000fe40000004100 */
[----:B------:R-:W-:Y:S02]  /*5db0*/  HFMA2 R4, R43, R44.H0_H0, -72, -72 ;  /* 0xd480d4802b047431 */ /* 0x000fe4000004002c */
[----:B------:R-:W-:Y:S01]  /*5dc0*/  FFMA.FTZ R26, R26, R20, R39 ;  /* 0x000000141a1a7223 */ /* 0x000fe20000010027 */
[----:B------:R-:W-:Y:S01]  /*5dd0*/  FFMA.FTZ R34, R20, R19, R27 ;  /* 0x0000001314227223 */ /* 0x000fe2000001001b */
[----:B------:R-:W-:-:S02]  /*5de0*/  HADD2.F32 R27, -RZ, R18.H0_H0 ;  /* 0x20000012ff1b7230 */ /* 0x000fc40000004100 */
[----:B------:R-:W-:Y:S02]  /*5df0*/  HADD2.F32 R36, -RZ, R4.H0_H0 ;  /* 0x20000004ff247230 */ /* 0x000fe40000004100 */
[----:B------:R-:W-:Y:S02]  /*5e00*/  HADD2.F32 R19, -RZ, R16.H1_H1 ;  /* 0x30000010ff137230 */ /* 0x000fe40000004100 */
[----:B------:R-:W-:Y:S01]  /*5e10*/  FFMA.FTZ R16, R5, R21, R26 ;  /* 0x0000001505107223 */ /* 0x000fe2000001001a */
[----:B------:R-:W-:Y:S01]  /*5e20*/  LOP3.LUT R5, R8, 0xf000f, RZ, 0xc0, !PT ;  /* 0x000f000f08057812 */ /* 0x000fe200078ec0ff */
[----:B------:R-:W-:Y:S02]  /*5e30*/  HADD2.F32 R18, -RZ, R18.H1_H1 ;  /* 0x30000012ff127230 */ /* 0x000fe40000004100 */
[C---:B------:R-:W-:Y:S01]  /*5e40*/  FFMA.FTZ R27, R20.reuse, R27, R35 ;  /* 0x0000001b141b7223 */ /* 0x040fe20000010023 */
[----:B------:R-:W-:Y:S01]  /*5e50*/  FFMA.FTZ R36, R20, R36, R37 ;  /* 0x0000002414247223 */ /* 0x000fe20000010025 */
[----:B------:R-:W-:Y:S01]  /*5e60*/  FFMA.FTZ R20, R21, R19, R34 ;  /* 0x0000001315147223 */ /* 0x000fe20000010022 */
[----:B------:R-:W-:Y:S01]  /*5e70*/  LOP3.LUT R19, R9, 0xf000f, RZ, 0xc0, !PT ;  /* 0x000f000f09137812 */ /* 0x000fe200078ec0ff */
[----:B------:R-:W-:Y:S01]  /*5e80*/  FFMA.FTZ R18, R21, R18, R27 ;  /* 0x0000001215127223 */ /* 0x000fe2000001001b */
[----:B------:R-:W-:Y:S01]  /*5e90*/  LOP3.LUT R5, R5, 0x64006400, RZ, 0xfc, !PT ;  /* 0x6400640005057812 */ /* 0x000fe200078efcff */
[----:B------:R-:W-:Y:S01]  /*5ea0*/  HADD2.F32 R4, -RZ, R4.H1_H1 ;  /* 0x30000004ff047230 */ /* 0x000fe20000004100 */
[----:B------:R-:W-:-:S02]  /*5eb0*/  LOP3.LUT R26, R10, 0xf000f, RZ, 0xc0, !PT ;  /* 0x000f000f0a1a7812 */ /* 0x000fc400078ec0ff */
[----:B------:R-:W-:Y:S01]  /*5ec0*/  LOP3.LUT R34, R11, 0xf000f, RZ, 0xc0, !PT ;  /* 0x000f000f0b227812 */ /* 0x000fe200078ec0ff */
[----:B------:R-:W-:Y:S01]  /*5ed0*/  HADD2 R5, R5, -1032, -1032 ;  /* 0xe408e40805057430 */ /* 0x000fe20000000000 */
[----:B------:R-:W-:Y:S01]  /*5ee0*/  LOP3.LUT R27, R19, 0x64006400, RZ, 0xfc, !PT ;  /* 0x64006400131b7812 */ /* 0x000fe200078efcff */
[----:B------:R-:W-:Y:S01]  /*5ef0*/  FFMA.FTZ R19, R21, R4, R36 ;  /* 0x0000000415137223 */ /* 0x000fe20000010024 */
[----:B------:R-:W-:Y:S02]  /*5f00*/  LOP3.LUT R26, R26, 0x64006400, RZ, 0xfc, !PT ;  /* 0x640064001a1a7812 */ /* 0x000fe400078efcff */
[----:B------:R-:W-:Y:S01]  /*5f10*/  LOP3.LUT R34, R34, 0x64006400, RZ, 0xfc, !PT ;  /* 0x6400640022227812 */ /* 0x000fe200078efcff */
[----:B------:R-:W-:Y:S02]  /*5f20*/  HADD2 R27, R27, -1032, -1032 ;  /* 0xe408e4081b1b7430 */ /* 0x000fe40000000000 */
[----:B------:R-:W-:Y:S02]  /*5f30*/  HADD2.F32 R4, -RZ, R5.H0_H0 ;  /* 0x20000005ff047230 */ /* 0x000fe40000004100 */
[----:B------:R-:W-:-:S02]  /*5f40*/  HADD2 R35, R26, -1032, -1032 ;  /* 0xe408e4081a237430 */ /* 0x000fc40000000000 */
[----:B------:R-:W-:Y:S02]  /*5f50*/  HADD2.F32 R37, -RZ, R5.H1_H1 ;  /* 0x30000005ff257230 */ /* 0x000fe40000004100 */
[----:B------:R-:W-:Y:S02]  /*5f60*/  HADD2 R21, R34, -1032, -1032 ;  /* 0xe408e40822157430 */ /* 0x000fe40000000000 */
[--C-:B0-----:R-:W-:Y:S01]  /*5f70*/  HADD2.F32 R5, -RZ, R6.reuse.H0_H0 ;  /* 0x20000006ff057230 */ /* 0x101fe20000004100 */
[----:B------:R-:W-:Y:S01]  /*5f80*/  SHF.R.U32.HI R11, RZ, 0x8, R11 ;  /* 0x00000008ff0b7819 */ /* 0x000fe2000001160b */
[----:B------:R-:W-:Y:S02]  /*5f90*/  HADD2.F32 R36, -RZ, R27.H0_H0 ;  /* 0x2000001bff247230 */ /* 0x000fe40000004100 */
[----:B------:R-:W-:Y:S02]  /*5fa0*/  HADD2.F32 R26, -RZ, R35.H0_H0 ;  /* 0x20000023ff1a7230 */ /* 0x000fe40000004100 */
[----:B------:R-:W-:Y:S01]  /*5fb0*/  FFMA.FTZ R4, R4, R5, RZ ;  /* 0x0000000504047223 */ /* 0x000fe200000100ff */
[----:B------:R-:W-:-:S02]  /*5fc0*/  HADD2.F32 R38, -RZ, R6.H1_H1 ;  /* 0x30000006ff267230 */ /* 0x000fc40000004100 */
[C---:B------:R-:W-:Y:S01]  /*5fd0*/  FFMA.FTZ R39, R5.reuse, R36, RZ ;  /* 0x0000002405277223 */ /* 0x040fe200000100ff */
[----:B------:R-:W-:Y:S02]  /*5fe0*/  HADD2.F32 R34, -RZ, R21.H0_H0 ;  /* 0x20000015ff227230 */ /* 0x000fe40000004100 */
[----:B------:R-:W-:Y:S01]  /*5ff0*/  FFMA.FTZ R41, R5, R26, RZ ;  /* 0x0000001a05297223 */ /* 0x000fe200000100ff */
[----:B------:R-:W-:Y:S02]  /*6000*/  HADD2.F32 R27, -RZ, R27.H1_H1 ;  /* 0x3000001bff1b7230 */ /* 0x000fe40000004100 */
[----:B------:R-:W-:Y:S01]  /*6010*/  FFMA.FTZ R36, R37, R38, R4 ;  /* 0x0000002625247223 */ /* 0x000fe20000010004 */
[----:B------:R-:W-:Y:S02]  /*6020*/  HADD2.F32 R6, -RZ, R35.H1_H1 ;  /* 0x30000023ff067230 */ /* 0x000fe40000004100 */
[----:B------:R-:W-:Y:S01]  /*6030*/  FFMA.FTZ R5, R5, R34, RZ ;  /* 0x0000002205057223 */ /* 0x000fe200000100ff */
[----:B------:R-:W-:Y:S01]  /*6040*/  HADD2.F32 R26, -RZ, R21.H1_H1 ;  /* 0x30000015ff1a7230 */ /* 0x000fe20000004100 */
[----:B------:R-:W-:Y:S01]  /*6050*/  LOP3.LUT R4, R8, 0xf000f0, RZ, 0xc0, !PT ;  /* 0x00f000f008047812 */ /* 0x000fe200078ec0ff */
[C---:B------:R-:W-:Y:S01]  /*6060*/  FFMA.FTZ R34, R38.reuse, R27, R39 ;  /* 0x0000001b26227223 */ /* 0x040fe20000010027 */
[C---:B------:R-:W-:Y:S01]  /*6070*/  FFMA.FTZ R6, R38.reuse, R6, R41 ;  /* 0x0000000626067223 */ /* 0x040fe20000010029 */
[----:B------:R-:W-:Y:S01]  /*6080*/  LOP3.LUT R21, R9, 0xf000f0, RZ, 0xc0, !PT ;  /* 0x00f000f009157812 */ /* 0x000fe200078ec0ff */
[----:B------:R-:W-:Y:S01]  /*6090*/  FFMA.FTZ R38, R38, R26, R5 ;  /* 0x0000001a26267223 */ /* 0x000fe20000010005 */
[----:B------:R-:W-:Y:S01]  /*60a0*/  LOP3.LUT R27, R4, 0x64006400, RZ, 0xfc, !PT ;  /* 0x64006400041b7812 */ /* 0x000fe200078efcff */
[--C-:B------:R-:W-:Y:S01]  /*60b0*/  HADD2.F32 R35, -RZ, R7.reuse.H0_H0 ;  /* 0x20000007ff237230 */ /* 0x100fe20000004100 */
[----:B------:R-:W-:Y:S01]  /*60c0*/  LOP3.LUT R26, R10, 0xf000f0, RZ, 0xc0, !PT ;  /* 0x00f000f00a1a7812 */ /* 0x000fe200078ec0ff */
[----:B------:R-:W0:Y:S01]  /*60d0*/  LDS.64 R4, [UR4+0x18] ;  /* 0x00001804ff047984 */ /* 0x000e220008000a00 */
[----:B------:R-:W-:Y:S01]  /*60e0*/  LOP3.LUT R21, R21, 0x64006400, RZ, 0xfc, !PT ;  /* 0x6400640015157812 */ /* 0x000fe200078efcff */
[-C--:B------:R-:W-:Y:S01]  /*60f0*/  HFMA2 R27, R27, R44.reuse.H0_H0, -72, -72 ;  /* 0xd480d4801b1b7431 */ /* 0x080fe2000004002c */
[----:B------:R-:W-:Y:S01]  /*6100*/  LOP3.LUT R41, R26, 0x64006400, RZ, 0xfc, !PT ;  /* 0x640064001a297812 */ /* 0x000fe200078efcff */
[----:B------:R-:W-:Y:S01]  /*6110*/  HADD2.F32 R7, -RZ, R7.H1_H1 ;  /* 0x30000007ff077230 */ /* 0x000fe20000004100 */
[----:B------:R-:W-:Y:S01]  /*6120*/  SHF.R.U32.HI R8, RZ, 0x8, R8 ;  /* 0x00000008ff087819 */ /* 0x000fe20000011608 */
[----:B------:R-:W-:-:S02]  /*6130*/  HFMA2 R37, R21, R44.H0_H0, -72, -72 ;  /* 0xd480d48015257431 */ /* 0x000fc4000004002c */
[--C-:B------:R-:W-:Y:S02]  /*6140*/  HADD2.F32 R39, -RZ, R27.reuse.H0_H0 ;  /* 0x2000001bff277230 */ /* 0x100fe40000004100 */
[-C--:B------:R-:W-:Y:S01]  /*6150*/  HFMA2 R26, R41, R44.reuse.H0_H0, -72, -72 ;  /* 0xd480d480291a7431 */ /* 0x080fe2000004002c */
[----:B------:R-:W-:Y:S01]  /*6160*/  LOP3.LUT R21, R40, 0x64006400, RZ, 0xfc, !PT ;  /* 0x6400640028157812 */ /* 0x000fe200078efcff */
[----:B------:R-:W-:Y:S01]  /*6170*/  HADD2.F32 R27, -RZ, R27.H1_H1 ;  /* 0x3000001bff1b7230 */ /* 0x000fe20000004100 */
[----:B------:R-:W-:Y:S01]  /*6180*/  SHF.R.U32.HI R9, RZ, 0x8, R9 ;  /* 0x00000008ff097819 */ /* 0x000fe20000011609 */
[----:B------:R-:W-:Y:S01]  /*6190*/  FFMA.FTZ R36, R39, R35, R36 ;  /* 0x0000002327247223 */ /* 0x000fe20000010024 */
[----:B------:R-:W-:Y:S02]  /*61a0*/  HADD2.F32 R39, -RZ, R26.H0_H0 ;  /* 0x2000001aff277230 */ /* 0x000fe40000004100 */
[----:B------:R-:W-:Y:S02]  /*61b0*/  HFMA2 R21, R21, R44.H0_H0, -72, -72 ;  /* 0xd480d48015157431 */ /* 0x000fe4000004002c */
        /* <DEDUP_REMOVED lines=10> */
[----:B------:R-:W-:Y:S01]  /*6260*/  LOP3.LUT R35, R9, 0xf000f, RZ, 0xc0, !PT ;  /* 0x000f000f09237812 */ /* 0x000fe200078ec0ff */
[C---:B------:R-:W-:Y:S01]  /*6270*/  FFMA.FTZ R6, R7.reuse, R26, R6 ;  /* 0x0000001a07067223 */ /* 0x040fe20000010006 */
[----:B------:R-:W-:Y:S01]  /*6280*/  SHF.R.U32.HI R10, RZ, 0x8, R10 ;  /* 0x00000008ff0a7819 */ /* 0x000fe2000001160a */
[----:B------:R-:W-:Y:S01]  /*6290*/  FFMA.FTZ R34, R7, R37, R34 ;  /* 0x0000002507227223 */ /* 0x000fe20000010022 */
[----:B------:R-:W-:Y:S01]  /*62a0*/  LOP3.LUT R27, R27, 0x64006400, RZ, 0xfc, !PT ;  /* 0x640064001b1b7812 */ /* 0x000fe200078efcff */
[----:B------:R-:W-:Y:S01]  /*62b0*/  FFMA.FTZ R38, R7, R21, R38 ;  /* 0x0000001507267223 */ /* 0x000fe20000010026 */
[----:B------:R-:W-:-:S02]  /*62c0*/  LOP3.LUT R26, R35, 0x64006400, RZ, 0xfc, !PT ;  /* 0x64006400231a7812 */ /* 0x000fc400078efcff */
[----:B------:R-:W-:Y:S01]  /*62d0*/  LOP3.LUT R7, R10, 0xf000f, RZ, 0xc0, !PT ;  /* 0x000f000f0a077812 */ /* 0x000fe200078ec0ff */
[----:B------:R-:W-:Y:S01]  /*62e0*/  HADD2 R35, R27, -1032, -1032 ;  /* 0xe408e4081b237430 */ /* 0x000fe20000000000 */
[----:B------:R-:W-:Y:S01]  /*62f0*/  LOP3.LUT R37, R11, 0xf000f, RZ, 0xc0, !PT ;  /* 0x000f000f0b257812 */ /* 0x000fe200078ec0ff */
[----:B------:R-:W-:Y:S01]  /*6300*/  HADD2 R21, R26, -1032, -1032 ;  /* 0xe408e4081a157430 */ /* 0x000fe20000000000 */
[----:B------:R-:W-:Y:S02]  /*6310*/  LOP3.LUT R26, R7, 0x64006400, RZ, 0xfc, !PT ;  /* 0x64006400071a7812 */ /* 0x000fe400078efcff */
[----:B------:R-:W-:Y:S01]  /*6320*/  LOP3.LUT R27, R37, 0x64006400, RZ, 0xfc, !PT ;  /* 0x64006400251b7812 */ /* 0x000fe200078efcff */
[----:B0-----:R-:W-:Y:S01]  /*6330*/  HADD2.F32 R7, -RZ, R4.H0_H0 ;  /* 0x20000004ff077230 */ /* 0x001fe20000004100 */
[----:B------:R-:W-:Y:S01]  /*6340*/  LOP3.LUT R11, R11, 0xf000f0, RZ, 0xc0, !PT ;  /* 0x00f000f00b0b7812 */ /* 0x000fe200078ec0ff */
[----:B------:R-:W-:Y:S02]  /*6350*/  HADD2.F32 R39, -RZ, R35.H0_H0 ;  /* 0x20000023ff277230 */ /* 0x000fe40000004100 */
[----:B------:R-:W-:-:S02]  /*6360*/  HADD2 R26, R26, -1032, -1032 ;  /* 0xe408e4081a1a7430 */ /* 0x000fc40000000000 */
[----:B------:R-:W-:Y:S02]  /*6370*/  HADD2.F32 R37, -RZ, R21.H0_H0 ;  /* 0x20000015ff257230 */ /* 0x000fe40000004100 */
[----:B------:R-:W-:Y:S02]  /*6380*/  HADD2 R27, R27, -1032, -1032 ;  /* 0xe408e4081b1b7430 */ /* 0x000fe40000000000 */
[----:B------:R-:W-:Y:S01]  /*6390*/  FFMA.FTZ R36, R39, R7, R36 ;  /* 0x0000000727247223 */ /* 0x000fe20000010024 */
[----:B------:R-:W-:Y:S02]  /*63a0*/  HADD2.F32 R40, -RZ, R26.H0_H0 ;  /* 0x2000001aff287230 */ /* 0x000fe40000004100 */
[----:B------:R-:W-:Y:S01]  /*63b0*/  FFMA.FTZ R34, R7, R37, R34 ;  /* 0x0000002507227223 */ /* 0x000fe20000010022 */
[----:B------:R-:W-:Y:S02]  /*63c0*/  HADD2.F32 R39, -RZ, R27.H0_H0 ;  /* 0x2000001bff277230 */ /* 0x000fe40000004100 */
[----:B------:R-:W-:-:S02]  /*63d0*/  HADD2.F32 R37, -RZ, R35.H1_H1 ;  /* 0x30000023ff257230 */ /* 0x000fc40000004100 */
[----:B------:R-:W-:Y:S02]  /*63e0*/  HADD2.F32 R35, -RZ, R4.H1_H1 ;  /* 0x30000004ff237230 */ /* 0x000fe40000004100 */
[C---:B------:R-:W-:Y:S01]  /*63f0*/  FFMA.FTZ R4, R7.reuse, R40, R6 ;  /* 0x0000002807047223 */ /* 0x040fe20000010006 */
[----:B------:R-:W-:Y:S01]  /*6400*/  FFMA.FTZ R38, R7, R39, R38 ;  /* 0x0000002707267223 */ /* 0x000fe20000010026 */
[----:B------:R-:W-:Y:S01]  /*6410*/  LOP3.LUT R40, R9, 0xf000f0, RZ, 0xc0, !PT ;  /* 0x00f000f009287812 */ /* 0x000fe200078ec0ff */
[----:B------:R-:W0:Y:S01]  /*6420*/  LDS.64 R6, [UR4+0x20] ;  /* 0x00002004ff067984 */ /* 0x000e220008000a00 */
[----:B------:R-:W-:Y:S01]  /*6430*/  FFMA.FTZ R36, R37, R35, R36 ;  /* 0x0000002325247223 */ /* 0x000fe20000010024 */
[----:B------:R-:W-:Y:S01]  /*6440*/  HADD2.F32 R37, -RZ, R26.H1_H1 ;  /* 0x3000001aff257230 */ /* 0x000fe20000004100 */
[----:B------:R-:W-:Y:S01]  /*6450*/  LOP3.LUT R26, R8, 0xf000f0, RZ, 0xc0, !PT ;  /* 0x00f000f0081a7812 */ /* 0x000fe200078ec0ff */
[----:B------:R-:W-:Y:S02]  /*6460*/  HADD2.F32 R39, -RZ, R21.H1_H1 ;  /* 0x30000015ff277230 */ /* 0x000fe40000004100 */
[--C-:B------:R-:W-:Y:S01]  /*6470*/  HADD2.F32 R21, -RZ, R5.reuse.H0_H0 ;  /* 0x20000005ff157230 */ /* 0x100fe20000004100 */
[----:B------:R-:W-:Y:S01]  /*6480*/  LOP3.LUT R9, R26, 0x64006400, RZ, 0xfc, !PT ;  /* 0x640064001a097812 */ /* 0x000fe200078efcff */
[----:B------:R-:W-:Y:S01]  /*6490*/  HADD2.F32 R8, -RZ, R5.H1_H1 ;  /* 0x30000005ff087230 */ /* 0x000fe20000004100 */
[----:B------:R-:W-:Y:S01]  /*64a0*/  LOP3.LUT R5, R40, 0x64006400, RZ, 0xfc, !PT ;  /* 0x6400640028057812 */ /* 0x000fe200078efcff */
[----:B------:R-:W-:Y:S01]  /*64b0*/  FFMA.FTZ R26, R35, R37, R4 ;  /* 0x00000025231a7223 */ /* 0x000fe20000010004 */
[----:B------:R-:W-:Y:S01]  /*64c0*/  LOP3.LUT R4, R10, 0xf000f0, RZ, 0xc0, !PT ;  /* 0x00f000f00a047812 */ /* 0x000fe200078ec0ff */
[----:B------:R-:W-:-:S02]  /*64d0*/  HFMA2 R9, R9, R44.H0_H0, -72, -72 ;  /* 0xd480d48009097431 */ /* 0x000fc4000004002c */
[----:B------:R-:W-:Y:S01]  /*64e0*/  FFMA.FTZ R34, R35, R39, R34 ;  /* 0x0000002723227223 */ /* 0x000fe20000010022 */
[-C--:B------:R-:W-:Y:S01]  /*64f0*/  HFMA2 R10, R5, R44.reuse.H0_H0, -72, -72 ;  /* 0xd480d480050a7431 */ /* 0x080fe2000004002c */
[----:B------:R-:W-:Y:S01]  /*6500*/  LOP3.LUT R5, R4, 0x64006400, RZ, 0xfc, !PT ;  /* 0x6400640004057812 */ /* 0x000fe200078efcff */
[----:B------:R-:W-:Y:S01]  /*6510*/  HADD2.F32 R39, -RZ, R27.H1_H1 ;  /* 0x3000001bff277230 */ /* 0x000fe20000004100 */
[----:B------:R-:W-:Y:S01]  /*6520*/  LOP3.LUT R27, R11, 0x64006400, RZ, 0xfc, !PT ;  /* 0x640064000b1b7812 */ /* 0x000fe200078efcff */
[----:B------:R-:W-:Y:S02]  /*6530*/  HADD2.F32 R37, -RZ, R9.H0_H0 ;  /* 0x20000009ff257230 */ /* 0x000fe40000004100 */
[-C--:B------:R-:W-:Y:S02]  /*6540*/  HFMA2 R4, R5, R44.reuse.H0_H0, -72, -72 ;  /* 0xd480d48005047431 */ /* 0x080fe4000004002c */
[----:B------:R-:W-:Y:S01]  /*6550*/  FFMA.FTZ R38, R35, R39, R38 ;  /* 0x0000002723267223 */ /* 0x000fe20000010026 */
[----:B------:R-:W-:-:S02]  /*6560*/  HFMA2 R5, R27, R44.H0_H0, -72, -72 ;  /* 0xd480d4801b057431 */ /* 0x000fc4000004002c */
[----:B------:R-:W-:Y:S01]  /*6570*/  FFMA.FTZ R35, R37, R21, R36 ;  /* 0x0000001525237223 */ /* 0x000fe20000010024 */
[----:B------:R-:W-:Y:S01]  /*6580*/  HADD2.F32 R11, -RZ, R10.H0_H0 ;  /* 0x2000000aff0b7230 */ /* 0x000fe20000004100 */
[----:B----4-:R-:W-:Y:S01]  /*6590*/  LOP3.LUT R36, R12, 0xf000f, RZ, 0xc0, !PT ;  /* 0x000f000f0c247812 */ /* 0x010fe200078ec0ff */
[----:B------:R-:W-:Y:S02]  /*65a0*/  HADD2.F32 R27, -RZ, R4.H0_H0 ;  /* 0x20000004ff1b7230 */ /* 0x000fe40000004100 */
[----:B------:R-:W-:Y:S01]  /*65b0*/  HADD2.F32 R37, -RZ, R5.H0_H0 ;  /* 0x20000005ff257230 */ /* 0x000fe20000004100 */
[----:B------:R-:W-:Y:S01]  /*65c0*/  LOP3.LUT R36, R36, 0x64006400, RZ, 0xfc, !PT ;  /* 0x6400640024247812 */ /* 0x000fe200078efcff */
[----:B------:R-:W-:Y:S01]  /*65d0*/  FFMA.FTZ R11, R21, R11, R34 ;  /* 0x0000000b150b7223 */ /* 0x000fe20000010022 */
[----:B------:R-:W-:Y:S02]  /*65e0*/  HADD2.F32 R10, -RZ, R10.H1_H1 ;  /* 0x3000000aff0a7230 */ /* 0x000fe40000004100 */
[----:B------:R-:W-:-:S02]  /*65f0*/  HADD2.F32 R34, -RZ, R9.H1_H1 ;  /* 0x30000009ff227230 */ /* 0x000fc40000004100 */
[C---:B------:R-:W-:Y:S01]  /*6600*/  FFMA.FTZ R9, R21.reuse, R27, R26 ;  /* 0x0000001b15097223 */ /* 0x040fe2000001001a */
[----:B------:R-:W-:Y:S01]  /*6610*/  FFMA.FTZ R27, R21, R37, R38 ;  /* 0x00000025151b7223 */ /* 0x000fe20000010026 */
[----:B------:R-:W-:Y:S02]  /*6620*/  HADD2 R36, R36, -1032, -1032 ;  /* 0xe408e40824247430 */ /* 0x000fe40000000000 */
[----:B------:R-:W-:Y:S01]  /*6630*/  FFMA.FTZ R21, R8, R10, R11 ;  /* 0x0000000a08157223 */ /* 0x000fe2000001000b */
[----:B------:R-:W-:Y:S01]  /*6640*/  FFMA.FTZ R26, R34, R8, R35 ;  /* 0x00000008221a7223 */ /* 0x000fe20000010023 */
[----:B------:R-:W-:Y:S01]  /*6650*/  LOP3.LUT R11, R13, 0xf000f, RZ, 0xc0, !PT ;  /* 0x000f000f0d0b7812 */ /* 0x000fe200078ec0ff */
[----:B------:R-:W-:Y:S01]  /*6660*/  HADD2.F32 R10, -RZ, R5.H1_H1 ;  /* 0x30000005ff0a7230 */ /* 0x000fe20000004100 */
[----:B------:R-:W-:Y:S01]  /*6670*/  LOP3.LUT R35, R14, 0xf000f, RZ, 0xc0, !PT ;  /* 0x000f000f0e237812 */ /* 0x000fe200078ec0ff */
[----:B0-----:R-:W-:Y:S01]  /*6680*/  HADD2.F32 R40, -RZ, R6.H0_H0 ;  /* 0x20000006ff287230 */ /* 0x001fe20000004100 */
[----:B------:R-:W-:Y:S01]  /*6690*/  LOP3.LUT R34, R11, 0x64006400, RZ, 0xfc, !PT ;  /* 0x640064000b227812 */ /* 0x000fe200078efcff */
[--C-:B------:R-:W-:Y:S01]  /*66a0*/  HADD2.F32 R5, -RZ, R36.reuse.H0_H0 ;  /* 0x20000024ff057230 */ /* 0x100fe20000004100 */
[----:B------:R-:W-:Y:S01]  /*66b0*/  LOP3.LUT R35, R35, 0x64006400, RZ, 0xfc, !PT ;  /* 0x6400640023237812 */ /* 0x000fe200078efcff */
[----:B------:R-:W-:-:S02]  /*66c0*/  HADD2.F32 R11, -RZ, R36.H1_H1 ;  /* 0x30000024ff0b7230 */ /* 0x000fc40000004100 */
[----:B------:R-:W-:Y:S01]  /*66d0*/  FFMA.FTZ R27, R8, R10, R27 ;  /* 0x0000000a081b7223 */ /* 0x000fe2000001001b */
[----:B------:R-:W-:Y:S02]  /*66e0*/  HADD2.F32 R6, -RZ, R6.H1_H1 ;  /* 0x30000006ff067230 */ /* 0x000fe40000004100 */
[----:B------:R-:W-:Y:S01]  /*66f0*/  FFMA.FTZ R38, R5, R40, RZ ;  /* 0x0000002805267223 */ /* 0x000fe200000100ff */
[----:B------:R-:W-:Y:S02]  /*6700*/  HADD2 R5, R34, -1032, -1032 ;  /* 0xe408e40822057430 */ /* 0x000fe40000000000 */
[----:B------:R-:W-:Y:S02]  /*6710*/  HADD2.F32 R4, -RZ, R4.H1_H1 ;  /* 0x30000004ff047230 */ /* 0x000fe40000004100 */
[----:B------:R-:W-:Y:S02]  /*6720*/  HADD2 R35, R35, -1032, -1032 ;  /* 0xe408e40823237430 */ /* 0x000fe40000000000 */
[----:B------:R-:W-:Y:S01]  /*6730*/  FFMA.FTZ R38, R11, R6, R38 ;  /* 0x000000060b267223 */ /* 0x000fe20000010026 */
[----:B------:R-:W-:Y:S01]  /*6740*/  LOP3.LUT R37, R12, 0xf000f0, RZ, 0xc0, !PT ;  /* 0x00f000f00c257812 */ /* 0x000fe200078ec0ff */
[----:B------:R-:W-:-:S02]  /*6750*/  HADD2.F32 R39, -RZ, R5.H0_H0 ;  /* 0x20000005ff277230 */ /* 0x000fc40000004100 */
[----:B------:R-:W-:Y:S01]  /*6760*/  FFMA.FTZ R34, R8, R4, R9 ;  /* 0x0000000408227223 */ /* 0x000fe20000010009 */
[----:B------:R-:W-:Y:S01]  /*6770*/  HADD2.F32 R11, -RZ, R5.H1_H1 ;  /* 0x30000005ff0b7230 */ /* 0x000fe20000004100 */
[----:B------:R-:W-:Y:S01]  /*6780*/  LOP3.LUT R4, R13, 0xf000f0, RZ, 0xc0, !PT ;  /* 0x00f000f00d047812 */ /* 0x000fe200078ec0ff */
[--C-:B------:R-:W-:Y:S01]  /*6790*/  HADD2.F32 R5, -RZ, R35.reuse.H0_H0 ;  /* 0x20000023ff057230 */ /* 0x100fe20000004100 */
[----:B------:R-:W0:Y:S01]  /*67a0*/  LDS.64 R8, [UR4+0x28] ;  /* 0x00002804ff087984 */ /* 0x000e220008000a00 */
[----:B------:R-:W-:Y:S01]  /*67b0*/  HADD2.F32 R41, -RZ, R35.H1_H1 ;  /* 0x30000023ff297230 */ /* 0x000fe20000004100 */
[----:B------:R-:W-:Y:S01]  /*67c0*/  LOP3.LUT R35, R4, 0x64006400, RZ, 0xfc, !PT ;  /* 0x6400640004237812 */ /* 0x000fe200078efcff */
[C---:B------:R-:W-:Y:S01]  /*67d0*/  FFMA.FTZ R39, R40.reuse, R39, RZ ;  /* 0x0000002728277223 */ /* 0x040fe200000100ff */
[----:B------:R-:W-:Y:S01]  /*67e0*/  FFMA.FTZ R10, R40, R5, RZ ;  /* 0x00000005280a7223 */ /* 0x000fe200000100ff */
[----:B------:R-:W-:Y:S01]  /*67f0*/  LOP3.LUT R37, R37, 0x64006400, RZ, 0xfc, !PT ;  /* 0x6400640025257812 */ /* 0x000fe200078efcff */
[----:B------:R-:W-:-:S02]  /*6800*/  HADD2.F32 R5, -RZ, R7.H0_H0 ;  /* 0x20000007ff057230 */ /* 0x000fc40000004100 */
[-C--:B------:R-:W-:Y:S02]  /*6810*/  HFMA2 R35, R35, R44.reuse.H0_H0, -72, -72 ;  /* 0xd480d48023237431 */ /* 0x080fe4000004002c */
[----:B------:R-:W-:Y:S01]  /*6820*/  FFMA.FTZ R4, R6, R41, R10 ;  /* 0x0000002906047223 */ /* 0x000fe2000001000a */
[----:B------:R-:W-:Y:S01]  /*6830*/  @!P2 LEA R10, R2, R1, 0x3 ;  /* 0x00000001020aa211 */ /* 0x000fe200078e18ff */
[----:B------:R-:W-:Y:S01]  /*6840*/  FFMA.FTZ R36, R6, R11, R39 ;  /* 0x0000000b06247223 */ /* 0x000fe20000010027 */
[----:B------:R-:W-:Y:S02]  /*6850*/  HFMA2 R37, R37, R44.H0_H0, -72, -72 ;  /* 0xd480d48025257431 */ /* 0x000fe4000004002c */
[----:B------:R-:W-:Y:S02]  /*6860*/  HADD2.F32 R39, -RZ, R35.H0_H0 ;  /* 0x20000023ff277230 */ /* 0x000fe40000004100 */
[----:B------:R-:W2:Y:S01]  /*6870*/  @!P2 LDL.64 R10, [R10+0x8] ;  /* 0x000008000a0aa983 */ /* 0x000ea20000100a00 */
[----:B------:R-:W-:-:S02]  /*6880*/  SHF.R.U32.HI R12, RZ, 0x8, R12 ;  /* 0x00000008ff0c7819 */ /* 0x000fc4000001160c */
[----:B------:R-:W-:Y:S01]  /*6890*/  FFMA.FTZ R36, R5, R39, R36 ;  /* 0x0000002705247223 */ /* 0x000fe20000010024 */
[--C-:B------:R-:W-:Y:S02]  /*68a0*/  HADD2.F32 R41, -RZ, R37.reuse.H0_H0 ;  /* 0x20000025ff297230 */ /* 0x100fe40000004100 */
[----:B------:R-:W-:Y:S01]  /*68b0*/  HADD2.F32 R39, -RZ, R37.H1_H1 ;  /* 0x30000025ff277230 */ /* 0x000fe20000004100 */
[----:B------:R-:W-:-:S04]  /*68c0*/  LOP3.LUT R37, R12, 0xf000f, RZ, 0xc0, !PT ;  /* 0x000f000f0c257812 */ /* 0x000fc800078ec0ff */
[----:B------:R-:W-:Y:S01]  /*68d0*/  LOP3.LUT R37, R37, 0x64006400, RZ, 0xfc, !PT ;  /* 0x6400640025257812 */ /* 0x000fe200078efcff */
[----:B------:R-:W-:-:S04]  /*68e0*/  HADD2.F32 R43, -RZ, R35.H1_H1 ;  /* 0x30000023ff2b7230 */ /* 0x000fc80000004100 */
[----:B------:R-:W-:Y:S01]  /*68f0*/  HADD2 R35, R37, -1032, -1032 ;  /* 0xe408e40825237430 */ /* 0x000fe20000000000 */
[----:B------:R-:W-:Y:S01]  /*6900*/  SHF.R.U32.HI R37, RZ, 0x8, R13 ;  /* 0x00000008ff257819 */ /* 0x000fe2000001160d */
[----:B------:R-:W-:-:S03]  /*6910*/  HADD2.F32 R7, -RZ, R7.H1_H1 ;  /* 0x30000007ff077230 */ /* 0x000fc60000004100 */
[----:B------:R-:W-:Y:S01]  /*6920*/  LOP3.LUT R13, R37, 0xf000f, RZ, 0xc0, !PT ;  /* 0x000f000f250d7812 */ /* 0x000fe200078ec0ff */
[----:B------:R-:W-:Y:S01]  /*6930*/  FFMA.FTZ R38, R41, R5, R38 ;  /* 0x0000000529267223 */ /* 0x000fe20000010026 */
[----:B------:R-:W-:Y:S02]  /*6940*/  LOP3.LUT R41, R15, 0xf000f, RZ, 0xc0, !PT ;  /* 0x000f000f0f297812 */ /* 0x000fe400078ec0ff */
[----:B------:R-:W-:Y:S01]  /*6950*/  LOP3.LUT R13, R13, 0x64006400, RZ, 0xfc, !PT ;  /* 0x640064000d0d7812 */ /* 0x000fe200078efcff */
[----:B------:R-:W-:Y:S01]  /*6960*/  FFMA.FTZ R39, R39, R7, R38 ;  /* 0x0000000727277223 */ /* 0x000fe20000010026 */
[----:B------:R-:W-:Y:S01]  /*6970*/  FFMA.FTZ R43, R7, R43, R36 ;  /* 0x0000002b072b7223 */ /* 0x000fe20000010024 */
[----:B0-----:R-:W-:Y:S02]  /*6980*/  HADD2.F32 R36, -RZ, R8.H0_H0 ;  /* 0x20000008ff247230 */ /* 0x001fe40000004100 */
[----:B------:R-:W-:Y:S02]  /*6990*/  HADD2.F32 R38, -RZ, R35.H0_H0 ;  /* 0x20000023ff267230 */ /* 0x000fe40000004100 */
[----:B------:R-:W-:Y:S01]  /*69a0*/  HADD2 R13, R13, -1032, -1032 ;  /* 0xe408e4080d0d7430 */ /* 0x000fe20000000000 */
[----:B------:R-:W-:-:S02]  /*69b0*/  LOP3.LUT R41, R41, 0x64006400, RZ, 0xfc, !PT ;  /* 0x6400640029297812 */ /* 0x000fc400078efcff */
[----:B------:R-:W-:Y:S02]  /*69c0*/  FFMA.FTZ R39, R38, R36, R39 ;  /* 0x0000002426277223 */ /* 0x000fe40000010027 */
[----:B------:R-:W-:Y:S02]  /*69d0*/  HADD2.F32 R38, -RZ, R13.H0_H0 ;  /* 0x2000000dff267230 */ /* 0x000fe40000004100 */
[----:B------:R-:W-:-:S03]  /*69e0*/  HADD2 R41, R41, -1032, -1032 ;  /* 0xe408e40829297430 */ /* 0x000fc60000000000 */
[----:B------:R-:W-:Y:S02]  /*69f0*/  FFMA.FTZ R38, R36, R38, R43 ;  /* 0x0000002624267223 */ /* 0x000fe4000001002b */
[----:B------:R-:W-:-:S05]  /*6a00*/  HADD2.F32 R43, -RZ, R41.H0_H0 ;  /* 0x20000029ff2b7230 */ /* 0x000fca0000004100 */
[----:B------:R-:W-:Y:S01]  /*6a10*/  FFMA.FTZ R43, R40, R43, RZ ;  /* 0x0000002b282b7223 */ /* 0x000fe200000100ff */
[----:B------:R-:W-:Y:S01]  /*6a20*/  HADD2.F32 R40, -RZ, R41.H1_H1 ;  /* 0x30000029ff287230 */ /* 0x000fe20000004100 */
[----:B------:R-:W-:-:S04]  /*6a30*/  LOP3.LUT R41, R15, 0xf000f0, RZ, 0xc0, !PT ;  /* 0x00f000f00f297812 */ /* 0x000fc800078ec0ff */
[----:B------:R-:W-:Y:S01]  /*6a40*/  FFMA.FTZ R40, R6, R40, R43 ;  /* 0x0000002806287223 */ /* 0x000fe2000001002b */
[----:B------:R-:W-:Y:S02]  /*6a50*/  LOP3.LUT R43, R14, 0xf000f0, RZ, 0xc0, !PT ;  /* 0x00f000f00e2b7812 */ /* 0x000fe400078ec0ff */
[----:B------:R-:W-:Y:S02]  /*6a60*/  LOP3.LUT R41, R41, 0x64006400, RZ, 0xfc, !PT ;  /* 0x6400640029297812 */ /* 0x000fe400078efcff */
[----:B------:R-:W-:-:S03]  /*6a70*/  LOP3.LUT R43, R43, 0x64006400, RZ, 0xfc, !PT ;  /* 0x640064002b2b7812 */ /* 0x000fc600078efcff */
[-C--:B------:R-:W-:Y:S02]  /*6a80*/  HFMA2 R41, R41, R44.reuse.H0_H0, -72, -72 ;  /* 0xd480d48029297431 */ /* 0x080fe4000004002c */
[----:B------:R-:W-:-:S03]  /*6a90*/  HFMA2 R6, R43, R44.H0_H0, -72, -72 ;  /* 0xd480d4802b067431 */ /* 0x000fc6000004002c */
[--C-:B------:R-:W-:Y:S02]  /*6aa0*/  HADD2.F32 R43, -RZ, R41.reuse.H0_H0 ;  /* 0x20000029ff2b7230 */ /* 0x100fe40000004100 */
[--C-:B------:R-:W-:Y:S02]  /*6ab0*/  HADD2.F32 R42, -RZ, R6.reuse.H0_H0 ;  /* 0x20000006ff2a7230 */ /* 0x100fe40000004100 */
[----:B------:R-:W-:Y:S02]  /*6ac0*/  HADD2.F32 R6, -RZ, R6.H1_H1 ;  /* 0x30000006ff067230 */ /* 0x000fe40000004100 */
[C---:B------:R-:W-:Y:S01]  /*6ad0*/  FFMA.FTZ R40, R5.reuse, R43, R40 ;  /* 0x0000002b05287223 */ /* 0x040fe20000010028 */
[----:B------:R-:W-:Y:S02]  /*6ae0*/  HADD2.F32 R41, -RZ, R41.H1_H1 ;  /* 0x30000029ff297230 */ /* 0x000fe40000004100 */
[----:B------:R-:W-:Y:S01]  /*6af0*/  FFMA.FTZ R4, R5, R42, R4 ;  /* 0x0000002a05047223 */ /* 0x000fe20000010004 */
[----:B------:R-:W-:-:S04]  /*6b00*/  IMAD.WIDE R42, R0, 0x4, R24 ;  /* 0x00000004002a7825 */ /* 0x000fc800078e0218 */
[C---:B------:R-:W-:Y:S01]  /*6b10*/  FFMA.FTZ R25, R7.reuse, R6, R4 ;  /* 0x0000000607197223 */ /* 0x040fe20000010004 */
        /* <DEDUP_REMOVED lines=9> */
[----:B------:R-:W-:-:S05]  /*6bb0*/  HADD2.F32 R25, -RZ, R8.H1_H1 ;  /* 0x30000008ff197230 */ /* 0x000fca0000004100 */
[----:B------:R-:W-:Y:S01]  /*6bc0*/  FFMA.FTZ R35, R35, R25, R39 ;  /* 0x0000001923237223 */ /* 0x000fe20000010027 */
[----:B------:R-:W-:-:S04]  /*6bd0*/  SHF.R.U32.HI R39, RZ, 0x8, R15 ;  /* 0x00000008ff277819 */ /* 0x000fc8000001160f */
[----:B------:R-:W-:-:S04]  /*6be0*/  LOP3.LUT R8, R39, 0xf000f, RZ, 0xc0, !PT ;  /* 0x000f000f27087812 */ /* 0x000fc800078ec0ff */
[----:B------:R-:W-:-:S05]  /*6bf0*/  LOP3.LUT R8, R8, 0x64006400, RZ, 0xfc, !PT ;  /* 0x6400640008087812 */ /* 0x000fca00078efcff */
[----:B------:R-:W-:-:S05]  /*6c00*/  HADD2 R8, R8, -1032, -1032 ;  /* 0xe408e40808087430 */ /* 0x000fca0000000000 */
[----:B------:R-:W-:-:S05]  /*6c10*/  HADD2.F32 R15, -RZ, R8.H0_H0 ;  /* 0x20000008ff0f7230 */ /* 0x000fca0000004100 */
[----:B------:R-:W-:Y:S01]  /*6c20*/  FFMA.FTZ R36, R36, R15, R41 ;  /* 0x0000000f24247223 */ /* 0x000fe20000010029 */
[----:B------:R-:W-:Y:S02]  /*6c30*/  HADD2.F32 R15, -RZ, R13.H1_H1 ;  /* 0x3000000dff0f7230 */ /* 0x000fe40000004100 */
[----:B------:R-:W-:-:S05]  /*6c40*/  HADD2.F32 R13, -RZ, R14.H1_H1 ;  /* 0x3000000eff0d7230 */ /* 0x000fca0000004100 */
[----:B------:R-:W-:Y:S01]  /*6c50*/  FFMA.FTZ R24, R25, R13, R24 ;  /* 0x0000000d19187223 */ /* 0x000fe20000010018 */
[----:B------:R-:W-:-:S05]  /*6c60*/  HADD2.F32 R13, -RZ, R8.H1_H1 ;  /* 0x30000008ff0d7230 */ /* 0x000fca0000004100 */
[C---:B------:R-:W-:Y:S02]  /*6c70*/  FFMA.FTZ R36, R25.reuse, R13, R36 ;  /* 0x0000000d19247223 */ /* 0x040fe40000010024 */
[----:B------:R-:W4:Y:S01]  /*6c80*/  @!P2 LDG.E.U16.CONSTANT R13, desc[UR6][R22.64] ;  /* 0x00000006160da981 */ /* 0x000f22000c1e9500 */
[----:B------:R-:W-:Y:S01]  /*6c90*/  FFMA.FTZ R38, R25, R15, R38 ;  /* 0x0000000f19267223 */ /* 0x000fe20000010026 */
[----:B------:R-:W-:Y:S02]  /*6ca0*/  LOP3.LUT R12, R12, 0xf000f0, RZ, 0xc0, !PT ;  /* 0x00f000f00c0c7812 */ /* 0x000fe400078ec0ff */
[----:B------:R-:W-:Y:S02]  /*6cb0*/  LOP3.LUT R37, R37, 0xf000f0, RZ, 0xc0, !PT ;  /* 0x00f000f025257812 */ /* 0x000fe400078ec0ff */
[----:B------:R-:W-:Y:S02]  /*6cc0*/  LOP3.LUT R40, R40, 0xf000f0, RZ, 0xc0, !PT ;  /* 0x00f000f028287812 */ /* 0x000fe400078ec0ff */
[----:B------:R-:W-:-:S04]  /*6cd0*/  LOP3.LUT R39, R39, 0xf000f0, RZ, 0xc0, !PT ;  /* 0x00f000f027277812 */ /* 0x000fc800078ec0ff */
[----:B------:R-:W-:Y:S02]  /*6ce0*/  LOP3.LUT R39, R39, 0x64006400, RZ, 0xfc, !PT ;  /* 0x6400640027277812 */ /* 0x000fe400078efcff */
[----:B--2---:R-:W-:Y:S02]  /*6cf0*/  @!P2 PRMT R31, R10, 0x7610, R31 ;  /* 0x000076100a1fa816 */ /* 0x004fe4000000001f */
[----:B------:R-:W-:Y:S02]  /*6d00*/  @!P2 PRMT R32, R11, 0x7610, R32 ;  /* 0x000076100b20a816 */ /* 0x000fe40000000020 */
[----:B------:R-:W-:Y:S02]  /*6d10*/  @!P2 PRMT R31, R31, 0x7610, R10 ;  /* 0x000076101f1fa816 */ /* 0x000fe4000000000a */
[----:B------:R-:W-:-:S03]  /*6d20*/  @!P2 PRMT R32, R32, 0x7610, R11 ;  /* 0x000076102020a816 */ /* 0x000fc6000000000b */
[--C-:B------:R-:W-:Y:S02]  /*6d30*/  HADD2.F32 R25, -RZ, R31.reuse.H0_H0 ;  /* 0x2000001fff197230 */ /* 0x100fe40000004100 */
[----:B------:R-:W-:Y:S02]  /*6d40*/  HADD2.F32 R10, -RZ, R31.H1_H1 ;  /* 0x3000001fff0a7230 */ /* 0x000fe40000004100 */
[--C-:B------:R-:W-:Y:S02]  /*6d50*/  HADD2.F32 R11, -RZ, R32.reuse.H0_H0 ;  /* 0x20000020ff0b7230 */ /* 0x100fe40000004100 */
[----:B------:R-:W-:Y:S01]  /*6d60*/  FMUL.FTZ R14, R16, R25 ;  /* 0x00000019100e7220 */ /* 0x000fe20000410000 */
[----:B------:R-:W-:Y:S02]  /*6d70*/  HADD2.F32 R16, -RZ, R32.H1_H1 ;  /* 0x30000020ff107230 */ /* 0x000fe40000004100 */
        /* <DEDUP_REMOVED lines=8> */
[----:B------:R-:W-:-:S02]  /*6e00*/  PRMT R8, R8, 0x5410, R19 ;  /* 0x0000541008087816 */ /* 0x000fc40000000013 */
[----:B------:R-:W-:Y:S02]  /*6e10*/  LOP3.LUT R15, R12, 0x64006400, RZ, 0xfc, !PT ;  /* 0x640064000c0f7812 */ /* 0x000fe400078efcff */
[----:B------:R-:W-:Y:S02]  /*6e20*/  LOP3.LUT R19, R37, 0x64006400, RZ, 0xfc, !PT ;  /* 0x6400640025137812 */ /* 0x000fe400078efcff */
[----:B------:R-:W-:Y:S01]  /*6e30*/  LOP3.LUT R37, R40, 0x64006400, RZ, 0xfc, !PT ;  /* 0x6400640028257812 */ /* 0x000fe200078efcff */
[----:B------:R-:W-:Y:S02]  /*6e40*/  HADD2 R12, R8, R29 ;  /* 0x0000001d080c7230 */ /* 0x000fe40000000000 */
[-C--:B------:R-:W-:Y:S02]  /*6e50*/  HFMA2 R8, R15, R44.reuse.H0_H0, -72, -72 ;  /* 0xd480d4800f087431 */ /* 0x080fe4000004002c */
[-C--:B------:R-:W-:Y:S02]  /*6e60*/  HFMA2 R19, R19, R44.reuse.H0_H0, -72, -72 ;  /* 0xd480d48013137431 */ /* 0x080fe4000004002c */
[----:B------:R-:W-:-:S02]  /*6e70*/  HFMA2 R18, R37, R44.H0_H0, -72, -72 ;  /* 0xd480d48025127431 */ /* 0x000fc4000004002c */
[----:B------:R-:W-:Y:S02]  /*6e80*/  HFMA2 R15, R39, R44.H0_H0, -72, -72 ;  /* 0xd480d480270f7431 */ /* 0x000fe4000004002c */
[----:B------:R-:W-:Y:S02]  /*6e90*/  HFMA2 R14, R14, 1, 1, R30 ;  /* 0x3c003c000e0e7831 */ /* 0x000fe4000000001e */
[----:B------:R-:W-:Y:S02]  /*6ea0*/  HADD2.F32 R29, -RZ, R9.H0_H0 ;  /* 0x20000009ff1d7230 */ /* 0x000fe40000004100 */
[----:B------:R-:W-:Y:S02]  /*6eb0*/  HADD2.F32 R30, -RZ, R8.H0_H0 ;  /* 0x20000008ff1e7230 */ /* 0x000fe40000004100 */
[----:B------:R-:W-:Y:S02]  /*6ec0*/  HADD2.F32 R20, -RZ, R19.H0_H0 ;  /* 0x20000013ff147230 */ /* 0x000fe40000004100 */
[----:B------:R-:W-:-:S02]  /*6ed0*/  HADD2.F32 R39, -RZ, R18.H0_H0 ;  /* 0x20000012ff277230 */ /* 0x000fc40000004100 */
[----:B------:R-:W-:Y:S02]  /*6ee0*/  HADD2.F32 R37, -RZ, R15.H0_H0 ;  /* 0x2000000fff257230 */ /* 0x000fe40000004100 */
[----:B------:R-:W-:Y:S01]  /*6ef0*/  FFMA.FTZ R35, R30, R29, R35 ;  /* 0x0000001d1e237223 */ /* 0x000fe20000010023 */
[C---:B------:R-:W-:Y:S01]  /*6f00*/  FFMA.FTZ R38, R29.reuse, R20, R38 ;  /* 0x000000141d267223 */ /* 0x040fe20000010026 */
[C---:B------:R-:W-:Y:S01]  /*6f10*/  FFMA.FTZ R24, R29.reuse, R39, R24 ;  /* 0x000000271d187223 */ /* 0x040fe20000010018 */
[----:B------:R-:W-:Y:S02]  /*6f20*/  HADD2.F32 R9, -RZ, R9.H1_H1 ;  /* 0x30000009ff097230 */ /* 0x000fe40000004100 */
[----:B------:R-:W-:Y:S01]  /*6f30*/  FFMA.FTZ R36, R29, R37, R36 ;  /* 0x000000251d247223 */ /* 0x000fe20000010024 */
[----:B------:R-:W-:Y:S02]  /*6f40*/  HADD2.F32 R8, -RZ, R8.H1_H1 ;  /* 0x30000008ff087230 */ /* 0x000fe40000004100 */
        /* <DEDUP_REMOVED lines=11> */
[----:B------:R-:W-:-:S02]  /*7000*/  FMUL.FTZ R29, R29, R10 ;  /* 0x0000000a1d1d7220 */ /* 0x000fc40000410000 */
[----:B------:R-:W-:Y:S02]  /*7010*/  F2FP.F16.F32.PACK_AB R19, RZ, R19 ;  /* 0x00000013ff13723e */ /* 0x000fe400000000ff */
[----:B------:R-:W-:Y:S01]  /*7020*/  F2FP.F16.F32.PACK_AB R21, RZ, R21 ;  /* 0x00000015ff15723e */ /* 0x000fe200000000ff */
[----:B------:R-:W-:Y:S01]  /*7030*/  FMUL.FTZ R34, R34, R11 ;  /* 0x0000000b22227220 */ /* 0x000fe20000410000 */
[----:B------:R-:W-:Y:S01]  /*7040*/  FMUL.FTZ R27, R27, R16 ;  /* 0x000000101b1b7220 */ /* 0x000fe20000410000 */
[----:B------:R-:W-:Y:S02]  /*7050*/  F2FP.F16.F32.PACK_AB R18, RZ, R18 ;  /* 0x00000012ff12723e */ /* 0x000fe400000000ff */
[----:B------:R-:W-:Y:S02]  /*7060*/  F2FP.F16.F32.PACK_AB R29, RZ, R29 ;  /* 0x0000001dff1d723e */ /* 0x000fe400000000ff */
[----:B------:R-:W-:Y:S01]  /*7070*/  PRMT R19, R19, 0x5410, R21 ;  /* 0x0000541013137816 */ /* 0x000fe20000000015 */
[----:B------:R-:W-:Y:S01]  /*7080*/  FMUL.FTZ R24, R24, R11 ;  /* 0x0000000b18187220 */ /* 0x000fe20000410000 */
[----:B------:R-:W-:Y:S01]  /*7090*/  FMUL.FTZ R15, R15, R16 ;  /* 0x000000100f0f7220 */ /* 0x000fe20000410000 */
[----:B------:R-:W-:-:S02]  /*70a0*/  PRMT R18, R18, 0x5410, R29 ;  /* 0x0000541012127816 */ /* 0x000fc4000000001d */
[----:B------:R-:W-:Y:S01]  /*70b0*/  F2FP.F16.F32.PACK_AB R34, RZ, R34 ;  /* 0x00000022ff22723e */ /* 0x000fe200000000ff */
[----:B------:R-:W-:Y:S01]  /*70c0*/  HFMA2 R14, R19, 1, 1, R14 ;  /* 0x3c003c00130e7831 */ /* 0x000fe2000000000e */
[----:B------:R-:W-:Y:S02]  /*70d0*/  F2FP.F16.F32.PACK_AB R27, RZ, R27 ;  /* 0x0000001bff1b723e */ /* 0x000fe400000000ff */
[----:B------:R-:W-:Y:S01]  /*70e0*/  F2FP.F16.F32.PACK_AB R24, RZ, R24 ;  /* 0x00000018ff18723e */ /* 0x000fe200000000ff */
[----:B------:R-:W-:Y:S01]  /*70f0*/  HFMA2 R30, R18, 1, 1, R14 ;  /* 0x3c003c00121e7831 */ /* 0x000fe2000000000e */
[----:B------:R-:W-:Y:S02]  /*7100*/  PRMT R34, R34, 0x5410, R27 ;  /* 0x0000541022227816 */ /* 0x000fe4000000001b */
[----:B------:R-:W-:Y:S02]  /*7110*/  F2FP.F16.F32.PACK_AB R15, RZ, R15 ;  /* 0x0000000fff0f723e */ /* 0x000fe400000000ff */
[----:B---3--:R-:W-:-:S02]  /*7120*/  LOP3.LUT R18, R5, 0xf000f, RZ, 0xc0, !PT ;  /* 0x000f000f05127812 */ /* 0x008fc400078ec0ff */
[----:B------:R-:W-:Y:S02]  /*7130*/  LOP3.LUT R20, R7, 0xf000f, RZ, 0xc0, !PT ;  /* 0x000f000f07147812 */ /* 0x000fe400078ec0ff */
[----:B------:R-:W-:Y:S01]  /*7140*/  LOP3.LUT R14, R4, 0xf000f, RZ, 0xc0, !PT ;  /* 0x000f000f040e7812 */ /* 0x000fe200078ec0ff */
[----:B------:R-:W-:Y:S01]  /*7150*/  HADD2 R12, R34, R12 ;  /* 0x0000000c220c7230 */ /* 0x000fe20000000000 */
[----:B------:R-:W-:Y:S02]  /*7160*/  PRMT R24, R24, 0x5410, R15 ;  /* 0x0000541018187816 */ /* 0x000fe4000000000f */
[----:B------:R-:W-:Y:S02]  /*7170*/  LOP3.LUT R18, R18, 0x64006400, RZ, 0xfc, !PT ;  /* 0x6400640012127812 */ /* 0x000fe400078efcff */
[----:B------:R-:W-:Y:S02]  /*7180*/  LOP3.LUT R20, R20, 0x64006400, RZ, 0xfc, !PT ;  /* 0x6400640014147812 */ /* 0x000fe400078efcff */
[----:B------:R-:W-:-:S02]  /*7190*/  LOP3.LUT R19, R6, 0xf000f, RZ, 0xc0, !PT ;  /* 0x000f000f06137812 */ /* 0x000fc400078ec0ff */
[----:B------:R-:W-:Y:S01]  /*71a0*/  LOP3.LUT R14, R14, 0x64006400, RZ, 0xfc, !PT ;  /* 0x640064000e0e7812 */ /* 0x000fe200078efcff */
[----:B------:R-:W-:Y:S02]  /*71b0*/  HFMA2 R29, R24, 1, 1, R12 ;  /* 0x3c003c00181d7831 */ /* 0x000fe4000000000c */
[----:B------:R-:W-:Y:S01]  /*71c0*/  HADD2 R24, R18, -1032, -1032 ;  /* 0xe408e40812187430 */ /* 0x000fe20000000000 */
[----:B------:R-:W-:Y:S01]  /*71d0*/  LOP3.LUT R19, R19, 0x64006400, RZ, 0xfc, !PT ;  /* 0x6400640013137812 */ /* 0x000fe200078efcff */
[----:B------:R-:W-:Y:S02]  /*71e0*/  HADD2 R20, R20, -1032, -1032 ;  /* 0xe408e40814147430 */ /* 0x000fe40000000000 */
[----:B------:R-:W-:Y:S02]  /*71f0*/  HADD2 R14, R14, -1032, -1032 ;  /* 0xe408e4080e0e7430 */ /* 0x000fe40000000000 */
[----:B0-----:R-:W-:Y:S02]  /*7200*/  HADD2.F32 R15, -RZ, R8.H0_H0 ;  /* 0x20000008ff0f7230 */ /* 0x001fe40000004100 */
[----:B------:R-:W-:-:S02]  /*7210*/  HADD2 R19, R19, -1032, -1032 ;  /* 0xe408e40813137430 */ /* 0x000fc40000000000 */
[----:B------:R-:W-:Y:S02]  /*7220*/  HADD2.F32 R26, -RZ, R24.H0_H0 ;  /* 0x20000018ff1a7230 */ /* 0x000fe40000004100 */
[----:B------:R-:W-:Y:S02]  /*7230*/  HADD2.F32 R18, -RZ, R20.H0_H0 ;  /* 0x20000014ff127230 */ /* 0x000fe40000004100 */
[----:B------:R-:W-:Y:S02]  /*7240*/  HADD2.F32 R12, -RZ, R14.H0_H0 ;  /* 0x2000000eff0c7230 */ /* 0x000fe40000004100 */
[C---:B------:R-:W-:Y:S01]  /*7250*/  FFMA.FTZ R21, R15.reuse, R26, RZ ;  /* 0x0000001a0f157223 */ /* 0x040fe200000100ff */
[----:B------:R-:W-:Y:S02]  /*7260*/  HADD2.F32 R8, -RZ, R8.H1_H1 ;  /* 0x30000008ff087230 */ /* 0x000fe40000004100 */
[----:B------:R-:W-:Y:S02]  /*7270*/  HADD2.F32 R24, -RZ, R24.H1_H1 ;  /* 0x30000018ff187230 */ /* 0x000fe40000004100 */
[----:B------:R-:W-:Y:S01]  /*7280*/  FFMA.FTZ R35, R15, R18, RZ ;  /* 0x000000120f237223 */ /* 0x000fe200000100ff */
[----:B------:R-:W-:-:S02]  /*7290*/  HADD2.F32 R37, -RZ, R14.H1_H1 ;  /* 0x3000000eff257230 */ /* 0x000fc40000004100 */
[----:B------:R-:W-:Y:S01]  /*72a0*/  FFMA.FTZ R12, R12, R15, RZ ;  /* 0x0000000f0c0c7223 */ /* 0x000fe200000100ff */
[--C-:B------:R-:W-:Y:S01]  /*72b0*/  HADD2.F32 R14, -RZ, R19.reuse.H0_H0 ;  /* 0x20000013ff0e7230 */ /* 0x100fe20000004100 */
[----:B------:R-:W-:Y:S01]  /*72c0*/  LOP3.LUT R18, R4, 0xf000f0, RZ, 0xc0, !PT ;  /* 0x00f000f004127812 */ /* 0x000fe200078ec0ff */
[----:B------:R-:W-:Y:S01]  /*72d0*/  FFMA.FTZ R21, R8, R24, R21 ;  /* 0x0000001808157223 */ /* 0x000fe20000010015 */
[----:B------:R-:W-:Y:S02]  /*72e0*/  LOP3.LUT R26, R5, 0xf000f0, RZ, 0xc0, !PT ;  /* 0x00f000f0051a7812 */ /* 0x000fe400078ec0ff */
[----:B------:R-:W-:Y:S01]  /*72f0*/  LOP3.LUT R36, R6, 0xf000f0, RZ, 0xc0, !PT ;  /* 0x00f000f006247812 */ /* 0x000fe200078ec0ff */
[----:B------:R-:W-:Y:S02]  /*7300*/  HADD2.F32 R24, -RZ, R19.H1_H1 ;  /* 0x30000013ff187230 */ /* 0x000fe40000004100 */
[----:B------:R-:W-:Y:S01]  /*7310*/  FFMA.FTZ R27, R15, R14, RZ ;  /* 0x0000000e0f1b7223 */ /* 0x000fe200000100ff */
[----:B------:R-:W-:-:S02]  /*7320*/  HADD2.F32 R20, -RZ, R20.H1_H1 ;  /* 0x30000014ff147230 */ /* 0x000fc40000004100 */
[----:B------:R-:W-:Y:S01]  /*7330*/  FFMA.FTZ R12, R37, R8, R12 ;  /* 0x00000008250c7223 */ /* 0x000fe2000001000c */
[----:B------:R-:W-:Y:S01]  /*7340*/  LOP3.LUT R19, R18, 0x64006400, RZ, 0xfc, !PT ;  /* 0x6400640012137812 */ /* 0x000fe200078efcff */
[----:B------:R-:W0:Y:S01]  /*7350*/  LDS.64 R14, [UR4+0x38] ;  /* 0x00003804ff0e7984 */ /* 0x000e220008000a00 */
[----:B------:R-:W-:Y:S02]  /*7360*/  LOP3.LUT R37, R26, 0x64006400, RZ, 0xfc, !PT ;  /* 0x640064001a257812 */ /* 0x000fe400078efcff */
[----:B------:R-:W-:Y:S01]  /*7370*/  LOP3.LUT R39, R36, 0x64006400, RZ, 0xfc, !PT ;  /* 0x6400640024277812 */ /* 0x000fe200078efcff */
[C---:B------:R-:W-:Y:S01]  /*7380*/  FFMA.FTZ R27, R8.reuse, R24, R27 ;  /* 0x00000018081b7223 */ /* 0x040fe2000001001b */
[----:B------:R-:W-:Y:S01]  /*7390*/  LOP3.LUT R34, R7, 0xf000f0, RZ, 0xc0, !PT ;  /* 0x00f000f007227812 */ /* 0x000fe200078ec0ff */
[----:B------:R-:W-:Y:S01]  /*73a0*/  FFMA.FTZ R35, R8, R20, R35 ;  /* 0x0000001408237223 */ /* 0x000fe20000010023 */
[-C--:B------:R-:W-:Y:S02]  /*73b0*/  HFMA2 R8, R19, R44.reuse.H0_H0, -72, -72 ;  /* 0xd480d48013087431 */ /* 0x080fe4000004002c */
[-C--:B------:R-:W-:Y:S01]  /*73c0*/  HFMA2 R18, R37, R44.reuse.H0_H0, -72, -72 ;  /* 0xd480d48025127431 */ /* 0x080fe2000004002c */
[----:B------:R-:W-:Y:S01]  /*73d0*/  LOP3.LUT R37, R34, 0x64006400, RZ, 0xfc, !PT ;  /* 0x6400640022257812 */ /* 0x000fe200078efcff */
[----:B------:R-:W-:-:S02]  /*73e0*/  HFMA2 R19, R39, R44.H0_H0, -72, -72 ;  /* 0xd480d48027137431 */ /* 0x000fc4000004002c */
[----:B------:R-:W-:Y:S02]  /*73f0*/  HADD2.F32 R20, -RZ, R9.H0_H0 ;  /* 0x20000009ff147230 */ /* 0x000fe40000004100 */
[----:B------:R-:W-:Y:S02]  /*7400*/  HFMA2 R24, R37, R44.H0_H0, -72, -72 ;  /* 0xd480d48025187431 */ /* 0x000fe4000004002c */
[----:B------:R-:W-:Y:S02]  /*7410*/  HADD2.F32 R26, -RZ, R19.H0_H0 ;  /* 0x20000013ff1a7230 */ /* 0x000fe40000004100 */
[----:B------:R-:W-:-:S03]  /*7420*/  HADD2.F32 R34, -RZ, R18.H0_H0 ;  /* 0x20000012ff227230 */ /* 0x000fc60000004100 */
[C---:B------:R-:W-:Y:S01]  /*7430*/  FFMA.FTZ R36, R20.reuse, R26, R27 ;  /* 0x0000001a14247223 */ /* 0x040fe2000001001b */
[----:B------:R-:W-:Y:S02]  /*7440*/  HADD2.F32 R26, -RZ, R24.H0_H0 ;  /* 0x20000018ff1a7230 */ /* 0x000fe40000004100 */
[C---:B------:R-:W-:Y:S01]  /*7450*/  FFMA.FTZ R34, R20.reuse, R34, R21 ;  /* 0x0000002214227223 */ /* 0x040fe20000010015 */
[--C-:B------:R-:W-:Y:S02]  /*7460*/  HADD2.F32 R39, -RZ, R8.reuse.H0_H0 ;  /* 0x20000008ff277230 */ /* 0x100fe40000004100 */
[----:B------:R-:W-:Y:S02]  /*7470*/  HADD2.F32 R21, -RZ, R8.H1_H1 ;  /* 0x30000008ff157230 */ /* 0x000fe40000004100 */
[----:B------:R-:W-:Y:S01]  /*7480*/  FFMA.FTZ R35, R20, R26, R35 ;  /* 0x0000001a14237223 */ /* 0x000fe20000010023 */
[----:B------:R-:W-:Y:S02]  /*7490*/  HADD2.F32 R9, -RZ, R9.H1_H1 ;  /* 0x30000009ff097230 */ /* 0x000fe40000004100 */
[----:B------:R-:W-:Y:S01]  /*74a0*/  HADD2.F32 R8, -RZ, R24.H1_H1 ;  /* 0x30000018ff087230 */ /* 0x000fe20000004100 */
[----:B------:R-:W-:Y:S01]  /*74b0*/  SHF.R.U32.HI R4, RZ, 0x8, R4 ;  /* 0x00000008ff047819 */ /* 0x000fe20000011604 */
[----:B------:R-:W-:-:S02]  /*74c0*/  HADD2.F32 R18, -RZ, R18.H1_H1 ;  /* 0x30000012ff127230 */ /* 0x000fc40000004100 */
[----:B------:R-:W-:Y:S01]  /*74d0*/  FFMA.FTZ R12, R39, R20, R12 ;  /* 0x00000014270c7223 */ /* 0x000fe2000001000c */
[----:B------:R-:W-:Y:S01]  /*74e0*/  HADD2.F32 R19, -RZ, R19.H1_H1 ;  /* 0x30000013ff137230 */ /* 0x000fe20000004100 */
[----:B------:R-:W-:Y:S02]  /*74f0*/  SHF.R.U32.HI R5, RZ, 0x8, R5 ;  /* 0x00000008ff057819 */ /* 0x000fe40000011605 */
[----:B------:R-:W-:Y:S01]  /*7500*/  SHF.R.U32.HI R6, RZ, 0x8, R6 ;  /* 0x00000008ff067819 */ /* 0x000fe20000011606 */
[----:B------:R-:W-:Y:S01]  /*7510*/  FFMA.FTZ R20, R9, R8, R35 ;  /* 0x0000000809147223 */ /* 0x000fe20000010023 */
[----:B------:R-:W-:Y:S01]  /*7520*/  SHF.R.U32.HI R7, RZ, 0x8, R7 ;  /* 0x00000008ff077819 */ /* 0x000fe20000011607 */
[----:B------:R-:W-:Y:S01]  /*7530*/  FFMA.FTZ R24, R21, R9, R12 ;  /* 0x0000000915187223 */ /* 0x000fe2000001000c */
[C---:B------:R-:W-:Y:S01]  /*7540*/  FFMA.FTZ R26, R9.reuse, R18, R34 ;  /* 0x00000012091a7223 */ /* 0x040fe20000010022 */
[----:B------:R-:W-:Y:S01]  /*7550*/  FFMA.FTZ R19, R9, R19, R36 ;  /* 0x0000001309137223 */ /* 0x000fe20000010024 */
        /* <DEDUP_REMOVED lines=17> */
[----:B------:R-:W-:Y:S01]  /*7670*/  FFMA.FTZ R24, R35, R21, R24 ;  /* 0x0000001523187223 */ /* 0x000fe20000010018 */
[----:B------:R-:W-:Y:S02]  /*7680*/  HADD2.F32 R37, -RZ, R27.H1_H1 ;  /* 0x3000001bff257230 */ /* 0x000fe40000004100 */
[C---:B------:R-:W-:Y:S01]  /*7690*/  FFMA.FTZ R35, R21.reuse, R36, R26 ;  /* 0x0000002415237223 */ /* 0x040fe2000001001a */
[----:B------:R-:W-:Y:S01]  /*76a0*/  FFMA.FTZ R27, R21, R34, R19 ;  /* 0x00000022151b7223 */ /* 0x000fe20000010013 */
[----:B------:R-:W-:-:S02]  /*76b0*/  HADD2.F32 R14, -RZ, R14.H1_H1 ;  /* 0x3000000eff0e7230 */ /* 0x000fc40000004100 */
[----:B------:R-:W-:Y:S01]  /*76c0*/  FFMA.FTZ R21, R21, R39, R20 ;  /* 0x0000002715157223 */ /* 0x000fe20000010014 */
[----:B------:R-:W-:Y:S01]  /*76d0*/  HADD2.F32 R20, -RZ, R8.H1_H1 ;  /* 0x30000008ff147230 */ /* 0x000fe20000004100 */
[----:B------:R-:W-:Y:S02]  /*76e0*/  LOP3.LUT R4, R4, 0xf000f0, RZ, 0xc0, !PT ;  /* 0x00f000f004047812 */ /* 0x000fe400078ec0ff */
[----:B------:R-:W-:Y:S01]  /*76f0*/  LOP3.LUT R8, R5, 0xf000f0, RZ, 0xc0, !PT ;  /* 0x00f000f005087812 */ /* 0x000fe200078ec0ff */
[----:B------:R-:W-:Y:S01]  /*7700*/  FFMA.FTZ R19, R37, R14, R24 ;  /* 0x0000000e25137223 */ /* 0x000fe20000010018 */
[----:B------:R-:W-:Y:S02]  /*7710*/  LOP3.LUT R6, R6, 0xf000f0, RZ, 0xc0, !PT ;  /* 0x00f000f006067812 */ /* 0x000fe400078ec0ff */
[----:B------:R-:W-:Y:S02]  /*7720*/  LOP3.LUT R5, R4, 0x64006400, RZ, 0xfc, !PT ;  /* 0x6400640004057812 */ /* 0x000fe400078efcff */
[----:B------:R-:W-:-:S02]  /*7730*/  LOP3.LUT R37, R8, 0x64006400, RZ, 0xfc, !PT ;  /* 0x6400640008257812 */ /* 0x000fc400078efcff */
[----:B------:R-:W-:Y:S02]  /*7740*/  LOP3.LUT R7, R7, 0xf000f0, RZ, 0xc0, !PT ;  /* 0x00f000f007077812 */ /* 0x000fe400078ec0ff */
[----:B------:R-:W-:Y:S01]  /*7750*/  LOP3.LUT R39, R6, 0x64006400, RZ, 0xfc, !PT ;  /* 0x6400640006277812 */ /* 0x000fe200078efcff */
[-C--:B------:R-:W-:Y:S01]  /*7760*/  HFMA2 R6, R5, R44.reuse.H0_H0, -72, -72 ;  /* 0xd480d48005067431 */ /* 0x080fe2000004002c */
[----:B------:R-:W-:Y:S01]  /*7770*/  LOP3.LUT R7, R7, 0x64006400, RZ, 0xfc, !PT ;  /* 0x6400640007077812 */ /* 0x000fe200078efcff */
[-C--:B------:R-:W-:Y:S02]  /*7780*/  HFMA2 R5, R37, R44.reuse.H0_H0, -72, -72 ;  /* 0xd480d48025057431 */ /* 0x080fe4000004002c */
[----:B------:R-:W-:Y:S02]  /*7790*/  HADD2.F32 R18, -RZ, R18.H1_H1 ;  /* 0x30000012ff127230 */ /* 0x000fe40000004100 */
[----:B------:R-:W-:Y:S01]  /*77a0*/  FFMA.FTZ R35, R14, R20, R35 ;  /* 0x000000140e237223 */ /* 0x000fe20000010023 */
[----:B------:R-:W-:-:S02]  /*77b0*/  HFMA2 R4, R39, R44.H0_H0, -72, -72 ;  /* 0xd480d48027047431 */ /* 0x000fc4000004002c */
[----:B------:R-:W-:Y:S02]  /*77c0*/  HADD2.F32 R20, -RZ, R9.H1_H1 ;  /* 0x30000009ff147230 */ /* 0x000fe40000004100 */
[----:B------:R-:W-:Y:S02]  /*77d0*/  HFMA2 R7, R7, R44.H0_H0, -72, -72 ;  /* 0xd480d48007077431 */ /* 0x000fe4000004002c */
        /* <DEDUP_REMOVED lines=34> */
[----:B------:R-:W-:-:S02]  /*7a00*/  @!P2 IADD3 R7, PT, PT, R2, 0x1, RZ ;  /* 0x000000010207a810 */ /* 0x000fc40007ffe0ff */
[----:B------:R-:W-:Y:S01]  /*7a10*/  IADD3 R22, P1, PT, R22, 0x80, RZ ;  /* 0x0000008016167810 */ /* 0x000fe20007f3e0ff */
[----:B------:R-:W-:Y:S01]  /*7a20*/  HFMA2 R30, R6, 1, 1, R30 ;  /* 0x3c003c00061e7831 */ /* 0x000fe2000000001e */
[----:B------:R-:W-:Y:S01]  /*7a30*/  @!P2 MOV R2, R7 ;  /* 0x000000070002a202 */ /* 0x000fe20000000f00 */
[----:B------:R-:W-:Y:S01]  /*7a40*/  HADD2 R29, R4, R29 ;  /* 0x0000001d041d7230 */ /* 0x000fe20000000000 */
[----:B------:R-:W-:Y:S01]  /*7a50*/  IADD3.X R23, PT, PT, RZ, R23, RZ, P1, !PT ;  /* 0x00000017ff177210 */ /* 0x000fe20000ffe4ff */
[----:B------:R-:W-:Y:S01]  /*7a60*/  IMAD.WIDE R40, R0, 0x4, R42 ;  /* 0x0000000400287825 */ /* 0x000fe200078e022a */
[----:B------:R-:W-:Y:S07]  /*7a70*/  @!P0 BRA `(.L_x_4968) ;  /* 0xffffffd800e48947 */ /* 0x000fee000383ffff */
.L_x_4967:
        /* <DEDUP_REMOVED lines=10> */
.L_x_4972:
[----:B------:R-:W0:Y:S02]  /*7b20*/  LDS R2, [R0] ;  /* 0x0000000000027984 */ /* 0x000e240000000800 */
[----:B0-----:R-:W-:-:S05]  /*7b30*/  HFMA2 R3, R2, 1, 1, R30 ;  /* 0x3c003c0002037831 */ /* 0x001fca000000001e */
[----:B------:R-:W0:Y:S02]  /*7b40*/  ATOMS.CAST.SPIN P0, [R0], R2, R3 ;  /* 0x000000020000758d */ /* 0x000e240001800003 */
[----:B0-----:R-:W-:Y:S05]  /*7b50*/  @!P0 BRA `(.L_x_4972) ;  /* 0xfffffffc00f08947 */ /* 0x001fea000383ffff */
[----:B------:R-:W-:Y:S05]  /*7b60*/  BRA `(.L_x_4970) ;  /* 0x00000000000c7947 */ /* 0x000fea0003800000 */
.L_x_4971:
[----:B------:R-:W2:Y:S02]  /*7b70*/  LD.E R0, desc[UR6][R4.64] ;  /* 0x0000000604007980 */ /* 0x000ea4000c101900 */
[----:B--2---:R-:W-:-:S05]  /*7b80*/  IADD3 R3, PT, PT, R30, R0, RZ ;  /* 0x000000001e037210 */ /* 0x004fca0007ffe0ff */
[----:B------:R0:W-:Y:S02]  /*7b90*/  ST.E desc[UR6][R4.64], R3 ;  /* 0x0000000304007985 */ /* 0x0001e4000c101906 */
.L_x_4970:
[----:B------:R-:W-:Y:S05]  /*7ba0*/  BSYNC.RECONVERGENT B0 ;  /* 0x0000000000007941 */ /* 0x000fea0003800200 */
.L_x_4969:
[----:B------:R1:W-:Y:S02]  /*7bb0*/  ATOM.E.ADD.F16x2.RN.STRONG.GPU P0, RZ, desc[UR6][R4.64+0x4], R29 ;  /* 0x8000041d04ff79a2 */ /* 0x0003e4000c10e106 */
[----:B-1----:R-:W-:Y:S05]  /*7bc0*/  @P0 EXIT ;  /* 0x000000000000094d */ /* 0x002fea0003800000 */
[----:B------:R-:W1:Y:S02]  /*7bd0*/  QSPC.E.S P0, RZ, [R4+0x4] ;  /* 0x0000040004ff73aa */ /* 0x000e640000000500 */
[----:B-1----:R-:W-:Y:S05]  /*7be0*/  @!P0 BRA `(.L_x_4973) ;  /* 0x00000000001c8947 */ /* 0x002fea0003800000 */
[----:B------:R-:W-:-:S04]  /*7bf0*/  MOV R2, R4 ;  /* 0x0000000400027202 */ /* 0x000fc80000000f00 */
[----:B------:R-:W-:-:S07]  /*7c00*/  MOV R0, R2 ;  /* 0x0000000200007202 */ /* 0x000fce0000000f00 */
.L_x_4974:
[----:B------:R-:W0:Y:S02]  /*7c10*/  LDS R2, [R0+0x4] ;  /* 0x0000040000027984 */ /* 0x000e240000000800 */
[----:B0-----:R-:W-:-:S05]  /*7c20*/  HADD2 R3, R2, R29 ;  /* 0x0000001d02037230 */ /* 0x001fca0000000000 */
[----:B------:R-:W0:Y:S02]  /*7c30*/  ATOMS.CAST.SPIN P0, [R0+0x4], R2, R3 ;  /* 0x000004020000758d */ /* 0x000e240001800003 */
[----:B0-----:R-:W-:Y:S05]  /*7c40*/  @!P0 BRA `(.L_x_4974) ;  /* 0xfffffffc00f08947 */ /* 0x001fea000383ffff */
[----:B------:R-:W-:Y:S05]  /*7c50*/  EXIT ;  /* 0x000000000000794d */ /* 0x000fea0003800000 */
.L_x_4973:
[----:B------:R-:W0:Y:S02]  /*7c60*/  LD.E R0, desc[UR6][R4.64+0x4] ;  /* 0x0000040604007980 */ /* 0x000e24000c101900 */
[----:B0-----:R-:W-:-:S05]  /*7c70*/  IADD3 R3, PT, PT, R29, R0, RZ ;  /* 0x000000001d037210 */ /* 0x001fca0007ffe0ff */
[----:B------:R-:W-:Y:S01]  /*7c80*/  ST.E desc[UR6][R4.64+0x4], R3 ;  /* 0x0000040304007985 */ /* 0x000fe2000c101906 */
[----:B------:R-:W-:Y:S05]  /*7c90*/  EXIT ;  /* 0x000000000000794d */ /* 0x000fea0003800000 */
.L_x_4975:
        /* <DEDUP_REMOVED lines=14> */
.L_x_5357:


//--------------------- .text._Z23gemm_half_q_half_kernelILi1ELi140ELb1ELb0ELi64EEvPK6__halfPKjS4_S2_PS0_iiiiPKtS7_iiiiiibS2_i --------------------------
	.section	.text._Z23gemm_half_q_half_kernelILi1ELi140ELb1ELb0ELi64EEvPK6__halfPKjS4_S2_PS0_iiiiPKtS7_iiiiiibS2_i,"ax",@progbits
	.align	128
        .global         _Z23gemm_half_q_half_kernelILi1ELi140ELb1ELb0ELi64EEvPK6__halfPKjS4_S2_PS0_iiiiPKtS7_iiiiiibS2_i
        .type           _Z23gemm_half_q_half_kernelILi1ELi140ELb1ELb0ELi64EEvPK6__halfPKjS4_S2_PS0_iiiiPKtS7_iiiiiibS2_i,@function
        .size           _Z23gemm_half_q_half_kernelILi1ELi140ELb1ELb0ELi64EEvPK6__halfPKjS4_S2_PS0_iiiiPKtS7_iiiiiibS2_i,(.L_x_5358 - _Z23gemm_half_q_half_kernelILi1ELi140ELb1ELb0ELi64EEvPK6__halfPKjS4_S2_PS0_iiiiPKtS7_iiiiiibS2_i)
        .other          _Z23gemm_half_q_half_kernelILi1ELi140ELb1ELb0ELi64EEvPK6__halfPKjS4_S2_PS0_iiiiPKtS7_iiiiiibS2_i,@"STO_CUDA_ENTRY STV_DEFAULT"
_Z23gemm_half_q_half_kernelILi1ELi140ELb1ELb0ELi64EEvPK6__halfPKjS4_S2_PS0_iiiiPKtS7_iiiiiibS2_i:
.text._Z23gemm_half_q_half_kernelILi1ELi140ELb1ELb0ELi64EEvPK6__halfPKjS4_S2_PS0_iiiiPKtS7_iiiiiibS2_i:
        /* <DEDUP_REMOVED lines=44> */
.L_x_4977:
[----:B------:R-:W-:Y:S05]  /*02c0*/  BSYNC.RECONVERGENT B0 ;  /* 0x0000000000007941 */ /* 0x000fea0003800200 */
.L_x_4976:
        /* <DEDUP_REMOVED lines=19> */
[----:B------:R-:W-:Y:S02]  /*0400*/  SHF.L.U32 R6, R17, 0x4, RZ ;  /* 0x0000000411067819 */ /* 0x000fe400000006ff */
[----:B------:R-:W-:Y:S02]  /*0410*/  LEA.HI R8, R8, R7, RZ, 0x3 ;  /* 0x0000000708087211 */ /* 0x000fe400078f18ff */
[----:B-1----:R-:W-:Y:S02]  /*0420*/  MOV R13, R4 ;  /* 0x00000004000d7202 */ /* 0x002fe40000000f00 */
[----:B------:R-:W-:Y:S02]  /*0430*/  LOP3.LUT R6, R6, 0x10, RZ, 0xc0, !PT ;  /* 0x0000001006067812 */ /* 0x000fe400078ec0ff */
[----:B0-----:R-:W-:-:S07]  /*0440*/  SHF.R.S32.HI R8, RZ, 0x3, R8 ;  /* 0x00000003ff087819 */ /* 0x001fce0000011408 */
.L_x_4979:
        /* <DEDUP_REMOVED lines=12> */
[----:B------:R-:W-:-:S06]  /*0510*/  IMAD.WIDE.U32 R18, R19, 0x2, R30 ;  /* 0x0000000213127825 */ /* 0x000fcc00078e001e */
        /* <DEDUP_REMOVED lines=13> */
[----:B------:R-:W-:Y:S02]  /*05f0*/  IADD3 R21, PT, PT, R12, 0x1, R21 ;  /* 0x000000010c157810 */ /* 0x000fe40007ffe015 */
[----:B------:R-:W-:Y:S01]  /*0600*/  IADD3 R14, PT, PT, R14, 0x1, R15 ;  /* 0x000000010e0e7810 */ /* 0x000fe20007ffe00f */
[C---:B------:R-:W-:Y:S01]  /*0610*/  IMAD R15, R10.reuse, R10, R10 ;  /* 0x0000000a0a0f7224 */ /* 0x040fe200078e020a */
[----:B------:R-:W-:Y:S04]  /*0620*/  I2F.F16 R20, R20 ;  /* 0x0000001400147306 */ /* 0x000fe80000200c00 */
[----:B------:R-:W-:-:S02]  /*0630*/  IADD3 R15, PT, PT, R10, 0x1, R15 ;  /* 0x000000010a0f7810 */ /* 0x000fc40007ffe00f */
[C---:B------:R-:W-:Y:S02]  /*0640*/  LEA R10, R5.reuse, R1, 0x3 ;  /* 0x00000001050a7211 */ /* 0x040fe400078e18ff */
[----:B------:R-:W0:Y:S01]  /*0650*/  I2F.F16 R21, R21 ;  /* 0x0000001500157306 */ /* 0x000e220000200c00 */
[----:B----4-:R-:W-:Y:S02]  /*0660*/  IADD3 R13, PT, PT, R18, R13, RZ ;  /* 0x0000000d120d7210 */ /* 0x010fe40007ffe0ff */
[----:B------:R-:W-:Y:S02]  /*0670*/  IADD3 R5, PT, PT, R5, 0x1, RZ ;  /* 0x0000000105057810 */ /* 0x000fe40007ffe0ff */
        /* <DEDUP_REMOVED lines=9> */
.L_x_4978:
[----:B------:R2:W5:Y:S01]  /*0710*/  LDL.64 R28, [R1] ;  /* 0x00000000011c7983 */ /* 0x0005620000100a00 */
[----:B------:R-:W3:Y:S01]  /*0720*/  LDCU UR9, c[0x0][0x3c8] ;  /* 0x00007900ff0977ac */ /* 0x000ee20008000800 */
[----:B------:R-:W-:Y:S01]  /*0730*/  HFMA2 R2, -RZ, RZ, 0, 0 ;  /* 0x00000000ff027431 */ /* 0x000fe200000001ff */
[----:B---3--:R-:W-:-:S13]  /*0740*/  ISETP.GT.AND P0, PT, R4, UR9, PT ;  /* 0x0000000904007c0c */ /* 0x008fda000bf04270 */
[----:B--2---:R-:W-:Y:S05]  /*0750*/  @!P0 BRA `(.L_x_4980) ;  /* 0x00000000001c8947 */ /* 0x004fea0003800000 */
[----:B------:R-:W2:Y:S02]  /*0760*/  LDC R5, c[0x0][0x3cc] ;  /* 0x0000f300ff057b82 */ /* 0x000ea40000000800 */
[----:B--2---:R-:W-:-:S04]  /*0770*/  VIMNMX R2, PT, PT, R4, R5, PT ;  /* 0x0000000504027248 */ /* 0x004fc80003fe0100 */
[----:B------:R-:W-:-:S04]  /*0780*/  IADD3 R2, PT, PT, R2, -UR9, RZ ;  /* 0x8000000902027c10 */ /* 0x000fc8000fffe0ff */
[----:B------:R-:W-:-:S04]  /*0790*/  SHF.R.S32.HI R5, RZ, 0x1f, R2 ;  /* 0x0000001fff057819 */ /* 0x000fc80000011402 */
[----:B------:R-:W-:-:S04]  /*07a0*/  LEA.HI R5, R5, R2, RZ, 0x5 ;  /* 0x0000000205057211 */ /* 0x000fc800078f28ff */
[----:B------:R-:W-:-:S05]  /*07b0*/  SHF.R.S32.HI R5, RZ, 0x5, R5 ;  /* 0x00000005ff057819 */ /* 0x000fca0000011405 */
[----:B------:R-:W-:-:S07]  /*07c0*/  IMAD R2, R5, 0x6, RZ ;  /* 0x0000000605027824 */ /* 0x000fce00078e02ff */
.L_x_4980:
[----:B------:R-:W2:Y:S01]  /*07d0*/  LDCU UR4, c[0x0][0x3cc] ;  /* 0x00007980ff0477ac */ /* 0x000ea20008000800 */
[----:B------:R-:W-:Y:S02]  /*07e0*/  MOV R5, RZ ;  /* 0x000000ff00057202 */ /* 0x000fe40000000f00 */
[----:B--2---:R-:W-:-:S13]  /*07f0*/  ISETP.GT.AND P0, PT, R4, UR4, PT ;  /* 0x0000000404007c0c */ /* 0x004fda000bf04270 */
[----:B------:R-:W-:Y:S05]  /*0800*/  @!P0 BRA `(.L_x_4981) ;  /* 0x00000000001c8947 */ /* 0x000fea0003800000 */
[----:B------:R-:W2:Y:S02]  /*0810*/  LDC R5, c[0x0][0x3d0] ;  /* 0x0000f400ff057b82 */ /* 0x000ea40000000800 */
[----:B--2---:R-:W-:-:S04]  /*0820*/  VIMNMX R5, PT, PT, R4, R5, PT ;  /* 0x0000000504057248 */ /* 0x004fc80003fe0100 */
[----:B------:R-:W-:-:S04]  /*0830*/  IADD3 R5, PT, PT, R5, -UR4, RZ ;  /* 0x8000000405057c10 */ /* 0x000fc8000fffe0ff */
[----:B------:R-:W-:-:S04]  /*0840*/  SHF.R.S32.HI R6, RZ, 0x1f, R5 ;  /* 0x0000001fff067819 */ /* 0x000fc80000011405 */
[----:B------:R-:W-:-:S04]  /*0850*/  LEA.HI R6, R6, R5, RZ, 0x5 ;  /* 0x0000000506067211 */ /* 0x000fc800078f28ff */
[----:B------:R-:W-:-:S04]  /*0860*/  SHF.R.S32.HI R6, RZ, 0x5, R6 ;  /* 0x00000005ff067819 */ /* 0x000fc80000011406 */
[----:B------:R-:W-:-:S07]  /*0870*/  LEA R5, R6, R6, 0x2 ;  /* 0x0000000606057211 */ /* 0x000fce00078e10ff */
.L_x_4981:
[----:B------:R-:W2:Y:S01]  /*0880*/  LDCU UR4, c[0x0][0x3d0] ;  /* 0x00007a00ff0477ac */ /* 0x000ea20008000800 */
[----:B------:R-:W-:Y:S02]  /*0890*/  MOV R6, RZ ;  /* 0x000000ff00067202 */ /* 0x000fe40000000f00 */
[----:B--2---:R-:W-:-:S13]  /*08a0*/  ISETP.GT.AND P0, PT, R4, UR4, PT ;  /* 0x0000000404007c0c */ /* 0x004fda000bf04270 */
[----:B------:R-:W-:Y:S05]  /*08b0*/  @!P0 BRA `(.L_x_4982) ;  /* 0x00000000001c8947 */ /* 0x000fea0003800000 */
[----:B-1----:R-:W1:Y:S02]  /*08c0*/  LDC R13, c[0x0][0x3d4] ;  /* 0x0000f500ff0d7b82 */ /* 0x002e640000000800 */
[----:B-1----:R-:W-:-:S04]  /*08d0*/  VIMNMX R6, PT, PT, R4, R13, PT ;  /* 0x0000000d04067248 */ /* 0x002fc80003fe0100 */
[----:B------:R-:W-:-:S04]  /*08e0*/  IADD3 R6, PT, PT, R6, -UR4, RZ ;  /* 0x8000000406067c10 */ /* 0x000fc8000fffe0ff */
[----:B------:R-:W-:-:S04]  /*08f0*/  SHF.R.S32.HI R13, RZ, 0x1f, R6 ;  /* 0x0000001fff0d7819 */ /* 0x000fc80000011406 */
[----:B------:R-:W-:-:S04]  /*0900*/  LEA.HI R13, R13, R6, RZ, 0x5 ;  /* 0x000000060d0d7211 */ /* 0x000fc800078f28ff */
[----:B------:R-:W-:-:S04]  /*0910*/  SHF.R.S32.HI R13, RZ, 0x5, R13 ;  /* 0x00000005ff0d7819 */ /* 0x000fc8000001140d */
[----:B------:R-:W-:-:S07]  /*0920*/  SHF.L.U32 R6, R13, 0x2, RZ ;  /* 0x000000020d067819 */ /* 0x000fce00000006ff */
.L_x_4982:
[----:B------:R-:W2:Y:S01]  /*0930*/  LDCU UR13, c[0x0][0x3d4] ;  /* 0x00007a80ff0d77ac */ /* 0x000ea20008000800 */
[----:B------:R-:W-:Y:S01]  /*0940*/  HFMA2 R8, -RZ, RZ, 0, 0 ;  /* 0x00000000ff087431 */ /* 0x000fe200000001ff */
        /* <DEDUP_REMOVED lines=8> */
[----:B------:R-:W-:-:S07]  /*09d0*/  LEA R8, R13, R13, 0x1 ;  /* 0x0000000d0d087211 */ /* 0x000fce00078e08ff */
.L_x_4983:
[----:B------:R-:W2:Y:S01]  /*09e0*/  LDCU UR14, c[0x0][0x3d8] ;  /* 0x00007b00ff0e77ac */ /* 0x000ea20008000800 */
[----:B-1----:R-:W-:Y:S02]  /*09f0*/  MOV R13, RZ ;  /* 0x000000ff000d7202 */ /* 0x002fe40000000f00 */
[----:B--2---:R-:W-:-:S13]  /*0a00*/  ISETP.GT.AND P0, PT, R4, UR14, PT ;  /* 0x0000000e04007c0c */ /* 0x004fda000bf04270 */
        /* <DEDUP_REMOVED lines=8> */
.L_x_4984:
[----:B0-----:R-:W-:Y:S01]  /*0a90*/  VIMNMX R10, PT, PT, R4, UR9, PT ;  /* 0x00000009040a7c48 */ /* 0x001fe2000bfe0100 */
[----:B------:R-:W0:Y:S01]  /*0aa0*/  S2UR UR5, SR_CgaCtaId ;  /* 0x00000000000579c3 */ /* 0x000e220000008800 */
[----:B------:R-:W1:Y:S01]  /*0ab0*/  LDCU.64 UR10, c[0x0][0x388] ;  /* 0x00007100ff0a77ac */ /* 0x000e620008000a00 */
[----:B------:R-:W-:Y:S02]  /*0ac0*/  VIMNMX R3, PT, PT, R3, UR9, PT ;  /* 0x0000000903037c48 */ /* 0x000fe4000bfe0100 */
[----:B------:R-:W-:Y:S01]  /*0ad0*/  SHF.R.S32.HI R15, RZ, 0x1f, R10 ;  /* 0x0000001fff0f7819 */ /* 0x000fe2000001140a */
[----:B------:R-:W-:-:S03]  /*0ae0*/  UMOV UR4, 0x400 ;  /* 0x0000040000047882 */ /* 0x000fc60000000000 */
[----:B------:R-:W-:-:S04]  /*0af0*/  LEA.HI R15, R15, R10, RZ, 0x5 ;  /* 0x0000000a0f0f7211 */ /* 0x000fc800078f28ff */
        /* <DEDUP_REMOVED lines=28> */
.L_x_4986:
        /* <DEDUP_REMOVED lines=33> */
[----:B------:R-:W-:Y:S02]  /*0ed0*/  LOP3.LUT R22, R22, 0xff, RZ, 0xc0, !PT ;  /* 0x000000ff16167812 */ /* 0x000fe400078ec0ff */
[----:B------:R-:W-:Y:S02]  /*0ee0*/  LOP3.LUT R40, R40, 0xff, RZ, 0xc0, !PT ;  /* 0x000000ff28287812 */ /* 0x000fe400078ec0ff */
[----:B------:R-:W-:Y:S02]  /*0ef0*/  IADD3 R42, PT, PT, R22, -0x80, RZ ;  /* 0xffffff80162a7810 */ /* 0x000fe40007ffe0ff */
[----:B------:R-:W-:Y:S02]  /*0f00*/  SHF.R.U32.HI R22, RZ, 0x8, R10 ;  /* 0x00000008ff167819 */ /* 0x000fe4000001160a */
[----:B------:R-:W-:Y:S02]  /*0f10*/  IADD3 R23, PT, PT, R40, -0x80, RZ ;  /* 0xffffff8028177810 */ /* 0x000fe40007ffe0ff */
[----:B------:R-:W-:-:S02]  /*0f20*/  LOP3.LUT R22, R22, 0xff, RZ, 0xc0, !PT ;  /* 0x000000ff16167812 */ /* 0x000fc400078ec0ff */
[----:B------:R-:W-:Y:S02]  /*0f30*/  SHF.R.U32.HI R40, RZ, 0x8, R11 ;  /* 0x00000008ff287819 */ /* 0x000fe4000001160b */
[----:B------:R-:W-:Y:S02]  /*0f40*/  IADD3 R43, PT, PT, R22, -0x80, RZ ;  /* 0xffffff80162b7810 */ /* 0x000fe40007ffe0ff */
[----:B------:R-:W-:Y:S01]  /*0f50*/  LOP3.LUT R22, R40, 0xff, RZ, 0xc0, !PT ;  /* 0x000000ff28167812 */ /* 0x000fe200078ec0ff */
[----:B------:R-:W1:Y:S03]  /*0f60*/  I2F.F16 R35, R42 ;  /* 0x0000002a00237306 */ /* 0x000e660000200c00 */
[----:B------:R-:W-:-:S05]  /*0f70*/  IADD3 R44, PT, PT, R22, -0x80, RZ ;  /* 0xffffff80162c7810 */ /* 0x000fca0007ffe0ff */
[----:B------:R-:W4:Y:S08]  /*0f80*/  I2F.F16 R22, R44 ;  /* 0x0000002c00167306 */ /* 0x000f300000200c00 */
[----:B------:R-:W5:Y:S01]  /*0f90*/  I2F.F16 R23, R23 ;  /* 0x0000001700177306 */ /* 0x000f620000200c00 */
[----:B-1----:R-:W-:-:S05]  /*0fa0*/  HADD2.F32 R35, -RZ, R35.H0_H0 ;  /* 0x20000023ff237230 */ /* 0x002fca0000004100 */
[----:B------:R-:W-:Y:S02]  /*0fb0*/  FFMA.FTZ R35, R20, R35, R34 ;  /* 0x0000002314237223 */ /* 0x000fe40000010022 */
[----:B------:R-:W1:Y:S01]  /*0fc0*/  I2F.F16 R40, R43 ;  /* 0x0000002b00287306 */ /* 0x000e620000200c00 */
[----:B----4-:R-:W-:Y:S01]  /*0fd0*/  HADD2.F32 R34, -RZ, R22.H0_H0 ;  /* 0x20000016ff227230 */ /* 0x010fe20000004100 */
[----:B------:R-:W-:Y:S01]  /*0fe0*/  SHF.R.U32.HI R22, RZ, 0x10, R8 ;  /* 0x00000010ff167819 */ /* 0x000fe20000011608 */
[----:B-----5:R-:W-:-:S03]  /*0ff0*/  HADD2.F32 R23, -RZ, R23.H0_H0 ;  /* 0x20000017ff177230 */ /* 0x020fc60000004100 */
[----:B------:R-:W-:Y:S01]  /*1000*/  LOP3.LUT R22, R22, 0xff, RZ, 0xc0, !PT ;  /* 0x000000ff16167812 */ /* 0x000fe200078ec0ff */
[----:B------:R-:W-:Y:S01]  /*1010*/  FFMA.FTZ R41, R20, R34, R41 ;  /* 0x0000002214297223 */ /* 0x000fe20000010029 */
[----:B------:R-:W-:Y:S01]  /*1020*/  SHF.R.U32.HI R34, RZ, 0x10, R9 ;  /* 0x00000010ff227819 */ /* 0x000fe20000011609 */
[----:B------:R-:W-:Y:S01]  /*1030*/  FFMA.FTZ R23, R23, R20, R36 ;  /* 0x0000001417177223 */ /* 0x000fe20000010024 */
[----:B------:R-:W-:Y:S02]  /*1040*/  LEA.HI R36, R8, 0xffffff80, RZ, 0x8 ;  /* 0xffffff8008247811 */ /* 0x000fe400078f40ff */
[----:B------:R-:W-:Y:S02]  /*1050*/  IADD3 R8, PT, PT, R22, -0x80, RZ ;  /* 0xffffff8016087810 */ /* 0x000fe40007ffe0ff */
[----:B------:R-:W-:Y:S01]  /*1060*/  SHF.R.U32.HI R22, RZ, 0x10, R10 ;  /* 0x00000010ff167819 */ /* 0x000fe2000001160a */
[----:B-1----:R-:W-:Y:S01]  /*1070*/  HADD2.F32 R40, -RZ, R40.H0_H0 ;  /* 0x20000028ff287230 */ /* 0x002fe20000004100 */
[----:B------:R-:W-:-:S02]  /*1080*/  LOP3.LUT R34, R34, 0xff, RZ, 0xc0, !PT ;  /* 0x000000ff22227812 */ /* 0x000fc400078ec0ff */
[----:B------:R-:W-:Y:S02]  /*1090*/  LOP3.LUT R22, R22, 0xff, RZ, 0xc0, !PT ;  /* 0x000000ff16167812 */ /* 0x000fe400078ec0ff */
[----:B------:R-:W-:Y:S02]  /*10a0*/  SHF.R.U32.HI R42, RZ, 0x10, R11 ;  /* 0x00000010ff2a7819 */ /* 0x000fe4000001160b */
[----:B------:R-:W-:Y:S01]  /*10b0*/  IADD3 R34, PT, PT, R34, -0x80, RZ ;  /* 0xffffff8022227810 */ /* 0x000fe20007ffe0ff */
[----:B------:R-:W-:Y:S01]  /*10c0*/  FFMA.FTZ R37, R20, R40, R37 ;  /* 0x0000002814257223 */ /* 0x000fe20000010025 */
[----:B------:R-:W-:Y:S02]  /*10d0*/  IADD3 R40, PT, PT, R22, -0x80, RZ ;  /* 0xffffff8016287810 */ /* 0x000fe40007ffe0ff */
        /* <DEDUP_REMOVED lines=30> */
[----:B---3--:R-:W-:-:S04]  /*12c0*/  LOP3.LUT R37, R12, 0xff, RZ, 0xc0, !PT ;  /* 0x000000ff0c257812 */ /* 0x008fc800078ec0ff */
[----:B------:R-:W-:Y:S01]  /*12d0*/  IADD3 R37, PT, PT, R37, -0x80, RZ ;  /* 0xffffff8025257810 */ /* 0x000fe20007ffe0ff */
[----:B-----5:R-:W-:Y:S02]  /*12e0*/  HADD2.F32 R42, -RZ, R40.H0_H0 ;  /* 0x20000028ff2a7230 */ /* 0x020fe40000004100 */
[----:B-1----:R-:W-:-:S03]  /*12f0*/  HADD2.F32 R40, -RZ, R11.H0_H0 ;  /* 0x2000000bff287230 */ /* 0x002fc60000004100 */
[----:B------:R-:W1:Y:S01]  /*1300*/  I2F.F16 R37, R37 ;  /* 0x0000002500257306 */ /* 0x000e620000200c00 */
[C---:B------:R-:W-:Y:S01]  /*1310*/  FFMA.FTZ R35, R36.reuse, R42, R35 ;  /* 0x0000002a24237223 */ /* 0x040fe20000010023 */
[----:B------:R-:W-:Y:S01]  /*1320*/  FFMA.FTZ R11, R36, R40, R41 ;  /* 0x00000028240b7223 */ /* 0x000fe20000010029 */
[----:B------:R-:W-:Y:S02]  /*1330*/  LOP3.LUT R36, R13, 0xff, RZ, 0xc0, !PT ;  /* 0x000000ff0d247812 */ /* 0x000fe400078ec0ff */
[----:B------:R-:W-:Y:S02]  /*1340*/  LOP3.LUT R40, R14, 0xff, RZ, 0xc0, !PT ;  /* 0x000000ff0e287812 */ /* 0x000fe400078ec0ff */
[----:B------:R-:W-:Y:S02]  /*1350*/  IADD3 R36, PT, PT, R36, -0x80, RZ ;  /* 0xffffff8024247810 */ /* 0x000fe40007ffe0ff */
[----:B------:R-:W-:Y:S01]  /*1360*/  IADD3 R42, PT, PT, R40, -0x80, RZ ;  /* 0xffffff80282a7810 */ /* 0x000fe20007ffe0ff */
[----:B0-----:R-:W-:-:S03]  /*1370*/  HADD2.F32 R41, -RZ, R8.H0_H0 ;  /* 0x20000008ff297230 */ /* 0x001fc60000004100 */
        /* <DEDUP_REMOVED lines=13> */
[----:B---3--:R-:W-:Y:S01]  /*1450*/  HADD2.F32 R40, -RZ, R40.H0_H0 ;  /* 0x20000028ff287230 */ /* 0x008fe20000004100 */
[----:B------:R-:W-:Y:S02]  /*1460*/  LOP3.LUT R37, R37, 0xff, RZ, 0xc0, !PT ;  /* 0x000000ff25257812 */ /* 0x000fe400078ec0ff */
[----:B------:R-:W-:Y:S02]  /*1470*/  LOP3.LUT R36, R36, 0xff, RZ, 0xc0, !PT ;  /* 0x000000ff24247812 */ /* 0x000fe400078ec0ff */
[----:B------:R-:W-:Y:S01]  /*1480*/  IADD3 R42, PT, PT, R37, -0x80, RZ ;  /* 0xffffff80252a7810 */ /* 0x000fe20007ffe0ff */
[----:B------:R-:W-:Y:S01]  /*1490*/  FFMA.FTZ R11, R41, R40, R11 ;  /* 0x00000028290b7223 */ /* 0x000fe2000001000b */
[----:B------:R-:W-:-:S02]  /*14a0*/  SHF.R.U32.HI R37, RZ, 0x8, R15 ;  /* 0x00000008ff257819 */ /* 0x000fc4000001160f */
[----:B------:R-:W-:Y:S02]  /*14b0*/  IADD3 R41, PT, PT, R36, -0x80, RZ ;  /* 0xffffff8024297810 */ /* 0x000fe40007ffe0ff */
[----:B------:R-:W-:Y:S02]  /*14c0*/  SHF.R.U32.HI R36, RZ, 0x8, R14 ;  /* 0x00000008ff247819 */ /* 0x000fe4000001160e */
[----:B------:R-:W-:Y:S01]  /*14d0*/  LOP3.LUT R37, R37, 0xff, RZ, 0xc0, !PT ;  /* 0x000000ff25257812 */ /* 0x000fe200078ec0ff */
[----:B------:R-:W0:Y:S01]  /*14e0*/  I2F.F16 R42, R42 ;  /* 0x0000002a002a7306 */ /* 0x000e220000200c00 */
[----:B------:R-:W-:Y:S02]  /*14f0*/  LOP3.LUT R36, R36, 0xff, RZ, 0xc0, !PT ;  /* 0x000000ff24247812 */ /* 0x000fe400078ec0ff */
[----:B------:R-:W-:Y:S02]  /*1500*/  IADD3 R44, PT, PT, R37, -0x80, RZ ;  /* 0xffffff80252c7810 */ /* 0x000fe40007ffe0ff */
[----:B------:R-:W-:-:S03]  /*1510*/  IADD3 R43, PT, PT, R36, -0x80, RZ ;  /* 0xffffff80242b7810 */ /* 0x000fc60007ffe0ff */
[----:B------:R-:W1:Y:S01]  /*1520*/  I2F.F16 R36, R44 ;  /* 0x0000002c00247306 */ /* 0x000e620000200c00 */
[----:B------:R-:W-:-:S07]  /*1530*/  HADD2.F32 R37, -RZ, R8.H1_H1 ;  /* 0x30000008ff257230 */ /* 0x000fce0000004100 */
[----:B------:R-:W3:Y:S01]  /*1540*/  I2F.F16 R41, R41 ;  /* 0x0000002900297306 */ /* 0x000ee20000200c00 */
[----:B0-----:R-:W-:-:S07]  /*1550*/  HADD2.F32 R8, -RZ, R42.H0_H0 ;  /* 0x2000002aff087230 */ /* 0x001fce0000004100 */
[----:B------:R-:W0:Y:S01]  /*1560*/  I2F.F16 R40, R43 ;  /* 0x0000002b00287306 */ /* 0x000e220000200c00 */
[----:B------:R-:W-:Y:S01]  /*1570*/  FFMA.FTZ R8, R37, R8, R34 ;  /* 0x0000000825087223 */ /* 0x000fe20000010022 */
[----:B-1----:R-:W-:Y:S01]  /*1580*/  HADD2.F32 R34, -RZ, R36.H0_H0 ;  /* 0x20000024ff227230 */ /* 0x002fe20000004100 */
[----:B------:R-:W-:Y:S01]  /*1590*/  SHF.R.U32.HI R36, RZ, 0x10, R12 ;  /* 0x00000010ff247819 */ /* 0x000fe2000001160c */
[----:B---3--:R-:W-:-:S03]  /*15a0*/  HADD2.F32 R41, -RZ, R41.H0_H0 ;  /* 0x20000029ff297230 */ /* 0x008fc60000004100 */
[----:B------:R-:W-:Y:S01]  /*15b0*/  LOP3.LUT R36, R36, 0xff, RZ, 0xc0, !PT ;  /* 0x000000ff24247812 */ /* 0x000fe200078ec0ff */
[----:B------:R-:W-:Y:S01]  /*15c0*/  FFMA.FTZ R34, R37, R34, R11 ;  /* 0x0000002225227223 */ /* 0x000fe2000001000b */
[----:B0-----:R-:W-:Y:S02]  /*15d0*/  HADD2.F32 R40, -RZ, R40.H0_H0 ;  /* 0x20000028ff287230 */ /* 0x001fe40000004100 */
[----:B------:R-:W-:Y:S01]  /*15e0*/  FFMA.FTZ R10, R41, R37, R10 ;  /* 0x00000025290a7223 */ /* 0x000fe2000001000a */
[----:B------:R-:W-:Y:S02]  /*15f0*/  IADD3 R11, PT, PT, R36, -0x80, RZ ;  /* 0xffffff80240b7810 */ /* 0x000fe40007ffe0ff */
[----:B------:R-:W-:Y:S01]  /*1600*/  SHF.R.U32.HI R36, RZ, 0x10, R14 ;  /* 0x00000010ff247819 */ /* 0x000fe2000001160e */
[----:B------:R-:W-:Y:S01]  /*1610*/  FFMA.FTZ R35, R37, R40, R35 ;  /* 0x0000002825237223 */ /* 0x000fe20000010023 */
[----:B------:R-:W-:Y:S02]  /*1620*/  SHF.R.U32.HI R37, RZ, 0x10, R13 ;  /* 0x00000010ff257819 */ /* 0x000fe4000001160d */
[----:B------:R-:W-:-:S02]  /*1630*/  SHF.R.U32.HI R40, RZ, 0x10, R15 ;  /* 0x00000010ff287819 */ /* 0x000fc4000001160f */
[----:B------:R-:W-:Y:S02]  /*1640*/  LOP3.LUT R37, R37, 0xff, RZ, 0xc0, !PT ;  /* 0x000000ff25257812 */ /* 0x000fe400078ec0ff */
[----:B------:R-:W-:Y:S02]  /*1650*/  LOP3.LUT R36, R36, 0xff, RZ, 0xc0, !PT ;  /* 0x000000ff24247812 */ /* 0x000fe400078ec0ff */
[----:B------:R-:W-:Y:S01]  /*1660*/  LOP3.LUT R40, R40, 0xff, RZ, 0xc0, !PT ;  /* 0x000000ff28287812 */ /* 0x000fe200078ec0ff */
[----:B------:R-:W0:Y:S01]  /*1670*/  I2F.F16 R11, R11 ;  /* 0x0000000b000b7306 */ /* 0x000e220000200c00 */
[----:B------:R-:W-:Y:S02]  /*1680*/  IADD3 R41, PT, PT, R37, -0x80, RZ ;  /* 0xffffff8025297810 */ /* 0x000fe40007ffe0ff */
[----:B------:R-:W-:Y:S02]  /*1690*/  IADD3 R36, PT, PT, R36, -0x80, RZ ;  /* 0xffffff8024247810 */ /* 0x000fe40007ffe0ff */
[----:B------:R-:W-:-:S03]  /*16a0*/  IADD3 R40, PT, PT, R40, -0x80, RZ ;  /* 0xffffff8028287810 */ /* 0x000fc60007ffe0ff */
        /* <DEDUP_REMOVED lines=16> */
[----:B------:R-:W-:Y:S01]  /*17b0*/  LEA.HI R36, R13, 0xffffff80, RZ, 0x8 ;  /* 0xffffff800d247811 */ /* 0x000fe200078f40ff */
[----:B------:R-:W-:-:S03]  /*17c0*/  HADD2.F32 R13, -RZ, R9.H1_H1 ;  /* 0x30000009ff0d7230 */ /* 0x000fc60000004100 */
[----:B------:R-:W3:Y:S01]  /*17d0*/  I2F.F16 R14, R14 ;  /* 0x0000000e000e7306 */ /* 0x000ee20000200c00 */
[----:B0-----:R-:W-:Y:S01]  /*17e0*/  HADD2.F32 R40, -RZ, R12.H0_H0 ;  /* 0x2000000cff287230 */ /* 0x001fe20000004100 */
[----:B------:R-:W-:Y:S02]  /*17f0*/  LEA.HI R15, R15, 0xffffff80, RZ, 0x8 ;  /* 0xffffff800f0f7811 */ /* 0x000fe400078f40ff */
[----:B--2---:R-:W-:-:S04]  /*1800*/  LOP3.LUT R12, R16, 0xff, RZ, 0xc0, !PT ;  /* 0x000000ff100c7812 */ /* 0x004fc800078ec0ff */
[----:B------:R-:W0:Y:S01]  /*1810*/  I2F.F16 R36, R36 ;  /* 0x0000002400247306 */ /* 0x000e220000200c00 */
[----:B------:R-:W-:Y:S01]  /*1820*/  FFMA.FTZ R37, R40, R13, R37 ;  /* 0x0000000d28257223 */ /* 0x000fe20000010025 */
[----:B------:R-:W-:Y:S02]  /*1830*/  SHF.R.U32.HI R40, RZ, 0x8, R16 ;  /* 0x00000008ff287819 */ /* 0x000fe40000011610 */
[----:B------:R-:W-:-:S04]  /*1840*/  IADD3 R12, PT, PT, R12, -0x80, RZ ;  /* 0xffffff800c0c7810 */ /* 0x000fc80007ffe0ff */
[----:B------:R2:W5:Y:S01]  /*1850*/  I2F.F16 R9, R15 ;  /* 0x0000000f00097306 */ /* 0x0005620000200c00 */
[----:B------:R-:W-:Y:S01]  /*1860*/  LOP3.LUT R40, R40, 0xff, RZ, 0xc0, !PT ;  /* 0x000000ff28287812 */ /* 0x000fe200078ec0ff */
[----:B---3--:R-:W-:-:S03]  /*1870*/  HADD2.F32 R14, -RZ, R14.H0_H0 ;  /* 0x2000000eff0e7230 */ /* 0x008fc60000004100 */
        /* <DEDUP_REMOVED lines=8> */
[----:B-----5:R-:W-:Y:S01]  /*1900*/  HADD2.F32 R8, -RZ, R9.H0_H0 ;  /* 0x20000009ff087230 */ /* 0x020fe20000004100 */
[----:B------:R-:W-:Y:S02]  /*1910*/  IADD3 R9, PT, PT, R15, -0x80, RZ ;  /* 0xffffff800f097810 */ /* 0x000fe40007ffe0ff */
[----:B------:R-:W-:Y:S02]  /*1920*/  LOP3.LUT R40, R40, 0xff, RZ, 0xc0, !PT ;  /* 0x000000ff28287812 */ /* 0x000fe400078ec0ff */
[----:B------:R-:W-:Y:S01]  /*1930*/  LOP3.LUT R42, R18, 0xff, RZ, 0xc0, !PT ;  /* 0x000000ff122a7812 */ /* 0x000fe200078ec0ff */
[----:B------:R-:W-:Y:S01]  /*1940*/  FFMA.FTZ R34, R13, R8, R34 ;  /* 0x000000080d227223 */ /* 0x000fe20000010022 */
[----:B------:R-:W3:Y:S01]  /*1950*/  I2F.F16 R9, R9 ;  /* 0x0000000900097306 */ /* 0x000ee20000200c00 */
[----:B------:R-:W-:Y:S01]  /*1960*/  IADD3 R13, PT, PT, R40, -0x80, RZ ;  /* 0xffffff80280d7810 */ /* 0x000fe20007ffe0ff */
[----:B-1----:R-:W-:-:S02]  /*1970*/  HADD2.F32 R15, -RZ, R10.H0_H0 ;  /* 0x2000000aff0f7230 */ /* 0x002fc40000004100 */
[----:B0-----:R-:W-:Y:S01]  /*1980*/  HADD2.F32 R8, -RZ, R12.H0_H0 ;  /* 0x2000000cff087230 */ /* 0x001fe20000004100 */
[----:B------:R-:W-:Y:S01]  /*1990*/  IADD3 R12, PT, PT, R42, -0x80, RZ ;  /* 0xffffff802a0c7810 */ /* 0x000fe20007ffe0ff */
[----:B------:R-:W-:Y:S01]  /*19a0*/  HADD2.F32 R40, -RZ, R10.H1_H1 ;  /* 0x3000000aff287230 */ /* 0x000fe20000004100 */
[----:B------:R-:W-:Y:S01]  /*19b0*/  SHF.R.U32.HI R42, RZ, 0x8, R18 ;  /* 0x00000008ff2a7819 */ /* 0x000fe20000011612 */
        /* <DEDUP_REMOVED lines=36> */
[----:B0-----:R-:W-:-:S05]  /*1c00*/  HADD2.F32 R41, -RZ, R41.H0_H0 ;  /* 0x20000029ff297230 */ /* 0x001fca0000004100 */
[----:B------:R-:W-:Y:S01]  /*1c10*/  FFMA.FTZ R18, R10, R41, R13 ;  /* 0x000000290a127223 */ /* 0x000fe2000001000d */
[----:B----4-:R-:W-:Y:S01]  /*1c20*/  LOP3.LUT R13, R20, 0xff, RZ, 0xc0, !PT ;  /* 0x000000ff140d7812 */ /* 0x010fe200078ec0ff */
[----:B------:R-:W0:Y:S03]  /*1c30*/  I2F.F16 R41, R45 ;  /* 0x0000002d00297306 */ /* 0x000e260000200c00 */
[----:B------:R-:W-:-:S05]  /*1c40*/  IADD3 R42, PT, PT, R13, -0x80, RZ ;  /* 0xffffff800d2a7810 */ /* 0x000fca0007ffe0ff */
[----:B------:R-:W2:Y:S01]  /*1c50*/  I2F.F16 R16, R16 ;  /* 0x0000001000107306 */ /* 0x000ea20000200c00 */
[----:B------:R-:W-:-:S07]  /*1c60*/  LEA.HI R44, R17, 0xffffff80, RZ, 0x8 ;  /* 0xffffff80112c7811 */ /* 0x000fce00078f40ff */
[----:B------:R-:W3:Y:S01]  /*1c70*/  I2F.F16 R13, R42 ;  /* 0x0000002a000d7306 */ /* 0x000ee20000200c00 */
[----:B------:R-:W-:Y:S02]  /*1c80*/  HADD2.F32 R11, -RZ, R11.H1_H1 ;  /* 0x3000000bff0b7230 */ /* 0x000fe40000004100 */
[----:B0-----:R-:W-:-:S05]  /*1c90*/  HADD2.F32 R41, -RZ, R41.H0_H0 ;  /* 0x20000029ff297230 */ /* 0x001fca0000004100 */
[----:B------:R-:W0:Y:S01]  /*1ca0*/  I2F.F16 R17, R44 ;  /* 0x0000002c00117306 */ /* 0x000e220000200c00 */
[----:B--2---:R-:W-:Y:S02]  /*1cb0*/  HADD2.F32 R43, -RZ, R16.H0_H0 ;  /* 0x20000010ff2b7230 */ /* 0x004fe40000004100 */
[----:B------:R-:W-:Y:S01]  /*1cc0*/  FFMA.FTZ R18, R11, R41, R18 ;  /* 0x000000290b127223 */ /* 0x000fe20000010012 */
[----:B------:R-:W-:Y:S01]  /*1cd0*/  LOP3.LUT R16, R21, 0xff, RZ, 0xc0, !PT ;  /* 0x000000ff15107812 */ /* 0x000fe200078ec0ff */
[----:B---3--:R-:W-:Y:S02]  /*1ce0*/  HADD2.F32 R41, -RZ, R13.H0_H0 ;  /* 0x2000000dff297230 */ /* 0x008fe40000004100 */
[----:B------:R-:W-:Y:S01]  /*1cf0*/  FFMA.FTZ R12, R43, R11, R12 ;  /* 0x0000000b2b0c7223 */ /* 0x000fe2000001000c */
[----:B-1----:R-:W-:Y:S01]  /*1d00*/  HADD2.F32 R13, -RZ, R8.H0_H0 ;  /* 0x20000008ff0d7230 */ /* 0x002fe20000004100 */
[----:B------:R-:W-:-:S04]  /*1d10*/  IADD3 R16, PT, PT, R16, -0x80, RZ ;  /* 0xffffff8010107810 */ /* 0x000fc80007ffe0ff */
[----:B------:R-:W-:Y:S01]  /*1d20*/  FFMA.FTZ R41, R41, R13, R12 ;  /* 0x0000000d29297223 */ /* 0x000fe2000001000c */
[----:B------:R-:W-:Y:S01]  /*1d30*/  LOP3.LUT R12, R22, 0xff, RZ, 0xc0, !PT ;  /* 0x000000ff160c7812 */ /* 0x000fe200078ec0ff */
[----:B0-----:R-:W-:Y:S01]  /*1d40*/  HADD2.F32 R17, -RZ, R17.H0_H0 ;  /* 0x20000011ff117230 */ /* 0x001fe20000004100 */
[----:B------:R-:W0:Y:S02]  /*1d50*/  I2F.F16 R16, R16 ;  /* 0x0000001000107306 */ /* 0x000e240000200c00 */
[----:B------:R-:W-:Y:S02]  /*1d60*/  IADD3 R42, PT, PT, R12, -0x80, RZ ;  /* 0xffffff800c2a7810 */ /* 0x000fe40007ffe0ff */
[----:B------:R-:W-:Y:S01]  /*1d70*/  SHF.R.U32.HI R12, RZ, 0x8, R20 ;  /* 0x00000008ff0c7819 */ /* 0x000fe20000011614 */
[----:B------:R-:W-:-:S03]  /*1d80*/  FFMA.FTZ R14, R11, R17, R14 ;  /* 0x000000110b0e7223 */ /* 0x000fc6000001000e */
[----:B------:R-:W1:Y:S01]  /*1d90*/  I2F.F16 R17, R42 ;  /* 0x0000002a00117306 */ /* 0x000e620000200c00 */
[----:B------:R-:W-:-:S04]  /*1da0*/  LOP3.LUT R12, R12, 0xff, RZ, 0xc0, !PT ;  /* 0x000000ff0c0c7812 */ /* 0x000fc800078ec0ff */
[----:B------:R-:W-:Y:S01]  /*1db0*/  IADD3 R12, PT, PT, R12, -0x80, RZ ;  /* 0xffffff800c0c7810 */ /* 0x000fe20007ffe0ff */
[----:B0-----:R-:W-:-:S05]  /*1dc0*/  HADD2.F32 R43, -RZ, R16.H0_H0 ;  /* 0x20000010ff2b7230 */ /* 0x001fca0000004100 */
[----:B------:R-:W0:Y:S01]  /*1dd0*/  I2F.F16 R12, R12 ;  /* 0x0000000c000c7306 */ /* 0x000e220000200c00 */
[----:B-1----:R-:W-:Y:S02]  /*1de0*/  HADD2.F32 R45, -RZ, R17.H0_H0 ;  /* 0x20000011ff2d7230 */ /* 0x002fe40000004100 */
        /* <DEDUP_REMOVED lines=41> */
[----:B------:R-:W-:Y:S02]  /*2080*/  LEA.HI R8, R20, 0xffffff80, RZ, 0x8 ;  /* 0xffffff8014087811 */ /* 0x000fe400078f40ff */
[----:B------:R-:W-:-:S03]  /*2090*/  ISETP.NE.AND P0, PT, R4, R3, PT ;  /* 0x000000030400720c */ /* 0x000fc60003f05270 */
[----:B------:R-:W1:Y:S01]  /*20a0*/  I2F.F16 R16, R16 ;  /* 0x0000001000107306 */ /* 0x000e620000200c00 */
[----:B0-----:R-:W-:-:S07]  /*20b0*/  HADD2.F32 R18, -RZ, R17.H0_H0 ;  /* 0x20000011ff127230 */ /* 0x001fce0000004100 */
[----:B------:R-:W0:Y:S01]  /*20c0*/  I2F.F16 R8, R8 ;  /* 0x0000000800087306 */ /* 0x000e220000200c00 */
[----:B------:R-:W-:Y:S01]  /*20d0*/  FFMA.FTZ R15, R40, R18, R15 ;  /* 0x00000012280f7223 */ /* 0x000fe2000001000f */
[----:B-1----:R-:W-:Y:S01]  /*20e0*/  HADD2.F32 R18, -RZ, R16.H0_H0 ;  /* 0x20000010ff127230 */ /* 0x002fe20000004100 */
[----:B------:R-:W-:Y:S01]  /*20f0*/  @!P0 LEA R16, R2, R1, 0x3 ;  /* 0x0000000102108211 */ /* 0x000fe200078e18ff */
[----:B------:R-:W-:Y:S01]  /*2100*/  FFMA.FTZ R43, R14, R42, R43 ;  /* 0x0000002a0e2b7223 */ /* 0x000fe2000001002b */
[----:B------:R-:W-:-:S03]  /*2110*/  SHF.R.U32.HI R20, RZ, 0x10, R19 ;  /* 0x00000010ff147819 */ /* 0x000fc60000011613 */
[----:B------:R-:W-:Y:S01]  /*2120*/  FFMA.FTZ R43, R12, R18, R43 ;  /* 0x000000120c2b7223 */ /* 0x000fe2000001002b */
[----:B------:R-:W2:Y:S01]  /*2130*/  @!P0 LDL.64 R16, [R16+0x8] ;  /* 0x0000080010108983 */ /* 0x000ea20000100a00 */
[----:B------:R-:W-:Y:S02]  /*2140*/  HADD2.F32 R18, -RZ, R9.H1_H1 ;  /* 0x30000009ff127230 */ /* 0x000fe40000004100 */
[----:B0-----:R-:W-:Y:S01]  /*2150*/  HADD2.F32 R40, -RZ, R8.H0_H0 ;  /* 0x20000008ff287230 */ /* 0x001fe20000004100 */
[----:B------:R-:W-:-:S04]  /*2160*/  LOP3.LUT R20, R20, 0xff, RZ, 0xc0, !PT ;  /* 0x000000ff14147812 */ /* 0x000fc800078ec0ff */
[----:B------:R-:W-:Y:S01]  /*2170*/  FFMA.FTZ R41, R40, R18, R41 ;  /* 0x0000001228297223 */ /* 0x000fe20000010029 */
[----:B------:R-:W-:Y:S02]  /*2180*/  IADD3 R40, PT, PT, R20, -0x80, RZ ;  /* 0xffffff8014287810 */ /* 0x000fe40007ffe0ff */
[----:B------:R-:W-:Y:S02]  /*2190*/  LEA.HI R19, R19, 0xffffff80, RZ, 0x8 ;  /* 0xffffff8013137811 */ /* 0x000fe400078f40ff */
        /* <DEDUP_REMOVED lines=29> */
[----:B------:R-:W-:-:S04]  /*2370*/  LEA.HI R21, R23, 0xffffff80, RZ, 0x8 ;  /* 0xffffff8017157811 */ /* 0x000fc800078f40ff */
[----:B------:R-:W0:Y:S08]  /*2380*/  I2F.F16 R22, R22 ;  /* 0x0000001600167306 */ /* 0x000e300000200c00 */
[----:B------:R-:W-:Y:S08]  /*2390*/  I2F.F16 R21, R21 ;  /* 0x0000001500157306 */ /* 0x000ff00000200c00 */
[----:B------:R-:W1:Y:S01]  /*23a0*/  I2F.F16 R20, R20 ;  /* 0x0000001400147306 */ /* 0x000e620000200c00 */
[----:B0-----:R-:W-:-:S05]  /*23b0*/  HADD2.F32 R42, -RZ, R22.H0_H0 ;  /* 0x20000016ff2a7230 */ /* 0x001fca0000004100 */
[----:B------:R-:W-:Y:S01]  /*23c0*/  FFMA.FTZ R23, R18, R42, R43 ;  /* 0x0000002a12177223 */ /* 0x000fe2000001002b */
[----:B-1----:R-:W-:-:S05]  /*23d0*/  HADD2.F32 R40, -RZ, R20.H0_H0 ;  /* 0x20000014ff287230 */ /* 0x002fca0000004100 */
[----:B------:R-:W-:Y:S01]  /*23e0*/  FFMA.FTZ R40, R18, R40, R45 ;  /* 0x0000002812287223 */ /* 0x000fe2000001002d */
[----:B--2---:R-:W-:-:S04]  /*23f0*/  @!P0 PRMT R28, R16, 0x7610, R28 ;  /* 0x00007610101c8816 */ /* 0x004fc8000000001c */
[----:B------:R-:W-:Y:S01]  /*2400*/  @!P0 PRMT R28, R28, 0x7610, R16 ;  /* 0x000076101c1c8816 */ /* 0x000fe20000000010 */
[----:B------:R-:W-:-:S04]  /*2410*/  HADD2.F32 R16, -RZ, R21.H0_H0 ;  /* 0x20000015ff107230 */ /* 0x000fc80000004100 */
[--C-:B------:R-:W-:Y:S02]  /*2420*/  HADD2.F32 R22, -RZ, R28.reuse.H0_H0 ;  /* 0x2000001cff167230 */ /* 0x100fe40000004100 */
[----:B------:R-:W-:-:S03]  /*2430*/  HADD2.F32 R21, -RZ, R28.H1_H1 ;  /* 0x3000001cff157230 */ /* 0x000fc60000004100 */
[----:B------:R-:W-:Y:S02]  /*2440*/  FMUL.FTZ R37, R37, R22 ;  /* 0x0000001625257220 */ /* 0x000fe40000410000 */
[----:B------:R-:W-:Y:S01]  /*2450*/  FMUL.FTZ R36, R36, R21 ;  /* 0x0000001524247220 */ /* 0x000fe20000410000 */
[----:B------:R-:W-:Y:S02]  /*2460*/  @!P0 PRMT R29, R17, 0x7610, R29 ;  /* 0x00007610111d8816 */ /* 0x000fe4000000001d */
[----:B------:R-:W-:Y:S02]  /*2470*/  F2FP.F16.F32.PACK_AB R37, RZ, R37 ;  /* 0x00000025ff25723e */ /* 0x000fe400000000ff */
[----:B------:R-:W-:Y:S01]  /*2480*/  F2FP.F16.F32.PACK_AB R36, RZ, R36 ;  /* 0x00000024ff24723e */ /* 0x000fe200000000ff */
[----:B------:R-:W-:Y:S01]  /*2490*/  FFMA.FTZ R18, R18, R16, R19 ;  /* 0x0000001012127223 */ /* 0x000fe20000010013 */
[----:B------:R-:W-:Y:S02]  /*24a0*/  @!P0 PRMT R29, R29, 0x7610, R17 ;  /* 0x000076101d1d8816 */ /* 0x000fe40000000011 */
[----:B------:R-:W-:-:S03]  /*24b0*/  PRMT R16, R37, 0x5410, R36 ;  /* 0x0000541025107816 */ /* 0x000fc60000000024 */
[--C-:B------:R-:W-:Y:S02]  /*24c0*/  HADD2.F32 R19, -RZ, R29.reuse.H1_H1 ;  /* 0x3000001dff137230 */ /* 0x100fe40000004100 */
[----:B------:R-:W-:Y:S02]  /*24d0*/  HFMA2 R6, R16, 1, 1, R6 ;  /* 0x3c003c0010067831 */ /* 0x000fe40000000006 */
[----:B------:R-:W0:Y:S01]  /*24e0*/  LDS.64 R16, [UR4+0x20] ;  /* 0x00002004ff107984 */ /* 0x000e220008000a00 */
[----:B------:R-:W-:Y:S01]  /*24f0*/  FMUL.FTZ R34, R34, R19 ;  /* 0x0000001322227220 */ /* 0x000fe20000410000 */
[----:B------:R-:W-:Y:S02]  /*2500*/  HADD2.F32 R20, -RZ, R29.H0_H0 ;  /* 0x2000001dff147230 */ /* 0x000fe40000004100 */
[----:B------:R-:W-:Y:S02]  /*2510*/  FMUL.FTZ R41, R22, R41 ;  /* 0x0000002916297220 */ /* 0x000fe40000410000 */
[----:B------:R-:W-:Y:S01]  /*2520*/  F2FP.F16.F32.PACK_AB R37, RZ, R34 ;  /* 0x00000022ff25723e */ /* 0x000fe200000000ff */
[----:B------:R-:W-:Y:S01]  /*2530*/  FMUL.FTZ R42, R35, R20 ;  /* 0x00000014232a7220 */ /* 0x000fe20000410000 */
[----:B------:R-:W-:Y:S01]  /*2540*/  FMUL.FTZ R34, R21, R40 ;  /* 0x0000002815227220 */ /* 0x000fe20000410000 */
[----:B---3--:R-:W-:-:S02]  /*2550*/  LOP3.LUT R35, R8, 0xff, RZ, 0xc0, !PT ;  /* 0x000000ff08237812 */ /* 0x008fc400078ec0ff */
[----:B------:R-:W-:Y:S02]  /*2560*/  F2FP.F16.F32.PACK_AB R40, RZ, R41 ;  /* 0x00000029ff28723e */ /* 0x000fe400000000ff */
[----:B------:R-:W-:Y:S02]  /*2570*/  F2FP.F16.F32.PACK_AB R41, RZ, R34 ;  /* 0x00000022ff29723e */ /* 0x000fe400000000ff */
[----:B------:R-:W-:Y:S02]  /*2580*/  IADD3 R43, PT, PT, R35, -0x80, RZ ;  /* 0xffffff80232b7810 */ /* 0x000fe40007ffe0ff */
[----:B------:R-:W-:Y:S02]  /*2590*/  LOP3.LUT R34, R9, 0xff, RZ, 0xc0, !PT ;  /* 0x000000ff09227812 */ /* 0x000fe400078ec0ff */
[----:B------:R-:W-:Y:S02]  /*25a0*/  SHF.R.U32.HI R35, RZ, 0x8, R8 ;  /* 0x00000008ff237819 */ /* 0x000fe40000011608 */
[----:B------:R-:W-:-:S02]  /*25b0*/  SHF.R.U32.HI R36, RZ, 0x8, R9 ;  /* 0x00000008ff247819 */ /* 0x000fc40000011609 */
[----:B------:R-:W-:Y:S02]  /*25c0*/  IADD3 R34, PT, PT, R34, -0x80, RZ ;  /* 0xffffff8022227810 */ /* 0x000fe40007ffe0ff */
[----:B------:R-:W-:Y:S02]  /*25d0*/  LOP3.LUT R35, R35, 0xff, RZ, 0xc0, !PT ;  /* 0x000000ff23237812 */ /* 0x000fe400078ec0ff */
[----:B------:R-:W-:Y:S02]  /*25e0*/  LOP3.LUT R36, R36, 0xff, RZ, 0xc0, !PT ;  /* 0x000000ff24247812 */ /* 0x000fe400078ec0ff */
[----:B------:R-:W-:Y:S01]  /*25f0*/  IADD3 R35, PT, PT, R35, -0x80, RZ ;  /* 0xffffff8023237810 */ /* 0x000fe20007ffe0ff */
[----:B------:R-:W1:Y:S01]  /*2600*/  I2F.F16 R34, R34 ;  /* 0x0000002200227306 */ /* 0x000e620000200c00 */
[----:B------:R-:W-:-:S07]  /*2610*/  IADD3 R36, PT, PT, R36, -0x80, RZ ;  /* 0xffffff8024247810 */ /* 0x000fce0007ffe0ff */
[----:B------:R-:W2:Y:S01]  /*2620*/  I2F.F16 R35, R35 ;  /* 0x0000002300237306 */ /* 0x000ea20000200c00 */
[----:B------:R-:W-:-:S07]  /*2630*/  F2FP.F16.F32.PACK_AB R42, RZ, R42 ;  /* 0x0000002aff2a723e */ /* 0x000fce00000000ff */
[----:B------:R-:W3:Y:S01]  /*2640*/  I2F.F16 R36, R36 ;  /* 0x0000002400247306 */ /* 0x000ee20000200c00 */
[----:B------:R-:W-:Y:S01]  /*2650*/  PRMT R42, R42, 0x5410, R37 ;  /* 0x000054102a2a7816 */ /* 0x000fe20000000025 */
[----:B-1----:R-:W-:-:S06]  /*2660*/  HADD2.F32 R37, -RZ, R34.H0_H0 ;  /* 0x20000022ff257230 */ /* 0x002fcc0000004100 */
[----:B------:R-:W1:Y:S01]  /*2670*/  I2F.F16 R43, R43 ;  /* 0x0000002b002b7306 */ /* 0x000e620000200c00 */
[--C-:B0-----:R-:W-:Y:S01]  /*2680*/  HADD2.F32 R34, -RZ, R16.reuse.H0_H0 ;  /* 0x20000010ff227230 */ /* 0x101fe20000004100 */
[----:B------:R-:W-:Y:S01]  /*2690*/  PRMT R40, R40, 0x5410, R41 ;  /* 0x0000541028287816 */ /* 0x000fe20000000029 */
[----:B--2---:R-:W-:Y:S02]  /*26a0*/  HADD2.F32 R41, -RZ, R35.H0_H0 ;  /* 0x20000023ff297230 */ /* 0x004fe40000004100 */
[----:B------:R-:W-:Y:S02]  /*26b0*/  HADD2.F32 R16, -RZ, R16.H1_H1 ;  /* 0x30000010ff107230 */ /* 0x000fe40000004100 */
[----:B------:R-:W-:Y:S01]  /*26c0*/  FFMA.FTZ R37, R34, R37, RZ ;  /* 0x0000002522257223 */ /* 0x000fe200000100ff */
[----:B---3--:R-:W-:Y:S02]  /*26d0*/  HADD2.F32 R35, -RZ, R36.H0_H0 ;  /* 0x20000024ff237230 */ /* 0x008fe40000004100 */
[----:B------:R-:W-:-:S03]  /*26e0*/  HADD2 R5, R42, R5 ;  /* 0x000000052a057230 */ /* 0x000fc60000000000 */
[----:B------:R-:W-:Y:S01]  /*26f0*/  FFMA.FTZ R37, R16, R35, R37 ;  /* 0x0000002310257223 */ /* 0x000fe20000010025 */
[----:B------:R-:W-:Y:S01]  /*2700*/  LOP3.LUT R35, R10, 0xff, RZ, 0xc0, !PT ;  /* 0x000000ff0a237812 */ /* 0x000fe200078ec0ff */
[----:B-1----:R-:W-:-:S03]  /*2710*/  HADD2.F32 R43, -RZ, R43.H0_H0 ;  /* 0x2000002bff2b7230 */ /* 0x002fc60000004100 */
[----:B------:R-:W-:Y:S02]  /*2720*/  IADD3 R42, PT, PT, R35, -0x80, RZ ;  /* 0xffffff80232a7810 */ /* 0x000fe40007ffe0ff */
[----:B------:R-:W-:Y:S01]  /*2730*/  SHF.R.U32.HI R35, RZ, 0x8, R10 ;  /* 0x00000008ff237819 */ /* 0x000fe2000001160a */
[----:B------:R-:W-:Y:S01]  /*2740*/  FFMA.FTZ R36, R43, R34, RZ ;  /* 0x000000222b247223 */ /* 0x000fe200000100ff */
[----:B------:R-:W-:Y:S02]  /*2750*/  HFMA2 R6, R40, 1, 1, R6 ;  /* 0x3c003c0028067831 */ /* 0x000fe40000000006 */
[----:B------:R-:W-:Y:S01]  /*2760*/  LOP3.LUT R40, R35, 0xff, RZ, 0xc0, !PT ;  /* 0x000000ff23287812 */ /* 0x000fe200078ec0ff */
[----:B------:R-:W-:Y:S01]  /*2770*/  FFMA.FTZ R41, R41, R16, R36 ;  /* 0x0000001029297223 */ /* 0x000fe20000010024 */
[----:B------:R-:W-:Y:S02]  /*2780*/  SHF.R.U32.HI R36, RZ, 0x10, R8 ;  /* 0x00000010ff247819 */ /* 0x000fe40000011608 */
[----:B------:R-:W-:-:S02]  /*2790*/  IADD3 R43, PT, PT, R40, -0x80, RZ ;  /* 0xffffff80282b7810 */ /* 0x000fc40007ffe0ff */
[----:B------:R-:W-:-:S04]  /*27a0*/  LOP3.LUT R40, R36, 0xff, RZ, 0xc0, !PT ;  /* 0x000000ff24287812 */ /* 0x000fc800078ec0ff */
[----:B------:R-:W-:Y:S01]  /*27b0*/  IADD3 R40, PT, PT, R40, -0x80, RZ ;  /* 0xffffff8028287810 */ /* 0x000fe20007ffe0ff */
[----:B------:R-:W0:Y:S08]  /*27c0*/  I2F.F16 R36, R43 ;  /* 0x0000002b00247306 */ /* 0x000e300000200c00 */
[----:B------:R-:W1:Y:S01]  /*27d0*/  I2F.F16 R40, R40 ;  /* 0x0000002800287306 */ /* 0x000e620000200c00 */
[----:B0-----:R-:W-:-:S07]  /*27e0*/  HADD2.F32 R45, -RZ, R36.H0_H0 ;  /* 0x20000024ff2d7230 */ /* 0x001fce0000004100 */
[----:B------:R1:W0:Y:S01]  /*27f0*/  I2F.F16 R35, R42 ;  /* 0x0000002a00237306 */ /* 0x0002220000200c00 */
[----:B------:R-:W-:Y:S02]  /*2800*/  HADD2.F32 R36, -RZ, R17.H0_H0 ;  /* 0x20000011ff247230 */ /* 0x000fe40000004100 */
[----:B-1----:R-:W-:-:S05]  /*2810*/  HADD2.F32 R42, -RZ, R40.H0_H0 ;  /* 0x20000028ff2a7230 */ /* 0x002fca0000004100 */
[----:B------:R-:W-:Y:S01]  /*2820*/  FFMA.FTZ R42, R42, R36, R41 ;  /* 0x000000242a2a7223 */ /* 0x000fe20000010029 */
[----:B------:R-:W-:-:S04]  /*2830*/  SHF.R.U32.HI R41, RZ, 0x10, R9 ;  /* 0x00000010ff297819 */ /* 0x000fc80000011609 */
[----:B------:R-:W-:-:S04]  /*2840*/  LOP3.LUT R41, R41, 0xff, RZ, 0xc0, !PT ;  /* 0x000000ff29297812 */ /* 0x000fc800078ec0ff */
[----:B------:R-:W-:-:S06]  /*2850*/  IADD3 R44, PT, PT, R41, -0x80, RZ ;  /* 0xffffff80292c7810 */ /* 0x000fcc0007ffe0ff */
[----:B------:R-:W1:Y:S01]  /*2860*/  I2F.F16 R44, R44 ;  /* 0x0000002c002c7306 */ /* 0x000e620000200c00 */
[----:B------:R-:W-:Y:S01]  /*2870*/  LEA.HI R41, R8, 0xffffff80, RZ, 0x8 ;  /* 0xffffff8008297811 */ /* 0x000fe200078f40ff */
[----:B0-----:R-:W-:-:S06]  /*2880*/  HADD2.F32 R35, -RZ, R35.H0_H0 ;  /* 0x20000023ff237230 */ /* 0x001fcc0000004100 */
[----:B------:R-:W0:Y:S01]  /*2890*/  I2F.F16 R8, R41 ;  /* 0x0000002900087306 */ /* 0x000e220000200c00 */
[----:B-1----:R-:W-:Y:S02]  /*28a0*/  HADD2.F32 R40, -RZ, R44.H0_H0 ;  /* 0x2000002cff287230 */ /* 0x002fe40000004100 */
[----:B------:R-:W-:-:S03]  /*28b0*/  FFMA.FTZ R35, R34, R35, RZ ;  /* 0x0000002322237223 */ /* 0x000fc600000100ff */
[----:B------:R-:W-:Y:S01]  /*28c0*/  FFMA.FTZ R40, R36, R40, R37 ;  /* 0x0000002824287223 */ /* 0x000fe20000010025 */
[----:B------:R-:W-:Y:S01]  /*28d0*/  SHF.R.U32.HI R37, RZ, 0x10, R10 ;  /* 0x00000010ff257819 */ /* 0x000fe2000001160a */
[----:B------:R-:W-:Y:S01]  /*28e0*/  FFMA.FTZ R35, R16, R45, R35 ;  /* 0x0000002d10237223 */ /* 0x000fe20000010023 */
[----:B------:R-:W-:Y:S02]  /*28f0*/  LEA.HI R45, R9, 0xffffff80, RZ, 0x8 ;  /* 0xffffff80092d7811 */ /* 0x000fe400078f40ff */
[----:B------:R-:W-:Y:S01]  /*2900*/  LOP3.LUT R37, R37, 0xff, RZ, 0xc0, !PT ;  /* 0x000000ff25257812 */ /* 0x000fe200078ec0ff */
[----:B------:R-:W-:Y:S02]  /*2910*/  HADD2.F32 R43, -RZ, R17.H1_H1 ;  /* 0x30000011ff2b7230 */ /* 0x000fe40000004100 */
[----:B0-----:R-:W-:Y:S01]  /*2920*/  HADD2.F32 R9, -RZ, R8.H0_H0 ;  /* 0x20000008ff097230 */ /* 0x001fe20000004100 */
[----:B------:R-:W-:Y:S01]  /*2930*/  IADD3 R37, PT, PT, R37, -0x80, RZ ;  /* 0xffffff8025257810 */ /* 0x000fe20007ffe0ff */
[----:B------:R-:W0:Y:S03]  /*2940*/  I2F.F16 R17, R45 ;  /* 0x0000002d00117306 */ /* 0x000e260000200c00 */
[----:B------:R-:W-:-:S02]  /*2950*/  FFMA.FTZ R42, R9, R43, R42 ;  /* 0x0000002b092a7223 */ /* 0x000fc4000001002a */
[----:B------:R-:W1:Y:S03]  /*2960*/  LDS.64 R8, [UR4+0x28] ;  /* 0x00002804ff087984 */ /* 0x000e660008000a00 */
[----:B------:R-:W2:Y:S01]  /*2970*/  I2F.F16 R37, R37 ;  /* 0x0000002500257306 */ /* 0x000ea20000200c00 */
[----:B0-----:R-:W-:-:S05]  /*2980*/  HADD2.F32 R17, -RZ, R17.H0_H0 ;  /* 0x20000011ff117230 */ /* 0x001fca0000004100 */
[----:B------:R-:W-:Y:S01]  /*2990*/  FFMA.FTZ R40, R43, R17, R40 ;  /* 0x000000112b287223 */ /* 0x000fe20000010028 */
[----:B----4-:R-:W-:Y:S01]  /*29a0*/  LOP3.LUT R17, R12, 0xff, RZ, 0xc0, !PT ;  /* 0x000000ff0c117812 */ /* 0x010fe200078ec0ff */
[----:B--2---:R-:W-:-:S05]  /*29b0*/  HADD2.F32 R44, -RZ, R37.H0_H0 ;  /* 0x20000025ff2c7230 */ /* 0x004fca0000004100 */
[----:B------:R-:W-:Y:S01]  /*29c0*/  FFMA.FTZ R44, R36, R44, R35 ;  /* 0x0000002c242c7223 */ /* 0x000fe20000010023 */
[----:B------:R-:W-:-:S04]  /*29d0*/  IADD3 R35, PT, PT, R17, -0x80, RZ ;  /* 0xffffff8011237810 */ /* 0x000fc80007ffe0ff */
[----:B------:R-:W0:Y:S01]  /*29e0*/  I2F.F16 R17, R35 ;  /* 0x0000002300117306 */ /* 0x000e220000200c00 */
[----:B------:R-:W-:-:S07]  /*29f0*/  LEA.HI R46, R10, 0xffffff80, RZ, 0x8 ;  /* 0xffffff800a2e7811 */ /* 0x000fce00078f40ff */
[----:B------:R-:W2:Y:S01]  /*2a00*/  I2F.F16 R10, R46 ;  /* 0x0000002e000a7306 */ /* 0x000ea20000200c00 */
[----:B0-----:R-:W-:Y:S02]  /*2a10*/  HADD2.F32 R37, -RZ, R17.H0_H0 ;  /* 0x20000011ff257230 */ /* 0x001fe40000004100 */
[----:B-1----:R-:W-:-:S05]  /*2a20*/  HADD2.F32 R17, -RZ, R8.H0_H0 ;  /* 0x20000008ff117230 */ /* 0x002fca0000004100 */
[----:B------:R-:W-:Y:S01]  /*2a30*/  FFMA.FTZ R42, R37, R17, R42 ;  /* 0x00000011252a7223 */ /* 0x000fe2000001002a */
[----:B------:R-:W-:-:S04]  /*2a40*/  SHF.R.U32.HI R37, RZ, 0x8, R12 ;  /* 0x00000008ff257819 */ /* 0x000fc8000001160c */
[----:B------:R-:W-:-:S04]  /*2a50*/  LOP3.LUT R37, R37, 0xff, RZ, 0xc0, !PT ;  /* 0x000000ff25257812 */ /* 0x000fc800078ec0ff */
[----:B------:R-:W-:Y:S01]  /*2a60*/  IADD3 R41, PT, PT, R37, -0x80, RZ ;  /* 0xffffff8025297810 */ /* 0x000fe20007ffe0ff */
[----:B------:R-:W-:Y:S01]  /*2a70*/  HADD2.F32 R37, -RZ, R8.H1_H1 ;  /* 0x30000008ff257230 */ /* 0x000fe20000004100 */
[----:B------:R-:W-:Y:S01]  /*2a80*/  SHF.R.U32.HI R8, RZ, 0x10, R12 ;  /* 0x00000010ff087819 */ /* 0x000fe2000001160c */
[----:B--2---:R-:W-:-:S03]  /*2a90*/  HADD2.F32 R10, -RZ, R10.H0_H0 ;  /* 0x2000000aff0a7230 */ /* 0x004fc60000004100 */
[----:B------:R-:W-:Y:S01]  /*2aa0*/  LOP3.LUT R8, R8, 0xff, RZ, 0xc0, !PT ;  /* 0x000000ff08087812 */ /* 0x000fe200078ec0ff */
[----:B------:R-:W0:Y:S01]  /*2ab0*/  I2F.F16 R41, R41 ;  /* 0x0000002900297306 */ /* 0x000e220000200c00 */
[----:B------:R-:W-:Y:S02]  /*2ac0*/  FFMA.FTZ R10, R43, R10, R44 ;  /* 0x0000000a2b0a7223 */ /* 0x000fe4000001002c */
[----:B------:R-:W-:Y:S02]  /*2ad0*/  IADD3 R44, PT, PT, R8, -0x80, RZ ;  /* 0xffffff80082c7810 */ /* 0x000fe40007ffe0ff */
[----:B------:R-:W-:-:S03]  /*2ae0*/  LEA.HI R12, R12, 0xffffff80, RZ, 0x8 ;  /* 0xffffff800c0c7811 */ /* 0x000fc600078f40ff */
[----:B------:R-:W1:Y:S08]  /*2af0*/  I2F.F16 R8, R44 ;  /* 0x0000002c00087306 */ /* 0x000e700000200c00 */
[----:B------:R-:W2:Y:S01]  /*2b00*/  I2F.F16 R12, R12 ;  /* 0x0000000c000c7306 */ /* 0x000ea20000200c00 */
[----:B0-----:R-:W-:-:S05]  /*2b10*/  HADD2.F32 R35, -RZ, R41.H0_H0 ;  /* 0x20000029ff237230 */ /* 0x001fca0000004100 */
[----:B------:R-:W-:Y:S01]  /*2b20*/  FFMA.FTZ R35, R35, R37, R42 ;  /* 0x0000002523237223 */ /* 0x000fe2000001002a */
[--C-:B------:R-:W-:Y:S02]  /*2b30*/  HADD2.F32 R42, -RZ, R9.reuse.H0_H0 ;  /* 0x20000009ff2a7230 */ /* 0x100fe40000004100 */
[----:B-1----:R-:W-:Y:S02]  /*2b40*/  HADD2.F32 R8, -RZ, R8.H0_H0 ;  /* 0x20000008ff087230 */ /* 0x002fe40000004100 */
[----:B------:R-:W-:-:S03]  /*2b50*/  HADD2.F32 R41, -RZ, R9.H1_H1 ;  /* 0x30000009ff297230 */ /* 0x000fc60000004100 */
        /* <DEDUP_REMOVED lines=57> */
[----:B-1----:R-:W-:-:S05]  /*2ef0*/  HADD2.F32 R16, -RZ, R45.H0_H0 ;  /* 0x2000002dff107230 */ /* 0x002fca0000004100 */
[----:B------:R-:W-:Y:S02]  /*2f00*/  FFMA.FTZ R16, R43, R16, R8 ;  /* 0x000000102b107223 */ /* 0x000fe40000010008 */
[----:B------:R-:W2:Y:S01]  /*2f10*/  LDG.E.128.CONSTANT R8, desc[UR6][R38.64] ;  /* 0x0000000626087981 */ /* 0x000ea2000c1e9d00 */
        /* <DEDUP_REMOVED lines=8> */
[----:B------:R-:W-:-:S04]  /*2fa0*/  SHF.R.U32.HI R16, RZ, 0x10, R15 ;  /* 0x00000010ff107819 */ /* 0x000fc8000001160f */
[----:B------:R-:W-:Y:S01]  /*2fb0*/  LOP3.LUT R16, R16, 0xff, RZ, 0xc0, !PT ;  /* 0x000000ff10107812 */ /* 0x000fe200078ec0ff */
[----:B------:R-:W0:Y:S03]  /*2fc0*/  I2F.F16 R17, R17 ;  /* 0x0000001100117306 */ /* 0x000e260000200c00 */
[----:B------:R-:W-:-:S05]  /*2fd0*/  IADD3 R43, PT, PT, R16, -0x80, RZ ;  /* 0xffffff80102b7810 */ /* 0x000fca0007ffe0ff */
[----:B------:R-:W1:Y:S01]  /*2fe0*/  I2F.F16 R16, R43 ;  /* 0x0000002b00107306 */ /* 0x000e620000200c00 */
[----:B------:R-:W-:Y:S02]  /*2ff0*/  LEA.HI R14, R14, 0xffffff80, RZ, 0x8 ;  /* 0xffffff800e0e7811 */ /* 0x000fe400078f40ff */
[----:B------:R-:W-:Y:S01]  /*3000*/  LEA.HI R13, R13, 0xffffff80, RZ, 0x8 ;  /* 0xffffff800d0d7811 */ /* 0x000fe200078f40ff */
[----:B0-----:R-:W-:-:S04]  /*3010*/  HADD2.F32 R36, -RZ, R17.H0_H0 ;  /* 0x20000011ff247230 */ /* 0x001fc80000004100 */
[----:B------:R-:W0:Y:S01]  /*3020*/  I2F.F16 R14, R14 ;  /* 0x0000000e000e7306 */ /* 0x000e220000200c00 */
[----:B------:R-:W-:Y:S01]  /*3030*/  LEA.HI R15, R15, 0xffffff80, RZ, 0x8 ;  /* 0xffffff800f0f7811 */ /* 0x000fe200078f40ff */
[----:B------:R-:W-:Y:S01]  /*3040*/  FFMA.FTZ R37, R37, R36, R34 ;  /* 0x0000002425257223 */ /* 0x000fe20000010022 */
[----:B-1----:R-:W-:-:S05]  /*3050*/  HADD2.F32 R16, -RZ, R16.H0_H0 ;  /* 0x20000010ff107230 */ /* 0x002fca0000004100 */
[----:B------:R-:W1:Y:S01]  /*3060*/  I2F.F16 R13, R13 ;  /* 0x0000000d000d7306 */ /* 0x000e620000200c00 */
[----:B------:R-:W-:Y:S02]  /*3070*/  FFMA.FTZ R34, R42, R16, R37 ;  /* 0x000000102a227223 */ /* 0x000fe40000010025 */
[----:B------:R-:W3:Y:S05]  /*3080*/  LDS.64 R16, [UR4+0x30] ;  /* 0x00003004ff107984 */ /* 0x000eea0008000a00 */
[----:B------:R-:W4:Y:S01]  /*3090*/  I2F.F16 R15, R15 ;  /* 0x0000000f000f7306 */ /* 0x000f220000200c00 */
[----:B0-----:R-:W-:-:S05]  /*30a0*/  HADD2.F32 R37, -RZ, R14.H0_H0 ;  /* 0x2000000eff257230 */ /* 0x001fca0000004100 */
[----:B------:R-:W-:Y:S01]  /*30b0*/  FFMA.FTZ R37, R41, R37, R12 ;  /* 0x0000002529257223 */ /* 0x000fe2000001000c */
[----:B-1----:R-:W-:-:S05]  /*30c0*/  HADD2.F32 R36, -RZ, R13.H0_H0 ;  /* 0x2000000dff247230 */ /* 0x002fca0000004100 */
[----:B------:R-:W-:Y:S01]  /*30d0*/  FFMA.FTZ R40, R41, R36, R40 ;  /* 0x0000002429287223 */ /* 0x000fe20000010028 */
[--C-:B---3--:R-:W-:Y:S02]  /*30e0*/  HADD2.F32 R36, -RZ, R16.reuse.H0_H0 ;  /* 0x20000010ff247230 */ /* 0x108fe40000004100 */
[----:B------:R-:W-:Y:S01]  /*30f0*/  HADD2.F32 R43, -RZ, R16.H1_H1 ;  /* 0x30000010ff2b7230 */ /* 0x000fe20000004100 */
[----:B--2---:R-:W-:Y:S02]  /*3100*/  SHF.R.U32.HI R12, RZ, 0x8, R8 ;  /* 0x00000008ff0c7819 */ /* 0x004fe40000011608 */
[----:B------:R-:W-:Y:S02]  /*3110*/  LOP3.LUT R13, R8, 0xff, RZ, 0xc0, !PT ;  /* 0x000000ff080d7812 */ /* 0x000fe400078ec0ff */
[----:B------:R-:W-:Y:S01]  /*3120*/  LOP3.LUT R14, R12, 0xff, RZ, 0xc0, !PT ;  /* 0x000000ff0c0e7812 */ /* 0x000fe200078ec0ff */
[----:B----4-:R-:W-:Y:S01]  /*3130*/  HADD2.F32 R12, -RZ, R15.H0_H0 ;  /* 0x2000000fff0c7230 */ /* 0x010fe20000004100 */
[----:B------:R-:W-:-:S02]  /*3140*/  IADD3 R13, PT, PT, R13, -0x80, RZ ;  /* 0xffffff800d0d7810 */ /* 0x000fc40007ffe0ff */
[----:B------:R-:W-:Y:S02]  /*3150*/  SHF.R.U32.HI R15, RZ, 0x8, R9 ;  /* 0x00000008ff0f7819 */ /* 0x000fe40000011609 */
[----:B------:R-:W-:Y:S01]  /*3160*/  FFMA.FTZ R34, R41, R12, R34 ;  /* 0x0000000c29227223 */ /* 0x000fe20000010022 */
[----:B------:R-:W-:Y:S02]  /*3170*/  LOP3.LUT R12, R9, 0xff, RZ, 0xc0, !PT ;  /* 0x000000ff090c7812 */ /* 0x000fe400078ec0ff */
[----:B------:R-:W-:Y:S01]  /*3180*/  IADD3 R14, PT, PT, R14, -0x80, RZ ;  /* 0xffffff800e0e7810 */ /* 0x000fe20007ffe0ff */
[----:B------:R-:W0:Y:S01]  /*3190*/  I2F.F16 R13, R13 ;  /* 0x0000000d000d7306 */ /* 0x000e220000200c00 */
[----:B------:R-:W-:Y:S02]  /*31a0*/  IADD3 R12, PT, PT, R12, -0x80, RZ ;  /* 0xffffff800c0c7810 */ /* 0x000fe40007ffe0ff */
[----:B------:R-:W-:-:S04]  /*31b0*/  LOP3.LUT R15, R15, 0xff, RZ, 0xc0, !PT ;  /* 0x000000ff0f0f7812 */ /* 0x000fc800078ec0ff */
[----:B------:R-:W-:Y:S01]  /*31c0*/  IADD3 R15, PT, PT, R15, -0x80, RZ ;  /* 0xffffff800f0f7810 */ /* 0x000fe20007ffe0ff */
[----:B------:R-:W1:Y:S08]  /*31d0*/  I2F.F16 R14, R14 ;  /* 0x0000000e000e7306 */ /* 0x000e700000200c00 */
[----:B------:R-:W2:Y:S01]  /*31e0*/  I2F.F16 R12, R12 ;  /* 0x0000000c000c7306 */ /* 0x000ea20000200c00 */
[----:B0-----:R-:W-:-:S07]  /*31f0*/  HADD2.F32 R13, -RZ, R13.H0_H0 ;  /* 0x2000000dff0d7230 */ /* 0x001fce0000004100 */
[----:B------:R-:W0:Y:S01]  /*3200*/  I2F.F16 R15, R15 ;  /* 0x0000000f000f7306 */ /* 0x000e220000200c00 */
[----:B-1----:R-:W-:Y:S02]  /*3210*/  HADD2.F32 R42, -RZ, R14.H0_H0 ;  /* 0x2000000eff2a7230 */ /* 0x002fe40000004100 */
[----:B------:R-:W-:Y:S01]  /*3220*/  FFMA.FTZ R13, R13, R36, RZ ;  /* 0x000000240d0d7223 */ /* 0x000fe200000100ff */
[----:B--2---:R-:W-:-:S03]  /*3230*/  HADD2.F32 R45, -RZ, R12.H0_H0 ;  /* 0x2000000cff2d7230 */ /* 0x004fc60000004100 */
[----:B------:R-:W-:Y:S02]  /*3240*/  FFMA.FTZ R41, R42, R43, R13 ;  /* 0x0000002b2a297223 */ /* 0x000fe4000001000d */
[----:B------:R-:W-:Y:S01]  /*3250*/  FFMA.FTZ R12, R36, R45, RZ ;  /* 0x0000002d240c7223 */ /* 0x000fe200000100ff */
[----:B0-----:R-:W-:Y:S01]  /*3260*/  HADD2.F32 R42, -RZ, R15.H0_H0 ;  /* 0x2000000fff2a7230 */ /* 0x001fe20000004100 */
[----:B------:R-:W-:Y:S02]  /*3270*/  LOP3.LUT R14, R11, 0xff, RZ, 0xc0, !PT ;  /* 0x000000ff0b0e7812 */ /* 0x000fe400078ec0ff */
[----:B------:R-:W-:Y:S02]  /*3280*/  LOP3.LUT R13, R10, 0xff, RZ, 0xc0, !PT ;  /* 0x000000ff0a0d7812 */ /* 0x000fe400078ec0ff */
[----:B------:R-:W-:Y:S01]  /*3290*/  FFMA.FTZ R42, R43, R42, R12 ;  /* 0x0000002a2b2a7223 */ /* 0x000fe2000001000c */
[----:B------:R-:W-:Y:S02]  /*32a0*/  SHF.R.U32.HI R12, RZ, 0x8, R10 ;  /* 0x00000008ff0c7819 */ /* 0x000fe4000001160a */
[----:B------:R-:W-:-:S02]  /*32b0*/  IADD3 R46, PT, PT, R14, -0x80, RZ ;  /* 0xffffff800e2e7810 */ /* 0x000fc40007ffe0ff */
[----:B------:R-:W-:Y:S02]  /*32c0*/  IADD3 R16, PT, PT, R13, -0x80, RZ ;  /* 0xffffff800d107810 */ /* 0x000fe40007ffe0ff */
[----:B------:R-:W-:Y:S02]  /*32d0*/  LOP3.LUT R14, R12, 0xff, RZ, 0xc0, !PT ;  /* 0x000000ff0c0e7812 */ /* 0x000fe400078ec0ff */
[----:B------:R-:W0:Y:S02]  /*32e0*/  I2F.F16 R13, R16 ;  /* 0x00000010000d7306 */ /* 0x000e240000200c00 */
[----:B------:R-:W-:-:S06]  /*32f0*/  IADD3 R47, PT, PT, R14, -0x80, RZ ;  /* 0xffffff800e2f7810 */ /* 0x000fcc0007ffe0ff */
[----:B------:R-:W1:Y:S08]  /*3300*/  I2F.F16 R12, R46 ;  /* 0x0000002e000c7306 */ /* 0x000e700000200c00 */
[----:B------:R-:W2:Y:S01]  /*3310*/  I2F.F16 R14, R47 ;  /* 0x0000002f000e7306 */ /* 0x000ea20000200c00 */
[----:B0-----:R-:W-:Y:S02]  /*3320*/  HADD2.F32 R13, -RZ, R13.H0_H0 ;  /* 0x2000000dff0d7230 */ /* 0x001fe40000004100 */
[----:B------:R-:W-:-:S04]  /*3330*/  IMAD.WIDE R44, R0, 0x4, R38 ;  /* 0x00000004002c7825 */ /* 0x000fc800078e0226 */
        /* <DEDUP_REMOVED lines=15> */
[----:B------:R-:W0:Y:S01]  /*3430*/  I2F.F16 R16, R43 ;  /* 0x0000002b00107306 */ /* 0x000e220000200c00 */
[----:B------:R-:W-:Y:S01]  /*3440*/  SHF.R.U32.HI R47, RZ, 0x10, R9 ;  /* 0x00000010ff2f7819 */ /* 0x000fe20000011609 */
[----:B------:R-:W-:-:S03]  /*3450*/  HADD2.F32 R39, -RZ, R17.H0_H0 ;  /* 0x20000011ff277230 */ /* 0x000fc60000004100 */
[----:B------:R-:W-:-:S04]  /*3460*/  LOP3.LUT R47, R47, 0xff, RZ, 0xc0, !PT ;  /* 0x000000ff2f2f7812 */ /* 0x000fc800078ec0ff */
[----:B------:R-:W-:Y:S01]  /*3470*/  IADD3 R47, PT, PT, R47, -0x80, RZ ;  /* 0xffffff802f2f7810 */ /* 0x000fe20007ffe0ff */
[----:B0-----:R-:W-:-:S05]  /*3480*/  HADD2.F32 R16, -RZ, R16.H0_H0 ;  /* 0x20000010ff107230 */ /* 0x001fca0000004100 */
[----:B------:R-:W-:Y:S02]  /*3490*/  FFMA.FTZ R16, R16, R39, R41 ;  /* 0x0000002710107223 */ /* 0x000fe40000010029 */
[----:B------:R-:W0:Y:S01]  /*34a0*/  I2F.F16 R41, R47 ;  /* 0x0000002f00297306 */ /* 0x000e220000200c00 */
[----:B------:R-:W-:-:S04]  /*34b0*/  SHF.R.U32.HI R46, RZ, 0x10, R10 ;  /* 0x00000010ff2e7819 */ /* 0x000fc8000001160a */
        /* <DEDUP_REMOVED lines=14> */
[----:B------:R-:W0:Y:S01]  /*35a0*/  I2F.F16 R39, R42 ;  /* 0x0000002a00277306 */ /* 0x000e220000200c00 */
[----:B------:R-:W-:Y:S01]  /*35b0*/  HADD2.F32 R17, -RZ, R17.H1_H1 ;  /* 0x30000011ff117230 */ /* 0x000fe20000004100 */
[----:B------:R-:W-:Y:S01]  /*35c0*/  LEA.HI R46, R10, 0xffffff80, RZ, 0x8 ;  /* 0xffffff800a2e7811 */ /* 0x000fe200078f40ff */
[----:B0-----:R-:W-:-:S05]  /*35d0*/  HADD2.F32 R39, -RZ, R39.H0_H0 ;  /* 0x20000027ff277230 */ /* 0x001fca0000004100 */
[----:B------:R-:W-:Y:S01]  /*35e0*/  FFMA.FTZ R16, R39, R17, R16 ;  /* 0x0000001127107223 */ /* 0x000fe20000010010 */
[----:B------:R-:W-:Y:S02]  /*35f0*/  LEA.HI R39, R9, 0xffffff80, RZ, 0x8 ;  /* 0xffffff8009277811 */ /* 0x000fe400078f40ff */
[----:B------:R-:W0:Y:S08]  /*3600*/  I2F.F16 R9, R46 ;  /* 0x0000002e00097306 */ /* 0x000e300000200c00 */
[----:B------:R-:W1:Y:S01]  /*3610*/  I2F.F16 R8, R39 ;  /* 0x0000002700087306 */ /* 0x000e620000200c00 */
[----:B------:R-:W-:Y:S01]  /*3620*/  LEA.HI R42, R11, 0xffffff80, RZ, 0x8 ;  /* 0xffffff800b2a7811 */ /* 0x000fe200078f40ff */
[----:B0-----:R-:W-:-:S06]  /*3630*/  HADD2.F32 R9, -RZ, R9.H0_H0 ;  /* 0x20000009ff097230 */ /* 0x001fcc0000004100 */
[----:B------:R-:W0:Y:S01]  /*3640*/  I2F.F16 R42, R42 ;  /* 0x0000002a002a7306 */ /* 0x000e220000200c00 */
[----:B-1----:R-:W-:Y:S02]  /*3650*/  HADD2.F32 R8, -RZ, R8.H0_H0 ;  /* 0x20000008ff087230 */ /* 0x002fe40000004100 */
[----:B------:R-:W-:-:S03]  /*3660*/  FFMA.FTZ R38, R17, R9, R38 ;  /* 0x0000000911267223 */ /* 0x000fc60000010026 */
[----:B------:R-:W-:Y:S02]  /*3670*/  FFMA.FTZ R41, R17, R8, R41 ;  /* 0x0000000811297223 */ /* 0x000fe40000010029 */
[----:B------:R-:W1:Y:S01]  /*3680*/  LDS.64 R8, [UR4+0x38] ;  /* 0x00003804ff087984 */ /* 0x000e620008000a00 */
[----:B0-----:R-:W-:-:S05]  /*3690*/  HADD2.F32 R10, -RZ, R42.H0_H0 ;  /* 0x2000002aff0a7230 */ /* 0x001fca0000004100 */
[----:B------:R-:W-:Y:S01]  /*36a0*/  FFMA.FTZ R36, R17, R10, R36 ;  /* 0x0000000a11247223 */ /* 0x000fe20000010024 */
[----:B--2---:R-:W-:Y:S02]  /*36b0*/  LOP3.LUT R10, R12, 0xff, RZ, 0xc0, !PT ;  /* 0x000000ff0c0a7812 */ /* 0x004fe400078ec0ff */
[----:B------:R-:W-:Y:S02]  /*36c0*/  SHF.R.U32.HI R11, RZ, 0x8, R12 ;  /* 0x00000008ff0b7819 */ /* 0x000fe4000001160c */
[----:B------:R-:W-:Y:S02]  /*36d0*/  IADD3 R39, PT, PT, R10, -0x80, RZ ;  /* 0xffffff800a277810 */ /* 0x000fe40007ffe0ff */
[----:B------:R-:W-:Y:S02]  /*36e0*/  LOP3.LUT R11, R11, 0xff, RZ, 0xc0, !PT ;  /* 0x000000ff0b0b7812 */ /* 0x000fe400078ec0ff */
[----:B------:R-:W0:Y:S02]  /*36f0*/  I2F.F16 R17, R39 ;  /* 0x0000002700117306 */ /* 0x000e240000200c00 */
[----:B------:R-:W-:-:S06]  /*3700*/  IADD3 R10, PT, PT, R11, -0x80, RZ ;  /* 0xffffff800b0a7810 */ /* 0x000fcc0007ffe0ff */
[----:B------:R-:W2:Y:S01]  /*3710*/  I2F.F16 R10, R10 ;  /* 0x0000000a000a7306 */ /* 0x000ea20000200c00 */
[----:B-1----:R-:W-:Y:S02]  /*3720*/  HADD2.F32 R11, -RZ, R8.H0_H0 ;  /* 0x20000008ff0b7230 */ /* 0x002fe40000004100 */
[----:B0-----:R-:W-:-:S05]  /*3730*/  HADD2.F32 R17, -RZ, R17.H0_H0 ;  /* 0x20000011ff117230 */ /* 0x001fca0000004100 */
[----:B------:R-:W-:Y:S01]  /*3740*/  FFMA.FTZ R17, R17, R11, R16 ;  /* 0x0000000b11117223 */ /* 0x000fe20000010010 */
[----:B------:R-:W-:Y:S02]  /*3750*/  HADD2.F32 R16, -RZ, R8.H1_H1 ;  /* 0x30000008ff107230 */ /* 0x000fe40000004100 */
[----:B--2---:R-:W-:Y:S01]  /*3760*/  HADD2.F32 R42, -RZ, R10.H0_H0 ;  /* 0x2000000aff2a7230 */ /* 0x004fe20000004100 */
        /* <DEDUP_REMOVED lines=26> */
[----:B-1----:R-:W-:Y:S01]  /*3910*/  HADD2.F32 R39, -RZ, R10.H0_H0 ;  /* 0x2000000aff277230 */ /* 0x002fe20000004100 */
[----:B------:R-:W-:-:S04]  /*3920*/  @!P0 MOV R10, R26 ;  /* 0x0000001a000a8202 */ /* 0x000fc80000000f00 */
[----:B------:R-:W-:Y:S01]  /*3930*/  FFMA.FTZ R39, R11, R39, R36 ;  /* 0x000000270b277223 */ /* 0x000fe20000010024 */
[----:B------:R-:W-:-:S06]  /*3940*/  @!P0 MOV R11, R25 ;  /* 0x00000019000b8202 */ /* 0x000fcc0000000f00 */
[----:B------:R0:W2:Y:S01]  /*3950*/  @!P0 LDG.E.U16.CONSTANT R11, desc[UR6][R10.64] ;  /* 0x000000060a0b8981 */ /* 0x0000a2000c1e9500 */
[----:B------:R-:W-:-:S04]  /*3960*/  SHF.R.U32.HI R36, RZ, 0x8, R15 ;  /* 0x00000008ff247819 */ /* 0x000fc8000001160f */
[----:B------:R-:W-:-:S04]  /*3970*/  LOP3.LUT R36, R36, 0xff, RZ, 0xc0, !PT ;  /* 0x000000ff24247812 */ /* 0x000fc800078ec0ff */
[----:B------:R-:W-:-:S06]  /*3980*/  IADD3 R36, PT, PT, R36, -0x80, RZ ;  /* 0xffffff8024247810 */ /* 0x000fcc0007ffe0ff */
[----:B------:R-:W1:Y:S01]  /*3990*/  I2F.F16 R36, R36 ;  /* 0x0000002400247306 */ /* 0x000e620000200c00 */
[----:B------:R-:W-:Y:S01]  /*39a0*/  FMUL.FTZ R23, R20, R23 ;  /* 0x0000001714177220 */ /* 0x000fe20000410000 */
[----:B------:R-:W-:Y:S01]  /*39b0*/  FMUL.FTZ R18, R19, R18 ;  /* 0x0000001213127220 */ /* 0x000fe20000410000 */
[----:B0-----:R-:W-:-:S03]  /*39c0*/  LEA.HI R10, R12, 0xffffff80, RZ, 0x8 ;  /* 0xffffff800c0a7811 */ /* 0x001fc600078f40ff */
[----:B------:R-:W-:Y:S02]  /*39d0*/  F2FP.F16.F32.PACK_AB R23, RZ, R23 ;  /* 0x00000017ff17723e */ /* 0x000fe400000000ff */
[----:B------:R-:W-:Y:S02]  /*39e0*/  F2FP.F16.F32.PACK_AB R18, RZ, R18 ;  /* 0x00000012ff12723e */ /* 0x000fe400000000ff */
[----:B------:R-:W-:Y:S01]  /*39f0*/  SHF.R.U32.HI R12, RZ, 0x10, R12 ;  /* 0x00000010ff0c7819 */ /* 0x000fe2000001160c */
[----:B-1----:R-:W-:Y:S01]  /*3a00*/  HADD2.F32 R41, -RZ, R36.H0_H0 ;  /* 0x20000024ff297230 */ /* 0x002fe20000004100 */
[----:B------:R-:W-:-:S04]  /*3a10*/  PRMT R23, R23, 0x5410, R18 ;  /* 0x0000541017177816 */ /* 0x000fc80000000012 */
[----:B------:R-:W-:Y:S01]  /*3a20*/  FFMA.FTZ R16, R16, R41, R39 ;  /* 0x0000002910107223 */ /* 0x000fe20000010027 */
[----:B------:R-:W-:Y:S02]  /*3a30*/  SHF.R.U32.HI R39, RZ, 0x10, R13 ;  /* 0x00000010ff277819 */ /* 0x000fe4000001160d */
[----:B------:R-:W-:Y:S01]  /*3a40*/  LOP3.LUT R36, R12, 0xff, RZ, 0xc0, !PT ;  /* 0x000000ff0c247812 */ /* 0x000fe200078ec0ff */
[----:B------:R-:W-:Y:S01]  /*3a50*/  HFMA2 R5, R23, 1, 1, R5 ;  /* 0x3c003c0017057831 */ /* 0x000fe20000000005 */
[----:B------:R-:W-:Y:S01]  /*3a60*/  LOP3.LUT R39, R39, 0xff, RZ, 0xc0, !PT ;  /* 0x000000ff27277812 */ /* 0x000fe200078ec0ff */
[----:B------:R-:W-:Y:S01]  /*3a70*/  FMUL.FTZ R18, R22, R35 ;  /* 0x0000002316127220 */ /* 0x000fe20000410000 */
[----:B------:R-:W-:Y:S01]  /*3a80*/  LEA.HI R23, R13, 0xffffff80, RZ, 0x8 ;  /* 0xffffff800d177811 */ /* 0x000fe200078f40ff */
[----:B------:R-:W-:Y:S01]  /*3a90*/  FMUL.FTZ R35, R21, R40 ;  /* 0x0000002815237220 */ /* 0x000fe20000410000 */
[----:B------:R-:W-:Y:S02]  /*3aa0*/  IADD3 R13, PT, PT, R36, -0x80, RZ ;  /* 0xffffff80240d7810 */ /* 0x000fe40007ffe0ff */
[----:B------:R-:W-:-:S02]  /*3ab0*/  LEA.HI R40, R14, 0xffffff80, RZ, 0x8 ;  /* 0xffffff800e287811 */ /* 0x000fc400078f40ff */
[----:B------:R-:W-:Y:S02]  /*3ac0*/  SHF.R.U32.HI R36, RZ, 0x10, R14 ;  /* 0x00000010ff247819 */ /* 0x000fe4000001160e */
[----:B------:R-:W-:Y:S02]  /*3ad0*/  IADD3 R14, PT, PT, R39, -0x80, RZ ;  /* 0xffffff80270e7810 */ /* 0x000fe40007ffe0ff */
[----:B------:R-:W-:Y:S02]  /*3ae0*/  SHF.R.U32.HI R39, RZ, 0x10, R15 ;  /* 0x00000010ff277819 */ /* 0x000fe4000001160f */
[----:B------:R-:W-:Y:S02]  /*3af0*/  LOP3.LUT R36, R36, 0xff, RZ, 0xc0, !PT ;  /* 0x000000ff24247812 */ /* 0x000fe400078ec0ff */
[----:B------:R-:W-:Y:S01]  /*3b00*/  LOP3.LUT R39, R39, 0xff, RZ, 0xc0, !PT ;  /* 0x000000ff27277812 */ /* 0x000fe200078ec0ff */
[----:B------:R-:W0:Y:S01]  /*3b10*/  I2F.F16 R13, R13 ;  /* 0x0000000d000d7306 */ /* 0x000e220000200c00 */
[----:B------:R-:W-:-:S02]  /*3b20*/  IADD3 R36, PT, PT, R36, -0x80, RZ ;  /* 0xffffff8024247810 */ /* 0x000fc40007ffe0ff */
[----:B------:R-:W-:Y:S02]  /*3b30*/  IADD3 R39, PT, PT, R39, -0x80, RZ ;  /* 0xffffff8027277810 */ /* 0x000fe40007ffe0ff */
[----:B------:R-:W-:-:S03]  /*3b40*/  LEA.HI R15, R15, 0xffffff80, RZ, 0x8 ;  /* 0xffffff800f0f7811 */ /* 0x000fc600078f40ff */
[----:B------:R-:W1:Y:S01]  /*3b50*/  I2F.F16 R14, R14 ;  /* 0x0000000e000e7306 */ /* 0x000e620000200c00 */
[----:B------:R-:W-:Y:S01]  /*3b60*/  FMUL.FTZ R37, R20, R37 ;  /* 0x0000002514257220 */ /* 0x000fe20000410000 */
[----:B------:R-:W-:Y:S01]  /*3b70*/  FMUL.FTZ R34, R19, R34 ;  /* 0x0000002213227220 */ /* 0x000fe20000410000 */
[----:B------:R-:W-:-:S05]  /*3b80*/  F2FP.F16.F32.PACK_AB R18, RZ, R18 ;  /* 0x00000012ff12723e */ /* 0x000fca00000000ff */
[----:B------:R-:W3:Y:S01]  /*3b90*/  I2F.F16 R36, R36 ;  /* 0x0000002400247306 */ /* 0x000ee20000200c00 */
[----:B------:R-:W-:Y:S02]  /*3ba0*/  F2FP.F16.F32.PACK_AB R35, RZ, R35 ;  /* 0x00000023ff23723e */ /* 0x000fe400000000ff */
[----:B------:R-:W-:-:S05]  /*3bb0*/  F2FP.F16.F32.PACK_AB R37, RZ, R37 ;  /* 0x00000025ff25723e */ /* 0x000fca00000000ff */
[----:B------:R-:W4:Y:S01]  /*3bc0*/  I2F.F16 R39, R39 ;  /* 0x0000002700277306 */ /* 0x000f220000200c00 */
[----:B------:R-:W-:-:S07]  /*3bd0*/  F2FP.F16.F32.PACK_AB R34, RZ, R34 ;  /* 0x00000022ff22723e */ /* 0x000fce00000000ff */
[----:B------:R-:W5:Y:S01]  /*3be0*/  I2F.F16 R10, R10 ;  /* 0x0000000a000a7306 */ /* 0x000f620000200c00 */
[----:B------:R-:W-:-:S07]  /*3bf0*/  PRMT R18, R18, 0x5410, R35 ;  /* 0x0000541012127816 */ /* 0x000fce0000000023 */
[----:B------:R-:W5:Y:S01]  /*3c00*/  I2F.F16 R23, R23 ;  /* 0x0000001700177306 */ /* 0x000f620000200c00 */
[----:B------:R-:W-:Y:S01]  /*3c10*/  PRMT R37, R37, 0x5410, R34 ;  /* 0x0000541025257816 */ /* 0x000fe20000000022 */
[----:B0-----:R-:W-:-:S06]  /*3c20*/  HADD2.F32 R35, -RZ, R13.H0_H0 ;  /* 0x2000000dff237230 */ /* 0x001fcc0000004100 */
[----:B------:R-:W0:Y:S01]  /*3c30*/  I2F.F16 R12, R40 ;  /* 0x00000028000c7306 */ /* 0x000e220000200c00 */
[----:B------:R-:W-:-:S07]  /*3c40*/  HADD2.F32 R13, -RZ, R9.H0_H0 ;  /* 0x20000009ff0d7230 */ /* 0x000fce0000004100 */
[----:B------:R-:W0:Y:S01]  /*3c50*/  I2F.F16 R15, R15 ;  /* 0x0000000f000f7306 */ /* 0x000e220000200c00 */
[----:B-1----:R-:W-:Y:S02]  /*3c60*/  HADD2.F32 R14, -RZ, R14.H0_H0 ;  /* 0x2000000eff0e7230 */ /* 0x002fe40000004100 */
[----:B------:R-:W-:Y:S02]  /*3c70*/  HFMA2 R5, R37, 1, 1, R5 ;  /* 0x3c003c0025057831 */ /* 0x000fe40000000005 */
[----:B---3--:R-:W-:Y:S02]  /*3c80*/  HADD2.F32 R37, -RZ, R36.H0_H0 ;  /* 0x20000024ff257230 */ /* 0x008fe40000004100 */
[----:B----4-:R-:W-:Y:S02]  /*3c90*/  HADD2.F32 R39, -RZ, R39.H0_H0 ;  /* 0x20000027ff277230 */ /* 0x010fe40000004100 */
[----:B------:R-:W-:Y:S01]  /*3ca0*/  FFMA.FTZ R14, R13, R14, R17 ;  /* 0x0000000e0d0e7223 */ /* 0x000fe20000010011 */
[----:B------:R-:W-:-:S02]  /*3cb0*/  HADD2.F32 R9, -RZ, R9.H1_H1 ;  /* 0x30000009ff097230 */ /* 0x000fc40000004100 */
[----:B------:R-:W-:Y:S01]  /*3cc0*/  FFMA.FTZ R8, R35, R13, R8 ;  /* 0x0000000d23087223 */ /* 0x000fe20000010008 */
[----:B-----5:R-:W-:Y:S02]  /*3cd0*/  HADD2.F32 R17, -RZ, R10.H0_H0 ;  /* 0x2000000aff117230 */ /* 0x020fe40000004100 */
[----:B------:R-:W-:Y:S02]  /*3ce0*/  HADD2.F32 R23, -RZ, R23.H0_H0 ;  /* 0x20000017ff177230 */ /* 0x000fe40000004100 */
[C---:B------:R-:W-:Y:S01]  /*3cf0*/  FFMA.FTZ R38, R13.reuse, R37, R38 ;  /* 0x000000250d267223 */ /* 0x040fe20000010026 */
[----:B0-----:R-:W-:Y:S02]  /*3d00*/  HADD2.F32 R35, -RZ, R12.H0_H0 ;  /* 0x2000000cff237230 */ /* 0x001fe40000004100 */
[----:B------:R-:W-:Y:S01]  /*3d10*/  FFMA.FTZ R39, R13, R39, R16 ;  /* 0x000000270d277223 */ /* 0x000fe20000010010 */
[----:B------:R-:W-:Y:S02]  /*3d20*/  HADD2.F32 R10, -RZ, R15.H0_H0 ;  /* 0x2000000fff0a7230 */ /* 0x000fe40000004100 */
        /* <DEDUP_REMOVED lines=28> */
.L_x_4985:
        /* <DEDUP_REMOVED lines=8> */
.L_x_4988:
[----:B------:R-:W2:Y:S01]  /*3f70*/  LDG.E.128.CONSTANT R12, desc[UR6][R26.64] ;  /* 0x000000061a0c7981 */ /* 0x000ea2000c1e9d00 */
[----:B------:R-:W-:-:S03]  /*3f80*/  MOV R0, UR12 ;  /* 0x0000000c00007c02 */ /* 0x000fc60008000f00 */
[----:B------:R-:W0:Y:S02]  /*3f90*/  LDS.64 R18, [UR4] ;  /* 0x00000004ff127984 */ /* 0x000e240008000a00 */
        /* <DEDUP_REMOVED lines=37> */
[----:B------:R-:W-:Y:S01]  /*41f0*/  LOP3.LUT R35, R20, 0x64006400, RZ, 0xfc, !PT ;  /* 0x6400640014237812 */ /* 0x000fe200078efcff */
[----:B------:R-:W-:Y:S01]  /*4200*/  HFMA2 R22, -RZ, RZ, 0, 0.0625 ;  /* 0x00002c00ff167431 */ /* 0x000fe200000001ff */
[----:B------:R-:W-:Y:S01]  /*4210*/  LOP3.LUT R32, R14, 0xf000f0, RZ, 0xc0, !PT ;  /* 0x00f000f00e207812 */ /* 0x000fe200078ec0ff */
[----:B------:R-:W0:Y:S01]  /*4220*/  LDS.64 R20, [UR4+0x8] ;  /* 0x00000804ff147984 */ /* 0x000e220008000a00 */
[----:B------:R-:W-:Y:S01]  /*4230*/  LOP3.LUT R34, R15, 0xf000f0, RZ, 0xc0, !PT ;  /* 0x00f000f00f227812 */ /* 0x000fe200078ec0ff */
[-C--:B------:R-:W-:Y:S01]  /*4240*/  HFMA2 R37, R37, R22.reuse.H0_H0, -72, -72 ;  /* 0xd480d48025257431 */ /* 0x080fe20000040016 */
[----:B------:R-:W-:Y:S01]  /*4250*/  LOP3.LUT R39, R32, 0x64006400, RZ, 0xfc, !PT ;  /* 0x6400640020277812 */ /* 0x000fe200078efcff */
[-C--:B------:R-:W-:Y:S01]  /*4260*/  HFMA2 R32, R35, R22.reuse.H0_H0, -72, -72 ;  /* 0xd480d48023207431 */ /* 0x080fe20000040016 */
[----:B------:R-:W-:Y:S01]  /*4270*/  LOP3.LUT R41, R34, 0x64006400, RZ, 0xfc, !PT ;  /* 0x6400640022297812 */ /* 0x000fe200078efcff */
[----:B------:R-:W-:Y:S01]  /*4280*/  HADD2.F32 R34, -RZ, R19.H0_H0 ;  /* 0x20000013ff227230 */ /* 0x000fe20000004100 */
[----:B------:R-:W-:Y:S01]  /*4290*/  SHF.R.U32.HI R12, RZ, 0x8, R12 ;  /* 0x00000008ff0c7819 */ /* 0x000fe2000001160c */
[----:B------:R-:W-:-:S02]  /*42a0*/  HFMA2 R36, R39, R22.H0_H0, -72, -72 ;  /* 0xd480d48027247431 */ /* 0x000fc40000040016 */
[----:B------:R-:W-:Y:S02]  /*42b0*/  HADD2.F32 R38, -RZ, R37.H0_H0 ;  /* 0x20000025ff267230 */ /* 0x000fe40000004100 */
[----:B------:R-:W-:Y:S02]  /*42c0*/  HFMA2 R35, R41, R22.H0_H0, -72, -72 ;  /* 0xd480d48029237431 */ /* 0x000fe40000040016 */
[----:B------:R-:W-:Y:S01]  /*42d0*/  HADD2.F32 R41, -RZ, R32.H0_H0 ;  /* 0x20000020ff297230 */ /* 0x000fe20000004100 */
[----:B------:R-:W-:Y:S01]  /*42e0*/  SHF.R.U32.HI R13, RZ, 0x8, R13 ;  /* 0x00000008ff0d7819 */ /* 0x000fe2000001160d */
        /* <DEDUP_REMOVED lines=8> */
[----:B------:R-:W-:Y:S01]  /*4370*/  HADD2.F32 R34, -RZ, R19.H1_H1 ;  /* 0x30000013ff227230 */ /* 0x000fe20000004100 */
[----:B------:R-:W-:Y:S01]  /*4380*/  LOP3.LUT R19, R12, 0xf000f, RZ, 0xc0, !PT ;  /* 0x000f000f0c137812 */ /* 0x000fe200078ec0ff */
[----:B------:R-:W-:Y:S01]  /*4390*/  HADD2.F32 R36, -RZ, R36.H1_H1 ;  /* 0x30000024ff247230 */ /* 0x000fe20000004100 */
[----:B------:R-:W-:Y:S01]  /*43a0*/  SHF.R.U32.HI R14, RZ, 0x8, R14 ;  /* 0x00000008ff0e7819 */ /* 0x000fe2000001160e */
[----:B------:R-:W-:Y:S02]  /*43b0*/  HADD2.F32 R35, -RZ, R35.H1_H1 ;  /* 0x30000023ff237230 */ /* 0x000fe40000004100 */
[----:B------:R-:W-:Y:S01]  /*43c0*/  FFMA.FTZ R41, R32, R34, R41 ;  /* 0x0000002220297223 */ /* 0x000fe20000010029 */
[----:B------:R-:W-:Y:S01]  /*43d0*/  LOP3.LUT R32, R13, 0xf000f, RZ, 0xc0, !PT ;  /* 0x000f000f0d207812 */ /* 0x000fe200078ec0ff */
[C---:B------:R-:W-:Y:S01]  /*43e0*/  FFMA.FTZ R33, R34.reuse, R37, R33 ;  /* 0x0000002522217223 */ /* 0x040fe20000010021 */
[----:B------:R-:W-:Y:S01]  /*43f0*/  SHF.R.U32.HI R15, RZ, 0x8, R15 ;  /* 0x00000008ff0f7819 */ /* 0x000fe2000001160f */
[C---:B------:R-:W-:Y:S01]  /*4400*/  FFMA.FTZ R25, R34.reuse, R36, R25 ;  /* 0x0000002422197223 */ /* 0x040fe20000010019 */
[----:B------:R-:W-:Y:S01]  /*4410*/  FFMA.FTZ R34, R34, R35, R18 ;  /* 0x0000002322227223 */ /* 0x000fe20000010012 */
[----:B------:R-:W-:-:S02]  /*4420*/  LOP3.LUT R19, R19, 0x64006400, RZ, 0xfc, !PT ;  /* 0x6400640013137812 */ /* 0x000fc400078efcff */
[----:B------:R-:W-:Y:S02]  /*4430*/  LOP3.LUT R18, R32, 0x64006400, RZ, 0xfc, !PT ;  /* 0x6400640020127812 */ /* 0x000fe400078efcff */
[----:B------:R-:W-:Y:S01]  /*4440*/  LOP3.LUT R35, R14, 0xf000f, RZ, 0xc0, !PT ;  /* 0x000f000f0e237812 */ /* 0x000fe200078ec0ff */
[----:B------:R-:W-:Y:S01]  /*4450*/  HADD2 R19, R19, -1032, -1032 ;  /* 0xe408e40813137430 */ /* 0x000fe20000000000 */
[----:B------:R-:W-:Y:S01]  /*4460*/  LOP3.LUT R32, R15, 0xf000f, RZ, 0xc0, !PT ;  /* 0x000f000f0f207812 */ /* 0x000fe200078ec0ff */
[----:B------:R-:W-:Y:S01]  /*4470*/  HADD2 R18, R18, -1032, -1032 ;  /* 0xe408e40812127430 */ /* 0x000fe20000000000 */
[----:B------:R-:W-:Y:S01]  /*4480*/  LOP3.LUT R35, R35, 0x64006400, RZ, 0xfc, !PT ;  /* 0x6400640023237812 */ /* 0x000fe200078efcff */
[----:B0-----:R-:W-:Y:S01]  /*4490*/  HADD2.F32 R36, -RZ, R20.H0_H0 ;  /* 0x20000014ff247230 */ /* 0x001fe20000004100 */
[----:B------:R-:W-:Y:S01]  /*44a0*/  LOP3.LUT R32, R32, 0x64006400, RZ, 0xfc, !PT ;  /* 0x6400640020207812 */ /* 0x000fe200078efcff */
[----:B------:R-:W-:Y:S01]  /*44b0*/  HADD2.F32 R38, -RZ, R19.H0_H0 ;  /* 0x20000013ff267230 */ /* 0x000fe20000004100 */
[----:B------:R-:W-:Y:S01]  /*44c0*/  LOP3.LUT R12, R12, 0xf000f0, RZ, 0xc0, !PT ;  /* 0x00f000f00c0c7812 */ /* 0x000fe200078ec0ff */
[----:B------:R-:W-:-:S02]  /*44d0*/  HADD2.F32 R37, -RZ, R18.H0_H0 ;  /* 0x20000012ff257230 */ /* 0x000fc40000004100 */
[----:B------:R-:W-:Y:S01]  /*44e0*/  HADD2 R35, R35, -1032, -1032 ;  /* 0xe408e40823237430 */ /* 0x000fe20000000000 */
[----:B------:R-:W-:Y:S01]  /*44f0*/  LOP3.LUT R13, R13, 0xf000f0, RZ, 0xc0, !PT ;  /* 0x00f000f00d0d7812 */ /* 0x000fe200078ec0ff */
[----:B------:R-:W-:Y:S02]  /*4500*/  HADD2 R32, R32, -1032, -1032 ;  /* 0xe408e40820207430 */ /* 0x000fe40000000000 */
[----:B------:R-:W-:Y:S01]  /*4510*/  FFMA.FTZ R41, R38, R36, R41 ;  /* 0x0000002426297223 */ /* 0x000fe20000010029 */
[----:B------:R-:W-:Y:S01]  /*4520*/  FFMA.FTZ R33, R36, R37, R33 ;  /* 0x0000002524217223 */ /* 0x000fe20000010021 */
[----:B------:R-:W-:Y:S01]  /*4530*/  HADD2.F32 R38, -RZ, R35.H0_H0 ;  /* 0x20000023ff267230 */ /* 0x000fe20000004100 */
[----:B------:R-:W-:Y:S01]  /*4540*/  LOP3.LUT R14, R14, 0xf000f0, RZ, 0xc0, !PT ;  /* 0x00f000f00e0e7812 */ /* 0x000fe200078ec0ff */
[----:B------:R-:W-:Y:S01]  /*4550*/  HADD2.F32 R37, -RZ, R32.H0_H0 ;  /* 0x20000020ff257230 */ /* 0x000fe20000004100 */
[----:B---3--:R-:W-:Y:S01]  /*4560*/  SHF.R.U32.HI R40, RZ, 0x8, R9 ;  /* 0x00000008ff287819 */ /* 0x008fe20000011609 */
[----:B------:R-:W-:-:S02]  /*4570*/  HADD2.F32 R20, -RZ, R20.H1_H1 ;  /* 0x30000014ff147230 */ /* 0x000fc40000004100 */
[C---:B------:R-:W-:Y:S01]  /*4580*/  FFMA.FTZ R25, R36.reuse, R38, R25 ;  /* 0x0000002624197223 */ /* 0x040fe20000010019 */
[----:B------:R-:W-:Y:S02]  /*4590*/  HADD2.F32 R38, -RZ, R19.H1_H1 ;  /* 0x30000013ff267230 */ /* 0x000fe40000004100 */
[----:B------:R-:W-:Y:S01]  /*45a0*/  FFMA.FTZ R37, R36, R37, R34 ;  /* 0x0000002524257223 */ /* 0x000fe20000010022 */
[----:B------:R-:W-:Y:S01]  /*45b0*/  HADD2.F32 R34, -RZ, R35.H1_H1 ;  /* 0x30000023ff227230 */ /* 0x000fe20000004100 */
[----:B------:R-:W-:Y:S01]  /*45c0*/  LOP3.LUT R19, R12, 0x64006400, RZ, 0xfc, !PT ;  /* 0x640064000c137812 */ /* 0x000fe200078efcff */
[----:B------:R-:W-:Y:S01]  /*45d0*/  HADD2.F32 R18, -RZ, R18.H1_H1 ;  /* 0x30000012ff127230 */ /* 0x000fe20000004100 */
[----:B------:R-:W-:Y:S01]  /*45e0*/  LOP3.LUT R35, R13, 0x64006400, RZ, 0xfc, !PT ;  /* 0x640064000d237812 */ /* 0x000fe200078efcff */
[----:B------:R-:W-:Y:S01]  /*45f0*/  HADD2.F32 R32, -RZ, R32.H1_H1 ;  /* 0x30000020ff207230 */ /* 0x000fe20000004100 */
[----:B------:R-:W0:Y:S01]  /*4600*/  LDS.64 R12, [UR4+0x10] ;  /* 0x00001004ff0c7984 */ /* 0x000e220008000a00 */
[----:B------:R-:W-:Y:S01]  /*4610*/  FFMA.FTZ R41, R38, R20, R41 ;  /* 0x0000001426297223 */ /* 0x000fe20000010029 */
[C---:B------:R-:W-:Y:S01]  /*4620*/  FFMA.FTZ R33, R20.reuse, R18, R33 ;  /* 0x0000001214217223 */ /* 0x040fe20000010021 */
        /* <DEDUP_REMOVED lines=20> */
[----:B------:R-:W-:Y:S01]  /*4770*/  LOP3.LUT R15, R8, 0xf000f, RZ, 0xc0, !PT ;  /* 0x000f000f080f7812 */ /* 0x000fe200078ec0ff */
        /* <DEDUP_REMOVED lines=16> */
[--C-:B------:R-:W-:Y:S02]  /*4880*/  HADD2.F32 R15, -RZ, R18.reuse.H0_H0 ;  /* 0x20000012ff0f7230 */ /* 0x100fe40000004100 */
[----:B------:R-:W-:Y:S02]  /*4890*/  HADD2.F32 R25, -RZ, R18.H1_H1 ;  /* 0x30000012ff197230 */ /* 0x000fe40000004100 */
[----:B------:R-:W-:Y:S02]  /*48a0*/  HADD2 R18, R14, -1032, -1032 ;  /* 0xe408e4080e127430 */ /* 0x000fe40000000000 */
[----:B0-----:R-:W-:Y:S02]  /*48b0*/  HADD2.F32 R14, -RZ, R12.H0_H0 ;  /* 0x2000000cff0e7230 */ /* 0x001fe40000004100 */
[----:B------:R-:W-:-:S02]  /*48c0*/  HADD2 R20, R20, -1032, -1032 ;  /* 0xe408e40814147430 */ /* 0x000fc40000000000 */
[--C-:B------:R-:W-:Y:S02]  /*48d0*/  HADD2.F32 R35, -RZ, R19.reuse.H0_H0 ;  /* 0x20000013ff237230 */ /* 0x100fe40000004100 */
        /* <DEDUP_REMOVED lines=21> */
[--C-:B------:R-:W-:Y:S01]  /*4a30*/  HADD2.F32 R12, -RZ, R13.reuse.H0_H0 ;  /* 0x2000000dff0c7230 */ /* 0x100fe20000004100 */
[----:B------:R-:W-:Y:S01]  /*4a40*/  SHF.R.U32.HI R35, RZ, 0x8, R8 ;  /* 0x00000008ff237819 */ /* 0x000fe20000011608 */
        /* <DEDUP_REMOVED lines=39> */
[----:B------:R-:W-:Y:S02]  /*4cc0*/  LOP3.LUT R10, R10, 0x64006400, RZ, 0xfc, !PT ;  /* 0x640064000a0a7812 */ /* 0x000fe400078efcff */
[----:B------:R-:W-:-:S03]  /*4cd0*/  LOP3.LUT R35, R35, 0xf000f0, RZ, 0xc0, !PT ;  /* 0x00f000f023237812 */ /* 0x000fc600078ec0ff */
[----:B------:R-:W-:Y:S01]  /*4ce0*/  HADD2 R10, R10, -1032, -1032 ;  /* 0xe408e4080a0a7430 */ /* 0x000fe20000000000 */
[----:B------:R-:W-:Y:S01]  /*4cf0*/  LOP3.LUT R35, R35, 0x64006400, RZ, 0xfc, !PT ;  /* 0x6400640023237812 */ /* 0x000fe200078efcff */
[----:B------:R-:W-:Y:S02]  /*4d00*/  HADD2.F32 R43, -RZ, R33.H1_H1 ;  /* 0x30000021ff2b7230 */ /* 0x000fe40000004100 */
[----:B------:R-:W-:Y:S02]  /*4d10*/  HADD2.F32 R33, -RZ, R18.H1_H1 ;  /* 0x30000012ff217230 */ /* 0x000fe40000004100 */
[----:B------:R-:W-:Y:S02]  /*4d20*/  HADD2.F32 R32, -RZ, R10.H0_H0 ;  /* 0x2000000aff207230 */ /* 0x000fe40000004100 */
[----:B------:R-:W-:Y:S02]  /*4d30*/  HFMA2 R35, R35, R22.H0_H0, -72, -72 ;  /* 0xd480d48023237431 */ /* 0x000fe40000040016 */
[----:B------:R-:W-:-:S02]  /*4d40*/  HADD2.F32 R36, -RZ, R36.H1_H1 ;  /* 0x30000024ff247230 */ /* 0x000fc40000004100 */
[----:B------:R-:W-:Y:S01]  /*4d50*/  FFMA.FTZ R43, R43, R33, R46 ;  /* 0x000000212b2b7223 */ /* 0x000fe2000001002e */
[----:B------:R-:W-:Y:S01]  /*4d60*/  FFMA.FTZ R32, R20, R32, R41 ;  /* 0x0000002014207223 */ /* 0x000fe20000010029 */
[----:B------:R-:W-:Y:S02]  /*4d70*/  HADD2.F32 R46, -RZ, R35.H0_H0 ;  /* 0x20000023ff2e7230 */ /* 0x000fe40000004100 */
[----:B------:R-:W-:Y:S01]  /*4d80*/  FFMA.FTZ R41, R33, R36, R42 ;  /* 0x0000002421297223 */ /* 0x000fe2000001002a */
[----:B------:R-:W-:-:S05]  /*4d90*/  HADD2.F32 R36, -RZ, R19.H0_H0 ;  /* 0x20000013ff247230 */ /* 0x000fca0000004100 */
        /* <DEDUP_REMOVED lines=8> */
[----:B------:R-:W-:Y:S02]  /*4e20*/  LOP3.LUT R11, R11, 0x64006400, RZ, 0xfc, !PT ;  /* 0x640064000b0b7812 */ /* 0x000fe400078efcff */
[----:B------:R-:W-:-:S03]  /*4e30*/  LOP3.LUT R41, R41, 0xf000f0, RZ, 0xc0, !PT ;  /* 0x00f000f029297812 */ /* 0x000fc600078ec0ff */
[----:B------:R-:W-:Y:S01]  /*4e40*/  HADD2 R11, R11, -1032, -1032 ;  /* 0xe408e4080b0b7430 */ /* 0x000fe20000000000 */
[----:B------:R-:W-:Y:S02]  /*4e50*/  LOP3.LUT R25, R25, 0xf000f0, RZ, 0xc0, !PT ;  /* 0x00f000f019197812 */ /* 0x000fe400078ec0ff */
[----:B------:R-:W-:Y:S02]  /*4e60*/  LOP3.LUT R41, R41, 0x64006400, RZ, 0xfc, !PT ;  /* 0x6400640029297812 */ /* 0x000fe400078efcff */
[--C-:B------:R-:W-:Y:S01]  /*4e70*/  HADD2.F32 R40, -RZ, R11.reuse.H0_H0 ;  /* 0x2000000bff287230 */ /* 0x100fe20000004100 */
[----:B------:R-:W-:Y:S01]  /*4e80*/  LOP3.LUT R25, R25, 0x64006400, RZ, 0xfc, !PT ;  /* 0x6400640019197812 */ /* 0x000fe200078efcff */
[----:B------:R-:W-:Y:S02]  /*4e90*/  HADD2.F32 R10, -RZ, R10.H1_H1 ;  /* 0x3000000aff0a7230 */ /* 0x000fe40000004100 */
[----:B------:R-:W-:Y:S02]  /*4ea0*/  HADD2.F32 R11, -RZ, R11.H1_H1 ;  /* 0x3000000bff0b7230 */ /* 0x000fe40000004100 */
[----:B------:R-:W-:Y:S01]  /*4eb0*/  FFMA.FTZ R40, R20, R40, R21 ;  /* 0x0000002814287223 */ /* 0x000fe20000010015 */
[----:B------:R-:W-:-:S02]  /*4ec0*/  HFMA2 R20, R41, R22.H0_H0, -72, -72 ;  /* 0xd480d48029147431 */ /* 0x000fc40000040016 */
[C---:B------:R-:W-:Y:S01]  /*4ed0*/  FFMA.FTZ R21, R33.reuse, R10, R32 ;  /* 0x0000000a21157223 */ /* 0x040fe20000010020 */
[----:B------:R-:W-:Y:S02]  /*4ee0*/  HFMA2 R25, R25, R22.H0_H0, -72, -72 ;  /* 0xd480d48019197431 */ /* 0x000fe40000040016 */
[----:B------:R-:W-:Y:S01]  /*4ef0*/  FFMA.FTZ R11, R33, R11, R40 ;  /* 0x0000000b210b7223 */ /* 0x000fe20000010028 */
[----:B------:R-:W-:Y:S02]  /*4f00*/  HADD2.F32 R32, -RZ, R20.H0_H0 ;  /* 0x20000014ff207230 */ /* 0x000fe40000004100 */
[----:B------:R-:W-:-:S03]  /*4f10*/  HADD2.F32 R40, -RZ, R25.H0_H0 ;  /* 0x20000019ff287230 */ /* 0x000fc60000004100 */
[C---:B------:R-:W-:Y:S02]  /*4f20*/  FFMA.FTZ R32, R36.reuse, R32, R11 ;  /* 0x0000002024207223 */ /* 0x040fe4000001000b */
[----:B------:R-:W0:Y:S01]  /*4f30*/  LDS.64 R10, [UR4+0x20] ;  /* 0x00002004ff0a7984 */ /* 0x000e220008000a00 */
[----:B------:R-:W-:Y:S02]  /*4f40*/  HADD2.F32 R19, -RZ, R19.H1_H1 ;  /* 0x30000013ff137230 */ /* 0x000fe40000004100 */
[----:B------:R-:W-:Y:S01]  /*4f50*/  FFMA.FTZ R40, R36, R40, R21 ;  /* 0x0000002824287223 */ /* 0x000fe20000010015 */
[----:B------:R-:W-:Y:S02]  /*4f60*/  HADD2.F32 R18, -RZ, R18.H1_H1 ;  /* 0x30000012ff127230 */ /* 0x000fe40000004100 */
[----:B------:R-:W-:-:S03]  /*4f70*/  HADD2.F32 R33, -RZ, R20.H1_H1 ;  /* 0x30000014ff217230 */ /* 0x000fc60000004100 */
[C---:B------:R-:W-:Y:S01]  /*4f80*/  FFMA.FTZ R42, R19.reuse, R18, R42 ;  /* 0x00000012132a7223 */ /* 0x040fe2000001002a */
[----:B------:R-:W-:Y:S02]  /*4f90*/  HADD2.F32 R35, -RZ, R35.H1_H1 ;  /* 0x30000023ff237230 */ /* 0x000fe40000004100 */
[----:B------:R-:W-:Y:S02]  /*4fa0*/  HADD2.F32 R25, -RZ, R25.H1_H1 ;  /* 0x30000019ff197230 */ /* 0x000fe40000004100 */
[----:B------:R-:W-:Y:S01]  /*4fb0*/  FFMA.FTZ R33, R19, R33, R32 ;  /* 0x0000002113217223 */ /* 0x000fe20000010020 */
[----:B------:R-:W-:Y:S02]  /*4fc0*/  FFMA.FTZ R35, R35, R19, R46 ;  /* 0x0000001323237223 */ /* 0x000fe4000001002e */
[----:B------:R-:W-:Y:S01]  /*4fd0*/  FFMA.FTZ R36, R19, R25, R40 ;  /* 0x0000001913247223 */ /* 0x000fe20000010028 */
[----:B--2---:R-:W-:-:S04]  /*4fe0*/  @!P0 PRMT R28, R8, 0x7610, R28 ;  /* 0x00007610081c8816 */ /* 0x004fc8000000001c */
[----:B------:R-:W-:Y:S02]  /*4ff0*/  @!P0 PRMT R28, R28, 0x7610, R8 ;  /* 0x000076101c1c8816 */ /* 0x000fe40000000008 */
[----:B------:R-:W-:-:S03]  /*5000*/  @!P0 PRMT R29, R9, 0x7610, R29 ;  /* 0x00007610091d8816 */ /* 0x000fc6000000001d */
[--C-:B------:R-:W-:Y:S02]  /*5010*/  HADD2.F32 R21, -RZ, R28.reuse.H1_H1 ;  /* 0x3000001cff157230 */ /* 0x100fe40000004100 */
[----:B------:R-:W-:Y:S01]  /*5020*/  HADD2.F32 R20, -RZ, R28.H0_H0 ;  /* 0x2000001cff147230 */ /* 0x000fe20000004100 */
[----:B------:R-:W-:Y:S02]  /*5030*/  @!P0 PRMT R29, R29, 0x7610, R9 ;  /* 0x000076101d1d8816 */ /* 0x000fe40000000009 */
[----:B------:R-:W-:Y:S02]  /*5040*/  FMUL.FTZ R18, R38, R21 ;  /* 0x0000001526127220 */ /* 0x000fe40000410000 */
[----:B------:R-:W-:-:S03]  /*5050*/  FMUL.FTZ R9, R39, R20 ;  /* 0x0000001427097220 */ /* 0x000fc60000410000 */
[----:B------:R-:W-:Y:S02]  /*5060*/  F2FP.F16.F32.PACK_AB R18, RZ, R18 ;  /* 0x00000012ff12723e */ /* 0x000fe400000000ff */
[----:B------:R-:W-:Y:S01]  /*5070*/  F2FP.F16.F32.PACK_AB R9, RZ, R9 ;  /* 0x00000009ff09723e */ /* 0x000fe200000000ff */
[--C-:B------:R-:W-:Y:S02]  /*5080*/  HADD2.F32 R25, -RZ, R29.reuse.H0_H0 ;  /* 0x2000001dff197230 */ /* 0x100fe40000004100 */
[----:B------:R-:W-:Y:S01]  /*5090*/  HADD2.F32 R32, -RZ, R29.H1_H1 ;  /* 0x3000001dff207230 */ /* 0x000fe20000004100 */
[----:B------:R-:W-:Y:S02]  /*50a0*/  PRMT R9, R9, 0x5410, R18 ;  /* 0x0000541009097816 */ /* 0x000fe40000000012 */
[----:B------:R-:W1:Y:S01]  /*50b0*/  LDS.64 R18, [UR4+0x28] ;  /* 0x00002804ff127984 */ /* 0x000e620008000a00 */
[----:B------:R-:W-:Y:S01]  /*50c0*/  FMUL.FTZ R34, R34, R25 ;  /* 0x0000001922227220 */ /* 0x000fe20000410000 */
[----:B------:R-:W-:Y:S01]  /*50d0*/  FMUL.FTZ R37, R37, R32 ;  /* 0x0000002025257220 */ /* 0x000fe20000410000 */
[----:B---3--:R-:W-:-:S03]  /*50e0*/  LOP3.LUT R8, R12, 0xf000f, RZ, 0xc0, !PT ;  /* 0x000f000f0c087812 */ /* 0x008fc600078ec0ff */
[----:B------:R-:W-:Y:S02]  /*50f0*/  F2FP.F16.F32.PACK_AB R34, RZ, R34 ;  /* 0x00000022ff22723e */ /* 0x000fe400000000ff */
[----:B------:R-:W-:Y:S02]  /*5100*/  F2FP.F16.F32.PACK_AB R37, RZ, R37 ;  /* 0x00000025ff25723e */ /* 0x000fe400000000ff */
[----:B------:R-:W-:Y:S01]  /*5110*/  LOP3.LUT R8, R8, 0x64006400, RZ, 0xfc, !PT ;  /* 0x6400640008087812 */ /* 0x000fe200078efcff */
[----:B------:R-:W-:Y:S01]  /*5120*/  HFMA2 R6, R9, 1, 1, R6 ;  /* 0x3c003c0009067831 */ /* 0x000fe20000000006 */
[----:B------:R-:W-:Y:S02]  /*5130*/  PRMT R34, R34, 0x5410, R37 ;  /* 0x0000541022227816 */ /* 0x000fe40000000025 */
[----:B------:R-:W-:Y:S01]  /*5140*/  LOP3.LUT R39, R12, 0xf000f0, RZ, 0xc0, !PT ;  /* 0x00f000f00c277812 */ /* 0x000fe200078ec0ff */
[----:B------:R-:W-:Y:S02]  /*5150*/  HADD2 R9, R8, -1032, -1032 ;  /* 0xe408e40808097430 */ /* 0x000fe40000000000 */
[----:B------:R-:W-:-:S02]  /*5160*/  HFMA2 R34, R34, 1, 1, R5 ;  /* 0x3c003c0022227831 */ /* 0x000fc40000000005 */
[--C-:B0-----:R-:W-:Y:S01]  /*5170*/  HADD2.F32 R5, -RZ, R10.reuse.H0_H0 ;  /* 0x2000000aff057230 */ /* 0x101fe20000004100 */
[----:B------:R-:W-:Y:S01]  /*5180*/  LOP3.LUT R39, R39, 0x64006400, RZ, 0xfc, !PT ;  /* 0x6400640027277812 */ /* 0x000fe200078efcff */
[--C-:B------:R-:W-:Y:S01]  /*5190*/  HADD2.F32 R8, -RZ, R9.reuse.H0_H0 ;  /* 0x20000009ff087230 */ /* 0x100fe20000004100 */
[----:B------:R-:W-:Y:S01]  /*51a0*/  SHF.R.U32.HI R12, RZ, 0x8, R12 ;  /* 0x00000008ff0c7819 */ /* 0x000fe2000001160c */
[----:B------:R-:W-:Y:S02]  /*51b0*/  HADD2.F32 R37, -RZ, R9.H1_H1 ;  /* 0x30000009ff257230 */ /* 0x000fe40000004100 */
[----:B------:R-:W-:Y:S02]  /*51c0*/  HADD2.F32 R10, -RZ, R10.H1_H1 ;  /* 0x3000000aff0a7230 */ /* 0x000fe40000004100 */
[----:B------:R-:W-:Y:S01]  /*51d0*/  FFMA.FTZ R8, R8, R5, RZ ;  /* 0x0000000508087223 */ /* 0x000fe200000100ff */
[----:B------:R-:W-:Y:S01]  /*51e0*/  HFMA2 R9, R39, R22.H0_H0, -72, -72 ;  /* 0xd480d48027097431 */ /* 0x000fe20000040016 */
[----:B------:R-:W-:-:S02]  /*51f0*/  LOP3.LUT R39, R12, 0xf000f, RZ, 0xc0, !PT ;  /* 0x000f000f0c277812 */ /* 0x000fc400078ec0ff */
[----:B------:R-:W-:Y:S01]  /*5200*/  FFMA.FTZ R37, R37, R10, R8 ;  /* 0x0000000a25257223 */ /* 0x000fe20000010008 */
[----:B------:R-:W-:Y:S01]  /*5210*/  HADD2.F32 R8, -RZ, R11.H0_H0 ;  /* 0x2000000bff087230 */ /* 0x000fe20000004100 */
[----:B------:R-:W-:Y:S01]  /*5220*/  LOP3.LUT R39, R39, 0x64006400, RZ, 0xfc, !PT ;  /* 0x6400640027277812 */ /* 0x000fe200078efcff */
[----:B------:R-:W-:Y:S02]  /*5230*/  HADD2.F32 R38, -RZ, R9.H0_H0 ;  /* 0x20000009ff267230 */ /* 0x000fe40000004100 */
[----:B------:R-:W-:Y:S02]  /*5240*/  HADD2.F32 R11, -RZ, R11.H1_H1 ;  /* 0x3000000bff0b7230 */ /* 0x000fe40000004100 */
[----:B------:R-:W-:Y:S02]  /*5250*/  HADD2.F32 R9, -RZ, R9.H1_H1 ;  /* 0x30000009ff097230 */ /* 0x000fe40000004100 */
[----:B------:R-:W-:Y:S01]  /*5260*/  FFMA.FTZ R38, R38, R8, R37 ;  /* 0x0000000826267223 */ /* 0x000fe20000010025 */
[----:B------:R-:W-:-:S02]  /*5270*/  HADD2 R39, R39, -1032, -1032 ;  /* 0xe408e40827277430 */ /* 0x000fc40000000000 */
[----:B-1----:R-:W-:Y:S02]  /*5280*/  HADD2.F32 R40, -RZ, R18.H0_H0 ;  /* 0x20000012ff287230 */ /* 0x002fe40000004100 */
        /* <DEDUP_REMOVED lines=10> */
[----:B------:R-:W-:Y:S01]  /*5330*/  LOP3.LUT R9, R13, 0xf000f0, RZ, 0xc0, !PT ;  /* 0x00f000f00d097812 */ /* 0x000fe200078ec0ff */
[----:B------:R-:W-:Y:S01]  /*5340*/  FMUL.FTZ R37, R42, R21 ;  /* 0x000000152a257220 */ /* 0x000fe20000410000 */
[----:B------:R-:W-:Y:S02]  /*5350*/  SHF.R.U32.HI R42, RZ, 0x8, R13 ;  /* 0x00000008ff2a7819 */ /* 0x000fe4000001160d */
[----:B------:R-:W-:Y:S02]  /*5360*/  LOP3.LUT R9, R9, 0x64006400, RZ, 0xfc, !PT ;  /* 0x6400640009097812 */ /* 0x000fe400078efcff */
[----:B------:R-:W-:-:S03]  /*5370*/  LOP3.LUT R13, R42, 0xf000f, RZ, 0xc0, !PT ;  /* 0x000f000f2a0d7812 */ /* 0x000fc600078ec0ff */
[----:B------:R-:W-:Y:S01]  /*5380*/  HFMA2 R9, R9, R22.H0_H0, -72, -72 ;  /* 0xd480d48009097431 */ /* 0x000fe20000040016 */
[----:B------:R-:W-:-:S04]  /*5390*/  LOP3.LUT R13, R13, 0x64006400, RZ, 0xfc, !PT ;  /* 0x640064000d0d7812 */ /* 0x000fc800078efcff */
[--C-:B------:R-:W-:Y:S02]  /*53a0*/  HADD2.F32 R46, -RZ, R9.reuse.H0_H0 ;  /* 0x20000009ff2e7230 */ /* 0x100fe40000004100 */
[----:B------:R-:W-:Y:S02]  /*53b0*/  HADD2 R13, R13, -1032, -1032 ;  /* 0xe408e4080d0d7430 */ /* 0x000fe40000000000 */
[----:B------:R-:W-:Y:S02]  /*53c0*/  HADD2.F32 R9, -RZ, R9.H1_H1 ;  /* 0x30000009ff097230 */ /* 0x000fe40000004100 */
[----:B------:R-:W-:Y:S01]  /*53d0*/  FFMA.FTZ R46, R8, R46, R41 ;  /* 0x0000002e082e7223 */ /* 0x000fe20000010029 */
[----:B------:R-:W-:-:S03]  /*53e0*/  HADD2.F32 R41, -RZ, R13.H0_H0 ;  /* 0x2000000dff297230 */ /* 0x000fc60000004100 */
[----:B------:R-:W-:-:S04]  /*53f0*/  FFMA.FTZ R9, R11, R9, R46 ;  /* 0x000000090b097223 */ /* 0x000fc8000001002e */
        /* <DEDUP_REMOVED lines=16> */
[----:B------:R-:W-:Y:S02]  /*5500*/  LOP3.LUT R5, R5, 0x64006400, RZ, 0xfc, !PT ;  /* 0x6400640005057812 */ /* 0x000fe400078efcff */
[----:B------:R-:W-:-:S03]  /*5510*/  LOP3.LUT R9, R15, 0xf000f0, RZ, 0xc0, !PT ;  /* 0x00f000f00f097812 */ /* 0x000fc600078ec0ff */
[----:B------:R-:W-:Y:S01]  /*5520*/  HFMA2 R5, R5, R22.H0_H0, -72, -72 ;  /* 0xd480d48005057431 */ /* 0x000fe20000040016 */
[----:B------:R-:W-:-:S04]  /*5530*/  LOP3.LUT R9, R9, 0x64006400, RZ, 0xfc, !PT ;  /* 0x6400640009097812 */ /* 0x000fc800078efcff */
[----:B------:R-:W-:Y:S02]  /*5540*/  HADD2.F32 R10, -RZ, R5.H0_H0 ;  /* 0x20000005ff0a7230 */ /* 0x000fe40000004100 */
[----:B------:R-:W-:-:S03]  /*5550*/  HFMA2 R9, R9, R22.H0_H0, -72, -72 ;  /* 0xd480d48009097431 */ /* 0x000fc60000040016 */
[C---:B------:R-:W-:Y:S02]  /*5560*/  FFMA.FTZ R10, R8.reuse, R10, R43 ;  /* 0x0000000a080a7223 */ /* 0x040fe4000001002b */
[----:B------:R-:W-:Y:S02]  /*5570*/  HADD2.F32 R43, -RZ, R9.H0_H0 ;  /* 0x20000009ff2b7230 */ /* 0x000fe40000004100 */
[----:B------:R-:W-:Y:S02]  /*5580*/  HADD2.F32 R5, -RZ, R5.H1_H1 ;  /* 0x30000005ff057230 */ /* 0x000fe40000004100 */
[----:B------:R-:W-:Y:S02]  /*5590*/  HADD2.F32 R9, -RZ, R9.H1_H1 ;  /* 0x30000009ff097230 */ /* 0x000fe40000004100 */
[----:B------:R-:W-:Y:S01]  /*55a0*/  FFMA.FTZ R8, R8, R43, R47 ;  /* 0x0000002b08087223 */ /* 0x000fe2000001002f */
[----:B------:R-:W-:-:S04]  /*55b0*/  IMAD.WIDE R44, R0, 0x4, R44 ;  /* 0x00000004002c7825 */ /* 0x000fc800078e022c */
[C---:B------:R-:W-:Y:S01]  /*55c0*/  FFMA.FTZ R5, R11.reuse, R5, R10 ;  /* 0x000000050b057223 */ /* 0x040fe2000001000a */
[----:B------:R-:W-:Y:S02]  /*55d0*/  FFMA.FTZ R43, R11, R9, R8 ;  /* 0x000000090b2b7223 */ /* 0x000fe40000010008 */
[----:B------:R-:W2:Y:S01]  /*55e0*/  LDG.E.128.CONSTANT R8, desc[UR6][R44.64] ;  /* 0x000000062c087981 */ /* 0x000ea2000c1e9d00 */
[----:B------:R-:W-:-:S04]  /*55f0*/  SHF.R.U32.HI R46, RZ, 0x8, R14 ;  /* 0x00000008ff2e7819 */ /* 0x000fc8000001160e */
[----:B------:R-:W-:-:S04]  /*5600*/  LOP3.LUT R14, R46, 0xf000f, RZ, 0xc0, !PT ;  /* 0x000f000f2e0e7812 */ /* 0x000fc800078ec0ff */
[----:B------:R-:W-:-:S05]  /*5610*/  LOP3.LUT R14, R14, 0x64006400, RZ, 0xfc, !PT ;  /* 0x640064000e0e7812 */ /* 0x000fca00078efcff */
[----:B------:R-:W-:-:S05]  /*5620*/  HADD2 R14, R14, -1032, -1032 ;  /* 0xe408e4080e0e7430 */ /* 0x000fca0000000000 */
[----:B------:R-:W-:-:S05]  /*5630*/  HADD2.F32 R47, -RZ, R14.H0_H0 ;  /* 0x2000000eff2f7230 */ /* 0x000fca0000004100 */
[----:B------:R-:W-:Y:S01]  /*5640*/  FFMA.FTZ R47, R40, R47, R5 ;  /* 0x0000002f282f7223 */ /* 0x000fe20000010005 */
[----:B------:R-:W-:-:S04]  /*5650*/  LOP3.LUT R5, R12, 0xf000f0, RZ, 0xc0, !PT ;  /* 0x00f000f00c057812 */ /* 0x000fc800078ec0ff */
[----:B------:R-:W-:Y:S01]  /*5660*/  LOP3.LUT R5, R5, 0x64006400, RZ, 0xfc, !PT ;  /* 0x6400640005057812 */ /* 0x000fe200078efcff */
[----:B------:R-:W-:Y:S02]  /*5670*/  HADD2.F32 R39, -RZ, R39.H1_H1 ;  /* 0x30000027ff277230 */ /* 0x000fe40000004100 */
[----:B------:R-:W-:Y:S02]  /*5680*/  HADD2.F32 R48, -RZ, R18.H1_H1 ;  /* 0x30000012ff307230 */ /* 0x000fe40000004100 */
[----:B------:R-:W-:Y:S02]  /*5690*/  HADD2.F32 R13, -RZ, R13.H1_H1 ;  /* 0x3000000dff0d7230 */ /* 0x000fe40000004100 */
[----:B------:R-:W-:Y:S01]  /*56a0*/  HFMA2 R5, R5, R22.H0_H0, -72, -72 ;  /* 0xd480d48005057431 */ /* 0x000fe20000040016 */
[----:B------:R-:W-:Y:S01]  /*56b0*/  SHF.R.U32.HI R15, RZ, 0x8, R15 ;  /* 0x00000008ff0f7819 */ /* 0x000fe2000001160f */
[----:B------:R-:W-:Y:S01]  /*56c0*/  FFMA.FTZ R38, R39, R48, R38 ;  /* 0x0000003027267223 */ /* 0x000fe20000010026 */
[----:B------:R-:W-:-:S02]  /*56d0*/  HADD2.F32 R39, -RZ, R19.H0_H0 ;  /* 0x20000013ff277230 */ /* 0x000fc40000004100 */
[----:B------:R-:W-:Y:S01]  /*56e0*/  FFMA.FTZ R50, R48, R13, R41 ;  /* 0x0000000d30327223 */ /* 0x000fe20000010029 */
[----:B------:R-:W-:Y:S01]  /*56f0*/  HADD2.F32 R13, -RZ, R5.H0_H0 ;  /* 0x20000005ff0d7230 */ /* 0x000fe20000004100 */
[----:B------:R-:W-:-:S04]  /*5700*/  LOP3.LUT R12, R15, 0xf000f, RZ, 0xc0, !PT ;  /* 0x000f000f0f0c7812 */ /* 0x000fc800078ec0ff */
[----:B------:R-:W-:Y:S01]  /*5710*/  FFMA.FTZ R38, R13, R39, R38 ;  /* 0x000000270d267223 */ /* 0x000fe20000010026 */
[----:B------:R-:W-:Y:S02]  /*5720*/  LOP3.LUT R13, R42, 0xf000f0, RZ, 0xc0, !PT ;  /* 0x00f000f02a0d7812 */ /* 0x000fe400078ec0ff */
[----:B------:R-:W-:Y:S02]  /*5730*/  LOP3.LUT R12, R12, 0x64006400, RZ, 0xfc, !PT ;  /* 0x640064000c0c7812 */ /* 0x000fe400078efcff */
[----:B------:R-:W-:-:S03]  /*5740*/  LOP3.LUT R13, R13, 0x64006400, RZ, 0xfc, !PT ;  /* 0x640064000d0d7812 */ /* 0x000fc600078efcff */
[----:B------:R-:W-:Y:S02]  /*5750*/  HADD2 R12, R12, -1032, -1032 ;  /* 0xe408e4080c0c7430 */ /* 0x000fe40000000000 */
[----:B------:R-:W-:-:S03]  /*5760*/  HFMA2 R18, R13, R22.H0_H0, -72, -72 ;  /* 0xd480d4800d127431 */ /* 0x000fc60000040016 */
[----:B------:R-:W-:-:S05]  /*5770*/  HADD2.F32 R13, -RZ, R12.H0_H0 ;  /* 0x2000000cff0d7230 */ /* 0x000fca0000004100 */
[----:B------:R-:W-:Y:S02]  /*5780*/  FFMA.FTZ R13, R40, R13, R43 ;  /* 0x0000000d280d7223 */ /* 0x000fe4000001002b */
[----:B------:R-:W3:Y:S01]  /*5790*/  @!P0 LDG.E.U16.CONSTANT R43, desc[UR6][R16.64] ;  /* 0x00000006102b8981 */ /* 0x000ee2000c1e9500 */
[----:B------:R-:W-:Y:S02]  /*57a0*/  HADD2.F32 R14, -RZ, R14.H1_H1 ;  /* 0x3000000eff0e7230 */ /* 0x000fe40000004100 */
[----:B------:R-:W-:Y:S01]  /*57b0*/  HADD2.F32 R12, -RZ, R12.H1_H1 ;  /* 0x3000000cff0c7230 */ /* 0x000fe20000004100 */
[----:B------:R-:W-:Y:S02]  /*57c0*/  LOP3.LUT R46, R46, 0xf000f0, RZ, 0xc0, !PT ;  /* 0x00f000f02e2e7812 */ /* 0x000fe400078ec0ff */
[C---:B------:R-:W-:Y:S02]  /*57d0*/  FFMA.FTZ R40, R48.reuse, R14, R47 ;  /* 0x0000000e30287223 */ /* 0x040fe4000001002f */
[----:B------:R-:W-:Y:S01]  /*57e0*/  FFMA.FTZ R48, R48, R12, R13 ;  /* 0x0000000c30307223 */ /* 0x000fe2000001000d */
[----:B------:R-:W-:-:S05]  /*57f0*/  LOP3.LUT R13, R46, 0x64006400, RZ, 0xfc, !PT ;  /* 0x640064002e0d7812 */ /* 0x000fca00078efcff */
[----:B------:R-:W-:-:S05]  /*5800*/  HFMA2 R14, R13, R22.H0_H0, -72, -72 ;  /* 0xd480d4800d0e7431 */ /* 0x000fca0000040016 */
[----:B------:R-:W-:-:S05]  /*5810*/  HADD2.F32 R12, -RZ, R14.H0_H0 ;  /* 0x2000000eff0c7230 */ /* 0x000fca0000004100 */
[----:B------:R-:W-:Y:S02]  /*5820*/  FFMA.FTZ R40, R39, R12, R40 ;  /* 0x0000000c27287223 */ /* 0x000fe40000010028 */
[----:B------:R-:W0:Y:S01]  /*5830*/  LDS.64 R12, [UR4+0x30] ;  /* 0x00003004ff0c7984 */ /* 0x000e220008000a00 */
[----:B------:R-:W-:Y:S01]  /*5840*/  FMUL.FTZ R35, R35, R20 ;  /* 0x0000001423237220 */ /* 0x000fe20000410000 */
[----:B------:R-:W-:Y:S01]  /*5850*/  HADD2.F32 R41, -RZ, R18.H0_H0 ;  /* 0x20000012ff297230 */ /* 0x000fe20000004100 */
[----:B------:R-:W-:Y:S01]  /*5860*/  LOP3.LUT R15, R15, 0xf000f0, RZ, 0xc0, !PT ;  /* 0x00f000f00f0f7812 */ /* 0x000fe200078ec0ff */
[----:B------:R-:W-:Y:S01]  /*5870*/  FMUL.FTZ R36, R36, R25 ;  /* 0x0000001924247220 */ /* 0x000fe20000410000 */
[----:B------:R-:W-:Y:S01]  /*5880*/  F2FP.F16.F32.PACK_AB R37, RZ, R37 ;  /* 0x00000025ff25723e */ /* 0x000fe200000000ff */
[----:B------:R-:W-:Y:S01]  /*5890*/  FMUL.FTZ R33, R33, R32 ;  /* 0x0000002021217220 */ /* 0x000fe20000410000 */
[----:B------:R-:W-:Y:S01]  /*58a0*/  F2FP.F16.F32.PACK_AB R35, RZ, R35 ;  /* 0x00000023ff23723e */ /* 0x000fe200000000ff */
[----:B------:R-:W-:Y:S01]  /*58b0*/  HADD2.F32 R19, -RZ, R19.H1_H1 ;  /* 0x30000013ff137230 */ /* 0x000fe20000004100 */
[----:B------:R-:W-:Y:S01]  /*58c0*/  LOP3.LUT R15, R15, 0x64006400, RZ, 0xfc, !PT ;  /* 0x640064000f0f7812 */ /* 0x000fe200078efcff */
[----:B------:R-:W-:-:S02]  /*58d0*/  HADD2.F32 R5, -RZ, R5.H1_H1 ;  /* 0x30000005ff057230 */ /* 0x000fc40000004100 */
[----:B------:R-:W-:Y:S01]  /*58e0*/  FFMA.FTZ R41, R39, R41, R50 ;  /* 0x0000002927297223 */ /* 0x000fe20000010032 */
[----:B------:R-:W-:Y:S01]  /*58f0*/  HADD2.F32 R18, -RZ, R18.H1_H1 ;  /* 0x30000012ff127230 */ /* 0x000fe20000004100 */
[----:B------:R-:W-:Y:S01]  /*5900*/  PRMT R35, R35, 0x5410, R37 ;  /* 0x0000541023237816 */ /* 0x000fe20000000025 */
        /* <DEDUP_REMOVED lines=8> */
[----:B------:R-:W-:Y:S02]  /*5990*/  HFMA2 R6, R35, 1, 1, R6 ;  /* 0x3c003c0023067831 */ /* 0x000fe40000000006 */
[----:B------:R-:W-:Y:S01]  /*59a0*/  FFMA.FTZ R39, R39, R42, R48 ;  /* 0x0000002a27277223 */ /* 0x000fe20000010030 */
[----:B------:R-:W-:Y:S02]  /*59b0*/  HFMA2 R34, R36, 1, 1, R34 ;  /* 0x3c003c0024227831 */ /* 0x000fe40000000022 */
[----:B------:R-:W-:Y:S02]  /*59c0*/  HADD2.F32 R36, -RZ, R15.H1_H1 ;  /* 0x3000000fff247230 */ /* 0x000fe40000004100 */
[----:B------:R-:W-:-:S03]  /*59d0*/  FFMA.FTZ R40, R19, R14, R40 ;  /* 0x0000000e13287223 */ /* 0x000fc60000010028 */
[----:B------:R-:W-:Y:S01]  /*59e0*/  FFMA.FTZ R39, R19, R36, R39 ;  /* 0x0000002413277223 */ /* 0x000fe20000010027 */
[--C-:B0-----:R-:W-:Y:S02]  /*59f0*/  HADD2.F32 R14, -RZ, R12.reuse.H0_H0 ;  /* 0x2000000cff0e7230 */ /* 0x101fe40000004100 */
[----:B------:R-:W-:Y:S01]  /*5a00*/  HADD2.F32 R42, -RZ, R12.H1_H1 ;  /* 0x3000000cff2a7230 */ /* 0x000fe20000004100 */
[----:B--2---:R-:W-:Y:S02]  /*5a10*/  LOP3.LUT R5, R8, 0xf000f, RZ, 0xc0, !PT ;  /* 0x000f000f08057812 */ /* 0x004fe400078ec0ff */
[----:B------:R-:W-:Y:S02]  /*5a20*/  LOP3.LUT R18, R9, 0xf000f, RZ, 0xc0, !PT ;  /* 0x000f000f09127812 */ /* 0x000fe400078ec0ff */
[----:B------:R-:W-:Y:S02]  /*5a30*/  LOP3.LUT R5, R5, 0x64006400, RZ, 0xfc, !PT ;  /* 0x6400640005057812 */ /* 0x000fe400078efcff */
[----:B------:R-:W-:-:S03]  /*5a40*/  LOP3.LUT R33, R18, 0x64006400, RZ, 0xfc, !PT ;  /* 0x6400640012217812 */ /* 0x000fc600078efcff */
[----:B------:R-:W-:Y:S02]  /*5a50*/  HADD2 R18, R5, -1032, -1032 ;  /* 0xe408e40805127430 */ /* 0x000fe40000000000 */
[----:B------:R-:W-:Y:S01]  /*5a60*/  HADD2 R15, R33, -1032, -1032 ;  /* 0xe408e408210f7430 */ /* 0x000fe20000000000 */
[----:B------:R-:W-:Y:S02]  /*5a70*/  LOP3.LUT R35, R10, 0xf000f, RZ, 0xc0, !PT ;  /* 0x000f000f0a237812 */ /* 0x000fe400078ec0ff */
[--C-:B------:R-:W-:Y:S02]  /*5a80*/  HADD2.F32 R5, -RZ, R18.reuse.H0_H0 ;  /* 0x20000012ff057230 */ /* 0x100fe40000004100 */
[--C-:B------:R-:W-:Y:S02]  /*5a90*/  HADD2.F32 R33, -RZ, R15.reuse.H0_H0 ;  /* 0x2000000fff217230 */ /* 0x100fe40000004100 */
[----:B------:R-:W-:Y:S01]  /*5aa0*/  HADD2.F32 R19, -RZ, R18.H1_H1 ;  /* 0x30000012ff137230 */ /* 0x000fe20000004100 */
[----:B------:R-:W-:Y:S01]  /*5ab0*/  LOP3.LUT R18, R35, 0x64006400, RZ, 0xfc, !PT ;  /* 0x6400640023127812 */ /* 0x000fe200078efcff */
[----:B------:R-:W-:-:S02]  /*5ac0*/  HADD2.F32 R15, -RZ, R15.H1_H1 ;  /* 0x3000000fff0f7230 */ /* 0x000fc40000004100 */
[----:B------:R-:W-:Y:S01]  /*5ad0*/  FFMA.FTZ R12, R5, R14, RZ ;  /* 0x0000000e050c7223 */ /* 0x000fe200000100ff */
[----:B------:R-:W-:Y:S01]  /*5ae0*/  FFMA.FTZ R33, R14, R33, RZ ;  /* 0x000000210e217223 */ /* 0x000fe200000100ff */
[----:B------:R-:W-:Y:S02]  /*5af0*/  HADD2 R5, R18, -1032, -1032 ;  /* 0xe408e40812057430 */ /* 0x000fe40000000000 */
[----:B------:R-:W-:Y:S01]  /*5b00*/  FFMA.FTZ R12, R19, R42, R12 ;  /* 0x0000002a130c7223 */ /* 0x000fe2000001000c */
[----:B------:R-:W-:Y:S01]  /*5b10*/  FFMA.FTZ R36, R42, R15, R33 ;  /* 0x0000000f2a247223 */ /* 0x000fe20000010021 */
[----:B------:R-:W-:Y:S01]  /*5b20*/  LOP3.LUT R15, R8, 0xf000f0, RZ, 0xc0, !PT ;  /* 0x00f000f0080f7812 */ /* 0x000fe200078ec0ff */
[----:B------:R-:W-:-:S03]  /*5b30*/  HADD2.F32 R19, -RZ, R5.H0_H0 ;  /* 0x20000005ff137230 */ /* 0x000fc60000004100 */
[----:B------:R-:W-:Y:S01]  /*5b40*/  LOP3.LUT R15, R15, 0x64006400, RZ, 0xfc, !PT ;  /* 0x640064000f0f7812 */ /* 0x000fe200078efcff */
[----:B------:R-:W-:Y:S02]  /*5b50*/  HADD2.F32 R5, -RZ, R5.H1_H1 ;  /* 0x30000005ff057230 */ /* 0x000fe40000004100 */
[----:B------:R-:W-:Y:S02]  /*5b60*/  FFMA.FTZ R19, R14, R19, RZ ;  /* 0x000000130e137223 */ /* 0x000fe400000100ff */
[----:B------:R-:W-:Y:S02]  /*5b70*/  HFMA2 R18, R15, R22.H0_H0, -72, -72 ;  /* 0xd480d4800f127431 */ /* 0x000fe40000040016 */
[----:B------:R-:W-:Y:S01]  /*5b80*/  FFMA.FTZ R15, R42, R5, R19 ;  /* 0x000000052a0f7223 */ /* 0x000fe20000010013 */
[----:B------:R-:W-:-:S04]  /*5b90*/  LOP3.LUT R5, R9, 0xf000f0, RZ, 0xc0, !PT ;  /* 0x00f000f009057812 */ /* 0x000fc800078ec0ff */
[----:B------:R-:W-:Y:S01]  /*5ba0*/  LOP3.LUT R5, R5, 0x64006400, RZ, 0xfc, !PT ;  /* 0x6400640005057812 */ /* 0x000fe200078efcff */
[----:B------:R-:W-:Y:S02]  /*5bb0*/  HADD2.F32 R33, -RZ, R13.H0_H0 ;  /* 0x2000000dff217230 */ /* 0x000fe40000004100 */
[----:B------:R-:W-:Y:S02]  /*5bc0*/  HADD2.F32 R41, -RZ, R18.H0_H0 ;  /* 0x20000012ff297230 */ /* 0x000fe40000004100 */
[----:B------:R-:W-:Y:S01]  /*5bd0*/  HFMA2 R5, R5, R22.H0_H0, -72, -72 ;  /* 0xd480d48005057431 */ /* 0x000fe20000040016 */
[----:B------:R-:W-:Y:S02]  /*5be0*/  LOP3.LUT R19, R10, 0xf000f0, RZ, 0xc0, !PT ;  /* 0x00f000f00a137812 */ /* 0x000fe400078ec0ff */
[----:B------:R-:W-:Y:S02]  /*5bf0*/  FFMA.FTZ R41, R41, R33, R12 ;  /* 0x0000002129297223 */ /* 0x000fe4000001000c */
[----:B------:R-:W-:Y:S01]  /*5c00*/  HADD2.F32 R12, -RZ, R5.H0_H0 ;  /* 0x20000005ff0c7230 */ /* 0x000fe20000004100 */
[----:B------:R-:W-:-:S04]  /*5c10*/  LOP3.LUT R19, R19, 0x64006400, RZ, 0xfc, !PT ;  /* 0x6400640013137812 */ /* 0x000fc800078efcff */
[----:B------:R-:W-:Y:S01]  /*5c20*/  FFMA.FTZ R35, R33, R12, R36 ;  /* 0x0000000c21237223 */ /* 0x000fe20000010024 */
[----:B------:R-:W-:Y:S01]  /*5c30*/  LOP3.LUT R12, R11, 0xf000f, RZ, 0xc0, !PT ;  /* 0x000f000f0b0c7812 */ /* 0x000fe200078ec0ff */
[----:B------:R-:W-:-:S03]  /*5c40*/  HFMA2 R19, R19, R22.H0_H0, -72, -72 ;  /* 0xd480d48013137431 */ /* 0x000fc60000040016 */
[----:B------:R-:W-:Y:S02]  /*5c50*/  LOP3.LUT R12, R12, 0x64006400, RZ, 0xfc, !PT ;  /* 0x640064000c0c7812 */ /* 0x000fe400078efcff */
[----:B------:R-:W-:-:S03]  /*5c60*/  HADD2.F32 R36, -RZ, R19.H0_H0 ;  /* 0x20000013ff247230 */ /* 0x000fc60000004100 */
[----:B------:R-:W-:Y:S02]  /*5c70*/  HADD2 R12, R12, -1032, -1032 ;  /* 0xe408e4080c0c7430 */ /* 0x000fe40000000000 */
[----:B------:R-:W-:-:S03]  /*5c80*/  FFMA.FTZ R36, R33, R36, R15 ;  /* 0x0000002421247223 */ /* 0x000fc6000001000f */
[--C-:B------:R-:W-:Y:S02]  /*5c90*/  HADD2.F32 R15, -RZ, R12.reuse.H0_H0 ;  /* 0x2000000cff0f7230 */ /* 0x100fe40000004100 */
[----:B------:R-:W-:-:S03]  /*5ca0*/  HADD2.F32 R12, -RZ, R12.H1_H1 ;  /* 0x3000000cff0c7230 */ /* 0x000fc60000004100 */
[----:B------:R-:W-:-:S04]  /*5cb0*/  FFMA.FTZ R15, R14, R15, RZ ;  /* 0x0000000f0e0f7223 */ /* 0x000fc800000100ff */
[----:B------:R-:W-:Y:S01]  /*5cc0*/  FFMA.FTZ R42, R42, R12, R15 ;  /* 0x0000000c2a2a7223 */ /* 0x000fe2000001000f */
[----:B------:R-:W-:-:S04]  /*5cd0*/  LOP3.LUT R12, R11, 0xf000f0, RZ, 0xc0, !PT ;  /* 0x00f000f00b0c7812 */ /* 0x000fc800078ec0ff */
[----:B------:R-:W-:-:S05]  /*5ce0*/  LOP3.LUT R15, R12, 0x64006400, RZ, 0xfc, !PT ;  /* 0x640064000c0f7812 */ /* 0x000fca00078efcff */
[----:B------:R-:W-:-:S05]  /*5cf0*/  HFMA2 R12, R15, R22.H0_H0, -72, -72 ;  /* 0xd480d4800f0c7431 */ /* 0x000fca0000040016 */
[----:B------:R-:W-:Y:S02]  /*5d00*/  HADD2.F32 R14, -RZ, R12.H0_H0 ;  /* 0x2000000cff0e7230 */ /* 0x000fe40000004100 */
[----:B------:R-:W-:-:S03]  /*5d10*/  FMUL.FTZ R15, R37, R20 ;  /* 0x00000014250f7220 */ /* 0x000fc60000410000 */
[----:B------:R-:W-:Y:S01]  /*5d20*/  FFMA.FTZ R33, R33, R14, R42 ;  /* 0x0000000e21217223 */ /* 0x000fe2000001002a */
[----:B------:R-:W-:Y:S01]  /*5d30*/  FMUL.FTZ R14, R38, R21 ;  /* 0x00000015260e7220 */ /* 0x000fe20000410000 */
[----:B------:R-:W-:Y:S01]  /*5d40*/  FMUL.FTZ R38, R40, R25 ;  /* 0x0000001928267220 */ /* 0x000fe20000410000 */
[----:B------:R-:W-:Y:S01]  /*5d50*/  FMUL.FTZ R37, R39, R32 ;  /* 0x0000002027257220 */ /* 0x000fe20000410000 */
[----:B------:R-:W-:Y:S02]  /*5d60*/  F2FP.F16.F32.PACK_AB R40, RZ, R15 ;  /* 0x0000000fff28723e */ /* 0x000fe400000000ff */
[----:B------:R-:W-:Y:S02]  /*5d70*/  F2FP.F16.F32.PACK_AB R39, RZ, R14 ;  /* 0x0000000eff27723e */ /* 0x000fe400000000ff */
[----:B------:R-:W0:Y:S01]  /*5d80*/  LDS.64 R14, [UR4+0x38] ;  /* 0x00003804ff0e7984 */ /* 0x000e220008000a00 */
[----:B------:R-:W-:Y:S02]  /*5d90*/  F2FP.F16.F32.PACK_AB R38, RZ, R38 ;  /* 0x00000026ff26723e */ /* 0x000fe400000000ff */
[----:B------:R-:W-:-:S04]  /*5da0*/  F2FP.F16.F32.PACK_AB R37, RZ, R37 ;  /* 0x00000025ff25723e */ /* 0x000fc800000000ff */
[----:B------:R-:W-:Y:S01]  /*5db0*/  PRMT R38, R38, 0x5410, R37 ;  /* 0x0000541026267816 */ /* 0x000fe20000000025 */
[----:B------:R-:W-:Y:S01]  /*5dc0*/  HADD2.F32 R5, -RZ, R5.H1_H1 ;  /* 0x30000005ff057230 */ /* 0x000fe20000004100 */
[----:B------:R-:W-:-:S03]  /*5dd0*/  SHF.R.U32.HI R8, RZ, 0x8, R8 ;  /* 0x00000008ff087819 */ /* 0x000fc60000011608 */
[----:B------:R-:W-:Y:S02]  /*5de0*/  HADD2 R34, R38, R34 ;  /* 0x0000002226227230 */ /* 0x000fe40000000000 */
[----:B------:R-:W-:Y:S01]  /*5df0*/  HADD2.F32 R38, -RZ, R13.H1_H1 ;  /* 0x3000000dff267230 */ /* 0x000fe20000004100 */
[----:B------:R-:W-:-:S04]  /*5e00*/  SHF.R.U32.HI R9, RZ, 0x8, R9 ;  /* 0x00000008ff097819 */ /* 0x000fc80000011609 */
[----:B------:R-:W-:Y:S01]  /*5e10*/  FFMA.FTZ R35, R38, R5, R35 ;  /* 0x0000000526237223 */ /* 0x000fe20000010023 */
[----:B------:R-:W-:Y:S02]  /*5e20*/  LOP3.LUT R5, R8, 0xf000f, RZ, 0xc0, !PT ;  /* 0x000f000f08057812 */ /* 0x000fe400078ec0ff */
[----:B------:R-:W-:Y:S02]  /*5e30*/  LOP3.LUT R13, R9, 0xf000f, RZ, 0xc0, !PT ;  /* 0x000f000f090d7812 */ /* 0x000fe400078ec0ff */
[----:B------:R-:W-:Y:S01]  /*5e40*/  LOP3.LUT R5, R5, 0x64006400, RZ, 0xfc, !PT ;  /* 0x6400640005057812 */ /* 0x000fe200078efcff */
[----:B------:R-:W-:Y:S02]  /*5e50*/  HADD2.F32 R18, -RZ, R18.H1_H1 ;  /* 0x30000012ff127230 */ /* 0x000fe40000004100 */
[----:B------:R-:W-:Y:S01]  /*5e60*/  HADD2.F32 R19, -RZ, R19.H1_H1 ;  /* 0x30000013ff137230 */ /* 0x000fe20000004100 */
[----:B------:R-:W-:Y:S01]  /*5e70*/  LOP3.LUT R13, R13, 0x64006400, RZ, 0xfc, !PT ;  /* 0x640064000d0d7812 */ /* 0x000fe200078efcff */
[----:B------:R-:W-:-:S02]  /*5e80*/  HADD2 R5, R5, -1032, -1032 ;  /* 0xe408e40805057430 */ /* 0x000fc40000000000 */
[----:B------:R-:W-:Y:S01]  /*5e90*/  FFMA.FTZ R41, R18, R38, R41 ;  /* 0x0000002612297223 */ /* 0x000fe20000010029 */
[----:B------:R-:W-:Y:S01]  /*5ea0*/  FFMA.FTZ R19, R38, R19, R36 ;  /* 0x0000001326137223 */ /* 0x000fe20000010024 */
[----:B------:R-:W-:Y:S02]  /*5eb0*/  HADD2 R13, R13, -1032, -1032 ;  /* 0xe408e4080d0d7430 */ /* 0x000fe40000000000 */
[----:B------:R-:W-:Y:S02]  /*5ec0*/  HADD2.F32 R36, -RZ, R5.H0_H0 ;  /* 0x20000005ff247230 */ /* 0x000fe40000004100 */
[----:B0-----:R-:W-:Y:S01]  /*5ed0*/  HADD2.F32 R18, -RZ, R14.H0_H0 ;  /* 0x2000000eff127230 */ /* 0x001fe20000004100 */
[----:B------:R-:W-:-:S04]  /*5ee0*/  SHF.R.U32.HI R10, RZ, 0x8, R10 ;  /* 0x00000008ff0a7819 */ /* 0x000fc8000001160a */
[----:B------:R-:W-:Y:S01]  /*5ef0*/  FFMA.FTZ R41, R36, R18, R41 ;  /* 0x0000001224297223 */ /* 0x000fe20000010029 */
[----:B------:R-:W-:Y:S02]  /*5f00*/  HADD2.F32 R36, -RZ, R13.H0_H0 ;  /* 0x2000000dff247230 */ /* 0x000fe40000004100 */
[----:B------:R-:W-:-:S03]  /*5f10*/  HADD2.F32 R12, -RZ, R12.H1_H1 ;  /* 0x3000000cff0c7230 */ /* 0x000fc60000004100 */
[----:B------:R-:W-:Y:S01]  /*5f20*/  FFMA.FTZ R35, R18, R36, R35 ;  /* 0x0000002412237223 */ /* 0x000fe20000010023 */
[----:B------:R-:W-:Y:S02]  /*5f30*/  LOP3.LUT R36, R10, 0xf000f, RZ, 0xc0, !PT ;  /* 0x000f000f0a247812 */ /* 0x000fe400078ec0ff */
[----:B------:R-:W-:Y:S02]  /*5f40*/  SHF.R.U32.HI R11, RZ, 0x8, R11 ;  /* 0x00000008ff0b7819 */ /* 0x000fe4000001160b */
[----:B------:R-:W-:Y:S01]  /*5f50*/  LOP3.LUT R36, R36, 0x64006400, RZ, 0xfc, !PT ;  /* 0x6400640024247812 */ /* 0x000fe200078efcff */
[----:B------:R-:W-:Y:S01]  /*5f60*/  FFMA.FTZ R37, R38, R12, R33 ;  /* 0x0000000c26257223 */ /* 0x000fe20000010021 */
[----:B------:R-:W-:-:S03]  /*5f70*/  LOP3.LUT R12, R11, 0xf000f, RZ, 0xc0, !PT ;  /* 0x000f000f0b0c7812 */ /* 0x000fc600078ec0ff */
[----:B------:R-:W-:Y:S01]  /*5f80*/  HADD2 R33, R36, -1032, -1032 ;  /* 0xe408e40824217430 */ /* 0x000fe20000000000 */
[----:B------:R-:W-:-:S04]  /*5f90*/  LOP3.LUT R12, R12, 0x64006400, RZ, 0xfc, !PT ;  /* 0x640064000c0c7812 */ /* 0x000fc800078efcff */
[----:B------:R-:W-:Y:S02]  /*5fa0*/  HADD2.F32 R36, -RZ, R33.H0_H0 ;  /* 0x20000021ff247230 */ /* 0x000fe40000004100 */
[----:B------:R-:W-:-:S03]  /*5fb0*/  HADD2 R12, R12, -1032, -1032 ;  /* 0xe408e4080c0c7430 */ /* 0x000fc60000000000 */
[----:B------:R-:W-:Y:S01]  /*5fc0*/  FFMA.FTZ R19, R18, R36, R19 ;  /* 0x0000002412137223 */ /* 0x000fe20000010013 */
[----:B------:R-:W-:Y:S02]  /*5fd0*/  HADD2.F32 R36, -RZ, R5.H1_H1 ;  /* 0x30000005ff247230 */ /* 0x000fe40000004100 */
[----:B------:R-:W-:Y:S01]  /*5fe0*/  HADD2.F32 R5, -RZ, R12.H0_H0 ;  /* 0x2000000cff057230 */ /* 0x000fe20000004100 */
[----:B------:R-:W-:Y:S01]  /*5ff0*/  LOP3.LUT R8, R8, 0xf000f0, RZ, 0xc0, !PT ;  /* 0x00f000f008087812 */ /* 0x000fe200078ec0ff */
[----:B------:R-:W-:-:S03]  /*6000*/  HADD2.F32 R14, -RZ, R14.H1_H1 ;  /* 0x3000000eff0e7230 */ /* 0x000fc60000004100 */
[----:B------:R-:W-:Y:S01]  /*6010*/  FFMA.FTZ R5, R18, R5, R37 ;  /* 0x0000000512057223 */ /* 0x000fe20000010025 */
[----:B------:R-:W-:Y:S01]  /*6020*/  HADD2.F32 R18, -RZ, R13.H1_H1 ;  /* 0x3000000dff127230 */ /* 0x000fe20000004100 */
[----:B------:R-:W-:Y:S02]  /*6030*/  @!P0 IADD3 R13, PT, PT, R2, 0x1, RZ ;  /* 0x00000001020d8810 */ /* 0x000fe40007ffe0ff */
[----:B------:R-:W-:Y:S02]  /*6040*/  LOP3.LUT R9, R9, 0xf000f0, RZ, 0xc0, !PT ;  /* 0x00f000f009097812 */ /* 0x000fe400078ec0ff */
[----:B------:R-:W-:Y:S01]  /*6050*/  @!P0 MOV R2, R13 ;  /* 0x0000000d00028202 */ /* 0x000fe20000000f00 */
[----:B------:R-:W-:Y:S01]  /*6060*/  FFMA.FTZ R35, R14, R18, R35 ;  /* 0x000000120e237223 */ /* 0x000fe20000010023 */
[----:B------:R-:W-:Y:S02]  /*6070*/  LOP3.LUT R13, R8, 0x64006400, RZ, 0xfc, !PT ;  /* 0x64006400080d7812 */ /* 0x000fe400078efcff */
[----:B------:R-:W-:-:S02]  /*6080*/  LOP3.LUT R18, R10, 0xf000f0, RZ, 0xc0, !PT ;  /* 0x00f000f00a127812 */ /* 0x000fc400078ec0ff */
[----:B------:R-:W-:Y:S01]  /*6090*/  LOP3.LUT R9, R9, 0x64006400, RZ, 0xfc, !PT ;  /* 0x6400640009097812 */ /* 0x000fe200078efcff */
[-C--:B------:R-:W-:Y:S01]  /*60a0*/  HFMA2 R8, R13, R22.reuse.H0_H0, -72, -72 ;  /* 0xd480d4800d087431 */ /* 0x080fe20000040016 */
[----:B------:R-:W-:Y:S01]  /*60b0*/  LOP3.LUT R13, R18, 0x64006400, RZ, 0xfc, !PT ;  /* 0x64006400120d7812 */ /* 0x000fe200078efcff */
[----:B------:R-:W-:Y:S01]  /*60c0*/  FFMA.FTZ R41, R36, R14, R41 ;  /* 0x0000000e24297223 */ /* 0x000fe20000010029 */
[----:B------:R-:W-:Y:S01]  /*60d0*/  LOP3.LUT R36, R11, 0xf000f0, RZ, 0xc0, !PT ;  /* 0x00f000f00b247812 */ /* 0x000fe200078ec0ff */
[-C--:B------:R-:W-:Y:S02]  /*60e0*/  HFMA2 R11, R9, R22.reuse.H0_H0, -72, -72 ;  /* 0xd480d480090b7431 */ /* 0x080fe40000040016 */
[----:B------:R-:W-:Y:S02]  /*60f0*/  HADD2.F32 R33, -RZ, R33.H1_H1 ;  /* 0x30000021ff217230 */ /* 0x000fe40000004100 */
[----:B------:R-:W-:Y:S01]  /*6100*/  HFMA2 R9, R13, R22.H0_H0, -72, -72 ;  /* 0xd480d4800d097431 */ /* 0x000fe20000040016 */
[----:B------:R-:W-:Y:S01]  /*6110*/  LOP3.LUT R13, R36, 0x64006400, RZ, 0xfc, !PT ;  /* 0x64006400240d7812 */ /* 0x000fe200078efcff */
[----:B------:R-:W-:-:S02]  /*6120*/  HADD2.F32 R36, -RZ, R12.H1_H1 ;  /* 0x3000000cff247230 */ /* 0x000fc40000004100 */
[----:B------:R-:W-:Y:S02]  /*6130*/  HADD2.F32 R10, -RZ, R15.H0_H0 ;  /* 0x2000000fff0a7230 */ /* 0x000fe40000004100 */
[----:B------:R-:W-:Y:S01]  /*6140*/  FFMA.FTZ R19, R14, R33, R19 ;  /* 0x000000210e137223 */ /* 0x000fe20000010013 */
[----:B------:R-:W-:Y:S02]  /*6150*/  HADD2.F32 R12, -RZ, R9.H0_H0 ;  /* 0x20000009ff0c7230 */ /* 0x000fe40000004100 */
[----:B------:R-:W-:Y:S02]  /*6160*/  HFMA2 R22, R13, R22.H0_H0, -72, -72 ;  /* 0xd480d4800d167431 */ /* 0x000fe40000040016 */
[----:B------:R-:W-:Y:S02]  /*6170*/  HADD2.F32 R18, -RZ, R8.H0_H0 ;  /* 0x20000008ff127230 */ /* 0x000fe40000004100 */
[----:B------:R-:W-:Y:S02]  /*6180*/  HADD2.F32 R33, -RZ, R11.H0_H0 ;  /* 0x2000000bff217230 */ /* 0x000fe40000004100 */
[----:B------:R-:W-:Y:S01]  /*6190*/  FFMA.FTZ R19, R10, R12, R19 ;  /* 0x0000000c0a137223 */ /* 0x000fe20000010013 */
[----:B------:R-:W-:-:S02]  /*61a0*/  HADD2.F32 R12, -RZ, R22.H0_H0 ;  /* 0x20000016ff0c7230 */ /* 0x000fc40000004100 */
[----:B------:R-:W-:Y:S01]  /*61b0*/  FFMA.FTZ R5, R14, R36, R5 ;  /* 0x000000240e057223 */ /* 0x000fe20000010005 */
[----:B------:R-:W-:Y:S02]  /*61c0*/  HADD2.F32 R15, -RZ, R15.H1_H1 ;  /* 0x3000000fff0f7230 */ /* 0x000fe40000004100 */
        /* <DEDUP_REMOVED lines=8> */
[----:B------:R-:W-:Y:S01]  /*6250*/  FFMA.FTZ R14, R15, R11, R14 ;  /* 0x0000000b0f0e7223 */ /* 0x000fe2000001000e */
[----:B---3--:R-:W-:Y:S01]  /*6260*/  @!P0 IADD3 R3, PT, PT, R43, R4, RZ ;  /* 0x000000042b038210 */ /* 0x008fe20007ffe0ff */
        /* <DEDUP_REMOVED lines=8> */
[----:B------:R-:W-:-:S02]  /*62f0*/  PRMT R40, R40, 0x5410, R39 ;  /* 0x0000541028287816 */ /* 0x000fc40000000027 */
[----:B------:R-:W-:Y:S02]  /*6300*/  F2FP.F16.F32.PACK_AB R13, RZ, R13 ;  /* 0x0000000dff0d723e */ /* 0x000fe400000000ff */
        /* <DEDUP_REMOVED lines=16> */
.L_x_4987:
[----:B------:R-:W-:-:S04]  /*6410*/  VIMNMX R33, PT, PT, R24, UR14, PT ;  /* 0x0000000e18217c48 */ /* 0x000fc8000bfe0100 */
[----:B------:R-:W-:-:S13]  /*6420*/  ISETP.GT.AND P0, PT, R33, R4, PT ;  /* 0x000000042100720c */ /* 0x000fda0003f04270 */
[----:B------:R-:W-:Y:S05]  /*6430*/  @!P0 BRA `(.L_x_4989) ;  /* 0x00000014002c8947 */ /* 0x000fea0003800000 */
[----:B------:R-:W-:-:S03]  /*6440*/  IMAD.WIDE.U32 R30, R4, 0x4, R30 ;  /* 0x00000004041e7825 */ /* 0x000fc600078e001e */
[----:B------:R-:W-:-:S04]  /*6450*/  IADD3 R32, P0, PT, R30, 0x2, RZ ;  /* 0x000000021e207810 */ /* 0x000fc80007f1e0ff */
[----:B------:R-:W-:-:S09]  /*6460*/  IADD3.X R35, PT, PT, RZ, R31, RZ, P0, !PT ;  /* 0x0000001fff237210 */ /* 0x000fd200007fe4ff */
.L_x_4990:
        /* <DEDUP_REMOVED lines=9> */
[----:B--2---:R-:W-:Y:S02]  /*6500*/  LOP3.LUT R36, R8, 0x70007, RZ, 0xc0, !PT ;  /* 0x0007000708247812 */ /* 0x004fe400078ec0ff */
[----:B------:R-:W-:Y:S02]  /*6510*/  LOP3.LUT R13, R10, 0x70007, RZ, 0xc0, !PT ;  /* 0x000700070a0d7812 */ /* 0x000fe400078ec0ff */
[----:B------:R-:W-:Y:S02]  /*6520*/  LOP3.LUT R12, R8, 0x380038, RZ, 0xc0, !PT ;  /* 0x00380038080c7812 */ /* 0x000fe400078ec0ff */
[----:B------:R-:W-:-:S02]  /*6530*/  LOP3.LUT R36, R36, 0x64006400, RZ, 0xfc, !PT ;  /* 0x6400640024247812 */ /* 0x000fc400078efcff */
[----:B-1----:R-:W-:Y:S02]  /*6540*/  LOP3.LUT R14, R13, 0x64006400, RZ, 0xfc, !PT ;  /* 0x640064000d0e7812 */ /* 0x002fe400078efcff */
[----:B------:R-:W-:Y:S02]  /*6550*/  LOP3.LUT R37, R9, 0x70007, RZ, 0xc0, !PT ;  /* 0x0007000709257812 */ /* 0x000fe400078ec0ff */
[----:B------:R-:W-:Y:S01]  /*6560*/  LOP3.LUT R13, R12, 0x64006400, RZ, 0xfc, !PT ;  /* 0x640064000c0d7812 */ /* 0x000fe200078efcff */
[----:B------:R-:W-:Y:S01]  /*6570*/  HADD2 R12, R36, -1028, -1028 ;  /* 0xe404e404240c7430 */ /* 0x000fe20000000000 */
[----:B------:R-:W-:Y:S01]  /*6580*/  LOP3.LUT R38, R11, 0x70007, RZ, 0xc0, !PT ;  /* 0x000700070b267812 */ /* 0x000fe200078ec0ff */
[----:B------:R-:W-:Y:S01]  /*6590*/  HADD2 R15, R14, -1028, -1028 ;  /* 0xe404e4040e0f7430 */ /* 0x000fe20000000000 */
[----:B------:R-:W-:Y:S01]  /*65a0*/  LOP3.LUT R37, R37, 0x64006400, RZ, 0xfc, !PT ;  /* 0x6400640025257812 */ /* 0x000fe200078efcff */
[----:B------:R-:W-:Y:S01]  /*65b0*/  HFMA2 R14, R13, R34.H0_H0, -132, -132 ;  /* 0xd820d8200d0e7431 */ /* 0x000fe20000040022 */
[----:B------:R-:W-:Y:S01]  /*65c0*/  LOP3.LUT R38, R38, 0x64006400, RZ, 0xfc, !PT ;  /* 0x6400640026267812 */ /* 0x000fe200078efcff */
[----:B0-----:R-:W-:Y:S01]  /*65d0*/  HFMA2 R36, R12, R24, RZ ;  /* 0x000000180c247231 */ /* 0x001fe200000000ff */
[----:B------:R-:W-:Y:S01]  /*65e0*/  SHF.R.U32.HI R40, RZ, 0x6, R8 ;  /* 0x00000006ff287819 */ /* 0x000fe20000011608 */
[----:B------:R-:W-:-:S02]  /*65f0*/  HADD2 R37, R37, -1028, -1028 ;  /* 0xe404e40425257430 */ /* 0x000fc40000000000 */
[-C--:B------:R-:W-:Y:S02]  /*6600*/  HFMA2 R13, R15, R24.reuse, RZ ;  /* 0x000000180f0d7231 */ /* 0x080fe400000000ff */
[----:B------:R-:W-:Y:S02]  /*6610*/  HADD2 R38, R38, -1028, -1028 ;  /* 0xe404e40426267430 */ /* 0x000fe40000000000 */
[----:B------:R-:W-:Y:S01]  /*6620*/  HFMA2 R14, R14, R25, R36 ;  /* 0x000000190e0e7231 */ /* 0x000fe20000000024 */
[----:B------:R-:W-:Y:S01]  /*6630*/  LOP3.LUT R36, R10, 0x380038, RZ, 0xc0, !PT ;  /* 0x003800380a247812 */ /* 0x000fe200078ec0ff */
[-C--:B------:R-:W-:Y:S01]  /*6640*/  HFMA2 R12, R37, R24.reuse, RZ.H0_H0 ;  /* 0x00000018250c7231 */ /* 0x080fe200000400ff */
[----:B------:R-:W-:Y:S01]  /*6650*/  LOP3.LUT R15, R9, 0x380038, RZ, 0xc0, !PT ;  /* 0x00380038090f7812 */ /* 0x000fe200078ec0ff */
[----:B------:R-:W-:Y:S01]  /*6660*/  HFMA2 R24, R38, R24, RZ.H0_H0 ;  /* 0x0000001826187231 */ /* 0x000fe200000400ff */
[----:B------:R-:W-:Y:S02]  /*6670*/  LOP3.LUT R39, R36, 0x64006400, RZ, 0xfc, !PT ;  /* 0x6400640024277812 */ /* 0x000fe400078efcff */
[----:B------:R-:W-:-:S02]  /*6680*/  LOP3.LUT R38, R11, 0x380038, RZ, 0xc0, !PT ;  /* 0x003800380b267812 */ /* 0x000fc400078ec0ff */
[----:B------:R-:W-:Y:S01]  /*6690*/  LOP3.LUT R37, R15, 0x64006400, RZ, 0xfc, !PT ;  /* 0x640064000f257812 */ /* 0x000fe200078efcff */
[-C--:B------:R-:W-:Y:S01]  /*66a0*/  HFMA2 R39, R39, R34.reuse.H0_H0, -132, -132 ;  /* 0xd820d82027277431 */ /* 0x080fe20000040022 */
[----:B------:R-:W-:Y:S02]  /*66b0*/  LOP3.LUT R36, R40, 0x70007, RZ, 0xc0, !PT ;  /* 0x0007000728247812 */ /* 0x000fe400078ec0ff */
[----:B------:R-:W-:Y:S01]  /*66c0*/  LOP3.LUT R15, R38, 0x64006400, RZ, 0xfc, !PT ;  /* 0x64006400260f7812 */ /* 0x000fe200078efcff */
[----:B------:R-:W-:Y:S01]  /*66d0*/  HFMA2 R13, R39, R25, R13 ;  /* 0x00000019270d7231 */ /* 0x000fe2000000000d */
[----:B------:R-:W-:Y:S01]  /*66e0*/  LOP3.LUT R36, R36, 0x64006400, RZ, 0xfc, !PT ;  /* 0x6400640024247812 */ /* 0x000fe200078efcff */
[-C--:B------:R-:W-:Y:S01]  /*66f0*/  HFMA2 R37, R37, R34.reuse.H0_H0, -132, -132 ;  /* 0xd820d82025257431 */ /* 0x080fe20000040022 */
[----:B------:R-:W-:Y:S01]  /*6700*/  SHF.R.U32.HI R39, RZ, 0x6, R9 ;  /* 0x00000006ff277819 */ /* 0x000fe20000011609 */
[----:B------:R-:W-:Y:S01]  /*6710*/  HFMA2 R38, R15, R34.H0_H0, -132, -132 ;  /* 0xd820d8200f267431 */ /* 0x000fe20000040022 */
[----:B------:R-:W-:Y:S01]  /*6720*/  SHF.R.U32.HI R8, RZ, 0xf, R8 ;  /* 0x0000000fff087819 */ /* 0x000fe20000011608 */
[----:B------:R-:W-:-:S02]  /*6730*/  HADD2 R36, R36, -1028, -1028 ;  /* 0xe404e40424247430 */ /* 0x000fc40000000000 */
[-C--:B------:R-:W-:Y:S01]  /*6740*/  HFMA2 R12, R37, R25.reuse, R12 ;  /* 0x00000019250c7231 */ /* 0x080fe2000000000c */
[----:B------:R-:W-:Y:S01]  /*6750*/  LOP3.LUT R15, R39, 0x70007, RZ, 0xc0, !PT ;  /* 0x00070007270f7812 */ /* 0x000fe200078ec0ff */
[----:B------:R-:W-:Y:S01]  /*6760*/  HFMA2 R38, R38, R25, R24 ;  /* 0x0000001926267231 */ /* 0x000fe20000000018 */
[----:B------:R-:W-:Y:S01]  /*6770*/  SHF.R.U32.HI R25, RZ, 0x6, R10 ;  /* 0x00000006ff197819 */ /* 0x000fe2000001160a */
[----:B------:R-:W-:Y:S01]  /*6780*/  HFMA2 R14, R36, R26, R14 ;  /* 0x0000001a240e7231 */ /* 0x000fe2000000000e */
[----:B------:R-:W-:Y:S02]  /*6790*/  LOP3.LUT R36, R15, 0x64006400, RZ, 0xfc, !PT ;  /* 0x640064000f247812 */ /* 0x000fe400078efcff */
[----:B------:R-:W-:Y:S02]  /*67a0*/  LOP3.LUT R15, R25, 0x70007, RZ, 0xc0, !PT ;  /* 0x00070007190f7812 */ /* 0x000fe400078ec0ff */
[----:B------:R-:W-:Y:S01]  /*67b0*/  SHF.R.U32.HI R24, RZ, 0x6, R11 ;  /* 0x00000006ff187819 */ /* 0x000fe2000001160b */
[----:B------:R-:W-:Y:S01]  /*67c0*/  HADD2 R36, R36, -1028, -1028 ;  /* 0xe404e40424247430 */ /* 0x000fe20000000000 */
[----:B------:R-:W-:-:S02]  /*67d0*/  LOP3.LUT R15, R15, 0x64006400, RZ, 0xfc, !PT ;  /* 0x640064000f0f7812 */ /* 0x000fc400078efcff */
        /* <DEDUP_REMOVED lines=8> */
[----:B------:R-:W-:Y:S01]  /*6860*/  HADD2 R37, R37, -1028, -1028 ;  /* 0xe404e40425257430 */ /* 0x000fe20000000000 */
[----:B------:R-:W-:-:S02]  /*6870*/  LOP3.LUT R15, R15, 0x64006400, RZ, 0xfc, !PT ;  /* 0x640064000f0f7812 */ /* 0x000fc400078efcff */
[----:B------:R-:W-:Y:S01]  /*6880*/  LOP3.LUT R13, R13, 0x64006400, RZ, 0xfc, !PT ;  /* 0x640064000d0d7812 */ /* 0x000fe200078efcff */
[----:B------:R-:W-:Y:S01]  /*6890*/  HFMA2 R38, R37, R26, R38 ;  /* 0x0000001a25267231 */ /* 0x000fe20000000026 */
[----:B------:R-:W-:Y:S01]  /*68a0*/  LOP3.LUT R39, R39, 0x1c001c0, RZ, 0xc0, !PT ;  /* 0x01c001c027277812 */ /* 0x000fe200078ec0ff */
[-C--:B------:R-:W-:Y:S01]  /*68b0*/  HFMA2 R26, R15, R34.reuse.H0_H0, -132, -132 ;  /* 0xd820d8200f1a7431 */ /* 0x080fe20000040022 */
[----:B------:R-:W-:Y:S01]  /*68c0*/  SHF.R.U32.HI R11, RZ, 0xf, R11 ;  /* 0x0000000fff0b7819 */ /* 0x000fe2000001160b */
[----:B------:R-:W-:Y:S01]  /*68d0*/  HFMA2 R37, R13, R34.H0_H0, -132, -132 ;  /* 0xd820d8200d257431 */ /* 0x000fe20000040022 */
[C---:B------:R-:W-:Y:S01]  /*68e0*/  LOP3.LUT R13, R25.reuse, 0x380038, RZ, 0xc0, !PT ;  /* 0x00380038190d7812 */ /* 0x040fe200078ec0ff */
[-C--:B------:R-:W-:Y:S01]  /*68f0*/  HFMA2 R26, R26, R27.reuse, R12 ;  /* 0x0000001b1a1a7231 */ /* 0x080fe2000000000c */
[----:B------:R-:W-:Y:S01]  /*6900*/  LOP3.LUT R25, R25, 0x1c001c0, RZ, 0xc0, !PT ;  /* 0x01c001c019197812 */ /* 0x000fe200078ec0ff */
[----:B------:R-:W-:Y:S01]  /*6910*/  HFMA2 R37, R37, R27, R14 ;  /* 0x0000001b25257231 */ /* 0x000fe2000000000e */
[----:B------:R-:W-:-:S02]  /*6920*/  LOP3.LUT R41, R13, 0x64006400, RZ, 0xfc, !PT ;  /* 0x640064000d297812 */ /* 0x000fc400078efcff */
[----:B------:R-:W0:Y:S01]  /*6930*/  LDS.128 R12, [UR4+0x10] ;  /* 0x00001004ff0c7984 */ /* 0x000e220008000c00 */
[----:B------:R-:W-:Y:S02]  /*6940*/  LOP3.LUT R25, R25, 0x64006400, RZ, 0xfc, !PT ;  /* 0x6400640019197812 */ /* 0x000fe400078efcff */
[----:B------:R-:W-:Y:S01]  /*6950*/  HFMA2 R41, R41, R34.H0_H0, -132, -132 ;  /* 0xd820d82029297431 */ /* 0x000fe20000040022 */
[----:B------:R-:W-:-:S03]  /*6960*/  LOP3.LUT R39, R39, 0x64006400, RZ, 0xfc, !PT ;  /* 0x6400640027277812 */ /* 0x000fc600078efcff */
[----:B------:R-:W-:Y:S01]  /*6970*/  HFMA2 R36, R41, R27, R36 ;  /* 0x0000001b29247231 */ /* 0x000fe20000000024 */
[C---:B------:R-:W-:Y:S02]  /*6980*/  LOP3.LUT R41, R24.reuse, 0x380038, RZ, 0xc0, !PT ;  /* 0x0038003818297812 */ /* 0x040fe400078ec0ff */
[----:B------:R-:W-:Y:S02]  /*6990*/  LOP3.LUT R24, R24, 0x1c001c0, RZ, 0xc0, !PT ;  /* 0x01c001c018187812 */ /* 0x000fe400078ec0ff */
[----:B------:R-:W-:-:S05]  /*69a0*/  LOP3.LUT R41, R41, 0x64006400, RZ, 0xfc, !PT ;  /* 0x6400640029297812 */ /* 0x000fca00078efcff */
[----:B------:R-:W-:-:S04]  /*69b0*/  HFMA2 R41, R41, R34.H0_H0, -132, -132 ;  /* 0xd820d82029297431 */ /* 0x000fc80000040022 */
[----:B------:R-:W-:Y:S01]  /*69c0*/  HFMA2 R38, R41, R27, R38 ;  /* 0x0000001b29267231 */ /* 0x000fe20000000026 */
[----:B------:R-:W-:Y:S02]  /*69d0*/  LOP3.LUT R27, R40, 0x1c001c0, RZ, 0xc0, !PT ;  /* 0x01c001c0281b7812 */ /* 0x000fe400078ec0ff */
[----:B------:R-:W-:Y:S02]  /*69e0*/  MOV R40, 0x2400 ;  /* 0x0000240000287802 */ /* 0x000fe40000000f00 */
[----:B------:R-:W-:Y:S02]  /*69f0*/  LOP3.LUT R27, R27, 0x64006400, RZ, 0xfc, !PT ;  /* 0x640064001b1b7812 */ /* 0x000fe400078efcff */
[----:B------:R-:W-:Y:S02]  /*6a00*/  PRMT R34, R34, 0x5410, R40 ;  /* 0x0000541022227816 */ /* 0x000fe40000000028 */
[----:B------:R-:W-:Y:S02]  /*6a10*/  LOP3.LUT R41, R24, 0x64006400, RZ, 0xfc, !PT ;  /* 0x6400640018297812 */ /* 0x000fe400078efcff */
[----:B------:R-:W-:Y:S01]  /*6a20*/  SHF.R.U32.HI R24, RZ, 0xf, R10 ;  /* 0x0000000fff187819 */ /* 0x000fe2000001160a */
[-C--:B------:R-:W-:Y:S01]  /*6a30*/  HFMA2 R27, R27, R34.reuse.H1_H1, -20, -20 ;  /* 0xcd00cd001b1b7431 */ /* 0x080fe20000060022 */
[----:B---3--:R-:W-:Y:S01]  /*6a40*/  LOP3.LUT R40, R19, 0x70007, RZ, 0xc0, !PT ;  /* 0x0007000713287812 */ /* 0x008fe200078ec0ff */
[----:B------:R-:W-:-:S02]  /*6a50*/  HFMA2 R39, R39, R34.H1_H1, -20, -20 ;  /* 0xcd00cd0027277431 */ /* 0x000fc40000060022 */
[----:B------:R-:W-:Y:S02]  /*6a60*/  HFMA2 R41, R41, R34.H1_H1, -20, -20 ;  /* 0xcd00cd0029297431 */ /* 0x000fe40000060022 */
[----:B0-----:R-:W-:Y:S02]  /*6a70*/  HFMA2 R27, R27, R12, R37 ;  /* 0x0000000c1b1b7231 */ /* 0x001fe40000000025 */
[----:B------:R-:W-:Y:S01]  /*6a80*/  HFMA2 R37, R25, R34.H1_H1, -20, -20 ;  /* 0xcd00cd0019257431 */ /* 0x000fe20000060022 */
[----:B------:R-:W-:Y:S01]  /*6a90*/  SHF.R.U32.HI R25, RZ, 0xe, R16 ;  /* 0x0000000eff197819 */ /* 0x000fe20000011610 */
[-C--:B------:R-:W-:Y:S02]  /*6aa0*/  HFMA2 R26, R39, R12.reuse, R26 ;  /* 0x0000000c271a7231 */ /* 0x080fe4000000001a */
[-C--:B------:R-:W-:Y:S01]  /*6ab0*/  HFMA2 R36, R37, R12.reuse, R36 ;  /* 0x0000000c25247231 */ /* 0x080fe20000000024 */
[----:B------:R-:W-:Y:S01]  /*6ac0*/  LOP3.LUT R10, R8, 0x20002, R25, 0xf8, !PT ;  /* 0x00020002080a7812 */ /* 0x000fe200078ef819 */
[----:B------:R-:W-:Y:S01]  /*6ad0*/  HFMA2 R38, R41, R12, R38 ;  /* 0x0000000c29267231 */ /* 0x000fe20000000026 */
        /* <DEDUP_REMOVED lines=8> */
[----:B------:R-:W-:Y:S01]  /*6b60*/  LOP3.LUT R8, R8, 0x20002, R37, 0xf8, !PT ;  /* 0x0002000208087812 */ /* 0x000fe200078ef825 */
[----:B------:R-:W-:Y:S01]  /*6b70*/  HADD2 R37, R25, -1028, -1028 ;  /* 0xe404e40419257430 */ /* 0x000fe20000000000 */
[----:B------:R-:W-:Y:S01]  /*6b80*/  LOP3.LUT R25, R40, 0x64006400, RZ, 0xfc, !PT ;  /* 0x6400640028197812 */ /* 0x000fe200078efcff */
[----:B------:R-:W-:Y:S02]  /*6b90*/  HADD2 R24, R24, -1028, -1028 ;  /* 0xe404e40418187430 */ /* 0x000fe40000000000 */
[----:B------:R-:W-:Y:S02]  /*6ba0*/  HADD2 R39, R12, -1028, -1028 ;  /* 0xe404e4040c277430 */ /* 0x000fe40000000000 */
[-C--:B------:R-:W-:Y:S02]  /*6bb0*/  HFMA2 R27, R37, R13.reuse, R27 ;  /* 0x0000000d251b7231 */ /* 0x080fe4000000001b */
[-C--:B------:R-:W-:Y:S01]  /*6bc0*/  HFMA2 R12, R24, R13.reuse, R26 ;  /* 0x0000000d180c7231 */ /* 0x080fe2000000001a */
        /* <DEDUP_REMOVED lines=9> */
[----:B------:R-:W-:Y:S01]  /*6c60*/  LOP3.LUT R25, R18, 0x380038, RZ, 0xc0, !PT ;  /* 0x0038003812197812 */ /* 0x000fe200078ec0ff */
[----:B------:R-:W-:Y:S01]  /*6c70*/  HFMA2 R39, R39, R34.H0_H0, -132, -132 ;  /* 0xd820d82027277431 */ /* 0x000fe20000040022 */
[----:B------:R-:W-:Y:S01]  /*6c80*/  LOP3.LUT R37, R26, 0x64006400, RZ, 0xfc, !PT ;  /* 0x640064001a257812 */ /* 0x000fe200078efcff */
[-C--:B------:R-:W-:Y:S01]  /*6c90*/  HFMA2 R36, R36, R14.reuse, R27 ;  /* 0x0000000e24247231 */ /* 0x080fe2000000001b */
[----:B------:R-:W-:Y:S01]  /*6ca0*/  LOP3.LUT R13, R25, 0x64006400, RZ, 0xfc, !PT ;  /* 0x64006400190d7812 */ /* 0x000fe200078efcff */
[----:B------:R-:W-:Y:S01]  /*6cb0*/  HFMA2 R12, R39, R14, R12 ;  /* 0x0000000e270c7231 */ /* 0x000fe2000000000c */
[----:B------:R-:W-:Y:S01]  /*6cc0*/  SHF.R.U32.HI R16, RZ, 0x6, R16 ;  /* 0x00000006ff107819 */ /* 0x000fe20000011610 */
[-C--:B------:R-:W-:Y:S01]  /*6cd0*/  HFMA2 R26, R37, R34.reuse.H0_H0, -132, -132 ;  /* 0xd820d820251a7431 */ /* 0x080fe20000040022 */
[----:B------:R-:W-:Y:S01]  /*6ce0*/  SHF.R.U32.HI R37, RZ, 0xf, R9 ;  /* 0x0000000fff257819 */ /* 0x000fe20000011609 */
[----:B------:R-:W-:Y:S01]  /*6cf0*/  HFMA2 R13, R13, R34.H0_H0, -132, -132 ;  /* 0xd820d8200d0d7431 */ /* 0x000fe20000040022 */
[----:B------:R-:W-:Y:S01]  /*6d00*/  LOP3.LUT R25, R16, 0x70007, RZ, 0xc0, !PT ;  /* 0x0007000710197812 */ /* 0x000fe200078ec0ff */
[-C--:B------:R-:W-:Y:S01]  /*6d10*/  HFMA2 R38, R26, R14.reuse, R38 ;  /* 0x0000000e1a267231 */ /* 0x080fe20000000026 */
[----:B------:R-:W-:Y:S01]  /*6d20*/  SHF.R.U32.HI R39, RZ, 0xe, R17 ;  /* 0x0000000eff277819 */ /* 0x000fe20000011611 */
[----:B------:R-:W-:Y:S01]  /*6d30*/  HFMA2 R13, R13, R14, R24 ;  /* 0x0000000e0d0d7231 */ /* 0x000fe20000000018 */
[----:B------:R-:W-:-:S02]  /*6d40*/  LOP3.LUT R9, R25, 0x64006400, RZ, 0xfc, !PT ;  /* 0x6400640019097812 */ /* 0x000fc400078efcff */
[----:B------:R-:W0:Y:S01]  /*6d50*/  LDS.128 R24, [UR4+0x20] ;  /* 0x00002004ff187984 */ /* 0x000e220008000c00 */
[----:B------:R-:W-:Y:S02]  /*6d60*/  LOP3.LUT R14, R37, 0x10001, RZ, 0xc0, !PT ;  /* 0x00010001250e7812 */ /* 0x000fe400078ec0ff */
[----:B------:R-:W-:Y:S01]  /*6d70*/  HADD2 R37, R9, -1028, -1028 ;  /* 0xe404e40409257430 */ /* 0x000fe20000000000 */
[----:B------:R-:W-:Y:S02]  /*6d80*/  SHF.R.U32.HI R9, RZ, 0x6, R19 ;  /* 0x00000006ff097819 */ /* 0x000fe40000011613 */
[----:B------:R-:W-:Y:S01]  /*6d90*/  LOP3.LUT R14, R14, 0x20002, R39, 0xf8, !PT ;  /* 0x000200020e0e7812 */ /* 0x000fe200078ef827 */
[----:B------:R-:W-:Y:S01]  /*6da0*/  HFMA2 R36, R37, R15, R36 ;  /* 0x0000000f25247231 */ /* 0x000fe20000000024 */
[----:B------:R-:W-:Y:S02]  /*6db0*/  LOP3.LUT R39, R9, 0x70007, RZ, 0xc0, !PT ;  /* 0x0007000709277812 */ /* 0x000fe400078ec0ff */
[----:B------:R-:W-:-:S02]  /*6dc0*/  SHF.R.U32.HI R18, RZ, 0x6, R18 ;  /* 0x00000006ff127819 */ /* 0x000fc40000011612 */
[----:B------:R-:W-:Y:S02]  /*6dd0*/  SHF.R.U32.HI R37, RZ, 0x6, R17 ;  /* 0x00000006ff257819 */ /* 0x000fe40000011611 */
[----:B------:R-:W-:Y:S02]  /*6de0*/  LOP3.LUT R39, R39, 0x64006400, RZ, 0xfc, !PT ;  /* 0x6400640027277812 */ /* 0x000fe400078efcff */
[----:B------:R-:W-:Y:S02]  /*6df0*/  LOP3.LUT R40, R18, 0x70007, RZ, 0xc0, !PT ;  /* 0x0007000712287812 */ /* 0x000fe400078ec0ff */
[----:B------:R-:W-:Y:S01]  /*6e00*/  LOP3.LUT R17, R37, 0x70007, RZ, 0xc0, !PT ;  /* 0x0007000725117812 */ /* 0x000fe200078ec0ff */
[----:B------:R-:W-:Y:S01]  /*6e10*/  HADD2 R39, R39, -1028, -1028 ;  /* 0xe404e40427277430 */ /* 0x000fe20000000000 */
[----:B------:R-:W-:Y:S02]  /*6e20*/  LOP3.LUT R40, R40, 0x64006400, RZ, 0xfc, !PT ;  /* 0x6400640028287812 */ /* 0x000fe400078efcff */
[----:B------:R-:W-:Y:S01]  /*6e30*/  LOP3.LUT R17, R17, 0x64006400, RZ, 0xfc, !PT ;  /* 0x6400640011117812 */ /* 0x000fe200078efcff */
[----:B------:R-:W-:-:S02]  /*6e40*/  HFMA2 R38, R39, R15, R38 ;  /* 0x0000000f27267231 */ /* 0x000fc40000000026 */
[----:B------:R-:W-:Y:S02]  /*6e50*/  HADD2 R40, R40, -1028, -1028 ;  /* 0xe404e40428287430 */ /* 0x000fe40000000000 */
[----:B------:R-:W-:Y:S01]  /*6e60*/  HADD2 R39, R17, -1028, -1028 ;  /* 0xe404e40411277430 */ /* 0x000fe20000000000 */
[----:B------:R-:W-:Y:S01]  /*6e70*/  SHF.R.U32.HI R17, RZ, 0xe, R19 ;  /* 0x0000000eff117819 */ /* 0x000fe20000011613 */
[-C--:B------:R-:W-:Y:S01]  /*6e80*/  HFMA2 R13, R40, R15.reuse, R13 ;  /* 0x0000000f280d7231 */ /* 0x080fe2000000000d */
[----:B------:R-:W-:Y:S01]  /*6e90*/  LOP3.LUT R19, R16, 0x380038, RZ, 0xc0, !PT ;  /* 0x0038003810137812 */ /* 0x000fe200078ec0ff */
[----:B------:R-:W-:Y:S01]  /*6ea0*/  HFMA2 R12, R39, R15, R12 ;  /* 0x0000000f270c7231 */ /* 0x000fe2000000000c */
        /* <DEDUP_REMOVED lines=8> */
[----:B------:R-:W-:Y:S01]  /*6f30*/  LOP3.LUT R16, R16, 0x1c001c0, RZ, 0xc0, !PT ;  /* 0x01c001c010107812 */ /* 0x000fe200078ec0ff */
[----:B0-----:R-:W-:Y:S01]  /*6f40*/  HFMA2 R13, R15, R24, R13 ;  /* 0x000000180f0d7231 */ /* 0x001fe2000000000d */
[----:B------:R-:W-:Y:S01]  /*6f50*/  LOP3.LUT R37, R37, 0x1c001c0, RZ, 0xc0, !PT ;  /* 0x01c001c025257812 */ /* 0x000fe200078ec0ff */
[----:B------:R-:W-:Y:S02]  /*6f60*/  HFMA2 R39, R11, R34.H0_H0, -132, -132 ;  /* 0xd820d8200b277431 */ /* 0x000fe40000040022 */
[----:B------:R-:W-:Y:S01]  /*6f70*/  HFMA2 R11, R19, R24, R36 ;  /* 0x00000018130b7231 */ /* 0x000fe20000000024 */
[----:B------:R-:W-:-:S02]  /*6f80*/  LOP3.LUT R15, R9, 0x380038, RZ, 0xc0, !PT ;  /* 0x00380038090f7812 */ /* 0x000fc400078ec0ff */
[----:B------:R-:W-:Y:S01]  /*6f90*/  LOP3.LUT R36, R9, 0x1c001c0, RZ, 0xc0, !PT ;  /* 0x01c001c009247812 */ /* 0x000fe200078ec0ff */
[----:B------:R-:W-:Y:S01]  /*6fa0*/  HFMA2 R12, R39, R24, R12 ;  /* 0x00000018270c7231 */ /* 0x000fe2000000000c */
[----:B------:R-:W-:Y:S02]  /*6fb0*/  LOP3.LUT R9, R16, 0x64006400, RZ, 0xfc, !PT ;  /* 0x6400640010097812 */ /* 0x000fe400078efcff */
[----:B------:R-:W-:Y:S02]  /*6fc0*/  LOP3.LUT R37, R37, 0x64006400, RZ, 0xfc, !PT ;  /* 0x6400640025257812 */ /* 0x000fe400078efcff */
[----:B------:R-:W-:Y:S01]  /*6fd0*/  LOP3.LUT R18, R18, 0x1c001c0, RZ, 0xc0, !PT ;  /* 0x01c001c012127812 */ /* 0x000fe200078ec0ff */
[-C--:B------:R-:W-:Y:S01]  /*6fe0*/  HFMA2 R9, R9, R34.reuse.H1_H1, -20, -20 ;  /* 0xcd00cd0009097431 */ /* 0x080fe20000060022 */
[----:B------:R-:W-:Y:S01]  /*6ff0*/  LOP3.LUT R39, R15, 0x64006400, RZ, 0xfc, !PT ;  /* 0x640064000f277812 */ /* 0x000fe200078efcff */
[-C--:B------:R-:W-:Y:S01]  /*7000*/  HFMA2 R37, R37, R34.reuse.H1_H1, -20, -20 ;  /* 0xcd00cd0025257431 */ /* 0x080fe20000060022 */
[----:B------:R-:W-:Y:S01]  /*7010*/  LOP3.LUT R19, R18, 0x64006400, RZ, 0xfc, !PT ;  /* 0x6400640012137812 */ /* 0x000fe200078efcff */
[----:B------:R-:W-:Y:S01]  /*7020*/  HFMA2 R11, R9, R25, R11 ;  /* 0x00000019090b7231 */ /* 0x000fe2000000000b */
[----:B------:R-:W-:Y:S01]  /*7030*/  LOP3.LUT R15, R36, 0x64006400, RZ, 0xfc, !PT ;  /* 0x64006400240f7812 */ /* 0x000fe200078efcff */
[----:B------:R-:W-:-:S02]  /*7040*/  HFMA2 R39, R39, R34.H0_H0, -132, -132 ;  /* 0xd820d82027277431 */ /* 0x000fc40000040022 */
[-C--:B------:R-:W-:Y:S02]  /*7050*/  HFMA2 R9, R37, R25.reuse, R12 ;  /* 0x0000001925097231 */ /* 0x080fe4000000000c */
[----:B------:R-:W-:Y:S01]  /*7060*/  HFMA2 R36, R19, R34.H1_H1, -20, -20 ;  /* 0xcd00cd0013247431 */ /* 0x000fe20000060022 */
[----:B----4-:R-:W-:Y:S01]  /*7070*/  LOP3.LUT R18, R20, 0x70007, RZ, 0xc0, !PT ;  /* 0x0007000714127812 */ /* 0x010fe200078ec0ff */
[----:B------:R-:W-:Y:S02]  /*7080*/  HFMA2 R38, R39, R24, R38 ;  /* 0x0000001827267231 */ /* 0x000fe40000000026 */
[----:B------:R-:W-:Y:S01]  /*7090*/  HFMA2 R37, R15, R34.H1_H1, -20, -20 ;  /* 0xcd00cd000f257431 */ /* 0x000fe20000060022 */
[----:B------:R-:W-:Y:S01]  /*70a0*/  SHF.R.U32.HI R19, RZ, 0xd, R22 ;  /* 0x0000000dff137819 */ /* 0x000fe20000011616 */
[-C--:B------:R-:W-:Y:S01]  /*70b0*/  HFMA2 R36, R36, R25.reuse, R13 ;  /* 0x0000001924247231 */ /* 0x080fe2000000000d */
[----:B------:R-:W-:Y:S01]  /*70c0*/  LOP3.LUT R12, R22, 0x70007, RZ, 0xc0, !PT ;  /* 0x00070007160c7812 */ /* 0x000fe200078ec0ff */
[----:B------:R-:W-:Y:S01]  /*70d0*/  HFMA2 R37, R37, R25, R38 ;  /* 0x0000001925257231 */ /* 0x000fe20000000026 */
[----:B------:R-:W-:-:S02]  /*70e0*/  LOP3.LUT R25, R18, 0x64006400, RZ, 0xfc, !PT ;  /* 0x6400640012197812 */ /* 0x000fc400078efcff */
[----:B------:R-:W-:Y:S02]  /*70f0*/  LOP3.LUT R16, R8, 0x40004, R19, 0xf8, !PT ;  /* 0x0004000408107812 */ /* 0x000fe400078ef813 */
[----:B------:R-:W-:Y:S01]  /*7100*/  LOP3.LUT R8, R20, 0x380038, RZ, 0xc0, !PT ;  /* 0x0038003814087812 */ /* 0x000fe200078ec0ff */
[----:B------:R-:W-:Y:S01]  /*7110*/  HADD2 R25, R25, -1028, -1028 ;  /* 0xe404e40419197430 */ /* 0x000fe20000000000 */
[----:B------:R-:W-:Y:S02]  /*7120*/  LOP3.LUT R24, R21, 0x70007, RZ, 0xc0, !PT ;  /* 0x0007000715187812 */ /* 0x000fe400078ec0ff */
[----:B------:R-:W-:Y:S01]  /*7130*/  LOP3.LUT R17, R40, 0x20002, R17, 0xf8, !PT ;  /* 0x0002000228117812 */ /* 0x000fe200078ef811 */
[----:B------:R-:W-:Y:S01]  /*7140*/  HFMA2 R11, R25, R26, R11 ;  /* 0x0000001a190b7231 */ /* 0x000fe2000000000b */
[----:B------:R-:W-:Y:S02]  /*7150*/  SHF.R.U32.HI R15, RZ, 0xd, R20 ;  /* 0x0000000dff0f7819 */ /* 0x000fe40000011614 */
[----:B------:R-:W-:-:S02]  /*7160*/  SHF.R.U32.HI R38, RZ, 0xd, R23 ;  /* 0x0000000dff267819 */ /* 0x000fc40000011617 */
[----:B------:R-:W-:Y:S02]  /*7170*/  LOP3.LUT R12, R12, 0x64006400, RZ, 0xfc, !PT ;  /* 0x640064000c0c7812 */ /* 0x000fe400078efcff */
[----:B------:R-:W-:Y:S02]  /*7180*/  LOP3.LUT R18, R23, 0x70007, RZ, 0xc0, !PT ;  /* 0x0007000717127812 */ /* 0x000fe400078ec0ff */
[----:B------:R-:W-:Y:S02]  /*7190*/  LOP3.LUT R24, R24, 0x64006400, RZ, 0xfc, !PT ;  /* 0x6400640018187812 */ /* 0x000fe400078efcff */
[----:B------:R-:W-:Y:S01]  /*71a0*/  LOP3.LUT R25, R8, 0x64006400, RZ, 0xfc, !PT ;  /* 0x6400640008197812 */ /* 0x000fe200078efcff */
[----:B------:R-:W-:Y:S01]  /*71b0*/  HADD2 R8, R12, -1028, -1028 ;  /* 0xe404e4040c087430 */ /* 0x000fe20000000000 */
[----:B------:R-:W-:Y:S02]  /*71c0*/  LOP3.LUT R15, R10, 0x40004, R15, 0xf8, !PT ;  /* 0x000400040a0f7812 */ /* 0x000fe400078ef80f */
[----:B------:R-:W-:Y:S01]  /*71d0*/  LOP3.LUT R17, R17, 0x40004, R38, 0xf8, !PT ;  /* 0x0004000411117812 */ /* 0x000fe200078ef826 */
[----:B------:R-:W-:Y:S01]  /*71e0*/  HFMA2 R12, R25, R34.H0_H0, -132, -132 ;  /* 0xd820d820190c7431 */ /* 0x000fe20000040022 */
[----:B------:R-:W-:Y:S01]  /*71f0*/  LOP3.LUT R10, R21, 0x380038, RZ, 0xc0, !PT ;  /* 0x00380038150a7812 */ /* 0x000fe200078ec0ff */
[-C--:B------:R-:W-:Y:S01]  /*7200*/  HFMA2 R36, R8, R26.reuse, R36 ;  /* 0x0000001a08247231 */ /* 0x080fe20000000024 */
[----:B------:R-:W-:Y:S01]  /*7210*/  LOP3.LUT R38, R18, 0x64006400, RZ, 0xfc, !PT ;  /* 0x6400640012267812 */ /* 0x000fe200078efcff */
[----:B------:R-:W-:Y:S01]  /*7220*/  HADD2 R18, R24, -1028, -1028 ;  /* 0xe404e40418127430 */ /* 0x000fe20000000000 */
[----:B------:R-:W-:Y:S01]  /*7230*/  LOP3.LUT R39, R10, 0x64006400, RZ, 0xfc, !PT ;  /* 0x640064000a277812 */ /* 0x000fe200078efcff */
[-C--:B------:R-:W-:Y:S01]  /*7240*/  HFMA2 R12, R12, R27.reuse, R11 ;  /* 0x0000001b0c0c7231 */ /* 0x080fe2000000000b */
[----:B------:R-:W-:Y:S01]  /*7250*/  SHF.R.U32.HI R13, RZ, 0xd, R21 ;  /* 0x0000000dff0d7819 */ /* 0x000fe20000011615 */
[----:B------:R-:W-:Y:S01]  /*7260*/  HFMA2 R18, R18, R26, R9 ;  /* 0x0000001a12127231 */ /* 0x000fe20000000009 */
[----:B------:R-:W-:Y:S01]  /*7270*/  LOP3.LUT R19, R23, 0x380038, RZ, 0xc0, !PT ;  /* 0x0038003817137812 */ /* 0x000fe200078ec0ff */
[----:B------:R-:W0:Y:S01]  /*7280*/  LDS.128 R8, [UR4+0x30] ;  /* 0x00003004ff087984 */ /* 0x000e220008000c00 */
[----:B------:R-:W-:Y:S01]  /*7290*/  LOP3.LUT R14, R14, 0x40004, R13, 0xf8, !PT ;  /* 0x000400040e0e7812 */ /* 0x000fe200078ef80d */
[----:B------:R-:W-:Y:S01]  /*72a0*/  HFMA2 R39, R39, R34.H0_H0, -132, -132 ;  /* 0xd820d82027277431 */ /* 0x000fe20000040022 */
[----:B------:R-:W-:Y:S01]  /*72b0*/  LOP3.LUT R13, R22, 0x380038, RZ, 0xc0, !PT ;  /* 0x00380038160d7812 */ /* 0x000fe200078ec0ff */
[----:B------:R-:W-:Y:S01]  /*72c0*/  HADD2 R38, R38, -1028, -1028 ;  /* 0xe404e40426267430 */ /* 0x000fe20000000000 */
[----:B------:R-:W-:Y:S01]  /*72d0*/  SHF.R.U32.HI R23, RZ, 0x6, R23 ;  /* 0x00000006ff177819 */ /* 0x000fe20000011617 */
[----:B------:R-:W-:Y:S01]  /*72e0*/  HFMA2 R18, R39, R27, R18 ;  /* 0x0000001b27127231 */ /* 0x000fe20000000012 */
[----:B------:R-:W-:Y:S01]  /*72f0*/  SHF.R.U32.HI R20, RZ, 0x6, R20 ;  /* 0x00000006ff147819 */ /* 0x000fe20000011614 */
[----:B------:R-:W-:Y:S01]  /*7300*/  HFMA2 R37, R38, R26, R37 ;  /* 0x0000001a26257231 */ /* 0x000fe20000000025 */
[----:B------:R-:W-:-:S02]  /*7310*/  SHF.R.U32.HI R21, RZ, 0x6, R21 ;  /* 0x00000006ff157819 */ /* 0x000fc40000011615 */
[----:B------:R-:W-:Y:S02]  /*7320*/  LOP3.LUT R39, R13, 0x64006400, RZ, 0xfc, !PT ;  /* 0x640064000d277812 */ /* 0x000fe400078efcff */
[----:B------:R-:W-:Y:S02]  /*7330*/  LOP3.LUT R19, R19, 0x64006400, RZ, 0xfc, !PT ;  /* 0x6400640013137812 */ /* 0x000fe400078efcff */
        /* <DEDUP_REMOVED lines=8> */
[----:B------:R-:W-:-:S02]  /*73c0*/  LOP3.LUT R41, R41, 0x64006400, RZ, 0xfc, !PT ;  /* 0x6400640029297812 */ /* 0x000fc400078efcff */
[----:B------:R-:W-:Y:S01]  /*73d0*/  LOP3.LUT R43, R43, 0x64006400, RZ, 0xfc, !PT ;  /* 0x640064002b2b7812 */ /* 0x000fe200078efcff */
[-C--:B------:R-:W-:Y:S01]  /*73e0*/  HFMA2 R26, R13, R34.reuse.H0_H0, -132, -132 ;  /* 0xd820d8200d1a7431 */ /* 0x080fe20000040022 */
[----:B------:R-:W-:Y:S01]  /*73f0*/  SHF.R.U32.HI R22, RZ, 0x6, R22 ;  /* 0x00000006ff167819 */ /* 0x000fe20000011616 */
[-C--:B------:R-:W-:Y:S01]  /*7400*/  HFMA2 R19, R41, R34.reuse.H0_H0, -132, -132 ;  /* 0xd820d82029137431 */ /* 0x080fe20000040022 */
[C---:B------:R-:W-:Y:S01]  /*7410*/  LOP3.LUT R13, R20.reuse, 0x70007, RZ, 0xc0, !PT ;  /* 0x00070007140d7812 */ /* 0x040fe200078ec0ff */
        /* <DEDUP_REMOVED lines=13> */
[-C--:B------:R-:W-:Y:S01]  /*74f0*/  HFMA2 R25, R25, R34.reuse.H0_H0, -132, -132 ;  /* 0xd820d82019197431 */ /* 0x080fe20000040022 */
[----:B------:R-:W-:Y:S01]  /*7500*/  LOP3.LUT R39, R39, 0x64006400, RZ, 0xfc, !PT ;  /* 0x6400640027277812 */ /* 0x000fe200078efcff */
[-C--:B------:R-:W-:Y:S01]  /*7510*/  HFMA2 R37, R41, R34.reuse.H1_H1, -20, -20 ;  /* 0xcd00cd0029257431 */ /* 0x080fe20000060022 */
[----:B------:R-:W-:Y:S01]  /*7520*/  @!P0 LEA R13, R2, R1, 0x3 ;  /* 0x00000001020d8211 */ /* 0x000fe200078e18ff */
[----:B------:R-:W-:-:S02]  /*7530*/  HFMA2 R20, R43, R34.H1_H1, -20, -20 ;  /* 0xcd00cd002b147431 */ /* 0x000fc40000060022 */
[----:B0-----:R-:W-:Y:S02]  /*7540*/  HFMA2 R40, R40, R8, R12 ;  /* 0x0000000828287231 */ /* 0x001fe4000000000c */
[----:B------:R-:W-:Y:S01]  /*7550*/  HFMA2 R39, R39, R34.H1_H1, -20, -20 ;  /* 0xcd00cd0027277431 */ /* 0x000fe20000060022 */
[----:B------:R-:W-:Y:S01]  /*7560*/  @!P0 MOV R34, R32 ;  /* 0x0000002000228202 */ /* 0x000fe20000000f00 */
[----:B------:R-:W2:Y:S04]  /*7570*/  @!P0 LDL.64 R12, [R13+0x8] ;  /* 0x000008000d0c8983 */ /* 0x000ea80000100a00 */
[----:B------:R0:W3:Y:S01]  /*7580*/  @!P0 LDG.E.U16.CONSTANT R41, desc[UR6][R34.64] ;  /* 0x0000000622298981 */ /* 0x0000e2000c1e9500 */
[----:B------:R-:W-:Y:S01]  /*7590*/  LOP3.LUT R21, R21, 0x70007, RZ, 0xc0, !PT ;  /* 0x0007000715157812 */ /* 0x000fe200078ec0ff */
[----:B------:R-:W-:Y:S01]  /*75a0*/  HFMA2 R19, R19, R9, R40 ;  /* 0x0000000913137231 */ /* 0x000fe20000000028 */
[----:B------:R-:W-:Y:S01]  /*75b0*/  LOP3.LUT R22, R22, 0x70007, RZ, 0xc0, !PT ;  /* 0x0007000716167812 */ /* 0x000fe200078ec0ff */
[----:B------:R-:W-:Y:S01]  /*75c0*/  UIADD3 UR4, UPT, UPT, UR4, 0x40, URZ ;  /* 0x0000004004047890 */ /* 0x000fe2000fffe0ff */
[----:B------:R-:W-:Y:S01]  /*75d0*/  LOP3.LUT R23, R23, 0x70007, RZ, 0xc0, !PT ;  /* 0x0007000717177812 */ /* 0x000fe200078ec0ff */
[----:B------:R-:W-:Y:S01]  /*75e0*/  HFMA2 R19, R38, R10, R19 ;  /* 0x0000000a26137231 */ /* 0x000fe20000000013 */
        /* <DEDUP_REMOVED lines=9> */
[-C--:B------:R-:W-:Y:S02]  /*7680*/  HFMA2 R18, R21, R8.reuse, R18 ;  /* 0x0000000815127231 */ /* 0x080fe40000000012 */
[----:B------:R-:W-:-:S02]  /*7690*/  HFMA2 R36, R22, R8, R36 ;  /* 0x0000000816247231 */ /* 0x000fc40000000024 */
[----:B------:R-:W-:Y:S01]  /*76a0*/  HFMA2 R23, R23, R8, R27 ;  /* 0x0000000817177231 */ /* 0x000fe2000000001b */
[----:B------:R-:W-:Y:S01]  /*76b0*/  LOP3.LUT R17, R17, 0x64006400, RZ, 0xfc, !PT ;  /* 0x6400640011117812 */ /* 0x000fe200078efcff */
[-C--:B------:R-:W-:Y:S02]  /*76c0*/  HFMA2 R18, R24, R9.reuse, R18 ;  /* 0x0000000918127231 */ /* 0x080fe40000000012 */
[-C--:B------:R-:W-:Y:S02]  /*76d0*/  HFMA2 R25, R25, R9.reuse, R36 ;  /* 0x0000000919197231 */ /* 0x080fe40000000024 */
[----:B------:R-:W-:Y:S01]  /*76e0*/  HFMA2 R23, R26, R9, R23 ;  /* 0x000000091a177231 */ /* 0x000fe20000000017 */
[----:B------:R-:W-:Y:S01]  /*76f0*/  @!P0 IADD3 R21, PT, PT, R2, 0x1, RZ ;  /* 0x0000000102158810 */ /* 0x000fe20007ffe0ff */
[-C--:B------:R-:W-:Y:S02]  /*7700*/  HFMA2 R18, R37, R10.reuse, R18 ;  /* 0x0000000a25127231 */ /* 0x080fe40000000012 */
[----:B------:R-:W-:-:S02]  /*7710*/  HFMA2 R8, R20, R10, R25 ;  /* 0x0000000a14087231 */ /* 0x000fc40000000019 */
[----:B------:R-:W-:Y:S01]  /*7720*/  HADD2 R15, R15, -1028, -1028 ;  /* 0xe404e4040f0f7430 */ /* 0x000fe20000000000 */
[----:B------:R-:W-:Y:S01]  /*7730*/  @!P0 MOV R2, R21 ;  /* 0x0000001500028202 */ /* 0x000fe20000000f00 */
[----:B------:R-:W-:Y:S01]  /*7740*/  HADD2 R14, R14, -1028, -1028 ;  /* 0xe404e4040e0e7430 */ /* 0x000fe20000000000 */
[----:B------:R-:W-:Y:S01]  /*7750*/  IADD3 R32, P1, PT, R32, 0x80, RZ ;  /* 0x0000008020207810 */ /* 0x000fe20007f3e0ff */
[----:B------:R-:W-:Y:S02]  /*7760*/  HFMA2 R23, R39, R10, R23 ;  /* 0x0000000a27177231 */ /* 0x000fe40000000017 */
[----:B------:R-:W-:Y:S02]  /*7770*/  HFMA2 R15, R15, R11, R19 ;  /* 0x0000000b0f0f7231 */ /* 0x000fe40000000013 */
[----:B------:R-:W-:Y:S01]  /*7780*/  HADD2 R16, R16, -1028, -1028 ;  /* 0xe404e40410107430 */ /* 0x000fe20000000000 */
[----:B0-----:R-:W-:Y:S01]  /*7790*/  IADD3.X R35, PT, PT, RZ, R35, RZ, P1, !PT ;  /* 0x00000023ff237210 */ /* 0x001fe20000ffe4ff */
[----:B------:R-:W-:-:S02]  /*77a0*/  HADD2 R17, R17, -1028, -1028 ;  /* 0xe404e40411117430 */ /* 0x000fc40000000000 */
[-C--:B------:R-:W-:Y:S02]  /*77b0*/  HFMA2 R14, R14, R11.reuse, R18 ;  /* 0x0000000b0e0e7231 */ /* 0x080fe40000000012 */
[-C--:B------:R-:W-:Y:S02]  /*77c0*/  HFMA2 R8, R16, R11.reuse, R8 ;  /* 0x0000000b10087231 */ /* 0x080fe40000000008 */
[----:B------:R-:W-:Y:S02]  /*77d0*/  HFMA2 R17, R17, R11, R23 ;  /* 0x0000000b11117231 */ /* 0x000fe40000000017 */
[----:B------:R-:W-:Y:S02]  /*77e0*/  HADD2 R15, R15.H0_H0, R15.H1_H1 ;  /* 0x3000000f0f0f7230 */ /* 0x000fe40000000800 */
[----:B------:R-:W-:Y:S02]  /*77f0*/  HADD2 R14, R14.H0_H0, R14.H1_H1 ;  /* 0x3000000e0e0e7230 */ /* 0x000fe40000000800 */
[----:B------:R-:W-:-:S02]  /*7800*/  HADD2 R8, R8.H0_H0, R8.H1_H1 ;  /* 0x3000000808087230 */ /* 0x000fc40000000800 */
[----:B------:R-:W-:Y:S01]  /*7810*/  HADD2 R17, R17.H0_H0, R17.H1_H1 ;  /* 0x3000001111117230 */ /* 0x000fe20000000800 */
[----:B------:R-:W-:-:S04]  /*7820*/  PRMT R15, R15, 0x5410, R14 ;  /* 0x000054100f0f7816 */ /* 0x000fc8000000000e */
[----:B------:R-:W-:Y:S02]  /*7830*/  PRMT R8, R8, 0x5410, R17 ;  /* 0x0000541008087816 */ /* 0x000fe40000000011 */
[----:B--2---:R-:W-:Y:S02]  /*7840*/  @!P0 PRMT R28, R12, 0x7610, R28 ;  /* 0x000076100c1c8816 */ /* 0x004fe4000000001c */
[----:B------:R-:W-:Y:S02]  /*7850*/  @!P0 PRMT R29, R13, 0x7610, R29 ;  /* 0x000076100d1d8816 */ /* 0x000fe4000000001d */
[----:B---3--:R-:W-:Y:S02]  /*7860*/  @!P0 IADD3 R3, PT, PT, R41, R4, RZ ;  /* 0x0000000429038210 */ /* 0x008fe40007ffe0ff */
[----:B------:R-:W-:Y:S02]  /*7870*/  IADD3 R4, PT, PT, R4, 0x20, RZ ;  /* 0x0000002004047810 */ /* 0x000fe40007ffe0ff */
[----:B------:R-:W-:-:S02]  /*7880*/  @!P0 PRMT R28, R28, 0x7610, R12 ;  /* 0x000076101c1c8816 */ /* 0x000fc4000000000c */
[----:B------:R-:W-:Y:S01]  /*7890*/  @!P0 PRMT R29, R29, 0x7610, R13 ;  /* 0x000076101d1d8816 */ /* 0x000fe2000000000d */
[----:B------:R-:W-:Y:S01]  /*78a0*/  IMAD.WIDE R12, R0, 0x4, R30 ;  /* 0x00000004000c7825 */ /* 0x000fe200078e021e */
[----:B------:R-:W-:-:S03]  /*78b0*/  ISETP.GE.AND P0, PT, R4, R33, PT ;  /* 0x000000210400720c */ /* 0x000fc60003f06270 */
[----:B------:R-:W-:Y:S02]  /*78c0*/  HFMA2 R6, R15, R28, R6 ;  /* 0x0000001c0f067231 */ /* 0x000fe40000000006 */
[----:B------:R-:W-:-:S08]  /*78d0*/  HFMA2 R5, R8, R29, R5 ;  /* 0x0000001d08057231 */ /* 0x000fd00000000005 */
[----:B------:R-:W-:Y:S05]  /*78e0*/  @!P0 BRA `(.L_x_4990) ;  /* 0xffffffe800e08947 */ /* 0x000fea000383ffff */
.L_x_4989:
        /* <DEDUP_REMOVED lines=10> */
.L_x_4994:
[----:B------:R-:W0:Y:S02]  /*7990*/  LDS R2, [R0] ;  /* 0x0000000000027984 */ /* 0x000e240000000800 */
[----:B0-----:R-:W-:-:S05]  /*79a0*/  HADD2 R3, R2, R6 ;  /* 0x0000000602037230 */ /* 0x001fca0000000000 */
[----:B------:R-:W0:Y:S02]  /*79b0*/  ATOMS.CAST.SPIN P0, [R0], R2, R3 ;  /* 0x000000020000758d */ /* 0x000e240001800003 */
[----:B0-----:R-:W-:Y:S05]  /*79c0*/  @!P0 BRA `(.L_x_4994) ;  /* 0xfffffffc00f08947 */ /* 0x001fea000383ffff */
[----:B------:R-:W-:Y:S05]  /*79d0*/  BRA `(.L_x_4992) ;  /* 0x00000000000c7947 */ /* 0x000fea0003800000 */
.L_x_4993:
[----:B------:R-:W2:Y:S02]  /*79e0*/  LD.E R0, desc[UR6][R8.64] ;  /* 0x0000000608007980 */ /* 0x000ea4000c101900 */
[----:B--2---:R-:W-:-:S05]  /*79f0*/  IADD3 R3, PT, PT, R6, R0, RZ ;  /* 0x0000000006037210 */ /* 0x004fca0007ffe0ff */
[----:B------:R0:W-:Y:S02]  /*7a00*/  ST.E desc[UR6][R8.64], R3 ;  /* 0x0000000308007985 */ /* 0x0001e4000c101906 */
.L_x_4992:
[----:B------:R-:W-:Y:S05]  /*7a10*/  BSYNC.RECONVERGENT B0 ;  /* 0x0000000000007941 */ /* 0x000fea0003800200 */
.L_x_4991:
[----:B------:R1:W-:Y:S02]  /*7a20*/  ATOM.E.ADD.F16x2.RN.STRONG.GPU P0, RZ, desc[UR6][R8.64+0x4], R5 ;  /* 0x8000040508ff79a2 */ /* 0x0003e4000c10e106 */
[----:B-1----:R-:W-:Y:S05]  /*7a30*/  @P0 EXIT ;  /* 0x000000000000094d */ /* 0x002fea0003800000 */
[----:B------:R-:W1:Y:S02]  /*7a40*/  QSPC.E.S P0, RZ, [R8+0x4] ;  /* 0x0000040008ff73aa */ /* 0x000e640000000500 */
[----:B-1----:R-:W-:Y:S05]  /*7a50*/  @!P0 BRA `(.L_x_4995) ;  /* 0x00000000001c8947 */ /* 0x002fea0003800000 */
[----:B------:R-:W-:-:S04]  /*7a60*/  MOV R2, R8 ;  /* 0x0000000800027202 */ /* 0x000fc80000000f00 */
[----:B------:R-:W-:-:S07]  /*7a70*/  MOV R0, R2 ;  /* 0x0000000200007202 */ /* 0x000fce0000000f00 */
.L_x_4996:
[----:B------:R-:W0:Y:S02]  /*7a80*/  LDS R2, [R0+0x4] ;  /* 0x0000040000027984 */ /* 0x000e240000000800 */
[----:B0-----:R-:W-:-:S05]  /*7a90*/  HFMA2 R3, R2, 1, 1, R5 ;  /* 0x3c003c0002037831 */ /* 0x001fca0000000005 */
[----:B------:R-:W0:Y:S02]  /*7aa0*/  ATOMS.CAST.SPIN P0, [R0+0x4], R2, R3 ;  /* 0x000004020000758d */ /* 0x000e240001800003 */
[----:B0-----:R-:W-:Y:S05]  /*7ab0*/  @!P0 BRA `(.L_x_4996) ;  /* 0xfffffffc00f08947 */ /* 0x001fea000383ffff */
[----:B------:R-:W-:Y:S05]  /*7ac0*/  EXIT ;  /* 0x000000000000794d */ /* 0x000fea0003800000 */
.L_x_4995:
[----:B------:R-:W0:Y:S02]  /*7ad0*/  LD.E R0, desc[UR6][R8.64+0x4] ;  /* 0x0000040608007980 */ /* 0x000e24000c101900 */
[----:B0-----:R-:W-:-:S05]  /*7ae0*/  IADD3 R3, PT, PT, R5, R0, RZ ;  /* 0x0000000005037210 */ /* 0x001fca0007ffe0ff */
[----:B------:R-:W-:Y:S01]  /*7af0*/  ST.E desc[UR6][R8.64+0x4], R3 ;  /* 0x0000040308007985 */ /* 0x000fe2000c101906 */
[----:B------:R-:W-:Y:S05]  /*7b00*/  EXIT ;  /* 0x000000000000794d */ /* 0x000fea0003800000 */
.L_x_4997:
        /* <DEDUP_REMOVED lines=15> */
.L_x_5358:


//--------------------- .text._Z23gemm_half_q_half_kernelILi1ELi20ELb1ELb0ELi64EEvPK6__halfPKjS4_S2_PS0_iiiiPKtS7_iiiiiibS2_i --------------------------
	.section	.text._Z23gemm_half_q_half_kernelILi1ELi20ELb1ELb0ELi64EEvPK6__halfPKjS4_S2_PS0_iiiiPKtS7_iiiiiibS2_i,"ax",@progbits
	.align	128
        .global         _Z23gemm_half_q_half_kernelILi1ELi20ELb1ELb0ELi64EEvPK6__halfPKjS4_S2_PS0_iiiiPKtS7_iiiiiibS2_i
        .type           _Z23gemm_half_q_half_kernelILi1ELi20ELb1ELb0ELi64EEvPK6__halfPKjS4_S2_PS0_iiiiPKtS7_iiiiiibS2_i,@function
        .size           _Z23gemm_half_q_half_kernelILi1ELi20ELb1ELb0ELi64EEvPK6__halfPKjS4_S2_PS0_iiiiPKtS7_iiiiiibS2_i,(.L_x_5359 - _Z23gemm_half_q_half_kernelILi1ELi20ELb1ELb0ELi64EEvPK6__halfPKjS4_S2_PS0_iiiiPKtS7_iiiiiibS2_i)
        .other          _Z23gemm_half_q_half_kernelILi1ELi20ELb1ELb0ELi64EEvPK6__halfPKjS4_S2_PS0_iiiiPKtS7_iiiiiibS2_i,@"STO_CUDA_ENTRY STV_DEFAULT"
_Z23gemm_half_q_half_kernelILi1ELi20ELb1ELb0ELi64EEvPK6__halfPKjS4_S2_PS0_iiiiPKtS7_iiiiiibS2_i:
.text._Z23gemm_half_q_half_kernelILi1ELi20ELb1ELb0ELi64EEvPK6__halfPKjS4_S2_PS0_iiiiPKtS7_iiiiiibS2_i:
        /* <DEDUP_REMOVED lines=18> */
[----:B------:R-:W-:Y:S02]  /*0120*/  IMAD.SHL.U32 R7, R0, 0x4, RZ ;  /* 0x0000000400077824 */ /* 0x000fe400078e00ff */
        /* <DEDUP_REMOVED lines=25> */
.L_x_4999:
[----:B------:R-:W-:Y:S05]  /*02c0*/  BSYNC.RECONVERGENT B0 ;  /* 0x0000000000007941 */ /* 0x000fea0003800200 */
.L_x_4998:
[----:B------:R-:W-:Y:S05]  /*02d0*/  @P1 EXIT ;  /* 0x000000000000194d */ /* 0x000fea0003800000 */
[----:B------:R-:W1:Y:S01]  /*02e0*/  LDC.64 R36, c[0x0][0x3b8] ;  /* 0x0000ee00ff247b82 */ /* 0x000e620000000a00 */
[----:B------:R-:W-:Y:S01]  /*02f0*/  IMAD.SHL.U32 R13, R9, 0x80, RZ ;  /* 0x00000080090d7824 */ /* 0x000fe200078e00ff */
[----:B------:R-:W2:Y:S03]  /*0300*/  LDCU.U8 UR4, c[0x0][0x3e0] ;  /* 0x00007c00ff0477ac */ /* 0x000ea60008000000 */
[----:B-1----:R-:W-:-:S05]  /*0310*/  IMAD.WIDE.U32 R12, R13, 0x2, R36 ;  /* 0x000000020d0c7825 */ /* 0x002fca00078e0024 */
[----:B0-----:R0:W5:Y:S01]  /*0320*/  LDG.E.U16.CONSTANT R11, desc[UR6][R12.64+0x2] ;  /* 0x000002060c0b7981 */ /* 0x001162000c1e9500 */
[----:B--2---:R-:W-:Y:S01]  /*0330*/  UPRMT UR4, UR4, 0x8880, URZ ;  /* 0x0000888004047896 */ /* 0x004fe200080000ff */
[----:B------:R-:W-:-:S05]  /*0340*/  ISETP.GE.AND P1, PT, R6, R3, PT ;  /* 0x000000030600720c */ /* 0x000fca0003f26270 */
[----:B------:R-:W-:-:S04]  /*0350*/  ISETP.NE.AND P0, PT, RZ, UR4, PT ;  /* 0x00000004ff007c0c */ /* 0x000fc8000bf05270 */
[----:B------:R-:W-:-:S13]  /*0360*/  ISETP.NE.OR P0, PT, R9, RZ, !P0 ;  /* 0x000000ff0900720c */ /* 0x000fda0004705670 */
[----:B------:R-:W1:Y:S01]  /*0370*/  @!P0 LDC.64 R4, c[0x0][0x3a0] ;  /* 0x0000e800ff048b82 */ /* 0x000e620000000a00 */
[----:B------:R-:W-:-:S04]  /*0380*/  @!P0 IMAD R15, R0, UR8, R7 ;  /* 0x00000008000f8c24 */ /* 0x000fc8000f8e0207 */
[----:B-1----:R-:W-:-:S05]  /*0390*/  @!P0 IMAD.WIDE R4, R15, 0x2, R4 ;  /* 0x000000020f048825 */ /* 0x002fca00078e0204 */
[----:B------:R0:W-:Y:S01]  /*03a0*/  @!P0 STG.E.64 desc[UR6][R4.64], RZ ;  /* 0x000000ff04008986 */ /* 0x0001e2000c101b06 */
[----:B------:R-:W-:Y:S06]  /*03b0*/  BAR.SYNC.DEFER_BLOCKING 0x0 ;  /* 0x0000000000007b1d */ /* 0x000fec0000010000 */
[----:B------:R-:W-:Y:S05]  /*03c0*/  @P1 BRA `(.L_x_5000) ;  /* 0x0000000000d01947 */ /* 0x000fea0003800000 */
[----:B------:R1:W5:Y:S01]  /*03d0*/  LDG.E.U16.CONSTANT R2, desc[UR6][R12.64] ;  /* 0x000000060c027981 */ /* 0x000362000c1e9500 */
[----:B0-----:R-:W-:Y:S01]  /*03e0*/  SHF.R.S32.HI R4, RZ, 0x1f, R7 ;  /* 0x0000001fff047819 */ /* 0x001fe20000011407 */
[----:B------:R-:W-:Y:S02]  /*03f0*/  IMAD.SHL.U32 R8, R17, 0x10, RZ ;  /* 0x0000001011087824 */ /* 0x000fe400078e00ff */
[----:B------:R-:W-:Y:S01]  /*0400*/  IMAD.MOV.U32 R5, RZ, RZ, R6 ;  /* 0x000000ffff057224 */ /* 0x000fe200078e0006 */
[----:B------:R-:W-:Y:S01]  /*0410*/  LEA.HI R10, R4, R7, RZ, 0x3 ;  /* 0x00000007040a7211 */ /* 0x000fe200078f18ff */
[----:B------:R-:W-:Y:S01]  /*0420*/  IMAD.MOV.U32 R4, RZ, RZ, RZ ;  /* 0x000000ffff047224 */ /* 0x000fe200078e00ff */
[----:B------:R-:W-:Y:S02]  /*0430*/  LOP3.LUT R8, R8, 0x10, RZ, 0xc0, !PT ;  /* 0x0000001008087812 */ /* 0x000fe400078ec0ff */
[----:B------:R-:W-:-:S07]  /*0440*/  SHF.R.S32.HI R10, RZ, 0x3, R10 ;  /* 0x00000003ff0a7819 */ /* 0x000fce000001140a */
.L_x_5001:
[----:B-12---:R-:W0:Y:S01]  /*0450*/  LDC.64 R12, c[0x0][0x390] ;  /* 0x0000e400ff0c7b82 */ /* 0x006e220000000a00 */
        /* <DEDUP_REMOVED lines=43> */
.L_x_5000:
[----:B------:R1:W5:Y:S01]  /*0710*/  LDL.64 R40, [R1] ;  /* 0x0000000001287983 */ /* 0x0003620000100a00 */
[----:B------:R-:W3:Y:S01]  /*0720*/  LDCU UR4, c[0x0][0x3c8] ;  /* 0x00007900ff0477ac */ /* 0x000ee20008000800 */
[----:B------:R-:W-:Y:S01]  /*0730*/  IMAD.MOV.U32 R2, RZ, RZ, RZ ;  /* 0x000000ffff027224 */ /* 0x000fe200078e00ff */
[----:B---3--:R-:W-:-:S13]  /*0740*/  ISETP.GT.AND P0, PT, R6, UR4, PT ;  /* 0x0000000406007c0c */ /* 0x008fda000bf04270 */
[----:B-1----:R-:W-:Y:S05]  /*0750*/  @!P0 BRA `(.L_x_5002) ;  /* 0x00000000001c8947 */ /* 0x002fea0003800000 */
[----:B0-----:R-:W0:Y:S02]  /*0760*/  LDC R5, c[0x0][0x3cc] ;  /* 0x0000f300ff057b82 */ /* 0x001e240000000800 */
[----:B0-----:R-:W-:-:S05]  /*0770*/  VIMNMX R2, PT, PT, R6, R5, PT ;  /* 0x0000000506027248 */ /* 0x001fca0003fe0100 */
[----:B------:R-:W-:-:S05]  /*0780*/  VIADD R2, R2, -UR4 ;  /* 0x8000000402027c36 */ /* 0x000fca0008000000 */
[----:B------:R-:W-:-:S04]  /*0790*/  SHF.R.S32.HI R5, RZ, 0x1f, R2 ;  /* 0x0000001fff057819 */ /* 0x000fc80000011402 */
[----:B------:R-:W-:-:S04]  /*07a0*/  LEA.HI R5, R5, R2, RZ, 0x5 ;  /* 0x0000000205057211 */ /* 0x000fc800078f28ff */
[----:B------:R-:W-:-:S05]  /*07b0*/  SHF.R.S32.HI R5, RZ, 0x5, R5 ;  /* 0x00000005ff057819 */ /* 0x000fca0000011405 */
[----:B------:R-:W-:-:S07]  /*07c0*/  IMAD R2, R5, 0x6, RZ ;  /* 0x0000000605027824 */ /* 0x000fce00078e02ff */
.L_x_5002:
[----:B------:R-:W1:Y:S01]  /*07d0*/  LDCU UR5, c[0x0][0x3cc] ;  /* 0x00007980ff0577ac */ /* 0x000e620008000800 */
[----:B0-----:R-:W-:Y:S01]  /*07e0*/  IMAD.MOV.U32 R4, RZ, RZ, RZ ;  /* 0x000000ffff047224 */ /* 0x001fe200078e00ff */
[----:B-1----:R-:W-:-:S13]  /*07f0*/  ISETP.GT.AND P0, PT, R6, UR5, PT ;  /* 0x0000000506007c0c */ /* 0x002fda000bf04270 */
        /* <DEDUP_REMOVED lines=8> */
.L_x_5003:
        /* <DEDUP_REMOVED lines=11> */
.L_x_5004:
        /* <DEDUP_REMOVED lines=11> */
.L_x_5005:
        /* <DEDUP_REMOVED lines=11> */
.L_x_5006:
[----:B------:R-:W-:Y:S01]  /*0a90*/  VIMNMX R10, PT, PT, R6, UR4, PT ;  /* 0x00000004060a7c48 */ /* 0x000fe2000bfe0100 */
[----:B------:R-:W0:Y:S01]  /*0aa0*/  S2UR UR5, SR_CgaCtaId ;  /* 0x00000000000579c3 */ /* 0x000e220000008800 */
[----:B------:R-:W1:Y:S01]  /*0ab0*/  LDCU.64 UR10, c[0x0][0x388] ;  /* 0x00007100ff0a77ac */ /* 0x000e620008000a00 */
[----:B------:R-:W-:Y:S02]  /*0ac0*/  VIMNMX R3, PT, PT, R3, UR12, PT ;  /* 0x0000000c03037c48 */ /* 0x000fe4000bfe0100 */
[----:B------:R-:W-:Y:S01]  /*0ad0*/  SHF.R.S32.HI R15, RZ, 0x1f, R10 ;  /* 0x0000001fff0f7819 */ /* 0x000fe2000001140a */
[----:B------:R-:W-:-:S03]  /*0ae0*/  UMOV UR4, 0x400 ;  /* 0x0000040000047882 */ /* 0x000fc60000000000 */
        /* <DEDUP_REMOVED lines=10> */
[----:B------:R-:W-:Y:S01]  /*0b90*/  IMAD.SHL.U32 R2, R4, 0x4, RZ ;  /* 0x0000000404027824 */ /* 0x000fe200078e00ff */
[----:B------:R-:W-:Y:S01]  /*0ba0*/  ISETP.GT.AND P0, PT, R3, R6, PT ;  /* 0x000000060300720c */ /* 0x000fe20003f04270 */
[----:B-----5:R-:W-:Y:S01]  /*0bb0*/  IMAD.IADD R3, R6, 0x1, R11 ;  /* 0x0000000106037824 */ /* 0x020fe200078e020b */
[----:B------:R-:W-:Y:S02]  /*0bc0*/  SHF.L.U64.HI R5, R4, 0x2, R5 ;  /* 0x0000000204057819 */ /* 0x000fe40000010205 */
[----:B-1----:R-:W-:Y:S01]  /*0bd0*/  IADD3 R44, P1, PT, R2, UR10, RZ ;  /* 0x0000000a022c7c10 */ /* 0x002fe2000ff3e0ff */
[----:B------:R-:W-:Y:S01]  /*0be0*/  IMAD.MOV.U32 R2, RZ, RZ, RZ ;  /* 0x000000ffff027224 */ /* 0x000fe200078e00ff */
[----:B------:R-:W-:Y:S02]  /*0bf0*/  PRMT R4, RZ, 0x5410, RZ ;  /* 0x00005410ff047816 */ /* 0x000fe400000000ff */
[----:B------:R-:W-:Y:S01]  /*0c00*/  IADD3.X R45, PT, PT, R5, UR11, RZ, P1, !PT ;  /* 0x0000000b052d7c10 */ /* 0x000fe20008ffe4ff */
[----:B------:R-:W-:Y:S01]  /*0c10*/  IMAD.MOV.U32 R38, RZ, RZ, R44 ;  /* 0x000000ffff267224 */ /* 0x000fe200078e002c */
[----:B------:R-:W-:-:S03]  /*0c20*/  PRMT R5, RZ, 0x5410, RZ ;  /* 0x00005410ff057816 */ /* 0x000fc600000000ff */
[----:B------:R-:W-:Y:S01]  /*0c30*/  IMAD.MOV.U32 R39, RZ, RZ, R45 ;  /* 0x000000ffff277224 */ /* 0x000fe200078e002d */
[----:B------:R-:W-:Y:S06]  /*0c40*/  @!P0 BRA `(.L_x_5007) ;  /* 0x0000001400ac8947 */ /* 0x000fec0003800000 */
[----:B------:R-:W-:Y:S01]  /*0c50*/  IMAD.WIDE.U32 R4, R9, 0x100, R36 ;  /* 0x0000010009047825 */ /* 0x000fe200078e0024 */
[----:B------:R-:W-:-:S03]  /*0c60*/  VIMNMX R35, PT, PT, R34, UR12, PT ;  /* 0x0000000c22237c48 */ /* 0x000fc6000bfe0100 */
[----:B------:R-:W-:Y:S01]  /*0c70*/  IMAD.MOV.U32 R2, RZ, RZ, RZ ;  /* 0x000000ffff027224 */ /* 0x000fe200078e00ff */
[----:B------:R-:W-:Y:S02]  /*0c80*/  IADD3 R32, P0, PT, R4, 0x2, RZ ;  /* 0x0000000204207810 */ /* 0x000fe40007f1e0ff */
[----:B------:R-:W-:-:S03]  /*0c90*/  PRMT R4, RZ, 0x5410, RZ ;  /* 0x00005410ff047816 */ /* 0x000fc600000000ff */
[----:B------:R-:W-:Y:S01]  /*0ca0*/  IMAD.X R33, RZ, RZ, R5, P0 ;  /* 0x000000ffff217224 */ /* 0x000fe200000e0605 */
[----:B------:R-:W-:-:S07]  /*0cb0*/  PRMT R5, RZ, 0x5410, RZ ;  /* 0x00005410ff057816 */ /* 0x000fce00000000ff */
.L_x_5008:
[----:B------:R-:W-:Y:S01]  /*0cc0*/  IMAD.MOV.U32 R38, RZ, RZ, R44 ;  /* 0x000000ffff267224 */ /* 0x000fe200078e002c */
[----:B------:R-:W0:Y:S01]  /*0cd0*/  LDS.128 R20, [UR4] ;  /* 0x00000004ff147984 */ /* 0x000e220008000c00 */
[----:B------:R-:W-:-:S05]  /*0ce0*/  IMAD.MOV.U32 R39, RZ, RZ, R45 ;  /* 0x000000ffff277224 */ /* 0x000fca00078e002d */
[----:B------:R-:W3:Y:S01]  /*0cf0*/  LDG.E.128.CONSTANT R8, desc[UR6][R38.64] ;  /* 0x0000000626087981 */ /* 0x000ee2000c1e9d00 */
[----:B------:R-:W-:-:S04]  /*0d00*/  IMAD.U32 R0, RZ, RZ, UR9 ;  /* 0x00000009ff007e24 */ /* 0x000fc8000f8e00ff */
[----:B------:R-:W-:-:S05]  /*0d10*/  IMAD.WIDE R24, R0, 0x4, R38 ;  /* 0x0000000400187825 */ /* 0x000fca00078e0226 */
[----:B--2---:R1:W2:Y:S01]  /*0d20*/  LDG.E.128.CONSTANT R12, desc[UR6][R24.64] ;  /* 0x00000006180c7981 */ /* 0x0042a2000c1e9d00 */
[----:B------:R-:W-:-:S04]  /*0d30*/  IMAD.WIDE R44, R0, 0x4, R24 ;  /* 0x00000004002c7825 */ /* 0x000fc800078e0218 */
[----:B------:R-:W-:Y:S01]  /*0d40*/  IMAD.MOV.U32 R42, RZ, RZ, 0x2800 ;  /* 0x00002800ff2a7424 */ /* 0x000fe200078e00ff */
[----:B---3--:R-:W-:Y:S02]  /*0d50*/  LOP3.LUT R16, R8, 0x1f001f, RZ, 0xc0, !PT ;  /* 0x001f001f08107812 */ /* 0x008fe400078ec0ff */
[----:B------:R-:W-:Y:S02]  /*0d60*/  LOP3.LUT R27, R9, 0x1f001f, RZ, 0xc0, !PT ;  /* 0x001f001f091b7812 */ /* 0x000fe400078ec0ff */
[----:B------:R-:W-:Y:S02]  /*0d70*/  LOP3.LUT R26, R16, 0x64006400, RZ, 0xfc, !PT ;  /* 0x64006400101a7812 */ /* 0x000fe400078efcff */
[----:B------:R3:W4:Y:S01]  /*0d80*/  LDG.E.128.CONSTANT R16, desc[UR6][R44.64] ;  /* 0x000000062c107981 */ /* 0x000722000c1e9d00 */
[----:B------:R-:W-:Y:S02]  /*0d90*/  LOP3.LUT R29, R10, 0x1f001f, RZ, 0xc0, !PT ;  /* 0x001f001f0a1d7812 */ /* 0x000fe400078ec0ff */
[----:B------:R-:W-:-:S02]  /*0da0*/  LOP3.LUT R30, R11, 0x1f001f, RZ, 0xc0, !PT ;  /* 0x001f001f0b1e7812 */ /* 0x000fc400078ec0ff */
[----:B------:R-:W-:Y:S02]  /*0db0*/  LOP3.LUT R28, R27, 0x64006400, RZ, 0xfc, !PT ;  /* 0x640064001b1c7812 */ /* 0x000fe400078efcff */
[----:B------:R-:W-:Y:S02]  /*0dc0*/  LOP3.LUT R29, R29, 0x64006400, RZ, 0xfc, !PT ;  /* 0x640064001d1d7812 */ /* 0x000fe400078efcff */
[----:B------:R-:W-:Y:S01]  /*0dd0*/  LOP3.LUT R30, R30, 0x64006400, RZ, 0xfc, !PT ;  /* 0x640064001e1e7812 */ /* 0x000fe200078efcff */
[----:B------:R-:W-:Y:S02]  /*0de0*/  HADD2 R27, R26, -1040, -1040 ;  /* 0xe410e4101a1b7430 */ /* 0x000fe40000000000 */
[----:B------:R-:W-:Y:S02]  /*0df0*/  HADD2 R26, R28, -1040, -1040 ;  /* 0xe410e4101c1a7430 */ /* 0x000fe40000000000 */
[----:B-1----:R-:W-:Y:S02]  /*0e00*/  HADD2 R25, R29, -1040, -1040 ;  /* 0xe410e4101d197430 */ /* 0x002fe40000000000 */
        /* <DEDUP_REMOVED lines=36> */
[----:B--2---:R-:W-:Y:S01]  /*1050*/  LOP3.LUT R24, R12, 0x1f001f, RZ, 0xc0, !PT ;  /* 0x001f001f0c187812 */ /* 0x004fe200078ec0ff */
        /* <DEDUP_REMOVED lines=47> */
[----:B------:R-:W-:Y:S01]  /*1350*/  LOP3.LUT R20, R20, 0x64006400, RZ, 0xfc, !PT ;  /* 0x6400640014147812 */ /* 0x000fe200078efcff */
[----:B---3--:R-:W-:-:S04]  /*1360*/  IMAD.WIDE R44, R0, 0x4, R44 ;  /* 0x00000004002c7825 */ /* 0x008fc800078e022c */
[----:B------:R-:W-:Y:S02]  /*1370*/  HADD2 R21, R21, -1040, -1040 ;  /* 0xe410e41015157430 */ /* 0x000fe40000000000 */
[----:B------:R-:W-:Y:S02]  /*1380*/  HADD2 R20, R20, -1040, -1040 ;  /* 0xe410e41014147430 */ /* 0x000fe40000000000 */
[-C--:B------:R-:W-:Y:S02]  /*1390*/  HFMA2 R30, R21, R25.reuse, R30 ;  /* 0x00000019151e7231 */ /* 0x080fe4000000001e */
[----:B------:R-:W-:Y:S02]  /*13a0*/  HFMA2 R29, R20, R25, R29 ;  /* 0x00000019141d7231 */ /* 0x000fe4000000001d */
[----:B------:R-:W2:Y:S01]  /*13b0*/  LDG.E.128.CONSTANT R20, desc[UR6][R44.64] ;  /* 0x000000062c147981 */ /* 0x000ea2000c1e9d00 */
        /* <DEDUP_REMOVED lines=34> */
[----:B------:R-:W-:-:S05]  /*15e0*/  LOP3.LUT R31, R24, 0x64006400, RZ, 0xfc, !PT ;  /* 0x64006400181f7812 */ /* 0x000fca00078efcff */
[----:B------:R-:W-:-:S04]  /*15f0*/  HFMA2 R31, R31, R42.H0_H0, -48, -48 ;  /* 0xd200d2001f1f7431 */ /* 0x000fc8000004002a */
[----:B------:R-:W-:Y:S02]  /*1600*/  HFMA2 R31, R31, R27, R25 ;  /* 0x0000001b1f1f7231 */ /* 0x000fe40000000019 */
[----:B------:R-:W0:Y:S01]  /*1610*/  LDS.128 R24, [UR4+0x20] ;  /* 0x00002004ff187984 */ /* 0x000e220008000c00 */
[----:B------:R-:W-:Y:S02]  /*1620*/  SHF.R.U32.HI R8, RZ, 0xf, R8 ;  /* 0x0000000fff087819 */ /* 0x000fe40000011608 */
[----:B------:R-:W-:Y:S02]  /*1630*/  SHF.R.U32.HI R9, RZ, 0xf, R9 ;  /* 0x0000000fff097819 */ /* 0x000fe40000011609 */
[----:B------:R-:W-:Y:S02]  /*1640*/  SHF.R.U32.HI R43, RZ, 0xe, R12 ;  /* 0x0000000eff2b7819 */ /* 0x000fe4000001160c */
[----:B------:R-:W-:Y:S02]  /*1650*/  LOP3.LUT R8, R8, 0x10001, RZ, 0xc0, !PT ;  /* 0x0001000108087812 */ /* 0x000fe400078ec0ff */
[----:B------:R-:W-:-:S02]  /*1660*/  SHF.R.U32.HI R13, RZ, 0xe, R13 ;  /* 0x0000000eff0d7819 */ /* 0x000fc4000001160d */
[----:B------:R-:W-:Y:S02]  /*1670*/  LOP3.LUT R12, R9, 0x10001, RZ, 0xc0, !PT ;  /* 0x00010001090c7812 */ /* 0x000fe400078ec0ff */
[----:B------:R-:W-:Y:S02]  /*1680*/  LOP3.LUT R43, R8, 0x20002, R43, 0xf8, !PT ;  /* 0x00020002082b7812 */ /* 0x000fe400078ef82b */
[----:B------:R-:W-:Y:S02]  /*1690*/  LOP3.LUT R8, R12, 0x20002, R13, 0xf8, !PT ;  /* 0x000200020c087812 */ /* 0x000fe400078ef80d */
[----:B------:R-:W-:-:S04]  /*16a0*/  SHF.R.U32.HI R12, RZ, 0xa, R16 ;  /* 0x0000000aff0c7819 */ /* 0x000fc80000011610 */
[----:B------:R-:W-:-:S04]  /*16b0*/  LOP3.LUT R12, R12, 0x1f001f, RZ, 0xc0, !PT ;  /* 0x001f001f0c0c7812 */ /* 0x000fc800078ec0ff */
[----:B------:R-:W-:-:S05]  /*16c0*/  LOP3.LUT R12, R12, 0x64006400, RZ, 0xfc, !PT ;  /* 0x640064000c0c7812 */ /* 0x000fca00078efcff */
[----:B------:R-:W-:-:S04]  /*16d0*/  HADD2 R12, R12, -1040, -1040 ;  /* 0xe410e4100c0c7430 */ /* 0x000fc80000000000 */
[----:B0-----:R-:W-:Y:S01]  /*16e0*/  HFMA2 R28, R12, R24, R28 ;  /* 0x000000180c1c7231 */ /* 0x001fe2000000001c */
        /* <DEDUP_REMOVED lines=14> */
[----:B------:R-:W-:Y:S02]  /*17d0*/  SHF.R.U32.HI R9, RZ, 0xe, R14 ;  /* 0x0000000eff097819 */ /* 0x000fe4000001160e */
[----:B------:R-:W-:Y:S01]  /*17e0*/  LOP3.LUT R10, R10, 0x10001, RZ, 0xc0, !PT ;  /* 0x000100010a0a7812 */ /* 0x000fe200078ec0ff */
[----:B------:R-:W-:-:S04]  /*17f0*/  HADD2 R12, R12, -1040, -1040 ;  /* 0xe410e4100c0c7430 */ /* 0x000fc80000000000 */
[----:B------:R-:W-:Y:S01]  /*1800*/  HFMA2 R31, R12, R24, R31 ;  /* 0x000000180c1f7231 */ /* 0x000fe2000000001f */
[----:B------:R-:W-:Y:S02]  /*1810*/  LOP3.LUT R24, R10, 0x20002, R9, 0xf8, !PT ;  /* 0x000200020a187812 */ /* 0x000fe400078ef809 */
[----:B--2---:R-:W-:-:S04]  /*1820*/  LOP3.LUT R9, R20, 0x1f001f, RZ, 0xc0, !PT ;  /* 0x001f001f14097812 */ /* 0x004fc800078ec0ff */
[----:B------:R-:W-:Y:S02]  /*1830*/  LOP3.LUT R9, R9, 0x64006400, RZ, 0xfc, !PT ;  /* 0x6400640009097812 */ /* 0x000fe400078efcff */
[----:B------:R-:W-:-:S03]  /*1840*/  LOP3.LUT R10, R22, 0x1f001f, RZ, 0xc0, !PT ;  /* 0x001f001f160a7812 */ /* 0x000fc600078ec0ff */
[----:B------:R-:W-:Y:S01]  /*1850*/  HADD2 R14, R9, -1040, -1040 ;  /* 0xe410e410090e7430 */ /* 0x000fe20000000000 */
[----:B------:R-:W-:Y:S02]  /*1860*/  LOP3.LUT R9, R21, 0x1f001f, RZ, 0xc0, !PT ;  /* 0x001f001f15097812 */ /* 0x000fe400078ec0ff */
[----:B------:R-:W-:Y:S02]  /*1870*/  LOP3.LUT R12, R23, 0x1f001f, RZ, 0xc0, !PT ;  /* 0x001f001f170c7812 */ /* 0x000fe400078ec0ff */
[----:B------:R-:W-:Y:S02]  /*1880*/  LOP3.LUT R9, R9, 0x64006400, RZ, 0xfc, !PT ;  /* 0x6400640009097812 */ /* 0x000fe400078efcff */
[----:B------:R-:W-:Y:S02]  /*1890*/  LOP3.LUT R10, R10, 0x64006400, RZ, 0xfc, !PT ;  /* 0x640064000a0a7812 */ /* 0x000fe400078efcff */
[----:B------:R-:W-:Y:S01]  /*18a0*/  LOP3.LUT R12, R12, 0x64006400, RZ, 0xfc, !PT ;  /* 0x640064000c0c7812 */ /* 0x000fe200078efcff */
[----:B------:R-:W-:-:S02]  /*18b0*/  HADD2 R9, R9, -1040, -1040 ;  /* 0xe410e41009097430 */ /* 0x000fc40000000000 */
[----:B------:R-:W-:-:S04]  /*18c0*/  IMAD.WIDE R44, R0, 0x4, R44 ;  /* 0x00000004002c7825 */ /* 0x000fc800078e022c */
[----:B------:R-:W-:Y:S02]  /*18d0*/  HADD2 R10, R10, -1040, -1040 ;  /* 0xe410e4100a0a7430 */ /* 0x000fe40000000000 */
[----:B------:R-:W-:Y:S02]  /*18e0*/  HADD2 R12, R12, -1040, -1040 ;  /* 0xe410e4100c0c7430 */ /* 0x000fe40000000000 */
[-C--:B------:R-:W-:Y:S02]  /*18f0*/  HFMA2 R9, R9, R25.reuse, R29 ;  /* 0x0000001909097231 */ /* 0x080fe4000000001d */
[-C--:B------:R-:W-:Y:S02]  /*1900*/  HFMA2 R13, R14, R25.reuse, R28 ;  /* 0x000000190e0d7231 */ /* 0x080fe4000000001c */
[-C--:B------:R-:W-:Y:S02]  /*1910*/  HFMA2 R10, R10, R25.reuse, R30 ;  /* 0x000000190a0a7231 */ /* 0x080fe4000000001e */
[----:B------:R-:W-:-:S02]  /*1920*/  HFMA2 R25, R12, R25, R31 ;  /* 0x000000190c197231 */ /* 0x000fc4000000001f */
        /* <DEDUP_REMOVED lines=26> */
[----:B------:R-:W-:-:S03]  /*1ad0*/  SHF.R.U32.HI R14, RZ, 0xa, R22 ;  /* 0x0000000aff0e7819 */ /* 0x000fc60000011616 */
[----:B------:R-:W-:Y:S01]  /*1ae0*/  HFMA2 R13, R13, R27, R9 ;  /* 0x0000001b0d0d7231 */ /* 0x000fe20000000009 */
[----:B------:R-:W-:Y:S02]  /*1af0*/  SHF.R.U32.HI R9, RZ, 0xa, R23 ;  /* 0x0000000aff097819 */ /* 0x000fe40000011617 */
[----:B------:R-:W-:Y:S02]  /*1b00*/  LOP3.LUT R14, R14, 0x1f001f, RZ, 0xc0, !PT ;  /* 0x001f001f0e0e7812 */ /* 0x000fe400078ec0ff */
[----:B------:R-:W-:Y:S02]  /*1b10*/  LOP3.LUT R9, R9, 0x1f001f, RZ, 0xc0, !PT ;  /* 0x001f001f09097812 */ /* 0x000fe400078ec0ff */
[----:B------:R-:W-:Y:S02]  /*1b20*/  LOP3.LUT R14, R14, 0x64006400, RZ, 0xfc, !PT ;  /* 0x640064000e0e7812 */ /* 0x000fe400078efcff */
[----:B------:R-:W-:Y:S02]  /*1b30*/  LOP3.LUT R9, R9, 0x64006400, RZ, 0xfc, !PT ;  /* 0x6400640009097812 */ /* 0x000fe400078efcff */
[----:B------:R-:W-:Y:S01]  /*1b40*/  SHF.R.U32.HI R11, RZ, 0xf, R11 ;  /* 0x0000000fff0b7819 */ /* 0x000fe2000001160b */
[----:B------:R-:W-:-:S02]  /*1b50*/  HADD2 R14, R14, -1040, -1040 ;  /* 0xe410e4100e0e7430 */ /* 0x000fc40000000000 */
[----:B------:R-:W-:Y:S01]  /*1b60*/  HADD2 R9, R9, -1040, -1040 ;  /* 0xe410e41009097430 */ /* 0x000fe20000000000 */
[----:B------:R-:W-:Y:S01]  /*1b70*/  SHF.R.U32.HI R16, RZ, 0xd, R16 ;  /* 0x0000000dff107819 */ /* 0x000fe20000011610 */
[-C--:B------:R-:W-:Y:S01]  /*1b80*/  HFMA2 R14, R14, R27.reuse, R10 ;  /* 0x0000001b0e0e7231 */ /* 0x080fe2000000000a */
[----:B------:R-:W-:Y:S01]  /*1b90*/  LOP3.LUT R10, R11, 0x10001, RZ, 0xc0, !PT ;  /* 0x000100010b0a7812 */ /* 0x000fe200078ec0ff */
[----:B------:R-:W-:Y:S01]  /*1ba0*/  HFMA2 R25, R9, R27, R25 ;  /* 0x0000001b09197231 */ /* 0x000fe20000000019 */
[----:B------:R-:W-:Y:S02]  /*1bb0*/  SHF.R.U32.HI R9, RZ, 0xd, R18 ;  /* 0x0000000dff097819 */ /* 0x000fe40000011612 */
[----:B------:R-:W-:Y:S02]  /*1bc0*/  SHF.R.U32.HI R15, RZ, 0xe, R15 ;  /* 0x0000000eff0f7819 */ /* 0x000fe4000001160f */
[----:B------:R-:W-:Y:S02]  /*1bd0*/  SHF.R.U32.HI R17, RZ, 0xd, R17 ;  /* 0x0000000dff117819 */ /* 0x000fe40000011611 */
[----:B------:R-:W-:-:S02]  /*1be0*/  LOP3.LUT R43, R43, 0x40004, R16, 0xf8, !PT ;  /* 0x000400042b2b7812 */ /* 0x000fc400078ef810 */
[----:B------:R-:W-:Y:S02]  /*1bf0*/  LOP3.LUT R15, R10, 0x20002, R15, 0xf8, !PT ;  /* 0x000200020a0f7812 */ /* 0x000fe400078ef80f */
[----:B------:R-:W-:Y:S02]  /*1c00*/  LOP3.LUT R16, R8, 0x40004, R17, 0xf8, !PT ;  /* 0x0004000408107812 */ /* 0x000fe400078ef811 */
[----:B------:R-:W-:Y:S02]  /*1c10*/  LOP3.LUT R24, R24, 0x40004, R9, 0xf8, !PT ;  /* 0x0004000418187812 */ /* 0x000fe400078ef809 */
[----:B------:R-:W0:Y:S01]  /*1c20*/  LDS.128 R8, [UR4+0x30] ;  /* 0x00003004ff087984 */ /* 0x000e220008000c00 */
[----:B------:R-:W-:Y:S02]  /*1c30*/  SHF.R.U32.HI R18, RZ, 0xd, R19 ;  /* 0x0000000dff127819 */ /* 0x000fe40000011613 */
[----:B------:R-:W-:Y:S02]  /*1c40*/  SHF.R.U32.HI R17, RZ, 0xc, R22 ;  /* 0x0000000cff117819 */ /* 0x000fe40000011616 */
[----:B------:R-:W-:-:S02]  /*1c50*/  LOP3.LUT R15, R15, 0x40004, R18, 0xf8, !PT ;  /* 0x000400040f0f7812 */ /* 0x000fc400078ef812 */
[----:B------:R-:W-:Y:S02]  /*1c60*/  SHF.R.U32.HI R18, RZ, 0xc, R23 ;  /* 0x0000000cff127819 */ /* 0x000fe40000011617 */
[----:B------:R-:W-:Y:S02]  /*1c70*/  LOP3.LUT R24, R24, 0x80008, R17, 0xf8, !PT ;  /* 0x0008000818187812 */ /* 0x000fe400078ef811 */
[----:B------:R-:W-:Y:S02]  /*1c80*/  SHF.R.U32.HI R21, RZ, 0xc, R21 ;  /* 0x0000000cff157819 */ /* 0x000fe40000011615 */
[----:B------:R-:W-:Y:S02]  /*1c90*/  LOP3.LUT R15, R15, 0x80008, R18, 0xf8, !PT ;  /* 0x000800080f0f7812 */ /* 0x000fe400078ef812 */
[----:B------:R-:W-:Y:S02]  /*1ca0*/  SHF.R.U32.HI R20, RZ, 0xc, R20 ;  /* 0x0000000cff147819 */ /* 0x000fe40000011614 */
[----:B------:R-:W-:-:S02]  /*1cb0*/  LOP3.LUT R16, R16, 0x80008, R21, 0xf8, !PT ;  /* 0x0008000810107812 */ /* 0x000fc400078ef815 */
[----:B------:R-:W-:Y:S02]  /*1cc0*/  LOP3.LUT R43, R43, 0x80008, R20, 0xf8, !PT ;  /* 0x000800082b2b7812 */ /* 0x000fe400078ef814 */
[----:B------:R-:W-:Y:S02]  /*1cd0*/  ISETP.NE.AND P0, PT, R6, R3, PT ;  /* 0x000000030600720c */ /* 0x000fe40003f05270 */
        /* <DEDUP_REMOVED lines=9> */
[----:B------:R-:W-:Y:S02]  /*1d70*/  HADD2 R17, R17, -1040, -1040 ;  /* 0xe410e41011117430 */ /* 0x000fe40000000000 */
[----:B------:R-:W-:Y:S02]  /*1d80*/  HADD2 R19, R19, -1040, -1040 ;  /* 0xe410e41013137430 */ /* 0x000fe40000000000 */
[----:B------:R-:W-:-:S02]  /*1d90*/  HADD2 R18, R18, -1040, -1040 ;  /* 0xe410e41012127430 */ /* 0x000fc40000000000 */
[-C--:B0-----:R-:W-:Y:S01]  /*1da0*/  HFMA2 R17, R17, R8.reuse, R13 ;  /* 0x0000000811117231 */ /* 0x081fe2000000000d */
[----:B------:R-:W-:Y:S01]  /*1db0*/  LOP3.LUT R13, R29, 0x3e003e0, RZ, 0xc0, !PT ;  /* 0x03e003e01d0d7812 */ /* 0x000fe200078ec0ff */
[-C--:B------:R-:W-:Y:S02]  /*1dc0*/  HFMA2 R12, R20, R8.reuse, R12 ;  /* 0x00000008140c7231 */ /* 0x080fe4000000000c */
[-C--:B------:R-:W-:Y:S02]  /*1dd0*/  HFMA2 R25, R18, R8.reuse, R25 ;  /* 0x0000000812197231 */ /* 0x080fe40000000019 */
[----:B------:R-:W-:Y:S01]  /*1de0*/  HFMA2 R14, R19, R8, R14 ;  /* 0x00000008130e7231 */ /* 0x000fe2000000000e */
[----:B------:R-:W-:Y:S02]  /*1df0*/  LOP3.LUT R8, R28, 0x3e003e0, RZ, 0xc0, !PT ;  /* 0x03e003e01c087812 */ /* 0x000fe400078ec0ff */
[----:B------:R-:W-:Y:S02]  /*1e00*/  LOP3.LUT R18, R30, 0x3e003e0, RZ, 0xc0, !PT ;  /* 0x03e003e01e127812 */ /* 0x000fe400078ec0ff */
[----:B------:R-:W-:-:S02]  /*1e10*/  LOP3.LUT R13, R13, 0x64006400, RZ, 0xfc, !PT ;  /* 0x640064000d0d7812 */ /* 0x000fc400078efcff */
[----:B------:R-:W-:Y:S02]  /*1e20*/  LOP3.LUT R19, R8, 0x64006400, RZ, 0xfc, !PT ;  /* 0x6400640008137812 */ /* 0x000fe400078efcff */
[----:B------:R-:W-:Y:S01]  /*1e30*/  LOP3.LUT R21, R18, 0x64006400, RZ, 0xfc, !PT ;  /* 0x6400640012157812 */ /* 0x000fe200078efcff */
[-C--:B------:R-:W-:Y:S02]  /*1e40*/  HFMA2 R18, R13, R42.reuse.H0_H0, -48, -48 ;  /* 0xd200d2000d127431 */ /* 0x080fe4000004002a */
[----:B------:R-:W-:Y:S02]  /*1e50*/  @!P0 IMAD R13, R2, 0x8, R1 ;  /* 0x00000008020d8824 */ /* 0x000fe400078e0201 */
[-C--:B------:R-:W-:Y:S02]  /*1e60*/  HFMA2 R19, R19, R42.reuse.H0_H0, -48, -48 ;  /* 0xd200d20013137431 */ /* 0x080fe4000004002a */
[----:B------:R-:W-:Y:S02]  /*1e70*/  HFMA2 R8, R21, R42.H0_H0, -48, -48 ;  /* 0xd200d20015087431 */ /* 0x000fe4000004002a */
[-C--:B------:R-:W-:Y:S01]  /*1e80*/  HFMA2 R19, R19, R9.reuse, R12 ;  /* 0x0000000913137231 */ /* 0x080fe2000000000c */
[----:B------:R0:W2:Y:S04]  /*1e90*/  @!P0 LDG.E.U16.CONSTANT R21, desc[UR6][R32.64] ;  /* 0x0000000620158981 */ /* 0x0000a8000c1e9500 */
[----:B------:R-:W3:Y:S01]  /*1ea0*/  @!P0 LDL.64 R12, [R13+0x8] ;  /* 0x000008000d0c8983 */ /* 0x000ee20000100a00 */
[----:B------:R-:W-:Y:S01]  /*1eb0*/  LOP3.LUT R20, R31, 0x3e003e0, RZ, 0xc0, !PT ;  /* 0x03e003e01f147812 */ /* 0x000fe200078ec0ff */
[----:B------:R-:W-:-:S03]  /*1ec0*/  HFMA2 R8, R8, R9, R14 ;  /* 0x0000000908087231 */ /* 0x000fc6000000000e */
[----:B------:R-:W-:Y:S01]  /*1ed0*/  LOP3.LUT R23, R20, 0x64006400, RZ, 0xfc, !PT ;  /* 0x6400640014177812 */ /* 0x000fe200078efcff */
[----:B------:R-:W-:Y:S02]  /*1ee0*/  @!P0 VIADD R14, R2, 0x1 ;  /* 0x00000001020e8836 */ /* 0x000fe40000000000 */
[----:B------:R-:W-:Y:S01]  /*1ef0*/  HFMA2 R17, R18, R9, R17 ;  /* 0x0000000912117231 */ /* 0x000fe20000000011 */
[----:B------:R-:W-:Y:S01]  /*1f00*/  SHF.R.U32.HI R18, RZ, 0xb, R28 ;  /* 0x0000000bff127819 */ /* 0x000fe2000001161c */
[----:B------:R-:W-:Y:S01]  /*1f10*/  HFMA2 R42, R23, R42.H0_H0, -48, -48 ;  /* 0xd200d200172a7431 */ /* 0x000fe2000004002a */
[--C-:B------:R-:W-:Y:S01]  /*1f20*/  SHF.R.U32.HI R23, RZ, 0xb, R29.reuse ;  /* 0x0000000bff177819 */ /* 0x100fe2000001161d */
[----:B------:R-:W-:Y:S01]  /*1f30*/  @!P0 IMAD.MOV.U32 R2, RZ, RZ, R14 ;  /* 0x000000ffff028224 */ /* 0x000fe200078e000e */
[----:B------:R-:W-:Y:S02]  /*1f40*/  SHF.R.U32.HI R28, RZ, 0xa, R28 ;  /* 0x0000000aff1c7819 */ /* 0x000fe4000001161c */
[----:B------:R-:W-:-:S02]  /*1f50*/  SHF.R.U32.HI R29, RZ, 0xa, R29 ;  /* 0x0000000aff1d7819 */ /* 0x000fc4000001161d */
[--C-:B------:R-:W-:Y:S02]  /*1f60*/  SHF.R.U32.HI R27, RZ, 0xb, R30.reuse ;  /* 0x0000000bff1b7819 */ /* 0x100fe4000001161e */
[--C-:B------:R-:W-:Y:S02]  /*1f70*/  SHF.R.U32.HI R14, RZ, 0xb, R31.reuse ;  /* 0x0000000bff0e7819 */ /* 0x100fe4000001161f */
[----:B------:R-:W-:Y:S02]  /*1f80*/  SHF.R.U32.HI R30, RZ, 0xa, R30 ;  /* 0x0000000aff1e7819 */ /* 0x000fe4000001161e */
        /* <DEDUP_REMOVED lines=9> */
[----:B------:R-:W-:Y:S02]  /*2020*/  LOP3.LUT R24, R24, 0x100010, R27, 0xf8, !PT ;  /* 0x0010001018187812 */ /* 0x000fe400078ef81b */
[----:B------:R-:W-:Y:S02]  /*2030*/  LOP3.LUT R15, R15, 0x100010, R14, 0xf8, !PT ;  /* 0x001000100f0f7812 */ /* 0x000fe400078ef80e */
[----:B------:R-:W-:Y:S02]  /*2040*/  LOP3.LUT R30, R30, 0x64006400, RZ, 0xfc, !PT ;  /* 0x640064001e1e7812 */ /* 0x000fe400078efcff */
[----:B------:R-:W-:Y:S01]  /*2050*/  LOP3.LUT R31, R31, 0x64006400, RZ, 0xfc, !PT ;  /* 0x640064001f1f7812 */ /* 0x000fe200078efcff */
[----:B------:R-:W-:Y:S01]  /*2060*/  HADD2 R28, R28, -1040, -1040 ;  /* 0xe410e4101c1c7430 */ /* 0x000fe20000000000 */
[----:B------:R-:W-:Y:S01]  /*2070*/  LOP3.LUT R43, R43, 0x64006400, RZ, 0xfc, !PT ;  /* 0x640064002b2b7812 */ /* 0x000fe200078efcff */
[----:B------:R-:W-:Y:S01]  /*2080*/  HADD2 R29, R29, -1040, -1040 ;  /* 0xe410e4101d1d7430 */ /* 0x000fe20000000000 */
[----:B------:R-:W-:Y:S01]  /*2090*/  LOP3.LUT R16, R16, 0x64006400, RZ, 0xfc, !PT ;  /* 0x6400640010107812 */ /* 0x000fe200078efcff */
[----:B------:R-:W-:Y:S01]  /*20a0*/  HFMA2 R25, R42, R9, R25 ;  /* 0x000000092a197231 */ /* 0x000fe20000000019 */
[----:B------:R-:W-:Y:S01]  /*20b0*/  LOP3.LUT R24, R24, 0x64006400, RZ, 0xfc, !PT ;  /* 0x6400640018187812 */ /* 0x000fe200078efcff */
[----:B------:R-:W-:Y:S01]  /*20c0*/  HADD2 R30, R30, -1040, -1040 ;  /* 0xe410e4101e1e7430 */ /* 0x000fe20000000000 */
[----:B------:R-:W-:Y:S01]  /*20d0*/  LOP3.LUT R15, R15, 0x64006400, RZ, 0xfc, !PT ;  /* 0x640064000f0f7812 */ /* 0x000fe200078efcff */
[----:B------:R-:W-:-:S02]  /*20e0*/  HADD2 R31, R31, -1040, -1040 ;  /* 0xe410e4101f1f7430 */ /* 0x000fc40000000000 */
[-C--:B------:R-:W-:Y:S02]  /*20f0*/  HFMA2 R19, R28, R10.reuse, R19 ;  /* 0x0000000a1c137231 */ /* 0x080fe40000000013 */
[-C--:B------:R-:W-:Y:S02]  /*2100*/  HFMA2 R17, R29, R10.reuse, R17 ;  /* 0x0000000a1d117231 */ /* 0x080fe40000000011 */
[----:B------:R-:W-:Y:S02]  /*2110*/  HADD2 R43, R43, -1040, -1040 ;  /* 0xe410e4102b2b7430 */ /* 0x000fe40000000000 */
[----:B------:R-:W-:Y:S02]  /*2120*/  HADD2 R16, R16, -1040, -1040 ;  /* 0xe410e41010107430 */ /* 0x000fe40000000000 */
[-C--:B------:R-:W-:Y:S02]  /*2130*/  HFMA2 R8, R30, R10.reuse, R8 ;  /* 0x0000000a1e087231 */ /* 0x080fe40000000008 */
[----:B------:R-:W-:-:S02]  /*2140*/  HFMA2 R25, R31, R10, R25 ;  /* 0x0000000a1f197231 */ /* 0x000fc40000000019 */
[----:B------:R-:W-:Y:S02]  /*2150*/  HADD2 R24, R24, -1040, -1040 ;  /* 0xe410e41018187430 */ /* 0x000fe40000000000 */
[----:B------:R-:W-:Y:S02]  /*2160*/  HADD2 R15, R15, -1040, -1040 ;  /* 0xe410e4100f0f7430 */ /* 0x000fe40000000000 */
        /* <DEDUP_REMOVED lines=9> */
[----:B0-----:R-:W-:Y:S02]  /*2200*/  IADD3 R32, P1, PT, R32, 0x80, RZ ;  /* 0x0000008020207810 */ /* 0x001fe40007f3e0ff */
[----:B------:R-:W-:Y:S01]  /*2210*/  PRMT R8, R8, 0x5410, R15 ;  /* 0x0000541008087816 */ /* 0x000fe2000000000f */
[----:B------:R-:W-:Y:S01]  /*2220*/  UIADD3 UR4, UPT, UPT, UR4, 0x40, URZ ;  /* 0x0000004004047890 */ /* 0x000fe2000fffe0ff */
[----:B------:R-:W-:-:S04]  /*2230*/  IMAD.WIDE R44, R0, 0x4, R44 ;  /* 0x00000004002c7825 */ /* 0x000fc800078e022c */
[----:B------:R-:W-:Y:S02]  /*2240*/  IMAD.X R33, RZ, RZ, R33, P1 ;  /* 0x000000ffff217224 */ /* 0x000fe400008e0621 */
[----:B--2---:R-:W-:Y:S02]  /*2250*/  @!P0 IMAD.IADD R3, R21, 0x1, R6 ;  /* 0x0000000115038824 */ /* 0x004fe400078e0206 */
[----:B------:R-:W-:Y:S01]  /*2260*/  VIADD R6, R6, 0x20 ;  /* 0x0000002006067836 */ /* 0x000fe20000000000 */
[----:B---3--:R-:W-:Y:S02]  /*2270*/  @!P0 PRMT R40, R12, 0x7610, R40 ;  /* 0x000076100c288816 */ /* 0x008fe40000000028 */
[----:B------:R-:W-:Y:S02]  /*2280*/  @!P0 PRMT R41, R13, 0x7610, R41 ;  /* 0x000076100d298816 */ /* 0x000fe40000000029 */
[----:B------:R-:W-:Y:S02]  /*2290*/  @!P0 PRMT R40, R40, 0x7610, R12 ;  /* 0x0000761028288816 */ /* 0x000fe4000000000c */
[----:B------:R-:W-:-:S02]  /*22a0*/  @!P0 PRMT R41, R41, 0x7610, R13 ;  /* 0x0000761029298816 */ /* 0x000fc4000000000d */
[----:B------:R-:W-:Y:S01]  /*22b0*/  ISETP.GE.AND P0, PT, R6, R35, PT ;  /* 0x000000230600720c */ /* 0x000fe20003f06270 */
[----:B------:R-:W-:Y:S02]  /*22c0*/  HFMA2 R5, R19, R40, R5 ;  /* 0x0000002813057231 */ /* 0x000fe40000000005 */
[----:B------:R-:W-:-:S10]  /*22d0*/  HFMA2 R4, R8, R41, R4 ;  /* 0x0000002908047231 */ /* 0x000fd40000000004 */
[----:B------:R-:W-:Y:S05]  /*22e0*/  @!P0 BRA `(.L_x_5008) ;  /* 0xffffffe800748947 */ /* 0x000fea000383ffff */
[----:B------:R-:W-:-:S07]  /*22f0*/  IMAD.WIDE R38, R0, 0x14, R38 ;  /* 0x0000001400267825 */ /* 0x000fce00078e0226 */
.L_x_5007:
[----:B------:R-:W-:-:S04]  /*2300*/  VIMNMX R31, PT, PT, R34, UR13, PT ;  /* 0x0000000d221f7c48 */ /* 0x000fc8000bfe0100 */
[----:B------:R-:W-:-:S13]  /*2310*/  ISETP.GT.AND P0, PT, R31, R6, PT ;  /* 0x000000061f00720c */ /* 0x000fda0003f04270 */
[----:B------:R-:W-:Y:S05]  /*2320*/  @!P0 BRA `(.L_x_5009) ;  /* 0x00000014002c8947 */ /* 0x000fea0003800000 */
[----:B------:R-:W-:-:S03]  /*2330*/  IMAD.WIDE.U32 R36, R6, 0x4, R36 ;  /* 0x0000000406247825 */ /* 0x000fc600078e0024 */
[----:B------:R-:W-:-:S05]  /*2340*/  IADD3 R30, P0, PT, R36, 0x2, RZ ;  /* 0x00000002241e7810 */ /* 0x000fca0007f1e0ff */
[----:B------:R-:W-:-:S08]  /*2350*/  IMAD.X R33, RZ, RZ, R37, P0 ;  /* 0x000000ffff217224 */ /* 0x000fd000000e0625 */
.L_x_5010:
[----:B------:R-:W3:Y:S01]  /*2360*/  LDG.E.128.CONSTANT R8, desc[UR6][R38.64] ;  /* 0x0000000626087981 */ /* 0x000ee2000c1e9d00 */
[----:B------:R-:W-:-:S03]  /*2370*/  IMAD.U32 R0, RZ, RZ, UR9 ;  /* 0x00000009ff007e24 */ /* 0x000fc6000f8e00ff */
[----:B------:R-:W0:Y:S01]  /*2380*/  LDS.128 R24, [UR4] ;  /* 0x00000004ff187984 */ /* 0x000e220008000c00 */
[----:B--2---:R-:W-:-:S05]  /*2390*/  IMAD.WIDE R12, R0, 0x4, R38 ;  /* 0x00000004000c7825 */ /* 0x004fca00078e0226 */
[----:B------:R1:W2:Y:S01]  /*23a0*/  LDG.E.128.CONSTANT R16, desc[UR6][R12.64] ;  /* 0x000000060c107981 */ /* 0x0002a2000c1e9d00 */
[----:B------:R-:W-:-:S05]  /*23b0*/  IMAD.WIDE R28, R0, 0x4, R12 ;  /* 0x00000004001c7825 */ /* 0x000fca00078e020c */
[----:B------:R-:W4:Y:S01]  /*23c0*/  LDG.E.128.CONSTANT R20, desc[UR6][R28.64] ;  /* 0x000000061c147981 */ /* 0x000f22000c1e9d00 */
[----:B------:R-:W-:Y:S01]  /*23d0*/  IMAD.MOV.U32 R32, RZ, RZ, 0x3000 ;  /* 0x00003000ff207424 */ /* 0x000fe200078e00ff */
[----:B------:R-:W-:Y:S02]  /*23e0*/  ISETP.NE.AND P0, PT, R6, R3, PT ;  /* 0x000000030600720c */ /* 0x000fe40003f05270 */
[----:B---3--:R-:W-:Y:S02]  /*23f0*/  LOP3.LUT R14, R8, 0x70007, RZ, 0xc0, !PT ;  /* 0x00070007080e7812 */ /* 0x008fe400078ec0ff */
[----:B------:R-:W-:Y:S02]  /*2400*/  LOP3.LUT R34, R9, 0x70007, RZ, 0xc0, !PT ;  /* 0x0007000709227812 */ /* 0x000fe400078ec0ff */
[----:B------:R-:W-:Y:S02]  /*2410*/  LOP3.LUT R35, R10, 0x70007, RZ, 0xc0, !PT ;  /* 0x000700070a237812 */ /* 0x000fe400078ec0ff */
[----:B------:R-:W-:-:S02]  /*2420*/  LOP3.LUT R14, R14, 0x64006400, RZ, 0xfc, !PT ;  /* 0x640064000e0e7812 */ /* 0x000fc400078efcff */
[----:B------:R-:W-:Y:S02]  /*2430*/  LOP3.LUT R34, R34, 0x64006400, RZ, 0xfc, !PT ;  /* 0x6400640022227812 */ /* 0x000fe400078efcff */
[----:B------:R-:W-:Y:S01]  /*2440*/  LOP3.LUT R36, R11, 0x70007, RZ, 0xc0, !PT ;  /* 0x000700070b247812 */ /* 0x000fe200078ec0ff */
[----:B-1----:R-:W-:Y:S01]  /*2450*/  HADD2 R12, R14, -1028, -1028 ;  /* 0xe404e4040e0c7430 */ /* 0x002fe20000000000 */
[----:B------:R-:W-:Y:S01]  /*2460*/  LOP3.LUT R35, R35, 0x64006400, RZ, 0xfc, !PT ;  /* 0x6400640023237812 */ /* 0x000fe200078efcff */
[----:B------:R-:W-:Y:S01]  /*2470*/  HADD2 R34, R34, -1028, -1028 ;  /* 0xe404e40422227430 */ /* 0x000fe20000000000 */
[----:B------:R-:W-:Y:S02]  /*2480*/  LOP3.LUT R15, R8, 0x380038, RZ, 0xc0, !PT ;  /* 0x00380038080f7812 */ /* 0x000fe400078ec0ff */
[----:B------:R-:W-:Y:S01]  /*2490*/  LOP3.LUT R36, R36, 0x64006400, RZ, 0xfc, !PT ;  /* 0x6400640024247812 */ /* 0x000fe200078efcff */
[----:B------:R-:W-:Y:S01]  /*24a0*/  HADD2 R13, R35, -1028, -1028 ;  /* 0xe404e404230d7430 */ /* 0x000fe20000000000 */
[----:B------:R-:W-:Y:S01]  /*24b0*/  LOP3.LUT R15, R15, 0x64006400, RZ, 0xfc, !PT ;  /* 0x640064000f0f7812 */ /* 0x000fe200078efcff */
[----:B0-----:R-:W-:-:S02]  /*24c0*/  HFMA2 R35, R12, R24, RZ ;  /* 0x000000180c237231 */ /* 0x001fc400000000ff */
[-C--:B------:R-:W-:Y:S01]  /*24d0*/  HFMA2 R12, R34, R24.reuse, RZ.H0_H0 ;  /* 0x00000018220c7231 */ /* 0x080fe200000400ff */
[----:B------:R-:W-:Y:S01]  /*24e0*/  LOP3.LUT R34, R10, 0x380038, RZ, 0xc0, !PT ;  /* 0x003800380a227812 */ /* 0x000fe200078ec0ff */
[----:B------:R-:W-:Y:S02]  /*24f0*/  HADD2 R36, R36, -1028, -1028 ;  /* 0xe404e40424247430 */ /* 0x000fe40000000000 */
[----:B------:R-:W-:Y:S02]  /*2500*/  HFMA2 R13, R13, R24, RZ ;  /* 0x000000180d0d7231 */ /* 0x000fe400000000ff */
[----:B------:R-:W-:Y:S01]  /*2510*/  HFMA2 R14, R15, R32.H0_H0, -132, -132 ;  /* 0xd820d8200f0e7431 */ /* 0x000fe20000040020 */
[----:B------:R-:W-:Y:S01]  /*2520*/  LOP3.LUT R15, R9, 0x380038, RZ, 0xc0, !PT ;  /* 0x00380038090f7812 */ /* 0x000fe200078ec0ff */
[----:B------:R-:W-:Y:S01]  /*2530*/  HFMA2 R24, R36, R24, RZ.H0_H0 ;  /* 0x0000001824187231 */ /* 0x000fe200000400ff */
[----:B------:R-:W-:Y:S01]  /*2540*/  SHF.R.U32.HI R38, RZ, 0x6, R8 ;  /* 0x00000006ff267819 */ /* 0x000fe20000011608 */
[----:B------:R-:W-:Y:S01]  /*2550*/  HFMA2 R14, R14, R25, R35 ;  /* 0x000000190e0e7231 */ /* 0x000fe20000000023 */
[----:B------:R-:W-:-:S02]  /*2560*/  LOP3.LUT R37, R34, 0x64006400, RZ, 0xfc, !PT ;  /* 0x6400640022257812 */ /* 0x000fc400078efcff */
[----:B------:R-:W-:Y:S02]  /*2570*/  LOP3.LUT R36, R11, 0x380038, RZ, 0xc0, !PT ;  /* 0x003800380b247812 */ /* 0x000fe400078ec0ff */
        /* <DEDUP_REMOVED lines=52> */
[----:B------:R-:W-:Y:S01]  /*28c0*/  LOP3.LUT R27, R38, 0x1c001c0, RZ, 0xc0, !PT ;  /* 0x01c001c0261b7812 */ /* 0x000fe200078ec0ff */
[----:B------:R-:W-:Y:S01]  /*28d0*/  IMAD.MOV.U32 R38, RZ, RZ, 0x2400 ;  /* 0x00002400ff267424 */ /* 0x000fe200078e00ff */
[----:B------:R-:W-:Y:S02]  /*28e0*/  LOP3.LUT R39, R24, 0x64006400, RZ, 0xfc, !PT ;  /* 0x6400640018277812 */ /* 0x000fe400078efcff */
[----:B------:R-:W-:Y:S02]  /*28f0*/  LOP3.LUT R27, R27, 0x64006400, RZ, 0xfc, !PT ;  /* 0x640064001b1b7812 */ /* 0x000fe400078efcff */
[----:B------:R-:W-:Y:S02]  /*2900*/  PRMT R32, R32, 0x5410, R38 ;  /* 0x0000541020207816 */ /* 0x000fe40000000026 */
[----:B------:R-:W-:Y:S02]  /*2910*/  SHF.R.U32.HI R24, RZ, 0xf, R10 ;  /* 0x0000000fff187819 */ /* 0x000fe4000001160a */
[----:B--2---:R-:W-:Y:S01]  /*2920*/  LOP3.LUT R38, R19, 0x70007, RZ, 0xc0, !PT ;  /* 0x0007000713267812 */ /* 0x004fe200078ec0ff */
[----:B------:R-:W-:-:S02]  /*2930*/  HFMA2 R27, R27, R32.H1_H1, -20, -20 ;  /* 0xcd00cd001b1b7431 */ /* 0x000fc40000060020 */
[-C--:B------:R-:W-:Y:S02]  /*2940*/  HFMA2 R37, R37, R32.reuse.H1_H1, -20, -20 ;  /* 0xcd00cd0025257431 */ /* 0x080fe40000060020 */
        /* <DEDUP_REMOVED lines=97> */
[----:B----4-:R-:W-:Y:S01]  /*2f60*/  SHF.R.U32.HI R19, RZ, 0xd, R22 ;  /* 0x0000000dff137819 */ /* 0x010fe20000011616 */
[----:B------:R-:W-:Y:S02]  /*2f70*/  HFMA2 R18, R18, R24, R36 ;  /* 0x0000001812127231 */ /* 0x000fe40000000024 */
[----:B------:R-:W-:Y:S01]  /*2f80*/  HFMA2 R35, R15, R32.H1_H1, -20, -20 ;  /* 0xcd00cd000f237431 */ /* 0x000fe20000060020 */
[----:B------:R-:W-:Y:S01]  /*2f90*/  LOP3.LUT R12, R22, 0x70007, RZ, 0xc0, !PT ;  /* 0x00070007160c7812 */ /* 0x000fe200078ec0ff */
[-C--:B------:R-:W-:Y:S01]  /*2fa0*/  HFMA2 R34, R34, R25.reuse, R13 ;  /* 0x0000001922227231 */ /* 0x080fe2000000000d */
[----:B------:R-:W-:Y:S01]  /*2fb0*/  LOP3.LUT R16, R8, 0x40004, R19, 0xf8, !PT ;  /* 0x0004000408107812 */ /* 0x000fe200078ef813 */
[----:B------:R-:W-:Y:S01]  /*2fc0*/  HFMA2 R35, R35, R25, R18 ;  /* 0x0000001923237231 */ /* 0x000fe20000000012 */
[----:B------:R-:W-:-:S02]  /*2fd0*/  LOP3.LUT R18, R20, 0x70007, RZ, 0xc0, !PT ;  /* 0x0007000714127812 */ /* 0x000fc400078ec0ff */
[----:B------:R-:W-:Y:S02]  /*2fe0*/  LOP3.LUT R8, R20, 0x380038, RZ, 0xc0, !PT ;  /* 0x0038003814087812 */ /* 0x000fe400078ec0ff */
[----:B------:R-:W-:Y:S02]  /*2ff0*/  LOP3.LUT R25, R18, 0x64006400, RZ, 0xfc, !PT ;  /* 0x6400640012197812 */ /* 0x000fe400078efcff */
[----:B------:R-:W-:Y:S02]  /*3000*/  LOP3.LUT R24, R21, 0x70007, RZ, 0xc0, !PT ;  /* 0x0007000715187812 */ /* 0x000fe400078ec0ff */
[----:B------:R-:W-:Y:S01]  /*3010*/  LOP3.LUT R17, R38, 0x20002, R17, 0xf8, !PT ;  /* 0x0002000226117812 */ /* 0x000fe200078ef811 */
[----:B------:R-:W-:Y:S01]  /*3020*/  HADD2 R25, R25, -1028, -1028 ;  /* 0xe404e40419197430 */ /* 0x000fe20000000000 */
[----:B------:R-:W-:Y:S02]  /*3030*/  SHF.R.U32.HI R15, RZ, 0xd, R20 ;  /* 0x0000000dff0f7819 */ /* 0x000fe40000011614 */
[----:B------:R-:W-:Y:S01]  /*3040*/  SHF.R.U32.HI R36, RZ, 0xd, R23 ;  /* 0x0000000dff247819 */ /* 0x000fe20000011617 */
[----:B------:R-:W-:Y:S01]  /*3050*/  HFMA2 R11, R25, R26, R11 ;  /* 0x0000001a190b7231 */ /* 0x000fe2000000000b */
[----:B------:R-:W-:-:S02]  /*3060*/  LOP3.LUT R12, R12, 0x64006400, RZ, 0xfc, !PT ;  /* 0x640064000c0c7812 */ /* 0x000fc400078efcff */
        /* <DEDUP_REMOVED lines=57> */
[----:B------:R-:W-:-:S02]  /*3400*/  HFMA2 R20, R43, R32.H1_H1, -20, -20 ;  /* 0xcd00cd002b147431 */ /* 0x000fc40000060020 */
[----:B------:R-:W-:Y:S02]  /*3410*/  HFMA2 R37, R37, R32.H1_H1, -20, -20 ;  /* 0xcd00cd0025257431 */ /* 0x000fe40000060020 */
[----:B------:R-:W-:Y:S02]  /*3420*/  @!P0 IMAD.MOV.U32 R32, RZ, RZ, R30 ;  /* 0x000000ffff208224 */ /* 0x000fe400078e001e */
[----:B------:R-:W-:Y:S02]  /*3430*/  HADD2 R38, R13, -1028, -1028 ;  /* 0xe404e4040d267430 */ /* 0x000fe40000000000 */
[----:B------:R-:W-:Y:S02]  /*3440*/  @!P0 IMAD R13, R2, 0x8, R1 ;  /* 0x00000008020d8824 */ /* 0x000fe400078e0201 */
[----:B0-----:R-:W-:Y:S01]  /*3450*/  HFMA2 R38, R38, R8, R12 ;  /* 0x0000000826267231 */ /* 0x001fe2000000000c */
[----:B------:R0:W2:Y:S04]  /*3460*/  @!P0 LDG.E.U16.CONSTANT R39, desc[UR6][R32.64] ;  /* 0x0000000620278981 */ /* 0x0000a8000c1e9500 */
[----:B------:R-:W3:Y:S01]  /*3470*/  @!P0 LDL.64 R12, [R13+0x8] ;  /* 0x000008000d0c8983 */ /* 0x000ee20000100a00 */
        /* <DEDUP_REMOVED lines=11> */
[----:B------:R-:W-:Y:S01]  /*3530*/  HFMA2 R23, R23, R8, R27 ;  /* 0x0000000817177231 */ /* 0x000fe2000000001b */
[----:B------:R-:W-:Y:S01]  /*3540*/  LOP3.LUT R15, R15, 0x64006400, RZ, 0xfc, !PT ;  /* 0x640064000f0f7812 */ /* 0x000fe200078efcff */
[-C--:B------:R-:W-:Y:S01]  /*3550*/  HFMA2 R19, R19, R9.reuse, R38 ;  /* 0x0000000913137231 */ /* 0x080fe20000000026 */
[----:B------:R-:W-:Y:S01]  /*3560*/  LOP3.LUT R14, R14, 0x64006400, RZ, 0xfc, !PT ;  /* 0x640064000e0e7812 */ /* 0x000fe200078efcff */
[-C--:B------:R-:W-:Y:S01]  /*3570*/  HFMA2 R18, R24, R9.reuse, R18 ;  /* 0x0000000918127231 */ /* 0x080fe20000000012 */
[----:B------:R-:W-:Y:S01]  /*3580*/  LOP3.LUT R16, R16, 0x64006400, RZ, 0xfc, !PT ;  /* 0x6400640010107812 */ /* 0x000fe200078efcff */
[-C--:B------:R-:W-:Y:S01]  /*3590*/  HFMA2 R25, R25, R9.reuse, R34 ;  /* 0x0000000919197231 */ /* 0x080fe20000000022 */
[----:B------:R-:W-:Y:S01]  /*35a0*/  LOP3.LUT R17, R17, 0x64006400, RZ, 0xfc, !PT ;  /* 0x6400640011117812 */ /* 0x000fe200078efcff */
[----:B------:R-:W-:-:S02]  /*35b0*/  HFMA2 R23, R26, R9, R23 ;  /* 0x000000091a177231 */ /* 0x000fc40000000017 */
[----:B------:R-:W-:Y:S02]  /*35c0*/  @!P0 VIADD R21, R2, 0x1 ;  /* 0x0000000102158836 */ /* 0x000fe40000000000 */
[-C--:B------:R-:W-:Y:S02]  /*35d0*/  HFMA2 R19, R36, R10.reuse, R19 ;  /* 0x0000000a24137231 */ /* 0x080fe40000000013 */
[-C--:B------:R-:W-:Y:S02]  /*35e0*/  HFMA2 R18, R35, R10.reuse, R18 ;  /* 0x0000000a23127231 */ /* 0x080fe40000000012 */
[----:B------:R-:W-:Y:S02]  /*35f0*/  HADD2 R15, R15, -1028, -1028 ;  /* 0xe404e4040f0f7430 */ /* 0x000fe40000000000 */
[----:B------:R-:W-:Y:S02]  /*3600*/  HADD2 R14, R14, -1028, -1028 ;  /* 0xe404e4040e0e7430 */ /* 0x000fe40000000000 */
[----:B------:R-:W-:-:S02]  /*3610*/  HFMA2 R8, R20, R10, R25 ;  /* 0x0000000a14087231 */ /* 0x000fc40000000019 */
[----:B------:R-:W-:Y:S02]  /*3620*/  HFMA2 R23, R37, R10, R23 ;  /* 0x0000000a25177231 */ /* 0x000fe40000000017 */
[----:B------:R-:W-:Y:S02]  /*3630*/  HADD2 R16, R16, -1028, -1028 ;  /* 0xe404e40410107430 */ /* 0x000fe40000000000 */
[----:B------:R-:W-:Y:S02]  /*3640*/  HADD2 R17, R17, -1028, -1028 ;  /* 0xe404e40411117430 */ /* 0x000fe40000000000 */
[----:B------:R-:W-:Y:S02]  /*3650*/  @!P0 IMAD.MOV.U32 R2, RZ, RZ, R21 ;  /* 0x000000ffff028224 */ /* 0x000fe400078e0015 */
        /* <DEDUP_REMOVED lines=8> */
[----:B------:R-:W-:-:S02]  /*36e0*/  PRMT R15, R15, 0x5410, R14 ;  /* 0x000054100f0f7816 */ /* 0x000fc4000000000e */
[----:B------:R-:W-:Y:S02]  /*36f0*/  IADD3 R30, P1, PT, R30, 0x80, RZ ;  /* 0x000000801e1e7810 */ /* 0x000fe40007f3e0ff */
[----:B------:R-:W-:Y:S01]  /*3700*/  PRMT R8, R8, 0x5410, R17 ;  /* 0x0000541008087816 */ /* 0x000fe20000000011 */
[----:B------:R-:W-:Y:S02]  /*3710*/  UIADD3 UR4, UPT, UPT, UR4, 0x40, URZ ;  /* 0x0000004004047890 */ /* 0x000fe4000fffe0ff */
[----:B0-----:R-:W-:Y:S02]  /*3720*/  IMAD.X R33, RZ, RZ, R33, P1 ;  /* 0x000000ffff217224 */ /* 0x001fe400008e0621 */
[----:B--2---:R-:W-:Y:S02]  /*3730*/  @!P0 IMAD.IADD R3, R39, 0x1, R6 ;  /* 0x0000000127038824 */ /* 0x004fe400078e0206 */
[----:B------:R-:W-:Y:S01]  /*3740*/  VIADD R6, R6, 0x20 ;  /* 0x0000002006067836 */ /* 0x000fe20000000000 */
[----:B---3--:R-:W-:-:S02]  /*3750*/  @!P0 PRMT R40, R12, 0x7610, R40 ;  /* 0x000076100c288816 */ /* 0x008fc40000000028 */
[----:B------:R-:W-:Y:S02]  /*3760*/  @!P0 PRMT R41, R13, 0x7610, R41 ;  /* 0x000076100d298816 */ /* 0x000fe40000000029 */
[----:B------:R-:W-:Y:S02]  /*3770*/  @!P0 PRMT R40, R40, 0x7610, R12 ;  /* 0x0000761028288816 */ /* 0x000fe4000000000c */
[----:B------:R-:W-:Y:S02]  /*3780*/  @!P0 PRMT R41, R41, 0x7610, R13 ;  /* 0x0000761029298816 */ /* 0x000fe4000000000d */
[----:B------:R-:W-:Y:S01]  /*3790*/  ISETP.GE.AND P0, PT, R6, R31, PT ;  /* 0x0000001f0600720c */ /* 0x000fe20003f06270 */
[----:B------:R-:W-:Y:S02]  /*37a0*/  HFMA2 R5, R15, R40, R5 ;  /* 0x000000280f057231 */ /* 0x000fe40000000005 */
[----:B------:R-:W-:-:S04]  /*37b0*/  IMAD.WIDE R38, R0, 0x4, R28 ;  /* 0x0000000400267825 */ /* 0x000fc800078e021c */
[----:B------:R-:W-:-:S06]  /*37c0*/  HFMA2 R4, R8, R41, R4 ;  /* 0x0000002908047231 */ /* 0x000fcc0000000004 */
[----:B------:R-:W-:Y:S05]  /*37d0*/  @!P0 BRA `(.L_x_5010) ;  /* 0xffffffe800e08947 */ /* 0x000fea000383ffff */
.L_x_5009:
        /* <DEDUP_REMOVED lines=10> */
.L_x_5014:
[----:B------:R-:W0:Y:S02]  /*3880*/  LDS R2, [R0] ;  /* 0x0000000000027984 */ /* 0x000e240000000800 */
[----:B0-----:R-:W-:-:S05]  /*3890*/  HADD2 R3, R2, R5 ;  /* 0x0000000502037230 */ /* 0x001fca0000000000 */
[----:B------:R-:W0:Y:S02]  /*38a0*/  ATOMS.CAST.SPIN P0, [R0], R2, R3 ;  /* 0x000000020000758d */ /* 0x000e240001800003 */
[----:B0-----:R-:W-:Y:S05]  /*38b0*/  @!P0 BRA `(.L_x_5014) ;  /* 0xfffffffc00f08947 */ /* 0x001fea000383ffff */
[----:B------:R-:W-:Y:S05]  /*38c0*/  BRA `(.L_x_5012) ;  /* 0x00000000000c7947 */ /* 0x000fea0003800000 */
.L_x_5013:
[----:B------:R-:W3:Y:S02]  /*38d0*/  LD.E R0, desc[UR6][R6.64] ;  /* 0x0000000606007980 */ /* 0x000ee4000c101900 */
[----:B---3--:R-:W-:-:S05]  /*38e0*/  IMAD.IADD R3, R5, 0x1, R0 ;  /* 0x0000000105037824 */ /* 0x008fca00078e0200 */
[----:B------:R0:W-:Y:S02]  /*38f0*/  ST.E desc[UR6][R6.64], R3 ;  /* 0x0000000306007985 */ /* 0x0001e4000c101906 */
.L_x_5012:
[----:B------:R-:W-:Y:S05]  /*3900*/  BSYNC.RECONVERGENT B0 ;  /* 0x0000000000007941 */ /* 0x000fea0003800200 */
.L_x_5011:
[----:B------:R1:W-:Y:S02]  /*3910*/  ATOM.E.ADD.F16x2.RN.STRONG.GPU P0, RZ, desc[UR6][R6.64+0x4], R4 ;  /* 0x8000040406ff79a2 */ /* 0x0003e4000c10e106 */
[----:B-1----:R-:W-:Y:S05]  /*3920*/  @P0 EXIT ;  /* 0x000000000000094d */ /* 0x002fea0003800000 */
[----:B------:R-:W1:Y:S02]  /*3930*/  QSPC.E.S P0, RZ, [R6+0x4] ;  /* 0x0000040006ff73aa */ /* 0x000e640000000500 */
[----:B-1----:R-:W-:Y:S05]  /*3940*/  @!P0 BRA `(.L_x_5015) ;  /* 0x00000000001c8947 */ /* 0x002fea0003800000 */
[----:B------:R-:W-:-:S05]  /*3950*/  IMAD.MOV.U32 R2, RZ, RZ, R6 ;  /* 0x000000ffff027224 */ /* 0x000fca00078e0006 */
[----:B------:R-:W-:-:S07]  /*3960*/  MOV R0, R2 ;  /* 0x0000000200007202 */ /* 0x000fce0000000f00 */
.L_x_5016:
[----:B------:R-:W0:Y:S02]  /*3970*/  LDS R2, [R0+0x4] ;  /* 0x0000040000027984 */ /* 0x000e240000000800 */
[----:B0-----:R-:W-:-:S05]  /*3980*/  HFMA2 R3, R2, 1, 1, R4 ;  /* 0x3c003c0002037831 */ /* 0x001fca0000000004 */
[----:B------:R-:W0:Y:S02]  /*3990*/  ATOMS.CAST.SPIN P0, [R0+0x4], R2, R3 ;  /* 0x000004020000758d */ /* 0x000e240001800003 */
[----:B0-----:R-:W-:Y:S05]  /*39a0*/  @!P0 BRA `(.L_x_5016) ;  /* 0xfffffffc00f08947 */ /* 0x001fea000383ffff */
[----:B------:R-:W-:Y:S05]  /*39b0*/  EXIT ;  /* 0x000000000000794d */ /* 0x000fea0003800000 */
.L_x_5015:
[----:B------:R-:W0:Y:S02]  /*39c0*/  LD.E R0, desc[UR6][R6.64+0x4] ;  /* 0x0000040606007980 */ /* 0x000e24000c101900 */
[----:B0-----:R-:W-:-:S05]  /*39d0*/  IMAD.IADD R3, R4, 0x1, R0 ;  /* 0x0000000104037824 */ /* 0x001fca00078e0200 */
[----:B------:R-:W-:Y:S01]  /*39e0*/  ST.E desc[UR6][R6.64+0x4], R3 ;  /* 0x0000040306007985 */ /* 0x000fe2000c101906 */
[----:B------:R-:W-:Y:S05]  /*39f0*/  EXIT ;  /* 0x000000000000794d */ /* 0x000fea0003800000 */
.L_x_5017:
        /* <DEDUP_REMOVED lines=16> */
.L_x_5359:


//--------------------- .text._Z23gemm_half_q_half_kernelILi1ELi38ELb1ELb0ELi64EEvPK6__halfPKjS4_S2_PS0_iiiiPKtS7_iiiiiibS2_i --------------------------
	.section	.text._Z23gemm_half_q_half_kernelILi1ELi38ELb1ELb0ELi64EEvPK6__halfPKjS4_S2_PS0_iiiiPKtS7_iiiiiibS2_i,"ax",@progbits
	.align	128
        .global         _Z23gemm_half_q_half_kernelILi1ELi38ELb1ELb0ELi64EEvPK6__halfPKjS4_S2_PS0_iiiiPKtS7_iiiiiibS2_i
        .type           _Z23gemm_half_q_half_kernelILi1ELi38ELb1ELb0ELi64EEvPK6__halfPKjS4_S2_PS0_iiiiPKtS7_iiiiiibS2_i,@function
        .size           _Z23gemm_half_q_half_kernelILi1ELi38ELb1ELb0ELi64EEvPK6__halfPKjS4_S2_PS0_iiiiPKtS7_iiiiiibS2_i,(.L_x_5360 - _Z23gemm_half_q_half_kernelILi1ELi38ELb1ELb0ELi64EEvPK6__halfPKjS4_S2_PS0_iiiiPKtS7_iiiiiibS2_i)
        .other          _Z23gemm_half_q_half_kernelILi1ELi38ELb1ELb0ELi64EEvPK6__halfPKjS4_S2_PS0_iiiiPKtS7_iiiiiibS2_i,@"STO_CUDA_ENTRY STV_DEFAULT"
_Z23gemm_half_q_half_kernelILi1ELi38ELb1ELb0ELi64EEvPK6__halfPKjS4_S2_PS0_iiiiPKtS7_iiiiiibS2_i:
.text._Z23gemm_half_q_half_kernelILi1ELi38ELb1ELb0ELi64EEvPK6__halfPKjS4_S2_PS0_iiiiPKtS7_iiiiiibS2_i:
[----:B------:R-:W0:Y:S08]  /*0000*/  LDC R1, c[0x0][0x37c] ;  /* 0x0000df00ff017b82 */ /* 0x000e300000000800 */
[----:B------:R-:W1:Y:S01]  /*0010*/  S2UR UR8, SR_CTAID.Y ;  /* 0x00000000000879c3 */ /* 0x000e620000002600 */
[----:B------:R-:W2:Y:S01]  /*0020*/  S2R R5, SR_CTAID.X ;  /* 0x0000000000057919 */ /* 0x000ea20000002500 */
[----:B0-----:R-:W-:-:S06]  /*0030*/  VIADD R1, R1, 0xfffffff0 ;  /* 0xfffffff001017836 */ /* 0x001fcc0000000000 */
        /* <DEDUP_REMOVED lines=11> */
[----:B------:R-:W-:Y:S01]  /*00f0*/  IMAD R3, R5, 0x40, R16 ;  /* 0x0000004005037824 */ /* 0x000fe200078e0210 */
[----:B------:R-:W2:Y:S01]  /*0100*/  LDCU UR9, c[0x0][0x3ac] ;  /* 0x00007580ff0977ac */ /* 0x000ea20008000800 */
[----:B------:R-:W-:Y:S02]  /*0110*/  BSSY.RECONVERGENT B0, `(.L_x_5018) ;  /* 0x000001b000007945 */ /* 0x000fe40003800200 */
[----:B------:R-:W-:Y:S02]  /*0120*/  IMAD.SHL.U32 R3, R3, 0x4, RZ ;  /* 0x0000000403037824 */ /* 0x000fe400078e00ff */
[----:B--2---:R-:W-:-:S05]  /*0130*/  IMAD.U32 R0, RZ, RZ, UR9 ;  /* 0x00000009ff007e24 */ /* 0x004fca000f8e00ff */
[----:B------:R-:W-:Y:S01]  /*0140*/  ISETP.GE.AND P1, PT, R3, R0, PT ;  /* 0x000000000300720c */ /* 0x000fe20003f26270 */
[----:B0-----:R-:W-:-:S04]  /*0150*/  IMAD.SHL.U32 R5, R9, 0x40, RZ ;  /* 0x0000004009057824 */ /* 0x001fc800078e00ff */
[C---:B------:R-:W-:Y:S01]  /*0160*/  IMAD.IADD R17, R5.reuse, 0x1, R16 ;  /* 0x0000000105117824 */ /* 0x040fe200078e0210 */
        /* <DEDUP_REMOVED lines=21> */
.L_x_5019:
[----:B------:R-:W-:Y:S05]  /*02c0*/  BSYNC.RECONVERGENT B0 ;  /* 0x0000000000007941 */ /* 0x000fea0003800200 */
.L_x_5018:
        /* <DEDUP_REMOVED lines=19> */
[----:B------:R-:W-:Y:S01]  /*0400*/  IMAD.MOV.U32 R7, RZ, RZ, RZ ;  /* 0x000000ffff077224 */ /* 0x000fe200078e00ff */
[----:B------:R-:W-:Y:S01]  /*0410*/  LEA.HI R12, R12, R3, RZ, 0x3 ;  /* 0x000000030c0c7211 */ /* 0x000fe200078f18ff */
[----:B------:R-:W-:Y:S01]  /*0420*/  IMAD.MOV.U32 R11, RZ, RZ, R5 ;  /* 0x000000ffff0b7224 */ /* 0x000fe200078e0005 */
[----:B------:R-:W-:Y:S02]  /*0430*/  LOP3.LUT R10, R10, 0x10, RZ, 0xc0, !PT ;  /* 0x000000100a0a7812 */ /* 0x000fe400078ec0ff */
[----:B------:R-:W-:-:S07]  /*0440*/  SHF.R.S32.HI R12, RZ, 0x3, R12 ;  /* 0x00000003ff0c7819 */ /* 0x000fce000001140c */
.L_x_5021:
        /* <DEDUP_REMOVED lines=41> */
[----:B------:R-:W-:Y:S01]  /*06e0*/  ISETP.GE.AND P0, PT, R11, R2, PT ;  /* 0x000000020b00720c */ /* 0x000fe20003f06270 */
[----:B------:R-:W-:-:S12]  /*06f0*/  VIADD R7, R7, 0x1 ;  /* 0x0000000107077836 */ /* 0x000fd80000000000 */
[----:B--2---:R-:W-:Y:S05]  /*0700*/  @!P0 BRA `(.L_x_5021) ;  /* 0xfffffffc00508947 */ /* 0x004fea000383ffff */
.L_x_5020:
[----:B------:R0:W5:Y:S01]  /*0710*/  LDL.64 R40, [R1] ;  /* 0x0000000001287983 */ /* 0x0001620000100a00 */
[----:B------:R-:W2:Y:S01]  /*0720*/  LDCU UR4, c[0x0][0x3c8] ;  /* 0x00007900ff0477ac */ /* 0x000ea20008000800 */
[----:B------:R-:W-:Y:S01]  /*0730*/  IMAD.MOV.U32 R4, RZ, RZ, RZ ;  /* 0x000000ffff047224 */ /* 0x000fe200078e00ff */
[----:B--2---:R-:W-:-:S13]  /*0740*/  ISETP.GT.AND P0, PT, R5, UR4, PT ;  /* 0x0000000405007c0c */ /* 0x004fda000bf04270 */
        /* <DEDUP_REMOVED lines=8> */
.L_x_5022:
[----:B------:R-:W0:Y:S01]  /*07d0*/  LDCU UR12, c[0x0][0x3cc] ;  /* 0x00007980ff0c77ac */ /* 0x000e220008000800 */
[----:B------:R-:W-:Y:S01]  /*07e0*/  IMAD.MOV.U32 R7, RZ, RZ, RZ ;  /* 0x000000ffff077224 */ /* 0x000fe200078e00ff */
        /* <DEDUP_REMOVED lines=9> */
.L_x_5023:
[----:B------:R-:W0:Y:S01]  /*0880*/  LDCU UR5, c[0x0][0x3d0] ;  /* 0x00007a00ff0577ac */ /* 0x000e220008000800 */
[----:B-1----:R-:W-:Y:S01]  /*0890*/  IMAD.MOV.U32 R10, RZ, RZ, RZ ;  /* 0x000000ffff0a7224 */ /* 0x002fe200078e00ff */
        /* <DEDUP_REMOVED lines=9> */
.L_x_5024:
        /* <DEDUP_REMOVED lines=11> */
.L_x_5025:
        /* <DEDUP_REMOVED lines=11> */
.L_x_5026:
        /* <DEDUP_REMOVED lines=20> */
[----:B------:R-:W-:Y:S01]  /*0bd0*/  IMAD.IADD R6, R5, 0x1, R8 ;  /* 0x0000000105067824 */ /* 0x000fe200078e0208 */
[----:B------:R-:W-:Y:S02]  /*0be0*/  SHF.L.U64.HI R7, R10, 0x2, R7 ;  /* 0x000000020a077819 */ /* 0x000fe40000010207 */
[----:B-1----:R-:W-:Y:S01]  /*0bf0*/  IADD3 R50, P1, PT, R4, UR10, RZ ;  /* 0x0000000a04327c10 */ /* 0x002fe2000ff3e0ff */
[----:B------:R-:W-:-:S03]  /*0c00*/  IMAD.MOV.U32 R4, RZ, RZ, RZ ;  /* 0x000000ffff047224 */ /* 0x000fc600078e00ff */
[----:B------:R-:W-:Y:S01]  /*0c10*/  IADD3.X R51, PT, PT, R7, UR11, RZ, P1, !PT ;  /* 0x0000000b07337c10 */ /* 0x000fe20008ffe4ff */
[----:B------:R-:W-:Y:S01]  /*0c20*/  IMAD.MOV.U32 R28, RZ, RZ, R50 ;  /* 0x000000ffff1c7224 */ /* 0x000fe200078e0032 */
[----:B------:R-:W-:-:S03]  /*0c30*/  PRMT R7, RZ, 0x5410, RZ ;  /* 0x00005410ff077816 */ /* 0x000fc600000000ff */
[----:B------:R-:W-:Y:S01]  /*0c40*/  IMAD.MOV.U32 R29, RZ, RZ, R51 ;  /* 0x000000ffff1d7224 */ /* 0x000fe200078e0033 */
[----:B------:R-:W-:Y:S06]  /*0c50*/  @!P0 BRA `(.L_x_5027) ;  /* 0x0000001800188947 */ /* 0x000fec0003800000 */
[----:B------:R-:W-:Y:S01]  /*0c60*/  IMAD.WIDE.U32 R8, R9, 0x100, R42 ;  /* 0x0000010009087825 */ /* 0x000fe200078e002a */
[----:B------:R-:W-:Y:S02]  /*0c70*/  VIMNMX R40, PT, PT, R2, UR12, PT ;  /* 0x0000000c02287c48 */ /* 0x000fe4000bfe0100 */
[----:B------:R-:W-:Y:S01]  /*0c80*/  PRMT R36, RZ, 0x5410, RZ ;  /* 0x00005410ff247816 */ /* 0x000fe200000000ff */
[----:B------:R-:W-:Y:S01]  /*0c90*/  IMAD.MOV.U32 R4, RZ, RZ, RZ ;  /* 0x000000ffff047224 */ /* 0x000fe200078e00ff */
[----:B------:R-:W-:Y:S02]  /*0ca0*/  IADD3 R38, P0, PT, R8, 0x2, RZ ;  /* 0x0000000208267810 */ /* 0x000fe40007f1e0ff */
[----:B------:R-:W-:-:S03]  /*0cb0*/  PRMT R7, RZ, 0x5410, RZ ;  /* 0x00005410ff077816 */ /* 0x000fc600000000ff */
[----:B------:R-:W-:-:S08]  /*0cc0*/  IMAD.X R37, RZ, RZ, R9, P0 ;  /* 0x000000ffff257224 */ /* 0x000fd000000e0609 */
.L_x_5028:
[----:B------:R-:W-:Y:S01]  /*0cd0*/  IMAD.MOV.U32 R44, RZ, RZ, R50 ;  /* 0x000000ffff2c7224 */ /* 0x000fe200078e0032 */
[----:B------:R-:W0:Y:S01]  /*0ce0*/  LDS.128 R28, [UR4] ;  /* 0x00000004ff1c7984 */ /* 0x000e220008000c00 */
[----:B------:R-:W-:-:S05]  /*0cf0*/  IMAD.MOV.U32 R45, RZ, RZ, R51 ;  /* 0x000000ffff2d7224 */ /* 0x000fca00078e0033 */
[----:B------:R-:W2:Y:S01]  /*0d00*/  LDG.E.128.CONSTANT R8, desc[UR6][R44.64] ;  /* 0x000000062c087981 */ /* 0x000ea2000c1e9d00 */
[----:B------:R-:W-:-:S04]  /*0d10*/  IMAD.U32 R0, RZ, RZ, UR9 ;  /* 0x00000009ff007e24 */ /* 0x000fc8000f8e00ff */
[----:B------:R-:W-:-:S05]  /*0d20*/  IMAD.WIDE R20, R0, 0x4, R44 ;  /* 0x0000000400147825 */ /* 0x000fca00078e022c */
[----:B------:R-:W3:Y:S01]  /*0d30*/  LDG.E.128.CONSTANT R12, desc[UR6][R20.64] ;  /* 0x00000006140c7981 */ /* 0x000ee2000c1e9d00 */
[----:B------:R-:W-:-:S05]  /*0d40*/  IMAD.WIDE R50, R0, 0x4, R20 ;  /* 0x0000000400327825 */ /* 0x000fca00078e0214 */
[----:B------:R1:W4:Y:S02]  /*0d50*/  LDG.E.128.CONSTANT R16, desc[UR6][R50.64] ;  /* 0x0000000632107981 */ /* 0x000324000c1e9d00 */
[----:B-1----:R-:W-:Y:S01]  /*0d60*/  IMAD.WIDE R50, R0, 0x4, R50 ;  /* 0x0000000400327825 */ /* 0x002fe200078e0232 */
[----:B------:R-:W-:Y:S02]  /*0d70*/  ISETP.NE.AND P0, PT, R5, R6, PT ;  /* 0x000000060500720c */ /* 0x000fe40003f05270 */
[----:B--2---:R-:W-:Y:S02]  /*0d80*/  LOP3.LUT R24, R9, 0x3f003f, RZ, 0xc0, !PT ;  /* 0x003f003f09187812 */ /* 0x004fe400078ec0ff */
[----:B------:R-:W-:Y:S02]  /*0d90*/  LOP3.LUT R22, R8, 0x3f003f, RZ, 0xc0, !PT ;  /* 0x003f003f08167812 */ /* 0x000fe400078ec0ff */
[----:B------:R-:W-:Y:S02]  /*0da0*/  LOP3.LUT R23, R11, 0x3f003f, RZ, 0xc0, !PT ;  /* 0x003f003f0b177812 */ /* 0x000fe400078ec0ff */
[----:B------:R-:W-:-:S02]  /*0db0*/  SHF.R.U32.HI R26, RZ, 0x6, R8 ;  /* 0x00000006ff1a7819 */ /* 0x000fc40000011608 */
        /* <DEDUP_REMOVED lines=11> */
[-C--:B0-----:R-:W-:Y:S01]  /*0e70*/  HFMA2 R32, R24, R28.reuse, RZ.H0_H0 ;  /* 0x0000001c18207231 */ /* 0x081fe200000400ff */
[----:B------:R-:W-:Y:S01]  /*0e80*/  SHF.R.U32.HI R21, RZ, 0x6, R11 ;  /* 0x00000006ff157819 */ /* 0x000fe2000001160b */
[----:B------:R-:W-:Y:S01]  /*0e90*/  HFMA2 R24, R23, R28, RZ.H0_H0 ;  /* 0x0000001c17187231 */ /* 0x000fe200000400ff */
[----:B------:R-:W-:-:S02]  /*0ea0*/  LOP3.LUT R25, R25, 0x64006400, RZ, 0xfc, !PT ;  /* 0x6400640019197812 */ /* 0x000fc400078efcff */
[----:B------:R-:W-:Y:S02]  /*0eb0*/  LOP3.LUT R26, R26, 0x64006400, RZ, 0xfc, !PT ;  /* 0x640064001a1a7812 */ /* 0x000fe400078efcff */
[----:B------:R-:W-:Y:S01]  /*0ec0*/  LOP3.LUT R20, R20, 0x64006400, RZ, 0xfc, !PT ;  /* 0x6400640014147812 */ /* 0x000fe200078efcff */
[----:B------:R-:W-:Y:S01]  /*0ed0*/  HADD2 R48, R25, -1056, -1056 ;  /* 0xe420e42019307430 */ /* 0x000fe20000000000 */
[----:B------:R-:W-:Y:S01]  /*0ee0*/  LOP3.LUT R27, R27, 0x3f003f, RZ, 0xc0, !PT ;  /* 0x003f003f1b1b7812 */ /* 0x000fe200078ec0ff */
[----:B------:R-:W-:Y:S01]  /*0ef0*/  HFMA2 R25, R22, R28, RZ ;  /* 0x0000001c16197231 */ /* 0x000fe200000000ff */
[----:B------:R-:W-:Y:S01]  /*0f00*/  LOP3.LUT R21, R21, 0x3f003f, RZ, 0xc0, !PT ;  /* 0x003f003f15157812 */ /* 0x000fe200078ec0ff */
[----:B------:R-:W-:Y:S01]  /*0f10*/  HADD2 R26, R26, -1056, -1056 ;  /* 0xe420e4201a1a7430 */ /* 0x000fe20000000000 */
[----:B------:R-:W-:Y:S01]  /*0f20*/  LOP3.LUT R27, R27, 0x64006400, RZ, 0xfc, !PT ;  /* 0x640064001b1b7812 */ /* 0x000fe200078efcff */
[----:B------:R-:W-:Y:S01]  /*0f30*/  HADD2 R23, R20, -1056, -1056 ;  /* 0xe420e42014177430 */ /* 0x000fe20000000000 */
[----:B------:R-:W-:Y:S01]  /*0f40*/  LOP3.LUT R22, R21, 0x64006400, RZ, 0xfc, !PT ;  /* 0x6400640015167812 */ /* 0x000fe200078efcff */
[----:B------:R-:W-:Y:S01]  /*0f50*/  HFMA2 R21, R26, R29, R25 ;  /* 0x0000001d1a157231 */ /* 0x000fe20000000019 */
[----:B---3--:R-:W-:Y:S01]  /*0f60*/  LOP3.LUT R20, R12, 0x3f003f, RZ, 0xc0, !PT ;  /* 0x003f003f0c147812 */ /* 0x008fe200078ec0ff */
[----:B------:R-:W-:-:S02]  /*0f70*/  HADD2 R27, R27, -1056, -1056 ;  /* 0xe420e4201b1b7430 */ /* 0x000fc40000000000 */
[----:B------:R-:W-:Y:S02]  /*0f80*/  HFMA2 R48, R48, R28, RZ ;  /* 0x0000001c30307231 */ /* 0x000fe400000000ff */
[----:B------:R-:W-:Y:S01]  /*0f90*/  HADD2 R25, R22, -1056, -1056 ;  /* 0xe420e42016197430 */ /* 0x000fe20000000000 */
[----:B------:R-:W-:Y:S01]  /*0fa0*/  LOP3.LUT R20, R20, 0x64006400, RZ, 0xfc, !PT ;  /* 0x6400640014147812 */ /* 0x000fe200078efcff */
[-C--:B------:R-:W-:Y:S01]  /*0fb0*/  HFMA2 R28, R27, R29.reuse, R32 ;  /* 0x0000001d1b1c7231 */ /* 0x080fe20000000020 */
[----:B------:R-:W-:Y:S01]  /*0fc0*/  LOP3.LUT R22, R13, 0x3f003f, RZ, 0xc0, !PT ;  /* 0x003f003f0d167812 */ /* 0x000fe200078ec0ff */
[-C--:B------:R-:W-:Y:S02]  /*0fd0*/  HFMA2 R48, R23, R29.reuse, R48 ;  /* 0x0000001d17307231 */ /* 0x080fe40000000030 */
        /* <DEDUP_REMOVED lines=8> */
[----:B------:R-:W-:Y:S02]  /*1060*/  LOP3.LUT R22, R22, 0x3f003f, RZ, 0xc0, !PT ;  /* 0x003f003f16167812 */ /* 0x000fe400078ec0ff */
[----:B------:R-:W-:Y:S01]  /*1070*/  LOP3.LUT R20, R20, 0x64006400, RZ, 0xfc, !PT ;  /* 0x6400640014147812 */ /* 0x000fe200078efcff */
[----:B------:R-:W-:Y:S01]  /*1080*/  HFMA2 R28, R23, R30, R28 ;  /* 0x0000001e171c7231 */ /* 0x000fe2000000001c */
[----:B------:R-:W-:Y:S02]  /*1090*/  LOP3.LUT R25, R25, 0x64006400, RZ, 0xfc, !PT ;  /* 0x6400640019197812 */ /* 0x000fe400078efcff */
[----:B------:R-:W-:Y:S01]  /*10a0*/  LOP3.LUT R33, R22, 0x64006400, RZ, 0xfc, !PT ;  /* 0x6400640016217812 */ /* 0x000fe200078efcff */
[----:B------:R-:W-:-:S02]  /*10b0*/  HADD2 R32, R20, -1056, -1056 ;  /* 0xe420e42014207430 */ /* 0x000fc40000000000 */
[----:B------:R-:W0:Y:S01]  /*10c0*/  LDS.128 R20, [UR4+0x10] ;  /* 0x00001004ff147984 */ /* 0x000e220008000c00 */
[----:B------:R-:W-:Y:S02]  /*10d0*/  HADD2 R25, R25, -1056, -1056 ;  /* 0xe420e42019197430 */ /* 0x000fe40000000000 */
[----:B------:R-:W-:Y:S02]  /*10e0*/  HADD2 R33, R33, -1056, -1056 ;  /* 0xe420e42021217430 */ /* 0x000fe40000000000 */
[-C--:B------:R-:W-:Y:S02]  /*10f0*/  HFMA2 R48, R25, R30.reuse, R48 ;  /* 0x0000001e19307231 */ /* 0x080fe40000000030 */
[----:B------:R-:W-:Y:S01]  /*1100*/  HFMA2 R32, R32, R30, R24 ;  /* 0x0000001e20207231 */ /* 0x000fe20000000018 */
[----:B------:R-:W-:Y:S01]  /*1110*/  SHF.R.U32.HI R30, RZ, 0x6, R13 ;  /* 0x00000006ff1e7819 */ /* 0x000fe2000001160d */
[----:B------:R-:W-:Y:S01]  /*1120*/  HFMA2 R29, R33, R31, R29 ;  /* 0x0000001f211d7231 */ /* 0x000fe2000000001d */
[----:B------:R-:W-:Y:S01]  /*1130*/  SHF.R.U32.HI R33, RZ, 0x6, R14 ;  /* 0x00000006ff217819 */ /* 0x000fe2000001160e */
[----:B------:R1:W2:Y:S01]  /*1140*/  LDG.E.128.CONSTANT R24, desc[UR6][R50.64] ;  /* 0x0000000632187981 */ /* 0x0002a2000c1e9d00 */
[----:B------:R-:W-:-:S02]  /*1150*/  LOP3.LUT R30, R30, 0x3f003f, RZ, 0xc0, !PT ;  /* 0x003f003f1e1e7812 */ /* 0x000fc400078ec0ff */
[----:B------:R-:W-:Y:S02]  /*1160*/  SHF.R.U32.HI R35, RZ, 0x6, R15 ;  /* 0x00000006ff237819 */ /* 0x000fe4000001160f */
[----:B------:R-:W-:Y:S02]  /*1170*/  LOP3.LUT R34, R33, 0x3f003f, RZ, 0xc0, !PT ;  /* 0x003f003f21227812 */ /* 0x000fe400078ec0ff */
[----:B------:R-:W-:Y:S02]  /*1180*/  LOP3.LUT R33, R30, 0x64006400, RZ, 0xfc, !PT ;  /* 0x640064001e217812 */ /* 0x000fe400078efcff */
[----:B------:R-:W-:Y:S01]  /*1190*/  LOP3.LUT R35, R35, 0x3f003f, RZ, 0xc0, !PT ;  /* 0x003f003f23237812 */ /* 0x000fe200078ec0ff */
[----:B-1----:R-:W-:Y:S01]  /*11a0*/  IMAD.WIDE R50, R0, 0x4, R50 ;  /* 0x0000000400327825 */ /* 0x002fe200078e0232 */
[----:B------:R-:W-:-:S03]  /*11b0*/  LOP3.LUT R34, R34, 0x64006400, RZ, 0xfc, !PT ;  /* 0x6400640022227812 */ /* 0x000fc600078efcff */
[----:B------:R-:W-:Y:S01]  /*11c0*/  HADD2 R33, R33, -1056, -1056 ;  /* 0xe420e42021217430 */ /* 0x000fe20000000000 */
[----:B------:R-:W-:-:S03]  /*11d0*/  LOP3.LUT R30, R35, 0x64006400, RZ, 0xfc, !PT ;  /* 0x64006400231e7812 */ /* 0x000fc600078efcff */
        /* <DEDUP_REMOVED lines=9> */
[----:B------:R-:W-:Y:S02]  /*1270*/  LOP3.LUT R31, R31, 0x64006400, RZ, 0xfc, !PT ;  /* 0x640064001f1f7812 */ /* 0x000fe400078efcff */
[----:B------:R-:W-:Y:S01]  /*1280*/  LOP3.LUT R30, R19, 0x3f003f, RZ, 0xc0, !PT ;  /* 0x003f003f131e7812 */ /* 0x000fe200078ec0ff */
[-C--:B0-----:R-:W-:Y:S01]  /*1290*/  HFMA2 R46, R46, R20.reuse, R29 ;  /* 0x000000142e2e7231 */ /* 0x081fe2000000001d */
[----:B------:R-:W-:Y:S01]  /*12a0*/  LOP3.LUT R29, R18, 0x3f003f, RZ, 0xc0, !PT ;  /* 0x003f003f121d7812 */ /* 0x000fe200078ec0ff */
[----:B------:R-:W-:Y:S01]  /*12b0*/  HADD2 R47, R31, -1056, -1056 ;  /* 0xe420e4201f2f7430 */ /* 0x000fe20000000000 */
[----:B------:R-:W-:Y:S02]  /*12c0*/  LOP3.LUT R34, R30, 0x64006400, RZ, 0xfc, !PT ;  /* 0x640064001e227812 */ /* 0x000fe400078efcff */
[----:B------:R-:W-:Y:S01]  /*12d0*/  LOP3.LUT R33, R29, 0x64006400, RZ, 0xfc, !PT ;  /* 0x640064001d217812 */ /* 0x000fe200078efcff */
[----:B------:R-:W-:-:S02]  /*12e0*/  HFMA2 R47, R47, R20, R28 ;  /* 0x000000142f2f7231 */ /* 0x000fc4000000001c */
[----:B------:R0:W3:Y:S01]  /*12f0*/  LDG.E.128.CONSTANT R28, desc[UR6][R50.64] ;  /* 0x00000006321c7981 */ /* 0x0000e2000c1e9d00 */
[----:B------:R-:W-:Y:S01]  /*1300*/  HADD2 R34, R34, -1056, -1056 ;  /* 0xe420e42022227430 */ /* 0x000fe20000000000 */
[----:B------:R-:W-:Y:S01]  /*1310*/  SHF.R.U32.HI R8, RZ, 0xc, R8 ;  /* 0x0000000cff087819 */ /* 0x000fe20000011608 */
[----:B------:R-:W-:Y:S02]  /*1320*/  HADD2 R33, R33, -1056, -1056 ;  /* 0xe420e42021217430 */ /* 0x000fe40000000000 */
[-C--:B------:R-:W-:Y:S02]  /*1330*/  HFMA2 R32, R34, R20.reuse, R32 ;  /* 0x0000001422207231 */ /* 0x080fe40000000020 */
[----:B------:R-:W-:Y:S01]  /*1340*/  HFMA2 R48, R33, R20, R48 ;  /* 0x0000001421307231 */ /* 0x000fe20000000030 */
[----:B------:R-:W-:Y:S02]  /*1350*/  SHF.R.U32.HI R20, RZ, 0x6, R16 ;  /* 0x00000006ff147819 */ /* 0x000fe40000011610 */
[----:B------:R-:W-:Y:S01]  /*1360*/  SHF.R.U32.HI R33, RZ, 0x6, R18 ;  /* 0x00000006ff217819 */ /* 0x000fe20000011612 */
[----:B0-----:R-:W-:Y:S01]  /*1370*/  IMAD.WIDE R50, R0, 0x4, R50 ;  /* 0x0000000400327825 */ /* 0x001fe200078e0232 */
        /* <DEDUP_REMOVED lines=35> */
[----:B------:R-:W-:Y:S02]  /*15b0*/  SHF.R.U32.HI R10, RZ, 0x8, R19 ;  /* 0x00000008ff0a7819 */ /* 0x000fe40000011613 */
[----:B------:R-:W-:Y:S02]  /*15c0*/  LOP3.LUT R9, R9, 0x64006400, RZ, 0xfc, !PT ;  /* 0x6400640009097812 */ /* 0x000fe400078efcff */
[----:B------:R-:W-:Y:S02]  /*15d0*/  LOP3.LUT R11, R11, 0x300030, R10, 0xf8, !PT ;  /* 0x003000300b0b7812 */ /* 0x000fe400078ef80a */
[----:B------:R-:W-:-:S02]  /*15e0*/  LOP3.LUT R10, R8, 0x64006400, RZ, 0xfc, !PT ;  /* 0x64006400080a7812 */ /* 0x000fc400078efcff */
[----:B------:R-:W-:Y:S01]  /*15f0*/  LOP3.LUT R8, R11, 0x64006400, RZ, 0xfc, !PT ;  /* 0x640064000b087812 */ /* 0x000fe200078efcff */
[----:B------:R-:W-:Y:S02]  /*1600*/  HADD2 R9, R9, -1056, -1056 ;  /* 0xe420e42009097430 */ /* 0x000fe40000000000 */
[----:B------:R-:W-:Y:S02]  /*1610*/  HADD2 R11, R10, -1056, -1056 ;  /* 0xe420e4200a0b7430 */ /* 0x000fe40000000000 */
[----:B------:R-:W-:Y:S02]  /*1620*/  @!P0 IMAD R20, R4, 0x8, R1 ;  /* 0x0000000804148824 */ /* 0x000fe400078e0201 */
[-C--:B------:R-:W-:Y:S02]  /*1630*/  HFMA2 R48, R9, R22.reuse, R48 ;  /* 0x0000001609307231 */ /* 0x080fe40000000030 */
[----:B------:R-:W-:Y:S02]  /*1640*/  HFMA2 R47, R11, R22, R47 ;  /* 0x000000160b2f7231 */ /* 0x000fe4000000002f */
[----:B------:R-:W-:-:S02]  /*1650*/  @!P0 IMAD.MOV.U32 R9, RZ, RZ, R37 ;  /* 0x000000ffff098224 */ /* 0x000fc400078e0025 */
[----:B------:R-:W-:Y:S02]  /*1660*/  HADD2 R11, R8, -1056, -1056 ;  /* 0xe420e420080b7430 */ /* 0x000fe40000000000 */
[----:B------:R-:W-:Y:S01]  /*1670*/  @!P0 IMAD.MOV.U32 R8, RZ, RZ, R38 ;  /* 0x000000ffff088224 */ /* 0x000fe200078e0026 */
[----:B------:R-:W5:Y:S01]  /*1680*/  @!P0 LDL.64 R20, [R20+0x8] ;  /* 0x0000080014148983 */ /* 0x000f620000100a00 */
[----:B------:R-:W-:-:S03]  /*1690*/  HFMA2 R49, R11, R22, R49 ;  /* 0x000000160b317231 */ /* 0x000fc60000000031 */
[----:B------:R0:W5:Y:S01]  /*16a0*/  @!P0 LDG.E.U16.CONSTANT R22, desc[UR6][R8.64] ;  /* 0x0000000608168981 */ /* 0x000162000c1e9500 */
[----:B------:R-:W-:Y:S02]  /*16b0*/  SHF.R.U32.HI R12, RZ, 0xc, R12 ;  /* 0x0000000cff0c7819 */ /* 0x000fe4000001160c */
[----:B------:R-:W-:Y:S02]  /*16c0*/  SHF.R.U32.HI R10, RZ, 0xa, R16 ;  /* 0x0000000aff0a7819 */ /* 0x000fe40000011610 */
[----:B------:R-:W-:Y:S02]  /*16d0*/  LOP3.LUT R11, R12, 0xf000f, RZ, 0xc0, !PT ;  /* 0x000f000f0c0b7812 */ /* 0x000fe400078ec0ff */
[----:B------:R-:W-:Y:S02]  /*16e0*/  SHF.R.U32.HI R13, RZ, 0xc, R13 ;  /* 0x0000000cff0d7819 */ /* 0x000fe4000001160d */
[----:B------:R-:W-:Y:S02]  /*16f0*/  SHF.R.U32.HI R14, RZ, 0xc, R14 ;  /* 0x0000000cff0e7819 */ /* 0x000fe4000001160e */
[----:B------:R-:W-:-:S02]  /*1700*/  LOP3.LUT R10, R11, 0x300030, R10, 0xf8, !PT ;  /* 0x003000300b0a7812 */ /* 0x000fc400078ef80a */
[----:B------:R-:W-:Y:S02]  /*1710*/  SHF.R.U32.HI R17, RZ, 0xa, R17 ;  /* 0x0000000aff117819 */ /* 0x000fe40000011611 */
[----:B------:R-:W-:Y:S02]  /*1720*/  LOP3.LUT R12, R13, 0xf000f, RZ, 0xc0, !PT ;  /* 0x000f000f0d0c7812 */ /* 0x000fe400078ec0ff */
[----:B0-----:R-:W-:Y:S02]  /*1730*/  LOP3.LUT R9, R14, 0xf000f, RZ, 0xc0, !PT ;  /* 0x000f000f0e097812 */ /* 0x001fe400078ec0ff */
[----:B------:R-:W-:Y:S02]  /*1740*/  SHF.R.U32.HI R18, RZ, 0xa, R18 ;  /* 0x0000000aff127819 */ /* 0x000fe40000011612 */
[----:B------:R-:W-:Y:S02]  /*1750*/  LOP3.LUT R13, R12, 0x300030, R17, 0xf8, !PT ;  /* 0x003000300c0d7812 */ /* 0x000fe400078ef811 */
[----:B------:R-:W-:-:S02]  /*1760*/  LOP3.LUT R14, R9, 0x300030, R18, 0xf8, !PT ;  /* 0x00300030090e7812 */ /* 0x000fc400078ef812 */
[----:B------:R-:W-:Y:S02]  /*1770*/  LOP3.LUT R12, R10, 0x64006400, RZ, 0xfc, !PT ;  /* 0x640064000a0c7812 */ /* 0x000fe400078efcff */
        /* <DEDUP_REMOVED lines=11> */
[----:B------:R-:W-:Y:S01]  /*1830*/  LOP3.LUT R13, R13, 0x64006400, RZ, 0xfc, !PT ;  /* 0x640064000d0d7812 */ /* 0x000fe200078efcff */
[----:B------:R-:W-:-:S04]  /*1840*/  HADD2 R12, R12, -1056, -1056 ;  /* 0xe420e4200c0c7430 */ /* 0x000fc80000000000 */
[----:B------:R-:W-:Y:S02]  /*1850*/  HADD2 R13, R13, -1056, -1056 ;  /* 0xe420e4200d0d7430 */ /* 0x000fe40000000000 */
[-C--:B------:R-:W-:Y:S02]  /*1860*/  HFMA2 R12, R12, R23.reuse, R46 ;  /* 0x000000170c0c7231 */ /* 0x080fe4000000002e */
[----:B------:R-:W-:Y:S01]  /*1870*/  HFMA2 R13, R13, R23, R47 ;  /* 0x000000170d0d7231 */ /* 0x000fe2000000002f */
        /* <DEDUP_REMOVED lines=13> */
[-C--:B0-----:R-:W-:Y:S02]  /*1950*/  HFMA2 R23, R14, R8.reuse, RZ ;  /* 0x000000080e177231 */ /* 0x081fe400000000ff */
[-C--:B------:R-:W-:Y:S02]  /*1960*/  HFMA2 R14, R19, R8.reuse, RZ.H0_H0 ;  /* 0x00000008130e7231 */ /* 0x080fe400000400ff */
[-C--:B------:R-:W-:Y:S02]  /*1970*/  HFMA2 R16, R18, R8.reuse, RZ ;  /* 0x0000000812107231 */ /* 0x080fe400000000ff */
[----:B------:R-:W-:Y:S01]  /*1980*/  HFMA2 R17, R17, R8, RZ.H0_H0 ;  /* 0x0000000811117231 */ /* 0x000fe200000400ff */
[----:B------:R-:W-:Y:S02]  /*1990*/  SHF.R.U32.HI R8, RZ, 0x6, R25 ;  /* 0x00000006ff087819 */ /* 0x000fe40000011619 */
[----:B------:R-:W-:-:S02]  /*19a0*/  LOP3.LUT R15, R15, 0x3f003f, RZ, 0xc0, !PT ;  /* 0x003f003f0f0f7812 */ /* 0x000fc400078ec0ff */
[----:B------:R-:W-:Y:S02]  /*19b0*/  SHF.R.U32.HI R18, RZ, 0x6, R26 ;  /* 0x00000006ff127819 */ /* 0x000fe4000001161a */
[----:B------:R-:W-:Y:S02]  /*19c0*/  LOP3.LUT R8, R8, 0x3f003f, RZ, 0xc0, !PT ;  /* 0x003f003f08087812 */ /* 0x000fe400078ec0ff */
[----:B------:R-:W-:Y:S02]  /*19d0*/  LOP3.LUT R15, R15, 0x64006400, RZ, 0xfc, !PT ;  /* 0x640064000f0f7812 */ /* 0x000fe400078efcff */
[----:B------:R-:W-:Y:S02]  /*19e0*/  LOP3.LUT R19, R18, 0x3f003f, RZ, 0xc0, !PT ;  /* 0x003f003f12137812 */ /* 0x000fe400078ec0ff */
[----:B------:R-:W-:Y:S01]  /*19f0*/  LOP3.LUT R18, R8, 0x64006400, RZ, 0xfc, !PT ;  /* 0x6400640008127812 */ /* 0x000fe200078efcff */
[----:B------:R-:W-:Y:S01]  /*1a00*/  HADD2 R15, R15, -1056, -1056 ;  /* 0xe420e4200f0f7430 */ /* 0x000fe20000000000 */
[----:B------:R-:W-:-:S03]  /*1a10*/  LOP3.LUT R8, R19, 0x64006400, RZ, 0xfc, !PT ;  /* 0x6400640013087812 */ /* 0x000fc600078efcff */
[----:B------:R-:W-:Y:S01]  /*1a20*/  HFMA2 R15, R15, R9, R23 ;  /* 0x000000090f0f7231 */ /* 0x000fe20000000017 */
[----:B------:R-:W-:Y:S01]  /*1a30*/  SHF.R.U32.HI R23, RZ, 0x6, R27 ;  /* 0x00000006ff177819 */ /* 0x000fe2000001161b */
[----:B------:R-:W-:-:S03]  /*1a40*/  HADD2 R8, R8, -1056, -1056 ;  /* 0xe420e42008087430 */ /* 0x000fc60000000000 */
[----:B------:R-:W-:Y:S01]  /*1a50*/  LOP3.LUT R23, R23, 0x3f003f, RZ, 0xc0, !PT ;  /* 0x003f003f17177812 */ /* 0x000fe200078ec0ff */
[----:B------:R-:W-:Y:S01]  /*1a60*/  HFMA2 R8, R8, R9, R16 ;  /* 0x0000000908087231 */ /* 0x000fe20000000010 */
[----:B---3--:R-:W-:Y:S02]  /*1a70*/  LOP3.LUT R16, R28, 0x3f003f, RZ, 0xc0, !PT ;  /* 0x003f003f1c107812 */ /* 0x008fe400078ec0ff */
[----:B------:R-:W-:Y:S02]  /*1a80*/  LOP3.LUT R23, R23, 0x64006400, RZ, 0xfc, !PT ;  /* 0x6400640017177812 */ /* 0x000fe400078efcff */
[----:B------:R-:W-:Y:S01]  /*1a90*/  LOP3.LUT R16, R16, 0x64006400, RZ, 0xfc, !PT ;  /* 0x6400640010107812 */ /* 0x000fe200078efcff */
[----:B------:R-:W-:Y:S02]  /*1aa0*/  HADD2 R18, R18, -1056, -1056 ;  /* 0xe420e42012127430 */ /* 0x000fe40000000000 */
[----:B------:R-:W-:Y:S02]  /*1ab0*/  HADD2 R23, R23, -1056, -1056 ;  /* 0xe420e42017177430 */ /* 0x000fe40000000000 */
[----:B------:R-:W-:-:S02]  /*1ac0*/  HADD2 R16, R16, -1056, -1056 ;  /* 0xe420e42010107430 */ /* 0x000fc40000000000 */
[-C--:B------:R-:W-:Y:S01]  /*1ad0*/  HFMA2 R14, R18, R9.reuse, R14 ;  /* 0x00000009120e7231 */ /* 0x080fe2000000000e */
[----:B------:R-:W-:Y:S01]  /*1ae0*/  LOP3.LUT R19, R31, 0x3f003f, RZ, 0xc0, !PT ;  /* 0x003f003f1f137812 */ /* 0x000fe200078ec0ff */
[----:B------:R-:W-:Y:S02]  /*1af0*/  HFMA2 R9, R23, R9, R17 ;  /* 0x0000000917097231 */ /* 0x000fe40000000011 */
[----:B------:R-:W-:Y:S01]  /*1b00*/  HFMA2 R15, R16, R10, R15 ;  /* 0x0000000a100f7231 */ /* 0x000fe2000000000f */
        /* <DEDUP_REMOVED lines=8> */
[-C--:B------:R-:W-:Y:S02]  /*1b90*/  HFMA2 R16, R16, R10.reuse, R14 ;  /* 0x0000000a10107231 */ /* 0x080fe4000000000e */
[-C--:B------:R-:W-:Y:S02]  /*1ba0*/  HFMA2 R8, R18, R10.reuse, R8 ;  /* 0x0000000a12087231 */ /* 0x080fe40000000008 */
[----:B------:R-:W-:Y:S01]  /*1bb0*/  HFMA2 R9, R19, R10, R9 ;  /* 0x0000000a13097231 */ /* 0x000fe20000000009 */
        /* <DEDUP_REMOVED lines=20> */
[----:B------:R-:W0:Y:S01]  /*1d00*/  LDS.128 R8, [UR4+0x30] ;  /* 0x00003004ff087984 */ /* 0x000e220008000c00 */
[----:B------:R-:W-:Y:S01]  /*1d10*/  @!P0 VIADD R18, R4, 0x1 ;  /* 0x0000000104128836 */ /* 0x000fe20000000000 */
[----:B------:R-:W-:-:S03]  /*1d20*/  SHF.R.U32.HI R19, RZ, 0xc, R24 ;  /* 0x0000000cff137819 */ /* 0x000fc60000011618 */
[----:B------:R-:W-:Y:S01]  /*1d30*/  @!P0 IMAD.MOV.U32 R4, RZ, RZ, R18 ;  /* 0x000000ffff048224 */ /* 0x000fe200078e0012 */
[----:B------:R-:W-:Y:S02]  /*1d40*/  SHF.R.U32.HI R18, RZ, 0xc, R28 ;  /* 0x0000000cff127819 */ /* 0x000fe4000001161c */
[----:B------:R-:W-:Y:S02]  /*1d50*/  LOP3.LUT R19, R19, 0xf000f, RZ, 0xc0, !PT ;  /* 0x000f000f13137812 */ /* 0x000fe400078ec0ff */
[----:B----4-:R-:W-:Y:S02]  /*1d60*/  SHF.R.U32.HI R28, RZ, 0x8, R32 ;  /* 0x00000008ff1c7819 */ /* 0x010fe40000011620 */
[----:B------:R-:W-:Y:S02]  /*1d70*/  SHF.R.U32.HI R25, RZ, 0xc, R25 ;  /* 0x0000000cff197819 */ /* 0x000fe40000011619 */
[----:B------:R-:W-:Y:S02]  /*1d80*/  LOP3.LUT R19, R19, 0x300030, R28, 0xf8, !PT ;  /* 0x0030003013137812 */ /* 0x000fe400078ef81c */
[----:B------:R-:W-:-:S02]  /*1d90*/  LOP3.LUT R28, R25, 0xf000f, RZ, 0xc0, !PT ;  /* 0x000f000f191c7812 */ /* 0x000fc400078ec0ff */
[----:B------:R-:W-:Y:S02]  /*1da0*/  SHF.R.U32.HI R25, RZ, 0x8, R33 ;  /* 0x00000008ff197819 */ /* 0x000fe40000011621 */
        /* <DEDUP_REMOVED lines=8> */
[----:B------:R-:W-:Y:S01]  /*1e30*/  SHF.R.U32.HI R23, RZ, 0xa, R32 ;  /* 0x0000000aff177819 */ /* 0x000fe20000011620 */
[----:B------:R-:W-:Y:S01]  /*1e40*/  HADD2 R28, R28, -1056, -1056 ;  /* 0xe420e4201c1c7430 */ /* 0x000fe20000000000 */
[----:B------:R-:W-:Y:S01]  /*1e50*/  SHF.R.U32.HI R26, RZ, 0xc, R26 ;  /* 0x0000000cff1a7819 */ /* 0x000fe2000001161a */
[----:B------:R-:W-:Y:S01]  /*1e60*/  HADD2 R29, R29, -1056, -1056 ;  /* 0xe420e4201d1d7430 */ /* 0x000fe20000000000 */
[----:B------:R-:W-:-:S02]  /*1e70*/  LOP3.LUT R18, R18, 0x300030, R23, 0xf8, !PT ;  /* 0x0030003012127812 */ /* 0x000fc400078ef817 */
[----:B------:R-:W-:Y:S02]  /*1e80*/  SHF.R.U32.HI R23, RZ, 0xa, R33 ;  /* 0x0000000aff177819 */ /* 0x000fe40000011621 */
[----:B------:R-:W-:Y:S01]  /*1e90*/  SHF.R.U32.HI R30, RZ, 0xc, R30 ;  /* 0x0000000cff1e7819 */ /* 0x000fe2000001161e */
[-C--:B0-----:R-:W-:Y:S02]  /*1ea0*/  HFMA2 R14, R28, R8.reuse, R14 ;  /* 0x000000081c0e7231 */ /* 0x081fe4000000000e */
[----:B------:R-:W-:Y:S01]  /*1eb0*/  HFMA2 R16, R29, R8, R16 ;  /* 0x000000081d107231 */ /* 0x000fe20000000010 */
        /* <DEDUP_REMOVED lines=8> */
[----:B------:R-:W-:-:S02]  /*1f40*/  LOP3.LUT R26, R26, 0x300030, R47, 0xf8, !PT ;  /* 0x003000301a1a7812 */ /* 0x000fc400078ef82f */
[----:B------:R-:W-:Y:S02]  /*1f50*/  LOP3.LUT R27, R30, 0x300030, R29, 0xf8, !PT ;  /* 0x003000301e1b7812 */ /* 0x000fe400078ef81d */
[----:B------:R-:W-:Y:S02]  /*1f60*/  LOP3.LUT R47, R46, 0xf000f, RZ, 0xc0, !PT ;  /* 0x000f000f2e2f7812 */ /* 0x000fe400078ec0ff */
[----:B------:R-:W-:Y:S01]  /*1f70*/  SHF.R.U32.HI R30, RZ, 0x8, R35 ;  /* 0x00000008ff1e7819 */ /* 0x000fe20000011623 */
[----:B------:R-:W-:Y:S01]  /*1f80*/  HADD2 R29, R28, -1056, -1056 ;  /* 0xe420e4201c1d7430 */ /* 0x000fe20000000000 */
[----:B------:R-:W-:Y:S02]  /*1f90*/  SHF.R.U32.HI R31, RZ, 0xc, R31 ;  /* 0x0000000cff1f7819 */ /* 0x000fe4000001161f */
[----:B------:R-:W-:Y:S02]  /*1fa0*/  LOP3.LUT R28, R47, 0x300030, R30, 0xf8, !PT ;  /* 0x003000302f1c7812 */ /* 0x000fe400078ef81e */
[----:B------:R-:W-:-:S02]  /*1fb0*/  LOP3.LUT R30, R35, 0x3f003f, RZ, 0xc0, !PT ;  /* 0x003f003f231e7812 */ /* 0x000fc400078ec0ff */
[----:B------:R-:W-:Y:S01]  /*1fc0*/  SHF.R.U32.HI R33, RZ, 0x6, R33 ;  /* 0x00000006ff217819 */ /* 0x000fe20000011621 */
[----:B------:R-:W-:Y:S01]  /*1fd0*/  HFMA2 R15, R29, R8, R15 ;  /* 0x000000081d0f7231 */ /* 0x000fe2000000000f */
[----:B------:R-:W-:Y:S02]  /*1fe0*/  SHF.R.U32.HI R32, RZ, 0x6, R32 ;  /* 0x00000006ff207819 */ /* 0x000fe40000011620 */
[----:B------:R-:W-:Y:S02]  /*1ff0*/  SHF.R.U32.HI R46, RZ, 0xa, R35 ;  /* 0x0000000aff2e7819 */ /* 0x000fe40000011623 */
[----:B------:R-:W-:Y:S02]  /*2000*/  LOP3.LUT R29, R31, 0xf000f, RZ, 0xc0, !PT ;  /* 0x000f000f1f1d7812 */ /* 0x000fe400078ec0ff */
[----:B------:R-:W-:Y:S02]  /*2010*/  LOP3.LUT R30, R30, 0x64006400, RZ, 0xfc, !PT ;  /* 0x640064001e1e7812 */ /* 0x000fe400078efcff */
[----:B------:R-:W-:-:S02]  /*2020*/  SHF.R.U32.HI R34, RZ, 0x6, R34 ;  /* 0x00000006ff227819 */ /* 0x000fc40000011622 */
[----:B------:R-:W-:Y:S02]  /*2030*/  SHF.R.U32.HI R35, RZ, 0x6, R35 ;  /* 0x00000006ff237819 */ /* 0x000fe40000011623 */
[----:B------:R-:W-:Y:S02]  /*2040*/  LOP3.LUT R31, R33, 0x3f003f, RZ, 0xc0, !PT ;  /* 0x003f003f211f7812 */ /* 0x000fe400078ec0ff */
[----:B------:R-:W-:Y:S01]  /*2050*/  LOP3.LUT R32, R32, 0x3f003f, RZ, 0xc0, !PT ;  /* 0x003f003f20207812 */ /* 0x000fe200078ec0ff */
[----:B------:R-:W-:Y:S01]  /*2060*/  HADD2 R33, R30, -1056, -1056 ;  /* 0xe420e4201e217430 */ /* 0x000fe20000000000 */
[----:B------:R-:W-:Y:S02]  /*2070*/  LOP3.LUT R34, R34, 0x3f003f, RZ, 0xc0, !PT ;  /* 0x003f003f22227812 */ /* 0x000fe400078ec0ff */
[----:B------:R-:W-:Y:S02]  /*2080*/  LOP3.LUT R35, R35, 0x3f003f, RZ, 0xc0, !PT ;  /* 0x003f003f23237812 */ /* 0x000fe400078ec0ff */
[----:B------:R-:W-:-:S02]  /*2090*/  LOP3.LUT R31, R31, 0x64006400, RZ, 0xfc, !PT ;  /* 0x640064001f1f7812 */ /* 0x000fc400078efcff */
[----:B------:R-:W-:Y:S01]  /*20a0*/  LOP3.LUT R30, R32, 0x64006400, RZ, 0xfc, !PT ;  /* 0x64006400201e7812 */ /* 0x000fe200078efcff */
        /* <DEDUP_REMOVED lines=20> */
[-C--:B------:R-:W-:Y:S02]  /*21f0*/  HFMA2 R15, R34, R9.reuse, R15 ;  /* 0x00000009220f7231 */ /* 0x080fe4000000000f */
[----:B------:R-:W-:-:S02]  /*2200*/  HFMA2 R17, R35, R9, R17 ;  /* 0x0000000923117231 */ /* 0x000fc40000000011 */
        /* <DEDUP_REMOVED lines=37> */
[----:B------:R-:W-:-:S02]  /*2460*/  HFMA2 R7, R14, R39, R7 ;  /* 0x000000270e077231 */ /* 0x000fc40000000007 */
[----:B------:R-:W-:-:S04]  /*2470*/  IMAD.WIDE R50, R0, 0x4, R50 ;  /* 0x0000000400327825 */ /* 0x000fc800078e0232 */
[----:B------:R-:W-:Y:S02]  /*2480*/  HFMA2 R36, R15, R41, R36 ;  /* 0x000000290f247231 */ /* 0x000fe40000000024 */
[----:B------:R-:W-:Y:S01]  /*2490*/  IMAD.X R37, RZ, RZ, R37, P1 ;  /* 0x000000ffff257224 */ /* 0x000fe200008e0625 */
[----:B------:R-:W-:Y:S06]  /*24a0*/  @!P0 BRA `(.L_x_5028) ;  /* 0xffffffe800088947 */ /* 0x000fec000383ffff */
[----:B------:R-:W-:-:S07]  /*24b0*/  IMAD.WIDE R28, R0, 0x18, R44 ;  /* 0x00000018001c7825 */ /* 0x000fce00078e022c */
.L_x_5027:
[----:B------:R-:W-:-:S04]  /*24c0*/  VIMNMX R32, PT, PT, R2, UR13, PT ;  /* 0x0000000d02207c48 */ /* 0x000fc8000bfe0100 */
[----:B------:R-:W-:-:S13]  /*24d0*/  ISETP.GT.AND P0, PT, R32, R5, PT ;  /* 0x000000052000720c */ /* 0x000fda0003f04270 */
[----:B------:R-:W-:Y:S05]  /*24e0*/  @!P0 BRA `(.L_x_5029) ;  /* 0x0000001400348947 */ /* 0x000fea0003800000 */
[----:B------:R-:W-:-:S03]  /*24f0*/  IMAD.WIDE.U32 R8, R5, 0x4, R42 ;  /* 0x0000000405087825 */ /* 0x000fc600078e002a */
[----:B------:R-:W-:-:S05]  /*2500*/  IADD3 R30, P0, PT, R8, 0x2, RZ ;  /* 0x00000002081e7810 */ /* 0x000fca0007f1e0ff */
[----:B------:R-:W-:-:S08]  /*2510*/  IMAD.X R31, RZ, RZ, R9, P0 ;  /* 0x000000ffff1f7224 */ /* 0x000fd000000e0609 */
.L_x_5030:
[----:B------:R-:W2:Y:S01]  /*2520*/  LDG.E.128.CONSTANT R12, desc[UR6][R28.64] ;  /* 0x000000061c0c7981 */ /* 0x000ea2000c1e9d00 */
[----:B------:R-:W-:-:S03]  /*2530*/  IMAD.U32 R0, RZ, RZ, UR9 ;  /* 0x00000009ff007e24 */ /* 0x000fc6000f8e00ff */
[----:B------:R-:W0:Y:S01]  /*2540*/  LDS.128 R20, [UR4] ;  /* 0x00000004ff147984 */ /* 0x000e220008000c00 */
[----:B------:R-:W-:-:S05]  /*2550*/  IMAD.WIDE R24, R0, 0x4, R28 ;  /* 0x0000000400187825 */ /* 0x000fca00078e021c */
[----:B------:R1:W3:Y:S01]  /*2560*/  LDG.E.128.CONSTANT R16, desc[UR6][R24.64] ;  /* 0x0000000618107981 */ /* 0x0002e2000c1e9d00 */
[----:B------:R-:W-:-:S05]  /*2570*/  IMAD.WIDE R26, R0, 0x4, R24 ;  /* 0x00000004001a7825 */ /* 0x000fca00078e0218 */
[----:B------:R-:W4:Y:S01]  /*2580*/  LDG.E.128.CONSTANT R8, desc[UR6][R26.64] ;  /* 0x000000061a087981 */ /* 0x000f22000c1e9d00 */
[----:B------:R-:W-:Y:S01]  /*2590*/  IMAD.MOV.U32 R33, RZ, RZ, 0x3000 ;  /* 0x00003000ff217424 */ /* 0x000fe200078e00ff */
        /* <DEDUP_REMOVED lines=17> */
[-C--:B0-----:R-:W-:Y:S01]  /*26b0*/  HFMA2 R35, R25, R20.reuse, RZ ;  /* 0x0000001419237231 */ /* 0x081fe200000000ff */
[----:B------:R-:W-:Y:S01]  /*26c0*/  LOP3.LUT R24, R24, 0x64006400, RZ, 0xfc, !PT ;  /* 0x6400640018187812 */ /* 0x000fe200078efcff */
[----:B------:R-:W-:Y:S01]  /*26d0*/  HFMA2 R38, R38, R33.H0_H0, -132, -132 ;  /* 0xd820d82026267431 */ /* 0x000fe20000040021 */
[----:B------:R-:W-:Y:S01]  /*26e0*/  LOP3.LUT R34, R44, 0x64006400, RZ, 0xfc, !PT ;  /* 0x640064002c227812 */ /* 0x000fe200078efcff */
[----:B------:R-:W-:-:S02]  /*26f0*/  HFMA2 R37, R37, R20, RZ.H0_H0 ;  /* 0x0000001425257231 */ /* 0x000fc400000400ff */
[-C--:B------:R-:W-:Y:S02]  /*2700*/  HFMA2 R46, R46, R20.reuse, RZ ;  /* 0x000000142e2e7231 */ /* 0x080fe400000000ff */
[----:B------:R-:W-:Y:S02]  /*2710*/  HFMA2 R25, R45, R20, RZ.H0_H0 ;  /* 0x000000142d197231 */ /* 0x000fe400000400ff */
[----:B------:R-:W-:Y:S02]  /*2720*/  HFMA2 R20, R24, R33.H0_H0, -132, -132 ;  /* 0xd820d82018147431 */ /* 0x000fe40000040021 */
[----:B------:R-:W-:Y:S01]  /*2730*/  HFMA2 R24, R38, R21, R35 ;  /* 0x0000001526187231 */ /* 0x000fe20000000023 */
[----:B------:R-:W-:Y:S01]  /*2740*/  LOP3.LUT R35, R15, 0x380038, RZ, 0xc0, !PT ;  /* 0x003800380f237812 */ /* 0x000fe200078ec0ff */
[----:B------:R-:W-:Y:S02]  /*2750*/  HFMA2 R34, R34, R33.H0_H0, -132, -132 ;  /* 0xd820d82022227431 */ /* 0x000fe40000040021 */
[----:B------:R-:W-:Y:S01]  /*2760*/  HFMA2 R20, R20, R21, R37 ;  /* 0x0000001514147231 */ /* 0x000fe20000000025 */
[----:B------:R-:W-:-:S02]  /*2770*/  SHF.R.U32.HI R37, RZ, 0x6, R12 ;  /* 0x00000006ff257819 */ /* 0x000fc4000001160c */
[----:B------:R-:W-:Y:S01]  /*2780*/  LOP3.LUT R40, R35, 0x64006400, RZ, 0xfc, !PT ;  /* 0x6400640023287812 */ /* 0x000fe200078efcff */
[----:B------:R-:W-:Y:S01]  /*2790*/  HFMA2 R46, R34, R21, R46 ;  /* 0x00000015222e7231 */ /* 0x000fe2000000002e */
[----:B------:R-:W-:Y:S02]  /*27a0*/  LOP3.LUT R34, R37, 0x70007, RZ, 0xc0, !PT ;  /* 0x0007000725227812 */ /* 0x000fe400078ec0ff */
[----:B------:R-:W-:Y:S01]  /*27b0*/  SHF.R.U32.HI R35, RZ, 0x6, R13 ;  /* 0x00000006ff237819 */ /* 0x000fe2000001160d */
[----:B------:R-:W-:Y:S01]  /*27c0*/  HFMA2 R44, R40, R33.H0_H0, -132, -132 ;  /* 0xd820d820282c7431 */ /* 0x000fe20000040021 */
[----:B------:R-:W-:Y:S02]  /*27d0*/  LOP3.LUT R34, R34, 0x64006400, RZ, 0xfc, !PT ;  /* 0x6400640022227812 */ /* 0x000fe400078efcff */
[----:B------:R-:W-:Y:S01]  /*27e0*/  LOP3.LUT R40, R35, 0x70007, RZ, 0xc0, !PT ;  /* 0x0007000723287812 */ /* 0x000fe200078ec0ff */
[----:B------:R-:W-:Y:S01]  /*27f0*/  HFMA2 R21, R44, R21, R25 ;  /* 0x000000152c157231 */ /* 0x000fe20000000019 */
[----:B------:R-:W-:Y:S01]  /*2800*/  SHF.R.U32.HI R38, RZ, 0x6, R14 ;  /* 0x00000006ff267819 */ /* 0x000fe2000001160e */
[----:B------:R-:W-:Y:S01]  /*2810*/  HADD2 R34, R34, -1028, -1028 ;  /* 0xe404e40422227430 */ /* 0x000fe20000000000 */
[----:B------:R-:W-:-:S02]  /*2820*/  LOP3.LUT R25, R40, 0x64006400, RZ, 0xfc, !PT ;  /* 0x6400640028197812 */ /* 0x000fc400078efcff */
[----:B------:R-:W-:Y:S01]  /*2830*/  LOP3.LUT R44, R38, 0x70007, RZ, 0xc0, !PT ;  /* 0x00070007262c7812 */ /* 0x000fe200078ec0ff */
[-C--:B------:R-:W-:Y:S01]  /*2840*/  HFMA2 R24, R34, R22.reuse, R24 ;  /* 0x0000001622187231 */ /* 0x080fe20000000018 */
[----:B------:R-:W-:Y:S01]  /*2850*/  SHF.R.U32.HI R40, RZ, 0x6, R15 ;  /* 0x00000006ff287819 */ /* 0x000fe2000001160f */
[----:B------:R-:W-:Y:S01]  /*2860*/  HADD2 R25, R25, -1028, -1028 ;  /* 0xe404e40419197430 */ /* 0x000fe20000000000 */
[----:B------:R-:W-:Y:S02]  /*2870*/  LOP3.LUT R44, R44, 0x64006400, RZ, 0xfc, !PT ;  /* 0x640064002c2c7812 */ /* 0x000fe400078efcff */
[----:B------:R-:W-:Y:S01]  /*2880*/  LOP3.LUT R34, R40, 0x70007, RZ, 0xc0, !PT ;  /* 0x0007000728227812 */ /* 0x000fe200078ec0ff */
[----:B------:R-:W-:Y:S01]  /*2890*/  HFMA2 R20, R25, R22, R20 ;  /* 0x0000001619147231 */ /* 0x000fe20000000014 */
[----:B------:R-:W-:Y:S01]  /*28a0*/  LOP3.LUT R25, R37, 0x380038, RZ, 0xc0, !PT ;  /* 0x0038003825197812 */ /* 0x000fe200078ec0ff */
[----:B------:R-:W-:Y:S01]  /*28b0*/  HADD2 R44, R44, -1028, -1028 ;  /* 0xe404e4042c2c7430 */ /* 0x000fe20000000000 */
[----:B------:R-:W-:-:S03]  /*28c0*/  LOP3.LUT R34, R34, 0x64006400, RZ, 0xfc, !PT ;  /* 0x6400640022227812 */ /* 0x000fc600078efcff */
        /* <DEDUP_REMOVED lines=9> */
[----:B------:R-:W-:Y:S01]  /*2960*/  HFMA2 R45, R48, R33.H0_H0, -132, -132 ;  /* 0xd820d820302d7431 */ /* 0x000fe20000040021 */
[----:B------:R-:W-:Y:S01]  /*2970*/  LOP3.LUT R34, R25, 0x64006400, RZ, 0xfc, !PT ;  /* 0x6400640019227812 */ /* 0x000fe200078efcff */
[----:B------:R-:W-:-:S02]  /*2980*/  HFMA2 R44, R44, R23, R24 ;  /* 0x000000172c2c7231 */ /* 0x000fc40000000018 */
[----:B------:R-:W-:Y:S01]  /*2990*/  @!P0 IMAD R24, R4, 0x8, R1 ;  /* 0x0000000804188824 */ /* 0x000fe200078e0201 */
[----:B------:R-:W-:Y:S01]  /*29a0*/  LOP3.LUT R22, R22, 0x64006400, RZ, 0xfc, !PT ;  /* 0x6400640016167812 */ /* 0x000fe200078efcff */
[----:B------:R-:W-:Y:S02]  /*29b0*/  HFMA2 R45, R45, R23, R20 ;  /* 0x000000172d2d7231 */ /* 0x000fe40000000014 */
[-C--:B------:R-:W-:Y:S02]  /*29c0*/  HFMA2 R47, R34, R33.reuse.H0_H0, -132, -132 ;  /* 0xd820d820222f7431 */ /* 0x080fe40000040021 */
[----:B------:R-:W2:Y:S01]  /*29d0*/  @!P0 LDG.E.U16.CONSTANT R34, desc[UR6][R30.64] ;  /* 0x000000061e228981 */ /* 0x000ea2000c1e9500 */
[----:B------:R-:W-:-:S03]  /*29e0*/  HFMA2 R22, R22, R33.H0_H0, -132, -132 ;  /* 0xd820d82016167431 */ /* 0x000fc60000040021 */
[----:B------:R-:W5:Y:S01]  /*29f0*/  @!P0 LDL.64 R24, [R24+0x8] ;  /* 0x0000080018188983 */ /* 0x000f620000100a00 */
[-C--:B------:R-:W-:Y:S02]  /*2a00*/  HFMA2 R46, R22, R23.reuse, R46 ;  /* 0x00000017162e7231 */ /* 0x080fe4000000002e */
[----:B------:R-:W-:Y:S02]  /*2a10*/  HFMA2 R47, R47, R23, R21 ;  /* 0x000000172f2f7231 */ /* 0x000fe40000000015 */
[----:B------:R-:W0:Y:S01]  /*2a20*/  LDS.128 R20, [UR4+0x10] ;  /* 0x00001004ff147984 */ /* 0x000e220008000c00 */
[----:B------:R-:W-:Y:S01]  /*2a30*/  IMAD.MOV.U32 R48, RZ, RZ, 0x2400 ;  /* 0x00002400ff307424 */ /* 0x000fe200078e00ff */
[----:B------:R-:W-:Y:S02]  /*2a40*/  LOP3.LUT R38, R38, 0x1c001c0, RZ, 0xc0, !PT ;  /* 0x01c001c026267812 */ /* 0x000fe400078ec0ff */
[----:B------:R-:W-:Y:S02]  /*2a50*/  LOP3.LUT R37, R37, 0x1c001c0, RZ, 0xc0, !PT ;  /* 0x01c001c025257812 */ /* 0x000fe400078ec0ff */
[----:B------:R-:W-:-:S02]  /*2a60*/  PRMT R33, R33, 0x5410, R48 ;  /* 0x0000541021217816 */ /* 0x000fc40000000030 */
[----:B------:R-:W-:Y:S02]  /*2a70*/  LOP3.LUT R38, R38, 0x64006400, RZ, 0xfc, !PT ;  /* 0x6400640026267812 */ /* 0x000fe400078efcff */
[----:B------:R-:W-:Y:S02]  /*2a80*/  LOP3.LUT R35, R35, 0x1c001c0, RZ, 0xc0, !PT ;  /* 0x01c001c023237812 */ /* 0x000fe400078ec0ff */
[----:B------:R-:W-:Y:S01]  /*2a90*/  LOP3.LUT R40, R40, 0x1c001c0, RZ, 0xc0, !PT ;  /* 0x01c001c028287812 */ /* 0x000fe200078ec0ff */
[----:B------:R-:W-:Y:S01]  /*2aa0*/  HFMA2 R38, R38, R33.H1_H1, -20, -20 ;  /* 0xcd00cd0026267431 */ /* 0x000fe20000060021 */
[----:B------:R-:W-:Y:S02]  /*2ab0*/  LOP3.LUT R48, R37, 0x64006400, RZ, 0xfc, !PT ;  /* 0x6400640025307812 */ /* 0x000fe400078efcff */
[----:B------:R-:W-:Y:S02]  /*2ac0*/  LOP3.LUT R50, R35, 0x64006400, RZ, 0xfc, !PT ;  /* 0x6400640023327812 */ /* 0x000fe400078efcff */
[----:B------:R-:W-:-:S02]  /*2ad0*/  LOP3.LUT R40, R40, 0x64006400, RZ, 0xfc, !PT ;  /* 0x6400640028287812 */ /* 0x000fc400078efcff */
[----:B---3--:R-:W-:Y:S02]  /*2ae0*/  LOP3.LUT R35, R16, 0x70007, RZ, 0xc0, !PT ;  /* 0x0007000710237812 */ /* 0x008fe400078ec0ff */
[----:B------:R-:W-:Y:S01]  /*2af0*/  LOP3.LUT R37, R17, 0x70007, RZ, 0xc0, !PT ;  /* 0x0007000711257812 */ /* 0x000fe200078ec0ff */
[-C--:B------:R-:W-:Y:S01]  /*2b00*/  HFMA2 R48, R48, R33.reuse.H1_H1, -20, -20 ;  /* 0xcd00cd0030307431 */ /* 0x080fe20000060021 */
[----:B------:R-:W-:Y:S01]  /*2b10*/  LOP3.LUT R35, R35, 0x64006400, RZ, 0xfc, !PT ;  /* 0x6400640023237812 */ /* 0x000fe200078efcff */
[----:B------:R-:W-:Y:S01]  /*2b20*/  HFMA2 R50, R50, R33.H1_H1, -20, -20 ;  /* 0xcd00cd0032327431 */ /* 0x000fe20000060021 */
[----:B------:R-:W-:-:S05]  /*2b30*/  LOP3.LUT R37, R37, 0x64006400, RZ, 0xfc, !PT ;  /* 0x6400640025257812 */ /* 0x000fca00078efcff */
[----:B------:R-:W-:Y:S02]  /*2b40*/  HADD2 R37, R37, -1028, -1028 ;  /* 0xe404e40425257430 */ /* 0x000fe40000000000 */
[-C--:B0-----:R-:W-:Y:S02]  /*2b50*/  HFMA2 R46, R38, R20.reuse, R46 ;  /* 0x00000014262e7231 */ /* 0x081fe4000000002e */
[----:B------:R-:W-:Y:S02]  /*2b60*/  HFMA2 R38, R40, R33.H1_H1, -20, -20 ;  /* 0xcd00cd0028267431 */ /* 0x000fe40000060021 */
[-C--:B------:R-:W-:Y:S02]  /*2b70*/  HFMA2 R44, R48, R20.reuse, R44 ;  /* 0x00000014302c7231 */ /* 0x080fe4000000002c */
[-C--:B------:R-:W-:Y:S02]  /*2b80*/  HFMA2 R45, R50, R20.reuse, R45 ;  /* 0x00000014322d7231 */ /* 0x080fe4000000002d */
[----:B------:R-:W-:-:S02]  /*2b90*/  HFMA2 R47, R38, R20, R47 ;  /* 0x00000014262f7231 */ /* 0x000fc4000000002f */
[----:B------:R-:W-:Y:S01]  /*2ba0*/  HADD2 R40, R35, -1028, -1028 ;  /* 0xe404e40423287430 */ /* 0x000fe20000000000 */
[----:B------:R-:W-:Y:S02]  /*2bb0*/  LOP3.LUT R20, R16, 0x380038, RZ, 0xc0, !PT ;  /* 0x0038003810147812 */ /* 0x000fe400078ec0ff */
[----:B------:R-:W-:Y:S02]  /*2bc0*/  LOP3.LUT R35, R18, 0x70007, RZ, 0xc0, !PT ;  /* 0x0007000712237812 */ /* 0x000fe400078ec0ff */
[----:B------:R-:W-:Y:S01]  /*2bd0*/  LOP3.LUT R38, R19, 0x70007, RZ, 0xc0, !PT ;  /* 0x0007000713267812 */ /* 0x000fe200078ec0ff */
[-C--:B------:R-:W-:Y:S01]  /*2be0*/  HFMA2 R45, R37, R21.reuse, R45 ;  /* 0x00000015252d7231 */ /* 0x080fe2000000002d */
[----:B------:R-:W-:Y:S02]  /*2bf0*/  LOP3.LUT R20, R20, 0x64006400, RZ, 0xfc, !PT ;  /* 0x6400640014147812 */ /* 0x000fe400078efcff */
[----:B------:R-:W-:Y:S02]  /*2c00*/  LOP3.LUT R35, R35, 0x64006400, RZ, 0xfc, !PT ;  /* 0x6400640023237812 */ /* 0x000fe400078efcff */
[----:B------:R-:W-:Y:S01]  /*2c10*/  LOP3.LUT R37, R38, 0x64006400, RZ, 0xfc, !PT ;  /* 0x6400640026257812 */ /* 0x000fe200078efcff */
[----:B------:R-:W-:-:S02]  /*2c20*/  HFMA2 R40, R40, R21, R44 ;  /* 0x0000001528287231 */ /* 0x000fc4000000002c */
[----:B------:R-:W-:Y:S02]  /*2c30*/  HFMA2 R20, R20, R33.H0_H0, -132, -132 ;  /* 0xd820d82014147431 */ /* 0x000fe40000040021 */
[----:B------:R-:W-:Y:S01]  /*2c40*/  HADD2 R38, R35, -1028, -1028 ;  /* 0xe404e40423267430 */ /* 0x000fe20000000000 */
[----:B------:R-:W-:Y:S01]  /*2c50*/  LOP3.LUT R35, R17, 0x380038, RZ, 0xc0, !PT ;  /* 0x0038003811237812 */ /* 0x000fe200078ec0ff */
[----:B------:R-:W-:Y:S02]  /*2c60*/  HADD2 R37, R37, -1028, -1028 ;  /* 0xe404e40425257430 */ /* 0x000fe40000000000 */
[----:B------:R-:W-:Y:S01]  /*2c70*/  HFMA2 R40, R20, R22, R40 ;  /* 0x0000001614287231 */ /* 0x000fe20000000028 */
[----:B------:R-:W-:Y:S01]  /*2c80*/  LOP3.LUT R20, R18, 0x380038, RZ, 0xc0, !PT ;  /* 0x0038003812147812 */ /* 0x000fe200078ec0ff */
[-C--:B------:R-:W-:Y:S02]  /*2c90*/  HFMA2 R38, R38, R21.reuse, R46 ;  /* 0x0000001526267231 */ /* 0x080fe4000000002e */
[----:B------:R-:W-:Y:S01]  /*2ca0*/  HFMA2 R21, R37, R21, R47 ;  /* 0x0000001525157231 */ /* 0x000fe2000000002f */
[----:B------:R-:W-:-:S02]  /*2cb0*/  LOP3.LUT R46, R19, 0x380038, RZ, 0xc0, !PT ;  /* 0x00380038132e7812 */ /* 0x000fc400078ec0ff */
[----:B------:R-:W-:Y:S02]  /*2cc0*/  LOP3.LUT R44, R35, 0x64006400, RZ, 0xfc, !PT ;  /* 0x64006400232c7812 */ /* 0x000fe400078efcff */
[----:B------:R-:W-:Y:S02]  /*2cd0*/  SHF.R.U32.HI R37, RZ, 0x6, R16 ;  /* 0x00000006ff257819 */ /* 0x000fe40000011610 */
[----:B------:R-:W-:Y:S02]  /*2ce0*/  LOP3.LUT R48, R20, 0x64006400, RZ, 0xfc, !PT ;  /* 0x6400640014307812 */ /* 0x000fe400078efcff */
[----:B------:R-:W-:Y:S01]  /*2cf0*/  LOP3.LUT R20, R46, 0x64006400, RZ, 0xfc, !PT ;  /* 0x640064002e147812 */ /* 0x000fe200078efcff */
[----:B------:R-:W-:Y:S01]  /*2d00*/  HFMA2 R46, R44, R33.H0_H0, -132, -132 ;  /* 0xd820d8202c2e7431 */ /* 0x000fe20000040021 */
[----:B------:R-:W-:-:S03]  /*2d10*/  LOP3.LUT R35, R37, 0x70007, RZ, 0xc0, !PT ;  /* 0x0007000725237812 */ /* 0x000fc600078ec0ff */
[-C--:B------:R-:W-:Y:S01]  /*2d20*/  HFMA2 R46, R46, R22.reuse, R45 ;  /* 0x000000162e2e7231 */ /* 0x080fe2000000002d */
[----:B------:R-:W-:Y:S01]  /*2d30*/  LOP3.LUT R44, R35, 0x64006400, RZ, 0xfc, !PT ;  /* 0x64006400232c7812 */ /* 0x000fe200078efcff */
[-C--:B------:R-:W-:Y:S01]  /*2d40*/  HFMA2 R45, R20, R33.reuse.H0_H0, -132, -132 ;  /* 0xd820d820142d7431 */ /* 0x080fe20000040021 */
[----:B------:R-:W-:Y:S01]  /*2d50*/  SHF.R.U32.HI R35, RZ, 0x6, R17 ;  /* 0x00000006ff237819 */ /* 0x000fe20000011611 */
[----:B------:R-:W-:Y:S02]  /*2d60*/  HFMA2 R48, R48, R33.H0_H0, -132, -132 ;  /* 0xd820d82030307431 */ /* 0x000fe40000040021 */
[----:B------:R-:W-:Y:S02]  /*2d70*/  HADD2 R20, R44, -1028, -1028 ;  /* 0xe404e4042c147430 */ /* 0x000fe40000000000 */
[-C--:B------:R-:W-:Y:S01]  /*2d80*/  HFMA2 R21, R45, R22.reuse, R21 ;  /* 0x000000162d157231 */ /* 0x080fe20000000015 */
[----:B------:R-:W-:Y:S02]  /*2d90*/  SHF.R.U32.HI R45, RZ, 0x6, R18 ;  /* 0x00000006ff2d7819 */ /* 0x000fe40000011612 */
[----:B------:R-:W-:Y:S01]  /*2da0*/  SHF.R.U32.HI R44, RZ, 0x6, R19 ;  /* 0x00000006ff2c7819 */ /* 0x000fe20000011613 */
[----:B------:R-:W-:Y:S01]  /*2db0*/  HFMA2 R38, R48, R22, R38 ;  /* 0x0000001630267231 */ /* 0x000fe20000000026 */
[----:B------:R-:W-:Y:S01]  /*2dc0*/  LOP3.LUT R22, R35, 0x70007, RZ, 0xc0, !PT ;  /* 0x0007000723167812 */ /* 0x000fe200078ec0ff */
[----:B------:R-:W-:Y:S01]  /*2dd0*/  HFMA2 R40, R20, R23, R40 ;  /* 0x0000001714287231 */ /* 0x000fe20000000028 */
        /* <DEDUP_REMOVED lines=8> */
[-C--:B------:R-:W-:Y:S02]  /*2e60*/  HFMA2 R46, R22, R23.reuse, R46 ;  /* 0x00000017162e7231 */ /* 0x080fe4000000002e */
[-C--:B------:R-:W-:Y:S02]  /*2e70*/  HFMA2 R38, R20, R23.reuse, R38 ;  /* 0x0000001714267231 */ /* 0x080fe40000000026 */
[----:B------:R-:W-:Y:S02]  /*2e80*/  HFMA2 R47, R47, R23, R21 ;  /* 0x000000172f2f7231 */ /* 0x000fe40000000015 */
[----:B------:R-:W0:Y:S01]  /*2e90*/  LDS.128 R20, [UR4+0x20] ;  /* 0x00002004ff147984 */ /* 0x000e220008000c00 */
[----:B------:R-:W-:Y:S02]  /*2ea0*/  SHF.R.U32.HI R13, RZ, 0xf, R13 ;  /* 0x0000000fff0d7819 */ /* 0x000fe4000001160d */
[----:B------:R-:W-:Y:S02]  /*2eb0*/  SHF.R.U32.HI R49, RZ, 0xe, R16 ;  /* 0x0000000eff317819 */ /* 0x000fe40000011610 */
[----:B------:R-:W-:-:S02]  /*2ec0*/  LOP3.LUT R13, R13, 0x10001, RZ, 0xc0, !PT ;  /* 0x000100010d0d7812 */ /* 0x000fc400078ec0ff */
[----:B------:R-:W-:Y:S02]  /*2ed0*/  SHF.R.U32.HI R16, RZ, 0xe, R17 ;  /* 0x0000000eff107819 */ /* 0x000fe40000011611 */
[----:B------:R-:W-:Y:S02]  /*2ee0*/  SHF.R.U32.HI R14, RZ, 0xf, R14 ;  /* 0x0000000fff0e7819 */ /* 0x000fe4000001160e */
[----:B------:R-:W-:Y:S02]  /*2ef0*/  LOP3.LUT R13, R13, 0x20002, R16, 0xf8, !PT ;  /* 0x000200020d0d7812 */ /* 0x000fe400078ef810 */
[----:B------:R-:W-:Y:S02]  /*2f00*/  SHF.R.U32.HI R16, RZ, 0xf, R15 ;  /* 0x0000000fff107819 */ /* 0x000fe4000001160f */
[----:B------:R-:W-:Y:S02]  /*2f10*/  LOP3.LUT R14, R14, 0x10001, RZ, 0xc0, !PT ;  /* 0x000100010e0e7812 */ /* 0x000fe400078ec0ff */
[----:B------:R-:W-:-:S02]  /*2f20*/  SHF.R.U32.HI R15, RZ, 0xe, R18 ;  /* 0x0000000eff0f7819 */ /* 0x000fc40000011612 */
[----:B------:R-:W-:Y:S02]  /*2f30*/  SHF.R.U32.HI R18, RZ, 0xe, R19 ;  /* 0x0000000eff127819 */ /* 0x000fe40000011613 */
        /* <DEDUP_REMOVED lines=8> */
[-C--:B------:R-:W-:Y:S02]  /*2fc0*/  HFMA2 R16, R16, R33.reuse.H0_H0, -132, -132 ;  /* 0xd820d82010107431 */ /* 0x080fe40000040021 */
[-C--:B------:R-:W-:Y:S01]  /*2fd0*/  HFMA2 R18, R18, R33.reuse.H0_H0, -132, -132 ;  /* 0xd820d82012127431 */ /* 0x080fe20000040021 */
[----:B------:R-:W-:Y:S01]  /*2fe0*/  LOP3.LUT R48, R19, 0x64006400, RZ, 0xfc, !PT ;  /* 0x6400640013307812 */ /* 0x000fe200078efcff */
[-C--:B0-----:R-:W-:Y:S01]  /*2ff0*/  HFMA2 R40, R16, R20.reuse, R40 ;  /* 0x0000001410287231 */ /* 0x081fe20000000028 */
[----:B------:R-:W-:Y:S01]  /*3000*/  LOP3.LUT R16, R44, 0x380038, RZ, 0xc0, !PT ;  /* 0x003800382c107812 */ /* 0x000fe200078ec0ff */
[----:B------:R-:W-:Y:S01]  /*3010*/  HFMA2 R46, R18, R20, R46 ;  /* 0x00000014122e7231 */ /* 0x000fe2000000002e */
[----:B------:R-:W-:Y:S01]  /*3020*/  LOP3.LUT R45, R45, 0x1c001c0, RZ, 0xc0, !PT ;  /* 0x01c001c02d2d7812 */ /* 0x000fe200078ec0ff */
[----:B------:R-:W-:Y:S01]  /*3030*/  HFMA2 R19, R48, R33.H0_H0, -132, -132 ;  /* 0xd820d82030137431 */ /* 0x000fe20000040021 */
[----:B------:R-:W-:-:S02]  /*3040*/  LOP3.LUT R18, R16, 0x64006400, RZ, 0xfc, !PT ;  /* 0x6400640010127812 */ /* 0x000fc400078efcff */
[----:B------:R-:W-:Y:S01]  /*3050*/  LOP3.LUT R17, R44, 0x1c001c0, RZ, 0xc0, !PT ;  /* 0x01c001c02c117812 */ /* 0x000fe200078ec0ff */
[----:B------:R-:W-:Y:S01]  /*3060*/  HFMA2 R38, R19, R20, R38 ;  /* 0x0000001413267231 */ /* 0x000fe20000000026 */
[----:B------:R-:W-:Y:S01]  /*3070*/  LOP3.LUT R44, R45, 0x64006400, RZ, 0xfc, !PT ;  /* 0x640064002d2c7812 */ /* 0x000fe200078efcff */
[----:B------:R-:W-:Y:S01]  /*3080*/  HFMA2 R19, R18, R33.H0_H0, -132, -132 ;  /* 0xd820d82012137431 */ /* 0x000fe20000040021 */
[----:B------:R-:W-:-:S03]  /*3090*/  LOP3.LUT R37, R37, 0x1c001c0, RZ, 0xc0, !PT ;  /* 0x01c001c025257812 */ /* 0x000fc600078ec0ff */
[----:B------:R-:W-:Y:S02]  /*30a0*/  HFMA2 R47, R19, R20, R47 ;  /* 0x00000014132f7231 */ /* 0x000fe4000000002f */
[----:B------:R-:W-:Y:S01]  /*30b0*/  HFMA2 R19, R44, R33.H1_H1, -20, -20 ;  /* 0xcd00cd002c137431 */ /* 0x000fe20000060021 */
[----:B------:R-:W-:Y:S02]  /*30c0*/  LOP3.LUT R35, R35, 0x1c001c0, RZ, 0xc0, !PT ;  /* 0x01c001c023237812 */ /* 0x000fe400078ec0ff */
[----:B------:R-:W-:Y:S02]  /*30d0*/  SHF.R.U32.HI R12, RZ, 0xf, R12 ;  /* 0x0000000fff0c7819 */ /* 0x000fe4000001160c */
[----:B------:R-:W-:Y:S01]  /*30e0*/  LOP3.LUT R16, R37, 0x64006400, RZ, 0xfc, !PT ;  /* 0x6400640025107812 */ /* 0x000fe200078efcff */
[----:B------:R-:W-:Y:S01]  /*30f0*/  HFMA2 R37, R19, R21, R38 ;  /* 0x0000001513257231 */ /* 0x000fe20000000026 */
[----:B----4-:R-:W-:Y:S02]  /*3100*/  SHF.R.U32.HI R19, RZ, 0xd, R10 ;  /* 0x0000000dff137819 */ /* 0x010fe4000001160a */
[----:B------:R-:W-:-:S02]  /*3110*/  LOP3.LUT R18, R35, 0x64006400, RZ, 0xfc, !PT ;  /* 0x6400640023127812 */ /* 0x000fc400078efcff */
[----:B------:R-:W-:Y:S01]  /*3120*/  LOP3.LUT R12, R12, 0x10001, RZ, 0xc0, !PT ;  /* 0x000100010c0c7812 */ /* 0x000fe200078ec0ff */
[-C--:B------:R-:W-:Y:S01]  /*3130*/  HFMA2 R20, R16, R33.reuse.H1_H1, -20, -20 ;  /* 0xcd00cd0010147431 */ /* 0x080fe20000060021 */
[----:B------:R-:W-:Y:S01]  /*3140*/  LOP3.LUT R14, R14, 0x40004, R19, 0xf8, !PT ;  /* 0x000400040e0e7812 */ /* 0x000fe200078ef813 */
[----:B------:R-:W-:Y:S01]  /*3150*/  HFMA2 R35, R18, R33.H1_H1, -20, -20 ;  /* 0xcd00cd0012237431 */ /* 0x000fe20000060021 */
[----:B------:R-:W-:Y:S02]  /*3160*/  LOP3.LUT R48, R17, 0x64006400, RZ, 0xfc, !PT ;  /* 0x6400640011307812 */ /* 0x000fe400078efcff */
[----:B------:R-:W-:Y:S02]  /*3170*/  SHF.R.U32.HI R16, RZ, 0xd, R9 ;  /* 0x0000000dff107819 */ /* 0x000fe40000011609 */
[----:B------:R-:W-:Y:S02]  /*3180*/  LOP3.LUT R19, R8, 0x70007, RZ, 0xc0, !PT ;  /* 0x0007000708137812 */ /* 0x000fe400078ec0ff */
[----:B------:R-:W-:-:S02]  /*3190*/  LOP3.LUT R12, R12, 0x20002, R49, 0xf8, !PT ;  /* 0x000200020c0c7812 */ /* 0x000fc400078ef831 */
[----:B------:R-:W-:Y:S02]  /*31a0*/  SHF.R.U32.HI R17, RZ, 0xd, R8 ;  /* 0x0000000dff117819 */ /* 0x000fe40000011608 */
[----:B------:R-:W-:Y:S01]  /*31b0*/  SHF.R.U32.HI R18, RZ, 0xd, R11 ;  /* 0x0000000dff127819 */ /* 0x000fe2000001160b */
[-C--:B------:R-:W-:Y:S01]  /*31c0*/  HFMA2 R20, R20, R21.reuse, R40 ;  /* 0x0000001514147231 */ /* 0x080fe20000000028 */
[----:B------:R-:W-:Y:S02]  /*31d0*/  LOP3.LUT R13, R13, 0x40004, R16, 0xf8, !PT ;  /* 0x000400040d0d7812 */ /* 0x000fe400078ef810 */
[----:B------:R-:W-:Y:S01]  /*31e0*/  LOP3.LUT R44, R19, 0x64006400, RZ, 0xfc, !PT ;  /* 0x64006400132c7812 */ /* 0x000fe200078efcff */
[----:B------:R-:W-:Y:S01]  /*31f0*/  HFMA2 R35, R35, R21, R46 ;  /* 0x0000001523237231 */ /* 0x000fe2000000002e */
[----:B------:R-:W-:Y:S02]  /*3200*/  LOP3.LUT R12, R12, 0x40004, R17, 0xf8, !PT ;  /* 0x000400040c0c7812 */ /* 0x000fe400078ef811 */
[----:B------:R-:W-:-:S02]  /*3210*/  LOP3.LUT R38, R8, 0x380038, RZ, 0xc0, !PT ;  /* 0x0038003808267812 */ /* 0x000fc400078ec0ff */
[----:B------:R-:W-:Y:S02]  /*3220*/  SHF.R.U32.HI R16, RZ, 0x6, R8 ;  /* 0x00000006ff107819 */ /* 0x000fe40000011608 */
[----:B------:R-:W-:Y:S02]  /*3230*/  LOP3.LUT R40, R11, 0x70007, RZ, 0xc0, !PT ;  /* 0x000700070b287812 */ /* 0x000fe400078ec0ff */
[----:B------:R-:W-:Y:S02]  /*3240*/  LOP3.LUT R15, R15, 0x40004, R18, 0xf8, !PT ;  /* 0x000400040f0f7812 */ /* 0x000fe400078ef812 */
[C---:B------:R-:W-:Y:S02]  /*3250*/  LOP3.LUT R45, R9.reuse, 0x70007, RZ, 0xc0, !PT ;  /* 0x00070007092d7812 */ /* 0x040fe400078ec0ff */
[----:B------:R-:W-:Y:S02]  /*3260*/  LOP3.LUT R8, R9, 0x380038, RZ, 0xc0, !PT ;  /* 0x0038003809087812 */ /* 0x000fe400078ec0ff */
[----:B------:R-:W-:-:S02]  /*3270*/  SHF.R.U32.HI R17, RZ, 0x6, R9 ;  /* 0x00000006ff117819 */ /* 0x000fc40000011609 */
[C---:B------:R-:W-:Y:S02]  /*3280*/  LOP3.LUT R46, R10.reuse, 0x70007, RZ, 0xc0, !PT ;  /* 0x000700070a2e7812 */ /* 0x040fe400078ec0ff */
[----:B------:R-:W-:Y:S02]  /*3290*/  LOP3.LUT R9, R10, 0x380038, RZ, 0xc0, !PT ;  /* 0x003800380a097812 */ /* 0x000fe400078ec0ff */
[----:B------:R-:W-:Y:S02]  /*32a0*/  SHF.R.U32.HI R18, RZ, 0x6, R10 ;  /* 0x00000006ff127819 */ /* 0x000fe4000001160a */
[----:B------:R-:W-:Y:S02]  /*32b0*/  LOP3.LUT R10, R11, 0x380038, RZ, 0xc0, !PT ;  /* 0x003800380b0a7812 */ /* 0x000fe400078ec0ff */
[----:B------:R-:W-:Y:S01]  /*32c0*/  SHF.R.U32.HI R19, RZ, 0x6, R11 ;  /* 0x00000006ff137819 */ /* 0x000fe2000001160b */
[----:B------:R-:W-:Y:S01]  /*32d0*/  HADD2 R11, R44, -1028, -1028 ;  /* 0xe404e4042c0b7430 */ /* 0x000fe20000000000 */
[----:B------:R-:W-:Y:S01]  /*32e0*/  LOP3.LUT R40, R40, 0x64006400, RZ, 0xfc, !PT ;  /* 0x6400640028287812 */ /* 0x000fe200078efcff */
[----:B------:R-:W-:Y:S01]  /*32f0*/  HFMA2 R48, R48, R33.H1_H1, -20, -20 ;  /* 0xcd00cd0030307431 */ /* 0x000fe20000060021 */
[----:B------:R-:W-:-:S02]  /*3300*/  LOP3.LUT R45, R45, 0x64006400, RZ, 0xfc, !PT ;  /* 0x640064002d2d7812 */ /* 0x000fc400078efcff */
[----:B------:R-:W-:Y:S01]  /*3310*/  LOP3.LUT R46, R46, 0x64006400, RZ, 0xfc, !PT ;  /* 0x640064002e2e7812 */ /* 0x000fe200078efcff */
[-C--:B------:R-:W-:Y:S01]  /*3320*/  HFMA2 R20, R11, R22.reuse, R20 ;  /* 0x000000160b147231 */ /* 0x080fe20000000014 */
[----:B------:R-:W-:Y:S01]  /*3330*/  LOP3.LUT R38, R38, 0x64006400, RZ, 0xfc, !PT ;  /* 0x6400640026267812 */ /* 0x000fe200078efcff */
[----:B------:R-:W-:Y:S01]  /*3340*/  HADD2 R11, R40, -1028, -1028 ;  /* 0xe404e404280b7430 */ /* 0x000fe20000000000 */
[----:B------:R-:W-:Y:S01]  /*3350*/  LOP3.LUT R8, R8, 0x64006400, RZ, 0xfc, !PT ;  /* 0x6400640008087812 */ /* 0x000fe200078efcff */
[----:B------:R-:W-:Y:S01]  /*3360*/  HFMA2 R21, R48, R21, R47 ;  /* 0x0000001530157231 */ /* 0x000fe2000000002f */
[----:B------:R-:W-:Y:S01]  /*3370*/  LOP3.LUT R40, R9, 0x64006400, RZ, 0xfc, !PT ;  /* 0x6400640009287812 */ /* 0x000fe200078efcff */
[----:B------:R-:W-:Y:S01]  /*3380*/  HADD2 R45, R45, -1028, -1028 ;  /* 0xe404e4042d2d7430 */ /* 0x000fe20000000000 */
[----:B------:R-:W-:Y:S01]  /*3390*/  LOP3.LUT R44, R10, 0x64006400, RZ, 0xfc, !PT ;  /* 0x640064000a2c7812 */ /* 0x000fe200078efcff */
[----:B------:R-:W-:Y:S02]  /*33a0*/  HADD2 R46, R46, -1028, -1028 ;  /* 0xe404e4042e2e7430 */ /* 0x000fe40000000000 */
[----:B------:R-:W-:-:S02]  /*33b0*/  HFMA2 R11, R11, R22, R21 ;  /* 0x000000160b0b7231 */ /* 0x000fc40000000015 */
[-C--:B------:R-:W-:Y:S02]  /*33c0*/  HFMA2 R10, R38, R33.reuse.H0_H0, -132, -132 ;  /* 0xd820d820260a7431 */ /* 0x080fe40000040021 */
[-C--:B------:R-:W-:Y:S02]  /*33d0*/  HFMA2 R37, R46, R22.reuse, R37 ;  /* 0x000000162e257231 */ /* 0x080fe40000000025 */
[----:B------:R-:W-:Y:S02]  /*33e0*/  HFMA2 R35, R45, R22, R35 ;  /* 0x000000162d237231 */ /* 0x000fe40000000023 */
[-C--:B------:R-:W-:Y:S02]  /*33f0*/  HFMA2 R8, R8, R33.reuse.H0_H0, -132, -132 ;  /* 0xd820d82008087431 */ /* 0x080fe40000040021 */
[-C--:B------:R-:W-:Y:S02]  /*3400*/  HFMA2 R21, R40, R33.reuse.H0_H0, -132, -132 ;  /* 0xd820d82028157431 */ /* 0x080fe40000040021 */
[----:B------:R-:W-:-:S02]  /*3410*/  HFMA2 R44, R44, R33.H0_H0, -132, -132 ;  /* 0xd820d8202c2c7431 */ /* 0x000fc40000040021 */
[-C--:B------:R-:W-:Y:S02]  /*3420*/  HFMA2 R22, R10, R23.reuse, R20 ;  /* 0x000000170a167231 */ /* 0x080fe40000000014 */
[-C--:B------:R-:W-:Y:S02]  /*3430*/  HFMA2 R20, R8, R23.reuse, R35 ;  /* 0x0000001708147231 */ /* 0x080fe40000000023 */
[-C--:B------:R-:W-:Y:S02]  /*3440*/  HFMA2 R21, R21, R23.reuse, R37 ;  /* 0x0000001715157231 */ /* 0x080fe40000000025 */
[----:B------:R-:W-:Y:S02]  /*3450*/  HFMA2 R23, R44, R23, R11 ;  /* 0x000000172c177231 */ /* 0x000fe4000000000b */
[----:B------:R-:W0:Y:S01]  /*3460*/  LDS.128 R8, [UR4+0x30] ;  /* 0x00003004ff087984 */ /* 0x000e220008000c00 */
[C---:B------:R-:W-:Y:S02]  /*3470*/  LOP3.LUT R52, R16.reuse, 0x380038, RZ, 0xc0, !PT ;  /* 0x0038003810347812 */ /* 0x040fe400078ec0ff */
[----:B------:R-:W-:-:S02]  /*3480*/  LOP3.LUT R48, R16, 0x1c001c0, RZ, 0xc0, !PT ;  /* 0x01c001c010307812 */ /* 0x000fc400078ec0ff */
[C---:B------:R-:W-:Y:S02]  /*3490*/  LOP3.LUT R35, R17.reuse, 0x380038, RZ, 0xc0, !PT ;  /* 0x0038003811237812 */ /* 0x040fe400078ec0ff */
[C---:B------:R-:W-:Y:S02]  /*34a0*/  LOP3.LUT R44, R17.reuse, 0x1c001c0, RZ, 0xc0, !PT ;  /* 0x01c001c0112c7812 */ /* 0x040fe400078ec0ff */
[----:B------:R-:W-:Y:S02]  /*34b0*/  LOP3.LUT R16, R16, 0x70007, RZ, 0xc0, !PT ;  /* 0x0007000710107812 */ /* 0x000fe400078ec0ff */
[----:B------:R-:W-:Y:S02]  /*34c0*/  LOP3.LUT R17, R17, 0x70007, RZ, 0xc0, !PT ;  /* 0x0007000711117812 */ /* 0x000fe400078ec0ff */
[C---:B------:R-:W-:Y:S02]  /*34d0*/  LOP3.LUT R50, R18.reuse, 0x380038, RZ, 0xc0, !PT ;  /* 0x0038003812327812 */ /* 0x040fe400078ec0ff */
        /* <DEDUP_REMOVED lines=21> */
[----:B0-----:R-:W-:-:S02]  /*3630*/  HFMA2 R16, R16, R8, R22 ;  /* 0x0000000810107231 */ /* 0x001fc40000000016 */
[-C--:B------:R-:W-:Y:S01]  /*3640*/  HFMA2 R17, R17, R8.reuse, R20 ;  /* 0x0000000811117231 */ /* 0x080fe20000000014 */
[----:B------:R-:W-:Y:S01]  /*3650*/  LOP3.LUT R40, R40, 0x64006400, RZ, 0xfc, !PT ;  /* 0x6400640028287812 */ /* 0x000fe200078efcff */
[-C--:B------:R-:W-:Y:S01]  /*3660*/  HFMA2 R45, R50, R33.reuse.H0_H0, -132, -132 ;  /* 0xd820d820322d7431 */ /* 0x080fe20000040021 */
[----:B------:R-:W-:Y:S01]  /*3670*/  LOP3.LUT R38, R38, 0x64006400, RZ, 0xfc, !PT ;  /* 0x6400640026267812 */ /* 0x000fe200078efcff */
[-C--:B------:R-:W-:Y:S02]  /*3680*/  HFMA2 R46, R46, R33.reuse.H0_H0, -132, -132 ;  /* 0xd820d8202e2e7431 */ /* 0x080fe40000040021 */
[-C--:B------:R-:W-:Y:S02]  /*3690*/  HFMA2 R18, R18, R8.reuse, R21 ;  /* 0x0000000812127231 */ /* 0x080fe40000000015 */
[----:B------:R-:W-:Y:S01]  /*36a0*/  HFMA2 R23, R19, R8, R23 ;  /* 0x0000000813177231 */ /* 0x000fe20000000017 */
[----:B------:R-:W-:Y:S01]  /*36b0*/  LOP3.LUT R12, R12, 0x64006400, RZ, 0xfc, !PT ;  /* 0x640064000c0c7812 */ /* 0x000fe200078efcff */
[-C--:B------:R-:W-:Y:S01]  /*36c0*/  HFMA2 R48, R48, R33.reuse.H1_H1, -20, -20 ;  /* 0xcd00cd0030307431 */ /* 0x080fe20000060021 */
[----:B------:R-:W-:Y:S01]  /*36d0*/  LOP3.LUT R13, R13, 0x64006400, RZ, 0xfc, !PT ;  /* 0x640064000d0d7812 */ /* 0x000fe200078efcff */
[----:B------:R-:W-:-:S02]  /*36e0*/  HFMA2 R44, R44, R33.H1_H1, -20, -20 ;  /* 0xcd00cd002c2c7431 */ /* 0x000fc40000060021 */
[-C--:B------:R-:W-:Y:S02]  /*36f0*/  HFMA2 R16, R37, R9.reuse, R16 ;  /* 0x0000000925107231 */ /* 0x080fe40000000010 */
[----:B------:R-:W-:Y:S01]  /*3700*/  HFMA2 R22, R35, R9, R17 ;  /* 0x0000000923167231 */ /* 0x000fe20000000011 */
[----:B------:R-:W-:Y:S01]  /*3710*/  LOP3.LUT R14, R14, 0x64006400, RZ, 0xfc, !PT ;  /* 0x640064000e0e7812 */ /* 0x000fe200078efcff */
[-C--:B------:R-:W-:Y:S01]  /*3720*/  HFMA2 R40, R40, R33.reuse.H1_H1, -20, -20 ;  /* 0xcd00cd0028287431 */ /* 0x080fe20000060021 */
[----:B------:R-:W-:Y:S01]  /*3730*/  LOP3.LUT R15, R15, 0x64006400, RZ, 0xfc, !PT ;  /* 0x640064000f0f7812 */ /* 0x000fe200078efcff */
[----:B------:R-:W-:Y:S02]  /*3740*/  HFMA2 R38, R38, R33.H1_H1, -20, -20 ;  /* 0xcd00cd0026267431 */ /* 0x000fe40000060021 */
[-C--:B------:R-:W-:Y:S02]  /*3750*/  HFMA2 R20, R45, R9.reuse, R18 ;  /* 0x000000092d147231 */ /* 0x080fe40000000012 */
[----:B------:R-:W-:-:S02]  /*3760*/  HFMA2 R19, R46, R9, R23 ;  /* 0x000000092e137231 */ /* 0x000fc40000000017 */
[----:B--2---:R-:W-:Y:S02]  /*3770*/  @!P0 IMAD.IADD R6, R34, 0x1, R5 ;  /* 0x0000000122068824 */ /* 0x004fe400078e0205 */
[-C--:B------:R-:W-:Y:S02]  /*3780*/  HFMA2 R16, R48, R10.reuse, R16 ;  /* 0x0000000a30107231 */ /* 0x080fe40000000010 */
[----:B------:R-:W-:Y:S02]  /*3790*/  @!P0 VIADD R33, R4, 0x1 ;  /* 0x0000000104218836 */ /* 0x000fe40000000000 */
[----:B------:R-:W-:Y:S01]  /*37a0*/  HFMA2 R22, R44, R10, R22 ;  /* 0x0000000a2c167231 */ /* 0x000fe20000000016 */
[----:B-----5:R-:W-:Y:S01]  /*37b0*/  @!P0 PRMT R39, R24, 0x7610, R39 ;  /* 0x0000761018278816 */ /* 0x020fe20000000027 */
        /* <DEDUP_REMOVED lines=8> */
[----:B------:R-:W-:-:S02]  /*3840*/  @!P0 IMAD.MOV.U32 R4, RZ, RZ, R33 ;  /* 0x000000ffff048224 */ /* 0x000fc400078e0021 */
[-C--:B------:R-:W-:Y:S02]  /*3850*/  HFMA2 R12, R12, R11.reuse, R16 ;  /* 0x0000000b0c0c7231 */ /* 0x080fe40000000010 */
[-C--:B------:R-:W-:Y:S01]  /*3860*/  HFMA2 R13, R13, R11.reuse, R22 ;  /* 0x0000000b0d0d7231 */ /* 0x080fe20000000016 */
[----:B------:R-:W-:Y:S02]  /*3870*/  @!P0 PRMT R39, R39, 0x7610, R24 ;  /* 0x0000761027278816 */ /* 0x000fe40000000018 */
[----:B------:R-:W-:Y:S01]  /*3880*/  @!P0 PRMT R41, R41, 0x7610, R25 ;  /* 0x0000761029298816 */ /* 0x000fe20000000019 */
[-C--:B------:R-:W-:Y:S01]  /*3890*/  HFMA2 R14, R14, R11.reuse, R20 ;  /* 0x0000000b0e0e7231 */ /* 0x080fe20000000014 */
[----:B------:R-:W-:Y:S01]  /*38a0*/  ISETP.GE.AND P0, PT, R5, R32, PT ;  /* 0x000000200500720c */ /* 0x000fe20003f06270 */
[----:B------:R-:W-:Y:S02]  /*38b0*/  HFMA2 R15, R15, R11, R19 ;  /* 0x0000000b0f0f7231 */ /* 0x000fe40000000013 */
[----:B------:R-:W-:-:S02]  /*38c0*/  HADD2 R12, R12.H0_H0, R12.H1_H1 ;  /* 0x3000000c0c0c7230 */ /* 0x000fc40000000800 */
[----:B------:R-:W-:Y:S02]  /*38d0*/  HADD2 R13, R13.H0_H0, R13.H1_H1 ;  /* 0x3000000d0d0d7230 */ /* 0x000fe40000000800 */
[----:B------:R-:W-:Y:S02]  /*38e0*/  HADD2 R14, R14.H0_H0, R14.H1_H1 ;  /* 0x3000000e0e0e7230 */ /* 0x000fe40000000800 */
[----:B------:R-:W-:Y:S01]  /*38f0*/  HADD2 R15, R15.H0_H0, R15.H1_H1 ;  /* 0x3000000f0f0f7230 */ /* 0x000fe20000000800 */
[----:B------:R-:W-:Y:S02]  /*3900*/  PRMT R12, R12, 0x5410, R13 ;  /* 0x000054100c0c7816 */ /* 0x000fe4000000000d */
[----:B------:R-:W-:Y:S02]  /*3910*/  IADD3 R30, P1, PT, R30, 0x80, RZ ;  /* 0x000000801e1e7810 */ /* 0x000fe40007f3e0ff */
[----:B------:R-:W-:Y:S01]  /*3920*/  PRMT R14, R14, 0x5410, R15 ;  /* 0x000054100e0e7816 */ /* 0x000fe2000000000f */
[----:B------:R-:W-:Y:S01]  /*3930*/  UIADD3 UR4, UPT, UPT, UR4, 0x40, URZ ;  /* 0x0000004004047890 */ /* 0x000fe2000fffe0ff */
[----:B------:R-:W-:-:S02]  /*3940*/  HFMA2 R7, R12, R39, R7 ;  /* 0x000000270c077231 */ /* 0x000fc40000000007 */
[----:B------:R-:W-:Y:S02]  /*3950*/  IMAD.MOV.U32 R8, RZ, RZ, R28 ;  /* 0x000000ffff087224 */ /* 0x000fe400078e001c */
[----:B------:R-:W-:Y:S02]  /*3960*/  IMAD.MOV.U32 R9, RZ, RZ, R29 ;  /* 0x000000ffff097224 */ /* 0x000fe400078e001d */
[----:B------:R-:W-:Y:S02]  /*3970*/  HFMA2 R36, R14, R41, R36 ;  /* 0x000000290e247231 */ /* 0x000fe40000000024 */
[----:B------:R-:W-:Y:S02]  /*3980*/  IMAD.X R31, RZ, RZ, R31, P1 ;  /* 0x000000ffff1f7224 */ /* 0x000fe400008e061f */
[----:B------:R-:W-:Y:S01]  /*3990*/  IMAD.WIDE R28, R0, 0x4, R26 ;  /* 0x00000004001c7825 */ /* 0x000fe200078e021a */
[----:B------:R-:W-:Y:S06]  /*39a0*/  @!P0 BRA `(.L_x_5030) ;  /* 0xffffffe800dc8947 */ /* 0x000fec000383ffff */
[----:B------:R-:W-:-:S07]  /*39b0*/  IMAD.WIDE R28, R0, 0xc, R8 ;  /* 0x0000000c001c7825 */ /* 0x000fce00078e0208 */
.L_x_5029:
[----:B------:R-:W0:Y:S01]  /*39c0*/  LDCU UR5, c[0x0][0x3dc] ;  /* 0x00007b80ff0577ac */ /* 0x000e220008000800 */
[----:B------:R-:W1:Y:S01]  /*39d0*/  LDC.64 R16, c[0x0][0x3a0] ;  /* 0x0000e800ff107b82 */ /* 0x000e620000000a00 */
[----:B0-----:R-:W-:-:S04]  /*39e0*/  VIMNMX R2, PT, PT, R2, UR5, PT ;  /* 0x0000000502027c48 */ /* 0x001fc8000bfe0100 */
[----:B------:R-:W-:-:S13]  /*39f0*/  ISETP.GT.AND P0, PT, R2, R5, PT ;  /* 0x000000050200720c */ /* 0x000fda0003f04270 */
[----:B------:R-:W-:Y:S05]  /*3a00*/  @!P0 BRA `(.L_x_5031) ;  /* 0x0000000800a48947 */ /* 0x000fea0003800000 */
[----:B------:R-:W-:-:S03]  /*3a10*/  IMAD.WIDE.U32 R42, R5, 0x4, R42 ;  /* 0x00000004052a7825 */ /* 0x000fc600078e002a */
[----:B------:R-:W-:-:S05]  /*3a20*/  IADD3 R20, P0, PT, R42, 0x2, RZ ;  /* 0x000000022a147810 */ /* 0x000fca0007f1e0ff */
[----:B------:R-:W-:-:S08]  /*3a30*/  IMAD.X R21, RZ, RZ, R43, P0 ;  /* 0x000000ffff157224 */ /* 0x000fd000000e062b */
.L_x_5032:
[----:B------:R-:W2:Y:S01]  /*3a40*/  LDG.E.128.CONSTANT R12, desc[UR6][R28.64] ;  /* 0x000000061c0c7981 */ /* 0x000ea2000c1e9d00 */
[----:B------:R-:W-:-:S13]  /*3a50*/  ISETP.NE.AND P0, PT, R5, R6, PT ;  /* 0x000000060500720c */ /* 0x000fda0003f05270 */
[----:B------:R-:W-:Y:S01]  /*3a60*/  @!P0 IMAD R18, R4, 0x8, R1 ;  /* 0x0000000804128824 */ /* 0x000fe200078e0201 */
[----:B------:R0:W3:Y:S05]  /*3a70*/  @!P0 LDG.E.U16.CONSTANT R24, desc[UR6][R20.64] ;  /* 0x0000000614188981 */ /* 0x0000ea000c1e9500 */
[----:B------:R-:W4:Y:S01]  /*3a80*/  @!P0 LDL.64 R18, [R18+0x8] ;  /* 0x0000080012128983 */ /* 0x000f220000100a00 */
[----:B------:R-:W-:Y:S02]  /*3a90*/  IMAD.MOV.U32 R0, RZ, RZ, 0x2c00 ;  /* 0x00002c00ff007424 */ /* 0x000fe400078e00ff */
[----:B------:R-:W-:-:S05]  /*3aa0*/  IMAD.MOV.U32 R8, RZ, RZ, 0x2400 ;  /* 0x00002400ff087424 */ /* 0x000fca00078e00ff */
[----:B------:R-:W-:Y:S02]  /*3ab0*/  PRMT R0, R8, 0x5410, R0 ;  /* 0x0000541008007816 */ /* 0x000fe40000000000 */
[----:B------:R-:W5:Y:S01]  /*3ac0*/  LDS.128 R8, [UR4] ;  /* 0x00000004ff087984 */ /* 0x000f620008000c00 */
[----:B------:R-:W-:Y:S01]  /*3ad0*/  IMAD.MOV.U32 R27, RZ, RZ, 0x3400 ;  /* 0x00003400ff1b7424 */ /* 0x000fe200078e00ff */
[----:B0-----:R-:W-:-:S05]  /*3ae0*/  IADD3 R20, P1, PT, R20, 0x40, RZ ;  /* 0x0000004014147810 */ /* 0x001fca0007f3e0ff */
[----:B------:R-:W-:Y:S01]  /*3af0*/  IMAD.X R21, RZ, RZ, R21, P1 ;  /* 0x000000ffff157224 */ /* 0x000fe200008e0615 */
[----:B--2---:R-:W-:Y:S02]  /*3b00*/  SHF.R.U32.HI R23, RZ, 0x8, R12 ;  /* 0x00000008ff177819 */ /* 0x004fe4000001160c */
        /* <DEDUP_REMOVED lines=28> */
[-C--:B------:R-:W-:Y:S02]  /*3cd0*/  HFMA2 R46, R46, R27.reuse.H0_H0, -258, -258 ;  /* 0xdc08dc082e2e7431 */ /* 0x080fe4000004001b */
[-C--:B------:R-:W-:Y:S02]  /*3ce0*/  HFMA2 R38, R38, R27.reuse.H0_H0, -258, -258 ;  /* 0xdc08dc0826267431 */ /* 0x080fe4000004001b */
[-C--:B------:R-:W-:Y:S01]  /*3cf0*/  HFMA2 R37, R44, R27.reuse.H0_H0, -258, -258 ;  /* 0xdc08dc082c257431 */ /* 0x080fe2000004001b */
[----:B------:R-:W-:Y:S01]  /*3d00*/  LOP3.LUT R44, R12, 0x300030, RZ, 0xc0, !PT ;  /* 0x003000300c2c7812 */ /* 0x000fe200078ec0ff */
[----:B------:R-:W-:-:S02]  /*3d10*/  HFMA2 R32, R48, R27.H0_H0, -258, -258 ;  /* 0xdc08dc0830207431 */ /* 0x000fc4000004001b */
        /* <DEDUP_REMOVED lines=23> */
[----:B------:R-:W-:Y:S01]  /*3e90*/  HFMA2 R14, R37, R9, R42 ;  /* 0x00000009250e7231 */ /* 0x000fe2000000002a */
[----:B------:R-:W-:Y:S01]  /*3ea0*/  LOP3.LUT R33, R13, 0xc000c0, RZ, 0xc0, !PT ;  /* 0x00c000c00d217812 */ /* 0x000fe200078ec0ff */
[----:B------:R-:W-:-:S02]  /*3eb0*/  HFMA2 R46, R15, R0.H1_H1, -66, -66 ;  /* 0xd420d4200f2e7431 */ /* 0x000fc40000060000 */
        /* <DEDUP_REMOVED lines=9> */
[----:B------:R-:W-:Y:S02]  /*3f50*/  LOP3.LUT R53, R23, 0x300030, RZ, 0xc0, !PT ;  /* 0x0030003017357812 */ /* 0x000fe400078ec0ff */
        /* <DEDUP_REMOVED lines=39> */
[-C--:B------:R-:W-:Y:S02]  /*41d0*/  HFMA2 R22, R22, R12.reuse, R42 ;  /* 0x0000000c16167231 */ /* 0x080fe4000000002a */
        /* <DEDUP_REMOVED lines=10> */
[----:B------:R-:W-:Y:S02]  /*4280*/  HFMA2 R8, R27, R13, R8 ;  /* 0x0000000d1b087231 */ /* 0x000fe40000000008 */
[----:B---3--:R-:W-:Y:S02]  /*4290*/  @!P0 IMAD.IADD R6, R24, 0x1, R5 ;  /* 0x0000000118068824 */ /* 0x008fe400078e0205 */
[-C--:B------:R-:W-:Y:S02]  /*42a0*/  HFMA2 R53, R53, R0.reuse.H0_H0, -18, -18 ;  /* 0xcc80cc8035357431 */ /* 0x080fe40000040000 */
[----:B------:R-:W-:Y:S02]  /*42b0*/  @!P0 VIADD R34, R4, 0x1 ;  /* 0x0000000104228836 */ /* 0x000fe40000000000 */
[----:B------:R-:W-:-:S02]  /*42c0*/  HFMA2 R51, R51, R0.H0_H0, -18, -18 ;  /* 0xcc80cc8033337431 */ /* 0x000fc40000040000 */
[-C--:B------:R-:W-:Y:S02]  /*42d0*/  HFMA2 R23, R38, R14.reuse, R23 ;  /* 0x0000000e26177231 */ /* 0x080fe40000000017 */
[----:B------:R-:W-:Y:S01]  /*42e0*/  HFMA2 R25, R37, R14, R25 ;  /* 0x0000000e25197231 */ /* 0x000fe20000000019 */
[----:B----4-:R-:W-:Y:S01]  /*42f0*/  @!P0 PRMT R39, R18, 0x7610, R39 ;  /* 0x0000761012278816 */ /* 0x010fe20000000027 */
[----:B------:R-:W-:Y:S01]  /*4300*/  VIADD R5, R5, 0x10 ;  /* 0x0000001005057836 */ /* 0x000fe20000000000 */
[----:B------:R-:W-:Y:S01]  /*4310*/  @!P0 PRMT R41, R19, 0x7610, R41 ;  /* 0x0000761013298816 */ /* 0x000fe20000000029 */
[----:B------:R-:W-:Y:S02]  /*4320*/  HFMA2 R49, R49, R0.H0_H0, -18, -18 ;  /* 0xcc80cc8031317431 */ /* 0x000fe40000040000 */
[----:B------:R-:W-:Y:S02]  /*4330*/  HFMA2 R9, R9, R14, R22 ;  /* 0x0000000e09097231 */ /* 0x000fe40000000016 */
[----:B------:R-:W-:-:S02]  /*4340*/  HFMA2 R0, R35, R0.H0_H0, -18, -18 ;  /* 0xcc80cc8023007431 */ /* 0x000fc40000040000 */
[----:B------:R-:W-:Y:S02]  /*4350*/  HFMA2 R8, R40, R14, R8 ;  /* 0x0000000e28087231 */ /* 0x000fe40000000008 */
[----:B------:R-:W-:Y:S02]  /*4360*/  @!P0 IMAD.MOV.U32 R4, RZ, RZ, R34 ;  /* 0x000000ffff048224 */ /* 0x000fe400078e0022 */
        /* <DEDUP_REMOVED lines=12> */
[----:B------:R-:W-:-:S03]  /*4430*/  UIADD3 UR4, UPT, UPT, UR4, 0x20, URZ ;  /* 0x0000002004047890 */ /* 0x000fc6000fffe0ff */
[----:B------:R-:W-:Y:S01]  /*4440*/  PRMT R9, R9, 0x5410, R0 ;  /* 0x0000541009097816 */ /* 0x000fe20000000000 */
[----:B------:R-:W-:Y:S02]  /*4450*/  IMAD.U32 R0, RZ, RZ, UR9 ;  /* 0x00000009ff007e24 */ /* 0x000fe4000f8e00ff */
[----:B------:R-:W-:Y:S02]  /*4460*/  HFMA2 R7, R23, R39, R7 ;  /* 0x0000002717077231 */ /* 0x000fe40000000007 */
[----:B------:R-:W-:Y:S02]  /*4470*/  HFMA2 R36, R9, R41, R36 ;  /* 0x0000002909247231 */ /* 0x000fe40000000024 */
[----:B------:R-:W-:Y:S01]  /*4480*/  IMAD.WIDE R28, R0, 0x4, R28 ;  /* 0x00000004001c7825 */ /* 0x000fe200078e021c */
[----:B------:R-:W-:Y:S06]  /*4490*/  @!P0 BRA `(.L_x_5032) ;  /* 0xfffffff400688947 */ /* 0x000fec000383ffff */
.L_x_5031:
        /* <DEDUP_REMOVED lines=9> */
.L_x_5036:
[----:B------:R-:W0:Y:S02]  /*4530*/  LDS R2, [R0] ;  /* 0x0000000000027984 */ /* 0x000e240000000800 */
[----:B0-----:R-:W-:-:S05]  /*4540*/  HADD2 R3, R2, R7 ;  /* 0x0000000702037230 */ /* 0x001fca0000000000 */
[----:B------:R-:W0:Y:S02]  /*4550*/  ATOMS.CAST.SPIN P0, [R0], R2, R3 ;  /* 0x000000020000758d */ /* 0x000e240001800003 */
[----:B0-----:R-:W-:Y:S05]  /*4560*/  @!P0 BRA `(.L_x_5036) ;  /* 0xfffffffc00f08947 */ /* 0x001fea000383ffff */
[----:B------:R-:W-:Y:S05]  /*4570*/  BRA `(.L_x_5034) ;  /* 0x00000000000c7947 */ /* 0x000fea0003800000 */
.L_x_5035:
[----:B------:R-:W2:Y:S02]  /*4580*/  LD.E R0, desc[UR6][R16.64] ;  /* 0x0000000610007980 */ /* 0x000ea4000c101900 */
[----:B--2---:R-:W-:-:S05]  /*4590*/  IMAD.IADD R3, R7, 0x1, R0 ;  /* 0x0000000107037824 */ /* 0x004fca00078e0200 */
[----:B------:R0:W-:Y:S02]  /*45a0*/  ST.E desc[UR6][R16.64], R3 ;  /* 0x0000000310007985 */ /* 0x0001e4000c101906 */
.L_x_5034:
[----:B------:R-:W-:Y:S05]  /*45b0*/  BSYNC.RECONVERGENT B0 ;  /* 0x0000000000007941 */ /* 0x000fea0003800200 */
.L_x_5033:
[----:B------:R1:W-:Y:S02]  /*45c0*/  ATOM.E.ADD.F16x2.RN.STRONG.GPU P0, RZ, desc[UR6][R16.64+0x4], R36 ;  /* 0x8000042410ff79a2 */ /* 0x0003e4000c10e106 */
[----:B-1----:R-:W-:Y:S05]  /*45d0*/  @P0 EXIT ;  /* 0x000000000000094d */ /* 0x002fea0003800000 */
[----:B------:R-:W1:Y:S02]  /*45e0*/  QSPC.E.S P0, RZ, [R16+0x4] ;  /* 0x0000040010ff73aa */ /* 0x000e640000000500 */
[----:B-1----:R-:W-:Y:S05]  /*45f0*/  @!P0 BRA `(.L_x_5037) ;  /* 0x00000000001c8947 */ /* 0x002fea0003800000 */
[----:B------:R-:W-:-:S05]  /*4600*/  IMAD.MOV.U32 R2, RZ, RZ, R16 ;  /* 0x000000ffff027224 */ /* 0x000fca00078e0010 */
[----:B------:R-:W-:-:S07]  /*4610*/  MOV R0, R2 ;  /* 0x0000000200007202 */ /* 0x000fce0000000f00 */
.L_x_5038:
[----:B------:R-:W0:Y:S02]  /*4620*/  LDS R2, [R0+0x4] ;  /* 0x0000040000027984 */ /* 0x000e240000000800 */
[----:B0-----:R-:W-:-:S05]  /*4630*/  HFMA2 R3, R2, 1, 1, R36 ;  /* 0x3c003c0002037831 */ /* 0x001fca0000000024 */
[----:B------:R-:W0:Y:S02]  /*4640*/  ATOMS.CAST.SPIN P0, [R0+0x4], R2, R3 ;  /* 0x000004020000758d */ /* 0x000e240001800003 */
[----:B0-----:R-:W-:Y:S05]  /*4650*/  @!P0 BRA `(.L_x_5038) ;  /* 0xfffffffc00f08947 */ /* 0x001fea000383ffff */
[----:B------:R-:W-:Y:S05]  /*4660*/  EXIT ;  /* 0x000000000000794d */ /* 0x000fea0003800000 */
.L_x_5037:
[----:B------:R-:W0:Y:S02]  /*4670*/  LD.E R0, desc[UR6][R16.64+0x4] ;  /* 0x0000040610007980 */ /* 0x000e24000c101900 */
[----:B0-----:R-:W-:-:S05]  /*4680*/  IMAD.IADD R3, R36, 0x1, R0 ;  /* 0x0000000124037824 */ /* 0x001fca00078e0200 */
[----:B------:R-:W-:Y:S01]  /*4690*/  ST.E desc[UR6][R16.64+0x4], R3 ;  /* 0x0000040310007985 */ /* 0x000fe2000c101906 */
[----:B------:R-:W-:Y:S05]  /*46a0*/  EXIT ;  /* 0x000000000000794d */ /* 0x000fea0003800000 */
.L_x_5039:
        /* <DEDUP_REMOVED lines=13> */
.L_x_5360:


//--------------------- .text._Z23gemm_half_q_half_kernelILi1ELi128ELb1ELb0ELi64EEvPK6__halfPKjS4_S2_PS0_iiiiPKtS7_iiiiiibS2_i --------------------------
	.section	.text._Z23gemm_half_q_half_kernelILi1ELi128ELb1ELb0ELi64EEvPK6__halfPKjS4_S2_PS0_iiiiPKtS7_iiiiiibS2_i,"ax",@progbits
	.align	128
        .global         _Z23gemm_half_q_half_kernelILi1ELi128ELb1ELb0ELi64EEvPK6__halfPKjS4_S2_PS0_iiiiPKtS7_iiiiiibS2_i
        .type           _Z23gemm_half_q_half_kernelILi1ELi128ELb1ELb0ELi64EEvPK6__halfPKjS4_S2_PS0_iiiiPKtS7_iiiiiibS2_i,@function
        .size           _Z23gemm_half_q_half_kernelILi1ELi128ELb1ELb0ELi64EEvPK6__halfPKjS4_S2_PS0_iiiiPKtS7_iiiiiibS2_i,(.L_x_5361 - _Z23gemm_half_q_half_kernelILi1ELi128ELb1ELb0ELi64EEvPK6__halfPKjS4_S2_PS0_iiiiPKtS7_iiiiiibS2_i)
        .other          _Z23gemm_half_q_half_kernelILi1ELi128ELb1ELb0ELi64EEvPK6__halfPKjS4_S2_PS0_iiiiPKtS7_iiiiiibS2_i,@"STO_CUDA_ENTRY STV_DEFAULT"
_Z23gemm_half_q_half_kernelILi1ELi128ELb1ELb0ELi64EEvPK6__halfPKjS4_S2_PS0_iiiiPKtS7_iiiiiibS2_i:
.text._Z23gemm_half_q_half_kernelILi1ELi128ELb1ELb0ELi64EEvPK6__halfPKjS4_S2_PS0_iiiiPKtS7_iiiiiibS2_i:
[----:B------:R-:W0:Y:S08]  /*0000*/  LDC R1, c[0x0][0x37c] ;  /* 0x0000df00ff017b82 */ /* 0x000e300000000800 */
[----:B------:R-:W1:Y:S01]  /*0010*/  S2UR UR6, SR_CTAID.Y ;  /* 0x00000000000679c3 */ /* 0x000e620000002600 */
[----:B------:R-:W2:Y:S01]  /*0020*/  S2R R4, SR_CTAID.X ;  /* 0x0000000000047919 */ /* 0x000ea20000002500 */
[----:B0-----:R-:W-:-:S04]  /*0030*/  IADD3 R1, PT, PT, R1, -0x10, RZ ;  /* 0xfffffff001017810 */ /* 0x001fc80007ffe0ff */
[----:B------:R-:W-:Y:S02]  /*0040*/  R2UR UR22, R1 ;  /* 0x00000000011672ca */ /* 0x000fe400000e0000 */
        /* <DEDUP_REMOVED lines=14> */
[----:B------:R-:W-:Y:S01]  /*0130*/  MOV R3, UR9 ;  /* 0x0000000900037c02 */ /* 0x000fe20008000f00 */
[----:B-1----:R-:W-:-:S03]  /*0140*/  VIADD R13, R9, UR9 ;  /* 0x00000009090d7c36 */ /* 0x002fc60008000000 */
        /* <DEDUP_REMOVED lines=25> */
.L_x_5041:
[----:B------:R-:W-:Y:S05]  /*02e0*/  BSYNC.RECONVERGENT B0 ;  /* 0x0000000000007941 */ /* 0x000fea0003800200 */
.L_x_5040:
        /* <DEDUP_REMOVED lines=22> */
[----:B------:R-:W-:Y:S01]  /*0450*/  IMAD.SHL.U32 R9, R9, 0x10, RZ ;  /* 0x0000001009097824 */ /* 0x000fe200078e00ff */
[----:B------:R-:W-:Y:S01]  /*0460*/  UMOV UR4, URZ ;  /* 0x000000ff00047c82 */ /* 0x000fe20008000000 */
[----:B------:R-:W-:Y:S01]  /*0470*/  LEA.HI R10, R11, R2, RZ, 0x3 ;  /* 0x000000020b0a7211 */ /* 0x000fe200078f18ff */
[----:B------:R-:W-:Y:S02]  /*0480*/  UMOV UR5, UR9 ;  /* 0x0000000900057c82 */ /* 0x000fe40008000000 */
[----:B------:R-:W-:Y:S02]  /*0490*/  LOP3.LUT R9, R9, 0x10, RZ, 0xc0, !PT ;  /* 0x0000001009097812 */ /* 0x000fe400078ec0ff */
[----:B-1----:R-:W-:-:S07]  /*04a0*/  SHF.R.S32.HI R10, RZ, 0x3, R10 ;  /* 0x00000003ff0a7819 */ /* 0x002fce000001140a */
.L_x_5043:
[----:B-----5:R-:W-:-:S05]  /*04b0*/  IADD3 R15, PT, PT, R8, UR4, RZ ;  /* 0x00000004080f7c10 */ /* 0x020fca000fffe0ff */
        /* <DEDUP_REMOVED lines=8> */
[----:B------:R-:W-:Y:S02]  /*0540*/  UIMAD.WIDE.U32 UR6, UR6, 0x2, UR10 ;  /* 0x00000002060678a5 */ /* 0x000fe4000f8e000a */
[----:B------:R0:W2:Y:S04]  /*0550*/  LDG.E.U16.CONSTANT R11, desc[UR18][R14.64] ;  /* 0x000000120e0b7981 */ /* 0x0000a8000c1e9500 */
        /* <DEDUP_REMOVED lines=33> */
[----:B-1----:R-:W-:Y:S05]  /*0770*/  BRA.U !UP0, `(.L_x_5043) ;  /* 0xfffffffd084c7547 */ /* 0x002fea000b83ffff */
.L_x_5042:
[----:B------:R-:W1:Y:S01]  /*0780*/  LDCU UR21, c[0x0][0x3c8] ;  /* 0x00007900ff1577ac */ /* 0x000e620008000800 */
[----:B------:R-:W-:Y:S01]  /*0790*/  UMOV UR4, URZ ;  /* 0x000000ff00047c82 */ /* 0x000fe20008000000 */
[----:B-1----:R-:W-:-:S09]  /*07a0*/  UISETP.GT.AND UP0, UPT, UR9, UR21, UPT ;  /* 0x000000150900728c */ /* 0x002fd2000bf04270 */
[----:B------:R-:W-:Y:S05]  /*07b0*/  BRA.U !UP0, `(.L_x_5044) ;  /* 0x0000000108207547 */ /* 0x000fea000b800000 */
        /* <DEDUP_REMOVED lines=8> */
.L_x_5044:
        /* <DEDUP_REMOVED lines=12> */
.L_x_5045:
        /* <DEDUP_REMOVED lines=11> */
[----:B------:R-:W-:-:S12]  /*09b0*/  USHF.L.U32 UR6, UR7, 0x2, URZ ;  /* 0x0000000207067899 */ /* 0x000fd800080006ff */
.L_x_5046:
        /* <DEDUP_REMOVED lines=12> */
.L_x_5047:
        /* <DEDUP_REMOVED lines=12> */
.L_x_5048:
[----:B------:R-:W-:Y:S02]  /*0b40*/  UISETP.LT.AND UP0, UPT, UR9, UR21, UPT ;  /* 0x000000150900728c */ /* 0x000fe4000bf01270 */
[----:B------:R-:W-:Y:S02]  /*0b50*/  VIMNMX R0, PT, PT, R0, UR21, PT ;  /* 0x0000001500007c48 */ /* 0x000fe4000bfe0100 */
[----:B------:R-:W-:Y:S01]  /*0b60*/  PRMT R20, RZ, 0x5410, RZ ;  /* 0x00005410ff147816 */ /* 0x000fe200000000ff */
[----:B------:R-:W-:Y:S02]  /*0b70*/  USEL UR17, UR9, UR21, UP0 ;  /* 0x0000001509117287 */ /* 0x000fe40008000000 */
[----:B------:R-:W-:Y:S02]  /*0b80*/  ISETP.GT.AND P0, PT, R0, UR9, PT ;  /* 0x0000000900007c0c */ /* 0x000fe4000bf04270 */
[----:B------:R-:W-:Y:S01]  /*0b90*/  PRMT R21, RZ, 0x5410, RZ ;  /* 0x00005410ff157816 */ /* 0x000fe200000000ff */
[----:B------:R-:W-:-:S04]  /*0ba0*/  USHF.R.S32.HI UR20, URZ, 0x1f, UR17 ;  /* 0x0000001fff147899 */ /* 0x000fc80008011411 */
[----:B------:R-:W-:-:S04]  /*0bb0*/  ULEA.HI UR20, UR20, UR17, URZ, 0x5 ;  /* 0x0000001114147291 */ /* 0x000fc8000f8f28ff */
[----:B------:R-:W-:-:S04]  /*0bc0*/  USHF.R.S32.HI UR20, URZ, 0x5, UR20 ;  /* 0x00000005ff147899 */ /* 0x000fc80008011414 */
[----:B------:R-:W-:-:S04]  /*0bd0*/  ULEA UR4, UR20, UR4, 0x3 ;  /* 0x0000000414047291 */ /* 0x000fc8000f8e18ff */
[----:B------:R-:W-:-:S04]  /*0be0*/  UIADD3 UR4, UPT, UPT, UR6, UR4, UR5 ;  /* 0x0000000406047290 */ /* 0x000fc8000fffe005 */
[----:B------:R-:W-:-:S04]  /*0bf0*/  UIADD3 UR4, UPT, UPT, UR8, UR4, UR7 ;  /* 0x0000000408047290 */ /* 0x000fc8000fffe007 */
[----:B------:R-:W-:Y:S01]  /*0c00*/  UIMAD UR4, UR4, UR14, URZ ;  /* 0x0000000e040472a4 */ /* 0x000fe2000f8e02ff */
[----:B------:R-:W-:Y:S11]  /*0c10*/  @!P0 BRA `(.L_x_5049) ;  /* 0x0000003400148947 */ /* 0x000ff60003800000 */
[----:B------:R-:W-:Y:S01]  /*0c20*/  IMAD.U32 R6, RZ, RZ, UR12 ;  /* 0x0000000cff067e24 */ /* 0x000fe2000f8e00ff */
[----:B------:R-:W-:Y:S01]  /*0c30*/  MOV R7, UR13 ;  /* 0x0000000d00077c02 */ /* 0x000fe20008000f00 */
[----:B------:R-:W2:Y:S01]  /*0c40*/  LDL.64 R28, [R1] ;  /* 0x00000000011c7983 */ /* 0x000ea20000100a00 */
[----:B------:R-:W1:Y:S01]  /*0c50*/  S2UR UR5, SR_CgaCtaId ;  /* 0x00000000000579c3 */ /* 0x000e620000008800 */
[----:B------:R-:W3:Y:S02]  /*0c60*/  LDCU.64 UR12, c[0x0][0x388] ;  /* 0x00007100ff0c77ac */ /* 0x000ee40008000a00 */
[----:B------:R-:W4:Y:S01]  /*0c70*/  LDG.E.U16.CONSTANT R6, desc[UR18][R6.64+0x2] ;  /* 0x0000021206067981 */ /* 0x000f22000c1e9500 */
[----:B------:R-:W-:Y:S01]  /*0c80*/  IADD3 R0, P0, PT, R2, UR4, RZ ;  /* 0x0000000402007c10 */ /* 0x000fe2000ff1e0ff */
[----:B------:R-:W-:Y:S02]  /*0c90*/  USHF.R.S32.HI UR6, URZ, 0x1f, UR4 ;  /* 0x0000001fff067899 */ /* 0x000fe40008011404 */
[----:B------:R-:W-:-:S02]  /*0ca0*/  UISETP.LT.AND UP0, UPT, UR15, UR21, UPT ;  /* 0x000000150f00728c */ /* 0x000fc4000bf01270 */
[----:B------:R-:W-:Y:S02]  /*0cb0*/  UIMAD.WIDE.U32 UR10, UR16, 0x100, UR10 ;  /* 0x00000100100a78a5 */ /* 0x000fe4000f8e000a */
[----:B0-----:R-:W-:Y:S01]  /*0cc0*/  LEA.HI.X.SX32 R5, R2, UR6, 0x1, P0 ;  /* 0x0000000602057c11 */ /* 0x001fe200080f0eff */
[----:B------:R-:W-:Y:S01]  /*0cd0*/  USEL UR15, UR15, UR21, UP0 ;  /* 0x000000150f0f7287 */ /* 0x000fe20008000000 */
[----:B------:R-:W-:Y:S01]  /*0ce0*/  PRMT R21, RZ, 0x5410, RZ ;  /* 0x00005410ff157816 */ /* 0x000fe200000000ff */
[----:B------:R-:W-:Y:S01]  /*0cf0*/  UMOV UR8, 0x400 ;  /* 0x0000040000087882 */ /* 0x000fe20000000000 */
[----:B------:R-:W-:Y:S01]  /*0d00*/  UIADD3 UR10, UP0, UPT, UR10, 0x2, URZ ;  /* 0x000000020a0a7890 */ /* 0x000fe2000ff1e0ff */
[C---:B---3--:R-:W-:Y:S02]  /*0d10*/  LEA R4, P0, R0.reuse, UR12, 0x2 ;  /* 0x0000000c00047c11 */ /* 0x048fe4000f8010ff */
[----:B------:R-:W-:Y:S02]  /*0d20*/  PRMT R20, RZ, 0x5410, RZ ;  /* 0x00005410ff147816 */ /* 0x000fe400000000ff */
[----:B------:R-:W-:Y:S01]  /*0d30*/  LEA.HI.X R5, R0, UR13, R5, 0x2, P0 ;  /* 0x0000000d00057c11 */ /* 0x000fe200080f1405 */
[----:B-1----:R-:W-:-:S02]  /*0d40*/  ULEA UR8, UR5, UR8, 0x18 ;  /* 0x0000000805087291 */ /* 0x002fc4000f8ec0ff */
[----:B------:R-:W-:Y:S01]  /*0d50*/  UIADD3.X UR11, UPT, UPT, URZ, UR11, URZ, UP0, !UPT ;  /* 0x0000000bff0b7290 */ /* 0x000fe200087fe4ff */
[----:B----4-:R-:W-:Y:S02]  /*0d60*/  R2UR UR4, R6 ;  /* 0x00000000060472ca */ /* 0x010fe400000e0000 */
[----:B--2---:R-:W-:-:S11]  /*0d70*/  PRMT R0, R29, 0x5432, R29 ;  /* 0x000054321d007816 */ /* 0x004fd6000000001d */
[----:B------:R-:W-:-:S03]  /*0d80*/  UIADD3 UR5, UPT, UPT, UR9, UR4, URZ ;  /* 0x0000000409057290 */ /* 0x000fc6000fffe0ff */
[----:B------:R-:W-:-:S09]  /*0d90*/  UMOV UR4, URZ ;  /* 0x000000ff00047c82 */ /* 0x000fd20008000000 */
.L_x_5050:
[----:B------:R-:W2:Y:S01]  /*0da0*/  LDG.E.128.CONSTANT R8, desc[UR18][R4.64] ;  /* 0x0000001204087981 */ /* 0x000ea2000c1e9d00 */
[----:B------:R-:W-:Y:S02]  /*0db0*/  MOV R7, UR14 ;  /* 0x0000000e00077c02 */ /* 0x000fe40008000f00 */
[----:B------:R-:W-:Y:S01]  /*0dc0*/  MOV R27, UR14 ;  /* 0x0000000e001b7c02 */ /* 0x000fe20008000f00 */
[----:B------:R-:W0:Y:S02]  /*0dd0*/  LDS.64 R22, [UR8] ;  /* 0x00000008ff167984 */ /* 0x000e240008000a00 */
[----:B------:R-:W-:-:S05]  /*0de0*/  IMAD.WIDE R6, R7, 0x4, R4 ;  /* 0x0000000407067825 */ /* 0x000fca00078e0204 */
[----:B------:R1:W3:Y:S01]  /*0df0*/  LDG.E.128.CONSTANT R12, desc[UR18][R6.64] ;  /* 0x00000012060c7981 */ /* 0x0002e2000c1e9d00 */
[----:B------:R-:W-:-:S05]  /*0e00*/  IMAD.WIDE R26, R27, 0x4, R6 ;  /* 0x000000041b1a7825 */ /* 0x000fca00078e0206 */
[----:B------:R4:W5:Y:S01]  /*0e10*/  LDG.E.128.CONSTANT R16, desc[UR18][R26.64] ;  /* 0x000000121a107981 */ /* 0x000962000c1e9d00 */
[----:B--2---:R-:W-:Y:S02]  /*0e20*/  LOP3.LUT R4, R9, 0xff, RZ, 0xc0, !PT ;  /* 0x000000ff09047812 */ /* 0x004fe400078ec0ff */
[----:B------:R-:W-:Y:S02]  /*0e30*/  LOP3.LUT R24, R8, 0xff, RZ, 0xc0, !PT ;  /* 0x000000ff08187812 */ /* 0x000fe400078ec0ff */
[----:B------:R-:W-:Y:S02]  /*0e40*/  IADD3 R30, PT, PT, R4, -0x80, RZ ;  /* 0xffffff80041e7810 */ /* 0x000fe40007ffe0ff */
[----:B------:R-:W-:Y:S01]  /*0e50*/  LOP3.LUT R4, R10, 0xff, RZ, 0xc0, !PT ;  /* 0x000000ff0a047812 */ /* 0x000fe200078ec0ff */
[----:B------:R-:W-:Y:S01]  /*0e60*/  VIADD R24, R24, 0xffffff80 ;  /* 0xffffff8018187836 */ /* 0x000fe20000000000 */
[----:B------:R-:W-:Y:S01]  /*0e70*/  LOP3.LUT R25, R11, 0xff, RZ, 0xc0, !PT ;  /* 0x000000ff0b197812 */ /* 0x000fe200078ec0ff */
[----:B-1----:R-:W1:Y:S01]  /*0e80*/  I2F.F16 R6, R30 ;  /* 0x0000001e00067306 */ /* 0x002e620000200c00 */
[----:B------:R-:W-:-:S02]  /*0e90*/  IADD3 R7, PT, PT, R4, -0x80, RZ ;  /* 0xffffff8004077810 */ /* 0x000fc40007ffe0ff */
[----:B------:R-:W-:Y:S02]  /*0ea0*/  SHF.R.U32.HI R4, RZ, 0x8, R8 ;  /* 0x00000008ff047819 */ /* 0x000fe40000011608 */
[----:B------:R-:W-:Y:S02]  /*0eb0*/  IADD3 R25, PT, PT, R25, -0x80, RZ ;  /* 0xffffff8019197810 */ /* 0x000fe40007ffe0ff */
[----:B------:R-:W-:Y:S01]  /*0ec0*/  LOP3.LUT R4, R4, 0xff, RZ, 0xc0, !PT ;  /* 0x000000ff04047812 */ /* 0x000fe200078ec0ff */
[----:B------:R2:W4:Y:S01]  /*0ed0*/  I2F.F16 R5, R24 ;  /* 0x0000001800057306 */ /* 0x0005220000200c00 */
[----:B------:R-:W-:-:S03]  /*0ee0*/  SHF.R.U32.HI R32, RZ, 0x8, R11 ;  /* 0x00000008ff207819 */ /* 0x000fc6000001160b */
[----:B------:R-:W-:Y:S01]  /*0ef0*/  VIADD R29, R4, 0xffffff80 ;  /* 0xffffff80041d7836 */ /* 0x000fe20000000000 */
[----:B------:R-:W-:Y:S02]  /*0f00*/  SHF.R.U32.HI R4, RZ, 0x8, R10 ;  /* 0x00000008ff047819 */ /* 0x000fe4000001160a */
[----:B------:R-:W-:Y:S01]  /*0f10*/  LOP3.LUT R32, R32, 0xff, RZ, 0xc0, !PT ;  /* 0x000000ff20207812 */ /* 0x000fe200078ec0ff */
[----:B------:R-:W3:Y:S01]  /*0f20*/  I2F.F16 R7, R7 ;  /* 0x0000000700077306 */ /* 0x000ee20000200c00 */
[----:B--2---:R-:W-:Y:S01]  /*0f30*/  SHF.R.U32.HI R24, RZ, 0x8, R9 ;  /* 0x00000008ff187819 */ /* 0x004fe20000011609 */
[----:B-1----:R-:W-:Y:S01]  /*0f40*/  HADD2.F32 R31, -RZ, R6.H0_H0 ;  /* 0x20000006ff1f7230 */ /* 0x002fe20000004100 */
[----:B------:R-:W-:Y:S01]  /*0f50*/  LOP3.LUT R30, R4, 0xff, RZ, 0xc0, !PT ;  /* 0x000000ff041e7812 */ /* 0x000fe200078ec0ff */
[--C-:B0-----:R-:W-:Y:S01]  /*0f60*/  HADD2.F32 R4, -RZ, R22.reuse.H0_H0 ;  /* 0x20000016ff047230 */ /* 0x101fe20000004100 */
[----:B------:R-:W-:Y:S02]  /*0f70*/  LOP3.LUT R24, R24, 0xff, RZ, 0xc0, !PT ;  /* 0x000000ff18187812 */ /* 0x000fe400078ec0ff */
[----:B------:R-:W-:Y:S01]  /*0f80*/  IADD3 R32, PT, PT, R32, -0x80, RZ ;  /* 0xffffff8020207810 */ /* 0x000fe20007ffe0ff */
[----:B------:R-:W0:Y:S01]  /*0f90*/  I2F.F16 R29, R29 ;  /* 0x0000001d001d7306 */ /* 0x000e220000200c00 */
[----:B------:R-:W-:Y:S01]  /*0fa0*/  IADD3 R24, PT, PT, R24, -0x80, RZ ;  /* 0xffffff8018187810 */ /* 0x000fe20007ffe0ff */
[----:B----4-:R-:W-:Y:S01]  /*0fb0*/  HADD2.F32 R5, -RZ, R5.H0_H0 ;  /* 0x20000005ff057230 */ /* 0x010fe20000004100 */
[----:B------:R-:W-:Y:S01]  /*0fc0*/  IADD3 R33, PT, PT, R30, -0x80, RZ ;  /* 0xffffff801e217810 */ /* 0x000fe20007ffe0ff */
[----:B------:R-:W-:-:S02]  /*0fd0*/  HADD2.F32 R30, -RZ, R22.H1_H1 ;  /* 0x30000016ff1e7230 */ /* 0x000fc40000004100 */
[----:B------:R-:W-:Y:S01]  /*0fe0*/  FFMA.FTZ R31, R4, R31, RZ ;  /* 0x0000001f041f7223 */ /* 0x000fe200000100ff */
[----:B------:R-:W-:Y:S01]  /*0ff0*/  SHF.R.U32.HI R22, RZ, 0x10, R8 ;  /* 0x00000010ff167819 */ /* 0x000fe20000011608 */
[----:B---3--:R-:W-:Y:S01]  /*1000*/  HADD2.F32 R7, -RZ, R7.H0_H0 ;  /* 0x20000007ff077230 */ /* 0x008fe20000004100 */
[----:B------:R-:W1:Y:S01]  /*1010*/  I2F.F16 R25, R25 ;  /* 0x0000001900197306 */ /* 0x000e620000200c00 */
[----:B------:R-:W-:Y:S01]  /*1020*/  FFMA.FTZ R5, R5, R4, RZ ;  /* 0x0000000405057223 */ /* 0x000fe200000100ff */
[----:B------:R-:W-:Y:S02]  /*1030*/  LOP3.LUT R22, R22, 0xff, RZ, 0xc0, !PT ;  /* 0x000000ff16167812 */ /* 0x000fe400078ec0ff */
[----:B------:R-:W-:Y:S02]  /*1040*/  FFMA.FTZ R7, R4, R7, RZ ;  /* 0x0000000704077223 */ /* 0x000fe400000100ff */
[----:B------:R-:W-:Y:S01]  /*1050*/  IADD3 R22, PT, PT, R22, -0x80, RZ ;  /* 0xffffff8016167810 */ /* 0x000fe20007ffe0ff */
[----:B0-----:R-:W-:Y:S01]  /*1060*/  HADD2.F32 R34, -RZ, R29.H0_H0 ;  /* 0x2000001dff227230 */ /* 0x001fe20000004100 */
[----:B------:R-:W0:Y:S01]  /*1070*/  I2F.F16 R24, R24 ;  /* 0x0000001800187306 */ /* 0x000e220000200c00 */
[----:B------:R-:W-:-:S03]  /*1080*/  SHF.R.U32.HI R29, RZ, 0x10, R10 ;  /* 0x00000010ff1d7819 */ /* 0x000fc6000001160a */
[----:B------:R-:W-:Y:S01]  /*1090*/  FFMA.FTZ R35, R34, R30, R5 ;  /* 0x0000001e22237223 */ /* 0x000fe20000010005 */
[----:B------:R-:W-:Y:S01]  /*10a0*/  SHF.R.U32.HI R5, RZ, 0x10, R9 ;  /* 0x00000010ff057819 */ /* 0x000fe20000011609 */
[----:B-1----:R-:W-:Y:S02]  /*10b0*/  HADD2.F32 R25, -RZ, R25.H0_H0 ;  /* 0x20000019ff197230 */ /* 0x002fe40000004100 */
[----:B------:R1:W2:Y:S01]  /*10c0*/  I2F.F16 R6, R33 ;  /* 0x0000002100067306 */ /* 0x0002a20000200c00 */
[----:B------:R-:W-:Y:S02]  /*10d0*/  LOP3.LUT R5, R5, 0xff, RZ, 0xc0, !PT ;  /* 0x000000ff05057812 */ /* 0x000fe400078ec0ff */
[----:B------:R-:W-:Y:S01]  /*10e0*/  FFMA.FTZ R4, R4, R25, RZ ;  /* 0x0000001904047223 */ /* 0x000fe200000100ff */
[----:B------:R-:W-:Y:S02]  /*10f0*/  IMAD.U32 R25, RZ, RZ, UR14 ;  /* 0x0000000eff197e24 */ /* 0x000fe4000f8e00ff */
[----:B0-----:R-:W-:-:S02]  /*1100*/  HADD2.F32 R24, -RZ, R24.H0_H0 ;  /* 0x20000018ff187230 */ /* 0x001fc40000004100 */
[----:B------:R-:W0:Y:S01]  /*1110*/  I2F.F16 R32, R32 ;  /* 0x0000002000207306 */ /* 0x000e220000200c00 */
[----:B------:R-:W-:Y:S01]  /*1120*/  IMAD.WIDE R26, R25, 0x4, R26 ;  /* 0x00000004191a7825 */ /* 0x000fe200078e021a */
[----:B-1----:R-:W-:-:S03]  /*1130*/  IADD3 R33, PT, PT, R5, -0x80, RZ ;  /* 0xffffff8005217810 */ /* 0x002fc60007ffe0ff */
[C---:B------:R-:W-:Y:S01]  /*1140*/  FFMA.FTZ R31, R30.reuse, R24, R31 ;  /* 0x000000181e1f7223 */ /* 0x040fe2000001001f */
[----:B--2---:R-:W-:Y:S02]  /*1150*/  HADD2.F32 R6, -RZ, R6.H0_H0 ;  /* 0x20000006ff067230 */ /* 0x004fe40000004100 */
[----:B------:R-:W1:Y:S03]  /*1160*/  I2F.F16 R22, R22 ;  /* 0x0000001600167306 */ /* 0x000e660000200c00 */
[----:B------:R-:W-:Y:S01]  /*1170*/  FFMA.FTZ R25, R30, R6, R7 ;  /* 0x000000061e197223 */ /* 0x000fe20000010007 */
[----:B0-----:R-:W-:-:S05]  /*1180*/  HADD2.F32 R37, -RZ, R32.H0_H0 ;  /* 0x20000020ff257230 */ /* 0x001fca0000004100 */
[----:B------:R-:W-:Y:S02]  /*1190*/  FFMA.FTZ R24, R30, R37, R4 ;  /* 0x000000251e187223 */ /* 0x000fe40000010004 */
[----:B------:R0:W2:Y:S01]  /*11a0*/  LDG.E.128.CONSTANT R4, desc[UR18][R26.64] ;  /* 0x000000121a047981 */ /* 0x0000a2000c1e9d00 */
[----:B------:R-:W-:Y:S01]  /*11b0*/  SHF.R.U32.HI R30, RZ, 0x10, R11 ;  /* 0x00000010ff1e7819 */ /* 0x000fe2000001160b */
[----:B------:R-:W3:Y:S01]  /*11c0*/  I2F.F16 R33, R33 ;  /* 0x0000002100217306 */ /* 0x000ee20000200c00 */
[----:B------:R-:W-:Y:S01]  /*11d0*/  LOP3.LUT R29, R29, 0xff, RZ, 0xc0, !PT ;  /* 0x000000ff1d1d7812 */ /* 0x000fe200078ec0ff */
[----:B-1----:R-:W-:Y:S01]  /*11e0*/  HADD2.F32 R34, -RZ, R22.H0_H0 ;  /* 0x20000016ff227230 */ /* 0x002fe20000004100 */
[----:B------:R-:W-:Y:S01]  /*11f0*/  LOP3.LUT R30, R30, 0xff, RZ, 0xc0, !PT ;  /* 0x000000ff1e1e7812 */ /* 0x000fe200078ec0ff */
[----:B------:R-:W-:Y:S01]  /*1200*/  HADD2.F32 R32, -RZ, R23.H0_H0 ;  /* 0x20000017ff207230 */ /* 0x000fe20000004100 */
[----:B------:R-:W-:Y:S01]  /*1210*/  IADD3 R29, PT, PT, R29, -0x80, RZ ;  /* 0xffffff801d1d7810 */ /* 0x000fe20007ffe0ff */
[----:B------:R-:W-:Y:S01]  /*1220*/  UISETP.NE.AND UP0, UPT, UR9, UR5, UPT ;  /* 0x000000050900728c */ /* 0x000fe2000bf05270 */
[----:B------:R-:W-:Y:S01]  /*1230*/  LEA.HI R22, R8, 0xffffff80, RZ, 0x8 ;  /* 0xffffff8008167811 */ /* 0x000fe200078f40ff */
[----:B------:R-:W-:-:S02]  /*1240*/  VIADD R30, R30, 0xffffff80 ;  /* 0xffffff801e1e7836 */ /* 0x000fc40000000000 */
[----:B------:R-:W-:Y:S01]  /*1250*/  FFMA.FTZ R8, R34, R32, R35 ;  /* 0x0000002022087223 */ /* 0x000fe20000010023 */
[----:B------:R-:W-:Y:S01]  /*1260*/  LEA.HI R35, R10, 0xffffff80, RZ, 0x8 ;  /* 0xffffff800a237811 */ /* 0x000fe200078f40ff */
[----:B------:R-:W1:Y:S01]  /*1270*/  I2F.F16 R29, R29 ;  /* 0x0000001d001d7306 */ /* 0x000e620000200c00 */
[----:B------:R-:W-:Y:S02]  /*1280*/  LEA.HI R36, R11, 0xffffff80, RZ, 0x8 ;  /* 0xffffff800b247811 */ /* 0x000fe400078f40ff */
[----:B------:R-:W4:Y:S01]  /*1290*/  LDS.64 R10, [UR8+0x8] ;  /* 0x00000808ff0a7984 */ /* 0x000f220008000a00 */
[----:B---3--:R-:W-:Y:S01]  /*12a0*/  HADD2.F32 R33, -RZ, R33.H0_H0 ;  /* 0x20000021ff217230 */ /* 0x008fe20000004100 */
[----:B------:R-:W-:Y:S02]  /*12b0*/  LEA.HI R9, R9, 0xffffff80, RZ, 0x8 ;  /* 0xffffff8009097811 */ /* 0x000fe400078f40ff */
[----:B------:R-:W-:Y:S01]  /*12c0*/  PLOP3.LUT P0, PT, PT, PT, UP0, 0x80, 0x8 ;  /* 0x000000000008781c */ /* 0x000fe20003f0f008 */
[----:B------:R-:W3:Y:S01]  /*12d0*/  I2F.F16 R30, R30 ;  /* 0x0000001e001e7306 */ /* 0x000ee20000200c00 */
[----:B------:R-:W-:Y:S01]  /*12e0*/  FFMA.FTZ R31, R32, R33, R31 ;  /* 0x00000021201f7223 */ /* 0x000fe2000001001f */
[----:B-1----:R-:W-:-:S06]  /*12f0*/  HADD2.F32 R29, -RZ, R29.H0_H0 ;  /* 0x2000001dff1d7230 */ /* 0x002fcc0000004100 */
[----:B------:R-:W1:Y:S01]  /*1300*/  I2F.F16 R22, R22 ;  /* 0x0000001600167306 */ /* 0x000e620000200c00 */
[----:B------:R-:W-:Y:S01]  /*1310*/  FFMA.FTZ R29, R32, R29, R25 ;  /* 0x0000001d201d7223 */ /* 0x000fe20000010019 */
[----:B---3--:R-:W-:-:S06]  /*1320*/  HADD2.F32 R33, -RZ, R30.H0_H0 ;  /* 0x2000001eff217230 */ /* 0x008fcc0000004100 */
[----:B------:R-:W3:Y:S01]  /*1330*/  I2F.F16 R9, R9 ;  /* 0x0000000900097306 */ /* 0x000ee20000200c00 */
[----:B------:R-:W-:Y:S02]  /*1340*/  HADD2.F32 R30, -RZ, R23.H1_H1 ;  /* 0x30000017ff1e7230 */ /* 0x000fe40000004100 */
[----:B------:R-:W-:Y:S01]  /*1350*/  FFMA.FTZ R32, R32, R33, R24 ;  /* 0x0000002120207223 */ /* 0x000fe20000010018 */
[----:B------:R-:W-:Y:S01]  /*1360*/  LOP3.LUT R33, R12, 0xff, RZ, 0xc0, !PT ;  /* 0x000000ff0c217812 */ /* 0x000fe200078ec0ff */
[----:B-1----:R-:W-:-:S03]  /*1370*/  HADD2.F32 R23, -RZ, R22.H0_H0 ;  /* 0x20000016ff177230 */ /* 0x002fc60000004100 */
[----:B------:R-:W1:Y:S01]  /*1380*/  I2F.F16 R25, R35 ;  /* 0x0000002300197306 */ /* 0x000e620000200c00 */
[----:B------:R-:W-:Y:S01]  /*1390*/  IADD3 R34, PT, PT, R33, -0x80, RZ ;  /* 0xffffff8021227810 */ /* 0x000fe20007ffe0ff */
[----:B------:R-:W-:Y:S01]  /*13a0*/  FFMA.FTZ R22, R23, R30, R8 ;  /* 0x0000001e17167223 */ /* 0x000fe20000010008 */
[----:B------:R-:W-:Y:S01]  /*13b0*/  LOP3.LUT R23, R13, 0xff, RZ, 0xc0, !PT ;  /* 0x000000ff0d177812 */ /* 0x000fe200078ec0ff */
[----:B---3--:R-:W-:-:S04]  /*13c0*/  HADD2.F32 R9, -RZ, R9.H0_H0 ;  /* 0x20000009ff097230 */ /* 0x008fc80000004100 */
[----:B------:R-:W3:Y:S01]  /*13d0*/  I2F.F16 R24, R36 ;  /* 0x0000002400187306 */ /* 0x000ee20000200c00 */
[----:B------:R-:W-:Y:S02]  /*13e0*/  IADD3 R33, PT, PT, R23, -0x80, RZ ;  /* 0xffffff8017217810 */ /* 0x000fe40007ffe0ff */
[----:B------:R-:W-:Y:S01]  /*13f0*/  LEA.HI R23, R12, 0xffffff80, RZ, 0x8 ;  /* 0xffffff800c177811 */ /* 0x000fe200078f40ff */
[----:B------:R-:W-:Y:S01]  /*1400*/  FFMA.FTZ R31, R30, R9, R31 ;  /* 0x000000091e1f7223 */ /* 0x000fe2000001001f */
[----:B------:R-:W-:Y:S01]  /*1410*/  LOP3.LUT R9, R14, 0xff, RZ, 0xc0, !PT ;  /* 0x000000ff0e097812 */ /* 0x000fe200078ec0ff */
[----:B-1----:R-:W-:Y:S02]  /*1420*/  HADD2.F32 R25, -RZ, R25.H0_H0 ;  /* 0x20000019ff197230 */ /* 0x002fe40000004100 */
[----:B------:R1:W5:Y:S03]  /*1430*/  I2F.F16 R8, R34 ;  /* 0x0000002200087306 */ /* 0x0003660000200c00 */
[----:B------:R-:W-:Y:S01]  /*1440*/  FFMA.FTZ R29, R30, R25, R29 ;  /* 0x000000191e1d7223 */ /* 0x000fe2000001001d */
[----:B---3--:R-:W-:-:S04]  /*1450*/  HADD2.F32 R25, -RZ, R24.H0_H0 ;  /* 0x20000018ff197230 */ /* 0x008fc80000004100 */
[----:B------:R-:W3:Y:S01]  /*1460*/  I2F.F16 R33, R33 ;  /* 0x0000002100217306 */ /* 0x000ee20000200c00 */
[----:B-1----:R-:W-:Y:S01]  /*1470*/  IADD3 R34, PT, PT, R9, -0x80, RZ ;  /* 0xffffff8009227810 */ /* 0x002fe20007ffe0ff */
[----:B----4-:R-:W-:Y:S02]  /*1480*/  HADD2.F32 R24, -RZ, R10.H0_H0 ;  /* 0x2000000aff187230 */ /* 0x010fe40000004100 */
[----:B------:R-:W-:Y:S01]  /*1490*/  FFMA.FTZ R9, R30, R25, R32 ;  /* 0x000000191e097223 */ /* 0x000fe20000010020 */
[----:B------:R-:W-:Y:S01]  /*14a0*/  LOP3.LUT R25, R15, 0xff, RZ, 0xc0, !PT ;  /* 0x000000ff0f197812 */ /* 0x000fe200078ec0ff */
[----:B-----5:R-:W-:Y:S02]  /*14b0*/  HADD2.F32 R35, -RZ, R8.H0_H0 ;  /* 0x20000008ff237230 */ /* 0x020fe40000004100 */
[----:B------:R-:W1:Y:S02]  /*14c0*/  I2F.F16 R34, R34 ;  /* 0x0000002200227306 */ /* 0x000e640000200c00 */
[----:B------:R-:W-:Y:S01]  /*14d0*/  VIADD R8, R25, 0xffffff80 ;  /* 0xffffff8019087836 */ /* 0x000fe20000000000 */
[----:B------:R-:W-:Y:S01]  /*14e0*/  SHF.R.U32.HI R25, RZ, 0x8, R12 ;  /* 0x00000008ff197819 */ /* 0x000fe2000001160c */
[----:B------:R-:W-:Y:S01]  /*14f0*/  FFMA.FTZ R22, R35, R24, R22 ;  /* 0x0000001823167223 */ /* 0x000fe20000010016 */
[----:B------:R-:W-:Y:S01]  /*1500*/  LEA.HI R35, R13, 0xffffff80, RZ, 0x8 ;  /* 0xffffff800d237811 */ /* 0x000fe200078f40ff */
[----:B---3--:R-:W-:Y:S01]  /*1510*/  HADD2.F32 R30, -RZ, R33.H0_H0 ;  /* 0x20000021ff1e7230 */ /* 0x008fe20000004100 */
[--C-:B------:R-:W-:Y:S01]  /*1520*/  SHF.R.U32.HI R33, RZ, 0x8, R13.reuse ;  /* 0x00000008ff217819 */ /* 0x100fe2000001160d */
[----:B------:R-:W3:Y:S01]  /*1530*/  I2F.F16 R8, R8 ;  /* 0x0000000800087306 */ /* 0x000ee20000200c00 */
[----:B------:R-:W-:-:S02]  /*1540*/  SHF.R.U32.HI R13, RZ, 0x10, R13 ;  /* 0x00000010ff0d7819 */ /* 0x000fc4000001160d */
[----:B------:R-:W-:Y:S01]  /*1550*/  FFMA.FTZ R30, R24, R30, R31 ;  /* 0x0000001e181e7223 */ /* 0x000fe2000001001f */
[----:B------:R-:W-:Y:S02]  /*1560*/  LOP3.LUT R31, R25, 0xff, RZ, 0xc0, !PT ;  /* 0x000000ff191f7812 */ /* 0x000fe400078ec0ff */
[----:B------:R-:W-:Y:S01]  /*1570*/  LOP3.LUT R33, R33, 0xff, RZ, 0xc0, !PT ;  /* 0x000000ff21217812 */ /* 0x000fe200078ec0ff */
[----:B-1----:R-:W-:Y:S01]  /*1580*/  HADD2.F32 R34, -RZ, R34.H0_H0 ;  /* 0x20000022ff227230 */ /* 0x002fe20000004100 */
[----:B------:R-:W-:Y:S01]  /*1590*/  IADD3 R32, PT, PT, R31, -0x80, RZ ;  /* 0xffffff801f207810 */ /* 0x000fe20007ffe0ff */
[----:B------:R-:W-:Y:S01]  /*15a0*/  I2F.F16 R25, R35 ;  /* 0x0000002300197306 */ /* 0x000fe20000200c00 */
[----:B------:R-:W-:Y:S02]  /*15b0*/  IADD3 R31, PT, PT, R33, -0x80, RZ ;  /* 0xffffff80211f7810 */ /* 0x000fe40007ffe0ff */
[----:B------:R-:W-:Y:S02]  /*15c0*/  LEA.HI R33, R15, 0xffffff80, RZ, 0x8 ;  /* 0xffffff800f217811 */ /* 0x000fe400078f40ff */
[----:B------:R-:W-:Y:S01]  /*15d0*/  SHF.R.U32.HI R12, RZ, 0x10, R12 ;  /* 0x00000010ff0c7819 */ /* 0x000fe2000001160c */
[----:B---3--:R-:W-:-:S02]  /*15e0*/  HADD2.F32 R36, -RZ, R8.H0_H0 ;  /* 0x20000008ff247230 */ /* 0x008fc40000004100 */
[C---:B------:R-:W-:Y:S01]  /*15f0*/  FFMA.FTZ R8, R24.reuse, R34, R29 ;  /* 0x0000002218087223 */ /* 0x040fe2000001001d */
[----:B------:R-:W1:Y:S01]  /*1600*/  I2F.F16 R32, R32 ;  /* 0x0000002000207306 */ /* 0x000e620000200c00 */
[----:B------:R-:W-:Y:S01]  /*1610*/  HADD2.F32 R29, -RZ, R10.H1_H1 ;  /* 0x3000000aff1d7230 */ /* 0x000fe20000004100 */
[----:B------:R-:W-:Y:S01]  /*1620*/  LOP3.LUT R13, R13, 0xff, RZ, 0xc0, !PT ;  /* 0x000000ff0d0d7812 */ /* 0x000fe200078ec0ff */
[----:B------:R-:W-:Y:S01]  /*1630*/  FFMA.FTZ R9, R24, R36, R9 ;  /* 0x0000002418097223 */ /* 0x000fe20000010009 */
[----:B------:R-:W-:Y:S02]  /*1640*/  LEA.HI R24, R14, 0xffffff80, RZ, 0x8 ;  /* 0xffffff800e187811 */ /* 0x000fe400078f40ff */
[----:B------:R-:W-:Y:S02]  /*1650*/  LOP3.LUT R12, R12, 0xff, RZ, 0xc0, !PT ;  /* 0x000000ff0c0c7812 */ /* 0x000fe400078ec0ff */
[----:B------:R-:W3:Y:S02]  /*1660*/  I2F.F16 R31, R31 ;  /* 0x0000001f001f7306 */ /* 0x000ee40000200c00 */
[----:B------:R-:W-:Y:S01]  /*1670*/  IADD3 R12, PT, PT, R12, -0x80, RZ ;  /* 0xffffff800c0c7810 */ /* 0x000fe20007ffe0ff */
[----:B-1----:R-:W-:Y:S01]  /*1680*/  HADD2.F32 R35, -RZ, R32.H0_H0 ;  /* 0x20000020ff237230 */ /* 0x002fe20000004100 */
[----:B------:R-:W-:-:S04]  /*1690*/  SHF.R.U32.HI R32, RZ, 0x8, R14 ;  /* 0x00000008ff207819 */ /* 0x000fc8000001160e */
[----:B------:R-:W1:Y:S01]  /*16a0*/  I2F.F16 R12, R12 ;  /* 0x0000000c000c7306 */ /* 0x000e620000200c00 */
[----:B------:R-:W-:Y:S02]  /*16b0*/  SHF.R.U32.HI R14, RZ, 0x10, R14 ;  /* 0x00000010ff0e7819 */ /* 0x000fe4000001160e */
[----:B------:R-:W-:Y:S01]  /*16c0*/  LOP3.LUT R32, R32, 0xff, RZ, 0xc0, !PT ;  /* 0x000000ff20207812 */ /* 0x000fe200078ec0ff */
[----:B------:R-:W-:Y:S01]  /*16d0*/  FFMA.FTZ R10, R35, R29, R22 ;  /* 0x0000001d230a7223 */ /* 0x000fe20000010016 */
[----:B------:R-:W-:Y:S01]  /*16e0*/  LOP3.LUT R14, R14, 0xff, RZ, 0xc0, !PT ;  /* 0x000000ff0e0e7812 */ /* 0x000fe200078ec0ff */
[----:B---3--:R-:W-:Y:S01]  /*16f0*/  HADD2.F32 R31, -RZ, R31.H0_H0 ;  /* 0x2000001fff1f7230 */ /* 0x008fe20000004100 */
[----:B------:R-:W-:Y:S01]  /*1700*/  MOV R35, UR14 ;  /* 0x0000000e00237c02 */ /* 0x000fe20008000f00 */
[----:B------:R-:W-:Y:S01]  /*1710*/  VIADD R32, R32, 0xffffff80 ;  /* 0xffffff8020207836 */ /* 0x000fe20000000000 */
[----:B------:R3:W4:Y:S02]  /*1720*/  I2F.F16 R22, R33 ;  /* 0x0000002100167306 */ /* 0x0007240000200c00 */
[----:B------:R-:W-:Y:S01]  /*1730*/  FFMA.FTZ R30, R29, R31, R30 ;  /* 0x0000001f1d1e7223 */ /* 0x000fe2000001001e */
[----:B------:R-:W-:Y:S01]  /*1740*/  SHF.R.U32.HI R31, RZ, 0x8, R15 ;  /* 0x00000008ff1f7819 */ /* 0x000fe2000001160f */
[----:B0-----:R-:W-:Y:S01]  /*1750*/  IMAD.WIDE R26, R35, 0x4, R26 ;  /* 0x00000004231a7825 */ /* 0x001fe200078e021a */
[----:B------:R-:W-:-:S02]  /*1760*/  SHF.R.U32.HI R15, RZ, 0x10, R15 ;  /* 0x00000010ff0f7819 */ /* 0x000fc4000001160f */
[----:B------:R-:W-:Y:S01]  /*1770*/  LOP3.LUT R31, R31, 0xff, RZ, 0xc0, !PT ;  /* 0x000000ff1f1f7812 */ /* 0x000fe200078ec0ff */
[----:B------:R-:W0:Y:S01]  /*1780*/  I2F.F16 R32, R32 ;  /* 0x0000002000207306 */ /* 0x000e220000200c00 */
[----:B------:R-:W-:Y:S02]  /*1790*/  LOP3.LUT R15, R15, 0xff, RZ, 0xc0, !PT ;  /* 0x000000ff0f0f7812 */ /* 0x000fe400078ec0ff */
[----:B---3--:R-:W-:Y:S02]  /*17a0*/  IADD3 R33, PT, PT, R31, -0x80, RZ ;  /* 0xffffff801f217810 */ /* 0x008fe40007ffe0ff */
[----:B------:R-:W-:Y:S02]  /*17b0*/  IADD3 R31, PT, PT, R13, -0x80, RZ ;  /* 0xffffff800d1f7810 */ /* 0x000fe40007ffe0ff */
[----:B------:R-:W-:Y:S01]  /*17c0*/  IADD3 R13, PT, PT, R14, -0x80, RZ ;  /* 0xffffff800e0d7810 */ /* 0x000fe20007ffe0ff */
[----:B------:R-:W-:Y:S01]  /*17d0*/  I2F.F16 R23, R23 ;  /* 0x0000001700177306 */ /* 0x000fe20000200c00 */
[----:B------:R-:W-:Y:S01]  /*17e0*/  IADD3 R34, PT, PT, R15, -0x80, RZ ;  /* 0xffffff800f227810 */ /* 0x000fe20007ffe0ff */
[----:B-1----:R-:W-:Y:S01]  /*17f0*/  HADD2.F32 R15, -RZ, R12.H0_H0 ;  /* 0x2000000cff0f7230 */ /* 0x002fe20000004100 */
[----:B------:R-:W-:Y:S01]  /*1800*/  LEA.HI R12, R17, 0xffffff80, RZ, 0x8 ;  /* 0xffffff80110c7811 */ /* 0x000fe200078f40ff */
[----:B----4-:R-:W-:-:S02]  /*1810*/  HADD2.F32 R22, -RZ, R22.H0_H0 ;  /* 0x20000016ff167230 */ /* 0x010fc40000004100 */
[----:B0-----:R-:W-:Y:S02]  /*1820*/  HADD2.F32 R14, -RZ, R32.H0_H0 ;  /* 0x20000020ff0e7230 */ /* 0x001fe40000004100 */
[----:B------:R-:W0:Y:S03]  /*1830*/  I2F.F16 R33, R33 ;  /* 0x0000002100217306 */ /* 0x000e260000200c00 */
[----:B------:R-:W-:Y:S01]  /*1840*/  FFMA.FTZ R8, R29, R14, R8 ;  /* 0x0000000e1d087223 */ /* 0x000fe20000010008 */
[----:B------:R-:W-:-:S04]  /*1850*/  LEA.HI R14, R16, 0xffffff80, RZ, 0x8 ;  /* 0xffffff80100e7811 */ /* 0x000fc800078f40ff */
[----:B------:R-:W1:Y:S01]  /*1860*/  I2F.F16 R31, R31 ;  /* 0x0000001f001f7306 */ /* 0x000e620000200c00 */
[----:B0-----:R-:W-:-:S07]  /*1870*/  HADD2.F32 R36, -RZ, R33.H0_H0 ;  /* 0x20000021ff247230 */ /* 0x001fce0000004100 */
[----:B------:R-:W0:Y:S01]  /*1880*/  I2F.F16 R13, R13 ;  /* 0x0000000d000d7306 */ /* 0x000e220000200c00 */
[----:B------:R-:W-:Y:S01]  /*1890*/  FFMA.FTZ R29, R29, R36, R9 ;  /* 0x000000241d1d7223 */ /* 0x000fe20000010009 */
[----:B------:R-:W-:Y:S02]  /*18a0*/  HADD2.F32 R9, -RZ, R11.H0_H0 ;  /* 0x2000000bff097230 */ /* 0x000fe40000004100 */
[----:B-1----:R-:W-:-:S04]  /*18b0*/  HADD2.F32 R31, -RZ, R31.H0_H0 ;  /* 0x2000001fff1f7230 */ /* 0x002fc80000004100 */
[----:B------:R-:W1:Y:S01]  /*18c0*/  I2F.F16 R32, R34 ;  /* 0x0000002200207306 */ /* 0x000e620000200c00 */
[----:B------:R-:W-:Y:S01]  /*18d0*/  FFMA.FTZ R15, R15, R9, R10 ;  /* 0x000000090f0f7223 */ /* 0x000fe2000001000a */
[----:B------:R-:W-:Y:S01]  /*18e0*/  LOP3.LUT R10, R16, 0xff, RZ, 0xc0, !PT ;  /* 0x000000ff100a7812 */ /* 0x000fe200078ec0ff */
[----:B------:R-:W-:Y:S01]  /*18f0*/  FFMA.FTZ R31, R9, R31, R30 ;  /* 0x0000001f091f7223 */ /* 0x000fe2000001001e */
[----:B------:R-:W-:Y:S02]  /*1900*/  HADD2.F32 R30, -RZ, R23.H0_H0 ;  /* 0x20000017ff1e7230 */ /* 0x000fe40000004100 */
[----:B0-----:R-:W-:Y:S02]  /*1910*/  HADD2.F32 R13, -RZ, R13.H0_H0 ;  /* 0x2000000dff0d7230 */ /* 0x001fe40000004100 */
[----:B------:R-:W0:Y:S01]  /*1920*/  I2F.F16 R24, R24 ;  /* 0x0000001800187306 */ /* 0x000e220000200c00 */
[----:B------:R-:W-:Y:S02]  /*1930*/  HADD2.F32 R23, -RZ, R25.H0_H0 ;  /* 0x20000019ff177230 */ /* 0x000fe40000004100 */
[----:B------:R-:W-:-:S02]  /*1940*/  VIADD R10, R10, 0xffffff80 ;  /* 0xffffff800a0a7836 */ /* 0x000fc40000000000 */
[----:B------:R-:W-:Y:S01]  /*1950*/  FFMA.FTZ R33, R9, R13, R8 ;  /* 0x0000000d09217223 */ /* 0x000fe20000010008 */
[----:B------:R-:W-:Y:S01]  /*1960*/  LOP3.LUT R13, R17, 0xff, RZ, 0xc0, !PT ;  /* 0x000000ff110d7812 */ /* 0x000fe200078ec0ff */
[----:B-1----:R-:W-:Y:S01]  /*1970*/  HADD2.F32 R32, -RZ, R32.H0_H0 ;  /* 0x20000020ff207230 */ /* 0x002fe20000004100 */
[----:B------:R-:W-:Y:S02]  /*1980*/  I2F.F16 R14, R14 ;  /* 0x0000000e000e7306 */ /* 0x000fe40000200c00 */
[----:B------:R-:W-:Y:S02]  /*1990*/  IADD3 R13, PT, PT, R13, -0x80, RZ ;  /* 0xffffff800d0d7810 */ /* 0x000fe40007ffe0ff */
[----:B------:R-:W-:Y:S01]  /*19a0*/  FFMA.FTZ R29, R9, R32, R29 ;  /* 0x00000020091d7223 */ /* 0x000fe2000001001d */
[----:B------:R-:W-:Y:S01]  /*19b0*/  HADD2.F32 R32, -RZ, R11.H1_H1 ;  /* 0x3000000bff207230 */ /* 0x000fe20000004100 */
[----:B------:R-:W1:Y:S01]  /*19c0*/  LDS.64 R8, [UR8+0x10] ;  /* 0x00001008ff087984 */ /* 0x000e620008000a00 */
[----:B------:R-:W-:Y:S01]  /*19d0*/  LOP3.LUT R11, R18, 0xff, RZ, 0xc0, !PT ;  /* 0x000000ff120b7812 */ /* 0x000fe200078ec0ff */
[----:B------:R-:W3:Y:S01]  /*19e0*/  I2F.F16 R10, R10 ;  /* 0x0000000a000a7306 */ /* 0x000ee20000200c00 */
[----:B0-----:R-:W-:-:S02]  /*19f0*/  HADD2.F32 R24, -RZ, R24.H0_H0 ;  /* 0x20000018ff187230 */ /* 0x001fc40000004100 */
[----:B------:R-:W-:Y:S01]  /*1a00*/  FFMA.FTZ R25, R30, R32, R15 ;  /* 0x000000201e197223 */ /* 0x000fe2000001000f */
[----:B------:R-:W-:Y:S01]  /*1a10*/  LOP3.LUT R15, R19, 0xff, RZ, 0xc0, !PT ;  /* 0x000000ff130f7812 */ /* 0x000fe200078ec0ff */
[C---:B------:R-:W-:Y:S01]  /*1a20*/  FFMA.FTZ R23, R32.reuse, R23, R31 ;  /* 0x0000001720177223 */ /* 0x040fe2000001001f */
[----:B------:R-:W-:Y:S01]  /*1a30*/  IADD3 R30, PT, PT, R11, -0x80, RZ ;  /* 0xffffff800b1e7810 */ /* 0x000fe20007ffe0ff */
[C---:B------:R-:W-:Y:S01]  /*1a40*/  FFMA.FTZ R24, R32.reuse, R24, R33 ;  /* 0x0000001820187223 */ /* 0x040fe20000010021 */
[----:B------:R-:W-:Y:S01]  /*1a50*/  IADD3 R15, PT, PT, R15, -0x80, RZ ;  /* 0xffffff800f0f7810 */ /* 0x000fe20007ffe0ff */
[----:B------:R-:W0:Y:S01]  /*1a60*/  I2F.F16 R13, R13 ;  /* 0x0000000d000d7306 */ /* 0x000e220000200c00 */
[----:B------:R-:W-:Y:S01]  /*1a70*/  SHF.R.U32.HI R11, RZ, 0x8, R16 ;  /* 0x00000008ff0b7819 */ /* 0x000fe20000011610 */
[----:B------:R-:W-:Y:S01]  /*1a80*/  FFMA.FTZ R22, R32, R22, R29 ;  /* 0x0000001620167223 */ /* 0x000fe2000001001d */
[----:B------:R-:W-:Y:S02]  /*1a90*/  SHF.R.U32.HI R31, RZ, 0x8, R17 ;  /* 0x00000008ff1f7819 */ /* 0x000fe40000011611 */
[----:B------:R-:W-:-:S02]  /*1aa0*/  LOP3.LUT R11, R11, 0xff, RZ, 0xc0, !PT ;  /* 0x000000ff0b0b7812 */ /* 0x000fc400078ec0ff */
[----:B------:R-:W-:Y:S01]  /*1ab0*/  LOP3.LUT R31, R31, 0xff, RZ, 0xc0, !PT ;  /* 0x000000ff1f1f7812 */ /* 0x000fe200078ec0ff */
[----:B------:R-:W4:Y:S01]  /*1ac0*/  I2F.F16 R30, R30 ;  /* 0x0000001e001e7306 */ /* 0x000f220000200c00 */
[----:B------:R-:W-:Y:S01]  /*1ad0*/  IADD3 R34, PT, PT, R11, -0x80, RZ ;  /* 0xffffff800b227810 */ /* 0x000fe20007ffe0ff */
[----:B---3--:R-:W-:Y:S01]  /*1ae0*/  HADD2.F32 R11, -RZ, R10.H0_H0 ;  /* 0x2000000aff0b7230 */ /* 0x008fe20000004100 */
[----:B------:R-:W-:Y:S01]  /*1af0*/  SHF.R.U32.HI R32, RZ, 0x8, R18 ;  /* 0x00000008ff207819 */ /* 0x000fe20000011612 */
[----:B------:R-:W-:Y:S01]  /*1b00*/  VIADD R31, R31, 0xffffff80 ;  /* 0xffffff801f1f7836 */ /* 0x000fe20000000000 */
[----:B------:R-:W-:Y:S01]  /*1b10*/  SHF.R.U32.HI R16, RZ, 0x10, R16 ;  /* 0x00000010ff107819 */ /* 0x000fe20000011610 */
[----:B0-----:R-:W-:Y:S02]  /*1b20*/  HADD2.F32 R33, -RZ, R13.H0_H0 ;  /* 0x2000000dff217230 */ /* 0x001fe40000004100 */
[----:B------:R-:W0:Y:S01]  /*1b30*/  I2F.F16 R15, R15 ;  /* 0x0000000f000f7306 */ /* 0x000e220000200c00 */
[----:B------:R-:W-:-:S02]  /*1b40*/  LOP3.LUT R32, R32, 0xff, RZ, 0xc0, !PT ;  /* 0x000000ff20207812 */ /* 0x000fc400078ec0ff */
[----:B------:R-:W-:Y:S02]  /*1b50*/  SHF.R.U32.HI R17, RZ, 0x10, R17 ;  /* 0x00000010ff117819 */ /* 0x000fe40000011611 */
[----:B------:R-:W-:Y:S01]  /*1b60*/  LOP3.LUT R16, R16, 0xff, RZ, 0xc0, !PT ;  /* 0x000000ff10107812 */ /* 0x000fe200078ec0ff */
[----:B----4-:R-:W-:Y:S02]  /*1b70*/  HADD2.F32 R13, -RZ, R30.H0_H0 ;  /* 0x2000001eff0d7230 */ /* 0x010fe40000004100 */
[----:B------:R-:W3:Y:S01]  /*1b80*/  I2F.F16 R29, R34 ;  /* 0x00000022001d7306 */ /* 0x000ee20000200c00 */
[----:B------:R-:W-:Y:S02]  /*1b90*/  SHF.R.U32.HI R30, RZ, 0x8, R19 ;  /* 0x00000008ff1e7819 */ /* 0x000fe40000011613 */
[----:B------:R-:W-:Y:S02]  /*1ba0*/  LOP3.LUT R17, R17, 0xff, RZ, 0xc0, !PT ;  /* 0x000000ff11117812 */ /* 0x000fe400078ec0ff */
[----:B------:R-:W-:Y:S01]  /*1bb0*/  LOP3.LUT R30, R30, 0xff, RZ, 0xc0, !PT ;  /* 0x000000ff1e1e7812 */ /* 0x000fe200078ec0ff */
[--C-:B-1----:R-:W-:Y:S01]  /*1bc0*/  HADD2.F32 R10, -RZ, R8.reuse.H0_H0 ;  /* 0x20000008ff0a7230 */ /* 0x102fe20000004100 */
[----:B------:R-:W-:Y:S01]  /*1bd0*/  IADD3 R16, PT, PT, R16, -0x80, RZ ;  /* 0xffffff8010107810 */ /* 0x000fe20007ffe0ff */
[----:B0-----:R-:W-:Y:S01]  /*1be0*/  HADD2.F32 R15, -RZ, R15.H0_H0 ;  /* 0x2000000fff0f7230 */ /* 0x001fe20000004100 */
[----:B------:R-:W0:Y:S01]  /*1bf0*/  I2F.F16 R31, R31 ;  /* 0x0000001f001f7306 */ /* 0x000e220000200c00 */
[----:B------:R-:W-:-:S02]  /*1c00*/  HADD2.F32 R8, -RZ, R8.H1_H1 ;  /* 0x30000008ff087230 */ /* 0x000fc40000004100 */
[----:B------:R-:W-:Y:S01]  /*1c10*/  FFMA.FTZ R11, R11, R10, RZ ;  /* 0x0000000a0b0b7223 */ /* 0x000fe200000100ff */
[C---:B------:R-:W-:Y:S01]  /*1c20*/  FFMA.FTZ R33, R10.reuse, R33, RZ ;  /* 0x000000210a217223 */ /* 0x040fe200000100ff */
[C---:B------:R-:W-:Y:S01]  /*1c30*/  FFMA.FTZ R13, R10.reuse, R13, RZ ;  /* 0x0000000d0a0d7223 */ /* 0x040fe200000100ff */
[----:B------:R-:W-:Y:S01]  /*1c40*/  FFMA.FTZ R15, R10, R15, RZ ;  /* 0x0000000f0a0f7223 */ /* 0x000fe200000100ff */
[----:B------:R-:W-:Y:S01]  /*1c50*/  IADD3 R10, PT, PT, R32, -0x80, RZ ;  /* 0xffffff80200a7810 */ /* 0x000fe20007ffe0ff */
[----:B---3--:R-:W-:Y:S01]  /*1c60*/  HADD2.F32 R32, -RZ, R29.H0_H0 ;  /* 0x2000001dff207230 */ /* 0x008fe20000004100 */
[----:B------:R-:W-:Y:S01]  /*1c70*/  IADD3 R29, PT, PT, R30, -0x80, RZ ;  /* 0xffffff801e1d7810 */ /* 0x000fe20007ffe0ff */
[----:B------:R-:W1:Y:S01]  /*1c80*/  I2F.F16 R16, R16 ;  /* 0x0000001000107306 */ /* 0x000e620000200c00 */
[----:B------:R-:W-:Y:S01]  /*1c90*/  SHF.R.U32.HI R30, RZ, 0x10, R18 ;  /* 0x00000010ff1e7819 */ /* 0x000fe20000011612 */
[----:B------:R-:W-:Y:S02]  /*1ca0*/  HADD2.F32 R34, -RZ, R9.H0_H0 ;  /* 0x20000009ff227230 */ /* 0x000fe40000004100 */
[----:B------:R-:W-:Y:S01]  /*1cb0*/  FFMA.FTZ R11, R32, R8, R11 ;  /* 0x00000008200b7223 */ /* 0x000fe2000001000b */
[----:B------:R-:W-:Y:S01]  /*1cc0*/  IADD3 R17, PT, PT, R17, -0x80, RZ ;  /* 0xffffff8011117810 */ /* 0x000fe20007ffe0ff */
[----:B0-----:R-:W-:Y:S01]  /*1cd0*/  HADD2.F32 R31, -RZ, R31.H0_H0 ;  /* 0x2000001fff1f7230 */ /* 0x001fe20000004100 */
[----:B------:R-:W-:Y:S01]  /*1ce0*/  LOP3.LUT R30, R30, 0xff, RZ, 0xc0, !PT ;  /* 0x000000ff1e1e7812 */ /* 0x000fe200078ec0ff */
[----:B------:R-:W0:Y:S01]  /*1cf0*/  I2F.F16 R10, R10 ;  /* 0x0000000a000a7306 */ /* 0x000e220000200c00 */
[----:B------:R-:W-:-:S02]  /*1d00*/  LEA.HI R18, R18, 0xffffff80, RZ, 0x8 ;  /* 0xffffff8012127811 */ /* 0x000fc400078f40ff */
[----:B------:R-:W-:Y:S01]  /*1d10*/  FFMA.FTZ R33, R8, R31, R33 ;  /* 0x0000001f08217223 */ /* 0x000fe20000010021 */
[----:B------:R-:W-:Y:S01]  /*1d20*/  SHF.R.U32.HI R31, RZ, 0x10, R19 ;  /* 0x00000010ff1f7819 */ /* 0x000fe20000011613 */
[----:B------:R-:W-:Y:S01]  /*1d30*/  VIADD R30, R30, 0xffffff80 ;  /* 0xffffff801e1e7836 */ /* 0x000fe20000000000 */
[----:B------:R-:W-:Y:S01]  /*1d40*/  LEA.HI R19, R19, 0xffffff80, RZ, 0x8 ;  /* 0xffffff8013137811 */ /* 0x000fe200078f40ff */
[----:B-1----:R-:W-:Y:S01]  /*1d50*/  HADD2.F32 R16, -RZ, R16.H0_H0 ;  /* 0x20000010ff107230 */ /* 0x002fe20000004100 */
[----:B------:R-:W1:Y:S01]  /*1d60*/  I2F.F16 R29, R29 ;  /* 0x0000001d001d7306 */ /* 0x000e620000200c00 */
[----:B------:R-:W-:-:S03]  /*1d70*/  LOP3.LUT R31, R31, 0xff, RZ, 0xc0, !PT ;  /* 0x000000ff1f1f7812 */ /* 0x000fc600078ec0ff */
[----:B------:R-:W-:Y:S01]  /*1d80*/  FFMA.FTZ R16, R16, R34, R11 ;  /* 0x0000002210107223 */ /* 0x000fe2000001000b */
[----:B------:R-:W-:Y:S02]  /*1d90*/  HADD2.F32 R11, -RZ, R14.H0_H0 ;  /* 0x2000000eff0b7230 */ /* 0x000fe40000004100 */
[----:B0-----:R-:W-:Y:S01]  /*1da0*/  HADD2.F32 R32, -RZ, R10.H0_H0 ;  /* 0x2000000aff207230 */ /* 0x001fe20000004100 */
[----:B------:R-:W0:Y:S04]  /*1db0*/  I2F.F16 R17, R17 ;  /* 0x0000001100117306 */ /* 0x000e280000200c00 */
[----:B------:R-:W-:Y:S01]  /*1dc0*/  FFMA.FTZ R13, R8, R32, R13 ;  /* 0x00000020080d7223 */ /* 0x000fe2000001000d */
[----:B------:R-:W-:Y:S01]  /*1dd0*/  IADD3 R32, PT, PT, R31, -0x80, RZ ;  /* 0xffffff801f207810 */ /* 0x000fe20007ffe0ff */
[----:B-1----:R-:W-:-:S02]  /*1de0*/  HADD2.F32 R31, -RZ, R29.H0_H0 ;  /* 0x2000001dff1f7230 */ /* 0x002fc40000004100 */
[----:B------:R-:W1:Y:S03]  /*1df0*/  I2F.F16 R10, R30 ;  /* 0x0000001e000a7306 */ /* 0x000e660000200c00 */
[----:B------:R-:W-:Y:S01]  /*1e00*/  FFMA.FTZ R15, R8, R31, R15 ;  /* 0x0000001f080f7223 */ /* 0x000fe2000001000f */
[----:B------:R-:W-:Y:S02]  /*1e10*/  HADD2.F32 R31, -RZ, R9.H1_H1 ;  /* 0x30000009ff1f7230 */ /* 0x000fe40000004100 */
[----:B0-----:R-:W-:Y:S02]  /*1e20*/  HADD2.F32 R8, -RZ, R17.H0_H0 ;  /* 0x20000011ff087230 */ /* 0x001fe40000004100 */
[----:B------:R-:W0:Y:S01]  /*1e30*/  I2F.F16 R29, R32 ;  /* 0x00000020001d7306 */ /* 0x000e220000200c00 */
[----:B------:R-:W-:Y:S02]  /*1e40*/  FFMA.FTZ R11, R11, R31, R16 ;  /* 0x0000001f0b0b7223 */ /* 0x000fe40000010010 */
[----:B------:R-:W-:Y:S01]  /*1e50*/  FFMA.FTZ R8, R34, R8, R33 ;  /* 0x0000000822087223 */ /* 0x000fe20000010021 */
[----:B------:R-:W3:Y:S01]  /*1e60*/  LDS.64 R16, [UR8+0x18] ;  /* 0x00001808ff107984 */ /* 0x000ee20008000a00 */
[----:B-1----:R-:W-:-:S03]  /*1e70*/  HADD2.F32 R10, -RZ, R10.H0_H0 ;  /* 0x2000000aff0a7230 */ /* 0x002fc60000004100 */
[----:B------:R-:W1:Y:S02]  /*1e80*/  I2F.F16 R12, R12 ;  /* 0x0000000c000c7306 */ /* 0x000e640000200c00 */
[----:B------:R-:W-:Y:S01]  /*1e90*/  FFMA.FTZ R30, R34, R10, R13 ;  /* 0x0000000a221e7223 */ /* 0x000fe2000001000d */
[----:B0-----:R-:W-:-:S05]  /*1ea0*/  HADD2.F32 R32, -RZ, R29.H0_H0 ;  /* 0x2000001dff207230 */ /* 0x001fca0000004100 */
[----:B------:R-:W0:Y:S01]  /*1eb0*/  I2F.F16 R18, R18 ;  /* 0x0000001200127306 */ /* 0x000e220000200c00 */
[----:B------:R-:W-:Y:S01]  /*1ec0*/  FFMA.FTZ R34, R34, R32, R15 ;  /* 0x0000002022227223 */ /* 0x000fe2000001000f */
[----:B-1----:R-:W-:-:S06]  /*1ed0*/  HADD2.F32 R10, -RZ, R12.H0_H0 ;  /* 0x2000000cff0a7230 */ /* 0x002fcc0000004100 */
[----:B------:R-:W1:Y:S01]  /*1ee0*/  I2F.F16 R19, R19 ;  /* 0x0000001300137306 */ /* 0x000e620000200c00 */
[----:B------:R-:W4:Y:S01]  /*1ef0*/  LDG.E.128.CONSTANT R12, desc[UR18][R26.64] ;  /* 0x000000121a0c7981 */ /* 0x000f22000c1e9d00 */
[----:B------:R-:W-:Y:S01]  /*1f00*/  @!UP0 ULEA UR12, UR4, UR22, 0x3 ;  /* 0x00000016040c8291 */ /* 0x000fe2000f8e18ff */
[----:B--2---:R-:W-:Y:S01]  /*1f10*/  LOP3.LUT R29, R4, 0xff, RZ, 0xc0, !PT ;  /* 0x000000ff041d7812 */ /* 0x004fe200078ec0ff */
[----:B------:R-:W-:Y:S01]  /*1f20*/  FFMA.FTZ R10, R31, R10, R8 ;  /* 0x0000000a1f0a7223 */ /* 0x000fe20000010008 */
[----:B------:R-:W-:Y:S01]  /*1f30*/  @!UP0 UMOV UR6, UR10 ;  /* 0x0000000a00068c82 */ /* 0x000fe20008000000 */
[----:B------:R-:W-:Y:S01]  /*1f40*/  @!UP0 UMOV UR7, UR11 ;  /* 0x0000000b00078c82 */ /* 0x000fe20008000000 */
[----:B0-----:R-:W-:Y:S01]  /*1f50*/  HADD2.F32 R18, -RZ, R18.H0_H0 ;  /* 0x20000012ff127230 */ /* 0x001fe20000004100 */
[----:B------:R-:W-:Y:S01]  /*1f60*/  MOV R8, UR6 ;  /* 0x0000000600087c02 */ /* 0x000fe20008000f00 */
[----:B------:R-:W-:Y:S01]  /*1f70*/  VIADD R32, R29, 0xffffff80 ;  /* 0xffffff801d207836 */ /* 0x000fe20000000000 */
[----:B------:R-:W-:Y:S01]  /*1f80*/  MOV R9, UR7 ;  /* 0x0000000700097c02 */ /* 0x000fe20008000f00 */
[----:B-1----:R-:W-:-:S02]  /*1f90*/  HADD2.F32 R19, -RZ, R19.H0_H0 ;  /* 0x20000013ff137230 */ /* 0x002fc40000004100 */
[----:B------:R-:W-:Y:S01]  /*1fa0*/  FFMA.FTZ R30, R31, R18, R30 ;  /* 0x000000121f1e7223 */ /* 0x000fe2000001001e */
[----:B------:R-:W-:Y:S01]  /*1fb0*/  LOP3.LUT R33, R5, 0xff, RZ, 0xc0, !PT ;  /* 0x000000ff05217812 */ /* 0x000fe200078ec0ff */
[----:B------:R0:W2:Y:S01]  /*1fc0*/  @!P0 LDG.E.U16.CONSTANT R29, desc[UR18][R8.64] ;  /* 0x00000012081d8981 */ /* 0x0000a2000c1e9500 */
[----:B------:R-:W1:Y:S01]  /*1fd0*/  I2F.F16 R32, R32 ;  /* 0x0000002000207306 */ /* 0x000e620000200c00 */
[----:B------:R-:W-:Y:S02]  /*1fe0*/  FFMA.FTZ R31, R31, R19, R34 ;  /* 0x000000131f1f7223 */ /* 0x000fe40000010022 */
[----:B------:R-:W5:Y:S01]  /*1ff0*/  @!P0 LDL.64 R18, [UR12+0x8] ;  /* 0x0000080cff128983 */ /* 0x000f620008100a00 */
[----:B------:R-:W-:Y:S02]  /*2000*/  IADD3 R33, PT, PT, R33, -0x80, RZ ;  /* 0xffffff8021217810 */ /* 0x000fe40007ffe0ff */
[----:B------:R-:W-:Y:S02]  /*2010*/  LOP3.LUT R34, R6, 0xff, RZ, 0xc0, !PT ;  /* 0x000000ff06227812 */ /* 0x000fe400078ec0ff */
[----:B0-----:R-:W-:-:S02]  /*2020*/  LOP3.LUT R8, R7, 0xff, RZ, 0xc0, !PT ;  /* 0x000000ff07087812 */ /* 0x001fc400078ec0ff */
[----:B------:R-:W0:Y:S01]  /*2030*/  I2F.F16 R33, R33 ;  /* 0x0000002100217306 */ /* 0x000e220000200c00 */
[----:B------:R-:W-:Y:S02]  /*2040*/  IADD3 R36, PT, PT, R34, -0x80, RZ ;  /* 0xffffff8022247810 */ /* 0x000fe40007ffe0ff */
[----:B------:R-:W-:Y:S01]  /*2050*/  IADD3 R8, PT, PT, R8, -0x80, RZ ;  /* 0xffffff8008087810 */ /* 0x000fe20007ffe0ff */
[----:B-1----:R-:W-:Y:S02]  /*2060*/  HADD2.F32 R34, -RZ, R32.H0_H0 ;  /* 0x20000020ff227230 */ /* 0x002fe40000004100 */
[----:B---3--:R-:W-:Y:S02]  /*2070*/  HADD2.F32 R32, -RZ, R16.H0_H0 ;  /* 0x20000010ff207230 */ /* 0x008fe40000004100 */
[----:B------:R-:W1:Y:S01]  /*2080*/  I2F.F16 R35, R36 ;  /* 0x0000002400237306 */ /* 0x000e620000200c00 */
[----:B0-----:R-:W-:-:S07]  /*2090*/  HADD2.F32 R9, -RZ, R33.H0_H0 ;  /* 0x20000021ff097230 */ /* 0x001fce0000004100 */
[----:B------:R-:W0:Y:S01]  /*20a0*/  I2F.F16 R8, R8 ;  /* 0x0000000800087306 */ /* 0x000e220000200c00 */
[----:B------:R-:W-:Y:S01]  /*20b0*/  FFMA.FTZ R33, R34, R32, R11 ;  /* 0x0000002022217223 */ /* 0x000fe2000001000b */
[----:B------:R-:W-:Y:S02]  /*20c0*/  HADD2.F32 R34, -RZ, R16.H1_H1 ;  /* 0x30000010ff227230 */ /* 0x000fe40000004100 */
[----:B------:R-:W-:Y:S01]  /*20d0*/  FFMA.FTZ R9, R32, R9, R10 ;  /* 0x0000000920097223 */ /* 0x000fe2000001000a */
[----:B------:R-:W-:Y:S01]  /*20e0*/  SHF.R.U32.HI R10, RZ, 0x8, R4 ;  /* 0x00000008ff0a7819 */ /* 0x000fe20000011604 */
[----:B-1----:R-:W-:-:S03]  /*20f0*/  HADD2.F32 R35, -RZ, R35.H0_H0 ;  /* 0x20000023ff237230 */ /* 0x002fc60000004100 */
[----:B------:R-:W-:Y:S02]  /*2100*/  LOP3.LUT R10, R10, 0xff, RZ, 0xc0, !PT ;  /* 0x000000ff0a0a7812 */ /* 0x000fe400078ec0ff */
[----:B------:R-:W-:Y:S01]  /*2110*/  FFMA.FTZ R11, R32, R35, R30 ;  /* 0x00000023200b7223 */ /* 0x000fe2000001001e */
[----:B------:R-:W-:Y:S01]  /*2120*/  MOV R35, UR14 ;  /* 0x0000000e00237c02 */ /* 0x000fe20008000f00 */
[----:B0-----:R-:W-:Y:S01]  /*2130*/  HADD2.F32 R30, -RZ, R8.H0_H0 ;  /* 0x20000008ff1e7230 */ /* 0x001fe20000004100 */
[----:B------:R-:W-:-:S04]  /*2140*/  SHF.R.U32.HI R8, RZ, 0x8, R5 ;  /* 0x00000008ff087819 */ /* 0x000fc80000011605 */
[----:B------:R-:W-:Y:S01]  /*2150*/  FFMA.FTZ R31, R32, R30, R31 ;  /* 0x0000001e201f7223 */ /* 0x000fe2000001001f */
[----:B------:R-:W-:Y:S02]  /*2160*/  IADD3 R30, PT, PT, R10, -0x80, RZ ;  /* 0xffffff800a1e7810 */ /* 0x000fe40007ffe0ff */
[----:B------:R-:W-:Y:S02]  /*2170*/  SHF.R.U32.HI R10, RZ, 0x8, R6 ;  /* 0x00000008ff0a7819 */ /* 0x000fe40000011606 */
[----:B------:R-:W-:Y:S02]  /*2180*/  LOP3.LUT R8, R8, 0xff, RZ, 0xc0, !PT ;  /* 0x000000ff08087812 */ /* 0x000fe400078ec0ff */
[----:B------:R-:W0:Y:S01]  /*2190*/  I2F.F16 R30, R30 ;  /* 0x0000001e001e7306 */ /* 0x000e220000200c00 */
[----:B------:R-:W-:Y:S02]  /*21a0*/  LOP3.LUT R10, R10, 0xff, RZ, 0xc0, !PT ;  /* 0x000000ff0a0a7812 */ /* 0x000fe400078ec0ff */
[----:B------:R-:W-:-:S02]  /*21b0*/  VIADD R8, R8, 0xffffff80 ;  /* 0xffffff8008087836 */ /* 0x000fc40000000000 */
[----:B------:R-:W-:-:S04]  /*21c0*/  IADD3 R10, PT, PT, R10, -0x80, RZ ;  /* 0xffffff800a0a7810 */ /* 0x000fc80007ffe0ff */
[----:B------:R-:W1:Y:S01]  /*21d0*/  I2F.F16 R8, R8 ;  /* 0x0000000800087306 */ /* 0x000e620000200c00 */
[----:B0-----:R-:W-:-:S07]  /*21e0*/  HADD2.F32 R16, -RZ, R30.H0_H0 ;  /* 0x2000001eff107230 */ /* 0x001fce0000004100 */
[----:B------:R-:W0:Y:S01]  /*21f0*/  I2F.F16 R10, R10 ;  /* 0x0000000a000a7306 */ /* 0x000e220000200c00 */
[----:B------:R-:W-:Y:S01]  /*2200*/  FFMA.FTZ R16, R16, R34, R33 ;  /* 0x0000002210107223 */ /* 0x000fe20000010021 */
[----:B------:R-:W-:Y:S01]  /*2210*/  IMAD.WIDE R32, R35, 0x4, R26 ;  /* 0x0000000423207825 */ /* 0x000fe200078e021a */
[----:B------:R-:W-:-:S03]  /*2220*/  SHF.R.U32.HI R26, RZ, 0x8, R7 ;  /* 0x00000008ff1a7819 */ /* 0x000fc60000011607 */
[----:B-1----:R-:W-:Y:S01]  /*2230*/  HADD2.F32 R27, -RZ, R8.H0_H0 ;  /* 0x20000008ff1b7230 */ /* 0x002fe20000004100 */
[----:B------:R-:W-:-:S04]  /*2240*/  LOP3.LUT R8, R26, 0xff, RZ, 0xc0, !PT ;  /* 0x000000ff1a087812 */ /* 0x000fc800078ec0ff */
[----:B------:R-:W-:Y:S01]  /*2250*/  FFMA.FTZ R26, R34, R27, R9 ;  /* 0x0000001b221a7223 */ /* 0x000fe20000010009 */
[----:B------:R-:W-:Y:S01]  /*2260*/  IADD3 R36, PT, PT, R8, -0x80, RZ ;  /* 0xffffff8008247810 */ /* 0x000fe20007ffe0ff */
[----:B0-----:R-:W-:-:S05]  /*2270*/  HADD2.F32 R30, -RZ, R10.H0_H0 ;  /* 0x2000000aff1e7230 */ /* 0x001fca0000004100 */
[----:B------:R-:W-:Y:S02]  /*2280*/  FFMA.FTZ R30, R34, R30, R11 ;  /* 0x0000001e221e7223 */ /* 0x000fe4000001000b */
[----:B------:R-:W3:Y:S01]  /*2290*/  LDG.E.128.CONSTANT R8, desc[UR18][R32.64] ;  /* 0x0000001220087981 */ /* 0x000ee2000c1e9d00 */
[----:B------:R-:W0:Y:S01]  /*22a0*/  I2F.F16 R36, R36 ;  /* 0x0000002400247306 */ /* 0x000e220000200c00 */
[----:B------:R-:W-:Y:S01]  /*22b0*/  HADD2.F32 R35, -RZ, R17.H0_H0 ;  /* 0x20000011ff237230 */ /* 0x000fe20000004100 */
[----:B------:R-:W-:Y:S01]  /*22c0*/  MOV R39, UR14 ;  /* 0x0000000e00277c02 */ /* 0x000fe20008000f00 */
        /* <DEDUP_REMOVED lines=20> */
[----:B------:R-:W-:Y:S02]  /*2410*/  SHF.R.U32.HI R34, RZ, 0x10, R7 ;  /* 0x00000010ff227819 */ /* 0x000fe40000011607 */
[----:B------:R-:W-:Y:S02]  /*2420*/  LEA.HI R7, R7, 0xffffff80, RZ, 0x8 ;  /* 0xffffff8007077811 */ /* 0x000fe400078f40ff */
[----:B------:R-:W-:-:S04]  /*2430*/  LOP3.LUT R34, R34, 0xff, RZ, 0xc0, !PT ;  /* 0x000000ff22227812 */ /* 0x000fc800078ec0ff */
[----:B------:R-:W-:Y:S01]  /*2440*/  IADD3 R37, PT, PT, R34, -0x80, RZ ;  /* 0xffffff8022257810 */ /* 0x000fe20007ffe0ff */
[----:B------:R-:W-:Y:S01]  /*2450*/  I2F.F16 R7, R7 ;  /* 0x0000000700077306 */ /* 0x000fe20000200c00 */
[----:B------:R-:W-:-:S07]  /*2460*/  LEA.HI R34, R4, 0xffffff80, RZ, 0x8 ;  /* 0xffffff8004227811 */ /* 0x000fce00078f40ff */
[----:B------:R-:W0:Y:S08]  /*2470*/  I2F.F16 R37, R37 ;  /* 0x0000002500257306 */ /* 0x000e300000200c00 */
[----:B------:R-:W1:Y:S01]  /*2480*/  I2F.F16 R34, R34 ;  /* 0x0000002200227306 */ /* 0x000e620000200c00 */
[----:B0-----:R-:W-:-:S05]  /*2490*/  HADD2.F32 R16, -RZ, R37.H0_H0 ;  /* 0x20000025ff107230 */ /* 0x001fca0000004100 */
[----:B------:R-:W-:Y:S01]  /*24a0*/  FFMA.FTZ R16, R35, R16, R31 ;  /* 0x0000001023107223 */ /* 0x000fe2000001001f */
[----:B------:R-:W-:Y:S02]  /*24b0*/  LEA.HI R31, R5, 0xffffff80, RZ, 0x8 ;  /* 0xffffff80051f7811 */ /* 0x000fe400078f40ff */
[----:B------:R-:W-:Y:S01]  /*24c0*/  LEA.HI R35, R6, 0xffffff80, RZ, 0x8 ;  /* 0xffffff8006237811 */ /* 0x000fe200078f40ff */
[----:B------:R-:W0:Y:S01]  /*24d0*/  LDS.64 R4, [UR8+0x20] ;  /* 0x00002008ff047984 */ /* 0x000e220008000a00 */
[----:B------:R-:W-:Y:S02]  /*24e0*/  HADD2.F32 R6, -RZ, R17.H1_H1 ;  /* 0x30000011ff067230 */ /* 0x000fe40000004100 */
[----:B------:R-:W4:Y:S01]  /*24f0*/  I2F.F16 R31, R31 ;  /* 0x0000001f001f7306 */ /* 0x000f220000200c00 */
[----:B-1----:R-:W-:-:S05]  /*2500*/  HADD2.F32 R36, -RZ, R34.H0_H0 ;  /* 0x20000022ff247230 */ /* 0x002fca0000004100 */
[----:B------:R-:W-:Y:S02]  /*2510*/  FFMA.FTZ R27, R36, R6, R27 ;  /* 0x00000006241b7223 */ /* 0x000fe4000001001b */
[----:B------:R-:W1:Y:S01]  /*2520*/  I2F.F16 R35, R35 ;  /* 0x0000002300237306 */ /* 0x000e620000200c00 */
[----:B----4-:R-:W-:Y:S02]  /*2530*/  HADD2.F32 R17, -RZ, R31.H0_H0 ;  /* 0x2000001fff117230 */ /* 0x010fe40000004100 */
[----:B------:R-:W-:-:S03]  /*2540*/  HADD2.F32 R31, -RZ, R7.H0_H0 ;  /* 0x20000007ff1f7230 */ /* 0x000fc60000004100 */
[C---:B------:R-:W-:Y:S02]  /*2550*/  FFMA.FTZ R26, R6.reuse, R17, R26 ;  /* 0x00000011061a7223 */ /* 0x040fe4000001001a */
[----:B------:R-:W-:Y:S01]  /*2560*/  FFMA.FTZ R16, R6, R31, R16 ;  /* 0x0000001f06107223 */ /* 0x000fe20000010010 */
[----:B-1----:R-:W-:-:S05]  /*2570*/  HADD2.F32 R37, -RZ, R35.H0_H0 ;  /* 0x20000023ff257230 */ /* 0x002fca0000004100 */
[----:B------:R-:W-:Y:S01]  /*2580*/  FFMA.FTZ R17, R6, R37, R30 ;  /* 0x0000002506117223 */ /* 0x000fe2000001001e */
[----:B------:R-:W-:Y:S02]  /*2590*/  LOP3.LUT R6, R12, 0xff, RZ, 0xc0, !PT ;  /* 0x000000ff0c067812 */ /* 0x000fe400078ec0ff */
[----:B------:R-:W-:Y:S02]  /*25a0*/  SHF.R.U32.HI R30, RZ, 0x8, R12 ;  /* 0x00000008ff1e7819 */ /* 0x000fe4000001160c */
[----:B------:R-:W-:Y:S02]  /*25b0*/  IADD3 R7, PT, PT, R6, -0x80, RZ ;  /* 0xffffff8006077810 */ /* 0x000fe40007ffe0ff */
[----:B------:R-:W-:Y:S01]  /*25c0*/  LOP3.LUT R30, R30, 0xff, RZ, 0xc0, !PT ;  /* 0x000000ff1e1e7812 */ /* 0x000fe200078ec0ff */
[----:B0-----:R-:W-:Y:S01]  /*25d0*/  HADD2.F32 R31, -RZ, R4.H1_H1 ;  /* 0x30000004ff1f7230 */ /* 0x001fe20000004100 */
[----:B--2---:R-:W-:Y:S02]  /*25e0*/  @!P0 R2UR UR7, R29 ;  /* 0x000000001d0782ca */ /* 0x004fe400000e0000 */
[----:B------:R-:W0:Y:S01]  /*25f0*/  I2F.F16 R7, R7 ;  /* 0x0000000700077306 */ /* 0x000e220000200c00 */
[----:B-----5:R-:W-:-:S02]  /*2600*/  @!P0 PRMT R28, R18, 0x7610, R28 ;  /* 0x00007610121c8816 */ /* 0x020fc4000000001c */
[----:B------:R-:W-:Y:S02]  /*2610*/  IADD3 R6, PT, PT, R30, -0x80, RZ ;  /* 0xffffff801e067810 */ /* 0x000fe40007ffe0ff */
[----:B------:R-:W-:Y:S01]  /*2620*/  @!P0 PRMT R28, R28, 0x7610, R18 ;  /* 0x000076101c1c8816 */ /* 0x000fe20000000012 */
[----:B------:R-:W-:Y:S01]  /*2630*/  HADD2.F32 R18, -RZ, R4.H0_H0 ;  /* 0x20000004ff127230 */ /* 0x000fe20000004100 */
[----:B------:R-:W-:Y:S02]  /*2640*/  SHF.R.U32.HI R4, RZ, 0x8, R13 ;  /* 0x00000008ff047819 */ /* 0x000fe4000001160d */
[----:B------:R-:W1:Y:S01]  /*2650*/  I2F.F16 R6, R6 ;  /* 0x0000000600067306 */ /* 0x000e620000200c00 */
[----:B------:R-:W-:Y:S02]  /*2660*/  LOP3.LUT R29, R13, 0xff, RZ, 0xc0, !PT ;  /* 0x000000ff0d1d7812 */ /* 0x000fe400078ec0ff */
[----:B------:R-:W-:Y:S02]  /*2670*/  @!P0 PRMT R0, R0, 0x5410, R19 ;  /* 0x0000541000008816 */ /* 0x000fe40000000013 */
[----:B------:R-:W-:Y:S01]  /*2680*/  LOP3.LUT R30, R14, 0xff, RZ, 0xc0, !PT ;  /* 0x000000ff0e1e7812 */ /* 0x000fe200078ec0ff */
[----:B0-----:R-:W-:Y:S01]  /*2690*/  HADD2.F32 R7, -RZ, R7.H0_H0 ;  /* 0x20000007ff077230 */ /* 0x001fe20000004100 */
[----:B------:R-:W-:Y:S01]  /*26a0*/  @!P0 PRMT R0, R19, 0x7632, R0 ;  /* 0x0000763213008816 */ /* 0x000fe20000000000 */
[----:B------:R-:W-:Y:S01]  /*26b0*/  VIADD R29, R29, 0xffffff80 ;  /* 0xffffff801d1d7836 */ /* 0x000fe20000000000 */
[----:B------:R-:W-:-:S02]  /*26c0*/  IADD3 R30, PT, PT, R30, -0x80, RZ ;  /* 0xffffff801e1e7810 */ /* 0x000fc40007ffe0ff */
[----:B------:R-:W-:Y:S01]  /*26d0*/  FFMA.FTZ R35, R7, R18, RZ ;  /* 0x0000001207237223 */ /* 0x000fe200000100ff */
[----:B------:R-:W-:Y:S01]  /*26e0*/  LOP3.LUT R7, R4, 0xff, RZ, 0xc0, !PT ;  /* 0x000000ff04077812 */ /* 0x000fe200078ec0ff */
[----:B------:R0:W2:Y:S01]  /*26f0*/  I2F.F16 R19, R29 ;  /* 0x0000001d00137306 */ /* 0x0000a20000200c00 */
[----:B------:R-:W-:Y:S01]  /*2700*/  SHF.R.U32.HI R4, RZ, 0x10, R12 ;  /* 0x00000010ff047819 */ /* 0x000fe2000001160c */
[----:B-1----:R-:W-:Y:S01]  /*2710*/  HADD2.F32 R34, -RZ, R6.H0_H0 ;  /* 0x20000006ff227230 */ /* 0x002fe20000004100 */
[----:B------:R-:W-:Y:S02]  /*2720*/  IADD3 R7, PT, PT, R7, -0x80, RZ ;  /* 0xffffff8007077810 */ /* 0x000fe40007ffe0ff */
[----:B------:R-:W-:Y:S02]  /*2730*/  LOP3.LUT R4, R4, 0xff, RZ, 0xc0, !PT ;  /* 0x000000ff04047812 */ /* 0x000fe400078ec0ff */
[----:B------:R-:W-:Y:S01]  /*2740*/  FFMA.FTZ R35, R34, R31, R35 ;  /* 0x0000001f22237223 */ /* 0x000fe20000010023 */
[----:B------:R-:W1:Y:S01]  /*2750*/  I2F.F16 R6, R30 ;  /* 0x0000001e00067306 */ /* 0x000e620000200c00 */
[----:B0-----:R-:W-:-:S02]  /*2760*/  SHF.R.U32.HI R29, RZ, 0x8, R14 ;  /* 0x00000008ff1d7819 */ /* 0x001fc4000001160e */
[----:B------:R-:W-:Y:S02]  /*2770*/  IADD3 R4, PT, PT, R4, -0x80, RZ ;  /* 0xffffff8004047810 */ /* 0x000fe40007ffe0ff */
[----:B------:R-:W-:Y:S01]  /*2780*/  LOP3.LUT R29, R29, 0xff, RZ, 0xc0, !PT ;  /* 0x000000ff1d1d7812 */ /* 0x000fe200078ec0ff */
[----:B--2---:R-:W-:Y:S02]  /*2790*/  HADD2.F32 R37, -RZ, R19.H0_H0 ;  /* 0x20000013ff257230 */ /* 0x004fe40000004100 */
[----:B------:R-:W0:Y:S01]  /*27a0*/  I2F.F16 R7, R7 ;  /* 0x0000000700077306 */ /* 0x000e220000200c00 */
[----:B------:R-:W-:Y:S02]  /*27b0*/  IADD3 R34, PT, PT, R29, -0x80, RZ ;  /* 0xffffff801d227810 */ /* 0x000fe40007ffe0ff */
[----:B------:R-:W-:Y:S01]  /*27c0*/  SHF.R.U32.HI R29, RZ, 0x10, R13 ;  /* 0x00000010ff1d7819 */ /* 0x000fe2000001160d */
[----:B------:R-:W-:-:S03]  /*27d0*/  FFMA.FTZ R36, R18, R37, RZ ;  /* 0x0000002512247223 */ /* 0x000fc600000100ff */
[----:B------:R-:W-:Y:S01]  /*27e0*/  LOP3.LUT R29, R29, 0xff, RZ, 0xc0, !PT ;  /* 0x000000ff1d1d7812 */ /* 0x000fe200078ec0ff */
[----:B------:R-:W2:Y:S04]  /*27f0*/  I2F.F16 R19, R34 ;  /* 0x0000002200137306 */ /* 0x000ea80000200c00 */
[----:B------:R-:W-:Y:S02]  /*2800*/  VIADD R37, R29, 0xffffff80 ;  /* 0xffffff801d257836 */ /* 0x000fe40000000000 */
[----:B-1----:R-:W-:Y:S02]  /*2810*/  HADD2.F32 R29, -RZ, R6.H0_H0 ;  /* 0x20000006ff1d7230 */ /* 0x002fe40000004100 */
[----:B0-----:R-:W-:Y:S01]  /*2820*/  HADD2.F32 R30, -RZ, R7.H0_H0 ;  /* 0x20000007ff1e7230 */ /* 0x001fe20000004100 */
[----:B------:R-:W0:Y:S02]  /*2830*/  I2F.F16 R4, R4 ;  /* 0x0000000400047306 */ /* 0x000e240000200c00 */
[----:B------:R-:W-:-:S02]  /*2840*/  FFMA.FTZ R40, R18, R29, RZ ;  /* 0x0000001d12287223 */ /* 0x000fc400000100ff */
[C---:B------:R-:W-:Y:S01]  /*2850*/  FFMA.FTZ R7, R31.reuse, R30, R36 ;  /* 0x0000001e1f077223 */ /* 0x040fe20000010024 */
[----:B------:R-:W-:Y:S01]  /*2860*/  SHF.R.U32.HI R36, RZ, 0x10, R14 ;  /* 0x00000010ff247819 */ /* 0x000fe2000001160e */
[----:B--2---:R-:W-:Y:S02]  /*2870*/  HADD2.F32 R6, -RZ, R19.H0_H0 ;  /* 0x20000013ff067230 */ /* 0x004fe40000004100 */
[----:B------:R-:W1:Y:S01]  /*2880*/  I2F.F16 R30, R37 ;  /* 0x00000025001e7306 */ /* 0x000e620000200c00 */
[----:B------:R-:W-:Y:S02]  /*2890*/  LOP3.LUT R36, R36, 0xff, RZ, 0xc0, !PT ;  /* 0x000000ff24247812 */ /* 0x000fe400078ec0ff */
[----:B------:R-:W-:Y:S01]  /*28a0*/  FFMA.FTZ R19, R31, R6, R40 ;  /* 0x000000061f137223 */ /* 0x000fe20000010028 */
[----:B------:R-:W-:Y:S02]  /*28b0*/  LEA.HI R40, R15, 0xffffff80, RZ, 0x8 ;  /* 0xffffff800f287811 */ /* 0x000fe400078f40ff */
[----:B------:R-:W-:Y:S01]  /*28c0*/  IADD3 R38, PT, PT, R36, -0x80, RZ ;  /* 0xffffff8024267810 */ /* 0x000fe20007ffe0ff */
[----:B0-----:R-:W-:Y:S01]  /*28d0*/  HADD2.F32 R6, -RZ, R4.H0_H0 ;  /* 0x20000004ff067230 */ /* 0x001fe20000004100 */
[----:B------:R-:W-:Y:S01]  /*28e0*/  LEA.HI R36, R12, 0xffffff80, RZ, 0x8 ;  /* 0xffffff800c247811 */ /* 0x000fe200078f40ff */
[--C-:B------:R-:W-:Y:S01]  /*28f0*/  HADD2.F32 R4, -RZ, R5.reuse.H0_H0 ;  /* 0x20000005ff047230 */ /* 0x100fe20000004100 */
[----:B------:R0:W2:Y:S01]  /*2900*/  I2F.F16 R29, R38 ;  /* 0x00000026001d7306 */ /* 0x0000a20000200c00 */
[----:B------:R-:W-:-:S02]  /*2910*/  HADD2.F32 R5, -RZ, R5.H1_H1 ;  /* 0x30000005ff057230 */ /* 0x000fc40000004100 */
[----:B-1----:R-:W-:Y:S02]  /*2920*/  HADD2.F32 R34, -RZ, R30.H0_H0 ;  /* 0x2000001eff227230 */ /* 0x002fe40000004100 */
[----:B------:R-:W-:Y:S01]  /*2930*/  FFMA.FTZ R30, R6, R4, R35 ;  /* 0x00000004061e7223 */ /* 0x000fe20000010023 */
[----:B0-----:R-:W-:Y:S02]  /*2940*/  LEA.HI R38, R13, 0xffffff80, RZ, 0x8 ;  /* 0xffffff800d267811 */ /* 0x001fe400078f40ff */
[----:B------:R-:W-:Y:S02]  /*2950*/  FFMA.FTZ R34, R4, R34, R7 ;  /* 0x0000002204227223 */ /* 0x000fe40000010007 */
[----:B------:R-:W0:Y:S01]  /*2960*/  LDS.64 R6, [UR8+0x28] ;  /* 0x00002808ff067984 */ /* 0x000e220008000a00 */
[----:B--2---:R-:W-:Y:S01]  /*2970*/  HADD2.F32 R29, -RZ, R29.H0_H0 ;  /* 0x2000001dff1d7230 */ /* 0x004fe20000004100 */
[----:B---3--:R-:W-:Y:S02]  /*2980*/  LOP3.LUT R12, R8, 0xff, RZ, 0xc0, !PT ;  /* 0x000000ff080c7812 */ /* 0x008fe400078ec0ff */
[----:B------:R-:W-:-:S02]  /*2990*/  SHF.R.U32.HI R13, RZ, 0x8, R8 ;  /* 0x00000008ff0d7819 */ /* 0x000fc40000011608 */
[----:B------:R-:W-:Y:S01]  /*29a0*/  FFMA.FTZ R19, R4, R29, R19 ;  /* 0x0000001d04137223 */ /* 0x000fe20000010013 */
[----:B------:R-:W-:Y:S01]  /*29b0*/  IADD3 R37, PT, PT, R12, -0x80, RZ ;  /* 0xffffff800c257810 */ /* 0x000fe20007ffe0ff */
[----:B------:R1:W2:Y:S01]  /*29c0*/  I2F.F16 R29, R36 ;  /* 0x00000024001d7306 */ /* 0x0002a20000200c00 */
[----:B------:R-:W-:-:S07]  /*29d0*/  LOP3.LUT R13, R13, 0xff, RZ, 0xc0, !PT ;  /* 0x000000ff0d0d7812 */ /* 0x000fce00078ec0ff */
[----:B------:R3:W4:Y:S01]  /*29e0*/  I2F.F16 R12, R37 ;  /* 0x00000025000c7306 */ /* 0x0007220000200c00 */
[----:B-1----:R-:W-:Y:S01]  /*29f0*/  IADD3 R36, PT, PT, R13, -0x80, RZ ;  /* 0xffffff800d247810 */ /* 0x002fe20007ffe0ff */
[----:B--2---:R-:W-:Y:S01]  /*2a00*/  HADD2.F32 R29, -RZ, R29.H0_H0 ;  /* 0x2000001dff1d7230 */ /* 0x004fe20000004100 */
[----:B---3--:R-:W-:-:S04]  /*2a10*/  LEA.HI R37, R8, 0xffffff80, RZ, 0x8 ;  /* 0xffffff8008257811 */ /* 0x008fc800078f40ff */
[----:B------:R-:W-:Y:S02]  /*2a20*/  FFMA.FTZ R35, R29, R5, R30 ;  /* 0x000000051d237223 */ /* 0x000fe4000001001e */
[----:B------:R-:W1:Y:S01]  /*2a30*/  I2F.F16 R29, R38 ;  /* 0x00000026001d7306 */ /* 0x000e620000200c00 */
[----:B----4-:R-:W-:Y:S02]  /*2a40*/  HADD2.F32 R30, -RZ, R12.H0_H0 ;  /* 0x2000000cff1e7230 */ /* 0x010fe40000004100 */
[--C-:B0-----:R-:W-:Y:S02]  /*2a50*/  HADD2.F32 R12, -RZ, R6.reuse.H0_H0 ;  /* 0x20000006ff0c7230 */ /* 0x101fe40000004100 */
[----:B------:R-:W-:-:S03]  /*2a60*/  HADD2.F32 R13, -RZ, R6.H1_H1 ;  /* 0x30000006ff0d7230 */ /* 0x000fc60000004100 */
[----:B------:R-:W-:Y:S01]  /*2a70*/  FFMA.FTZ R30, R30, R12, R35 ;  /* 0x0000000c1e1e7223 */ /* 0x000fe20000010023 */
[----:B------:R-:W-:Y:S01]  /*2a80*/  LEA.HI R35, R14, 0xffffff80, RZ, 0x8 ;  /* 0xffffff800e237811 */ /* 0x000fe200078f40ff */
[----:B-1----:R-:W-:Y:S01]  /*2a90*/  HADD2.F32 R29, -RZ, R29.H0_H0 ;  /* 0x2000001dff1d7230 */ /* 0x002fe20000004100 */
[----:B------:R0:W1:Y:S04]  /*2aa0*/  I2F.F16 R14, R36 ;  /* 0x00000024000e7306 */ /* 0x0000680000200c00 */
[----:B------:R-:W-:Y:S01]  /*2ab0*/  FFMA.FTZ R34, R5, R29, R34 ;  /* 0x0000001d05227223 */ /* 0x000fe20000010022 */
[----:B------:R-:W-:-:S03]  /*2ac0*/  HADD2.F32 R29, -RZ, R0.H1_H1 ;  /* 0x30000000ff1d7230 */ /* 0x000fc60000004100 */
[----:B------:R-:W2:Y:S01]  /*2ad0*/  I2F.F16 R35, R35 ;  /* 0x0000002300237306 */ /* 0x000ea20000200c00 */
[----:B0-----:R-:W-:Y:S02]  /*2ae0*/  HADD2.F32 R36, -RZ, R7.H0_H0 ;  /* 0x20000007ff247230 */ /* 0x001fe40000004100 */
[----:B------:R-:W-:Y:S01]  /*2af0*/  FMUL.FTZ R24, R24, R29 ;  /* 0x0000001d18187220 */ /* 0x000fe20000410000 */
[----:B-1----:R-:W-:-:S04]  /*2b00*/  HADD2.F32 R14, -RZ, R14.H0_H0 ;  /* 0x2000000eff0e7230 */ /* 0x002fc80000004100 */
[----:B------:R-:W-:Y:S01]  /*2b10*/  F2FP.F16.F32.PACK_AB R24, RZ, R24 ;  /* 0x00000018ff18723e */ /* 0x000fe200000000ff */
[----:B------:R-:W-:Y:S01]  /*2b20*/  FFMA.FTZ R30, R14, R13, R30 ;  /* 0x0000000d0e1e7223 */ /* 0x000fe2000001001e */
[----:B------:R-:W-:Y:S01]  /*2b30*/  SHF.R.U32.HI R14, RZ, 0x10, R8 ;  /* 0x00000010ff0e7819 */ /* 0x000fe20000011608 */
[----:B--2---:R-:W-:Y:S01]  /*2b40*/  HADD2.F32 R6, -RZ, R35.H0_H0 ;  /* 0x20000023ff067230 */ /* 0x004fe20000004100 */
[----:B------:R-:W0:Y:S02]  /*2b50*/  I2F.F16 R8, R37 ;  /* 0x0000002500087306 */ /* 0x000e240000200c00 */
[----:B------:R-:W-:Y:S01]  /*2b60*/  LOP3.LUT R35, R14, 0xff, RZ, 0xc0, !PT ;  /* 0x000000ff0e237812 */ /* 0x000fe200078ec0ff */
[--C-:B------:R-:W-:Y:S02]  /*2b70*/  HADD2.F32 R14, -RZ, R28.reuse.H1_H1 ;  /* 0x3000001cff0e7230 */ /* 0x100fe40000004100 */
[----:B------:R-:W-:Y:S01]  /*2b80*/  FFMA.FTZ R6, R5, R6, R19 ;  /* 0x0000000605067223 */ /* 0x000fe20000010013 */
[----:B------:R-:W-:Y:S01]  /*2b90*/  IADD3 R35, PT, PT, R35, -0x80, RZ ;  /* 0xffffff8023237810 */ /* 0x000fe20007ffe0ff */
[----:B------:R-:W-:-:S02]  /*2ba0*/  HADD2.F32 R19, -RZ, R28.H0_H0 ;  /* 0x2000001cff137230 */ /* 0x000fc40000004100 */
[----:B------:R-:W-:-:S03]  /*2bb0*/  FMUL.FTZ R23, R23, R14 ;  /* 0x0000000e17177220 */ /* 0x000fc60000410000 */
[----:B------:R-:W1:Y:S01]  /*2bc0*/  I2F.F16 R35, R35 ;  /* 0x0000002300237306 */ /* 0x000e620000200c00 */
[----:B------:R-:W-:Y:S01]  /*2bd0*/  FMUL.FTZ R25, R25, R19 ;  /* 0x0000001319197220 */ /* 0x000fe20000410000 */
[----:B------:R-:W-:Y:S01]  /*2be0*/  F2FP.F16.F32.PACK_AB R23, RZ, R23 ;  /* 0x00000017ff17723e */ /* 0x000fe200000000ff */
[----:B0-----:R-:W-:-:S03]  /*2bf0*/  HADD2.F32 R8, -RZ, R8.H0_H0 ;  /* 0x20000008ff087230 */ /* 0x001fc60000004100 */
[----:B------:R-:W-:Y:S01]  /*2c00*/  F2FP.F16.F32.PACK_AB R25, RZ, R25 ;  /* 0x00000019ff19723e */ /* 0x000fe200000000ff */
[----:B-1----:R-:W-:-:S05]  /*2c10*/  HADD2.F32 R35, -RZ, R35.H0_H0 ;  /* 0x20000023ff237230 */ /* 0x002fca0000004100 */
[----:B------:R-:W-:Y:S01]  /*2c20*/  FFMA.FTZ R30, R35, R36, R30 ;  /* 0x00000024231e7223 */ /* 0x000fe2000001001e */
[----:B------:R-:W-:Y:S01]  /*2c30*/  HADD2.F32 R35, -RZ, R7.H1_H1 ;  /* 0x30000007ff237230 */ /* 0x000fe20000004100 */
[----:B------:R-:W-:-:S04]  /*2c40*/  LOP3.LUT R7, R9, 0xff, RZ, 0xc0, !PT ;  /* 0x000000ff09077812 */ /* 0x000fc800078ec0ff */
[----:B------:R-:W-:Y:S01]  /*2c50*/  FFMA.FTZ R30, R8, R35, R30 ;  /* 0x00000023081e7223 */ /* 0x000fe2000001001e */
        /* <DEDUP_REMOVED lines=18> */
[----:B------:R-:W0:Y:S02]  /*2d80*/  I2F.F16 R38, R38 ;  /* 0x0000002600267306 */ /* 0x000e240000200c00 */
[----:B0-----:R-:W-:Y:S02]  /*2d90*/  HADD2.F32 R7, -RZ, R38.H0_H0 ;  /* 0x20000026ff077230 */ /* 0x001fe40000004100 */
[----:B------:R-:W-:-:S04]  /*2da0*/  IMAD.WIDE R38, R39, 0x4, R32 ;  /* 0x0000000427267825 */ /* 0x000fc800078e0220 */
        /* <DEDUP_REMOVED lines=16> */
[----:B0-----:R-:W-:-:S06]  /*2eb0*/  HADD2.F32 R37, -RZ, R7.H0_H0 ;  /* 0x20000007ff257230 */ /* 0x001fcc0000004100 */
[----:B------:R-:W0:Y:S01]  /*2ec0*/  I2F.F16 R7, R40 ;  /* 0x0000002800077306 */ /* 0x000e220000200c00 */
[----:B------:R-:W-:Y:S01]  /*2ed0*/  FFMA.FTZ R18, R18, R37, RZ ;  /* 0x0000002512127223 */ /* 0x000fe200000100ff */
[----:B------:R-:W-:-:S04]  /*2ee0*/  SHF.R.U32.HI R37, RZ, 0x8, R15 ;  /* 0x00000008ff257819 */ /* 0x000fc8000001160f */
[----:B------:R-:W-:-:S04]  /*2ef0*/  LOP3.LUT R37, R37, 0xff, RZ, 0xc0, !PT ;  /* 0x000000ff25257812 */ /* 0x000fc800078ec0ff */
[----:B------:R-:W-:Y:S01]  /*2f00*/  IADD3 R37, PT, PT, R37, -0x80, RZ ;  /* 0xffffff8025257810 */ /* 0x000fe20007ffe0ff */
[----:B0-----:R-:W-:-:S05]  /*2f10*/  HADD2.F32 R7, -RZ, R7.H0_H0 ;  /* 0x20000007ff077230 */ /* 0x001fca0000004100 */
[----:B------:R-:W0:Y:S02]  /*2f20*/  I2F.F16 R37, R37 ;  /* 0x0000002500257306 */ /* 0x000e240000200c00 */
[----:B0-----:R-:W-:-:S05]  /*2f30*/  HADD2.F32 R6, -RZ, R37.H0_H0 ;  /* 0x20000025ff067230 */ /* 0x001fca0000004100 */
[----:B------:R-:W-:Y:S01]  /*2f40*/  FFMA.FTZ R31, R31, R6, R18 ;  /* 0x000000061f1f7223 */ /* 0x000fe20000010012 */
[----:B------:R-:W-:-:S04]  /*2f50*/  SHF.R.U32.HI R6, RZ, 0x10, R15 ;  /* 0x00000010ff067819 */ /* 0x000fc8000001160f */
[----:B------:R-:W-:-:S04]  /*2f60*/  LOP3.LUT R6, R6, 0xff, RZ, 0xc0, !PT ;  /* 0x000000ff06067812 */ /* 0x000fc800078ec0ff */
[----:B------:R-:W-:-:S04]  /*2f70*/  IADD3 R18, PT, PT, R6, -0x80, RZ ;  /* 0xffffff8006127810 */ /* 0x000fc80007ffe0ff */
[----:B------:R-:W0:Y:S02]  /*2f80*/  I2F.F16 R6, R18 ;  /* 0x0000001200067306 */ /* 0x000e240000200c00 */
[----:B0-----:R-:W-:-:S05]  /*2f90*/  HADD2.F32 R6, -RZ, R6.H0_H0 ;  /* 0x20000006ff067230 */ /* 0x001fca0000004100 */
[----:B------:R-:W-:-:S04]  /*2fa0*/  FFMA.FTZ R4, R4, R6, R31 ;  /* 0x0000000604047223 */ /* 0x000fc8000001001f */
[----:B------:R-:W-:Y:S02]  /*2fb0*/  FFMA.FTZ R15, R5, R7, R4 ;  /* 0x00000007050f7223 */ /* 0x000fe40000010004 */
[----:B------:R-:W2:Y:S01]  /*2fc0*/  LDG.E.128.CONSTANT R4, desc[UR18][R38.64] ;  /* 0x0000001226047981 */ /* 0x000ea2000c1e9d00 */
[----:B------:R-:W-:Y:S02]  /*2fd0*/  LOP3.LUT R31, R11, 0xff, RZ, 0xc0, !PT ;  /* 0x000000ff0b1f7812 */ /* 0x000fe400078ec0ff */
[----:B------:R-:W-:-:S03]  /*2fe0*/  LEA.HI R9, R9, 0xffffff80, RZ, 0x8 ;  /* 0xffffff8009097811 */ /* 0x000fc600078f40ff */
[----:B------:R-:W-:-:S03]  /*2ff0*/  VIADD R31, R31, 0xffffff80 ;  /* 0xffffff801f1f7836 */ /* 0x000fc60000000000 */
[----:B------:R-:W-:Y:S08]  /*3000*/  I2F.F16 R9, R9 ;  /* 0x0000000900097306 */ /* 0x000ff00000200c00 */
[----:B------:R-:W0:Y:S02]  /*3010*/  I2F.F16 R31, R31 ;  /* 0x0000001f001f7306 */ /* 0x000e240000200c00 */
[----:B0-----:R-:W-:-:S05]  /*3020*/  HADD2.F32 R18, -RZ, R31.H0_H0 ;  /* 0x2000001fff127230 */ /* 0x001fca0000004100 */
[----:B------:R-:W-:Y:S01]  /*3030*/  FFMA.FTZ R18, R12, R18, R15 ;  /* 0x000000120c127223 */ /* 0x000fe2000001000f */
[----:B------:R-:W-:-:S04]  /*3040*/  SHF.R.U32.HI R12, RZ, 0x8, R11 ;  /* 0x00000008ff0c7819 */ /* 0x000fc8000001160b */
[----:B------:R-:W-:-:S04]  /*3050*/  LOP3.LUT R12, R12, 0xff, RZ, 0xc0, !PT ;  /* 0x000000ff0c0c7812 */ /* 0x000fc800078ec0ff */
[----:B------:R-:W-:Y:S02]  /*3060*/  IADD3 R15, PT, PT, R12, -0x80, RZ ;  /* 0xffffff800c0f7810 */ /* 0x000fe40007ffe0ff */
[----:B------:R-:W-:-:S04]  /*3070*/  SHF.R.U32.HI R12, RZ, 0x10, R11 ;  /* 0x00000010ff0c7819 */ /* 0x000fc8000001160b */
[----:B------:R-:W0:Y:S01]  /*3080*/  I2F.F16 R15, R15 ;  /* 0x0000000f000f7306 */ /* 0x000e220000200c00 */
[----:B------:R-:W-:-:S04]  /*3090*/  LOP3.LUT R12, R12, 0xff, RZ, 0xc0, !PT ;  /* 0x000000ff0c0c7812 */ /* 0x000fc800078ec0ff */
[----:B------:R-:W-:-:S04]  /*30a0*/  IADD3 R32, PT, PT, R12, -0x80, RZ ;  /* 0xffffff800c207810 */ /* 0x000fc80007ffe0ff */
[----:B------:R-:W1:Y:S01]  /*30b0*/  I2F.F16 R12, R32 ;  /* 0x00000020000c7306 */ /* 0x000e620000200c00 */
[----:B0-----:R-:W-:-:S05]  /*30c0*/  HADD2.F32 R31, -RZ, R15.H0_H0 ;  /* 0x2000000fff1f7230 */ /* 0x001fca0000004100 */
[----:B------:R-:W-:Y:S01]  /*30d0*/  FFMA.FTZ R13, R13, R31, R18 ;  /* 0x0000001f0d0d7223 */ /* 0x000fe20000010012 */
[----:B------:R-:W-:Y:S02]  /*30e0*/  LEA.HI R18, R10, 0xffffff80, RZ, 0x8 ;  /* 0xffffff800a127811 */ /* 0x000fe400078f40ff */
[----:B------:R-:W-:Y:S01]  /*30f0*/  LEA.HI R10, R11, 0xffffff80, RZ, 0x8 ;  /* 0xffffff800b0a7811 */ /* 0x000fe200078f40ff */
[----:B-1----:R-:W-:Y:S01]  /*3100*/  HADD2.F32 R12, -RZ, R12.H0_H0 ;  /* 0x2000000cff0c7230 */ /* 0x002fe20000004100 */
[----:B------:R-:W0:Y:S01]  /*3110*/  I2F.F16 R15, R18 ;  /* 0x00000012000f7306 */ /* 0x000e220000200c00 */
[----:B------:R-:W-:-:S03]  /*3120*/  HADD2.F32 R11, -RZ, R9.H0_H0 ;  /* 0x20000009ff0b7230 */ /* 0x000fc60000004100 */
[----:B------:R-:W-:Y:S02]  /*3130*/  FFMA.FTZ R36, R36, R12, R13 ;  /* 0x0000000c24247223 */ /* 0x000fe4000001000d */
[----:B------:R-:W1:Y:S01]  /*3140*/  LDS.64 R12, [UR8+0x30] ;  /* 0x00003008ff0c7984 */ /* 0x000e620008000a00 */
[----:B------:R-:W-:Y:S01]  /*3150*/  FFMA.FTZ R34, R35, R11, R34 ;  /* 0x0000000b23227223 */ /* 0x000fe20000010022 */
[----:B------:R-:W3:Y:S01]  /*3160*/  I2F.F16 R10, R10 ;  /* 0x0000000a000a7306 */ /* 0x000ee20000200c00 */
[----:B0-----:R-:W-:-:S05]  /*3170*/  HADD2.F32 R15, -RZ, R15.H0_H0 ;  /* 0x2000000fff0f7230 */ /* 0x001fca0000004100 */
[----:B------:R-:W-:Y:S01]  /*3180*/  FFMA.FTZ R15, R35, R15, R8 ;  /* 0x0000000f230f7223 */ /* 0x000fe20000010008 */
[----:B--2---:R-:W-:Y:S02]  /*3190*/  LOP3.LUT R9, R4, 0xff, RZ, 0xc0, !PT ;  /* 0x000000ff04097812 */ /* 0x004fe400078ec0ff */
[----:B------:R-:W-:Y:S02]  /*31a0*/  SHF.R.U32.HI R8, RZ, 0x8, R4 ;  /* 0x00000008ff087819 */ /* 0x000fe40000011604 */
[----:B------:R-:W-:Y:S02]  /*31b0*/  IADD3 R32, PT, PT, R9, -0x80, RZ ;  /* 0xffffff8009207810 */ /* 0x000fe40007ffe0ff */
[----:B------:R-:W-:Y:S01]  /*31c0*/  LOP3.LUT R9, R8, 0xff, RZ, 0xc0, !PT ;  /* 0x000000ff08097812 */ /* 0x000fe200078ec0ff */
[----:B---3--:R-:W-:Y:S01]  /*31d0*/  HADD2.F32 R8, -RZ, R10.H0_H0 ;  /* 0x2000000aff087230 */ /* 0x008fe20000004100 */
[----:B------:R-:W-:Y:S02]  /*31e0*/  SHF.R.U32.HI R18, RZ, 0x8, R5 ;  /* 0x00000008ff127819 */ /* 0x000fe40000011605 */
[----:B------:R-:W0:Y:S01]  /*31f0*/  I2F.F16 R32, R32 ;  /* 0x0000002000207306 */ /* 0x000e220000200c00 */
[----:B------:R-:W-:Y:S01]  /*3200*/  IADD3 R10, PT, PT, R9, -0x80, RZ ;  /* 0xffffff80090a7810 */ /* 0x000fe20007ffe0ff */
[----:B------:R-:W-:Y:S01]  /*3210*/  FFMA.FTZ R35, R35, R8, R36 ;  /* 0x0000000823237223 */ /* 0x000fe20000010024 */
[----:B------:R-:W-:Y:S01]  /*3220*/  LOP3.LUT R8, R5, 0xff, RZ, 0xc0, !PT ;  /* 0x000000ff05087812 */ /* 0x000fe200078ec0ff */
[--C-:B-1----:R-:W-:Y:S01]  /*3230*/  HADD2.F32 R9, -RZ, R12.reuse.H0_H0 ;  /* 0x2000000cff097230 */ /* 0x102fe20000004100 */
[----:B------:R-:W-:Y:S01]  /*3240*/  LOP3.LUT R18, R18, 0xff, RZ, 0xc0, !PT ;  /* 0x000000ff12127812 */ /* 0x000fe200078ec0ff */
[----:B------:R-:W-:-:S02]  /*3250*/  HADD2.F32 R36, -RZ, R12.H1_H1 ;  /* 0x3000000cff247230 */ /* 0x000fc40000004100 */
[----:B------:R1:W2:Y:S01]  /*3260*/  I2F.F16 R11, R10 ;  /* 0x0000000a000b7306 */ /* 0x0002a20000200c00 */
[----:B------:R-:W-:Y:S01]  /*3270*/  VIADD R33, R8, 0xffffff80 ;  /* 0xffffff8008217836 */ /* 0x000fe20000000000 */
[----:B------:R-:W-:Y:S01]  /*3280*/  IADD3 R18, PT, PT, R18, -0x80, RZ ;  /* 0xffffff8012127810 */ /* 0x000fe20007ffe0ff */
[----:B0-----:R-:W-:-:S05]  /*3290*/  HADD2.F32 R32, -RZ, R32.H0_H0 ;  /* 0x20000020ff207230 */ /* 0x001fca0000004100 */
[----:B------:R-:W0:Y:S01]  /*32a0*/  I2F.F16 R8, R33 ;  /* 0x0000002100087306 */ /* 0x000e220000200c00 */
[----:B-1----:R-:W-:Y:S01]  /*32b0*/  LOP3.LUT R10, R6, 0xff, RZ, 0xc0, !PT ;  /* 0x000000ff060a7812 */ /* 0x002fe200078ec0ff */
[----:B------:R-:W-:-:S03]  /*32c0*/  FFMA.FTZ R32, R32, R9, RZ ;  /* 0x0000000920207223 */ /* 0x000fc600000100ff */
[----:B------:R-:W-:Y:S01]  /*32d0*/  IADD3 R10, PT, PT, R10, -0x80, RZ ;  /* 0xffffff800a0a7810 */ /* 0x000fe20007ffe0ff */
[----:B--2---:R-:W-:Y:S02]  /*32e0*/  HADD2.F32 R11, -RZ, R11.H0_H0 ;  /* 0x2000000bff0b7230 */ /* 0x004fe40000004100 */
[----:B------:R-:W1:Y:S03]  /*32f0*/  I2F.F16 R31, R18 ;  /* 0x00000012001f7306 */ /* 0x000e660000200c00 */
[----:B------:R-:W-:Y:S01]  /*3300*/  FFMA.FTZ R32, R11, R36, R32 ;  /* 0x000000240b207223 */ /* 0x000fe20000010020 */
[----:B------:R-:W-:Y:S01]  /*3310*/  LOP3.LUT R11, R7, 0xff, RZ, 0xc0, !PT ;  /* 0x000000ff070b7812 */ /* 0x000fe200078ec0ff */
[----:B0-----:R-:W-:-:S03]  /*3320*/  HADD2.F32 R8, -RZ, R8.H0_H0 ;  /* 0x20000008ff087230 */ /* 0x001fc60000004100 */
[----:B------:R-:W0:Y:S01]  /*3330*/  I2F.F16 R10, R10 ;  /* 0x0000000a000a7306 */ /* 0x000e220000200c00 */
[----:B------:R-:W-:Y:S01]  /*3340*/  IADD3 R11, PT, PT, R11, -0x80, RZ ;  /* 0xffffff800b0b7810 */ /* 0x000fe20007ffe0ff */
[----:B------:R-:W-:Y:S01]  /*3350*/  FFMA.FTZ R33, R9, R8, RZ ;  /* 0x0000000809217223 */ /* 0x000fe200000100ff */
[----:B------:R-:W-:Y:S01]  /*3360*/  SHF.R.U32.HI R8, RZ, 0x8, R6 ;  /* 0x00000008ff087819 */ /* 0x000fe20000011606 */
[----:B-1----:R-:W-:-:S04]  /*3370*/  HADD2.F32 R31, -RZ, R31.H0_H0 ;  /* 0x2000001fff1f7230 */ /* 0x002fc80000004100 */
[----:B------:R-:W1:Y:S01]  /*3380*/  I2F.F16 R12, R11 ;  /* 0x0000000b000c7306 */ /* 0x000e620000200c00 */
[----:B------:R-:W-:Y:S01]  /*3390*/  LOP3.LUT R8, R8, 0xff, RZ, 0xc0, !PT ;  /* 0x000000ff08087812 */ /* 0x000fe200078ec0ff */
[----:B------:R-:W-:-:S03]  /*33a0*/  FFMA.FTZ R31, R36, R31, R33 ;  /* 0x0000001f241f7223 */ /* 0x000fc60000010021 */
[----:B------:R-:W-:Y:S01]  /*33b0*/  IADD3 R37, PT, PT, R8, -0x80, RZ ;  /* 0xffffff8008257810 */ /* 0x000fe20007ffe0ff */
[----:B0-----:R-:W-:-:S03]  /*33c0*/  HADD2.F32 R10, -RZ, R10.H0_H0 ;  /* 0x2000000aff0a7230 */ /* 0x001fc60000004100 */
[----:B------:R-:W0:Y:S02]  /*33d0*/  I2F.F16 R8, R37 ;  /* 0x0000002500087306 */ /* 0x000e240000200c00 */
[----:B------:R-:W-:Y:S01]  /*33e0*/  FFMA.FTZ R33, R9, R10, RZ ;  /* 0x0000000a09217223 */ /* 0x000fe200000100ff */
[----:B-1----:R-:W-:-:S05]  /*33f0*/  HADD2.F32 R12, -RZ, R12.H0_H0 ;  /* 0x2000000cff0c7230 */ /* 0x002fca0000004100 */
[----:B------:R-:W-:Y:S01]  /*3400*/  FFMA.FTZ R12, R9, R12, RZ ;  /* 0x0000000c090c7223 */ /* 0x000fe200000100ff */
[----:B------:R-:W-:Y:S02]  /*3410*/  IMAD.U32 R9, RZ, RZ, UR14 ;  /* 0x0000000eff097e24 */ /* 0x000fe4000f8e00ff */
[----:B0-----:R-:W-:Y:S02]  /*3420*/  HADD2.F32 R8, -RZ, R8.H0_H0 ;  /* 0x20000008ff087230 */ /* 0x001fe40000004100 */
[----:B------:R-:W-:-:S04]  /*3430*/  IMAD.WIDE R38, R9, 0x4, R38 ;  /* 0x0000000409267825 */ /* 0x000fc800078e0226 */
[----:B------:R-:W-:Y:S02]  /*3440*/  FFMA.FTZ R33, R36, R8, R33 ;  /* 0x0000000824217223 */ /* 0x000fe40000010021 */
[----:B------:R-:W2:Y:S01]  /*3450*/  LDG.E.128.CONSTANT R8, desc[UR18][R38.64] ;  /* 0x0000001226087981 */ /* 0x000ea2000c1e9d00 */
[----:B------:R-:W-:Y:S01]  /*3460*/  SHF.R.U32.HI R18, RZ, 0x8, R7 ;  /* 0x00000008ff127819 */ /* 0x000fe20000011607 */
[----:B------:R-:W-:Y:S01]  /*3470*/  FMUL.FTZ R34, R14, R34 ;  /* 0x000000220e227220 */ /* 0x000fe20000410000 */
[----:B------:R-:W-:Y:S01]  /*3480*/  LEA.HI R37, R6, 0xffffff80, RZ, 0x8 ;  /* 0xffffff8006257811 */ /* 0x000fe200078f40ff */
[----:B------:R-:W-:Y:S01]  /*3490*/  UIADD3 UR10, UP1, UPT, UR10, 0x80, URZ ;  /* 0x000000800a0a7890 */ /* 0x000fe2000ff3e0ff */
[----:B------:R-:W-:Y:S01]  /*34a0*/  LOP3.LUT R18, R18, 0xff, RZ, 0xc0, !PT ;  /* 0x000000ff12127812 */ /* 0x000fe200078ec0ff */
[----:B------:R-:W-:Y:S01]  /*34b0*/  @!UP0 UIADD3 UR5, UPT, UPT, UR7, UR9, URZ ;  /* 0x0000000907058290 */ /* 0x000fe2000fffe0ff */
[----:B------:R-:W-:Y:S01]  /*34c0*/  LEA.HI R40, R7, 0xffffff80, RZ, 0x8 ;  /* 0xffffff8007287811 */ /* 0x000fe200078f40ff */
[----:B------:R-:W-:Y:S01]  /*34d0*/  UIADD3 UR9, UPT, UPT, UR9, 0x20, URZ ;  /* 0x0000002009097890 */ /* 0x000fe2000fffe0ff */
[----:B------:R-:W-:Y:S01]  /*34e0*/  IADD3 R18, PT, PT, R18, -0x80, RZ ;  /* 0xffffff8012127810 */ /* 0x000fe20007ffe0ff */
[----:B------:R-:W-:Y:S01]  /*34f0*/  UIADD3.X UR11, UPT, UPT, URZ, UR11, URZ, UP1, !UPT ;  /* 0x0000000bff0b7290 */ /* 0x000fe20008ffe4ff */
[----:B------:R-:W-:Y:S01]  /*3500*/  PRMT R25, R25, 0x5410, R23 ;  /* 0x0000541019197816 */ /* 0x000fe20000000017 */
[----:B------:R-:W-:Y:S01]  /*3510*/  HADD2.F32 R23, -RZ, R0.H0_H0 ;  /* 0x20000000ff177230 */ /* 0x000fe20000004100 */
[----:B------:R-:W-:-:S02]  /*3520*/  UISETP.GE.AND UP1, UPT, UR9, UR15, UPT ;  /* 0x0000000f0900728c */ /* 0x000fc4000bf26270 */
[----:B------:R-:W0:Y:S01]  /*3530*/  I2F.F16 R18, R18 ;  /* 0x0000001200127306 */ /* 0x000e220000200c00 */
[----:B------:R-:W-:Y:S02]  /*3540*/  HFMA2 R25, R25, 1, 1, R20 ;  /* 0x3c003c0019197831 */ /* 0x000fe40000000014 */
[----:B------:R-:W-:Y:S01]  /*3550*/  FMUL.FTZ R22, R22, R23 ;  /* 0x0000001716167220 */ /* 0x000fe20000410000 */
[----:B------:R-:W-:Y:S01]  /*3560*/  FMUL.FTZ R35, R23, R35 ;  /* 0x0000002317237220 */ /* 0x000fe20000410000 */
[----:B------:R-:W-:-:S03]  /*3570*/  @!UP0 UIADD3 UR6, UPT, UPT, UR4, 0x1, URZ ;  /* 0x0000000104068890 */ /* 0x000fc6000fffe0ff */
[----:B------:R-:W-:-:S04]  /*3580*/  F2FP.F16.F32.PACK_AB R22, RZ, R22 ;  /* 0x00000016ff16723e */ /* 0x000fc800000000ff */
[----:B------:R-:W-:Y:S01]  /*3590*/  PRMT R24, R24, 0x5410, R22 ;  /* 0x0000541018187816 */ /* 0x000fe20000000016 */
[----:B------:R-:W-:Y:S01]  /*35a0*/  FMUL.FTZ R22, R19, R27 ;  /* 0x0000001b13167220 */ /* 0x000fe20000410000 */
[----:B------:R-:W-:Y:S01]  /*35b0*/  @!UP0 UMOV UR4, UR6 ;  /* 0x0000000600048c82 */ /* 0x000fe20008000000 */
[----:B0-----:R-:W-:-:S03]  /*35c0*/  HADD2.F32 R18, -RZ, R18.H0_H0 ;  /* 0x20000012ff127230 */ /* 0x001fc60000004100 */
[----:B------:R-:W-:Y:S02]  /*35d0*/  F2FP.F16.F32.PACK_AB R22, RZ, R22 ;  /* 0x00000016ff16723e */ /* 0x000fe400000000ff */
[----:B------:R-:W-:Y:S01]  /*35e0*/  FFMA.FTZ R12, R36, R18, R12 ;  /* 0x00000012240c7223 */ /* 0x000fe2000001000c */
[----:B------:R-:W-:Y:S01]  /*35f0*/  SHF.R.U32.HI R18, RZ, 0x10, R4 ;  /* 0x00000010ff127819 */ /* 0x000fe20000011604 */
[--C-:B------:R-:W-:Y:S01]  /*3600*/  HADD2.F32 R36, -RZ, R13.reuse.H0_H0 ;  /* 0x2000000dff247230 */ /* 0x100fe20000004100 */
[----:B------:R-:W-:Y:S01]  /*3610*/  LEA.HI R4, R4, 0xffffff80, RZ, 0x8 ;  /* 0xffffff8004047811 */ /* 0x000fe200078f40ff */
[----:B------:R-:W-:Y:S01]  /*3620*/  HADD2.F32 R13, -RZ, R13.H1_H1 ;  /* 0x3000000dff0d7230 */ /* 0x000fe20000004100 */
[----:B------:R-:W-:-:S04]  /*3630*/  LOP3.LUT R18, R18, 0xff, RZ, 0xc0, !PT ;  /* 0x000000ff12127812 */ /* 0x000fc800078ec0ff */
[----:B------:R-:W-:Y:S01]  /*3640*/  IADD3 R18, PT, PT, R18, -0x80, RZ ;  /* 0xffffff8012127810 */ /* 0x000fe20007ffe0ff */
[----:B------:R-:W0:Y:S08]  /*3650*/  I2F.F16 R4, R4 ;  /* 0x0000000400047306 */ /* 0x000e300000200c00 */
[----:B------:R-:W1:Y:S01]  /*3660*/  I2F.F16 R18, R18 ;  /* 0x0000001200127306 */ /* 0x000e620000200c00 */
[----:B0-----:R-:W-:-:S02]  /*3670*/  HADD2.F32 R4, -RZ, R4.H0_H0 ;  /* 0x20000004ff047230 */ /* 0x001fc40000004100 */
[----:B-1----:R-:W-:-:S05]  /*3680*/  HADD2.F32 R18, -RZ, R18.H0_H0 ;  /* 0x20000012ff127230 */ /* 0x002fca0000004100 */
[----:B------:R-:W-:Y:S01]  /*3690*/  FFMA.FTZ R18, R18, R36, R32 ;  /* 0x0000002412127223 */ /* 0x000fe20000010020 */
[----:B------:R-:W-:-:S03]  /*36a0*/  SHF.R.U32.HI R32, RZ, 0x10, R5 ;  /* 0x00000010ff207819 */ /* 0x000fc60000011605 */
[----:B------:R-:W-:Y:S01]  /*36b0*/  FFMA.FTZ R18, R4, R13, R18 ;  /* 0x0000000d04127223 */ /* 0x000fe20000010012 */
[----:B------:R-:W-:Y:S01]  /*36c0*/  LOP3.LUT R32, R32, 0xff, RZ, 0xc0, !PT ;  /* 0x000000ff20207812 */ /* 0x000fe200078ec0ff */
[----:B------:R-:W0:Y:S03]  /*36d0*/  I2F.F16 R4, R37 ;  /* 0x0000002500047306 */ /* 0x000e260000200c00 */
[----:B------:R-:W-:-:S06]  /*36e0*/  IADD3 R32, PT, PT, R32, -0x80, RZ ;  /* 0xffffff8020207810 */ /* 0x000fcc0007ffe0ff */
[----:B------:R-:W1:Y:S01]  /*36f0*/  I2F.F16 R32, R32 ;  /* 0x0000002000207306 */ /* 0x000e620000200c00 */
[----:B0-----:R-:W-:Y:S02]  /*3700*/  HADD2.F32 R4, -RZ, R4.H0_H0 ;  /* 0x20000004ff047230 */ /* 0x001fe40000004100 */
[----:B-1----:R-:W-:-:S05]  /*3710*/  HADD2.F32 R32, -RZ, R32.H0_H0 ;  /* 0x20000020ff207230 */ /* 0x002fca0000004100 */
[----:B------:R-:W-:Y:S01]  /*3720*/  FFMA.FTZ R32, R36, R32, R31 ;  /* 0x0000002024207223 */ /* 0x000fe2000001001f */
[----:B------:R-:W-:Y:S02]  /*3730*/  SHF.R.U32.HI R31, RZ, 0x10, R6 ;  /* 0x00000010ff1f7819 */ /* 0x000fe40000011606 */
[----:B------:R-:W-:Y:S02]  /*3740*/  I2F.F16 R6, R40 ;  /* 0x0000002800067306 */ /* 0x000fe40000200c00 */
[----:B------:R-:W-:-:S04]  /*3750*/  LOP3.LUT R31, R31, 0xff, RZ, 0xc0, !PT ;  /* 0x000000ff1f1f7812 */ /* 0x000fc800078ec0ff */
[----:B------:R-:W-:-:S06]  /*3760*/  IADD3 R31, PT, PT, R31, -0x80, RZ ;  /* 0xffffff801f1f7810 */ /* 0x000fcc0007ffe0ff */
[----:B------:R-:W0:Y:S02]  /*3770*/  I2F.F16 R31, R31 ;  /* 0x0000001f001f7306 */ /* 0x000e240000200c00 */
[----:B0-----:R-:W-:-:S05]  /*3780*/  HADD2.F32 R31, -RZ, R31.H0_H0 ;  /* 0x2000001fff1f7230 */ /* 0x001fca0000004100 */
[----:B------:R-:W-:Y:S01]  /*3790*/  FFMA.FTZ R31, R36, R31, R33 ;  /* 0x0000001f241f7223 */ /* 0x000fe20000010021 */
[----:B------:R-:W-:Y:S01]  /*37a0*/  SHF.R.U32.HI R33, RZ, 0x10, R7 ;  /* 0x00000010ff217819 */ /* 0x000fe20000011607 */
[----:B------:R-:W-:Y:S02]  /*37b0*/  HADD2.F32 R7, -RZ, R6.H0_H0 ;  /* 0x20000006ff077230 */ /* 0x000fe40000004100 */
[----:B------:R-:W-:Y:S01]  /*37c0*/  FFMA.FTZ R31, R13, R4, R31 ;  /* 0x000000040d1f7223 */ /* 0x000fe2000001001f */
[----:B------:R-:W-:-:S05]  /*37d0*/  LOP3.LUT R33, R33, 0xff, RZ, 0xc0, !PT ;  /* 0x000000ff21217812 */ /* 0x000fca00078ec0ff */
[----:B------:R-:W-:-:S06]  /*37e0*/  VIADD R33, R33, 0xffffff80 ;  /* 0xffffff8021217836 */ /* 0x000fcc0000000000 */
[----:B------:R-:W0:Y:S02]  /*37f0*/  I2F.F16 R33, R33 ;  /* 0x0000002100217306 */ /* 0x000e240000200c00 */
[----:B0-----:R-:W-:-:S05]  /*3800*/  HADD2.F32 R33, -RZ, R33.H0_H0 ;  /* 0x20000021ff217230 */ /* 0x001fca0000004100 */
[----:B------:R-:W-:Y:S01]  /*3810*/  FFMA.FTZ R12, R36, R33, R12 ;  /* 0x00000021240c7223 */ /* 0x000fe2000001000c */
[----:B------:R-:W-:-:S03]  /*3820*/  LEA.HI R36, R5, 0xffffff80, RZ, 0x8 ;  /* 0xffffff8005247811 */ /* 0x000fc600078f40ff */
[----:B------:R-:W-:Y:S01]  /*3830*/  FFMA.FTZ R12, R13, R7, R12 ;  /* 0x000000070d0c7223 */ /* 0x000fe2000001000c */
[----:B------:R-:W0:Y:S02]  /*3840*/  I2F.F16 R5, R36 ;  /* 0x0000002400057306 */ /* 0x000e240000200c00 */
[----:B0-----:R-:W-:-:S05]  /*3850*/  HADD2.F32 R5, -RZ, R5.H0_H0 ;  /* 0x20000005ff057230 */ /* 0x001fca0000004100 */
[----:B------:R-:W-:Y:S02]  /*3860*/  FFMA.FTZ R32, R13, R5, R32 ;  /* 0x000000050d207223 */ /* 0x000fe40000010020 */
[----:B------:R-:W0:Y:S01]  /*3870*/  LDS.64 R4, [UR8+0x38] ;  /* 0x00003808ff047984 */ /* 0x000e220008000a00 */
[----:B------:R-:W-:Y:S01]  /*3880*/  UIADD3 UR8, UPT, UPT, UR8, 0x40, URZ ;  /* 0x0000004008087890 */ /* 0x000fe2000fffe0ff */
[----:B--2---:R-:W-:Y:S02]  /*3890*/  LOP3.LUT R6, R8, 0xff, RZ, 0xc0, !PT ;  /* 0x000000ff08067812 */ /* 0x004fe400078ec0ff */
[C---:B------:R-:W-:Y:S02]  /*38a0*/  LEA.HI R27, R9.reuse, 0xffffff80, RZ, 0x8 ;  /* 0xffffff80091b7811 */ /* 0x040fe400078f40ff */
[----:B------:R-:W-:Y:S02]  /*38b0*/  IADD3 R33, PT, PT, R6, -0x80, RZ ;  /* 0xffffff8006217810 */ /* 0x000fe40007ffe0ff */
[----:B------:R-:W-:-:S02]  /*38c0*/  LOP3.LUT R6, R9, 0xff, RZ, 0xc0, !PT ;  /* 0x000000ff09067812 */ /* 0x000fc400078ec0ff */
[----:B------:R-:W1:Y:S02]  /*38d0*/  I2F.F16 R13, R33 ;  /* 0x00000021000d7306 */ /* 0x000e640000200c00 */
[----:B------:R-:W-:Y:S01]  /*38e0*/  IADD3 R36, PT, PT, R6, -0x80, RZ ;  /* 0xffffff8006247810 */ /* 0x000fe20007ffe0ff */
[----:B0-----:R-:W-:-:S05]  /*38f0*/  HADD2.F32 R6, -RZ, R4.H0_H0 ;  /* 0x20000004ff067230 */ /* 0x001fca0000004100 */
[----:B------:R-:W0:Y:S01]  /*3900*/  I2F.F16 R7, R36 ;  /* 0x0000002400077306 */ /* 0x000e220000200c00 */
[----:B-1----:R-:W-:-:S05]  /*3910*/  HADD2.F32 R13, -RZ, R13.H0_H0 ;  /* 0x2000000dff0d7230 */ /* 0x002fca0000004100 */
[----:B------:R-:W-:Y:S01]  /*3920*/  FFMA.FTZ R18, R13, R6, R18 ;  /* 0x000000060d127223 */ /* 0x000fe20000010012 */
[----:B------:R-:W-:Y:S01]  /*3930*/  LOP3.LUT R13, R10, 0xff, RZ, 0xc0, !PT ;  /* 0x000000ff0a0d7812 */ /* 0x000fe200078ec0ff */
[----:B0-----:R-:W-:-:S03]  /*3940*/  HADD2.F32 R7, -RZ, R7.H0_H0 ;  /* 0x20000007ff077230 */ /* 0x001fc60000004100 */
[----:B------:R-:W-:Y:S02]  /*3950*/  IADD3 R13, PT, PT, R13, -0x80, RZ ;  /* 0xffffff800d0d7810 */ /* 0x000fe40007ffe0ff */
[----:B------:R-:W-:Y:S01]  /*3960*/  FFMA.FTZ R32, R6, R7, R32 ;  /* 0x0000000706207223 */ /* 0x000fe20000010020 */
[----:B------:R-:W-:-:S03]  /*3970*/  LOP3.LUT R7, R11, 0xff, RZ, 0xc0, !PT ;  /* 0x000000ff0b077812 */ /* 0x000fc600078ec0ff */
[----:B------:R-:W0:Y:S01]  /*3980*/  I2F.F16 R13, R13 ;  /* 0x0000000d000d7306 */ /* 0x000e220000200c00 */
[----:B------:R-:W-:-:S07]  /*3990*/  IADD3 R7, PT, PT, R7, -0x80, RZ ;  /* 0xffffff8007077810 */ /* 0x000fce0007ffe0ff */
[----:B------:R-:W1:Y:S01]  /*39a0*/  I2F.F16 R7, R7 ;  /* 0x0000000700077306 */ /* 0x000e620000200c00 */
[----:B0-----:R-:W-:Y:S01]  /*39b0*/  HADD2.F32 R20, -RZ, R13.H0_H0 ;  /* 0x2000000dff147230 */ /* 0x001fe20000004100 */
[----:B------:R-:W-:-:S04]  /*39c0*/  LEA.HI R13, R10, 0xffffff80, RZ, 0x8 ;  /* 0xffffff800a0d7811 */ /* 0x000fc800078f40ff */
[----:B------:R-:W-:Y:S01]  /*39d0*/  FFMA.FTZ R20, R6, R20, R31 ;  /* 0x0000001406147223 */ /* 0x000fe2000001001f */
[----:B------:R-:W-:Y:S01]  /*39e0*/  MOV R31, UR14 ;  /* 0x0000000e001f7c02 */ /* 0x000fe20008000f00 */
[----:B------:R-:W-:Y:S01]  /*39f0*/  I2F.F16 R13, R13 ;  /* 0x0000000d000d7306 */ /* 0x000fe20000200c00 */
[----:B-1----:R-:W-:Y:S02]  /*3a00*/  HADD2.F32 R33, -RZ, R7.H0_H0 ;  /* 0x20000007ff217230 */ /* 0x002fe40000004100 */
[----:B------:R-:W-:Y:S02]  /*3a10*/  HFMA2 R7, R24, 1, 1, R21 ;  /* 0x3c003c0018077831 */ /* 0x000fe40000000015 */
[----:B------:R-:W-:Y:S01]  /*3a20*/  FMUL.FTZ R24, R14, R26 ;  /* 0x0000001a0e187220 */ /* 0x000fe20000410000 */
[----:B------:R-:W-:Y:S01]  /*3a30*/  SHF.R.U32.HI R26, RZ, 0x8, R8 ;  /* 0x00000008ff1a7819 */ /* 0x000fe20000011608 */
[----:B------:R-:W-:Y:S01]  /*3a40*/  FMUL.FTZ R21, R29, R17 ;  /* 0x000000111d157220 */ /* 0x000fe20000410000 */
[----:B------:R-:W-:Y:S01]  /*3a50*/  FFMA.FTZ R12, R6, R33, R12 ;  /* 0x00000021060c7223 */ /* 0x000fe2000001000c */
[----:B------:R-:W-:Y:S01]  /*3a60*/  LEA.HI R6, R8, 0xffffff80, RZ, 0x8 ;  /* 0xffffff8008067811 */ /* 0x000fe200078f40ff */
[----:B------:R0:W-:Y:S01]  /*3a70*/  I2F.F16 R17, R27 ;  /* 0x0000001b00117306 */ /* 0x0001e20000200c00 */
[----:B------:R-:W-:Y:S01]  /*3a80*/  F2FP.F16.F32.PACK_AB R24, RZ, R24 ;  /* 0x00000018ff18723e */ /* 0x000fe200000000ff */
[----:B------:R-:W-:Y:S01]  /*3a90*/  IMAD.WIDE R38, R31, 0x4, R38 ;  /* 0x000000041f267825 */ /* 0x000fe200078e0226 */
[----:B------:R-:W-:-:S02]  /*3aa0*/  LOP3.LUT R26, R26, 0xff, RZ, 0xc0, !PT ;  /* 0x000000ff1a1a7812 */ /* 0x000fc400078ec0ff */
[----:B------:R-:W-:Y:S02]  /*3ab0*/  PRMT R22, R22, 0x5410, R24 ;  /* 0x0000541016167816 */ /* 0x000fe40000000018 */
[----:B------:R-:W-:Y:S01]  /*3ac0*/  SHF.R.U32.HI R24, RZ, 0x10, R8 ;  /* 0x00000010ff187819 */ /* 0x000fe20000011608 */
[----:B------:R-:W-:Y:S01]  /*3ad0*/  VIADD R8, R26, 0xffffff80 ;  /* 0xffffff801a087836 */ /* 0x000fe20000000000 */
[----:B------:R-:W-:Y:S01]  /*3ae0*/  SHF.R.U32.HI R26, RZ, 0x8, R9 ;  /* 0x00000008ff1a7819 */ /* 0x000fe20000011609 */
[----:B------:R-:W-:Y:S01]  /*3af0*/  HFMA2 R25, R22, 1, 1, R25 ;  /* 0x3c003c0016197831 */ /* 0x000fe20000000019 */
[----:B------:R-:W-:Y:S01]  /*3b00*/  LOP3.LUT R22, R24, 0xff, RZ, 0xc0, !PT ;  /* 0x000000ff18167812 */ /* 0x000fe200078ec0ff */
[----:B------:R-:W-:Y:S01]  /*3b10*/  FMUL.FTZ R24, R23, R16 ;  /* 0x0000001017187220 */ /* 0x000fe20000410000 */
[----:B------:R-:W-:Y:S01]  /*3b20*/  F2FP.F16.F32.PACK_AB R21, RZ, R21 ;  /* 0x00000015ff15723e */ /* 0x000fe200000000ff */
[----:B------:R-:W1:Y:S01]  /*3b30*/  I2F.F16 R8, R8 ;  /* 0x0000000800087306 */ /* 0x000e620000200c00 */
[----:B------:R-:W-:-:S02]  /*3b40*/  IADD3 R16, PT, PT, R22, -0x80, RZ ;  /* 0xffffff8016107810 */ /* 0x000fc40007ffe0ff */
[----:B------:R-:W-:Y:S02]  /*3b50*/  LOP3.LUT R22, R26, 0xff, RZ, 0xc0, !PT ;  /* 0x000000ff1a167812 */ /* 0x000fe400078ec0ff */
[----:B------:R-:W-:Y:S02]  /*3b60*/  F2FP.F16.F32.PACK_AB R24, RZ, R24 ;  /* 0x00000018ff18723e */ /* 0x000fe400000000ff */
[----:B------:R-:W-:Y:S01]  /*3b70*/  IADD3 R26, PT, PT, R22, -0x80, RZ ;  /* 0xffffff80161a7810 */ /* 0x000fe20007ffe0ff */
[----:B------:R-:W-:Y:S01]  /*3b80*/  I2F.F16 R16, R16 ;  /* 0x0000001000107306 */ /* 0x000fe20000200c00 */
[----:B------:R-:W-:Y:S02]  /*3b90*/  SHF.R.U32.HI R22, RZ, 0x8, R10 ;  /* 0x00000008ff167819 */ /* 0x000fe4000001160a */
[----:B0-----:R-:W-:Y:S01]  /*3ba0*/  PRMT R27, R21, 0x5410, R24 ;  /* 0x00005410151b7816 */ /* 0x001fe20000000018 */
[----:B------:R-:W-:Y:S01]  /*3bb0*/  FMUL.FTZ R24, R19, R30 ;  /* 0x0000001e13187220 */ /* 0x000fe20000410000 */
[----:B------:R-:W-:-:S02]  /*3bc0*/  LOP3.LUT R22, R22, 0xff, RZ, 0xc0, !PT ;  /* 0x000000ff16167812 */ /* 0x000fc400078ec0ff */
[----:B------:R-:W-:Y:S01]  /*3bd0*/  SHF.R.U32.HI R21, RZ, 0x10, R9 ;  /* 0x00000010ff157819 */ /* 0x000fe20000011609 */
[----:B------:R-:W-:Y:S01]  /*3be0*/  HADD2 R9, R27, R7 ;  /* 0x000000071b097230 */ /* 0x000fe20000000000 */
[----:B------:R-:W-:Y:S01]  /*3bf0*/  SHF.R.U32.HI R27, RZ, 0x10, R10 ;  /* 0x00000010ff1b7819 */ /* 0x000fe2000001160a */
[----:B------:R0:W-:Y:S01]  /*3c00*/  I2F.F16 R7, R26 ;  /* 0x0000001a00077306 */ /* 0x0001e20000200c00 */
[----:B------:R-:W-:Y:S01]  /*3c10*/  IADD3 R10, PT, PT, R22, -0x80, RZ ;  /* 0xffffff80160a7810 */ /* 0x000fe20007ffe0ff */
[----:B------:R-:W-:Y:S01]  /*3c20*/  FMUL.FTZ R22, R29, R15 ;  /* 0x0000000f1d167220 */ /* 0x000fe20000410000 */
[----:B------:R-:W-:Y:S01]  /*3c30*/  F2FP.F16.F32.PACK_AB R24, RZ, R24 ;  /* 0x00000018ff18723e */ /* 0x000fe200000000ff */
[----:B-1----:R-:W-:Y:S01]  /*3c40*/  HADD2.F32 R31, -RZ, R8.H0_H0 ;  /* 0x20000008ff1f7230 */ /* 0x002fe20000004100 */
[----:B------:R-:W-:Y:S02]  /*3c50*/  F2FP.F16.F32.PACK_AB R15, RZ, R34 ;  /* 0x00000022ff0f723e */ /* 0x000fe400000000ff */
[----:B------:R-:W-:Y:S01]  /*3c60*/  LOP3.LUT R21, R21, 0xff, RZ, 0xc0, !PT ;  /* 0x000000ff15157812 */ /* 0x000fe200078ec0ff */
[----:B------:R-:W1:Y:S01]  /*3c70*/  I2F.F16 R10, R10 ;  /* 0x0000000a000a7306 */ /* 0x000e620000200c00 */
[----:B0-----:R-:W-:-:S02]  /*3c80*/  SHF.R.U32.HI R26, RZ, 0x8, R11 ;  /* 0x00000008ff1a7819 */ /* 0x001fc4000001160b */
[----:B------:R-:W-:Y:S02]  /*3c90*/  PRMT R24, R24, 0x5410, R15 ;  /* 0x0000541018187816 */ /* 0x000fe4000000000f */
[----:B------:R-:W-:Y:S02]  /*3ca0*/  LOP3.LUT R26, R26, 0xff, RZ, 0xc0, !PT ;  /* 0x000000ff1a1a7812 */ /* 0x000fe400078ec0ff */
[----:B------:R-:W-:Y:S01]  /*3cb0*/  SHF.R.U32.HI R30, RZ, 0x10, R11 ;  /* 0x00000010ff1e7819 */ /* 0x000fe2000001160b */
[----:B------:R-:W-:Y:S01]  /*3cc0*/  HFMA2 R25, R24, 1, 1, R25 ;  /* 0x3c003c0018197831 */ /* 0x000fe20000000019 */
[----:B------:R-:W-:Y:S01]  /*3cd0*/  LOP3.LUT R27, R27, 0xff, RZ, 0xc0, !PT ;  /* 0x000000ff1b1b7812 */ /* 0x000fe200078ec0ff */
[----:B------:R-:W0:Y:S01]  /*3ce0*/  I2F.F16 R6, R6 ;  /* 0x0000000600067306 */ /* 0x000e220000200c00 */
[----:B------:R-:W-:Y:S02]  /*3cf0*/  IADD3 R24, PT, PT, R26, -0x80, RZ ;  /* 0xffffff801a187810 */ /* 0x000fe40007ffe0ff */
[----:B------:R-:W-:Y:S01]  /*3d00*/  F2FP.F16.F32.PACK_AB R22, RZ, R22 ;  /* 0x00000016ff16723e */ /* 0x000fe200000000ff */
[----:B------:R-:W-:Y:S01]  /*3d10*/  VIADD R27, R27, 0xffffff80 ;  /* 0xffffff801b1b7836 */ /* 0x000fe20000000000 */
[----:B------:R-:W-:Y:S01]  /*3d20*/  F2FP.F16.F32.PACK_AB R26, RZ, R35 ;  /* 0x00000023ff1a723e */ /* 0x000fe200000000ff */
[----:B-1----:R-:W-:Y:S01]  /*3d30*/  HADD2.F32 R10, -RZ, R10.H0_H0 ;  /* 0x2000000aff0a7230 */ /* 0x002fe20000004100 */
[----:B------:R-:W-:Y:S01]  /*3d40*/  IADD3 R21, PT, PT, R21, -0x80, RZ ;  /* 0xffffff8015157810 */ /* 0x000fe20007ffe0ff */
[----:B------:R-:W-:Y:S01]  /*3d50*/  I2F.F16 R24, R24 ;  /* 0x0000001800187306 */ /* 0x000fe20000200c00 */
[----:B------:R-:W-:-:S02]  /*3d60*/  LOP3.LUT R30, R30, 0xff, RZ, 0xc0, !PT ;  /* 0x000000ff1e1e7812 */ /* 0x000fc400078ec0ff */
[----:B------:R-:W-:Y:S02]  /*3d70*/  PRMT R22, R22, 0x5410, R26 ;  /* 0x0000541016167816 */ /* 0x000fe4000000001a */
[----:B------:R-:W-:Y:S02]  /*3d80*/  IADD3 R26, PT, PT, R30, -0x80, RZ ;  /* 0xffffff801e1a7810 */ /* 0x000fe40007ffe0ff */
[----:B------:R-:W-:Y:S01]  /*3d90*/  LEA.HI R8, R11, 0xffffff80, RZ, 0x8 ;  /* 0xffffff800b087811 */ /* 0x000fe200078f40ff */
[----:B------:R-:W1:Y:S01]  /*3da0*/  I2F.F16 R21, R21 ;  /* 0x0000001500157306 */ /* 0x000e620000200c00 */
[----:B------:R-:W-:Y:S02]  /*3db0*/  HADD2 R9, R22, R9 ;  /* 0x0000000916097230 */ /* 0x000fe40000000000 */
[----:B------:R-:W-:Y:S02]  /*3dc0*/  HADD2.F32 R22, -RZ, R7.H0_H0 ;  /* 0x20000007ff167230 */ /* 0x000fe40000004100 */
[----:B------:R-:W-:-:S02]  /*3dd0*/  HADD2.F32 R7, -RZ, R5.H0_H0 ;  /* 0x20000005ff077230 */ /* 0x000fc40000004100 */
[----:B------:R-:W-:Y:S01]  /*3de0*/  HADD2.F32 R11, -RZ, R16.H0_H0 ;  /* 0x20000010ff0b7230 */ /* 0x000fe20000004100 */
[----:B------:R2:W3:Y:S01]  /*3df0*/  I2F.F16 R15, R27 ;  /* 0x0000001b000f7306 */ /* 0x0004e20000200c00 */
[----:B------:R-:W-:Y:S02]  /*3e00*/  HADD2.F32 R5, -RZ, R5.H1_H1 ;  /* 0x30000005ff057230 */ /* 0x000fe40000004100 */
[----:B0-----:R-:W-:Y:S02]  /*3e10*/  HADD2.F32 R6, -RZ, R6.H0_H0 ;  /* 0x20000006ff067230 */ /* 0x001fe40000004100 */
[----:B-1----:R-:W-:-:S03]  /*3e20*/  HADD2.F32 R21, -RZ, R21.H0_H0 ;  /* 0x20000015ff157230 */ /* 0x002fc60000004100 */
[----:B------:R-:W0:Y:S01]  /*3e30*/  I2F.F16 R8, R8 ;  /* 0x0000000800087306 */ /* 0x000e220000200c00 */
[----:B--2---:R-:W-:-:S05]  /*3e40*/  HADD2.F32 R27, -RZ, R4.H1_H1 ;  /* 0x30000004ff1b7230 */ /* 0x004fca0000004100 */
[----:B------:R-:W-:Y:S01]  /*3e50*/  FFMA.FTZ R18, R31, R27, R18 ;  /* 0x0000001b1f127223 */ /* 0x000fe20000010012 */
[----:B------:R-:W-:Y:S01]  /*3e60*/  HADD2.F32 R31, -RZ, R24.H0_H0 ;  /* 0x20000018ff1f7230 */ /* 0x000fe20000004100 */
[----:B------:R-:W1:Y:S01]  /*3e70*/  I2F.F16 R4, R26 ;  /* 0x0000001a00047306 */ /* 0x000e620000200c00 */
[----:B---3--:R-:W-:Y:S02]  /*3e80*/  HADD2.F32 R15, -RZ, R15.H0_H0 ;  /* 0x2000000fff0f7230 */ /* 0x008fe40000004100 */
[C---:B------:R-:W-:Y:S01]  /*3e90*/  FFMA.FTZ R32, R27.reuse, R22, R32 ;  /* 0x000000161b207223 */ /* 0x040fe20000010020 */
[C---:B------:R-:W-:Y:S01]  /*3ea0*/  FFMA.FTZ R10, R27.reuse, R10, R20 ;  /* 0x0000000a1b0a7223 */ /* 0x040fe20000010014 */
[----:B------:R-:W-:Y:S01]  /*3eb0*/  FFMA.FTZ R12, R27, R31, R12 ;  /* 0x0000001f1b0c7223 */ /* 0x000fe2000001000c */
[----:B------:R-:W-:Y:S01]  /*3ec0*/  FFMA.FTZ R11, R11, R7, R18 ;  /* 0x000000070b0b7223 */ /* 0x000fe20000010012 */
[C---:B------:R-:W-:Y:S01]  /*3ed0*/  FFMA.FTZ R32, R7.reuse, R21, R32 ;  /* 0x0000001507207223 */ /* 0x040fe20000010020 */
[----:B------:R-:W-:Y:S01]  /*3ee0*/  FFMA.FTZ R15, R7, R15, R10 ;  /* 0x0000000f070f7223 */ /* 0x000fe2000001000a */
[----:B------:R-:W-:-:S02]  /*3ef0*/  HADD2.F32 R10, -RZ, R13.H0_H0 ;  /* 0x2000000dff0a7230 */ /* 0x000fc40000004100 */
[----:B------:R-:W-:Y:S01]  /*3f00*/  FFMA.FTZ R6, R6, R5, R11 ;  /* 0x0000000506067223 */ /* 0x000fe2000001000b */
[----:B0-----:R-:W-:Y:S02]  /*3f10*/  HADD2.F32 R8, -RZ, R8.H0_H0 ;  /* 0x20000008ff087230 */ /* 0x001fe40000004100 */
[----:B------:R-:W-:Y:S01]  /*3f20*/  FFMA.FTZ R10, R5, R10, R15 ;  /* 0x0000000a050a7223 */ /* 0x000fe2000001000f */
[----:B------:R-:W-:Y:S01]  /*3f30*/  FMUL.FTZ R6, R19, R6 ;  /* 0x0000000613067220 */ /* 0x000fe20000410000 */
[----:B-1----:R-:W-:Y:S02]  /*3f40*/  HADD2.F32 R16, -RZ, R4.H0_H0 ;  /* 0x20000004ff107230 */ /* 0x002fe40000004100 */
[----:B------:R-:W-:Y:S02]  /*3f50*/  HADD2.F32 R4, -RZ, R17.H0_H0 ;  /* 0x20000011ff047230 */ /* 0x000fe40000004100 */
[----:B------:R-:W-:Y:S01]  /*3f60*/  FMUL.FTZ R10, R29, R10 ;  /* 0x0000000a1d0a7220 */ /* 0x000fe20000410000 */
[----:B------:R-:W-:Y:S01]  /*3f70*/  F2FP.F16.F32.PACK_AB R6, RZ, R6 ;  /* 0x00000006ff06723e */ /* 0x000fe200000000ff */
[----:B------:R-:W-:Y:S01]  /*3f80*/  FFMA.FTZ R13, R7, R16, R12 ;  /* 0x00000010070d7223 */ /* 0x000fe2000001000c */
[----:B------:R-:W-:-:S02]  /*3f90*/  FFMA.FTZ R7, R5, R4, R32 ;  /* 0x0000000405077223 */ /* 0x000fc40000010020 */
[----:B------:R-:W-:Y:S01]  /*3fa0*/  F2FP.F16.F32.PACK_AB R10, RZ, R10 ;  /* 0x0000000aff0a723e */ /* 0x000fe200000000ff */
[----:B------:R-:W-:Y:S01]  /*3fb0*/  FFMA.FTZ R8, R5, R8, R13 ;  /* 0x0000000805087223 */ /* 0x000fe2000001000d */
[----:B------:R-:W-:Y:S01]  /*3fc0*/  MOV R4, R38 ;  /* 0x0000002600047202 */ /* 0x000fe20000000f00 */
[----:B------:R-:W-:Y:S01]  /*3fd0*/  FMUL.FTZ R7, R14, R7 ;  /* 0x000000070e077220 */ /* 0x000fe20000410000 */
[----:B------:R-:W-:Y:S02]  /*3fe0*/  IMAD.MOV.U32 R5, RZ, RZ, R39 ;  /* 0x000000ffff057224 */ /* 0x000fe400078e0027 */
[----:B------:R-:W-:Y:S02]  /*3ff0*/  FMUL.FTZ R8, R23, R8 ;  /* 0x0000000817087220 */ /* 0x000fe40000410000 */
[----:B------:R-:W-:-:S03]  /*4000*/  F2FP.F16.F32.PACK_AB R7, RZ, R7 ;  /* 0x00000007ff07723e */ /* 0x000fc600000000ff */
[----:B------:R-:W-:Y:S02]  /*4010*/  F2FP.F16.F32.PACK_AB R8, RZ, R8 ;  /* 0x00000008ff08723e */ /* 0x000fe400000000ff */
[----:B------:R-:W-:Y:S02]  /*4020*/  PRMT R6, R6, 0x5410, R7 ;  /* 0x0000541006067816 */ /* 0x000fe40000000007 */
[----:B------:R-:W-:-:S03]  /*4030*/  PRMT R10, R10, 0x5410, R8 ;  /* 0x000054100a0a7816 */ /* 0x000fc60000000008 */
[----:B------:R-:W-:Y:S02]  /*4040*/  HFMA2 R20, R6, 1, 1, R25 ;  /* 0x3c003c0006147831 */ /* 0x000fe40000000019 */
[----:B------:R-:W-:Y:S01]  /*4050*/  HADD2 R21, R10, R9 ;  /* 0x000000090a157230 */ /* 0x000fe20000000000 */
[----:B------:R-:W-:Y:S06]  /*4060*/  BRA.U !UP1, `(.L_x_5050) ;  /* 0xffffffcd094c7547 */ /* 0x000fec000b83ffff */
.L_x_5049:
        /* <DEDUP_REMOVED lines=10> */
.L_x_5054:
[----:B------:R-:W0:Y:S02]  /*4110*/  LDS R2, [R0] ;  /* 0x0000000000027984 */ /* 0x000e240000000800 */
[----:B0-----:R-:W-:-:S05]  /*4120*/  HFMA2 R3, R2, 1, 1, R20 ;  /* 0x3c003c0002037831 */ /* 0x001fca0000000014 */
[----:B------:R-:W0:Y:S02]  /*4130*/  ATOMS.CAST.SPIN P0, [R0], R2, R3 ;  /* 0x000000020000758d */ /* 0x000e240001800003 */
[----:B0-----:R-:W-:Y:S05]  /*4140*/  @!P0 BRA `(.L_x_5054) ;  /* 0xfffffffc00f08947 */ /* 0x001fea000383ffff */
[----:B------:R-:W-:Y:S05]  /*4150*/  BRA `(.L_x_5052) ;  /* 0x00000000000c7947 */ /* 0x000fea0003800000 */
.L_x_5053:
[----:B------:R-:W2:Y:S02]  /*4160*/  LD.E R0, desc[UR18][R4.64] ;  /* 0x0000001204007980 */ /* 0x000ea4000c101900 */
[----:B--2---:R-:W-:-:S05]  /*4170*/  IADD3 R3, PT, PT, R20, R0, RZ ;  /* 0x0000000014037210 */ /* 0x004fca0007ffe0ff */
[----:B------:R0:W-:Y:S02]  /*4180*/  ST.E desc[UR18][R4.64], R3 ;  /* 0x0000000304007985 */ /* 0x0001e4000c101912 */
.L_x_5052:
[----:B------:R-:W-:Y:S05]  /*4190*/  BSYNC.RECONVERGENT B0 ;  /* 0x0000000000007941 */ /* 0x000fea0003800200 */
.L_x_5051:
[----:B------:R1:W-:Y:S02]  /*41a0*/  ATOM.E.ADD.F16x2.RN.STRONG.GPU P0, RZ, desc[UR18][R4.64+0x4], R21 ;  /* 0x8000041504ff79a2 */ /* 0x0003e4000c10e112 */
[----:B-1----:R-:W-:Y:S05]  /*41b0*/  @P0 EXIT ;  /* 0x000000000000094d */ /* 0x002fea0003800000 */
[----:B------:R-:W1:Y:S02]  /*41c0*/  QSPC.E.S P0, RZ, [R4+0x4] ;  /* 0x0000040004ff73aa */ /* 0x000e640000000500 */
[----:B-1----:R-:W-:Y:S05]  /*41d0*/  @!P0 BRA `(.L_x_5055) ;  /* 0x00000000001c8947 */ /* 0x002fea0003800000 */
[----:B------:R-:W-:-:S04]  /*41e0*/  MOV R2, R4 ;  /* 0x0000000400027202 */ /* 0x000fc80000000f00 */
[----:B------:R-:W-:-:S07]  /*41f0*/  MOV R0, R2 ;  /* 0x0000000200007202 */ /* 0x000fce0000000f00 */
.L_x_5056:
[----:B------:R-:W0:Y:S02]  /*4200*/  LDS R2, [R0+0x4] ;  /* 0x0000040000027984 */ /* 0x000e240000000800 */
[----:B0-----:R-:W-:-:S05]  /*4210*/  HADD2 R3, R2, R21 ;  /* 0x0000001502037230 */ /* 0x001fca0000000000 */
[----:B------:R-:W0:Y:S02]  /*4220*/  ATOMS.CAST.SPIN P0, [R0+0x4], R2, R3 ;  /* 0x000004020000758d */ /* 0x000e240001800003 */
[----:B0-----:R-:W-:Y:S05]  /*4230*/  @!P0 BRA `(.L_x_5056) ;  /* 0xfffffffc00f08947 */ /* 0x001fea000383ffff */
[----:B------:R-:W-:Y:S05]  /*4240*/  EXIT ;  /* 0x000000000000794d */ /* 0x000fea0003800000 */
.L_x_5055:
[----:B------:R-:W0:Y:S02]  /*4250*/  LD.E R0, desc[UR18][R4.64+0x4] ;  /* 0x0000041204007980 */ /* 0x000e24000c101900 */
[----:B0-----:R-:W-:-:S05]  /*4260*/  IADD3 R3, PT, PT, R21, R0, RZ ;  /* 0x0000000015037210 */ /* 0x001fca0007ffe0ff */
[----:B------:R-:W-:Y:S01]  /*4270*/  ST.E desc[UR18][R4.64+0x4], R3 ;  /* 0x0000040304007985 */ /* 0x000fe2000c101912 */
[----:B------:R-:W-:Y:S05]  /*4280*/  EXIT ;  /* 0x000000000000794d */ /* 0x000fea0003800000 */
.L_x_5057:
        /* <DEDUP_REMOVED lines=15> */
.L_x_5361:


//--------------------- .text._Z23gemm_half_q_half_kernelILi1ELi190ELb1ELb0ELi32EEvPK6__halfPKjS4_S2_PS0_iiiiPKtS7_iiiiiibS2_i --------------------------
	.section	.text._Z23gemm_half_q_half_kernelILi1ELi190ELb1ELb0ELi32EEvPK6__halfPKjS4_S2_PS0_iiiiPKtS7_iiiiiibS2_i,"ax",@progbits
	.align	128
        .global         _Z23gemm_half_q_half_kernelILi1ELi190ELb1ELb0ELi32EEvPK6__halfPKjS4_S2_PS0_iiiiPKtS7_iiiiiibS2_i
        .type           _Z23gemm_half_q_half_kernelILi1ELi190ELb1ELb0ELi32EEvPK6__halfPKjS4_S2_PS0_iiiiPKtS7_iiiiiibS2_i,@function
        .size           _Z23gemm_half_q_half_kernelILi1ELi190ELb1ELb0ELi32EEvPK6__halfPKjS4_S2_PS0_iiiiPKtS7_iiiiiibS2_i,(.L_x_5362 - _Z23gemm_half_q_half_kernelILi1ELi190ELb1ELb0ELi32EEvPK6__halfPKjS4_S2_PS0_iiiiPKtS7_iiiiiibS2_i)
        .other          _Z23gemm_half_q_half_kernelILi1ELi190ELb1ELb0ELi32EEvPK6__halfPKjS4_S2_PS0_iiiiPKtS7_iiiiiibS2_i,@"STO_CUDA_ENTRY STV_DEFAULT"
_Z23gemm_half_q_half_kernelILi1ELi190ELb1ELb0ELi32EEvPK6__halfPKjS4_S2_PS0_iiiiPKtS7_iiiiiibS2_i:
.text._Z23gemm_half_q_half_kernelILi1ELi190ELb1ELb0ELi32EEvPK6__halfPKjS4_S2_PS0_iiiiPKtS7_iiiiiibS2_i:
[----:B------:R-:W-:Y:S08]  /*0000*/  LDC R1, c[0x0][0x37c] ;  /* 0x0000df00ff017b82 */ /* 0x000ff00000000800 */
[----:B------:R-:W0:Y:S08]  /*0010*/  S2UR UR8, SR_CTAID.Y ;  /* 0x00000000000879c3 */ /* 0x000e300000002600 */
[----:B------:R-:W0:Y:S02]  /*0020*/  LDC R0, c[0x0][0x3a8] ;  /* 0x0000ea00ff007b82 */ /* 0x000e240000000800 */
[----:B0-----:R-:W-:-:S02]  /*0030*/  ISETP.LE.AND P0, PT, R0, UR8, PT ;  /* 0x0000000800007c0c */ /* 0x001fc4000bf03270 */
[----:B------:R-:W0:Y:S11]  /*0040*/  S2R R0, SR_CTAID.X ;  /* 0x0000000000007919 */ /* 0x000e360000002500 */
[----:B------:R-:W-:Y:S05]  /*0050*/  @P0 EXIT ;  /* 0x000000000000094d */ /* 0x000fea0003800000 */
[----:B------:R-:W1:Y:S01]  /*0060*/  LDC.64 R2, c[0x0][0x3e8] ;  /* 0x0000fa00ff027b82 */ /* 0x000e620000000a00 */
[----:B------:R-:W1:Y:S02]  /*0070*/  LDCU.64 UR6, c[0x0][0x358] ;  /* 0x00006b00ff0677ac */ /* 0x000e640008000a00 */
[----:B-1----:R-:W2:Y:S02]  /*0080*/  LDG.E.U16 R2, desc[UR6][R2.64] ;  /* 0x0000000602027981 */ /* 0x002ea4000c1e1500 */
[----:B--2---:R-:W-:-:S13]  /*0090*/  ISETP.NE.AND P0, PT, R2, RZ, PT ;  /* 0x000000ff0200720c */ /* 0x004fda0003f05270 */
[----:B------:R-:W-:Y:S05]  /*00a0*/  @!P0 EXIT ;  /* 0x000000000000894d */ /* 0x000fea0003800000 */
[----:B------:R-:W1:Y:S01]  /*00b0*/  S2R R4, SR_CTAID.Z ;  /* 0x0000000000047919 */ /* 0x000e620000002700 */
[----:B------:R-:W2:Y:S01]  /*00c0*/  LDC R5, c[0x0][0x3b0] ;  /* 0x0000ec00ff057b82 */ /* 0x000ea20000000800 */
[----:B------:R-:W-:Y:S01]  /*00d0*/  BSSY.RECONVERGENT B0, `(.L_x_5058) ;  /* 0x000001e000007945 */ /* 0x000fe20003800200 */
[----:B------:R-:W3:Y:S06]  /*00e0*/  S2R R13, SR_TID.X ;  /* 0x00000000000d7919 */ /* 0x000eec0000002100 */
[----:B------:R-:W4:Y:S01]  /*00f0*/  LDC R35, c[0x0][0x3ac] ;  /* 0x0000eb00ff237b82 */ /* 0x000f220000000800 */
[----:B-1----:R-:W-:-:S04]  /*0100*/  SHF.L.U32 R38, R4, 0x5, RZ ;  /* 0x0000000504267819 */ /* 0x002fc800000006ff */
[C---:B------:R-:W-:Y:S02]  /*0110*/  IADD3 R22, PT, PT, R38.reuse, 0x20, RZ ;  /* 0x0000002026167810 */ /* 0x040fe40007ffe0ff */
[----:B---3--:R-:W-:Y:S02]  /*0120*/  IADD3 R11, PT, PT, R38, R13, RZ ;  /* 0x0000000d260b7210 */ /* 0x008fe40007ffe0ff */
[----:B--2---:R-:W-:Y:S02]  /*0130*/  VIMNMX R37, PT, PT, R22, R5, PT ;  /* 0x0000000516257248 */ /* 0x004fe40003fe0100 */
[----:B0-----:R-:W-:Y:S02]  /*0140*/  LEA R0, R0, R13, 0x5 ;  /* 0x0000000d00007211 */ /* 0x001fe400078e28ff */
[----:B------:R-:W-:Y:S02]  /*0150*/  ISETP.GE.AND P0, PT, R11, R37, PT ;  /* 0x000000250b00720c */ /* 0x000fe40003f06270 */
[----:B------:R-:W-:-:S04]  /*0160*/  SHF.L.U32 R36, R0, 0x2, RZ ;  /* 0x0000000200247819 */ /* 0x000fc800000006ff */
[----:B----4-:R-:W-:-:S07]  /*0170*/  ISETP.GE.AND P1, PT, R36, R35, PT ;  /* 0x000000232400720c */ /* 0x010fce0003f26270 */
[----:B------:R-:W-:Y:S06]  /*0180*/  @P0 BRA `(.L_x_5059) ;  /* 0x0000000000480947 */ /* 0x000fec0003800000 */
        /* <DEDUP_REMOVED lines=18> */
.L_x_5059:
[----:B------:R-:W-:Y:S05]  /*02b0*/  BSYNC.RECONVERGENT B0 ;  /* 0x0000000000007941 */ /* 0x000fea0003800200 */
.L_x_5058:
[----:B------:R-:W-:Y:S05]  /*02c0*/  @P1 EXIT ;  /* 0x000000000000194d */ /* 0x000fea0003800000 */
[----:B------:R-:W1:Y:S01]  /*02d0*/  LDCU.U8 UR4, c[0x0][0x3e0] ;  /* 0x00007c00ff0477ac */ /* 0x000e620008000000 */
[----:B------:R-:W-:Y:S01]  /*02e0*/  ISETP.GE.AND P1, PT, R38, R5, PT ;  /* 0x000000052600720c */ /* 0x000fe20003f26270 */
[----:B-1----:R-:W-:-:S06]  /*02f0*/  UPRMT UR4, UR4, 0x8880, URZ ;  /* 0x0000888004047896 */ /* 0x002fcc00080000ff */
[----:B------:R-:W-:-:S04]  /*0300*/  ISETP.NE.AND P0, PT, RZ, UR4, PT ;  /* 0x00000004ff007c0c */ /* 0x000fc8000bf05270 */
[----:B------:R-:W-:-:S13]  /*0310*/  ISETP.NE.OR P0, PT, R4, RZ, !P0 ;  /* 0x000000ff0400720c */ /* 0x000fda0004705670 */
[----:B------:R-:W1:Y:S01]  /*0320*/  @!P0 LDC.64 R2, c[0x0][0x3a0] ;  /* 0x0000e800ff028b82 */ /* 0x000e620000000a00 */
[----:B0-----:R-:W-:-:S04]  /*0330*/  @!P0 IMAD R7, R35, UR8, R36 ;  /* 0x0000000823078c24 */ /* 0x001fc8000f8e0224 */
[----:B-1----:R-:W-:-:S05]  /*0340*/  @!P0 IMAD.WIDE R2, R7, 0x2, R2 ;  /* 0x0000000207028825 */ /* 0x002fca00078e0202 */
[----:B------:R0:W-:Y:S01]  /*0350*/  @!P0 STG.E.64 desc[UR6][R2.64], RZ ;  /* 0x000000ff02008986 */ /* 0x0001e2000c101b06 */
[----:B------:R-:W-:Y:S06]  /*0360*/  BAR.SYNC.DEFER_BLOCKING 0x0 ;  /* 0x0000000000007b1d */ /* 0x000fec0000010000 */
[----:B------:R-:W-:Y:S05]  /*0370*/  @P1 BRA `(.L_x_5060) ;  /* 0x0000000000d41947 */ /* 0x000fea0003800000 */
[----:B------:R-:W1:Y:S01]  /*0380*/  LDC.64 R6, c[0x0][0x3b8] ;  /* 0x0000ee00ff067b82 */ /* 0x000e620000000a00 */
[----:B0-----:R-:W-:-:S05]  /*0390*/  SHF.L.U32 R3, R4, 0x6, RZ ;  /* 0x0000000604037819 */ /* 0x001fca00000006ff */
        /* <DEDUP_REMOVED lines=9> */
.L_x_5061:
[----:B------:R-:W0:Y:S01]  /*0430*/  LDC.64 R2, c[0x0][0x390] ;  /* 0x0000e400ff027b82 */ /* 0x000e220000000a00 */
[----:B-----5:R-:W-:-:S05]  /*0440*/  IADD3 R0, PT, PT, R4, UR4, RZ ;  /* 0x0000000404007c10 */ /* 0x020fca000fffe0ff */
[----:B------:R-:W-:-:S05]  /*0450*/  IMAD R11, R0, R35, RZ ;  /* 0x00000023000b7224 */ /* 0x000fca00078e02ff */
[----:B------:R-:W-:-:S04]  /*0460*/  SHF.R.S32.HI R12, RZ, 0x1f, R11 ;  /* 0x0000001fff0c7819 */ /* 0x000fc8000001140b */
[----:B------:R-:W-:Y:S02]  /*0470*/  LEA.HI R11, R12, R11, RZ, 0x3 ;  /* 0x0000000b0c0b7211 */ /* 0x000fe400078f18ff */
[----:B------:R-:W1:Y:S02]  /*0480*/  LDC.64 R12, c[0x0][0x398] ;  /* 0x0000e600ff0c7b82 */ /* 0x000e640000000a00 */
[----:B------:R-:W-:-:S05]  /*0490*/  LEA.HI.SX32 R11, R11, R10, 0x1d ;  /* 0x0000000a0b0b7211 */ /* 0x000fca00078feaff */
[----:B0-----:R-:W-:-:S06]  /*04a0*/  IMAD.WIDE R2, R11, 0x4, R2 ;  /* 0x000000040b027825 */ /* 0x001fcc00078e0202 */
[----:B------:R-:W2:Y:S01]  /*04b0*/  LDG.E.CONSTANT R2, desc[UR6][R2.64] ;  /* 0x0000000602027981 */ /* 0x000ea2000c1e9900 */
[----:B------:R-:W-:-:S05]  /*04c0*/  SHF.L.U32 R15, R8, 0x1, RZ ;  /* 0x00000001080f7819 */ /* 0x000fca00000006ff */
        /* <DEDUP_REMOVED lines=9> */
[----:B------:R-:W-:Y:S01]  /*0560*/  LOP3.LUT R2, R2, 0xf, RZ, 0xc0, !PT ;  /* 0x0000000f02027812 */ /* 0x000fe200078ec0ff */
[----:B---3--:R-:W-:Y:S01]  /*0570*/  IMAD.IADD R8, R19, 0x1, R8 ;  /* 0x0000000113087824 */ /* 0x008fe200078e0208 */
[----:B------:R-:W-:Y:S01]  /*0580*/  LOP3.LUT R11, R0, 0xf, RZ, 0xc0, !PT ;  /* 0x0000000f000b7812 */ /* 0x000fe200078ec0ff */
[----:B------:R-:W-:Y:S01]  /*0590*/  IMAD R3, R16, R16, R16 ;  /* 0x0000001010037224 */ /* 0x000fe200078e0210 */
[----:B------:R-:W-:-:S02]  /*05a0*/  SHF.R.U32.HI R0, RZ, 0xc, R0 ;  /* 0x0000000cff007819 */ /* 0x000fc40000011600 */
[----:B------:R-:W-:Y:S01]  /*05b0*/  ISETP.GE.AND P0, PT, R8, R37, PT ;  /* 0x000000250800720c */ /* 0x000fe20003f06270 */
[C---:B------:R-:W-:Y:S01]  /*05c0*/  IMAD R18, R11.reuse, R11, R11 ;  /* 0x0000000b0b127224 */ /* 0x040fe200078e020b */
[----:B------:R-:W-:Y:S01]  /*05d0*/  IADD3 R16, PT, PT, R16, 0x1, R3 ;  /* 0x0000000110107810 */ /* 0x000fe20007ffe003 */
[----:B------:R-:W-:Y:S01]  /*05e0*/  IMAD R3, R2, R2, R2 ;  /* 0x0000000202037224 */ /* 0x000fe200078e0202 */
[----:B------:R-:W-:Y:S02]  /*05f0*/  LOP3.LUT R0, R0, 0xf, RZ, 0xc0, !PT ;  /* 0x0000000f00007812 */ /* 0x000fe400078ec0ff */
[----:B------:R-:W-:Y:S01]  /*0600*/  IADD3 R18, PT, PT, R11, 0x1, R18 ;  /* 0x000000010b127810 */ /* 0x000fe20007ffe012 */
[----:B0-----:R-:W4:Y:S01]  /*0610*/  I2F.F16 R13, R16 ;  /* 0x00000010000d7306 */ /* 0x001f220000200c00 */
[----:B------:R-:W-:Y:S01]  /*0620*/  IADD3 R14, PT, PT, R2, 0x1, R3 ;  /* 0x00000001020e7810 */ /* 0x000fe20007ffe003 */
[----:B------:R-:W-:-:S05]  /*0630*/  IMAD R3, R0, R0, R0 ;  /* 0x0000000000037224 */ /* 0x000fca00078e0200 */
        /* <DEDUP_REMOVED lines=9> */
.L_x_5060:
        /* <DEDUP_REMOVED lines=9> */
[----:B------:R-:W-:-:S05]  /*0760*/  SHF.R.S32.HI R7, RZ, 0x5, R7 ;  /* 0x00000005ff077819 */ /* 0x000fca0000011407 */
[----:B------:R-:W-:-:S07]  /*0770*/  IMAD R4, R7, 0x6, RZ ;  /* 0x0000000607047824 */ /* 0x000fce00078e02ff */
.L_x_5062:
        /* <DEDUP_REMOVED lines=11> */
.L_x_5063:
        /* <DEDUP_REMOVED lines=11> */
.L_x_5064:
        /* <DEDUP_REMOVED lines=11> */
.L_x_5065:
[----:B------:R-:W1:Y:S01]  /*0990*/  LDCU UR14, c[0x0][0x3d8] ;  /* 0x00007b00ff0e77ac */ /* 0x000e620008000800 */
[----:B------:R-:W-:Y:S01]  /*09a0*/  IMAD.MOV.U32 R9, RZ, RZ, RZ ;  /* 0x000000ffff097224 */ /* 0x000fe200078e00ff */
        /* <DEDUP_REMOVED lines=9> */
.L_x_5066:
[----:B------:R-:W-:Y:S01]  /*0a40*/  VIMNMX R10, PT, PT, R38, UR4, PT ;  /* 0x00000004260a7c48 */ /* 0x000fe2000bfe0100 */
[----:B------:R-:W1:Y:S01]  /*0a50*/  S2UR UR5, SR_CgaCtaId ;  /* 0x00000000000579c3 */ /* 0x000e620000008800 */
[----:B------:R-:W2:Y:S01]  /*0a60*/  LDCU.64 UR10, c[0x0][0x388] ;  /* 0x00007100ff0a77ac */ /* 0x000ea20008000a00 */
[----:B------:R-:W-:Y:S02]  /*0a70*/  VIMNMX R5, PT, PT, R5, UR4, PT ;  /* 0x0000000405057c48 */ /* 0x000fe4000bfe0100 */
[----:B------:R-:W-:Y:S01]  /*0a80*/  SHF.R.S32.HI R11, RZ, 0x1f, R10 ;  /* 0x0000001fff0b7819 */ /* 0x000fe2000001140a */
[----:B------:R-:W-:Y:S01]  /*0a90*/  UMOV UR4, 0x400 ;  /* 0x0000040000047882 */ /* 0x000fe20000000000 */
[----:B------:R-:W-:Y:S02]  /*0aa0*/  PRMT R34, RZ, 0x5410, RZ ;  /* 0x00005410ff227816 */ /* 0x000fe400000000ff */
[----:B------:R-:W-:Y:S02]  /*0ab0*/  LEA.HI R11, R11, R10, RZ, 0x5 ;  /* 0x0000000a0b0b7211 */ /* 0x000fe400078f28ff */
[----:B------:R-:W-:-:S02]  /*0ac0*/  PRMT R33, RZ, 0x5410, RZ ;  /* 0x00005410ff217816 */ /* 0x000fc400000000ff */
[----:B------:R-:W-:-:S04]  /*0ad0*/  SHF.R.S32.HI R11, RZ, 0x5, R11 ;  /* 0x00000005ff0b7819 */ /* 0x000fc8000001140b */
[----:B------:R-:W-:-:S04]  /*0ae0*/  LEA R4, R11, R4, 0x3 ;  /* 0x000000040b047211 */ /* 0x000fc800078e18ff */
[----:B------:R-:W-:-:S04]  /*0af0*/  IADD3 R4, PT, PT, R7, R4, R6 ;  /* 0x0000000407047210 */ /* 0x000fc80007ffe006 */
[----:B------:R-:W-:Y:S01]  /*0b00*/  IADD3 R4, PT, PT, R9, R4, R8 ;  /* 0x0000000409047210 */ /* 0x000fe20007ffe008 */
[----:B-1----:R-:W-:-:S04]  /*0b10*/  ULEA UR4, UR5, UR4, 0x18 ;  /* 0x0000000405047291 */ /* 0x002fc8000f8ec0ff */
[----:B------:R-:W-:Y:S01]  /*0b20*/  IMAD R7, R4, R35, RZ ;  /* 0x0000002304077224 */ /* 0x000fe200078e02ff */
[----:B------:R-:W-:-:S04]  /*0b30*/  SHF.R.S32.HI R4, RZ, 0x1f, R36 ;  /* 0x0000001fff047819 */ /* 0x000fc80000011424 */
[----:B------:R-:W-:-:S04]  /*0b40*/  IADD3 R6, P0, PT, R36, R7, RZ ;  /* 0x0000000724067210 */ /* 0x000fc80007f1e0ff */
[----:B------:R-:W-:Y:S02]  /*0b50*/  LEA.HI.X.SX32 R7, R7, R4, 0x1, P0 ;  /* 0x0000000407077211 */ /* 0x000fe400000f0eff */
[----:B------:R-:W-:Y:S02]  /*0b60*/  ISETP.GT.AND P0, PT, R5, R38, PT ;  /* 0x000000260500720c */ /* 0x000fe40003f04270 */
[----:B--2---:R-:W-:-:S04]  /*0b70*/  LEA R26, P1, R6, UR10, 0x2 ;  /* 0x0000000a061a7c11 */ /* 0x004fc8000f8210ff */
[----:B------:R-:W-:-:S07]  /*0b80*/  LEA.HI.X R27, R6, UR11, R7, 0x2, P1 ;  /* 0x0000000b061b7c11 */ /* 0x000fce00088f1407 */
[----:B------:R-:W-:Y:S05]  /*0b90*/  @!P0 BRA `(.L_x_5067) ;  /* 0x0000003000388947 */ /* 0x000fea0003800000 */
[----:B------:R1:W2:Y:S01]  /*0ba0*/  LDG.E.128.CONSTANT R12, desc[UR6][R26.64] ;  /* 0x000000061a0c7981 */ /* 0x0002a2000c1e9d00 */
[----:B------:R-:W-:-:S05]  /*0bb0*/  IMAD.WIDE R8, R35, 0x4, R26 ;  /* 0x0000000423087825 */ /* 0x000fca00078e021a */
[----:B------:R-:W3:Y:S01]  /*0bc0*/  LDG.E.128.CONSTANT R16, desc[UR6][R8.64] ;  /* 0x0000000608107981 */ /* 0x000ee2000c1e9d00 */
[----:B------:R-:W-:-:S03]  /*0bd0*/  IMAD.WIDE R30, R35, 0x4, R8 ;  /* 0x00000004231e7825 */ /* 0x000fc600078e0208 */
[----:B-1----:R-:W1:Y:S04]  /*0be0*/  LDS.64 R26, [UR4] ;  /* 0x00000004ff1a7984 */ /* 0x002e680008000a00 */
[----:B------:R4:W5:Y:S02]  /*0bf0*/  LDG.E.128.CONSTANT R4, desc[UR6][R30.64] ;  /* 0x000000061e047981 */ /* 0x000964000c1e9d00 */
[----:B----4-:R-:W-:Y:S01]  /*0c00*/  IMAD.WIDE R30, R35, 0x4, R30 ;  /* 0x00000004231e7825 */ /* 0x010fe200078e021e */
[----:B--2---:R-:W-:Y:S02]  /*0c10*/  LOP3.LUT R8, R13, 0xff, RZ, 0xc0, !PT ;  /* 0x000000ff0d087812 */ /* 0x004fe400078ec0ff */
[----:B------:R-:W-:Y:S02]  /*0c20*/  LOP3.LUT R10, R12, 0xff, RZ, 0xc0, !PT ;  /* 0x000000ff0c0a7812 */ /* 0x000fe400078ec0ff */
[----:B------:R-:W-:-:S02]  /*0c30*/  IADD3 R41, PT, PT, R8, -0x80, RZ ;  /* 0xffffff8008297810 */ /* 0x000fc40007ffe0ff */
[----:B------:R-:W-:Y:S02]  /*0c40*/  LOP3.LUT R8, R14, 0xff, RZ, 0xc0, !PT ;  /* 0x000000ff0e087812 */ /* 0x000fe400078ec0ff */
[----:B------:R-:W-:Y:S02]  /*0c50*/  IADD3 R10, PT, PT, R10, -0x80, RZ ;  /* 0xffffff800a0a7810 */ /* 0x000fe40007ffe0ff */
[----:B------:R-:W-:Y:S01]  /*0c60*/  IADD3 R21, PT, PT, R8, -0x80, RZ ;  /* 0xffffff8008157810 */ /* 0x000fe20007ffe0ff */
[----:B------:R-:W2:Y:S01]  /*0c70*/  I2F.F16 R41, R41 ;  /* 0x0000002900297306 */ /* 0x000ea20000200c00 */
[----:B------:R-:W-:Y:S02]  /*0c80*/  LOP3.LUT R8, R15, 0xff, RZ, 0xc0, !PT ;  /* 0x000000ff0f087812 */ /* 0x000fe400078ec0ff */
[----:B------:R-:W-:Y:S02]  /*0c90*/  SHF.R.U32.HI R9, RZ, 0x8, R13 ;  /* 0x00000008ff097819 */ /* 0x000fe4000001160d */
[----:B------:R-:W-:-:S02]  /*0ca0*/  IADD3 R23, PT, PT, R8, -0x80, RZ ;  /* 0xffffff8008177810 */ /* 0x000fc40007ffe0ff */
[----:B------:R-:W-:Y:S01]  /*0cb0*/  SHF.R.U32.HI R8, RZ, 0x8, R12 ;  /* 0x00000008ff087819 */ /* 0x000fe2000001160c */
[----:B------:R4:W0:Y:S01]  /*0cc0*/  I2F.F16 R25, R10 ;  /* 0x0000000a00197306 */ /* 0x0008220000200c00 */
[----:B------:R-:W-:Y:S02]  /*0cd0*/  LOP3.LUT R20, R9, 0xff, RZ, 0xc0, !PT ;  /* 0x000000ff09147812 */ /* 0x000fe400078ec0ff */
[----:B------:R-:W-:Y:S02]  /*0ce0*/  LOP3.LUT R8, R8, 0xff, RZ, 0xc0, !PT ;  /* 0x000000ff08087812 */ /* 0x000fe400078ec0ff */
[----:B------:R-:W-:Y:S02]  /*0cf0*/  LEA.HI R38, R12, 0xffffff80, RZ, 0x8 ;  /* 0xffffff800c267811 */ /* 0x000fe400078f40ff */
[----:B------:R-:W-:Y:S01]  /*0d00*/  IADD3 R39, PT, PT, R8, -0x80, RZ ;  /* 0xffffff8008277810 */ /* 0x000fe20007ffe0ff */
[----:B------:R-:W5:Y:S01]  /*0d10*/  I2F.F16 R21, R21 ;  /* 0x0000001500157306 */ /* 0x000f620000200c00 */
[----:B---3--:R-:W-:Y:S01]  /*0d20*/  LEA.HI R44, R18, 0xffffff80, RZ, 0x8 ;  /* 0xffffff80122c7811 */ /* 0x008fe200078f40ff */
[----:B--2---:R-:W-:Y:S01]  /*0d30*/  HADD2.F32 R41, -RZ, R41.H0_H0 ;  /* 0x20000029ff297230 */ /* 0x004fe20000004100 */
[----:B------:R-:W-:Y:S01]  /*0d40*/  LEA.HI R29, R14, 0xffffff80, RZ, 0x8 ;  /* 0xffffff800e1d7811 */ /* 0x000fe200078f40ff */
[----:B----4-:R2:W3:Y:S01]  /*0d50*/  LDG.E.128.CONSTANT R8, desc[UR6][R30.64] ;  /* 0x000000061e087981 */ /* 0x0104e2000c1e9d00 */
[----:B------:R-:W-:-:S02]  /*0d60*/  LEA.HI R34, R15, 0xffffff80, RZ, 0x8 ;  /* 0xffffff800f227811 */ /* 0x000fc400078f40ff */
[----:B------:R-:W-:Y:S01]  /*0d70*/  LEA.HI R33, R13, 0xffffff80, RZ, 0x8 ;  /* 0xffffff800d217811 */ /* 0x000fe200078f40ff */
[----:B------:R-:W4:Y:S01]  /*0d80*/  I2F.F16 R23, R23 ;  /* 0x0000001700177306 */ /* 0x000f220000200c00 */
[----:B------:R-:W-:Y:S02]  /*0d90*/  LEA.HI R28, R17, 0xffffff80, RZ, 0x8 ;  /* 0xffffff80111c7811 */ /* 0x000fe400078f40ff */
[----:B------:R-:W-:-:S05]  /*0da0*/  LEA.HI R24, R16, 0xffffff80, RZ, 0x8 ;  /* 0xffffff8010187811 */ /* 0x000fca00078f40ff */
[----:B------:R-:W2:Y:S01]  /*0db0*/  I2F.F16 R39, R39 ;  /* 0x0000002700277306 */ /* 0x000ea20000200c00 */
[----:B------:R-:W-:Y:S01]  /*0dc0*/  IADD3 R40, PT, PT, R20, -0x80, RZ ;  /* 0xffffff8014287810 */ /* 0x000fe20007ffe0ff */
[--C-:B-1----:R-:W-:Y:S02]  /*0dd0*/  HADD2.F32 R20, -RZ, R26.reuse.H0_H0 ;  /* 0x2000001aff147230 */ /* 0x102fe40000004100 */
[----:B0-----:R-:W-:Y:S02]  /*0de0*/  HADD2.F32 R25, -RZ, R25.H0_H0 ;  /* 0x20000019ff197230 */ /* 0x001fe40000004100 */
[----:B-----5:R-:W-:Y:S02]  /*0df0*/  HADD2.F32 R21, -RZ, R21.H0_H0 ;  /* 0x20000015ff157230 */ /* 0x020fe40000004100 */
[----:B----4-:R-:W-:Y:S02]  /*0e00*/  HADD2.F32 R23, -RZ, R23.H0_H0 ;  /* 0x20000017ff177230 */ /* 0x010fe40000004100 */
[----:B------:R-:W-:Y:S01]  /*0e10*/  FFMA.FTZ R42, R25, R20, RZ ;  /* 0x00000014192a7223 */ /* 0x000fe200000100ff */
[----:B------:R-:W-:-:S02]  /*0e20*/  HADD2.F32 R26, -RZ, R26.H1_H1 ;  /* 0x3000001aff1a7230 */ /* 0x000fc40000004100 */
[C---:B------:R-:W-:Y:S01]  /*0e30*/  FFMA.FTZ R43, R20.reuse, R41, RZ ;  /* 0x00000029142b7223 */ /* 0x040fe200000100ff */
[----:B------:R-:W0:Y:S01]  /*0e40*/  I2F.F16 R40, R40 ;  /* 0x0000002800287306 */ /* 0x000e220000200c00 */
[----:B--2---:R-:W-:Y:S02]  /*0e50*/  HADD2.F32 R39, -RZ, R39.H0_H0 ;  /* 0x20000027ff277230 */ /* 0x004fe40000004100 */
[C---:B------:R-:W-:Y:S01]  /*0e60*/  FFMA.FTZ R21, R20.reuse, R21, RZ ;  /* 0x0000001514157223 */ /* 0x040fe200000100ff */
[----:B------:R-:W-:Y:S01]  /*0e70*/  FFMA.FTZ R41, R20, R23, RZ ;  /* 0x0000001714297223 */ /* 0x000fe200000100ff */
[----:B------:R-:W-:Y:S01]  /*0e80*/  SHF.R.U32.HI R20, RZ, 0x8, R14 ;  /* 0x00000008ff147819 */ /* 0x000fe2000001160e */
[----:B------:R-:W-:Y:S01]  /*0e90*/  FFMA.FTZ R39, R39, R26, R42 ;  /* 0x0000001a27277223 */ /* 0x000fe2000001002a */
[----:B------:R-:W-:Y:S01]  /*0ea0*/  SHF.R.U32.HI R42, RZ, 0x8, R15 ;  /* 0x00000008ff2a7819 */ /* 0x000fe2000001160f */
[----:B------:R-:W-:Y:S01]  /*0eb0*/  I2F.F16 R38, R38 ;  /* 0x0000002600267306 */ /* 0x000fe20000200c00 */
[----:B------:R-:W-:-:S02]  /*0ec0*/  LOP3.LUT R20, R20, 0xff, RZ, 0xc0, !PT ;  /* 0x000000ff14147812 */ /* 0x000fc400078ec0ff */
[----:B------:R-:W-:-:S03]  /*0ed0*/  LOP3.LUT R42, R42, 0xff, RZ, 0xc0, !PT ;  /* 0x000000ff2a2a7812 */ /* 0x000fc600078ec0ff */
[----:B------:R-:W-:Y:S01]  /*0ee0*/  VIADD R20, R20, 0xffffff80 ;  /* 0xffffff8014147836 */ /* 0x000fe20000000000 */
[----:B------:R-:W-:Y:S01]  /*0ef0*/  IADD3 R42, PT, PT, R42, -0x80, RZ ;  /* 0xffffff802a2a7810 */ /* 0x000fe20007ffe0ff */
[----:B0-----:R-:W-:Y:S01]  /*0f00*/  HADD2.F32 R40, -RZ, R40.H0_H0 ;  /* 0x20000028ff287230 */ /* 0x001fe20000004100 */
[----:B------:R-:W-:Y:S01]  /*0f10*/  SHF.R.U32.HI R12, RZ, 0x10, R12 ;  /* 0x00000010ff0c7819 */ /* 0x000fe2000001160c */
[----:B------:R-:W-:Y:S03]  /*0f20*/  I2F.F16 R33, R33 ;  /* 0x0000002100217306 */ /* 0x000fe60000200c00 */
[----:B------:R-:W-:-:S05]  /*0f30*/  FFMA.FTZ R40, R26, R40, R43 ;  /* 0x000000281a287223 */ /* 0x000fca000001002b */
[----:B------:R-:W0:Y:S01]  /*0f40*/  I2F.F16 R20, R20 ;  /* 0x0000001400147306 */ /* 0x000e220000200c00 */
[----:B------:R-:W-:-:S07]  /*0f50*/  SHF.R.U32.HI R43, RZ, 0x10, R13 ;  /* 0x00000010ff2b7819 */ /* 0x000fce000001160d */
[----:B------:R-:W1:Y:S01]  /*0f60*/  I2F.F16 R42, R42 ;  /* 0x0000002a002a7306 */ /* 0x000e620000200c00 */
[----:B------:R-:W-:Y:S02]  /*0f70*/  LOP3.LUT R43, R43, 0xff, RZ, 0xc0, !PT ;  /* 0x000000ff2b2b7812 */ /* 0x000fe400078ec0ff */
[----:B------:R-:W-:Y:S02]  /*0f80*/  LOP3.LUT R12, R12, 0xff, RZ, 0xc0, !PT ;  /* 0x000000ff0c0c7812 */ /* 0x000fe400078ec0ff */
[----:B------:R-:W-:-:S03]  /*0f90*/  SHF.R.U32.HI R15, RZ, 0x10, R15 ;  /* 0x00000010ff0f7819 */ /* 0x000fc6000001160f */
[----:B------:R2:W-:Y:S01]  /*0fa0*/  I2F.F16 R23, R44 ;  /* 0x0000002c00177306 */ /* 0x0005e20000200c00 */
[----:B------:R-:W-:Y:S01]  /*0fb0*/  IADD3 R13, PT, PT, R12, -0x80, RZ ;  /* 0xffffff800c0d7810 */ /* 0x000fe20007ffe0ff */
[----:B0-----:R-:W-:Y:S01]  /*0fc0*/  HADD2.F32 R12, -RZ, R20.H0_H0 ;  /* 0x20000014ff0c7230 */ /* 0x001fe20000004100 */
[----:B------:R-:W-:-:S05]  /*0fd0*/  LOP3.LUT R20, R15, 0xff, RZ, 0xc0, !PT ;  /* 0x000000ff0f147812 */ /* 0x000fca00078ec0ff */
[----:B------:R-:W-:Y:S01]  /*0fe0*/  I2F.F16 R29, R29 ;  /* 0x0000001d001d7306 */ /* 0x000fe20000200c00 */
[----:B--2---:R-:W-:Y:S02]  /*0ff0*/  SHF.R.U32.HI R44, RZ, 0x10, R14 ;  /* 0x00000010ff2c7819 */ /* 0x004fe4000001160e */
[----:B------:R-:W-:Y:S01]  /*1000*/  IADD3 R14, PT, PT, R43, -0x80, RZ ;  /* 0xffffff802b0e7810 */ /* 0x000fe20007ffe0ff */
[----:B-1----:R-:W-:Y:S01]  /*1010*/  HADD2.F32 R42, -RZ, R42.H0_H0 ;  /* 0x2000002aff2a7230 */ /* 0x002fe20000004100 */
[----:B------:R-:W-:Y:S01]  /*1020*/  LOP3.LUT R44, R44, 0xff, RZ, 0xc0, !PT ;  /* 0x000000ff2c2c7812 */ /* 0x000fe200078ec0ff */
[C---:B------:R-:W-:Y:S02]  /*1030*/  FFMA.FTZ R12, R26.reuse, R12, R21 ;  /* 0x0000000c1a0c7223 */ /* 0x040fe40000010015 */
[----:B------:R-:W-:Y:S01]  /*1040*/  I2F.F16 R34, R34 ;  /* 0x0000002200227306 */ /* 0x000fe20000200c00 */
[----:B------:R-:W-:Y:S01]  /*1050*/  FFMA.FTZ R26, R26, R42, R41 ;  /* 0x0000002a1a1a7223 */ /* 0x000fe20000010029 */
[----:B------:R-:W-:-:S02]  /*1060*/  IADD3 R42, PT, PT, R20, -0x80, RZ ;  /* 0xffffff80142a7810 */ /* 0x000fc40007ffe0ff */
[----:B------:R-:W-:Y:S01]  /*1070*/  IADD3 R44, PT, PT, R44, -0x80, RZ ;  /* 0xffffff802c2c7810 */ /* 0x000fe20007ffe0ff */
[----:B------:R-:W0:Y:S03]  /*1080*/  LDS.64 R20, [UR4+0x8] ;  /* 0x00000804ff147984 */ /* 0x000e260008000a00 */
[----:B------:R-:W1:Y:S08]  /*1090*/  I2F.F16 R14, R14 ;  /* 0x0000000e000e7306 */ /* 0x000e700000200c00 */
[----:B------:R-:W2:Y:S01]  /*10a0*/  I2F.F16 R13, R13 ;  /* 0x0000000d000d7306 */ /* 0x000ea20000200c00 */
[----:B------:R-:W-:-:S07]  /*10b0*/  HADD2.F32 R15, -RZ, R27.H0_H0 ;  /* 0x2000001bff0f7230 */ /* 0x000fce0000004100 */
[----:B------:R-:W4:Y:S01]  /*10c0*/  I2F.F16 R41, R44 ;  /* 0x0000002c00297306 */ /* 0x000f220000200c00 */
[----:B-1----:R-:W-:-:S07]  /*10d0*/  HADD2.F32 R14, -RZ, R14.H0_H0 ;  /* 0x2000000eff0e7230 */ /* 0x002fce0000004100 */
[----:B------:R-:W1:Y:S01]  /*10e0*/  I2F.F16 R42, R42 ;  /* 0x0000002a002a7306 */ /* 0x000e620000200c00 */
[----:B--2---:R-:W-:Y:S01]  /*10f0*/  HADD2.F32 R46, -RZ, R13.H0_H0 ;  /* 0x2000000dff2e7230 */ /* 0x004fe20000004100 */
[----:B------:R-:W-:Y:S01]  /*1100*/  LOP3.LUT R13, R16, 0xff, RZ, 0xc0, !PT ;  /* 0x000000ff100d7812 */ /* 0x000fe200078ec0ff */
[----:B------:R-:W-:Y:S01]  /*1110*/  FFMA.FTZ R40, R15, R14, R40 ;  /* 0x0000000e0f287223 */ /* 0x000fe20000010028 */
[----:B------:R-:W-:Y:S02]  /*1120*/  LOP3.LUT R14, R17, 0xff, RZ, 0xc0, !PT ;  /* 0x000000ff110e7812 */ /* 0x000fe400078ec0ff */
[----:B------:R-:W-:Y:S01]  /*1130*/  IADD3 R13, PT, PT, R13, -0x80, RZ ;  /* 0xffffff800d0d7810 */ /* 0x000fe20007ffe0ff */
[----:B----4-:R-:W-:Y:S01]  /*1140*/  HADD2.F32 R41, -RZ, R41.H0_H0 ;  /* 0x20000029ff297230 */ /* 0x010fe20000004100 */
[----:B------:R-:W-:Y:S01]  /*1150*/  IADD3 R43, PT, PT, R14, -0x80, RZ ;  /* 0xffffff800e2b7810 */ /* 0x000fe20007ffe0ff */
[----:B------:R-:W-:Y:S01]  /*1160*/  IMAD.WIDE R30, R35, 0x4, R30 ;  /* 0x00000004231e7825 */ /* 0x000fe200078e021e */
[----:B------:R-:W-:Y:S03]  /*1170*/  I2F.F16 R28, R28 ;  /* 0x0000001c001c7306 */ /* 0x000fe60000200c00 */
[----:B------:R-:W-:Y:S01]  /*1180*/  FFMA.FTZ R41, R15, R41, R12 ;  /* 0x000000290f297223 */ /* 0x000fe2000001000c */
[----:B-1----:R-:W-:-:S04]  /*1190*/  HADD2.F32 R14, -RZ, R42.H0_H0 ;  /* 0x2000002aff0e7230 */ /* 0x002fc80000004100 */
[----:B------:R-:W1:Y:S01]  /*11a0*/  I2F.F16 R13, R13 ;  /* 0x0000000d000d7306 */ /* 0x000e620000200c00 */
[----:B------:R-:W-:Y:S01]  /*11b0*/  LOP3.LUT R42, R18, 0xff, RZ, 0xc0, !PT ;  /* 0x000000ff122a7812 */ /* 0x000fe200078ec0ff */
[----:B------:R-:W-:-:S06]  /*11c0*/  FFMA.FTZ R14, R15, R14, R26 ;  /* 0x0000000e0f0e7223 */ /* 0x000fcc000001001a */
[----:B------:R-:W2:Y:S01]  /*11d0*/  I2F.F16 R12, R43 ;  /* 0x0000002b000c7306 */ /* 0x000ea20000200c00 */
[----:B------:R-:W-:Y:S01]  /*11e0*/  FFMA.FTZ R39, R46, R15, R39 ;  /* 0x0000000f2e277223 */ /* 0x000fe20000010027 */
[----:B------:R-:W-:Y:S01]  /*11f0*/  IADD3 R26, PT, PT, R42, -0x80, RZ ;  /* 0xffffff802a1a7810 */ /* 0x000fe20007ffe0ff */
[----:B------:R-:W-:Y:S01]  /*1200*/  HADD2.F32 R27, -RZ, R27.H1_H1 ;  /* 0x3000001bff1b7230 */ /* 0x000fe20000004100 */
[----:B------:R-:W-:Y:S01]  /*1210*/  LOP3.LUT R15, R19, 0xff, RZ, 0xc0, !PT ;  /* 0x000000ff130f7812 */ /* 0x000fe200078ec0ff */
[----:B------:R-:W-:Y:S02]  /*1220*/  HADD2.F32 R42, -RZ, R38.H0_H0 ;  /* 0x20000026ff2a7230 */ /* 0x000fe40000004100 */
[----:B------:R-:W-:Y:S01]  /*1230*/  HADD2.F32 R33, -RZ, R33.H0_H0 ;  /* 0x20000021ff217230 */ /* 0x000fe20000004100 */
[----:B------:R-:W-:Y:S01]  /*1240*/  I2F.F16 R24, R24 ;  /* 0x0000001800187306 */ /* 0x000fe20000200c00 */
[----:B------:R-:W-:Y:S01]  /*1250*/  HADD2.F32 R38, -RZ, R29.H0_H0 ;  /* 0x2000001dff267230 */ /* 0x000fe20000004100 */
[----:B------:R-:W-:Y:S01]  /*1260*/  IADD3 R44, PT, PT, R15, -0x80, RZ ;  /* 0xffffff800f2c7810 */ /* 0x000fe20007ffe0ff */
[----:B------:R-:W-:Y:S01]  /*1270*/  FFMA.FTZ R15, R42, R27, R39 ;  /* 0x0000001b2a0f7223 */ /* 0x000fe20000010027 */
[----:B------:R-:W-:Y:S01]  /*1280*/  FFMA.FTZ R29, R27, R33, R40 ;  /* 0x000000211b1d7223 */ /* 0x000fe20000010028 */
[----:B------:R-:W-:-:S02]  /*1290*/  HADD2.F32 R39, -RZ, R34.H0_H0 ;  /* 0x20000022ff277230 */ /* 0x000fc40000004100 */
[C---:B------:R-:W-:Y:S01]  /*12a0*/  FFMA.FTZ R41, R27.reuse, R38, R41 ;  /* 0x000000261b297223 */ /* 0x040fe20000010029 */
[----:B0-----:R-:W-:Y:S02]  /*12b0*/  HADD2.F32 R38, -RZ, R20.H0_H0 ;  /* 0x20000014ff267230 */ /* 0x001fe40000004100 */
[----:B-1----:R-:W-:Y:S02]  /*12c0*/  HADD2.F32 R40, -RZ, R13.H0_H0 ;  /* 0x2000000dff287230 */ /* 0x002fe40000004100 */
[----:B--2---:R-:W-:Y:S02]  /*12d0*/  HADD2.F32 R12, -RZ, R12.H0_H0 ;  /* 0x2000000cff0c7230 */ /* 0x004fe40000004100 */
[----:B------:R-:W-:Y:S01]  /*12e0*/  FFMA.FTZ R39, R27, R39, R14 ;  /* 0x000000271b277223 */ /* 0x000fe2000001000e */
[----:B------:R-:W-:Y:S02]  /*12f0*/  FFMA.FTZ R40, R40, R38, R15 ;  /* 0x0000002628287223 */ /* 0x000fe4000001000f */
[----:B------:R-:W-:-:S02]  /*1300*/  FFMA.FTZ R27, R38, R12, R29 ;  /* 0x0000000c261b7223 */ /* 0x000fc4000001001d */
[----:B------:R0:W2:Y:S01]  /*1310*/  LDG.E.128.CONSTANT R12, desc[UR6][R30.64] ;  /* 0x000000061e0c7981 */ /* 0x0000a2000c1e9d00 */
[----:B------:R-:W1:Y:S01]  /*1320*/  I2F.F16 R26, R26 ;  /* 0x0000001a001a7306 */ /* 0x000e620000200c00 */
[----:B------:R-:W-:-:S07]  /*1330*/  SHF.R.U32.HI R42, RZ, 0x8, R16 ;  /* 0x00000008ff2a7819 */ /* 0x000fce0000011610 */
[----:B------:R-:W4:Y:S01]  /*1340*/  I2F.F16 R34, R44 ;  /* 0x0000002c00227306 */ /* 0x000f220000200c00 */
[----:B------:R-:W-:Y:S01]  /*1350*/  LOP3.LUT R42, R42, 0xff, RZ, 0xc0, !PT ;  /* 0x000000ff2a2a7812 */ /* 0x000fe200078ec0ff */
[----:B-1----:R-:W-:-:S04]  /*1360*/  HADD2.F32 R43, -RZ, R26.H0_H0 ;  /* 0x2000001aff2b7230 */ /* 0x002fc80000004100 */
[----:B------:R-:W-:Y:S02]  /*1370*/  VIADD R42, R42, 0xffffff80 ;  /* 0xffffff802a2a7836 */ /* 0x000fe40000000000 */
[----:B------:R-:W-:Y:S01]  /*1380*/  FFMA.FTZ R41, R38, R43, R41 ;  /* 0x0000002b26297223 */ /* 0x000fe20000010029 */
[--C-:B------:R-:W-:Y:S01]  /*1390*/  SHF.R.U32.HI R43, RZ, 0x8, R17.reuse ;  /* 0x00000008ff2b7819 */ /* 0x100fe20000011611 */
[----:B------:R1:W5:Y:S01]  /*13a0*/  I2F.F16 R26, R42 ;  /* 0x0000002a001a7306 */ /* 0x0003620000200c00 */
[----:B----4-:R-:W-:Y:S02]  /*13b0*/  HADD2.F32 R44, -RZ, R34.H0_H0 ;  /* 0x20000022ff2c7230 */ /* 0x010fe40000004100 */
[----:B------:R-:W-:Y:S02]  /*13c0*/  LOP3.LUT R43, R43, 0xff, RZ, 0xc0, !PT ;  /* 0x000000ff2b2b7812 */ /* 0x000fe400078ec0ff */
[----:B------:R-:W-:Y:S02]  /*13d0*/  SHF.R.U32.HI R34, RZ, 0x10, R17 ;  /* 0x00000010ff227819 */ /* 0x000fe40000011611 */
[----:B------:R-:W-:-:S02]  /*13e0*/  IADD3 R17, PT, PT, R43, -0x80, RZ ;  /* 0xffffff802b117810 */ /* 0x000fc40007ffe0ff */
[----:B-1----:R-:W-:Y:S01]  /*13f0*/  SHF.R.U32.HI R42, RZ, 0x8, R19 ;  /* 0x00000008ff2a7819 */ /* 0x002fe20000011613 */
[----:B------:R-:W-:Y:S01]  /*1400*/  FFMA.FTZ R39, R38, R44, R39 ;  /* 0x0000002c26277223 */ /* 0x000fe20000010027 */
[----:B------:R-:W-:Y:S02]  /*1410*/  SHF.R.U32.HI R16, RZ, 0x10, R16 ;  /* 0x00000010ff107819 */ /* 0x000fe40000011610 */
[----:B------:R-:W-:Y:S02]  /*1420*/  LOP3.LUT R42, R42, 0xff, RZ, 0xc0, !PT ;  /* 0x000000ff2a2a7812 */ /* 0x000fe400078ec0ff */
[----:B------:R-:W-:Y:S01]  /*1430*/  SHF.R.U32.HI R38, RZ, 0x8, R18 ;  /* 0x00000008ff267819 */ /* 0x000fe20000011612 */
[----:B------:R-:W1:Y:S01]  /*1440*/  I2F.F16 R17, R17 ;  /* 0x0000001100117306 */ /* 0x000e620000200c00 */
[----:B------:R-:W-:Y:S02]  /*1450*/  IADD3 R42, PT, PT, R42, -0x80, RZ ;  /* 0xffffff802a2a7810 */ /* 0x000fe40007ffe0ff */
[----:B------:R-:W-:-:S02]  /*1460*/  LOP3.LUT R16, R16, 0xff, RZ, 0xc0, !PT ;  /* 0x000000ff10107812 */ /* 0x000fc400078ec0ff */
[----:B------:R-:W-:Y:S02]  /*1470*/  LOP3.LUT R38, R38, 0xff, RZ, 0xc0, !PT ;  /* 0x000000ff26267812 */ /* 0x000fe400078ec0ff */
[----:B------:R-:W-:Y:S02]  /*1480*/  SHF.R.U32.HI R18, RZ, 0x10, R18 ;  /* 0x00000010ff127819 */ /* 0x000fe40000011612 */
[----:B------:R-:W-:Y:S01]  /*1490*/  LOP3.LUT R34, R34, 0xff, RZ, 0xc0, !PT ;  /* 0x000000ff22227812 */ /* 0x000fe200078ec0ff */
[----:B------:R-:W4:Y:S01]  /*14a0*/  I2F.F16 R42, R42 ;  /* 0x0000002a002a7306 */ /* 0x000f220000200c00 */
[----:B------:R-:W-:Y:S02]  /*14b0*/  IADD3 R16, PT, PT, R16, -0x80, RZ ;  /* 0xffffff8010107810 */ /* 0x000fe40007ffe0ff */
[----:B------:R-:W-:Y:S02]  /*14c0*/  IADD3 R38, PT, PT, R38, -0x80, RZ ;  /* 0xffffff8026267810 */ /* 0x000fe40007ffe0ff */
[----:B------:R-:W-:-:S02]  /*14d0*/  LOP3.LUT R18, R18, 0xff, RZ, 0xc0, !PT ;  /* 0x000000ff12127812 */ /* 0x000fc400078ec0ff */
[----:B------:R-:W-:Y:S02]  /*14e0*/  IADD3 R34, PT, PT, R34, -0x80, RZ ;  /* 0xffffff8022227810 */ /* 0x000fe40007ffe0ff */
[----:B------:R-:W-:Y:S02]  /*14f0*/  LEA.HI R25, R19, 0xffffff80, RZ, 0x8 ;  /* 0xffffff8013197811 */ /* 0x000fe400078f40ff */
[----:B------:R-:W-:Y:S01]  /*1500*/  IADD3 R18, PT, PT, R18, -0x80, RZ ;  /* 0xffffff8012127810 */ /* 0x000fe20007ffe0ff */
[----:B------:R-:W-:Y:S01]  /*1510*/  I2F.F16 R16, R16 ;  /* 0x0000001000107306 */ /* 0x000fe20000200c00 */
[----:B------:R-:W-:Y:S01]  /*1520*/  SHF.R.U32.HI R19, RZ, 0x10, R19 ;  /* 0x00000010ff137819 */ /* 0x000fe20000011613 */
[----:B------:R-:W-:Y:S02]  /*1530*/  HADD2.F32 R44, -RZ, R20.H1_H1 ;  /* 0x30000014ff2c7230 */ /* 0x000fe40000004100 */
[----:B-----5:R-:W-:Y:S01]  /*1540*/  HADD2.F32 R43, -RZ, R26.H0_H0 ;  /* 0x2000001aff2b7230 */ /* 0x020fe20000004100 */
[----:B------:R-:W-:-:S03]  /*1550*/  LOP3.LUT R19, R19, 0xff, RZ, 0xc0, !PT ;  /* 0x000000ff13137812 */ /* 0x000fc600078ec0ff */
[----:B------:R-:W5:Y:S01]  /*1560*/  I2F.F16 R38, R38 ;  /* 0x0000002600267306 */ /* 0x000f620000200c00 */
[----:B-1----:R-:W-:Y:S01]  /*1570*/  HADD2.F32 R17, -RZ, R17.H0_H0 ;  /* 0x20000011ff117230 */ /* 0x002fe20000004100 */
[----:B------:R-:W-:-:S06]  /*1580*/  LOP3.LUT R26, R4, 0xff, RZ, 0xc0, !PT ;  /* 0x000000ff041a7812 */ /* 0x000fcc00078ec0ff */
[----:B------:R-:W1:Y:S01]  /*1590*/  I2F.F16 R34, R34 ;  /* 0x0000002200227306 */ /* 0x000e620000200c00 */
[----:B------:R-:W-:Y:S01]  /*15a0*/  IADD3 R20, PT, PT, R19, -0x80, RZ ;  /* 0xffffff8013147810 */ /* 0x000fe20007ffe0ff */
[----:B------:R-:W-:Y:S01]  /*15b0*/  FFMA.FTZ R19, R44, R17, R27 ;  /* 0x000000112c137223 */ /* 0x000fe2000001001b */
[----:B------:R-:W-:Y:S01]  /*15c0*/  IADD3 R17, PT, PT, R26, -0x80, RZ ;  /* 0xffffff801a117810 */ /* 0x000fe20007ffe0ff */
[----:B----4-:R-:W-:Y:S01]  /*15d0*/  HADD2.F32 R42, -RZ, R42.H0_H0 ;  /* 0x2000002aff2a7230 */ /* 0x010fe20000004100 */
[----:B------:R-:W4:Y:S03]  /*15e0*/  LDS.64 R26, [UR4+0x10] ;  /* 0x00001004ff1a7984 */ /* 0x000f260008000a00 */
[----:B------:R-:W0:Y:S01]  /*15f0*/  I2F.F16 R18, R18 ;  /* 0x0000001200127306 */ /* 0x000e220000200c00 */
[----:B------:R-:W-:Y:S01]  /*1600*/  FFMA.FTZ R40, R43, R44, R40 ;  /* 0x0000002c2b287223 */ /* 0x000fe20000010028 */
[----:B-----5:R-:W-:-:S02]  /*1610*/  HADD2.F32 R38, -RZ, R38.H0_H0 ;  /* 0x20000026ff267230 */ /* 0x020fc40000004100 */
[----:B------:R-:W-:Y:S01]  /*1620*/  FFMA.FTZ R39, R44, R42, R39 ;  /* 0x0000002a2c277223 */ /* 0x000fe20000010027 */
[----:B------:R-:W-:Y:S02]  /*1630*/  HADD2.F32 R43, -RZ, R16.H0_H0 ;  /* 0x20000010ff2b7230 */ /* 0x000fe40000004100 */
[----:B------:R-:W-:Y:S01]  /*1640*/  HADD2.F32 R42, -RZ, R21.H0_H0 ;  /* 0x20000015ff2a7230 */ /* 0x000fe20000004100 */
[----:B------:R-:W5:Y:S01]  /*1650*/  I2F.F16 R20, R20 ;  /* 0x0000001400147306 */ /* 0x000f620000200c00 */
[----:B-1----:R-:W-:Y:S01]  /*1660*/  HADD2.F32 R16, -RZ, R34.H0_H0 ;  /* 0x20000022ff107230 */ /* 0x002fe20000004100 */
[----:B------:R-:W-:Y:S01]  /*1670*/  LOP3.LUT R34, R6, 0xff, RZ, 0xc0, !PT ;  /* 0x000000ff06227812 */ /* 0x000fe200078ec0ff */
[----:B------:R-:W-:Y:S01]  /*1680*/  FFMA.FTZ R41, R44, R38, R41 ;  /* 0x000000262c297223 */ /* 0x000fe20000010029 */
[----:B0-----:R-:W-:-:S04]  /*1690*/  HADD2.F32 R18, -RZ, R18.H0_H0 ;  /* 0x20000012ff127230 */ /* 0x001fc80000004100 */
[----:B------:R-:W0:Y:S01]  /*16a0*/  I2F.F16 R25, R25 ;  /* 0x0000001900197306 */ /* 0x000e220000200c00 */
[----:B------:R-:W-:Y:S01]  /*16b0*/  FFMA.FTZ R16, R42, R16, R19 ;  /* 0x000000102a107223 */ /* 0x000fe20000010013 */
[----:B------:R-:W-:Y:S02]  /*16c0*/  IADD3 R19, PT, PT, R34, -0x80, RZ ;  /* 0xffffff8022137810 */ /* 0x000fe40007ffe0ff */
[----:B------:R-:W-:Y:S01]  /*16d0*/  LOP3.LUT R34, R7, 0xff, RZ, 0xc0, !PT ;  /* 0x000000ff07227812 */ /* 0x000fe200078ec0ff */
[----:B------:R-:W-:Y:S01]  /*16e0*/  FFMA.FTZ R41, R42, R18, R41 ;  /* 0x000000122a297223 */ /* 0x000fe20000010029 */
[----:B------:R-:W-:Y:S02]  /*16f0*/  LOP3.LUT R38, R5, 0xff, RZ, 0xc0, !PT ;  /* 0x000000ff05267812 */ /* 0x000fe400078ec0ff */
[----:B------:R-:W-:Y:S01]  /*1700*/  SHF.R.U32.HI R18, RZ, 0x8, R4 ;  /* 0x00000008ff127819 */ /* 0x000fe20000011604 */
[----:B------:R-:W-:Y:S01]  /*1710*/  VIADD R44, R34, 0xffffff80 ;  /* 0xffffff80222c7836 */ /* 0x000fe20000000000 */
[----:B------:R-:W-:Y:S01]  /*1720*/  IADD3 R38, PT, PT, R38, -0x80, RZ ;  /* 0xffffff8026267810 */ /* 0x000fe20007ffe0ff */
[----:B-----5:R-:W-:Y:S01]  /*1730*/  HADD2.F32 R20, -RZ, R20.H0_H0 ;  /* 0x20000014ff147230 */ /* 0x020fe20000004100 */
[----:B------:R-:W-:Y:S01]  /*1740*/  LOP3.LUT R34, R18, 0xff, RZ, 0xc0, !PT ;  /* 0x000000ff12227812 */ /* 0x000fe200078ec0ff */
[----:B------:R-:W-:Y:S01]  /*1750*/  FFMA.FTZ R40, R43, R42, R40 ;  /* 0x0000002a2b287223 */ /* 0x000fe20000010028 */
[----:B------:R-:W-:-:S02]  /*1760*/  HADD2.F32 R43, -RZ, R21.H1_H1 ;  /* 0x30000015ff2b7230 */ /* 0x000fc40000004100 */
[----:B------:R-:W-:Y:S02]  /*1770*/  HADD2.F32 R28, -RZ, R28.H0_H0 ;  /* 0x2000001cff1c7230 */ /* 0x000fe40000004100 */
[----:B------:R-:W-:Y:S01]  /*1780*/  HADD2.F32 R21, -RZ, R24.H0_H0 ;  /* 0x20000018ff157230 */ /* 0x000fe20000004100 */
[----:B------:R-:W-:Y:S01]  /*1790*/  IADD3 R24, PT, PT, R34, -0x80, RZ ;  /* 0xffffff8022187810 */ /* 0x000fe20007ffe0ff */
[----:B------:R-:W-:Y:S01]  /*17a0*/  FFMA.FTZ R42, R42, R20, R39 ;  /* 0x000000142a2a7223 */ /* 0x000fe20000010027 */
[----:B------:R-:W1:Y:S01]  /*17b0*/  I2F.F16 R17, R17 ;  /* 0x0000001100117306 */ /* 0x000e620000200c00 */
[----:B------:R-:W-:Y:S02]  /*17c0*/  HADD2.F32 R20, -RZ, R23.H0_H0 ;  /* 0x20000017ff147230 */ /* 0x000fe40000004100 */
[----:B------:R-:W-:Y:S01]  /*17d0*/  FFMA.FTZ R23, R43, R28, R16 ;  /* 0x0000001c2b177223 */ /* 0x000fe20000010010 */
[----:B0-----:R-:W-:Y:S01]  /*17e0*/  HADD2.F32 R25, -RZ, R25.H0_H0 ;  /* 0x20000019ff197230 */ /* 0x001fe20000004100 */
[----:B------:R-:W-:-:S03]  /*17f0*/  SHF.R.U32.HI R16, RZ, 0x8, R5 ;  /* 0x00000008ff107819 */ /* 0x000fc60000011605 */
[----:B------:R-:W0:Y:S01]  /*1800*/  I2F.F16 R38, R38 ;  /* 0x0000002600267306 */ /* 0x000e220000200c00 */
[----:B------:R-:W-:Y:S01]  /*1810*/  FFMA.FTZ R28, R43, R25, R42 ;  /* 0x000000192b1c7223 */ /* 0x000fe2000001002a */
[----:B------:R-:W-:-:S06]  /*1820*/  LOP3.LUT R25, R16, 0xff, RZ, 0xc0, !PT ;  /* 0x000000ff10197812 */ /* 0x000fcc00078ec0ff */
[----:B------:R-:W5:Y:S08]  /*1830*/  I2F.F16 R19, R19 ;  /* 0x0000001300137306 */ /* 0x000f700000200c00 */
[----:B------:R-:W3:Y:S01]  /*1840*/  I2F.F16 R18, R44 ;  /* 0x0000002c00127306 */ /* 0x000ee20000200c00 */
[----:B------:R-:W-:Y:S01]  /*1850*/  FFMA.FTZ R21, R21, R43, R40 ;  /* 0x0000002b15157223 */ /* 0x000fe20000010028 */
[----:B------:R-:W-:-:S06]  /*1860*/  LEA.HI R33, R4, 0xffffff80, RZ, 0x8 ;  /* 0xffffff8004217811 */ /* 0x000fcc00078f40ff */
[----:B------:R-:W3:Y:S01]  /*1870*/  I2F.F16 R24, R24 ;  /* 0x0000001800187306 */ /* 0x000ee20000200c00 */
[----:B------:R-:W-:Y:S02]  /*1880*/  SHF.R.U32.HI R40, RZ, 0x10, R4 ;  /* 0x00000010ff287819 */ /* 0x000fe40000011604 */
[----:B------:R-:W-:Y:S01]  /*1890*/  IADD3 R4, PT, PT, R25, -0x80, RZ ;  /* 0xffffff8019047810 */ /* 0x000fe20007ffe0ff */
[----:B----4-:R-:W-:Y:S02]  /*18a0*/  HADD2.F32 R16, -RZ, R26.H0_H0 ;  /* 0x2000001aff107230 */ /* 0x010fe40000004100 */
[----:B-1----:R-:W-:Y:S02]  /*18b0*/  HADD2.F32 R17, -RZ, R17.H0_H0 ;  /* 0x20000011ff117230 */ /* 0x002fe40000004100 */
[----:B0-----:R-:W-:Y:S01]  /*18c0*/  HADD2.F32 R45, -RZ, R38.H0_H0 ;  /* 0x20000026ff2d7230 */ /* 0x001fe20000004100 */
[----:B------:R-:W0:Y:S01]  /*18d0*/  I2F.F16 R4, R4 ;  /* 0x0000000400047306 */ /* 0x000e220000200c00 */
[----:B-----5:R-:W-:-:S02]  /*18e0*/  HADD2.F32 R19, -RZ, R19.H0_H0 ;  /* 0x20000013ff137230 */ /* 0x020fc40000004100 */
[----:B---3--:R-:W-:Y:S02]  /*18f0*/  HADD2.F32 R25, -RZ, R18.H0_H0 ;  /* 0x20000012ff197230 */ /* 0x008fe40000004100 */
[----:B------:R-:W-:-:S04]  /*1900*/  IMAD.WIDE R30, R35, 0x4, R30 ;  /* 0x00000004231e7825 */ /* 0x000fc800078e021e */
[----:B------:R-:W-:Y:S01]  /*1910*/  FFMA.FTZ R20, R43, R20, R41 ;  /* 0x000000142b147223 */ /* 0x000fe20000010029 */
[C---:B------:R-:W-:Y:S01]  /*1920*/  FFMA.FTZ R45, R16.reuse, R45, RZ ;  /* 0x0000002d102d7223 */ /* 0x040fe200000100ff */
[C---:B------:R-:W-:Y:S01]  /*1930*/  FFMA.FTZ R43, R16.reuse, R19, RZ ;  /* 0x00000013102b7223 */ /* 0x040fe200000100ff */
[----:B------:R-:W-:Y:S02]  /*1940*/  HADD2.F32 R41, -RZ, R24.H0_H0 ;  /* 0x20000018ff297230 */ /* 0x000fe40000004100 */
[----:B------:R-:W-:Y:S01]  /*1950*/  FFMA.FTZ R24, R17, R16, RZ ;  /* 0x0000001011187223 */ /* 0x000fe200000100ff */
[----:B------:R-:W-:Y:S02]  /*1960*/  FFMA.FTZ R25, R16, R25, RZ ;  /* 0x0000001910197223 */ /* 0x000fe400000100ff */
[----:B------:R1:W3:Y:S01]  /*1970*/  LDG.E.128.CONSTANT R16, desc[UR6][R30.64] ;  /* 0x000000061e107981 */ /* 0x0002e2000c1e9d00 */
[----:B------:R-:W-:Y:S01]  /*1980*/  LOP3.LUT R40, R40, 0xff, RZ, 0xc0, !PT ;  /* 0x000000ff28287812 */ /* 0x000fe200078ec0ff */
[----:B------:R-:W-:Y:S01]  /*1990*/  HADD2.F32 R26, -RZ, R26.H1_H1 ;  /* 0x3000001aff1a7230 */ /* 0x000fe20000004100 */
[----:B------:R-:W-:-:S02]  /*19a0*/  SHF.R.U32.HI R44, RZ, 0x8, R7 ;  /* 0x00000008ff2c7819 */ /* 0x000fc40000011607 */
[----:B------:R-:W-:Y:S02]  /*19b0*/  IADD3 R38, PT, PT, R40, -0x80, RZ ;  /* 0xffffff8028267810 */ /* 0x000fe40007ffe0ff */
[----:B------:R-:W-:Y:S01]  /*19c0*/  SHF.R.U32.HI R40, RZ, 0x8, R6 ;  /* 0x00000008ff287819 */ /* 0x000fe20000011606 */
[----:B0-----:R-:W-:Y:S01]  /*19d0*/  HADD2.F32 R42, -RZ, R4.H0_H0 ;  /* 0x20000004ff2a7230 */ /* 0x001fe20000004100 */
[----:B------:R-:W-:Y:S02]  /*19e0*/  LOP3.LUT R44, R44, 0xff, RZ, 0xc0, !PT ;  /* 0x000000ff2c2c7812 */ /* 0x000fe400078ec0ff */
[----:B------:R-:W-:Y:S02]  /*19f0*/  LOP3.LUT R40, R40, 0xff, RZ, 0xc0, !PT ;  /* 0x000000ff28287812 */ /* 0x000fe400078ec0ff */
[----:B------:R-:W-:Y:S01]  /*1a00*/  FFMA.FTZ R45, R26, R42, R45 ;  /* 0x0000002a1a2d7223 */ /* 0x000fe2000001002d */
[----:B------:R-:W-:Y:S02]  /*1a10*/  LEA.HI R39, R7, 0xffffff80, RZ, 0x8 ;  /* 0xffffff8007277811 */ /* 0x000fe400078f40ff */
[----:B------:R-:W-:-:S02]  /*1a20*/  IADD3 R42, PT, PT, R40, -0x80, RZ ;  /* 0xffffff80282a7810 */ /* 0x000fc40007ffe0ff */
[----:B------:R-:W-:Y:S01]  /*1a30*/  IADD3 R40, PT, PT, R44, -0x80, RZ ;  /* 0xffffff802c287810 */ /* 0x000fe20007ffe0ff */
[----:B------:R-:W-:Y:S01]  /*1a40*/  FFMA.FTZ R24, R41, R26, R24 ;  /* 0x0000001a29187223 */ /* 0x000fe20000010018 */
[----:B------:R-:W-:Y:S01]  /*1a50*/  SHF.R.U32.HI R7, RZ, 0x10, R7 ;  /* 0x00000010ff077819 */ /* 0x000fe20000011607 */
[----:B------:R-:W-:Y:S01]  /*1a60*/  I2F.F16 R41, R39 ;  /* 0x0000002700297306 */ /* 0x000fe20000200c00 */
[----:B------:R-:W-:Y:S02]  /*1a70*/  LEA.HI R29, R5, 0xffffff80, RZ, 0x8 ;  /* 0xffffff80051d7811 */ /* 0x000fe400078f40ff */
[----:B------:R-:W-:Y:S02]  /*1a80*/  SHF.R.U32.HI R5, RZ, 0x10, R5 ;  /* 0x00000010ff057819 */ /* 0x000fe40000011605 */
[----:B------:R-:W-:-:S03]  /*1a90*/  LEA.HI R34, R6, 0xffffff80, RZ, 0x8 ;  /* 0xffffff8006227811 */ /* 0x000fc600078f40ff */
[----:B------:R-:W0:Y:S01]  /*1aa0*/  I2F.F16 R39, R42 ;  /* 0x0000002a00277306 */ /* 0x000e220000200c00 */
[----:B------:R-:W-:Y:S02]  /*1ab0*/  LOP3.LUT R7, R7, 0xff, RZ, 0xc0, !PT ;  /* 0x000000ff07077812 */ /* 0x000fe400078ec0ff */
[----:B------:R-:W-:-:S05]  /*1ac0*/  SHF.R.U32.HI R6, RZ, 0x10, R6 ;  /* 0x00000010ff067819 */ /* 0x000fca0000011606 */
[----:B------:R-:W4:Y:S01]  /*1ad0*/  I2F.F16 R40, R40 ;  /* 0x0000002800287306 */ /* 0x000f220000200c00 */
[----:B------:R-:W-:Y:S02]  /*1ae0*/  LOP3.LUT R5, R5, 0xff, RZ, 0xc0, !PT ;  /* 0x000000ff05057812 */ /* 0x000fe400078ec0ff */
[----:B------:R-:W-:Y:S02]  /*1af0*/  IADD3 R7, PT, PT, R7, -0x80, RZ ;  /* 0xffffff8007077810 */ /* 0x000fe40007ffe0ff */
[----:B------:R-:W-:-:S03]  /*1b00*/  LOP3.LUT R6, R6, 0xff, RZ, 0xc0, !PT ;  /* 0x000000ff06067812 */ /* 0x000fc600078ec0ff */
[----:B------:R5:W1:Y:S01]  /*1b10*/  I2F.F16 R4, R38 ;  /* 0x0000002600047306 */ /* 0x000a620000200c00 */
[----:B0-----:R-:W-:Y:S01]  /*1b20*/  HADD2.F32 R39, -RZ, R39.H0_H0 ;  /* 0x20000027ff277230 */ /* 0x001fe20000004100 */
[----:B-----5:R-:W-:-:S06]  /*1b30*/  IADD3 R38, PT, PT, R5, -0x80, RZ ;  /* 0xffffff8005267810 */ /* 0x020fcc0007ffe0ff */
[----:B------:R-:W0:Y:S01]  /*1b40*/  I2F.F16 R7, R7 ;  /* 0x0000000700077306 */ /* 0x000e220000200c00 */
[----:B------:R-:W-:Y:S01]  /*1b50*/  IADD3 R5, PT, PT, R6, -0x80, RZ ;  /* 0xffffff8006057810 */ /* 0x000fe20007ffe0ff */
[----:B----4-:R-:W-:Y:S02]  /*1b60*/  HADD2.F32 R40, -RZ, R40.H0_H0 ;  /* 0x20000028ff287230 */ /* 0x010fe40000004100 */
[----:B------:R-:W-:-:S04]  /*1b70*/  FFMA.FTZ R43, R26, R39, R43 ;  /* 0x000000271a2b7223 */ /* 0x000fc8000001002b */
[----:B------:R-:W4:Y:S01]  /*1b80*/  I2F.F16 R38, R38 ;  /* 0x0000002600267306 */ /* 0x000f220000200c00 */
[----:B------:R-:W-:Y:S01]  /*1b90*/  FFMA.FTZ R26, R26, R40, R25 ;  /* 0x000000281a1a7223 */ /* 0x000fe20000010019 */
[----:B------:R-:W-:Y:S02]  /*1ba0*/  HADD2.F32 R6, -RZ, R27.H0_H0 ;  /* 0x2000001bff067230 */ /* 0x000fe40000004100 */
[----:B-1----:R-:W-:-:S04]  /*1bb0*/  HADD2.F32 R25, -RZ, R4.H0_H0 ;  /* 0x20000004ff197230 */ /* 0x002fc80000004100 */
[----:B------:R-:W1:Y:S08]  /*1bc0*/  I2F.F16 R5, R5 ;  /* 0x0000000500057306 */ /* 0x000e700000200c00 */
[----:B------:R-:W5:Y:S01]  /*1bd0*/  I2F.F16 R33, R33 ;  /* 0x0000002100217306 */ /* 0x000f620000200c00 */
[----:B------:R-:W-:-:S07]  /*1be0*/  FFMA.FTZ R4, R25, R6, R24 ;  /* 0x0000000619047223 */ /* 0x000fce0000010018 */
[----:B------:R-:W5:Y:S01]  /*1bf0*/  I2F.F16 R29, R29 ;  /* 0x0000001d001d7306 */ /* 0x000f620000200c00 */
[----:B0-----:R-:W-:Y:S01]  /*1c00*/  HADD2.F32 R7, -RZ, R7.H0_H0 ;  /* 0x20000007ff077230 */ /* 0x001fe20000004100 */
[----:B------:R-:W0:Y:S06]  /*1c10*/  LDS.64 R24, [UR4+0x18] ;  /* 0x00001804ff187984 */ /* 0x000e2c0008000a00 */
[----:B------:R-:W2:Y:S01]  /*1c20*/  I2F.F16 R34, R34 ;  /* 0x0000002200227306 */ /* 0x000ea20000200c00 */
[----:B----4-:R-:W-:Y:S02]  /*1c30*/  HADD2.F32 R38, -RZ, R38.H0_H0 ;  /* 0x20000026ff267230 */ /* 0x010fe40000004100 */
[----:B------:R-:W-:Y:S01]  /*1c40*/  FFMA.FTZ R26, R6, R7, R26 ;  /* 0x00000007061a7223 */ /* 0x000fe2000001001a */
[----:B-1----:R-:W-:-:S02]  /*1c50*/  HADD2.F32 R5, -RZ, R5.H0_H0 ;  /* 0x20000005ff057230 */ /* 0x002fc40000004100 */
[----:B------:R-:W-:Y:S02]  /*1c60*/  HADD2.F32 R7, -RZ, R27.H1_H1 ;  /* 0x3000001bff077230 */ /* 0x000fe40000004100 */
[----:B-----5:R-:W-:Y:S02]  /*1c70*/  HADD2.F32 R33, -RZ, R33.H0_H0 ;  /* 0x20000021ff217230 */ /* 0x020fe40000004100 */
[----:B------:R-:W-:Y:S01]  /*1c80*/  FFMA.FTZ R45, R6, R38, R45 ;  /* 0x00000026062d7223 */ /* 0x000fe2000001002d */
[----:B------:R-:W-:Y:S01]  /*1c90*/  HADD2.F32 R42, -RZ, R29.H0_H0 ;  /* 0x2000001dff2a7230 */ /* 0x000fe20000004100 */
[----:B------:R-:W-:Y:S01]  /*1ca0*/  LOP3.LUT R27, R10, 0xff, RZ, 0xc0, !PT ;  /* 0x000000ff0a1b7812 */ /* 0x000fe200078ec0ff */
[----:B------:R-:W-:Y:S01]  /*1cb0*/  FFMA.FTZ R43, R6, R5, R43 ;  /* 0x00000005062b7223 */ /* 0x000fe2000001002b */
[----:B------:R-:W-:Y:S01]  /*1cc0*/  FFMA.FTZ R4, R33, R7, R4 ;  /* 0x0000000721047223 */ /* 0x000fe20000010004 */
[----:B--2---:R-:W-:Y:S02]  /*1cd0*/  HADD2.F32 R34, -RZ, R34.H0_H0 ;  /* 0x20000022ff227230 */ /* 0x004fe40000004100 */
[----:B------:R-:W-:Y:S01]  /*1ce0*/  FFMA.FTZ R33, R7, R42, R45 ;  /* 0x0000002a07217223 */ /* 0x000fe2000001002d */
[----:B------:R-:W-:Y:S01]  /*1cf0*/  VIADD R42, R27, 0xffffff80 ;  /* 0xffffff801b2a7836 */ /* 0x000fe20000000000 */
[----:B------:R-:W-:Y:S01]  /*1d00*/  LOP3.LUT R5, R8, 0xff, RZ, 0xc0, !PT ;  /* 0x000000ff08057812 */ /* 0x000fe200078ec0ff */
[----:B------:R-:W-:Y:S01]  /*1d10*/  FFMA.FTZ R27, R7, R34, R43 ;  /* 0x00000022071b7223 */ /* 0x000fe2000001002b */
[----:B------:R-:W-:-:S02]  /*1d20*/  LOP3.LUT R6, R9, 0xff, RZ, 0xc0, !PT ;  /* 0x000000ff09067812 */ /* 0x000fc400078ec0ff */
[----:B------:R-:W-:Y:S01]  /*1d30*/  LOP3.LUT R34, R11, 0xff, RZ, 0xc0, !PT ;  /* 0x000000ff0b227812 */ /* 0x000fe200078ec0ff */
[----:B------:R-:W-:Y:S01]  /*1d40*/  HADD2.F32 R43, -RZ, R41.H0_H0 ;  /* 0x20000029ff2b7230 */ /* 0x000fe20000004100 */
[----:B------:R-:W-:Y:S02]  /*1d50*/  IADD3 R5, PT, PT, R5, -0x80, RZ ;  /* 0xffffff8005057810 */ /* 0x000fe40007ffe0ff */
[----:B------:R-:W-:Y:S02]  /*1d60*/  IADD3 R6, PT, PT, R6, -0x80, RZ ;  /* 0xffffff8006067810 */ /* 0x000fe40007ffe0ff */
[----:B------:R-:W-:Y:S01]  /*1d70*/  IADD3 R41, PT, PT, R34, -0x80, RZ ;  /* 0xffffff8022297810 */ /* 0x000fe20007ffe0ff */
[----:B------:R-:W-:Y:S01]  /*1d80*/  I2F.F16 R42, R42 ;  /* 0x0000002a002a7306 */ /* 0x000fe20000200c00 */
[----:B------:R-:W-:-:S07]  /*1d90*/  SHF.R.U32.HI R29, RZ, 0x8, R8 ;  /* 0x00000008ff1d7819 */ /* 0x000fce0000011608 */
[----:B------:R-:W1:Y:S08]  /*1da0*/  I2F.F16 R5, R5 ;  /* 0x0000000500057306 */ /* 0x000e700000200c00 */
[----:B------:R-:W2:Y:S08]  /*1db0*/  I2F.F16 R6, R6 ;  /* 0x0000000600067306 */ /* 0x000eb00000200c00 */
[----:B------:R-:W4:Y:S01]  /*1dc0*/  I2F.F16 R41, R41 ;  /* 0x0000002900297306 */ /* 0x000f220000200c00 */
[----:B------:R-:W-:Y:S01]  /*1dd0*/  LOP3.LUT R29, R29, 0xff, RZ, 0xc0, !PT ;  /* 0x000000ff1d1d7812 */ /* 0x000fe200078ec0ff */
[----:B------:R-:W-:Y:S01]  /*1de0*/  FFMA.FTZ R7, R7, R43, R26 ;  /* 0x0000002b07077223 */ /* 0x000fe2000001001a */
[----:B------:R-:W-:-:S02]  /*1df0*/  LEA.HI R40, R8, 0xffffff80, RZ, 0x8 ;  /* 0xffffff8008287811 */ /* 0x000fc400078f40ff */
[----:B------:R-:W-:Y:S01]  /*1e00*/  SHF.R.U32.HI R26, RZ, 0x10, R8 ;  /* 0x00000010ff1a7819 */ /* 0x000fe20000011608 */
[----:B0-----:R-:W-:Y:S01]  /*1e10*/  HADD2.F32 R34, -RZ, R24.H0_H0 ;  /* 0x20000018ff227230 */ /* 0x001fe20000004100 */
[----:B------:R-:W-:Y:S01]  /*1e20*/  IADD3 R8, PT, PT, R29, -0x80, RZ ;  /* 0xffffff801d087810 */ /* 0x000fe20007ffe0ff */
[----:B-1----:R-:W-:Y:S02]  /*1e30*/  HADD2.F32 R29, -RZ, R5.H0_H0 ;  /* 0x20000005ff1d7230 */ /* 0x002fe40000004100 */
[----:B--2---:R-:W-:Y:S02]  /*1e40*/  HADD2.F32 R6, -RZ, R6.H0_H0 ;  /* 0x20000006ff067230 */ /* 0x004fe40000004100 */
[----:B------:R-:W-:Y:S02]  /*1e50*/  HADD2.F32 R42, -RZ, R42.H0_H0 ;  /* 0x2000002aff2a7230 */ /* 0x000fe40000004100 */
[----:B----4-:R-:W-:Y:S01]  /*1e60*/  HADD2.F32 R44, -RZ, R41.H0_H0 ;  /* 0x20000029ff2c7230 */ /* 0x010fe20000004100 */
[----:B------:R0:W1:Y:S01]  /*1e70*/  I2F.F16 R5, R8 ;  /* 0x0000000800057306 */ /* 0x0000620000200c00 */
[----:B------:R-:W-:Y:S01]  /*1e80*/  FFMA.FTZ R29, R29, R34, R4 ;  /* 0x000000221d1d7223 */ /* 0x000fe20000010004 */
[C---:B------:R-:W-:Y:S01]  /*1e90*/  FFMA.FTZ R33, R34.reuse, R6, R33 ;  /* 0x0000000622217223 */ /* 0x040fe20000010021 */
[----:B------:R-:W-:Y:S01]  /*1ea0*/  FFMA.FTZ R27, R34, R42, R27 ;  /* 0x0000002a221b7223 */ /* 0x000fe2000001001b */
[----:B------:R-:W-:-:S02]  /*1eb0*/  SHF.R.U32.HI R4, RZ, 0x8, R9 ;  /* 0x00000008ff047819 */ /* 0x000fc40000011609 */
[----:B------:R-:W-:Y:S01]  /*1ec0*/  SHF.R.U32.HI R43, RZ, 0x8, R11 ;  /* 0x00000008ff2b7819 */ /* 0x000fe2000001160b */
[----:B0-----:R-:W-:Y:S01]  /*1ed0*/  FFMA.FTZ R8, R34, R44, R7 ;  /* 0x0000002c22087223 */ /* 0x001fe20000010007 */
[----:B------:R-:W-:Y:S02]  /*1ee0*/  SHF.R.U32.HI R34, RZ, 0x8, R10 ;  /* 0x00000008ff227819 */ /* 0x000fe4000001160a */
[----:B------:R-:W-:Y:S02]  /*1ef0*/  LOP3.LUT R4, R4, 0xff, RZ, 0xc0, !PT ;  /* 0x000000ff04047812 */ /* 0x000fe400078ec0ff */
[----:B------:R-:W-:Y:S02]  /*1f00*/  LOP3.LUT R34, R34, 0xff, RZ, 0xc0, !PT ;  /* 0x000000ff22227812 */ /* 0x000fe400078ec0ff */
[----:B------:R-:W-:Y:S02]  /*1f10*/  SHF.R.U32.HI R6, RZ, 0x10, R9 ;  /* 0x00000010ff067819 */ /* 0x000fe40000011609 */
[----:B------:R-:W-:-:S02]  /*1f20*/  LOP3.LUT R43, R43, 0xff, RZ, 0xc0, !PT ;  /* 0x000000ff2b2b7812 */ /* 0x000fc400078ec0ff */
[----:B------:R-:W-:Y:S02]  /*1f30*/  LEA.HI R39, R9, 0xffffff80, RZ, 0x8 ;  /* 0xffffff8009277811 */ /* 0x000fe400078f40ff */
[----:B------:R-:W-:Y:S02]  /*1f40*/  IADD3 R9, PT, PT, R4, -0x80, RZ ;  /* 0xffffff8004097810 */ /* 0x000fe40007ffe0ff */
[----:B------:R-:W-:Y:S01]  /*1f50*/  IADD3 R41, PT, PT, R34, -0x80, RZ ;  /* 0xffffff8022297810 */ /* 0x000fe20007ffe0ff */
[----:B------:R-:W-:Y:S01]  /*1f60*/  IMAD.WIDE R30, R35, 0x4, R30 ;  /* 0x00000004231e7825 */ /* 0x000fe200078e021e */
[----:B------:R-:W-:Y:S02]  /*1f70*/  LOP3.LUT R6, R6, 0xff, RZ, 0xc0, !PT ;  /* 0x000000ff06067812 */ /* 0x000fe400078ec0ff */
[----:B------:R-:W-:Y:S02]  /*1f80*/  IADD3 R43, PT, PT, R43, -0x80, RZ ;  /* 0xffffff802b2b7810 */ /* 0x000fe40007ffe0ff */
[----:B------:R-:W-:Y:S01]  /*1f90*/  LOP3.LUT R26, R26, 0xff, RZ, 0xc0, !PT ;  /* 0x000000ff1a1a7812 */ /* 0x000fe200078ec0ff */
[----:B------:R-:W-:Y:S01]  /*1fa0*/  HADD2.F32 R42, -RZ, R24.H1_H1 ;  /* 0x30000018ff2a7230 */ /* 0x000fe20000004100 */
[----:B------:R-:W0:Y:S01]  /*1fb0*/  I2F.F16 R9, R9 ;  /* 0x0000000900097306 */ /* 0x000e220000200c00 */
[----:B------:R-:W-:Y:S01]  /*1fc0*/  IADD3 R24, PT, PT, R6, -0x80, RZ ;  /* 0xffffff8006187810 */ /* 0x000fe20007ffe0ff */
[----:B-1----:R-:W-:Y:S01]  /*1fd0*/  HADD2.F32 R44, -RZ, R5.H0_H0 ;  /* 0x20000005ff2c7230 */ /* 0x002fe20000004100 */
[----:B------:R-:W-:Y:S01]  /*1fe0*/  IADD3 R26, PT, PT, R26, -0x80, RZ ;  /* 0xffffff801a1a7810 */ /* 0x000fe20007ffe0ff */
[----:B------:R1:W2:Y:S04]  /*1ff0*/  LDG.E.128.CONSTANT R4, desc[UR6][R30.64] ;  /* 0x000000061e047981 */ /* 0x0002a8000c1e9d00 */
[----:B------:R-:W4:Y:S01]  /*2000*/  I2F.F16 R41, R41 ;  /* 0x0000002900297306 */ /* 0x000f220000200c00 */
[----:B------:R-:W-:-:S02]  /*2010*/  LEA.HI R38, R10, 0xffffff80, RZ, 0x8 ;  /* 0xffffff800a267811 */ /* 0x000fc400078f40ff */
[----:B------:R-:W-:-:S05]  /*2020*/  SHF.R.U32.HI R10, RZ, 0x10, R10 ;  /* 0x00000010ff0a7819 */ /* 0x000fca000001160a */
[----:B------:R-:W5:Y:S01]  /*2030*/  I2F.F16 R43, R43 ;  /* 0x0000002b002b7306 */ /* 0x000f620000200c00 */
[----:B------:R-:W-:-:S07]  /*2040*/  LOP3.LUT R10, R10, 0xff, RZ, 0xc0, !PT ;  /* 0x000000ff0a0a7812 */ /* 0x000fce00078ec0ff */
[----:B------:R-:W1:Y:S01]  /*2050*/  I2F.F16 R26, R26 ;  /* 0x0000001a001a7306 */ /* 0x000e620000200c00 */
[----:B------:R-:W-:Y:S01]  /*2060*/  IADD3 R10, PT, PT, R10, -0x80, RZ ;  /* 0xffffff800a0a7810 */ /* 0x000fe20007ffe0ff */
[----:B------:R-:W-:Y:S01]  /*2070*/  FFMA.FTZ R29, R44, R42, R29 ;  /* 0x0000002a2c1d7223 */ /* 0x000fe2000001001d */
[----:B------:R-:W-:Y:S01]  /*2080*/  SHF.R.U32.HI R34, RZ, 0x10, R11 ;  /* 0x00000010ff227819 */ /* 0x000fe2000001160b */
[----:B0-----:R-:W-:Y:S02]  /*2090*/  HADD2.F32 R44, -RZ, R9.H0_H0 ;  /* 0x20000009ff2c7230 */ /* 0x001fe40000004100 */
[----:B----4-:R-:W-:Y:S02]  /*20a0*/  HADD2.F32 R41, -RZ, R41.H0_H0 ;  /* 0x20000029ff297230 */ /* 0x010fe40000004100 */
[----:B-----5:R-:W-:Y:S01]  /*20b0*/  HADD2.F32 R45, -RZ, R43.H0_H0 ;  /* 0x2000002bff2d7230 */ /* 0x020fe20000004100 */
[----:B------:R-:W-:Y:S01]  /*20c0*/  LOP3.LUT R9, R34, 0xff, RZ, 0xc0, !PT ;  /* 0x000000ff22097812 */ /* 0x000fe200078ec0ff */
[----:B------:R-:W0:Y:S01]  /*20d0*/  I2F.F16 R10, R10 ;  /* 0x0000000a000a7306 */ /* 0x000e220000200c00 */
[C---:B------:R-:W-:Y:S01]  /*20e0*/  FFMA.FTZ R34, R42.reuse, R44, R33 ;  /* 0x0000002c2a227223 */ /* 0x040fe20000010021 */
[C---:B------:R-:W-:Y:S01]  /*20f0*/  FFMA.FTZ R27, R42.reuse, R41, R27 ;  /* 0x000000292a1b7223 */ /* 0x040fe2000001001b */
[----:B------:R-:W-:Y:S01]  /*2100*/  FFMA.FTZ R42, R42, R45, R8 ;  /* 0x0000002d2a2a7223 */ /* 0x000fe20000010008 */
[----:B------:R-:W-:-:S02]  /*2110*/  HADD2.F32 R45, -RZ, R25.H0_H0 ;  /* 0x20000019ff2d7230 */ /* 0x000fc40000004100 */
[----:B-1----:R-:W-:Y:S01]  /*2120*/  HADD2.F32 R26, -RZ, R26.H0_H0 ;  /* 0x2000001aff1a7230 */ /* 0x002fe20000004100 */
[----:B------:R-:W-:Y:S01]  /*2130*/  IADD3 R9, PT, PT, R9, -0x80, RZ ;  /* 0xffffff8009097810 */ /* 0x000fe20007ffe0ff */
[----:B------:R-:W1:Y:S03]  /*2140*/  I2F.F16 R24, R24 ;  /* 0x0000001800187306 */ /* 0x000e660000200c00 */
[----:B------:R-:W-:Y:S01]  /*2150*/  FFMA.FTZ R29, R26, R45, R29 ;  /* 0x0000002d1a1d7223 */ /* 0x000fe2000001001d */
[----:B------:R-:W-:-:S04]  /*2160*/  LOP3.LUT R26, R13, 0xff, RZ, 0xc0, !PT ;  /* 0x000000ff0d1a7812 */ /* 0x000fc800078ec0ff */
[----:B------:R-:W4:Y:S01]  /*2170*/  I2F.F16 R33, R9 ;  /* 0x0000000900217306 */ /* 0x000f220000200c00 */
[----:B------:R-:W-:Y:S01]  /*2180*/  VIADD R46, R26, 0xffffff80 ;  /* 0xffffff801a2e7836 */ /* 0x000fe20000000000 */
[----:B------:R-:W-:Y:S01]  /*2190*/  LOP3.LUT R41, R12, 0xff, RZ, 0xc0, !PT ;  /* 0x000000ff0c297812 */ /* 0x000fe200078ec0ff */
[----:B0-----:R-:W-:-:S05]  /*21a0*/  HADD2.F32 R26, -RZ, R10.H0_H0 ;  /* 0x2000000aff1a7230 */ /* 0x001fca0000004100 */
[----:B------:R-:W0:Y:S01]  /*21b0*/  I2F.F16 R40, R40 ;  /* 0x0000002800287306 */ /* 0x000e220000200c00 */
[----:B------:R-:W-:Y:S01]  /*21c0*/  IADD3 R44, PT, PT, R41, -0x80, RZ ;  /* 0xffffff80292c7810 */ /* 0x000fe20007ffe0ff */
[----:B------:R-:W-:Y:S02]  /*21d0*/  FFMA.FTZ R41, R45, R26, R27 ;  /* 0x0000001a2d297223 */ /* 0x000fe4000001001b */
[----:B------:R-:W5:Y:S01]  /*21e0*/  LDS.64 R26, [UR4+0x20] ;  /* 0x00002004ff1a7984 */ /* 0x000f620008000a00 */
[----:B-1----:R-:W-:-:S03]  /*21f0*/  HADD2.F32 R24, -RZ, R24.H0_H0 ;  /* 0x20000018ff187230 */ /* 0x002fc60000004100 */
[----:B------:R-:W1:Y:S01]  /*2200*/  I2F.F16 R39, R39 ;  /* 0x0000002700277306 */ /* 0x000e620000200c00 */
[----:B----4-:R-:W-:Y:S01]  /*2210*/  HADD2.F32 R33, -RZ, R33.H0_H0 ;  /* 0x20000021ff217230 */ /* 0x010fe20000004100 */
[----:B------:R-:W-:Y:S01]  /*2220*/  LOP3.LUT R10, R14, 0xff, RZ, 0xc0, !PT ;  /* 0x000000ff0e0a7812 */ /* 0x000fe200078ec0ff */
[----:B------:R-:W-:-:S03]  /*2230*/  FFMA.FTZ R43, R45, R24, R34 ;  /* 0x000000182d2b7223 */ /* 0x000fc60000010022 */
[----:B------:R-:W-:Y:S01]  /*2240*/  FFMA.FTZ R33, R45, R33, R42 ;  /* 0x000000212d217223 */ /* 0x000fe2000001002a */
[----:B------:R-:W-:Y:S01]  /*2250*/  IADD3 R42, PT, PT, R10, -0x80, RZ ;  /* 0xffffff800a2a7810 */ /* 0x000fe20007ffe0ff */
[----:B------:R-:W4:Y:S01]  /*2260*/  I2F.F16 R38, R38 ;  /* 0x0000002600267306 */ /* 0x000f220000200c00 */
[----:B------:R-:W-:Y:S02]  /*2270*/  HADD2.F32 R10, -RZ, R25.H1_H1 ;  /* 0x30000019ff0a7230 */ /* 0x000fe40000004100 */
[----:B0-----:R-:W-:Y:S01]  /*2280*/  HADD2.F32 R34, -RZ, R40.H0_H0 ;  /* 0x20000028ff227230 */ /* 0x001fe20000004100 */
[----:B------:R-:W-:Y:S02]  /*2290*/  LEA.HI R11, R11, 0xffffff80, RZ, 0x8 ;  /* 0xffffff800b0b7811 */ /* 0x000fe400078f40ff */
[----:B------:R-:W-:Y:S02]  /*22a0*/  SHF.R.U32.HI R24, RZ, 0x8, R12 ;  /* 0x00000008ff187819 */ /* 0x000fe4000001160c */
[----:B------:R0:W-:Y:S01]  /*22b0*/  I2F.F16 R9, R44 ;  /* 0x0000002c00097306 */ /* 0x0001e20000200c00 */
[----:B------:R-:W-:Y:S01]  /*22c0*/  FFMA.FTZ R34, R34, R10, R29 ;  /* 0x0000000a22227223 */ /* 0x000fe2000001001d */
[----:B-1----:R-:W-:Y:S01]  /*22d0*/  HADD2.F32 R29, -RZ, R39.H0_H0 ;  /* 0x20000027ff1d7230 */ /* 0x002fe20000004100 */
[----:B------:R-:W-:-:S02]  /*22e0*/  LOP3.LUT R24, R24, 0xff, RZ, 0xc0, !PT ;  /* 0x000000ff18187812 */ /* 0x000fc400078ec0ff */
[----:B0-----:R-:W-:-:S03]  /*22f0*/  LOP3.LUT R44, R15, 0xff, RZ, 0xc0, !PT ;  /* 0x000000ff0f2c7812 */ /* 0x001fc600078ec0ff */
[----:B------:R-:W0:Y:S01]  /*2300*/  I2F.F16 R8, R11 ;  /* 0x0000000b00087306 */ /* 0x000e220000200c00 */
[----:B------:R-:W-:Y:S01]  /*2310*/  SHF.R.U32.HI R39, RZ, 0x8, R13 ;  /* 0x00000008ff277819 */ /* 0x000fe2000001160d */
[----:B------:R-:W-:Y:S01]  /*2320*/  FFMA.FTZ R29, R10, R29, R43 ;  /* 0x0000001d0a1d7223 */ /* 0x000fe2000001002b */
[----:B------:R-:W-:Y:S01]  /*2330*/  IADD3 R40, PT, PT, R44, -0x80, RZ ;  /* 0xffffff802c287810 */ /* 0x000fe20007ffe0ff */
[----:B----4-:R-:W-:Y:S01]  /*2340*/  HADD2.F32 R38, -RZ, R38.H0_H0 ;  /* 0x20000026ff267230 */ /* 0x010fe20000004100 */
[----:B------:R-:W-:-:S03]  /*2350*/  SHF.R.U32.HI R43, RZ, 0x8, R15 ;  /* 0x00000008ff2b7819 */ /* 0x000fc6000001160f */
[----:B------:R1:W-:Y:S01]  /*2360*/  I2F.F16 R25, R42 ;  /* 0x0000002a00197306 */ /* 0x0003e20000200c00 */
[----:B------:R-:W-:Y:S02]  /*2370*/  IADD3 R24, PT, PT, R24, -0x80, RZ ;  /* 0xffffff8018187810 */ /* 0x000fe40007ffe0ff */
[----:B------:R-:W-:Y:S02]  /*2380*/  LOP3.LUT R39, R39, 0xff, RZ, 0xc0, !PT ;  /* 0x000000ff27277812 */ /* 0x000fe400078ec0ff */
[----:B-1----:R-:W-:-:S03]  /*2390*/  SHF.R.U32.HI R42, RZ, 0x8, R14 ;  /* 0x00000008ff2a7819 */ /* 0x002fc6000001160e */
[----:B------:R-:W1:Y:S01]  /*23a0*/  I2F.F16 R11, R46 ;  /* 0x0000002e000b7306 */ /* 0x000e620000200c00 */
[----:B------:R-:W-:Y:S02]  /*23b0*/  LOP3.LUT R43, R43, 0xff, RZ, 0xc0, !PT ;  /* 0x000000ff2b2b7812 */ /* 0x000fe400078ec0ff */
[----:B------:R-:W-:Y:S01]  /*23c0*/  LOP3.LUT R42, R42, 0xff, RZ, 0xc0, !PT ;  /* 0x000000ff2a2a7812 */ /* 0x000fe200078ec0ff */
[----:B------:R-:W-:Y:S01]  /*23d0*/  FFMA.FTZ R38, R10, R38, R41 ;  /* 0x000000260a267223 */ /* 0x000fe20000010029 */
[----:B------:R-:W-:-:S03]  /*23e0*/  IADD3 R39, PT, PT, R39, -0x80, RZ ;  /* 0xffffff8027277810 */ /* 0x000fc60007ffe0ff */
[----:B------:R-:W4:Y:S01]  /*23f0*/  I2F.F16 R40, R40 ;  /* 0x0000002800287306 */ /* 0x000f220000200c00 */
[----:B------:R-:W-:Y:S02]  /*2400*/  IADD3 R41, PT, PT, R42, -0x80, RZ ;  /* 0xffffff802a297810 */ /* 0x000fe40007ffe0ff */
[----:B------:R-:W-:-:S05]  /*2410*/  IADD3 R42, PT, PT, R43, -0x80, RZ ;  /* 0xffffff802b2a7810 */ /* 0x000fca0007ffe0ff */
[----:B------:R-:W3:Y:S01]  /*2420*/  I2F.F16 R24, R24 ;  /* 0x0000001800187306 */ /* 0x000ee20000200c00 */
[----:B0-----:R-:W-:Y:S02]  /*2430*/  HADD2.F32 R8, -RZ, R8.H0_H0 ;  /* 0x20000008ff087230 */ /* 0x001fe40000004100 */
[----:B------:R-:W-:-:S05]  /*2440*/  HADD2.F32 R9, -RZ, R9.H0_H0 ;  /* 0x20000009ff097230 */ /* 0x000fca0000004100 */
[----:B------:R-:W0:Y:S01]  /*2450*/  I2F.F16 R39, R39 ;  /* 0x0000002700277306 */ /* 0x000e220000200c00 */
[----:B------:R-:W-:Y:S01]  /*2460*/  FFMA.FTZ R33, R10, R8, R33 ;  /* 0x000000080a217223 */ /* 0x000fe20000010021 */
[----:B-----5:R-:W-:Y:S02]  /*2470*/  HADD2.F32 R8, -RZ, R26.H0_H0 ;  /* 0x2000001aff087230 */ /* 0x020fe40000004100 */
[----:B-1----:R-:W-:-:S04]  /*2480*/  HADD2.F32 R47, -RZ, R11.H0_H0 ;  /* 0x2000000bff2f7230 */ /* 0x002fc80000004100 */
[----:B------:R-:W1:Y:S01]  /*2490*/  I2F.F16 R41, R41 ;  /* 0x0000002900297306 */ /* 0x000e620000200c00 */
[----:B------:R-:W-:Y:S02]  /*24a0*/  HADD2.F32 R25, -RZ, R25.H0_H0 ;  /* 0x20000019ff197230 */ /* 0x000fe40000004100 */
[----:B----4-:R-:W-:-:S05]  /*24b0*/  HADD2.F32 R11, -RZ, R40.H0_H0 ;  /* 0x20000028ff0b7230 */ /* 0x010fca0000004100 */
[----:B------:R-:W4:Y:S01]  /*24c0*/  I2F.F16 R42, R42 ;  /* 0x0000002a002a7306 */ /* 0x000f220000200c00 */
[----:B---3--:R-:W-:Y:S02]  /*24d0*/  HADD2.F32 R45, -RZ, R24.H0_H0 ;  /* 0x20000018ff2d7230 */ /* 0x008fe40000004100 */
[----:B------:R-:W-:Y:S01]  /*24e0*/  FFMA.FTZ R24, R9, R8, RZ ;  /* 0x0000000809187223 */ /* 0x000fe200000100ff */
[----:B------:R-:W-:Y:S02]  /*24f0*/  HADD2.F32 R10, -RZ, R26.H1_H1 ;  /* 0x3000001aff0a7230 */ /* 0x000fe40000004100 */
[C---:B------:R-:W-:Y:S01]  /*2500*/  FFMA.FTZ R47, R8.reuse, R47, RZ ;  /* 0x0000002f082f7223 */ /* 0x040fe200000100ff */
[C---:B------:R-:W-:Y:S01]  /*2510*/  FFMA.FTZ R9, R8.reuse, R25, RZ ;  /* 0x0000001908097223 */ /* 0x040fe200000100ff */
[----:B------:R-:W-:Y:S01]  /*2520*/  FFMA.FTZ R11, R8, R11, RZ ;  /* 0x0000000b080b7223 */ /* 0x000fe200000100ff */
[----:B------:R-:W-:Y:S01]  /*2530*/  SHF.R.U32.HI R8, RZ, 0x10, R12 ;  /* 0x00000010ff087819 */ /* 0x000fe2000001160c */
[----:B0-----:R-:W-:-:S02]  /*2540*/  HADD2.F32 R43, -RZ, R39.H0_H0 ;  /* 0x20000027ff2b7230 */ /* 0x001fc40000004100 */
[----:B------:R-:W-:Y:S01]  /*2550*/  FFMA.FTZ R39, R45, R10, R24 ;  /* 0x0000000a2d277223 */ /* 0x000fe20000010018 */
[----:B-1----:R-:W-:Y:S01]  /*2560*/  HADD2.F32 R41, -RZ, R41.H0_H0 ;  /* 0x20000029ff297230 */ /* 0x002fe20000004100 */
[----:B------:R-:W-:Y:S01]  /*2570*/  LOP3.LUT R8, R8, 0xff, RZ, 0xc0, !PT ;  /* 0x000000ff08087812 */ /* 0x000fe200078ec0ff */
[----:B------:R-:W-:-:S04]  /*2580*/  IMAD.WIDE R24, R35, 0x4, R30 ;  /* 0x0000000423187825 */ /* 0x000fc800078e021e */
[----:B----4-:R-:W-:Y:S02]  /*2590*/  HADD2.F32 R40, -RZ, R42.H0_H0 ;  /* 0x2000002aff287230 */ /* 0x010fe40000004100 */
[C---:B------:R-:W-:Y:S01]  /*25a0*/  FFMA.FTZ R26, R10.reuse, R43, R47 ;  /* 0x0000002b0a1a7223 */ /* 0x040fe2000001002f */
[----:B------:R-:W-:Y:S01]  /*25b0*/  FFMA.FTZ R30, R10, R41, R9 ;  /* 0x000000290a1e7223 */ /* 0x000fe20000010009 */
[----:B------:R-:W-:Y:S01]  /*25c0*/  IADD3 R31, PT, PT, R8, -0x80, RZ ;  /* 0xffffff80081f7810 */ /* 0x000fe20007ffe0ff */
[----:B------:R-:W-:Y:S02]  /*25d0*/  FFMA.FTZ R40, R10, R40, R11 ;  /* 0x000000280a287223 */ /* 0x000fe4000001000b */
[----:B------:R-:W3:Y:S01]  /*25e0*/  LDG.E.128.CONSTANT R8, desc[UR6][R24.64] ;  /* 0x0000000618087981 */ /* 0x000ee2000c1e9d00 */
[----:B------:R-:W-:-:S04]  /*25f0*/  SHF.R.U32.HI R41, RZ, 0x10, R13 ;  /* 0x00000010ff297819 */ /* 0x000fc8000001160d */
[----:B------:R-:W-:-:S04]  /*2600*/  LOP3.LUT R41, R41, 0xff, RZ, 0xc0, !PT ;  /* 0x000000ff29297812 */ /* 0x000fc800078ec0ff */
[----:B------:R-:W-:Y:S01]  /*2610*/  IADD3 R44, PT, PT, R41, -0x80, RZ ;  /* 0xffffff80292c7810 */ /* 0x000fe20007ffe0ff */
[----:B------:R-:W0:Y:S01]  /*2620*/  I2F.F16 R31, R31 ;  /* 0x0000001f001f7306 */ /* 0x000e220000200c00 */
[----:B------:R-:W-:Y:S02]  /*2630*/  SHF.R.U32.HI R42, RZ, 0x10, R14 ;  /* 0x00000010ff2a7819 */ /* 0x000fe4000001160e */
[----:B------:R-:W-:Y:S02]  /*2640*/  SHF.R.U32.HI R41, RZ, 0x10, R15 ;  /* 0x00000010ff297819 */ /* 0x000fe4000001160f */
[----:B------:R-:W-:-:S03]  /*2650*/  LOP3.LUT R42, R42, 0xff, RZ, 0xc0, !PT ;  /* 0x000000ff2a2a7812 */ /* 0x000fc600078ec0ff */
[----:B------:R-:W1:Y:S01]  /*2660*/  I2F.F16 R44, R44 ;  /* 0x0000002c002c7306 */ /* 0x000e620000200c00 */
[----:B------:R-:W-:Y:S02]  /*2670*/  LOP3.LUT R41, R41, 0xff, RZ, 0xc0, !PT ;  /* 0x000000ff29297812 */ /* 0x000fe400078ec0ff */
[----:B------:R-:W-:Y:S02]  /*2680*/  IADD3 R42, PT, PT, R42, -0x80, RZ ;  /* 0xffffff802a2a7810 */ /* 0x000fe40007ffe0ff */
[----:B------:R-:W-:Y:S01]  /*2690*/  IADD3 R43, PT, PT, R41, -0x80, RZ ;  /* 0xffffff80292b7810 */ /* 0x000fe20007ffe0ff */
[----:B0-----:R-:W-:Y:S01]  /*26a0*/  HADD2.F32 R46, -RZ, R31.H0_H0 ;  /* 0x2000001fff2e7230 */ /* 0x001fe20000004100 */
[----:B------:R-:W-:Y:S02]  /*26b0*/  LEA.HI R31, R12, 0xffffff80, RZ, 0x8 ;  /* 0xffffff800c1f7811 */ /* 0x000fe400078f40ff */
[----:B------:R-:W0:Y:S01]  /*26c0*/  I2F.F16 R42, R42 ;  /* 0x0000002a002a7306 */ /* 0x000e220000200c00 */
[----:B------:R-:W-:-:S02]  /*26d0*/  HADD2.F32 R41, -RZ, R27.H0_H0 ;  /* 0x2000001bff297230 */ /* 0x000fc40000004100 */
[----:B-1----:R-:W-:-:S05]  /*26e0*/  HADD2.F32 R12, -RZ, R44.H0_H0 ;  /* 0x2000002cff0c7230 */ /* 0x002fca0000004100 */
[----:B------:R-:W1:Y:S01]  /*26f0*/  I2F.F16 R43, R43 ;  /* 0x0000002b002b7306 */ /* 0x000e620000200c00 */
[----:B------:R-:W-:Y:S01]  /*2700*/  LEA.HI R44, R13, 0xffffff80, RZ, 0x8 ;  /* 0xffffff800d2c7811 */ /* 0x000fe200078f40ff */
[----:B------:R-:W-:Y:S02]  /*2710*/  FFMA.FTZ R26, R41, R12, R26 ;  /* 0x0000000c291a7223 */ /* 0x000fe4000001001a */
[----:B------:R-:W4:Y:S04]  /*2720*/  LDS.64 R12, [UR4+0x28] ;  /* 0x00002804ff0c7984 */ /* 0x000f280008000a00 */
[----:B------:R-:W5:Y:S01]  /*2730*/  I2F.F16 R31, R31 ;  /* 0x0000001f001f7306 */ /* 0x000f620000200c00 */
[----:B------:R-:W-:Y:S01]  /*2740*/  LEA.HI R14, R14, 0xffffff80, RZ, 0x8 ;  /* 0xffffff800e0e7811 */ /* 0x000fe200078f40ff */
[----:B0-----:R-:W-:Y:S01]  /*2750*/  HADD2.F32 R42, -RZ, R42.H0_H0 ;  /* 0x2000002aff2a7230 */ /* 0x001fe20000004100 */
[----:B------:R-:W-:Y:S01]  /*2760*/  LEA.HI R15, R15, 0xffffff80, RZ, 0x8 ;  /* 0xffffff800f0f7811 */ /* 0x000fe200078f40ff */
[----:B-1----:R-:W-:-:S02]  /*2770*/  HADD2.F32 R43, -RZ, R43.H0_H0 ;  /* 0x2000002bff2b7230 */ /* 0x002fc40000004100 */
[----:B------:R-:W-:Y:S02]  /*2780*/  FFMA.FTZ R39, R46, R41, R39 ;  /* 0x000000292e277223 */ /* 0x000fe40000010027 */
[----:B------:R-:W0:Y:S01]  /*2790*/  I2F.F16 R44, R44 ;  /* 0x0000002c002c7306 */ /* 0x000e220000200c00 */
[C---:B------:R-:W-:Y:S01]  /*27a0*/  FFMA.FTZ R30, R41.reuse, R42, R30 ;  /* 0x0000002a291e7223 */ /* 0x040fe2000001001e */
[----:B------:R-:W-:Y:S01]  /*27b0*/  FFMA.FTZ R40, R41, R43, R40 ;  /* 0x0000002b29287223 */ /* 0x000fe20000010028 */
[----:B------:R-:W-:-:S05]  /*27c0*/  LOP3.LUT R41, R16, 0xff, RZ, 0xc0, !PT ;  /* 0x000000ff10297812 */ /* 0x000fca00078ec0ff */
[----:B------:R-:W1:Y:S01]  /*27d0*/  I2F.F16 R14, R14 ;  /* 0x0000000e000e7306 */ /* 0x000e620000200c00 */
[----:B------:R-:W-:Y:S02]  /*27e0*/  HADD2.F32 R27, -RZ, R27.H1_H1 ;  /* 0x3000001bff1b7230 */ /* 0x000fe40000004100 */
[----:B-----5:R-:W-:-:S05]  /*27f0*/  HADD2.F32 R42, -RZ, R31.H0_H0 ;  /* 0x2000001fff2a7230 */ /* 0x020fca0000004100 */
[----:B------:R-:W5:Y:S01]  /*2800*/  I2F.F16 R15, R15 ;  /* 0x0000000f000f7306 */ /* 0x000f620000200c00 */
[----:B------:R-:W-:Y:S01]  /*2810*/  VIADD R31, R41, 0xffffff80 ;  /* 0xffffff80291f7836 */ /* 0x000fe20000000000 */
[----:B------:R-:W-:Y:S01]  /*2820*/  LOP3.LUT R41, R17, 0xff, RZ, 0xc0, !PT ;  /* 0x000000ff11297812 */ /* 0x000fe200078ec0ff */
[----:B------:R-:W-:-:S03]  /*2830*/  FFMA.FTZ R39, R42, R27, R39 ;  /* 0x0000001b2a277223 */ /* 0x000fc60000010027 */
[----:B------:R-:W-:Y:S02]  /*2840*/  IADD3 R42, PT, PT, R41, -0x80, RZ ;  /* 0xffffff80292a7810 */ /* 0x000fe40007ffe0ff */
[----:B------:R-:W4:Y:S01]  /*2850*/  I2F.F16 R31, R31 ;  /* 0x0000001f001f7306 */ /* 0x000f220000200c00 */
[----:B0-----:R-:W-:Y:S02]  /*2860*/  HADD2.F32 R44, -RZ, R44.H0_H0 ;  /* 0x2000002cff2c7230 */ /* 0x001fe40000004100 */
[----:B-1----:R-:W-:Y:S02]  /*2870*/  HADD2.F32 R14, -RZ, R14.H0_H0 ;  /* 0x2000000eff0e7230 */ /* 0x002fe40000004100 */
[----:B-----5:R-:W-:-:S03]  /*2880*/  HADD2.F32 R15, -RZ, R15.H0_H0 ;  /* 0x2000000fff0f7230 */ /* 0x020fc60000004100 */
[----:B------:R-:W0:Y:S01]  /*2890*/  I2F.F16 R42, R42 ;  /* 0x0000002a002a7306 */ /* 0x000e220000200c00 */
[C---:B------:R-:W-:Y:S01]  /*28a0*/  FFMA.FTZ R41, R27.reuse, R44, R26 ;  /* 0x0000002c1b297223 */ /* 0x040fe2000001001a */
[C---:B------:R-:W-:Y:S01]  /*28b0*/  FFMA.FTZ R14, R27.reuse, R14, R30 ;  /* 0x0000000e1b0e7223 */ /* 0x040fe2000001001e */
[----:B------:R-:W-:Y:S01]  /*28c0*/  FFMA.FTZ R15, R27, R15, R40 ;  /* 0x0000000f1b0f7223 */ /* 0x000fe20000010028 */
[----:B------:R-:W-:Y:S01]  /*28d0*/  LOP3.LUT R27, R19, 0xff, RZ, 0xc0, !PT ;  /* 0x000000ff131b7812 */ /* 0x000fe200078ec0ff */
[----:B----4-:R-:W-:-:S03]  /*28e0*/  HADD2.F32 R30, -RZ, R12.H0_H0 ;  /* 0x2000000cff1e7230 */ /* 0x010fc60000004100 */
[----:B------:R-:W-:Y:S01]  /*28f0*/  IADD3 R27, PT, PT, R27, -0x80, RZ ;  /* 0xffffff801b1b7810 */ /* 0x000fe20007ffe0ff */
[----:B------:R-:W-:Y:S01]  /*2900*/  HADD2.F32 R40, -RZ, R31.H0_H0 ;  /* 0x2000001fff287230 */ /* 0x000fe20000004100 */
[----:B------:R-:W-:-:S04]  /*2910*/  LOP3.LUT R26, R18, 0xff, RZ, 0xc0, !PT ;  /* 0x000000ff121a7812 */ /* 0x000fc800078ec0ff */
[----:B------:R-:W1:Y:S01]  /*2920*/  I2F.F16 R27, R27 ;  /* 0x0000001b001b7306 */ /* 0x000e620000200c00 */
[----:B0-----:R-:W-:Y:S02]  /*2930*/  HADD2.F32 R42, -RZ, R42.H0_H0 ;  /* 0x2000002aff2a7230 */ /* 0x001fe40000004100 */
[----:B------:R-:W-:Y:S01]  /*2940*/  FFMA.FTZ R39, R40, R30, R39 ;  /* 0x0000001e28277223 */ /* 0x000fe20000010027 */
[----:B------:R-:W-:Y:S02]  /*2950*/  SHF.R.U32.HI R40, RZ, 0x8, R16 ;  /* 0x00000008ff287819 */ /* 0x000fe40000011610 */
[----:B------:R-:W-:Y:S01]  /*2960*/  IADD3 R43, PT, PT, R26, -0x80, RZ ;  /* 0xffffff801a2b7810 */ /* 0x000fe20007ffe0ff */
[----:B------:R-:W-:Y:S01]  /*2970*/  FFMA.FTZ R41, R30, R42, R41 ;  /* 0x0000002a1e297223 */ /* 0x000fe20000010029 */
[----:B------:R-:W-:-:S04]  /*2980*/  LOP3.LUT R42, R40, 0xff, RZ, 0xc0, !PT ;  /* 0x000000ff282a7812 */ /* 0x000fc800078ec0ff */
[----:B------:R-:W0:Y:S01]  /*2990*/  I2F.F16 R43, R43 ;  /* 0x0000002b002b7306 */ /* 0x000e220000200c00 */
[----:B------:R-:W-:Y:S01]  /*29a0*/  IADD3 R42, PT, PT, R42, -0x80, RZ ;  /* 0xffffff802a2a7810 */ /* 0x000fe20007ffe0ff */
[----:B-1----:R-:W-:-:S06]  /*29b0*/  HADD2.F32 R27, -RZ, R27.H0_H0 ;  /* 0x2000001bff1b7230 */ /* 0x002fcc0000004100 */
[----:B------:R-:W1:Y:S01]  /*29c0*/  I2F.F16 R42, R42 ;  /* 0x0000002a002a7306 */ /* 0x000e620000200c00 */
[----:B------:R-:W-:Y:S01]  /*29d0*/  FFMA.FTZ R15, R30, R27, R15 ;  /* 0x0000001b1e0f7223 */ /* 0x000fe2000001000f */
[----:B------:R-:W-:-:S04]  /*29e0*/  SHF.R.U32.HI R27, RZ, 0x8, R17 ;  /* 0x00000008ff1b7819 */ /* 0x000fc80000011611 */
[----:B------:R-:W-:Y:S01]  /*29f0*/  LOP3.LUT R27, R27, 0xff, RZ, 0xc0, !PT ;  /* 0x000000ff1b1b7812 */ /* 0x000fe200078ec0ff */
[----:B0-----:R-:W-:-:S03]  /*2a00*/  HADD2.F32 R43, -RZ, R43.H0_H0 ;  /* 0x2000002bff2b7230 */ /* 0x001fc60000004100 */
[----:B------:R-:W-:Y:S02]  /*2a10*/  IADD3 R27, PT, PT, R27, -0x80, RZ ;  /* 0xffffff801b1b7810 */ /* 0x000fe40007ffe0ff */
[----:B------:R-:W-:Y:S01]  /*2a20*/  FFMA.FTZ R14, R30, R43, R14 ;  /* 0x0000002b1e0e7223 */ /* 0x000fe2000001000e */
[----:B------:R-:W-:Y:S02]  /*2a30*/  HADD2.F32 R30, -RZ, R12.H1_H1 ;  /* 0x3000000cff1e7230 */ /* 0x000fe40000004100 */
[----:B-1----:R-:W-:Y:S01]  /*2a40*/  HADD2.F32 R42, -RZ, R42.H0_H0 ;  /* 0x2000002aff2a7230 */ /* 0x002fe20000004100 */
[----:B------:R-:W0:Y:S01]  /*2a50*/  I2F.F16 R27, R27 ;  /* 0x0000001b001b7306 */ /* 0x000e220000200c00 */
[----:B------:R-:W-:Y:S02]  /*2a60*/  LEA.HI R43, R18, 0xffffff80, RZ, 0x8 ;  /* 0xffffff80122b7811 */ /* 0x000fe400078f40ff */
[----:B------:R-:W-:Y:S01]  /*2a70*/  SHF.R.U32.HI R12, RZ, 0x8, R18 ;  /* 0x00000008ff0c7819 */ /* 0x000fe20000011612 */
[----:B------:R-:W-:Y:S01]  /*2a80*/  FFMA.FTZ R39, R42, R30, R39 ;  /* 0x0000001e2a277223 */ /* 0x000fe20000010027 */
[----:B------:R-:W-:-:S02]  /*2a90*/  SHF.R.U32.HI R42, RZ, 0x8, R19 ;  /* 0x00000008ff2a7819 */ /* 0x000fc40000011613 */
[----:B------:R-:W-:Y:S01]  /*2aa0*/  LEA.HI R31, R17, 0xffffff80, RZ, 0x8 ;  /* 0xffffff80111f7811 */ /* 0x000fe200078f40ff */
[----:B------:R1:W-:Y:S01]  /*2ab0*/  I2F.F16 R40, R43 ;  /* 0x0000002b00287306 */ /* 0x0003e20000200c00 */
[----:B------:R-:W-:Y:S02]  /*2ac0*/  SHF.R.U32.HI R17, RZ, 0x10, R17 ;  /* 0x00000010ff117819 */ /* 0x000fe40000011611 */
[----:B------:R-:W-:Y:S02]  /*2ad0*/  LOP3.LUT R12, R12, 0xff, RZ, 0xc0, !PT ;  /* 0x000000ff0c0c7812 */ /* 0x000fe400078ec0ff */
[----:B------:R-:W-:Y:S02]  /*2ae0*/  LOP3.LUT R42, R42, 0xff, RZ, 0xc0, !PT ;  /* 0x000000ff2a2a7812 */ /* 0x000fe400078ec0ff */
[----:B------:R-:W-:Y:S02]  /*2af0*/  SHF.R.U32.HI R18, RZ, 0x10, R18 ;  /* 0x00000010ff127819 */ /* 0x000fe40000011612 */
[----:B-1----:R-:W-:-:S02]  /*2b00*/  SHF.R.U32.HI R43, RZ, 0x10, R19 ;  /* 0x00000010ff2b7819 */ /* 0x002fc40000011613 */
[----:B------:R-:W-:Y:S02]  /*2b10*/  LEA.HI R26, R16, 0xffffff80, RZ, 0x8 ;  /* 0xffffff80101a7811 */ /* 0x000fe400078f40ff */
[----:B------:R-:W-:Y:S02]  /*2b20*/  SHF.R.U32.HI R16, RZ, 0x10, R16 ;  /* 0x00000010ff107819 */ /* 0x000fe40000011610 */
[----:B------:R-:W-:Y:S02]  /*2b30*/  LOP3.LUT R17, R17, 0xff, RZ, 0xc0, !PT ;  /* 0x000000ff11117812 */ /* 0x000fe400078ec0ff */
[----:B------:R-:W-:Y:S02]  /*2b40*/  IADD3 R12, PT, PT, R12, -0x80, RZ ;  /* 0xffffff800c0c7810 */ /* 0x000fe40007ffe0ff */
[----:B------:R-:W-:Y:S02]  /*2b50*/  IADD3 R42, PT, PT, R42, -0x80, RZ ;  /* 0xffffff802a2a7810 */ /* 0x000fe40007ffe0ff */
[----:B------:R-:W-:-:S02]  /*2b60*/  LOP3.LUT R43, R43, 0xff, RZ, 0xc0, !PT ;  /* 0x000000ff2b2b7812 */ /* 0x000fc400078ec0ff */
[----:B------:R-:W-:Y:S01]  /*2b70*/  LOP3.LUT R18, R18, 0xff, RZ, 0xc0, !PT ;  /* 0x000000ff12127812 */ /* 0x000fe200078ec0ff */
[----:B0-----:R-:W-:Y:S01]  /*2b80*/  HADD2.F32 R44, -RZ, R27.H0_H0 ;  /* 0x2000001bff2c7230 */ /* 0x001fe20000004100 */
[----:B------:R-:W-:Y:S01]  /*2b90*/  LOP3.LUT R16, R16, 0xff, RZ, 0xc0, !PT ;  /* 0x000000ff10107812 */ /* 0x000fe200078ec0ff */
[----:B------:R-:W-:Y:S01]  /*2ba0*/  VIADD R27, R43, 0xffffff80 ;  /* 0xffffff802b1b7836 */ /* 0x000fe20000000000 */
[----:B------:R-:W-:Y:S01]  /*2bb0*/  IADD3 R17, PT, PT, R17, -0x80, RZ ;  /* 0xffffff8011117810 */ /* 0x000fe20007ffe0ff */
[----:B------:R-:W0:Y:S01]  /*2bc0*/  I2F.F16 R12, R12 ;  /* 0x0000000c000c7306 */ /* 0x000e220000200c00 */
[----:B------:R-:W-:Y:S02]  /*2bd0*/  IADD3 R18, PT, PT, R18, -0x80, RZ ;  /* 0xffffff8012127810 */ /* 0x000fe40007ffe0ff */
[----:B------:R-:W-:-:S05]  /*2be0*/  IADD3 R16, PT, PT, R16, -0x80, RZ ;  /* 0xffffff8010107810 */ /* 0x000fca0007ffe0ff */
[----:B------:R-:W1:Y:S08]  /*2bf0*/  I2F.F16 R42, R42 ;  /* 0x0000002a002a7306 */ /* 0x000e700000200c00 */
[----:B------:R-:W4:Y:S08]  /*2c00*/  I2F.F16 R17, R17 ;  /* 0x0000001100117306 */ /* 0x000f300000200c00 */
[----:B------:R-:W5:Y:S08]  /*2c10*/  I2F.F16 R18, R18 ;  /* 0x0000001200127306 */ /* 0x000f700000200c00 */
[----:B------:R-:W2:Y:S01]  /*2c20*/  I2F.F16 R27, R27 ;  /* 0x0000001b001b7306 */ /* 0x000ea20000200c00 */
[----:B0-----:R-:W-:-:S07]  /*2c30*/  HADD2.F32 R43, -RZ, R12.H0_H0 ;  /* 0x2000000cff2b7230 */ /* 0x001fce0000004100 */
[----:B------:R-:W0:Y:S01]  /*2c40*/  I2F.F16 R16, R16 ;  /* 0x0000001000107306 */ /* 0x000e220000200c00 */
[----:B-1----:R-:W-:Y:S02]  /*2c50*/  HADD2.F32 R42, -RZ, R42.H0_H0 ;  /* 0x2000002aff2a7230 */ /* 0x002fe40000004100 */
[C---:B------:R-:W-:Y:S01]  /*2c60*/  FFMA.FTZ R41, R30.reuse, R44, R41 ;  /* 0x0000002c1e297223 */ /* 0x040fe20000010029 */
[----:B------:R-:W-:Y:S01]  /*2c70*/  LEA.HI R12, R19, 0xffffff80, RZ, 0x8 ;  /* 0xffffff80130c7811 */ /* 0x000fe200078f40ff */
[----:B------:R-:W-:Y:S02]  /*2c80*/  HADD2.F32 R44, -RZ, R13.H0_H0 ;  /* 0x2000000dff2c7230 */ /* 0x000fe40000004100 */
[C---:B------:R-:W-:Y:S01]  /*2c90*/  FFMA.FTZ R14, R30.reuse, R43, R14 ;  /* 0x0000002b1e0e7223 */ /* 0x040fe2000001000e */
[----:B----4-:R-:W-:Y:S02]  /*2ca0*/  HADD2.F32 R17, -RZ, R17.H0_H0 ;  /* 0x20000011ff117230 */ /* 0x010fe40000004100 */
[----:B------:R-:W-:Y:S01]  /*2cb0*/  FFMA.FTZ R15, R30, R42, R15 ;  /* 0x0000002a1e0f7223 */ /* 0x000fe2000001000f */
[----:B------:R-:W1:Y:S01]  /*2cc0*/  I2F.F16 R26, R26 ;  /* 0x0000001a001a7306 */ /* 0x000e620000200c00 */
[----:B-----5:R-:W-:-:S02]  /*2cd0*/  HADD2.F32 R19, -RZ, R18.H0_H0 ;  /* 0x20000012ff137230 */ /* 0x020fc40000004100 */
[----:B--2---:R-:W-:Y:S02]  /*2ce0*/  HADD2.F32 R46, -RZ, R27.H0_H0 ;  /* 0x2000001bff2e7230 */ /* 0x004fe40000004100 */
[C---:B------:R-:W-:Y:S01]  /*2cf0*/  FFMA.FTZ R42, R44.reuse, R17, R41 ;  /* 0x000000112c2a7223 */ /* 0x040fe20000010029 */
[----:B0-----:R-:W-:Y:S02]  /*2d00*/  HADD2.F32 R16, -RZ, R16.H0_H0 ;  /* 0x20000010ff107230 */ /* 0x001fe40000004100 */
[----:B------:R-:W-:Y:S01]  /*2d10*/  I2F.F16 R31, R31 ;  /* 0x0000001f001f7306 */ /* 0x000fe20000200c00 */
[C---:B------:R-:W-:Y:S01]  /*2d20*/  FFMA.FTZ R18, R44.reuse, R19, R14 ;  /* 0x000000132c127223 */ /* 0x040fe2000001000e */
[----:B------:R-:W-:Y:S02]  /*2d30*/  FFMA.FTZ R41, R44, R46, R15 ;  /* 0x0000002e2c297223 */ /* 0x000fe4000001000f */
[----:B------:R-:W0:Y:S01]  /*2d40*/  LDS.64 R14, [UR4+0x30] ;  /* 0x00003004ff0e7984 */ /* 0x000e220008000a00 */
[----:B------:R-:W-:-:S03]  /*2d50*/  FFMA.FTZ R16, R16, R44, R39 ;  /* 0x0000002c10107223 */ /* 0x000fc60000010027 */
[----:B------:R-:W2:Y:S01]  /*2d60*/  I2F.F16 R12, R12 ;  /* 0x0000000c000c7306 */ /* 0x000ea20000200c00 */
[----:B------:R-:W-:Y:S01]  /*2d70*/  LEA.HI R39, R5, 0xffffff80, RZ, 0x8 ;  /* 0xffffff8005277811 */ /* 0x000fe200078f40ff */
[----:B------:R-:W-:Y:S01]  /*2d80*/  HADD2.F32 R13, -RZ, R13.H1_H1 ;  /* 0x3000000dff0d7230 */ /* 0x000fe20000004100 */
[----:B------:R-:W-:-:S05]  /*2d90*/  LOP3.LUT R17, R4, 0xff, RZ, 0xc0, !PT ;  /* 0x000000ff04117812 */ /* 0x000fca00078ec0ff */
[----:B------:R1:W-:Y:S01]  /*2da0*/  I2F.F16 R27, R39 ;  /* 0x00000027001b7306 */ /* 0x0003e20000200c00 */
[----:B------:R-:W-:Y:S02]  /*2db0*/  LOP3.LUT R44, R7, 0xff, RZ, 0xc0, !PT ;  /* 0x000000ff072c7812 */ /* 0x000fe400078ec0ff */
[----:B------:R-:W-:Y:S01]  /*2dc0*/  IADD3 R19, PT, PT, R17, -0x80, RZ ;  /* 0xffffff8011137810 */ /* 0x000fe20007ffe0ff */
[----:B-1----:R-:W-:Y:S01]  /*2dd0*/  HADD2.F32 R39, -RZ, R26.H0_H0 ;  /* 0x2000001aff277230 */ /* 0x002fe20000004100 */
[----:B------:R-:W-:Y:S01]  /*2de0*/  LOP3.LUT R17, R5, 0xff, RZ, 0xc0, !PT ;  /* 0x000000ff05117812 */ /* 0x000fe200078ec0ff */
[----:B--2---:R-:W-:-:S03]  /*2df0*/  HADD2.F32 R12, -RZ, R12.H0_H0 ;  /* 0x2000000cff0c7230 */ /* 0x004fc60000004100 */
[----:B------:R-:W-:Y:S01]  /*2e00*/  FFMA.FTZ R26, R39, R13, R16 ;  /* 0x0000000d271a7223 */ /* 0x000fe20000010010 */
[----:B------:R-:W-:Y:S02]  /*2e10*/  HADD2.F32 R16, -RZ, R31.H0_H0 ;  /* 0x2000001fff107230 */ /* 0x000fe40000004100 */
[----:B------:R-:W-:Y:S01]  /*2e20*/  HADD2.F32 R31, -RZ, R40.H0_H0 ;  /* 0x20000028ff1f7230 */ /* 0x000fe20000004100 */
[----:B------:R-:W-:Y:S02]  /*2e30*/  IADD3 R40, PT, PT, R44, -0x80, RZ ;  /* 0xffffff802c287810 */ /* 0x000fe40007ffe0ff */
[----:B------:R-:W-:Y:S01]  /*2e40*/  LOP3.LUT R43, R6, 0xff, RZ, 0xc0, !PT ;  /* 0x000000ff062b7812 */ /* 0x000fe200078ec0ff */
[----:B------:R-:W-:Y:S01]  /*2e50*/  FFMA.FTZ R16, R13, R16, R42 ;  /* 0x000000100d107223 */ /* 0x000fe2000001002a */
[----:B------:R-:W-:Y:S01]  /*2e60*/  IADD3 R17, PT, PT, R17, -0x80, RZ ;  /* 0xffffff8011117810 */ /* 0x000fe20007ffe0ff */
[C---:B------:R-:W-:Y:S01]  /*2e70*/  FFMA.FTZ R18, R13.reuse, R31, R18 ;  /* 0x0000001f0d127223 */ /* 0x040fe20000010012 */
[----:B------:R-:W-:Y:S01]  /*2e80*/  FFMA.FTZ R12, R13, R12, R41 ;  /* 0x0000000c0d0c7223 */ /* 0x000fe20000010029 */
[----:B------:R-:W1:Y:S01]  /*2e90*/  I2F.F16 R19, R19 ;  /* 0x0000001300137306 */ /* 0x000e620000200c00 */
[----:B------:R-:W-:-:S02]  /*2ea0*/  SHF.R.U32.HI R13, RZ, 0x8, R4 ;  /* 0x00000008ff0d7819 */ /* 0x000fc40000011604 */
[----:B------:R-:W-:Y:S02]  /*2eb0*/  IADD3 R43, PT, PT, R43, -0x80, RZ ;  /* 0xffffff802b2b7810 */ /* 0x000fe40007ffe0ff */
[----:B------:R-:W-:-:S03]  /*2ec0*/  LOP3.LUT R13, R13, 0xff, RZ, 0xc0, !PT ;  /* 0x000000ff0d0d7812 */ /* 0x000fc600078ec0ff */
[----:B------:R-:W2:Y:S01]  /*2ed0*/  I2F.F16 R40, R40 ;  /* 0x0000002800287306 */ /* 0x000ea20000200c00 */
[----:B------:R-:W-:-:S07]  /*2ee0*/  IADD3 R42, PT, PT, R13, -0x80, RZ ;  /* 0xffffff800d2a7810 */ /* 0x000fce0007ffe0ff */
[----:B------:R-:W4:Y:S08]  /*2ef0*/  I2F.F16 R17, R17 ;  /* 0x0000001100117306 */ /* 0x000f300000200c00 */
[----:B------:R4:W5:Y:S01]  /*2f00*/  I2F.F16 R39, R43 ;  /* 0x0000002b00277306 */ /* 0x0009620000200c00 */
[----:B------:R-:W-:Y:S01]  /*2f10*/  LEA.HI R30, R4, 0xffffff80, RZ, 0x8 ;  /* 0xffffff80041e7811 */ /* 0x000fe200078f40ff */
[----:B-1----:R-:W-:Y:S01]  /*2f20*/  HADD2.F32 R13, -RZ, R19.H0_H0 ;  /* 0x20000013ff0d7230 */ /* 0x002fe20000004100 */
[----:B------:R-:W-:Y:S01]  /*2f30*/  SHF.R.U32.HI R4, RZ, 0x10, R4 ;  /* 0x00000010ff047819 */ /* 0x000fe20000011604 */
[----:B--2---:R-:W-:Y:S01]  /*2f40*/  HADD2.F32 R19, -RZ, R40.H0_H0 ;  /* 0x20000028ff137230 */ /* 0x004fe20000004100 */
[----:B------:R-:W-:-:S03]  /*2f50*/  SHF.R.U32.HI R40, RZ, 0x8, R5 ;  /* 0x00000008ff287819 */ /* 0x000fc60000011605 */
[----:B------:R-:W1:Y:S01]  /*2f60*/  I2F.F16 R42, R42 ;  /* 0x0000002a002a7306 */ /* 0x000e620000200c00 */
[----:B------:R-:W-:Y:S01]  /*2f70*/  LOP3.LUT R41, R4, 0xff, RZ, 0xc0, !PT ;  /* 0x000000ff04297812 */ /* 0x000fe200078ec0ff */
[----:B0-----:R-:W-:Y:S01]  /*2f80*/  HADD2.F32 R4, -RZ, R14.H0_H0 ;  /* 0x2000000eff047230 */ /* 0x001fe20000004100 */
[----:B------:R-:W-:Y:S01]  /*2f90*/  SHF.R.U32.HI R5, RZ, 0x10, R5 ;  /* 0x00000010ff057819 */ /* 0x000fe20000011605 */
[----:B----4-:R-:W-:Y:S02]  /*2fa0*/  HADD2.F32 R43, -RZ, R17.H0_H0 ;  /* 0x20000011ff2b7230 */ /* 0x010fe40000004100 */
[----:B-----5:R-:W-:Y:S01]  /*2fb0*/  HADD2.F32 R17, -RZ, R39.H0_H0 ;  /* 0x20000027ff117230 */ /* 0x020fe20000004100 */
[----:B------:R-:W-:Y:S01]  /*2fc0*/  LOP3.LUT R5, R5, 0xff, RZ, 0xc0, !PT ;  /* 0x000000ff05057812 */ /* 0x000fe200078ec0ff */
[----:B------:R-:W-:Y:S01]  /*2fd0*/  FFMA.FTZ R39, R13, R4, RZ ;  /* 0x000000040d277223 */ /* 0x000fe200000100ff */
[----:B------:R-:W-:Y:S01]  /*2fe0*/  LOP3.LUT R40, R40, 0xff, RZ, 0xc0, !PT ;  /* 0x000000ff28287812 */ /* 0x000fe200078ec0ff */
[C---:B------:R-:W-:Y:S01]  /*2ff0*/  FFMA.FTZ R13, R4.reuse, R43, RZ ;  /* 0x0000002b040d7223 */ /* 0x040fe200000100ff */
[C---:B------:R-:W-:Y:S01]  /*3000*/  FFMA.FTZ R17, R4.reuse, R17, RZ ;  /* 0x0000001104117223 */ /* 0x040fe200000100ff */
[----:B------:R-:W-:Y:S01]  /*3010*/  FFMA.FTZ R19, R4, R19, RZ ;  /* 0x0000001304137223 */ /* 0x000fe200000100ff */
[----:B------:R-:W-:-:S02]  /*3020*/  IADD3 R4, PT, PT, R5, -0x80, RZ ;  /* 0xffffff8005047810 */ /* 0x000fc40007ffe0ff */
[----:B------:R-:W-:Y:S02]  /*3030*/  SHF.R.U32.HI R43, RZ, 0x8, R7 ;  /* 0x00000008ff2b7819 */ /* 0x000fe40000011607 */
[----:B------:R-:W-:Y:S01]  /*3040*/  SHF.R.U32.HI R5, RZ, 0x8, R6 ;  /* 0x00000008ff057819 */ /* 0x000fe20000011606 */
[----:B------:R-:W-:Y:S01]  /*3050*/  HADD2.F32 R14, -RZ, R14.H1_H1 ;  /* 0x3000000eff0e7230 */ /* 0x000fe20000004100 */
[----:B------:R-:W-:Y:S01]  /*3060*/  IADD3 R40, PT, PT, R40, -0x80, RZ ;  /* 0xffffff8028287810 */ /* 0x000fe20007ffe0ff */
[----:B-1----:R-:W-:Y:S01]  /*3070*/  HADD2.F32 R42, -RZ, R42.H0_H0 ;  /* 0x2000002aff2a7230 */ /* 0x002fe20000004100 */
[----:B------:R-:W-:Y:S02]  /*3080*/  LEA.HI R31, R6, 0xffffff80, RZ, 0x8 ;  /* 0xffffff80061f7811 */ /* 0x000fe400078f40ff */
[----:B------:R-:W-:Y:S02]  /*3090*/  LOP3.LUT R43, R43, 0xff, RZ, 0xc0, !PT ;  /* 0x000000ff2b2b7812 */ /* 0x000fe400078ec0ff */
[----:B------:R-:W-:-:S02]  /*30a0*/  LOP3.LUT R5, R5, 0xff, RZ, 0xc0, !PT ;  /* 0x000000ff05057812 */ /* 0x000fc400078ec0ff */
[----:B------:R-:W-:Y:S01]  /*30b0*/  SHF.R.U32.HI R6, RZ, 0x10, R6 ;  /* 0x00000010ff067819 */ /* 0x000fe20000011606 */
[----:B------:R-:W0:Y:S01]  /*30c0*/  I2F.F16 R40, R40 ;  /* 0x0000002800287306 */ /* 0x000e220000200c00 */
[----:B------:R-:W-:Y:S01]  /*30d0*/  FFMA.FTZ R39, R42, R14, R39 ;  /* 0x0000000e2a277223 */ /* 0x000fe20000010027 */
[----:B------:R-:W-:Y:S02]  /*30e0*/  IADD3 R43, PT, PT, R43, -0x80, RZ ;  /* 0xffffff802b2b7810 */ /* 0x000fe40007ffe0ff */
[----:B------:R-:W-:Y:S02]  /*30f0*/  IADD3 R42, PT, PT, R5, -0x80, RZ ;  /* 0xffffff80052a7810 */ /* 0x000fe40007ffe0ff */
[----:B------:R-:W-:Y:S02]  /*3100*/  LOP3.LUT R6, R6, 0xff, RZ, 0xc0, !PT ;  /* 0x000000ff06067812 */ /* 0x000fe400078ec0ff */
[----:B------:R-:W1:Y:S01]  /*3110*/  I2F.F16 R43, R43 ;  /* 0x0000002b002b7306 */ /* 0x000e620000200c00 */
[----:B------:R-:W-:-:S02]  /*3120*/  IADD3 R41, PT, PT, R41, -0x80, RZ ;  /* 0xffffff8029297810 */ /* 0x000fc40007ffe0ff */
[----:B------:R-:W-:Y:S01]  /*3130*/  VIADD R5, R6, 0xffffff80 ;  /* 0xffffff8006057836 */ /* 0x000fe20000000000 */
[----:B------:R-:W-:-:S04]  /*3140*/  SHF.R.U32.HI R6, RZ, 0x10, R7 ;  /* 0x00000010ff067819 */ /* 0x000fc80000011607 */
[----:B------:R-:W2:Y:S01]  /*3150*/  I2F.F16 R42, R42 ;  /* 0x0000002a002a7306 */ /* 0x000ea20000200c00 */
[----:B------:R-:W-:Y:S01]  /*3160*/  LOP3.LUT R6, R6, 0xff, RZ, 0xc0, !PT ;  /* 0x000000ff06067812 */ /* 0x000fe200078ec0ff */
[----:B0-----:R-:W-:-:S03]  /*3170*/  HADD2.F32 R40, -RZ, R40.H0_H0 ;  /* 0x20000028ff287230 */ /* 0x001fc60000004100 */
[----:B------:R-:W-:-:S03]  /*3180*/  IADD3 R6, PT, PT, R6, -0x80, RZ ;  /* 0xffffff8006067810 */ /* 0x000fc60007ffe0ff */
[----:B------:R-:W0:Y:S01]  /*3190*/  I2F.F16 R41, R41 ;  /* 0x0000002900297306 */ /* 0x000e220000200c00 */
[----:B------:R-:W-:Y:S01]  /*31a0*/  FFMA.FTZ R13, R14, R40, R13 ;  /* 0x000000280e0d7223 */ /* 0x000fe2000001000d */
[----:B-1----:R-:W-:Y:S01]  /*31b0*/  HADD2.F32 R40, -RZ, R43.H0_H0 ;  /* 0x2000002bff287230 */ /* 0x002fe20000004100 */
[----:B------:R-:W-:-:S05]  /*31c0*/  LEA.HI R43, R7, 0xffffff80, RZ, 0x8 ;  /* 0xffffff80072b7811 */ /* 0x000fca00078f40ff */
[----:B------:R-:W1:Y:S01]  /*31d0*/  I2F.F16 R5, R5 ;  /* 0x0000000500057306 */ /* 0x000e620000200c00 */
[----:B--2---:R-:W-:Y:S02]  /*31e0*/  HADD2.F32 R42, -RZ, R42.H0_H0 ;  /* 0x2000002aff2a7230 */ /* 0x004fe40000004100 */
[----:B------:R-:W-:-:S05]  /*31f0*/  FFMA.FTZ R40, R14, R40, R19 ;  /* 0x000000280e287223 */ /* 0x000fca0000010013 */
[----:B------:R-:W2:Y:S01]  /*3200*/  I2F.F16 R30, R30 ;  /* 0x0000001e001e7306 */ /* 0x000ea20000200c00 */
[----:B------:R-:W-:-:S07]  /*3210*/  FFMA.FTZ R7, R14, R42, R17 ;  /* 0x0000002a0e077223 */ /* 0x000fce0000010011 */
[----:B------:R-:W4:Y:S01]  /*3220*/  I2F.F16 R6, R6 ;  /* 0x0000000600067306 */ /* 0x000f220000200c00 */
[----:B------:R-:W-:-:S07]  /*3230*/  HADD2.F32 R42, -RZ, R15.H0_H0 ;  /* 0x2000000fff2a7230 */ /* 0x000fce0000004100 */
[----:B------:R-:W5:Y:S01]  /*3240*/  I2F.F16 R4, R4 ;  /* 0x0000000400047306 */ /* 0x000f620000200c00 */
[----:B0-----:R-:W-:-:S07]  /*3250*/  HADD2.F32 R44, -RZ, R41.H0_H0 ;  /* 0x20000029ff2c7230 */ /* 0x001fce0000004100 */
[----:B------:R-:W0:Y:S01]  /*3260*/  I2F.F16 R31, R31 ;  /* 0x0000001f001f7306 */ /* 0x000e220000200c00 */
[----:B------:R-:W-:-:S07]  /*3270*/  FFMA.FTZ R39, R44, R42, R39 ;  /* 0x0000002a2c277223 */ /* 0x000fce0000010027 */
[----:B------:R3:W0:Y:S01]  /*3280*/  I2F.F16 R19, R43 ;  /* 0x0000002b00137306 */ /* 0x0006220000200c00 */
[----:B-1----:R-:W-:Y:S02]  /*3290*/  HADD2.F32 R44, -RZ, R5.H0_H0 ;  /* 0x20000005ff2c7230 */ /* 0x002fe40000004100 */
[----:B------:R-:W-:Y:S02]  /*32a0*/  HADD2.F32 R14, -RZ, R15.H1_H1 ;  /* 0x3000000fff0e7230 */ /* 0x000fe40000004100 */
[----:B--2---:R-:W-:Y:S02]  /*32b0*/  HADD2.F32 R30, -RZ, R30.H0_H0 ;  /* 0x2000001eff1e7230 */ /* 0x004fe40000004100 */
[----:B----4-:R-:W-:Y:S02]  /*32c0*/  HADD2.F32 R15, -RZ, R6.H0_H0 ;  /* 0x20000006ff0f7230 */ /* 0x010fe40000004100 */
[----:B-----5:R-:W-:Y:S02]  /*32d0*/  HADD2.F32 R4, -RZ, R4.H0_H0 ;  /* 0x20000004ff047230 */ /* 0x020fe40000004100 */
[----:B------:R-:W-:Y:S01]  /*32e0*/  FFMA.FTZ R41, R42, R44, R7 ;  /* 0x0000002c2a297223 */ /* 0x000fe20000010007 */
[----:B------:R-:W-:Y:S01]  /*32f0*/  FFMA.FTZ R7, R30, R14, R39 ;  /* 0x0000000e1e077223 */ /* 0x000fe20000010027 */
[----:B---3--:R-:W-:Y:S01]  /*3300*/  FFMA.FTZ R43, R42, R15, R40 ;  /* 0x0000000f2a2b7223 */ /* 0x008fe20000010028 */
[----:B------:R-:W-:-:S02]  /*3310*/  HADD2.F32 R27, -RZ, R27.H0_H0 ;  /* 0x2000001bff1b7230 */ /* 0x000fc40000004100 */
[----:B------:R-:W-:Y:S01]  /*3320*/  FFMA.FTZ R5, R42, R4, R13 ;  /* 0x000000042a057223 */ /* 0x000fe2000001000d */
[----:B0-----:R-:W-:Y:S02]  /*3330*/  HADD2.F32 R30, -RZ, R31.H0_H0 ;  /* 0x2000001fff1e7230 */ /* 0x001fe40000004100 */
[----:B------:R-:W-:Y:S01]  /*3340*/  HADD2.F32 R40, -RZ, R19.H0_H0 ;  /* 0x20000013ff287230 */ /* 0x000fe20000004100 */
[----:B------:R-:W-:Y:S01]  /*3350*/  LOP3.LUT R4, R8, 0xff, RZ, 0xc0, !PT ;  /* 0x000000ff08047812 */ /* 0x000fe200078ec0ff */
[C---:B------:R-:W-:Y:S01]  /*3360*/  FFMA.FTZ R27, R14.reuse, R27, R5 ;  /* 0x0000001b0e1b7223 */ /* 0x040fe20000010005 */
[C---:B------:R-:W-:Y:S01]  /*3370*/  FFMA.FTZ R19, R14.reuse, R30, R41 ;  /* 0x0000001e0e137223 */ /* 0x040fe20000010029 */
[----:B------:R-:W-:Y:S02]  /*3380*/  HADD2.F32 R30, -RZ, R2.H0_H0 ;  /* 0x20000002ff1e7230 */ /* 0x000fe40000004100 */
[----:B------:R-:W-:Y:S01]  /*3390*/  FFMA.FTZ R14, R14, R40, R43 ;  /* 0x000000280e0e7223 */ /* 0x000fe2000001002b */
[----:B------:R-:W-:Y:S01]  /*33a0*/  IADD3 R40, PT, PT, R4, -0x80, RZ ;  /* 0xffffff8004287810 */ /* 0x000fe20007ffe0ff */
[----:B------:R-:W-:Y:S01]  /*33b0*/  HADD2.F32 R39, -RZ, R3.H0_H0 ;  /* 0x20000003ff277230 */ /* 0x000fe20000004100 */
[----:B------:R-:W-:Y:S01]  /*33c0*/  LOP3.LUT R4, R9, 0xff, RZ, 0xc0, !PT ;  /* 0x000000ff09047812 */ /* 0x000fe200078ec0ff */
[----:B------:R-:W-:-:S02]  /*33d0*/  HADD2.F32 R31, -RZ, R32.H0_H0 ;  /* 0x20000020ff1f7230 */ /* 0x000fc40000004100 */
[----:B------:R-:W-:Y:S01]  /*33e0*/  FMUL.FTZ R23, R23, R30 ;  /* 0x0000001e17177220 */ /* 0x000fe20000410000 */
[----:B------:R-:W-:Y:S01]  /*33f0*/  IADD3 R41, PT, PT, R4, -0x80, RZ ;  /* 0xffffff8004297810 */ /* 0x000fe20007ffe0ff */
[----:B------:R-:W-:Y:S01]  /*3400*/  FMUL.FTZ R4, R20, R39 ;  /* 0x0000002714047220 */ /* 0x000fe20000410000 */
[----:B------:R-:W-:Y:S02]  /*3410*/  HADD2.F32 R13, -RZ, R0.H0_H0 ;  /* 0x20000000ff0d7230 */ /* 0x000fe40000004100 */
[----:B------:R-:W-:Y:S01]  /*3420*/  FMUL.FTZ R5, R28, R31 ;  /* 0x0000001f1c057220 */ /* 0x000fe20000410000 */
[----:B------:R-:W-:Y:S02]  /*3430*/  F2FP.F16.F32.PACK_AB R28, RZ, R23 ;  /* 0x00000017ff1c723e */ /* 0x000fe400000000ff */
[----:B------:R-:W-:Y:S01]  /*3440*/  F2FP.F16.F32.PACK_AB R23, RZ, R4 ;  /* 0x00000004ff17723e */ /* 0x000fe200000000ff */
[----:B------:R-:W-:Y:S01]  /*3450*/  FMUL.FTZ R4, R13, R34 ;  /* 0x000000220d047220 */ /* 0x000fe20000410000 */
[----:B------:R-:W-:-:S02]  /*3460*/  F2FP.F16.F32.PACK_AB R34, RZ, R5 ;  /* 0x00000005ff22723e */ /* 0x000fc400000000ff */
[----:B------:R-:W-:Y:S01]  /*3470*/  LOP3.LUT R5, R11, 0xff, RZ, 0xc0, !PT ;  /* 0x000000ff0b057812 */ /* 0x000fe200078ec0ff */
[----:B------:R-:W-:Y:S01]  /*3480*/  FMUL.FTZ R43, R30, R29 ;  /* 0x0000001d1e2b7220 */ /* 0x000fe20000410000 */
[----:B------:R-:W-:Y:S02]  /*3490*/  F2FP.F16.F32.PACK_AB R29, RZ, R4 ;  /* 0x00000004ff1d723e */ /* 0x000fe400000000ff */
[----:B------:R-:W-:Y:S02]  /*34a0*/  IADD3 R46, PT, PT, R5, -0x80, RZ ;  /* 0xffffff80052e7810 */ /* 0x000fe40007ffe0ff */
[----:B------:R-:W0:Y:S01]  /*34b0*/  LDS.64 R4, [UR4+0x38] ;  /* 0x00003804ff047984 */ /* 0x000e220008000a00 */
[----:B------:R-:W-:Y:S01]  /*34c0*/  FMUL.FTZ R21, R21, R13 ;  /* 0x0000000d15157220 */ /* 0x000fe20000410000 */
[----:B------:R1:W-:Y:S04]  /*34d0*/  I2F.F16 R20, R41 ;  /* 0x0000002900147306 */ /* 0x0003e80000200c00 */
[----:B------:R-:W-:-:S02]  /*34e0*/  F2FP.F16.F32.PACK_AB R21, RZ, R21 ;  /* 0x00000015ff15723e */ /* 0x000fc400000000ff */
[----:B------:R-:W-:Y:S02]  /*34f0*/  F2FP.F16.F32.PACK_AB R43, RZ, R43 ;  /* 0x0000002bff2b723e */ /* 0x000fe400000000ff */
[----:B------:R-:W-:Y:S02]  /*3500*/  PRMT R21, R21, 0x5410, R28 ;  /* 0x0000541015157816 */ /* 0x000fe4000000001c */
[--C-:B-1----:R-:W-:Y:S01]  /*3510*/  SHF.R.U32.HI R41, RZ, 0x8, R8.reuse ;  /* 0x00000008ff297819 */ /* 0x102fe20000011608 */
[----:B------:R-:W1:Y:S01]  /*3520*/  I2F.F16 R40, R40 ;  /* 0x0000002800287306 */ /* 0x000e620000200c00 */
[----:B------:R-:W-:Y:S02]  /*3530*/  PRMT R29, R29, 0x5410, R43 ;  /* 0x000054101d1d7816 */ /* 0x000fe4000000002b */
[----:B------:R-:W-:Y:S01]  /*3540*/  LOP3.LUT R45, R41, 0xff, RZ, 0xc0, !PT ;  /* 0x000000ff292d7812 */ /* 0x000fe200078ec0ff */
[----:B------:R-:W-:Y:S01]  /*3550*/  HFMA2 R28, R21, 1, 1, RZ ;  /* 0x3c003c00151c7831 */ /* 0x000fe200000000ff */
[----:B------:R-:W-:Y:S01]  /*3560*/  LEA.HI R17, R8, 0xffffff80, RZ, 0x8 ;  /* 0xffffff8008117811 */ /* 0x000fe200078f40ff */
[----:B------:R-:W-:Y:S01]  /*3570*/  FMUL.FTZ R38, R39, R38 ;  /* 0x0000002627267220 */ /* 0x000fe20000410000 */
[----:B------:R-:W-:Y:S01]  /*3580*/  SHF.R.U32.HI R44, RZ, 0x10, R8 ;  /* 0x00000010ff2c7819 */ /* 0x000fe20000011608 */
[----:B------:R-:W-:Y:S01]  /*3590*/  FMUL.FTZ R33, R31, R33 ;  /* 0x000000211f217220 */ /* 0x000fe20000410000 */
[----:B------:R-:W-:-:S02]  /*35a0*/  IADD3 R8, PT, PT, R45, -0x80, RZ ;  /* 0xffffff802d087810 */ /* 0x000fc40007ffe0ff */
[----:B------:R-:W-:Y:S02]  /*35b0*/  LEA.HI R6, R9, 0xffffff80, RZ, 0x8 ;  /* 0xffffff8009067811 */ /* 0x000fe400078f40ff */
[--C-:B------:R-:W-:Y:S02]  /*35c0*/  SHF.R.U32.HI R45, RZ, 0x8, R9.reuse ;  /* 0x00000008ff2d7819 */ /* 0x100fe40000011609 */
[----:B------:R-:W-:Y:S01]  /*35d0*/  SHF.R.U32.HI R21, RZ, 0x10, R9 ;  /* 0x00000010ff157819 */ /* 0x000fe20000011609 */
[----:B------:R-:W-:Y:S01]  /*35e0*/  HADD2 R9, R29, R28 ;  /* 0x0000001c1d097230 */ /* 0x000fe20000000000 */
[----:B------:R-:W-:Y:S02]  /*35f0*/  SHF.R.U32.HI R28, RZ, 0x8, R10 ;  /* 0x00000008ff1c7819 */ /* 0x000fe4000001160a */
[----:B------:R-:W-:Y:S02]  /*3600*/  F2FP.F16.F32.PACK_AB R38, RZ, R38 ;  /* 0x00000026ff26723e */ /* 0x000fe400000000ff */
[----:B------:R-:W-:-:S02]  /*3610*/  F2FP.F16.F32.PACK_AB R33, RZ, R33 ;  /* 0x00000021ff21723e */ /* 0x000fc400000000ff */
[----:B------:R-:W-:Y:S02]  /*3620*/  PRMT R23, R23, 0x5410, R34 ;  /* 0x0000541017177816 */ /* 0x000fe40000000022 */
[----:B------:R-:W-:Y:S02]  /*3630*/  LOP3.LUT R28, R28, 0xff, RZ, 0xc0, !PT ;  /* 0x000000ff1c1c7812 */ /* 0x000fe400078ec0ff */
[----:B------:R-:W-:Y:S01]  /*3640*/  PRMT R38, R38, 0x5410, R33 ;  /* 0x0000541026267816 */ /* 0x000fe20000000021 */
[----:B------:R-:W-:Y:S01]  /*3650*/  HFMA2 R23, R23, 1, 1, RZ ;  /* 0x3c003c0017177831 */ /* 0x000fe200000000ff */
[----:B------:R-:W-:Y:S01]  /*3660*/  SHF.R.U32.HI R29, RZ, 0x10, R10 ;  /* 0x00000010ff1d7819 */ /* 0x000fe2000001160a */
[----:B-1----:R-:W-:Y:S01]  /*3670*/  HADD2.F32 R40, -RZ, R40.H0_H0 ;  /* 0x20000028ff287230 */ /* 0x002fe20000004100 */
[----:B------:R-:W-:Y:S01]  /*3680*/  IADD3 R34, PT, PT, R28, -0x80, RZ ;  /* 0xffffff801c227810 */ /* 0x000fe20007ffe0ff */
[----:B0-----:R-:W-:Y:S02]  /*3690*/  HADD2.F32 R28, -RZ, R4.H0_H0 ;  /* 0x20000004ff1c7230 */ /* 0x001fe40000004100 */
[----:B------:R-:W-:Y:S01]  /*36a0*/  HFMA2 R23, R38, 1, 1, R23 ;  /* 0x3c003c0026177831 */ /* 0x000fe20000000017 */
[----:B------:R-:W-:-:S02]  /*36b0*/  LOP3.LUT R38, R29, 0xff, RZ, 0xc0, !PT ;  /* 0x000000ff1d267812 */ /* 0x000fc400078ec0ff */
[----:B------:R-:W-:Y:S01]  /*36c0*/  LOP3.LUT R42, R10, 0xff, RZ, 0xc0, !PT ;  /* 0x000000ff0a2a7812 */ /* 0x000fe200078ec0ff */
[----:B------:R-:W-:Y:S01]  /*36d0*/  FFMA.FTZ R33, R40, R28, R7 ;  /* 0x0000001c28217223 */ /* 0x000fe20000010007 */
[--C-:B------:R-:W-:Y:S01]  /*36e0*/  SHF.R.U32.HI R40, RZ, 0x8, R11.reuse ;  /* 0x00000008ff287819 */ /* 0x100fe2000001160b */
[----:B------:R-:W-:Y:S01]  /*36f0*/  VIADD R7, R38, 0xffffff80 ;  /* 0xffffff8026077836 */ /* 0x000fe20000000000 */
[----:B------:R-:W-:Y:S02]  /*3700*/  IADD3 R42, PT, PT, R42, -0x80, RZ ;  /* 0xffffff802a2a7810 */ /* 0x000fe40007ffe0ff */
[----:B------:R-:W-:Y:S02]  /*3710*/  SHF.R.U32.HI R38, RZ, 0x10, R11 ;  /* 0x00000010ff267819 */ /* 0x000fe4000001160b */
[----:B------:R-:W-:Y:S02]  /*3720*/  LOP3.LUT R45, R45, 0xff, RZ, 0xc0, !PT ;  /* 0x000000ff2d2d7812 */ /* 0x000fe400078ec0ff */
[----:B------:R-:W-:-:S02]  /*3730*/  LOP3.LUT R40, R40, 0xff, RZ, 0xc0, !PT ;  /* 0x000000ff28287812 */ /* 0x000fc400078ec0ff */
[----:B------:R-:W-:Y:S02]  /*3740*/  LOP3.LUT R44, R44, 0xff, RZ, 0xc0, !PT ;  /* 0x000000ff2c2c7812 */ /* 0x000fe400078ec0ff */
[----:B------:R-:W-:Y:S02]  /*3750*/  LOP3.LUT R43, R21, 0xff, RZ, 0xc0, !PT ;  /* 0x000000ff152b7812 */ /* 0x000fe400078ec0ff */
[----:B------:R-:W-:Y:S01]  /*3760*/  LOP3.LUT R38, R38, 0xff, RZ, 0xc0, !PT ;  /* 0x000000ff26267812 */ /* 0x000fe200078ec0ff */
[----:B------:R-:W0:Y:S01]  /*3770*/  I2F.F16 R42, R42 ;  /* 0x0000002a002a7306 */ /* 0x000e220000200c00 */
[----:B------:R-:W-:Y:S02]  /*3780*/  IADD3 R45, PT, PT, R45, -0x80, RZ ;  /* 0xffffff802d2d7810 */ /* 0x000fe40007ffe0ff */
[----:B------:R-:W-:Y:S02]  /*3790*/  IADD3 R40, PT, PT, R40, -0x80, RZ ;  /* 0xffffff8028287810 */ /* 0x000fe40007ffe0ff */
[----:B------:R-:W-:-:S03]  /*37a0*/  LEA.HI R15, R10, 0xffffff80, RZ, 0x8 ;  /* 0xffffff800a0f7811 */ /* 0x000fc600078f40ff */
[----:B------:R-:W1:Y:S01]  /*37b0*/  I2F.F16 R41, R46 ;  /* 0x0000002e00297306 */ /* 0x000e620000200c00 */
[----:B------:R-:W-:Y:S02]  /*37c0*/  IADD3 R44, PT, PT, R44, -0x80, RZ ;  /* 0xffffff802c2c7810 */ /* 0x000fe40007ffe0ff */
[----:B------:R-:W-:Y:S01]  /*37d0*/  IADD3 R10, PT, PT, R43, -0x80, RZ ;  /* 0xffffff802b0a7810 */ /* 0x000fe20007ffe0ff */
[----:B------:R-:W-:-:S04]  /*37e0*/  HADD2.F32 R43, -RZ, R20.H0_H0 ;  /* 0x20000014ff2b7230 */ /* 0x000fc80000004100 */
[----:B------:R2:W-:Y:S01]  /*37f0*/  I2F.F16 R29, R34 ;  /* 0x00000022001d7306 */ /* 0x0005e20000200c00 */
[----:B------:R-:W-:Y:S02]  /*3800*/  LEA.HI R11, R11, 0xffffff80, RZ, 0x8 ;  /* 0xffffff800b0b7811 */ /* 0x000fe400078f40ff */
[----:B--2---:R-:W-:-:S05]  /*3810*/  IADD3 R34, PT, PT, R38, -0x80, RZ ;  /* 0xffffff8026227810 */ /* 0x004fca0007ffe0ff */
[----:B------:R-:W2:Y:S08]  /*3820*/  I2F.F16 R8, R8 ;  /* 0x0000000800087306 */ /* 0x000eb00000200c00 */
[----:B------:R-:W3:Y:S08]  /*3830*/  I2F.F16 R21, R45 ;  /* 0x0000002d00157306 */ /* 0x000ef00000200c00 */
[----:B------:R-:W4:Y:S01]  /*3840*/  I2F.F16 R20, R40 ;  /* 0x0000002800147306 */ /* 0x000f220000200c00 */
[----:B------:R-:W-:-:S07]  /*3850*/  FFMA.FTZ R27, R28, R43, R27 ;  /* 0x0000002b1c1b7223 */ /* 0x000fce000001001b */
[----:B------:R-:W5:Y:S01]  /*3860*/  I2F.F16 R44, R44 ;  /* 0x0000002c002c7306 */ /* 0x000f620000200c00 */
[----:B0-----:R-:W-:-:S07]  /*3870*/  HADD2.F32 R42, -RZ, R42.H0_H0 ;  /* 0x2000002aff2a7230 */ /* 0x001fce0000004100 */
[----:B------:R-:W0:Y:S01]  /*3880*/  I2F.F16 R10, R10 ;  /* 0x0000000a000a7306 */ /* 0x000e220000200c00 */
[----:B-1----:R-:W-:-:S07]  /*3890*/  HADD2.F32 R43, -RZ, R41.H0_H0 ;  /* 0x20000029ff2b7230 */ /* 0x002fce0000004100 */
[----:B------:R-:W1:Y:S08]  /*38a0*/  I2F.F16 R7, R7 ;  /* 0x0000000700077306 */ /* 0x000e700000200c00 */
[----:B------:R-:W1:Y:S01]  /*38b0*/  I2F.F16 R34, R34 ;  /* 0x0000002200227306 */ /* 0x000e620000200c00 */
[----:B------:R-:W-:-:S07]  /*38c0*/  HADD2.F32 R4, -RZ, R4.H1_H1 ;  /* 0x30000004ff047230 */ /* 0x000fce0000004100 */
[----:B------:R-:W1:Y:S01]  /*38d0*/  I2F.F16 R17, R17 ;  /* 0x0000001100117306 */ /* 0x000e620000200c00 */
[----:B--2---:R-:W-:-:S07]  /*38e0*/  HADD2.F32 R38, -RZ, R8.H0_H0 ;  /* 0x20000008ff267230 */ /* 0x004fce0000004100 */
[----:B------:R-:W2:Y:S01]  /*38f0*/  I2F.F16 R6, R6 ;  /* 0x0000000600067306 */ /* 0x000ea20000200c00 */
[----:B---3--:R-:W-:Y:S02]  /*3900*/  HADD2.F32 R41, -RZ, R21.H0_H0 ;  /* 0x20000015ff297230 */ /* 0x008fe40000004100 */
[----:B------:R-:W-:Y:S01]  /*3910*/  FFMA.FTZ R19, R28, R42, R19 ;  /* 0x0000002a1c137223 */ /* 0x000fe20000010013 */
[----:B------:R-:W-:-:S04]  /*3920*/  HADD2.F32 R29, -RZ, R29.H0_H0 ;  /* 0x2000001dff1d7230 */ /* 0x000fc80000004100 */
[----:B------:R-:W3:Y:S01]  /*3930*/  I2F.F16 R15, R15 ;  /* 0x0000000f000f7306 */ /* 0x000ee20000200c00 */
[----:B----4-:R-:W-:Y:S02]  /*3940*/  HADD2.F32 R20, -RZ, R20.H0_H0 ;  /* 0x20000014ff147230 */ /* 0x010fe40000004100 */
[----:B------:R-:W-:-:S05]  /*3950*/  FFMA.FTZ R21, R28, R43, R14 ;  /* 0x0000002b1c157223 */ /* 0x000fca000001000e */
[----:B------:R-:W4:Y:S01]  /*3960*/  I2F.F16 R11, R11 ;  /* 0x0000000b000b7306 */ /* 0x000f220000200c00 */
[----:B------:R-:W-:Y:S02]  /*3970*/  HADD2.F32 R8, -RZ, R5.H0_H0 ;  /* 0x20000005ff087230 */ /* 0x000fe40000004100 */
[----:B------:R-:W-:Y:S01]  /*3980*/  FFMA.FTZ R33, R38, R4, R33 ;  /* 0x0000000426217223 */ /* 0x000fe20000010021 */
[----:B-----5:R-:W-:Y:S02]  /*3990*/  HADD2.F32 R44, -RZ, R44.H0_H0 ;  /* 0x2000002cff2c7230 */ /* 0x020fe40000004100 */
[C---:B------:R-:W-:Y:S01]  /*39a0*/  FFMA.FTZ R27, R4.reuse, R41, R27 ;  /* 0x00000029041b7223 */ /* 0x040fe2000001001b */
[----:B0-----:R-:W-:Y:S02]  /*39b0*/  HADD2.F32 R10, -RZ, R10.H0_H0 ;  /* 0x2000000aff0a7230 */ /* 0x001fe40000004100 */
[----:B------:R-:W-:Y:S01]  /*39c0*/  FFMA.FTZ R19, R4, R29, R19 ;  /* 0x0000001d04137223 */ /* 0x000fe20000010013 */
[----:B-1----:R-:W-:-:S02]  /*39d0*/  HADD2.F32 R14, -RZ, R7.H0_H0 ;  /* 0x20000007ff0e7230 */ /* 0x002fc40000004100 */
[----:B------:R-:W-:Y:S01]  /*39e0*/  FFMA.FTZ R21, R4, R20, R21 ;  /* 0x0000001404157223 */ /* 0x000fe20000010015 */
[----:B------:R-:W-:Y:S02]  /*39f0*/  HADD2.F32 R34, -RZ, R34.H0_H0 ;  /* 0x20000022ff227230 */ /* 0x000fe40000004100 */
[----:B------:R-:W-:Y:S01]  /*3a00*/  FFMA.FTZ R33, R44, R8, R33 ;  /* 0x000000082c217223 */ /* 0x000fe20000010021 */
[----:B------:R-:W-:Y:S02]  /*3a10*/  HADD2.F32 R5, -RZ, R5.H1_H1 ;  /* 0x30000005ff057230 */ /* 0x000fe40000004100 */
[C---:B------:R-:W-:Y:S01]  /*3a20*/  FFMA.FTZ R10, R8.reuse, R10, R27 ;  /* 0x0000000a080a7223 */ /* 0x040fe2000001001b */
[----:B------:R-:W-:Y:S02]  /*3a30*/  HADD2.F32 R4, -RZ, R17.H0_H0 ;  /* 0x20000011ff047230 */ /* 0x000fe40000004100 */
[----:B------:R-:W-:Y:S01]  /*3a40*/  FFMA.FTZ R19, R8, R14, R19 ;  /* 0x0000000e08137223 */ /* 0x000fe20000010013 */
[----:B--2---:R-:W-:-:S02]  /*3a50*/  HADD2.F32 R6, -RZ, R6.H0_H0 ;  /* 0x20000006ff067230 */ /* 0x004fc40000004100 */
[----:B------:R-:W-:Y:S01]  /*3a60*/  FFMA.FTZ R21, R8, R34, R21 ;  /* 0x0000002208157223 */ /* 0x000fe20000010015 */
[----:B---3--:R-:W-:Y:S02]  /*3a70*/  HADD2.F32 R14, -RZ, R15.H0_H0 ;  /* 0x2000000fff0e7230 */ /* 0x008fe40000004100 */
[----:B----4-:R-:W-:Y:S02]  /*3a80*/  HADD2.F32 R8, -RZ, R11.H0_H0 ;  /* 0x2000000bff087230 */ /* 0x010fe40000004100 */
[----:B------:R-:W-:Y:S01]  /*3a90*/  FFMA.FTZ R4, R4, R5, R33 ;  /* 0x0000000504047223 */ /* 0x000fe20000010021 */
[----:B------:R-:W-:Y:S01]  /*3aa0*/  FFMA.FTZ R7, R5, R6, R10 ;  /* 0x0000000605077223 */ /* 0x000fe2000001000a */
[----:B------:R-:W-:Y:S01]  /*3ab0*/  FMUL.FTZ R26, R13, R26 ;  /* 0x0000001a0d1a7220 */ /* 0x000fe20000410000 */
[C---:B------:R-:W-:Y:S01]  /*3ac0*/  FMUL.FTZ R16, R30.reuse, R16 ;  /* 0x000000101e107220 */ /* 0x040fe20000410000 */
[C---:B------:R-:W-:Y:S01]  /*3ad0*/  FFMA.FTZ R14, R5.reuse, R14, R19 ;  /* 0x0000000e050e7223 */ /* 0x040fe20000010013 */
[----:B------:R-:W-:Y:S01]  /*3ae0*/  FFMA.FTZ R8, R5, R8, R21 ;  /* 0x0000000805087223 */ /* 0x000fe20000010015 */
[----:B------:R-:W-:Y:S01]  /*3af0*/  FMUL.FTZ R18, R39, R18 ;  /* 0x0000001227127220 */ /* 0x000fe20000410000 */
[----:B------:R-:W-:Y:S01]  /*3b00*/  FMUL.FTZ R12, R31, R12 ;  /* 0x0000000c1f0c7220 */ /* 0x000fe20000410000 */
[----:B------:R-:W-:Y:S01]  /*3b10*/  FMUL.FTZ R4, R13, R4 ;  /* 0x000000040d047220 */ /* 0x000fe20000410000 */
[----:B------:R-:W-:Y:S01]  /*3b20*/  FMUL.FTZ R7, R30, R7 ;  /* 0x000000071e077220 */ /* 0x000fe20000410000 */
[----:B------:R-:W-:Y:S01]  /*3b30*/  F2FP.F16.F32.PACK_AB R26, RZ, R26 ;  /* 0x0000001aff1a723e */ /* 0x000fe200000000ff */
[----:B------:R-:W-:Y:S01]  /*3b40*/  FMUL.FTZ R14, R39, R14 ;  /* 0x0000000e270e7220 */ /* 0x000fe20000410000 */
[----:B------:R-:W-:Y:S01]  /*3b50*/  F2FP.F16.F32.PACK_AB R16, RZ, R16 ;  /* 0x00000010ff10723e */ /* 0x000fe200000000ff */
[----:B------:R-:W-:Y:S01]  /*3b60*/  FMUL.FTZ R8, R31, R8 ;  /* 0x000000081f087220 */ /* 0x000fe20000410000 */
[----:B------:R-:W-:-:S02]  /*3b70*/  F2FP.F16.F32.PACK_AB R18, RZ, R18 ;  /* 0x00000012ff12723e */ /* 0x000fc400000000ff */
[----:B------:R-:W-:Y:S02]  /*3b80*/  F2FP.F16.F32.PACK_AB R12, RZ, R12 ;  /* 0x0000000cff0c723e */ /* 0x000fe400000000ff */
        /* <DEDUP_REMOVED lines=8> */
[----:B------:R-:W-:Y:S01]  /*3c10*/  PRMT R14, R14, 0x5410, R8 ;  /* 0x000054100e0e7816 */ /* 0x000fe20000000008 */
[----:B------:R-:W-:Y:S02]  /*3c20*/  HADD2 R23, R18, R23 ;  /* 0x0000001712177230 */ /* 0x000fe40000000000 */
[----:B------:R-:W-:Y:S01]  /*3c30*/  HFMA2 R34, R4, 1, 1, R9 ;  /* 0x3c003c0004227831 */ /* 0x000fe20000000009 */
[----:B------:R-:W-:Y:S01]  /*3c40*/  MOV R38, R22 ;  /* 0x0000001600267202 */ /* 0x000fe20000000f00 */
[----:B------:R-:W-:Y:S02]  /*3c50*/  HADD2 R33, R14, R23 ;  /* 0x000000170e217230 */ /* 0x000fe40000000000 */
[----:B------:R-:W-:Y:S01]  /*3c60*/  IMAD.WIDE R26, R35, 0x4, R24 ;  /* 0x00000004231a7825 */ /* 0x000fe200078e0218 */
[----:B------:R-:W-:-:S12]  /*3c70*/  UIADD3 UR4, UPT, UPT, UR4, 0x40, URZ ;  /* 0x0000004004047890 */ /* 0x000fd8000fffe0ff */
.L_x_5067:
[----:B------:R-:W-:-:S04]  /*3c80*/  VIMNMX R5, PT, PT, R37, UR9, PT ;  /* 0x0000000925057c48 */ /* 0x000fc8000bfe0100 */
[----:B------:R-:W-:-:S13]  /*3c90*/  ISETP.GT.AND P0, PT, R5, R38, PT ;  /* 0x000000260500720c */ /* 0x000fda0003f04270 */
[----:B------:R-:W-:Y:S05]  /*3ca0*/  @!P0 BRA `(.L_x_5068) ;  /* 0x0000001400d08947 */ /* 0x000fea0003800000 */
[----:B------:R-:W-:Y:S02]  /*3cb0*/  MOV R40, R26 ;  /* 0x0000001a00287202 */ /* 0x000fe40000000f00 */
[----:B------:R-:W-:Y:S02]  /*3cc0*/  MOV R41, R27 ;  /* 0x0000001b00297202 */ /* 0x000fe40000000f00 */
[----:B------:R-:W-:-:S07]  /*3cd0*/  VIMNMX.U32 R39, PT, PT, R37, UR9, PT ;  /* 0x0000000925277c48 */ /* 0x000fce000bfe0000 */
.L_x_5069:
[----:B------:R-:W2:Y:S01]  /*3ce0*/  LDG.E.128.CONSTANT R4, desc[UR6][R40.64] ;  /* 0x0000000628047981 */ /* 0x000ea2000c1e9d00 */
[----:B------:R-:W-:-:S03]  /*3cf0*/  IMAD.WIDE R16, R35, 0x4, R40 ;  /* 0x0000000423107825 */ /* 0x000fc600078e0228 */
[----:B------:R-:W1:Y:S04]  /*3d00*/  LDS.128 R24, [UR4] ;  /* 0x00000004ff187984 */ /* 0x000e680008000c00 */
[----:B------:R-:W3:Y:S01]  /*3d10*/  LDG.E.128.CONSTANT R8, desc[UR6][R16.64] ;  /* 0x0000000610087981 */ /* 0x000ee2000c1e9d00 */
[----:B------:R-:W-:-:S05]  /*3d20*/  IMAD.WIDE R46, R35, 0x4, R16 ;  /* 0x00000004232e7825 */ /* 0x000fca00078e0210 */
[----:B------:R4:W5:Y:S02]  /*3d30*/  LDG.E.128.CONSTANT R12, desc[UR6][R46.64] ;  /* 0x000000062e0c7981 */ /* 0x000964000c1e9d00 */
[----:B----4-:R-:W-:Y:S01]  /*3d40*/  IMAD.WIDE R46, R35, 0x4, R46 ;  /* 0x00000004232e7825 */ /* 0x010fe200078e022e */
[----:B--2---:R-:W-:Y:S02]  /*3d50*/  LOP3.LUT R18, R4, 0x3f003f, RZ, 0xc0, !PT ;  /* 0x003f003f04127812 */ /* 0x004fe400078ec0ff */
[----:B------:R-:W-:Y:S02]  /*3d60*/  SHF.R.U32.HI R19, RZ, 0x6, R4 ;  /* 0x00000006ff137819 */ /* 0x000fe40000011604 */
[----:B------:R-:W-:Y:S02]  /*3d70*/  LOP3.LUT R20, R5, 0x3f003f, RZ, 0xc0, !PT ;  /* 0x003f003f05147812 */ /* 0x000fe400078ec0ff */
[----:B------:R-:W-:Y:S02]  /*3d80*/  LOP3.LUT R22, R6, 0x3f003f, RZ, 0xc0, !PT ;  /* 0x003f003f06167812 */ /* 0x000fe400078ec0ff */
[----:B------:R-:W-:-:S02]  /*3d90*/  LOP3.LUT R18, R18, 0x64006400, RZ, 0xfc, !PT ;  /* 0x6400640012127812 */ /* 0x000fc400078efcff */
[----:B------:R-:W-:Y:S02]  /*3da0*/  LOP3.LUT R17, R19, 0x3f003f, RZ, 0xc0, !PT ;  /* 0x003f003f13117812 */ /* 0x000fe400078ec0ff */
[----:B------:R-:W-:Y:S01]  /*3db0*/  SHF.R.U32.HI R23, RZ, 0x6, R6 ;  /* 0x00000006ff177819 */ /* 0x000fe20000011606 */
[----:B------:R-:W-:Y:S01]  /*3dc0*/  HADD2 R18, R18, -1056, -1056 ;  /* 0xe420e42012127430 */ /* 0x000fe20000000000 */
[----:B------:R-:W-:Y:S02]  /*3dd0*/  LOP3.LUT R29, R7, 0x3f003f, RZ, 0xc0, !PT ;  /* 0x003f003f071d7812 */ /* 0x000fe400078ec0ff */
[----:B------:R-:W-:Y:S02]  /*3de0*/  SHF.R.U32.HI R16, RZ, 0x6, R7 ;  /* 0x00000006ff107819 */ /* 0x000fe40000011607 */
[----:B------:R-:W-:Y:S02]  /*3df0*/  LOP3.LUT R19, R20, 0x64006400, RZ, 0xfc, !PT ;  /* 0x6400640014137812 */ /* 0x000fe400078efcff */
[----:B------:R-:W-:-:S02]  /*3e00*/  LOP3.LUT R20, R22, 0x64006400, RZ, 0xfc, !PT ;  /* 0x6400640016147812 */ /* 0x000fc400078efcff */
[----:B------:R-:W-:Y:S01]  /*3e10*/  LOP3.LUT R28, R23, 0x3f003f, RZ, 0xc0, !PT ;  /* 0x003f003f171c7812 */ /* 0x000fe200078ec0ff */
[----:B------:R-:W-:Y:S01]  /*3e20*/  HADD2 R19, R19, -1056, -1056 ;  /* 0xe420e42013137430 */ /* 0x000fe20000000000 */
[----:B------:R-:W-:Y:S01]  /*3e30*/  LOP3.LUT R22, R29, 0x64006400, RZ, 0xfc, !PT ;  /* 0x640064001d167812 */ /* 0x000fe200078efcff */
[----:B------:R-:W-:Y:S01]  /*3e40*/  HADD2 R43, R20, -1056, -1056 ;  /* 0xe420e420142b7430 */ /* 0x000fe20000000000 */
[----:B------:R-:W-:Y:S01]  /*3e50*/  LOP3.LUT R16, R16, 0x3f003f, RZ, 0xc0, !PT ;  /* 0x003f003f10107812 */ /* 0x000fe200078ec0ff */
[-C--:B-1----:R-:W-:Y:S01]  /*3e60*/  HFMA2 R20, R18, R24.reuse, RZ ;  /* 0x0000001812147231 */ /* 0x082fe200000000ff */
[----:B------:R-:W-:Y:S01]  /*3e70*/  LOP3.LUT R23, R17, 0x64006400, RZ, 0xfc, !PT ;  /* 0x6400640011177812 */ /* 0x000fe200078efcff */
[-C--:B------:R-:W-:Y:S01]  /*3e80*/  HFMA2 R43, R43, R24.reuse, RZ ;  /* 0x000000182b2b7231 */ /* 0x080fe200000000ff */
[----:B------:R-:W-:Y:S02]  /*3e90*/  SHF.R.U32.HI R21, RZ, 0x6, R5 ;  /* 0x00000006ff157819 */ /* 0x000fe40000011605 */
[----:B------:R-:W-:Y:S01]  /*3ea0*/  LOP3.LUT R17, R28, 0x64006400, RZ, 0xfc, !PT ;  /* 0x640064001c117812 */ /* 0x000fe200078efcff */
[----:B------:R-:W-:Y:S01]  /*3eb0*/  HADD2 R28, R22, -1056, -1056 ;  /* 0xe420e420161c7430 */ /* 0x000fe20000000000 */
[----:B------:R-:W-:Y:S01]  /*3ec0*/  LOP3.LUT R18, R16, 0x64006400, RZ, 0xfc, !PT ;  /* 0x6400640010127812 */ /* 0x000fe200078efcff */
[-C--:B------:R-:W-:Y:S01]  /*3ed0*/  HFMA2 R22, R19, R24.reuse, RZ.H0_H0 ;  /* 0x0000001813167231 */ /* 0x080fe200000400ff */
[----:B------:R-:W-:Y:S01]  /*3ee0*/  LOP3.LUT R21, R21, 0x3f003f, RZ, 0xc0, !PT ;  /* 0x003f003f15157812 */ /* 0x000fe200078ec0ff */
[----:B------:R-:W-:Y:S01]  /*3ef0*/  HFMA2 R28, R28, R24, RZ.H0_H0 ;  /* 0x000000181c1c7231 */ /* 0x000fe200000400ff */
[----:B---3--:R-:W-:Y:S01]  /*3f00*/  LOP3.LUT R16, R8, 0x3f003f, RZ, 0xc0, !PT ;  /* 0x003f003f08107812 */ /* 0x008fe200078ec0ff */
[----:B------:R-:W-:Y:S01]  /*3f10*/  HADD2 R18, R18, -1056, -1056 ;  /* 0xe420e42012127430 */ /* 0x000fe20000000000 */
[----:B------:R-:W-:Y:S01]  /*3f20*/  LOP3.LUT R21, R21, 0x64006400, RZ, 0xfc, !PT ;  /* 0x6400640015157812 */ /* 0x000fe200078efcff */
[----:B------:R-:W-:Y:S01]  /*3f30*/  HADD2 R17, R17, -1056, -1056 ;  /* 0xe420e42011117430 */ /* 0x000fe20000000000 */
[----:B------:R-:W-:Y:S01]  /*3f40*/  LOP3.LUT R16, R16, 0x64006400, RZ, 0xfc, !PT ;  /* 0x6400640010107812 */ /* 0x000fe200078efcff */
[-C--:B------:R-:W-:Y:S01]  /*3f50*/  HFMA2 R28, R18, R25.reuse, R28 ;  /* 0x00000019121c7231 */ /* 0x080fe2000000001c */
[----:B------:R-:W-:Y:S01]  /*3f60*/  LOP3.LUT R18, R10, 0x3f003f, RZ, 0xc0, !PT ;  /* 0x003f003f0a127812 */ /* 0x000fe200078ec0ff */
[----:B------:R-:W-:Y:S01]  /*3f70*/  HADD2 R44, R21, -1056, -1056 ;  /* 0xe420e420152c7430 */ /* 0x000fe20000000000 */
[----:B------:R-:W-:Y:S01]  /*3f80*/  LOP3.LUT R19, R11, 0x3f003f, RZ, 0xc0, !PT ;  /* 0x003f003f0b137812 */ /* 0x000fe200078ec0ff */
[----:B------:R-:W-:-:S02]  /*3f90*/  HFMA2 R43, R17, R25, R43 ;  /* 0x00000019112b7231 */ /* 0x000fc4000000002b */
[----:B------:R-:W-:Y:S01]  /*3fa0*/  HADD2 R21, R16, -1056, -1056 ;  /* 0xe420e42010157430 */ /* 0x000fe20000000000 */
[----:B------:R-:W-:Y:S01]  /*3fb0*/  LOP3.LUT R18, R18, 0x64006400, RZ, 0xfc, !PT ;  /* 0x6400640012127812 */ /* 0x000fe200078efcff */
[----:B------:R-:W-:Y:S01]  /*3fc0*/  HADD2 R42, R23, -1056, -1056 ;  /* 0xe420e420172a7430 */ /* 0x000fe20000000000 */
[----:B------:R-:W-:Y:S01]  /*3fd0*/  LOP3.LUT R19, R19, 0x64006400, RZ, 0xfc, !PT ;  /* 0x6400640013137812 */ /* 0x000fe200078efcff */
[-C--:B------:R-:W-:Y:S01]  /*3fe0*/  HFMA2 R44, R44, R25.reuse, R22 ;  /* 0x000000192c2c7231 */ /* 0x080fe20000000016 */
[----:B------:R-:W-:Y:S01]  /*3ff0*/  LOP3.LUT R17, R9, 0x3f003f, RZ, 0xc0, !PT ;  /* 0x003f003f09117812 */ /* 0x000fe200078ec0ff */
[----:B------:R-:W-:Y:S01]  /*4000*/  HADD2 R18, R18, -1056, -1056 ;  /* 0xe420e42012127430 */ /* 0x000fe20000000000 */
[----:B------:R-:W-:Y:S01]  /*4010*/  SHF.R.U32.HI R16, RZ, 0x6, R8 ;  /* 0x00000006ff107819 */ /* 0x000fe20000011608 */
[----:B------:R-:W-:Y:S01]  /*4020*/  HADD2 R19, R19, -1056, -1056 ;  /* 0xe420e42013137430 */ /* 0x000fe20000000000 */
[----:B------:R-:W-:Y:S01]  /*4030*/  LOP3.LUT R17, R17, 0x64006400, RZ, 0xfc, !PT ;  /* 0x6400640011117812 */ /* 0x000fe200078efcff */
[----:B------:R-:W-:Y:S01]  /*4040*/  HFMA2 R42, R42, R25, R20 ;  /* 0x000000192a2a7231 */ /* 0x000fe20000000014 */
[----:B------:R-:W-:Y:S01]  /*4050*/  LOP3.LUT R16, R16, 0x3f003f, RZ, 0xc0, !PT ;  /* 0x003f003f10107812 */ /* 0x000fe200078ec0ff */
[----:B------:R-:W-:-:S02]  /*4060*/  HFMA2 R43, R18, R26, R43 ;  /* 0x0000001a122b7231 */ /* 0x000fc4000000002b */
[-C--:B------:R-:W-:Y:S02]  /*4070*/  HFMA2 R28, R19, R26.reuse, R28 ;  /* 0x0000001a131c7231 */ /* 0x080fe4000000001c */
[-C--:B------:R-:W-:Y:S02]  /*4080*/  HFMA2 R42, R21, R26.reuse, R42 ;  /* 0x0000001a152a7231 */ /* 0x080fe4000000002a */
[----:B------:R-:W-:Y:S01]  /*4090*/  HADD2 R22, R17, -1056, -1056 ;  /* 0xe420e42011167430 */ /* 0x000fe20000000000 */
[----:B------:R-:W-:Y:S02]  /*40a0*/  LOP3.LUT R20, R16, 0x64006400, RZ, 0xfc, !PT ;  /* 0x6400640010147812 */ /* 0x000fe400078efcff */
[----:B------:R-:W1:Y:S01]  /*40b0*/  LDS.128 R16, [UR4+0x10] ;  /* 0x00001004ff107984 */ /* 0x000e620008000c00 */
[----:B------:R-:W-:Y:S01]  /*40c0*/  HFMA2 R44, R22, R26, R44 ;  /* 0x0000001a162c7231 */ /* 0x000fe2000000002c */
[----:B------:R-:W-:Y:S01]  /*40d0*/  SHF.R.U32.HI R22, RZ, 0x6, R9 ;  /* 0x00000006ff167819 */ /* 0x000fe20000011609 */
[----:B------:R-:W-:Y:S01]  /*40e0*/  HADD2 R21, R20, -1056, -1056 ;  /* 0xe420e42014157430 */ /* 0x000fe20000000000 */
[----:B------:R-:W-:-:S02]  /*40f0*/  SHF.R.U32.HI R20, RZ, 0x6, R10 ;  /* 0x00000006ff147819 */ /* 0x000fc4000001160a */
[----:B------:R-:W-:Y:S01]  /*4100*/  SHF.R.U32.HI R26, RZ, 0x6, R11 ;  /* 0x00000006ff1a7819 */ /* 0x000fe2000001160b */
[----:B------:R-:W-:Y:S01]  /*4110*/  HFMA2 R42, R21, R27, R42 ;  /* 0x0000001b152a7231 */ /* 0x000fe2000000002a */
[----:B------:R-:W-:Y:S02]  /*4120*/  LOP3.LUT R24, R20, 0x3f003f, RZ, 0xc0, !PT ;  /* 0x003f003f14187812 */ /* 0x000fe400078ec0ff */
[----:B------:R-:W-:Y:S02]  /*4130*/  LOP3.LUT R22, R22, 0x3f003f, RZ, 0xc0, !PT ;  /* 0x003f003f16167812 */ /* 0x000fe400078ec0ff */
[----:B------:R-:W-:Y:S02]  /*4140*/  LOP3.LUT R26, R26, 0x3f003f, RZ, 0xc0, !PT ;  /* 0x003f003f1a1a7812 */ /* 0x000fe400078ec0ff */
[----:B------:R-:W-:Y:S02]  /*4150*/  LOP3.LUT R24, R24, 0x64006400, RZ, 0xfc, !PT ;  /* 0x6400640018187812 */ /* 0x000fe400078efcff */
[----:B------:R-:W-:-:S02]  /*4160*/  LOP3.LUT R25, R22, 0x64006400, RZ, 0xfc, !PT ;  /* 0x6400640016197812 */ /* 0x000fc400078efcff */
[----:B------:R-:W-:Y:S01]  /*4170*/  LOP3.LUT R26, R26, 0x64006400, RZ, 0xfc, !PT ;  /* 0x640064001a1a7812 */ /* 0x000fe200078efcff */
[----:B------:R-:W-:Y:S01]  /*4180*/  HADD2 R24, R24, -1056, -1056 ;  /* 0xe420e42018187430 */ /* 0x000fe20000000000 */
[----:B------:R2:W3:Y:S01]  /*4190*/  LDG.E.128.CONSTANT R20, desc[UR6][R46.64] ;  /* 0x000000062e147981 */ /* 0x0004e2000c1e9d00 */
[----:B------:R-:W-:Y:S01]  /*41a0*/  HADD2 R25, R25, -1056, -1056 ;  /* 0xe420e42019197430 */ /* 0x000fe20000000000 */
[----:B-----5:R-:W-:Y:S01]  /*41b0*/  LOP3.LUT R29, R15, 0x3f003f, RZ, 0xc0, !PT ;  /* 0x003f003f0f1d7812 */ /* 0x020fe200078ec0ff */
[----:B------:R-:W-:Y:S02]  /*41c0*/  HADD2 R26, R26, -1056, -1056 ;  /* 0xe420e4201a1a7430 */ /* 0x000fe40000000000 */
[-C--:B------:R-:W-:Y:S02]  /*41d0*/  HFMA2 R43, R24, R27.reuse, R43 ;  /* 0x0000001b182b7231 */ /* 0x080fe4000000002b */
[-C--:B------:R-:W-:Y:S01]  /*41e0*/  HFMA2 R44, R25, R27.reuse, R44 ;  /* 0x0000001b192c7231 */ /* 0x080fe2000000002c */
[----:B------:R-:W-:Y:S01]  /*41f0*/  LOP3.LUT R24, R12, 0x3f003f, RZ, 0xc0, !PT ;  /* 0x003f003f0c187812 */ /* 0x000fe200078ec0ff */
[----:B------:R-:W-:Y:S01]  /*4200*/  HFMA2 R28, R26, R27, R28 ;  /* 0x0000001b1a1c7231 */ /* 0x000fe2000000001c */
[----:B------:R-:W-:-:S02]  /*4210*/  LOP3.LUT R25, R13, 0x3f003f, RZ, 0xc0, !PT ;  /* 0x003f003f0d197812 */ /* 0x000fc400078ec0ff */
[----:B------:R-:W-:Y:S01]  /*4220*/  LOP3.LUT R27, R14, 0x3f003f, RZ, 0xc0, !PT ;  /* 0x003f003f0e1b7812 */ /* 0x000fe200078ec0ff */
[----:B--2---:R-:W-:Y:S01]  /*4230*/  IMAD.WIDE R46, R35, 0x4, R46 ;  /* 0x00000004232e7825 */ /* 0x004fe200078e022e */
[----:B------:R-:W-:Y:S02]  /*4240*/  LOP3.LUT R24, R24, 0x64006400, RZ, 0xfc, !PT ;  /* 0x6400640018187812 */ /* 0x000fe400078efcff */
[----:B------:R-:W-:Y:S02]  /*4250*/  LOP3.LUT R26, R25, 0x64006400, RZ, 0xfc, !PT ;  /* 0x64006400191a7812 */ /* 0x000fe400078efcff */
[----:B------:R-:W-:Y:S01]  /*4260*/  LOP3.LUT R27, R27, 0x64006400, RZ, 0xfc, !PT ;  /* 0x640064001b1b7812 */ /* 0x000fe200078efcff */
[----:B------:R-:W-:Y:S02]  /*4270*/  HADD2 R25, R24, -1056, -1056 ;  /* 0xe420e42018197430 */ /* 0x000fe40000000000 */
[----:B------:R-:W-:Y:S02]  /*4280*/  HADD2 R26, R26, -1056, -1056 ;  /* 0xe420e4201a1a7430 */ /* 0x000fe40000000000 */
[----:B------:R-:W-:-:S02]  /*4290*/  HADD2 R24, R27, -1056, -1056 ;  /* 0xe420e4201b187430 */ /* 0x000fc40000000000 */
[-C--:B-1----:R-:W-:Y:S02]  /*42a0*/  HFMA2 R42, R25, R16.reuse, R42 ;  /* 0x00000010192a7231 */ /* 0x082fe4000000002a */
[-C--:B------:R-:W-:Y:S02]  /*42b0*/  HFMA2 R44, R26, R16.reuse, R44 ;  /* 0x000000101a2c7231 */ /* 0x080fe4000000002c */
[----:B------:R-:W-:Y:S02]  /*42c0*/  HFMA2 R43, R24, R16, R43 ;  /* 0x00000010182b7231 */ /* 0x000fe4000000002b */
[----:B------:R1:W2:Y:S01]  /*42d0*/  LDG.E.128.CONSTANT R24, desc[UR6][R46.64] ;  /* 0x000000062e187981 */ /* 0x0002a2000c1e9d00 */
[----:B------:R-:W-:Y:S02]  /*42e0*/  LOP3.LUT R29, R29, 0x64006400, RZ, 0xfc, !PT ;  /* 0x640064001d1d7812 */ /* 0x000fe400078efcff */
[----:B------:R-:W-:Y:S02]  /*42f0*/  SHF.R.U32.HI R8, RZ, 0xc, R8 ;  /* 0x0000000cff087819 */ /* 0x000fe40000011608 */
[----:B------:R-:W-:Y:S01]  /*4300*/  SHF.R.U32.HI R4, RZ, 0xc, R4 ;  /* 0x0000000cff047819 */ /* 0x000fe20000011604 */
[----:B------:R-:W-:-:S04]  /*4310*/  HADD2 R29, R29, -1056, -1056 ;  /* 0xe420e4201d1d7430 */ /* 0x000fc80000000000 */
[----:B------:R-:W-:Y:S01]  /*4320*/  HFMA2 R16, R29, R16, R28 ;  /* 0x000000101d107231 */ /* 0x000fe2000000001c */
[----:B------:R-:W-:Y:S01]  /*4330*/  SHF.R.U32.HI R28, RZ, 0xc, R5 ;  /* 0x0000000cff1c7819 */ /* 0x000fe20000011605 */
[----:B-1----:R-:W-:Y:S01]  /*4340*/  IMAD.WIDE R46, R35, 0x4, R46 ;  /* 0x00000004232e7825 */ /* 0x002fe200078e022e */
[----:B------:R-:W-:Y:S02]  /*4350*/  LOP3.LUT R5, R8, 0xf000f, RZ, 0xc0, !PT ;  /* 0x000f000f08057812 */ /* 0x000fe400078ec0ff */
[----:B------:R-:W-:Y:S02]  /*4360*/  SHF.R.U32.HI R8, RZ, 0xa, R12 ;  /* 0x0000000aff087819 */ /* 0x000fe4000001160c */
[----:B------:R-:W-:Y:S02]  /*4370*/  LOP3.LUT R29, R4, 0xf000f, RZ, 0xc0, !PT ;  /* 0x000f000f041d7812 */ /* 0x000fe400078ec0ff */
[----:B------:R-:W-:Y:S02]  /*4380*/  LOP3.LUT R8, R5, 0x300030, R8, 0xf8, !PT ;  /* 0x0030003005087812 */ /* 0x000fe400078ef808 */
[----:B------:R-:W-:-:S02]  /*4390*/  LOP3.LUT R28, R28, 0xf000f, RZ, 0xc0, !PT ;  /* 0x000f000f1c1c7812 */ /* 0x000fc400078ec0ff */
[----:B------:R-:W-:Y:S02]  /*43a0*/  SHF.R.U32.HI R4, RZ, 0x8, R12 ;  /* 0x00000008ff047819 */ /* 0x000fe4000001160c */
[----:B------:R-:W-:Y:S02]  /*43b0*/  SHF.R.U32.HI R5, RZ, 0x8, R13 ;  /* 0x00000008ff057819 */ /* 0x000fe4000001160d */
[----:B------:R-:W-:Y:S02]  /*43c0*/  LOP3.LUT R4, R29, 0x300030, R4, 0xf8, !PT ;  /* 0x003000301d047812 */ /* 0x000fe400078ef804 */
[----:B------:R-:W-:Y:S02]  /*43d0*/  LOP3.LUT R5, R28, 0x300030, R5, 0xf8, !PT ;  /* 0x003000301c057812 */ /* 0x000fe400078ef805 */
[----:B------:R-:W4:Y:S01]  /*43e0*/  LDG.E.128.CONSTANT R28, desc[UR6][R46.64] ;  /* 0x000000062e1c7981 */ /* 0x000f22000c1e9d00 */
[----:B------:R-:W-:Y:S02]  /*43f0*/  SHF.R.U32.HI R12, RZ, 0x6, R12 ;  /* 0x00000006ff0c7819 */ /* 0x000fe4000001160c */
[----:B------:R-:W-:-:S02]  /*4400*/  SHF.R.U32.HI R9, RZ, 0xc, R9 ;  /* 0x0000000cff097819 */ /* 0x000fc40000011609 */
[----:B------:R-:W-:Y:S02]  /*4410*/  LOP3.LUT R12, R12, 0x3f003f, RZ, 0xc0, !PT ;  /* 0x003f003f0c0c7812 */ /* 0x000fe400078ec0ff */
[----:B------:R-:W-:Y:S02]  /*4420*/  SHF.R.U32.HI R6, RZ, 0xc, R6 ;  /* 0x0000000cff067819 */ /* 0x000fe40000011606 */
[----:B------:R-:W-:Y:S02]  /*4430*/  LOP3.LUT R12, R12, 0x64006400, RZ, 0xfc, !PT ;  /* 0x640064000c0c7812 */ /* 0x000fe400078efcff */
[----:B------:R-:W-:Y:S02]  /*4440*/  LOP3.LUT R6, R6, 0xf000f, RZ, 0xc0, !PT ;  /* 0x000f000f06067812 */ /* 0x000fe400078ec0ff */
[----:B------:R-:W-:Y:S01]  /*4450*/  LOP3.LUT R4, R4, 0x64006400, RZ, 0xfc, !PT ;  /* 0x6400640004047812 */ /* 0x000fe200078efcff */
[----:B------:R-:W-:Y:S01]  /*4460*/  HADD2 R12, R12, -1056, -1056 ;  /* 0xe420e4200c0c7430 */ /* 0x000fe20000000000 */
[----:B------:R-:W-:-:S02]  /*4470*/  LOP3.LUT R5, R5, 0x64006400, RZ, 0xfc, !PT ;  /* 0x6400640005057812 */ /* 0x000fc400078efcff */
[----:B------:R-:W-:Y:S01]  /*4480*/  SHF.R.U32.HI R10, RZ, 0xc, R10 ;  /* 0x0000000cff0a7819 */ /* 0x000fe2000001160a */
[----:B------:R-:W-:Y:S01]  /*4490*/  HFMA2 R12, R12, R17, R42 ;  /* 0x000000110c0c7231 */ /* 0x000fe2000000002a */
[--C-:B------:R-:W-:Y:S01]  /*44a0*/  SHF.R.U32.HI R42, RZ, 0x6, R13.reuse ;  /* 0x00000006ff2a7819 */ /* 0x100fe2000001160d */
[----:B------:R-:W-:Y:S01]  /*44b0*/  HADD2 R5, R5, -1056, -1056 ;  /* 0xe420e42005057430 */ /* 0x000fe20000000000 */
[----:B------:R-:W-:Y:S02]  /*44c0*/  SHF.R.U32.HI R13, RZ, 0xa, R13 ;  /* 0x0000000aff0d7819 */ /* 0x000fe4000001160d */
[----:B------:R-:W-:Y:S02]  /*44d0*/  LOP3.LUT R42, R42, 0x3f003f, RZ, 0xc0, !PT ;  /* 0x003f003f2a2a7812 */ /* 0x000fe400078ec0ff */
[----:B------:R-:W-:Y:S02]  /*44e0*/  LOP3.LUT R8, R8, 0x64006400, RZ, 0xfc, !PT ;  /* 0x6400640008087812 */ /* 0x000fe400078efcff */
[----:B------:R-:W-:-:S02]  /*44f0*/  LOP3.LUT R42, R42, 0x64006400, RZ, 0xfc, !PT ;  /* 0x640064002a2a7812 */ /* 0x000fc400078efcff */
[----:B------:R-:W-:Y:S01]  /*4500*/  IADD3 R38, PT, PT, R38, 0x20, RZ ;  /* 0x0000002026267810 */ /* 0x000fe20007ffe0ff */
[----:B------:R-:W-:Y:S01]  /*4510*/  HADD2 R8, R8, -1056, -1056 ;  /* 0xe420e42008087430 */ /* 0x000fe20000000000 */
[----:B------:R-:W-:Y:S01]  /*4520*/  PRMT R0, R0, 0x5410, R2 ;  /* 0x0000541000007816 */ /* 0x000fe20000000002 */
[----:B------:R-:W-:Y:S01]  /*4530*/  HADD2 R42, R42, -1056, -1056 ;  /* 0xe420e4202a2a7430 */ /* 0x000fe20000000000 */
[----:B------:R-:W-:Y:S02]  /*4540*/  ISETP.GE.AND P0, PT, R38, R39, PT ;  /* 0x000000272600720c */ /* 0x000fe40003f06270 */
[----:B0-----:R-:W-:Y:S01]  /*4550*/  PRMT R3, R3, 0x5410, R32 ;  /* 0x0000541003037816 */ /* 0x001fe20000000020 */
[----:B------:R-:W-:Y:S01]  /*4560*/  HFMA2 R42, R42, R17, R44 ;  /* 0x000000112a2a7231 */ /* 0x000fe2000000002c */
[----:B------:R-:W-:-:S03]  /*4570*/  SHF.R.U32.HI R44, RZ, 0x6, R14 ;  /* 0x00000006ff2c7819 */ /* 0x000fc6000001160e */
[----:B------:R-:W-:Y:S01]  /*4580*/  HFMA2 R42, R5, R18, R42 ;  /* 0x00000012052a7231 */ /* 0x000fe2000000002a */
        /* <DEDUP_REMOVED lines=11> */
[----:B------:R-:W-:Y:S02]  /*4640*/  LOP3.LUT R9, R44, 0x300030, R13, 0xf8, !PT ;  /* 0x003000302c097812 */ /* 0x000fe400078ef80d */
[--C-:B------:R-:W-:Y:S02]  /*4650*/  SHF.R.U32.HI R13, RZ, 0x8, R14.reuse ;  /* 0x00000008ff0d7819 */ /* 0x100fe4000001160e */
[----:B------:R-:W-:Y:S02]  /*4660*/  SHF.R.U32.HI R14, RZ, 0xa, R14 ;  /* 0x0000000aff0e7819 */ /* 0x000fe4000001160e */
[----:B------:R-:W-:-:S02]  /*4670*/  LOP3.LUT R6, R6, 0x300030, R13, 0xf8, !PT ;  /* 0x0030003006067812 */ /* 0x000fc400078ef80d */
[----:B------:R-:W-:Y:S02]  /*4680*/  SHF.R.U32.HI R13, RZ, 0xc, R7 ;  /* 0x0000000cff0d7819 */ /* 0x000fe40000011607 */
[----:B------:R-:W-:Y:S02]  /*4690*/  SHF.R.U32.HI R7, RZ, 0x8, R15 ;  /* 0x00000008ff077819 */ /* 0x000fe4000001160f */
[----:B------:R-:W-:Y:S02]  /*46a0*/  LOP3.LUT R44, R13, 0xf000f, RZ, 0xc0, !PT ;  /* 0x000f000f0d2c7812 */ /* 0x000fe400078ec0ff */
[----:B------:R-:W-:Y:S01]  /*46b0*/  LOP3.LUT R13, R6, 0x64006400, RZ, 0xfc, !PT ;  /* 0x64006400060d7812 */ /* 0x000fe200078efcff */
[----:B------:R-:W-:Y:S01]  /*46c0*/  HADD2 R6, R4, -1056, -1056 ;  /* 0xe420e42004067430 */ /* 0x000fe20000000000 */
[----:B------:R-:W-:Y:S02]  /*46d0*/  LOP3.LUT R7, R44, 0x300030, R7, 0xf8, !PT ;  /* 0x003000302c077812 */ /* 0x000fe400078ef807 */
[----:B------:R-:W-:Y:S01]  /*46e0*/  LOP3.LUT R10, R17, 0x300030, R14, 0xf8, !PT ;  /* 0x00300030110a7812 */ /* 0x000fe200078ef80e */
[-C--:B------:R-:W-:Y:S01]  /*46f0*/  HFMA2 R12, R6, R18.reuse, R12 ;  /* 0x00000012060c7231 */ /* 0x080fe2000000000c */
[----:B------:R-:W-:Y:S01]  /*4700*/  LOP3.LUT R7, R7, 0x64006400, RZ, 0xfc, !PT ;  /* 0x6400640007077812 */ /* 0x000fe200078efcff */
[----:B------:R-:W-:Y:S01]  /*4710*/  HADD2 R13, R13, -1056, -1056 ;  /* 0xe420e4200d0d7430 */ /* 0x000fe20000000000 */
[----:B------:R-:W-:Y:S01]  /*4720*/  SHF.R.U32.HI R14, RZ, 0xc, R11 ;  /* 0x0000000cff0e7819 */ /* 0x000fe2000001160b */
[----:B------:R-:W-:Y:S01]  /*4730*/  HFMA2 R8, R8, R19, R12 ;  /* 0x0000001308087231 */ /* 0x000fe2000000000c */
[----:B------:R-:W-:Y:S01]  /*4740*/  SHF.R.U32.HI R11, RZ, 0xa, R15 ;  /* 0x0000000aff0b7819 */ /* 0x000fe2000001160f */
[----:B------:R-:W-:Y:S01]  /*4750*/  HADD2 R7, R7, -1056, -1056 ;  /* 0xe420e42007077430 */ /* 0x000fe20000000000 */
[----:B------:R-:W-:Y:S01]  /*4760*/  LOP3.LUT R14, R14, 0xf000f, RZ, 0xc0, !PT ;  /* 0x000f000f0e0e7812 */ /* 0x000fe200078ec0ff */
[-C--:B------:R-:W-:Y:S01]  /*4770*/  HFMA2 R43, R13, R18.reuse, R43 ;  /* 0x000000120d2b7231 */ /* 0x080fe2000000002b */
[----:B------:R-:W-:Y:S01]  /*4780*/  LOP3.LUT R9, R9, 0x64006400, RZ, 0xfc, !PT ;  /* 0x6400640009097812 */ /* 0x000fe200078efcff */
[----:B------:R-:W-:Y:S01]  /*4790*/  HFMA2 R16, R7, R18, R16 ;  /* 0x0000001207107231 */ /* 0x000fe20000000010 */
[----:B------:R-:W-:Y:S01]  /*47a0*/  LOP3.LUT R11, R14, 0x300030, R11, 0xf8, !PT ;  /* 0x003000300e0b7812 */ /* 0x000fe200078ef80b */
[----:B------:R-:W0:Y:S01]  /*47b0*/  LDS.128 R4, [UR4+0x20] ;  /* 0x00002004ff047984 */ /* 0x000e220008000c00 */
[----:B------:R-:W-:Y:S01]  /*47c0*/  LOP3.LUT R10, R10, 0x64006400, RZ, 0xfc, !PT ;  /* 0x640064000a0a7812 */ /* 0x000fe200078efcff */
[----:B------:R-:W-:Y:S01]  /*47d0*/  HADD2 R9, R9, -1056, -1056 ;  /* 0xe420e42009097430 */ /* 0x000fe20000000000 */
[----:B------:R-:W-:-:S03]  /*47e0*/  LOP3.LUT R11, R11, 0x64006400, RZ, 0xfc, !PT ;  /* 0x640064000b0b7812 */ /* 0x000fc600078efcff */
[----:B------:R-:W-:Y:S02]  /*47f0*/  HADD2 R10, R10, -1056, -1056 ;  /* 0xe420e4200a0a7430 */ /* 0x000fe40000000000 */
[----:B------:R-:W-:Y:S02]  /*4800*/  HADD2 R11, R11, -1056, -1056 ;  /* 0xe420e4200b0b7430 */ /* 0x000fe40000000000 */
[-C--:B------:R-:W-:Y:S02]  /*4810*/  HFMA2 R9, R9, R19.reuse, R42 ;  /* 0x0000001309097231 */ /* 0x080fe4000000002a */
[-C--:B------:R-:W-:Y:S02]  /*4820*/  HFMA2 R10, R10, R19.reuse, R43 ;  /* 0x000000130a0a7231 */ /* 0x080fe4000000002b */
[----:B------:R-:W-:Y:S02]  /*4830*/  HFMA2 R16, R11, R19, R16 ;  /* 0x000000130b107231 */ /* 0x000fe40000000010 */
[----:B------:R-:W-:-:S02]  /*4840*/  HADD2 R11, R8.H0_H0, R8.H1_H1 ;  /* 0x30000008080b7230 */ /* 0x000fc40000000800 */
[----:B------:R-:W-:Y:S02]  /*4850*/  HADD2 R8, R16.H0_H0, R16.H1_H1 ;  /* 0x3000001010087230 */ /* 0x000fe40000000800 */
[----:B------:R-:W-:Y:S02]  /*4860*/  HADD2 R9, R9.H0_H0, R9.H1_H1 ;  /* 0x3000000909097230 */ /* 0x000fe40000000800 */
[----:B------:R-:W-:-:S03]  /*4870*/  HADD2 R10, R10.H0_H0, R10.H1_H1 ;  /* 0x3000000a0a0a7230 */ /* 0x000fc60000000800 */
[----:B------:R-:W-:Y:S02]  /*4880*/  PRMT R11, R11, 0x5410, R9 ;  /* 0x000054100b0b7816 */ /* 0x000fe40000000009 */
[----:B------:R-:W-:-:S03]  /*4890*/  PRMT R10, R10, 0x5410, R8 ;  /* 0x000054100a0a7816 */ /* 0x000fc60000000008 */
[----:B------:R-:W-:Y:S02]  /*48a0*/  HFMA2 R34, R11, R0, R34 ;  /* 0x000000000b227231 */ /* 0x000fe40000000022 */
[----:B------:R-:W-:Y:S01]  /*48b0*/  HFMA2 R33, R10, R3, R33 ;  /* 0x000000030a217231 */ /* 0x000fe20000000021 */
[----:B---3--:R-:W-:Y:S02]  /*48c0*/  LOP3.LUT R14, R21, 0x3f003f, RZ, 0xc0, !PT ;  /* 0x003f003f150e7812 */ /* 0x008fe400078ec0ff */
[----:B------:R-:W-:Y:S02]  /*48d0*/  SHF.R.U32.HI R15, RZ, 0x6, R21 ;  /* 0x00000006ff0f7819 */ /* 0x000fe40000011615 */
        /* <DEDUP_REMOVED lines=8> */
[----:B0-----:R-:W-:Y:S01]  /*4960*/  HFMA2 R14, R14, R4, RZ.H0_H0 ;  /* 0x000000040e0e7231 */ /* 0x001fe200000400ff */
        /* <DEDUP_REMOVED lines=8> */
[----:B------:R-:W-:Y:S01]  /*49f0*/  SHF.R.U32.HI R16, RZ, 0x6, R22 ;  /* 0x00000006ff107819 */ /* 0x000fe20000011616 */
[----:B------:R-:W-:Y:S02]  /*4a00*/  HADD2 R19, R19, -1056, -1056 ;  /* 0xe420e42013137430 */ /* 0x000fe40000000000 */
[-C--:B------:R-:W-:Y:S02]  /*4a10*/  HFMA2 R12, R12, R4.reuse, RZ ;  /* 0x000000040c0c7231 */ /* 0x080fe400000000ff */
[----:B------:R-:W-:Y:S01]  /*4a20*/  HADD2 R13, R13, -1056, -1056 ;  /* 0xe420e4200d0d7430 */ /* 0x000fe20000000000 */
[----:B------:R-:W-:Y:S01]  /*4a30*/  LOP3.LUT R16, R16, 0x3f003f, RZ, 0xc0, !PT ;  /* 0x003f003f10107812 */ /* 0x000fe200078ec0ff */
[----:B------:R-:W-:Y:S01]  /*4a40*/  HFMA2 R14, R15, R5, R14 ;  /* 0x000000050f0e7231 */ /* 0x000fe2000000000e */
[----:B------:R-:W-:Y:S01]  /*4a50*/  SHF.R.U32.HI R18, RZ, 0x6, R23 ;  /* 0x00000006ff127819 */ /* 0x000fe20000011617 */
[----:B------:R-:W-:-:S02]  /*4a60*/  HFMA2 R17, R17, R4, RZ ;  /* 0x0000000411117231 */ /* 0x000fc400000000ff */
[----:B------:R-:W-:Y:S02]  /*4a70*/  HFMA2 R19, R19, R4, RZ.H0_H0 ;  /* 0x0000000413137231 */ /* 0x000fe400000400ff */
[-C--:B------:R-:W-:Y:S01]  /*4a80*/  HFMA2 R12, R13, R5.reuse, R12 ;  /* 0x000000050d0c7231 */ /* 0x080fe2000000000c */
[----:B------:R-:W-:Y:S02]  /*4a90*/  LOP3.LUT R15, R16, 0x64006400, RZ, 0xfc, !PT ;  /* 0x64006400100f7812 */ /* 0x000fe400078efcff */
[----:B------:R-:W-:Y:S02]  /*4aa0*/  LOP3.LUT R4, R18, 0x3f003f, RZ, 0xc0, !PT ;  /* 0x003f003f12047812 */ /* 0x000fe400078ec0ff */
[----:B--2---:R-:W-:Y:S01]  /*4ab0*/  LOP3.LUT R13, R24, 0x3f003f, RZ, 0xc0, !PT ;  /* 0x003f003f180d7812 */ /* 0x004fe200078ec0ff */
[----:B------:R-:W-:Y:S01]  /*4ac0*/  HADD2 R15, R15, -1056, -1056 ;  /* 0xe420e4200f0f7430 */ /* 0x000fe20000000000 */
[----:B------:R-:W-:Y:S02]  /*4ad0*/  LOP3.LUT R18, R26, 0x3f003f, RZ, 0xc0, !PT ;  /* 0x003f003f1a127812 */ /* 0x000fe400078ec0ff */
        /* <DEDUP_REMOVED lines=8> */
[----:B------:R-:W-:Y:S01]  /*4b60*/  SHF.R.U32.HI R20, RZ, 0xc, R20 ;  /* 0x0000000cff147819 */ /* 0x000fe20000011614 */
[----:B------:R-:W-:Y:S01]  /*4b70*/  HADD2 R4, R18, -1056, -1056 ;  /* 0xe420e42012047430 */ /* 0x000fe20000000000 */
[----:B------:R-:W-:Y:S01]  /*4b80*/  LOP3.LUT R18, R27, 0x3f003f, RZ, 0xc0, !PT ;  /* 0x003f003f1b127812 */ /* 0x000fe200078ec0ff */
[----:B------:R-:W-:Y:S02]  /*4b90*/  HADD2 R16, R16, -1056, -1056 ;  /* 0xe420e42010107430 */ /* 0x000fe40000000000 */
[-C--:B------:R-:W-:Y:S01]  /*4ba0*/  HFMA2 R12, R13, R6.reuse, R12 ;  /* 0x000000060d0c7231 */ /* 0x080fe2000000000c */
[----:B------:R-:W-:Y:S01]  /*4bb0*/  SHF.R.U32.HI R13, RZ, 0x6, R24 ;  /* 0x00000006ff0d7819 */ /* 0x000fe20000011618 */
[-C--:B------:R-:W-:Y:S01]  /*4bc0*/  HFMA2 R4, R4, R6.reuse, R15 ;  /* 0x0000000604047231 */ /* 0x080fe2000000000f */
[----:B------:R-:W-:Y:S01]  /*4bd0*/  SHF.R.U32.HI R15, RZ, 0x6, R25 ;  /* 0x00000006ff0f7819 */ /* 0x000fe20000011619 */
[----:B------:R-:W-:Y:S01]  /*4be0*/  HFMA2 R14, R16, R6, R14 ;  /* 0x00000006100e7231 */ /* 0x000fe2000000000e */
[----:B------:R-:W-:Y:S01]  /*4bf0*/  SHF.R.U32.HI R16, RZ, 0x6, R26 ;  /* 0x00000006ff107819 */ /* 0x000fe2000001161a */
[----:B------:R-:W-:Y:S01]  /*4c00*/  HFMA2 R19, R17, R5, R19 ;  /* 0x0000000511137231 */ /* 0x000fe20000000013 */
        /* <DEDUP_REMOVED lines=15> */
[-C--:B------:R-:W-:Y:S02]  /*4d00*/  HFMA2 R13, R13, R7.reuse, R12 ;  /* 0x000000070d0d7231 */ /* 0x080fe4000000000c */
[----:B------:R-:W-:Y:S01]  /*4d10*/  HFMA2 R16, R18, R6, R19 ;  /* 0x0000000612107231 */ /* 0x000fe20000000013 */
[----:B------:R-:W-:Y:S01]  /*4d20*/  SHF.R.U32.HI R22, RZ, 0xc, R22 ;  /* 0x0000000cff167819 */ /* 0x000fe20000011616 */
[-C--:B------:R-:W-:Y:S01]  /*4d30*/  HFMA2 R12, R17, R7.reuse, R14 ;  /* 0x00000007110c7231 */ /* 0x080fe2000000000e */
[----:B------:R-:W-:Y:S01]  /*4d40*/  LOP3.LUT R20, R20, 0xf000f, RZ, 0xc0, !PT ;  /* 0x000f000f14147812 */ /* 0x000fe200078ec0ff */
[----:B------:R-:W-:Y:S01]  /*4d50*/  HADD2 R14, R5, -1056, -1056 ;  /* 0xe420e420050e7430 */ /* 0x000fe20000000000 */
[----:B------:R-:W-:Y:S01]  /*4d60*/  LOP3.LUT R24, R24, 0xf000f, RZ, 0xc0, !PT ;  /* 0x000f000f18187812 */ /* 0x000fe200078ec0ff */
[----:B------:R-:W-:Y:S01]  /*4d70*/  HADD2 R5, R15, -1056, -1056 ;  /* 0xe420e4200f057430 */ /* 0x000fe20000000000 */
[--C-:B----4-:R-:W-:Y:S01]  /*4d80*/  SHF.R.U32.HI R15, RZ, 0x8, R28.reuse ;  /* 0x00000008ff0f7819 */ /* 0x110fe2000001161c */
[-C--:B------:R-:W-:Y:S01]  /*4d90*/  HFMA2 R14, R14, R7.reuse, R4 ;  /* 0x000000070e0e7231 */ /* 0x080fe20000000004 */
[----:B------:R-:W-:Y:S01]  /*4da0*/  SHF.R.U32.HI R17, RZ, 0xa, R28 ;  /* 0x0000000aff117819 */ /* 0x000fe2000001161c */
[----:B------:R-:W-:Y:S01]  /*4db0*/  HFMA2 R16, R5, R7, R16 ;  /* 0x0000000705107231 */ /* 0x000fe20000000010 */
[----:B------:R-:W-:Y:S01]  /*4dc0*/  SHF.R.U32.HI R25, RZ, 0xc, R25 ;  /* 0x0000000cff197819 */ /* 0x000fe20000011619 */
[----:B------:R-:W0:Y:S01]  /*4dd0*/  LDS.128 R4, [UR4+0x30] ;  /* 0x00003004ff047984 */ /* 0x000e220008000c00 */
[----:B------:R-:W-:Y:S01]  /*4de0*/  SHF.R.U32.HI R26, RZ, 0xc, R26 ;  /* 0x0000000cff1a7819 */ /* 0x000fe2000001161a */
[----:B------:R-:W-:Y:S01]  /*4df0*/  UIADD3 UR4, UPT, UPT, UR4, 0x40, URZ ;  /* 0x0000004004047890 */ /* 0x000fe2000fffe0ff */
[----:B------:R-:W-:-:S02]  /*4e00*/  LOP3.LUT R19, R21, 0xf000f, RZ, 0xc0, !PT ;  /* 0x000f000f15137812 */ /* 0x000fc400078ec0ff */
[----:B------:R-:W-:Y:S02]  /*4e10*/  LOP3.LUT R21, R22, 0xf000f, RZ, 0xc0, !PT ;  /* 0x000f000f16157812 */ /* 0x000fe400078ec0ff */
[----:B------:R-:W-:Y:S02]  /*4e20*/  LOP3.LUT R15, R20, 0x300030, R15, 0xf8, !PT ;  /* 0x00300030140f7812 */ /* 0x000fe400078ef80f */
[----:B------:R-:W-:Y:S02]  /*4e30*/  SHF.R.U32.HI R18, RZ, 0x8, R29 ;  /* 0x00000008ff127819 */ /* 0x000fe4000001161d */
[----:B------:R-:W-:Y:S02]  /*4e40*/  LOP3.LUT R17, R24, 0x300030, R17, 0xf8, !PT ;  /* 0x0030003018117812 */ /* 0x000fe400078ef811 */
[----:B------:R-:W-:Y:S02]  /*4e50*/  SHF.R.U32.HI R22, RZ, 0x8, R30 ;  /* 0x00000008ff167819 */ /* 0x000fe4000001161e */
[----:B------:R-:W-:-:S02]  /*4e60*/  SHF.R.U32.HI R23, RZ, 0xc, R23 ;  /* 0x0000000cff177819 */ /* 0x000fc40000011617 */
[----:B------:R-:W-:Y:S02]  /*4e70*/  LOP3.LUT R25, R25, 0xf000f, RZ, 0xc0, !PT ;  /* 0x000f000f19197812 */ /* 0x000fe400078ec0ff */
[----:B------:R-:W-:Y:S02]  /*4e80*/  SHF.R.U32.HI R20, RZ, 0xa, R29 ;  /* 0x0000000aff147819 */ /* 0x000fe4000001161d */
[----:B------:R-:W-:Y:S02]  /*4e90*/  LOP3.LUT R43, R26, 0xf000f, RZ, 0xc0, !PT ;  /* 0x000f000f1a2b7812 */ /* 0x000fe400078ec0ff */
[----:B------:R-:W-:Y:S02]  /*4ea0*/  SHF.R.U32.HI R24, RZ, 0xa, R30 ;  /* 0x0000000aff187819 */ /* 0x000fe4000001161e */
[----:B------:R-:W-:Y:S02]  /*4eb0*/  SHF.R.U32.HI R27, RZ, 0xc, R27 ;  /* 0x0000000cff1b7819 */ /* 0x000fe4000001161b */
[----:B------:R-:W-:-:S02]  /*4ec0*/  LOP3.LUT R19, R19, 0x300030, R18, 0xf8, !PT ;  /* 0x0030003013137812 */ /* 0x000fc400078ef812 */
[----:B------:R-:W-:Y:S02]  /*4ed0*/  LOP3.LUT R21, R21, 0x300030, R22, 0xf8, !PT ;  /* 0x0030003015157812 */ /* 0x000fe400078ef816 */
[----:B------:R-:W-:Y:S02]  /*4ee0*/  LOP3.LUT R18, R25, 0x300030, R20, 0xf8, !PT ;  /* 0x0030003019127812 */ /* 0x000fe400078ef814 */
[----:B------:R-:W-:Y:S02]  /*4ef0*/  LOP3.LUT R23, R23, 0xf000f, RZ, 0xc0, !PT ;  /* 0x000f000f17177812 */ /* 0x000fe400078ec0ff */
[----:B------:R-:W-:Y:S02]  /*4f00*/  SHF.R.U32.HI R26, RZ, 0x8, R31 ;  /* 0x00000008ff1a7819 */ /* 0x000fe4000001161f */
[----:B------:R-:W-:Y:S02]  /*4f10*/  LOP3.LUT R22, R43, 0x300030, R24, 0xf8, !PT ;  /* 0x003000302b167812 */ /* 0x000fe400078ef818 */
[----:B------:R-:W-:-:S02]  /*4f20*/  LOP3.LUT R20, R27, 0xf000f, RZ, 0xc0, !PT ;  /* 0x000f000f1b147812 */ /* 0x000fc400078ec0ff */
[----:B------:R-:W-:Y:S02]  /*4f30*/  SHF.R.U32.HI R25, RZ, 0xa, R31 ;  /* 0x0000000aff197819 */ /* 0x000fe4000001161f */
[----:B------:R-:W-:Y:S02]  /*4f40*/  LOP3.LUT R24, R28, 0x3f003f, RZ, 0xc0, !PT ;  /* 0x003f003f1c187812 */ /* 0x000fe400078ec0ff */
[----:B------:R-:W-:Y:S02]  /*4f50*/  LOP3.LUT R23, R23, 0x300030, R26, 0xf8, !PT ;  /* 0x0030003017177812 */ /* 0x000fe400078ef81a */
[----:B------:R-:W-:Y:S02]  /*4f60*/  LOP3.LUT R27, R29, 0x3f003f, RZ, 0xc0, !PT ;  /* 0x003f003f1d1b7812 */ /* 0x000fe400078ec0ff */
[----:B------:R-:W-:Y:S02]  /*4f70*/  LOP3.LUT R20, R20, 0x300030, R25, 0xf8, !PT ;  /* 0x0030003014147812 */ /* 0x000fe400078ef819 */
[----:B------:R-:W-:-:S02]  /*4f80*/  SHF.R.U32.HI R28, RZ, 0x6, R28 ;  /* 0x00000006ff1c7819 */ /* 0x000fc4000001161c */
[----:B------:R-:W-:Y:S02]  /*4f90*/  SHF.R.U32.HI R29, RZ, 0x6, R29 ;  /* 0x00000006ff1d7819 */ /* 0x000fe4000001161d */
[----:B------:R-:W-:Y:S02]  /*4fa0*/  LOP3.LUT R26, R24, 0x64006400, RZ, 0xfc, !PT ;  /* 0x64006400181a7812 */ /* 0x000fe400078efcff */
[----:B------:R-:W-:Y:S02]  /*4fb0*/  LOP3.LUT R25, R30, 0x3f003f, RZ, 0xc0, !PT ;  /* 0x003f003f1e197812 */ /* 0x000fe400078ec0ff */
[----:B------:R-:W-:Y:S01]  /*4fc0*/  LOP3.LUT R24, R31, 0x3f003f, RZ, 0xc0, !PT ;  /* 0x003f003f1f187812 */ /* 0x000fe200078ec0ff */
[----:B------:R-:W-:Y:S01]  /*4fd0*/  HADD2 R26, R26, -1056, -1056 ;  /* 0xe420e4201a1a7430 */ /* 0x000fe20000000000 */
[----:B------:R-:W-:Y:S02]  /*4fe0*/  SHF.R.U32.HI R30, RZ, 0x6, R30 ;  /* 0x00000006ff1e7819 */ /* 0x000fe4000001161e */
[----:B------:R-:W-:Y:S01]  /*4ff0*/  SHF.R.U32.HI R31, RZ, 0x6, R31 ;  /* 0x00000006ff1f7819 */ /* 0x000fe2000001161f */
[----:B0-----:R-:W-:Y:S01]  /*5000*/  HFMA2 R13, R26, R4, R13 ;  /* 0x000000041a0d7231 */ /* 0x001fe2000000000d */
[----:B------:R-:W-:-:S02]  /*5010*/  LOP3.LUT R27, R27, 0x64006400, RZ, 0xfc, !PT ;  /* 0x640064001b1b7812 */ /* 0x000fc400078efcff */
[----:B------:R-:W-:Y:S02]  /*5020*/  LOP3.LUT R28, R28, 0x3f003f, RZ, 0xc0, !PT ;  /* 0x003f003f1c1c7812 */ /* 0x000fe400078ec0ff */
[----:B------:R-:W-:Y:S01]  /*5030*/  LOP3.LUT R29, R29, 0x3f003f, RZ, 0xc0, !PT ;  /* 0x003f003f1d1d7812 */ /* 0x000fe200078ec0ff */
[----:B------:R-:W-:Y:S01]  /*5040*/  HADD2 R27, R27, -1056, -1056 ;  /* 0xe420e4201b1b7430 */ /* 0x000fe20000000000 */
[----:B------:R-:W-:Y:S02]  /*5050*/  LOP3.LUT R25, R25, 0x64006400, RZ, 0xfc, !PT ;  /* 0x6400640019197812 */ /* 0x000fe400078efcff */
        /* <DEDUP_REMOVED lines=29> */
[----:B------:R-:W-:-:S02]  /*5230*/  HFMA2 R16, R31, R5, R16 ;  /* 0x000000051f107231 */ /* 0x000fc40000000010 */
[-C--:B------:R-:W-:Y:S02]  /*5240*/  HFMA2 R13, R15, R6.reuse, R13 ;  /* 0x000000060f0d7231 */ /* 0x080fe4000000000d */
[----:B------:R-:W-:Y:S01]  /*5250*/  HADD2 R21, R21, -1056, -1056 ;  /* 0xe420e42015157430 */ /* 0x000fe20000000000 */
[----:B------:R-:W-:Y:S01]  /*5260*/  MOV R26, R40 ;  /* 0x00000028001a7202 */ /* 0x000fe20000000f00 */
[----:B------:R-:W-:Y:S01]  /*5270*/  HADD2 R23, R23, -1056, -1056 ;  /* 0xe420e42017177430 */ /* 0x000fe20000000000 */
[----:B------:R-:W-:Y:S01]  /*5280*/  MOV R27, R41 ;  /* 0x00000029001b7202 */ /* 0x000fe20000000f00 */
[-C--:B------:R-:W-:Y:S02]  /*5290*/  HFMA2 R12, R19, R6.reuse, R12 ;  /* 0x00000006130c7231 */ /* 0x080fe4000000000c */
[----:B------:R-:W-:Y:S02]  /*52a0*/  HFMA2 R14, R21, R6, R14 ;  /* 0x00000006150e7231 */ /* 0x000fe4000000000e */
[----:B------:R-:W-:-:S02]  /*52b0*/  HADD2 R17, R17, -1056, -1056 ;  /* 0xe420e42011117430 */ /* 0x000fc40000000000 */
[----:B------:R-:W-:-:S04]  /*52c0*/  IMAD.WIDE R40, R35, 0x4, R46 ;  /* 0x0000000423287825 */ /* 0x000fc800078e022e */
[----:B------:R-:W-:Y:S02]  /*52d0*/  HADD2 R18, R18, -1056, -1056 ;  /* 0xe420e42012127430 */ /* 0x000fe40000000000 */
[----:B------:R-:W-:Y:S02]  /*52e0*/  HFMA2 R16, R23, R6, R16 ;  /* 0x0000000617107231 */ /* 0x000fe40000000010 */
[-C--:B------:R-:W-:Y:S02]  /*52f0*/  HFMA2 R13, R17, R7.reuse, R13 ;  /* 0x00000007110d7231 */ /* 0x080fe4000000000d */
[----:B------:R-:W-:Y:S02]  /*5300*/  HADD2 R22, R22, -1056, -1056 ;  /* 0xe420e42016167430 */ /* 0x000fe40000000000 */
[----:B------:R-:W-:Y:S02]  /*5310*/  HADD2 R20, R20, -1056, -1056 ;  /* 0xe420e42014147430 */ /* 0x000fe40000000000 */
        /* <DEDUP_REMOVED lines=10> */
[----:B------:R-:W-:Y:S01]  /*53c0*/  HFMA2 R33, R14, R3, R33 ;  /* 0x000000030e217231 */ /* 0x000fe20000000021 */
[----:B------:R-:W-:Y:S06]  /*53d0*/  @!P0 BRA `(.L_x_5069) ;  /* 0xffffffe800408947 */ /* 0x000fec000383ffff */
[----:B------:R-:W-:-:S07]  /*53e0*/  IMAD.WIDE R26, R35, 0x18, R26 ;  /* 0x00000018231a7825 */ /* 0x000fce00078e021a */
.L_x_5068:
[----:B------:R-:W-:-:S04]  /*53f0*/  VIMNMX R28, PT, PT, R37, UR12, PT ;  /* 0x0000000c251c7c48 */ /* 0x000fc8000bfe0100 */
[----:B------:R-:W-:-:S13]  /*5400*/  ISETP.GT.AND P0, PT, R28, R38, PT ;  /* 0x000000261c00720c */ /* 0x000fda0003f04270 */
[----:B------:R-:W-:Y:S05]  /*5410*/  @!P0 BRA `(.L_x_5070) ;  /* 0x00000014006c8947 */ /* 0x000fea0003800000 */
[----:B------:R-:W-:Y:S02]  /*5420*/  MOV R30, R26 ;  /* 0x0000001a001e7202 */ /* 0x000fe40000000f00 */
[----:B------:R-:W-:-:S07]  /*5430*/  MOV R31, R27 ;  /* 0x0000001b001f7202 */ /* 0x000fce0000000f00 */
.L_x_5071:
[----:B------:R-:W2:Y:S01]  /*5440*/  LDG.E.128.CONSTANT R16, desc[UR6][R30.64] ;  /* 0x000000061e107981 */ /* 0x000ea2000c1e9d00 */
[----:B------:R-:W-:-:S03]  /*5450*/  IMAD.WIDE R4, R35, 0x4, R30 ;  /* 0x0000000423047825 */ /* 0x000fc600078e021e */
[----:B------:R-:W1:Y:S04]  /*5460*/  LDS.128 R24, [UR4] ;  /* 0x00000004ff187984 */ /* 0x000e680008000c00 */
[----:B------:R-:W3:Y:S01]  /*5470*/  LDG.E.128.CONSTANT R12, desc[UR6][R4.64] ;  /* 0x00000006040c7981 */ /* 0x000ee2000c1e9d00 */
[----:B------:R-:W-:-:S05]  /*5480*/  IMAD.WIDE R40, R35, 0x4, R4 ;  /* 0x0000000423287825 */ /* 0x000fca00078e0204 */
[----:B------:R4:W5:Y:S01]  /*5490*/  LDG.E.128.CONSTANT R20, desc[UR6][R40.64] ;  /* 0x0000000628147981 */ /* 0x000962000c1e9d00 */
[----:B------:R-:W-:-:S05]  /*54a0*/  IMAD.MOV.U32 R6, RZ, RZ, 0x2800 ;  /* 0x00002800ff067424 */ /* 0x000fca00078e00ff */
[----:B------:R-:W-:Y:S01]  /*54b0*/  PRMT R0, R0, 0x5410, R6 ;  /* 0x0000541000007816 */ /* 0x000fe20000000006 */
[----:B----4-:R-:W-:Y:S01]  /*54c0*/  IMAD.WIDE R40, R35, 0x4, R40 ;  /* 0x0000000423287825 */ /* 0x010fe200078e0228 */
        /* <DEDUP_REMOVED lines=16> */
[-C--:B-1----:R-:W-:Y:S01]  /*55d0*/  HFMA2 R39, R39, R24.reuse, RZ ;  /* 0x0000001827277231 */ /* 0x082fe200000000ff */
[----:B------:R-:W-:Y:S01]  /*55e0*/  LOP3.LUT R6, R17, 0x3e003e0, RZ, 0xc0, !PT ;  /* 0x03e003e011067812 */ /* 0x000fe200078ec0ff */
[-C--:B------:R-:W-:Y:S01]  /*55f0*/  HFMA2 R42, R42, R24.reuse, RZ.H0_H0 ;  /* 0x000000182a2a7231 */ /* 0x080fe200000400ff */
[----:B------:R-:W-:Y:S01]  /*5600*/  LOP3.LUT R4, R4, 0x1f001f, RZ, 0xc0, !PT ;  /* 0x001f001f04047812 */ /* 0x000fe200078ec0ff */
[----:B------:R-:W-:-:S02]  /*5610*/  HFMA2 R43, R43, R24, RZ ;  /* 0x000000182b2b7231 */ /* 0x000fc400000000ff */
[----:B------:R-:W-:Y:S01]  /*5620*/  HFMA2 R24, R9, R24, RZ.H0_H0 ;  /* 0x0000001809187231 */ /* 0x000fe200000400ff */
[----:B------:R-:W-:Y:S02]  /*5630*/  LOP3.LUT R9, R8, 0x64006400, RZ, 0xfc, !PT ;  /* 0x6400640008097812 */ /* 0x000fe400078efcff */
[----:B------:R-:W-:Y:S02]  /*5640*/  LOP3.LUT R10, R19, 0x3e003e0, RZ, 0xc0, !PT ;  /* 0x03e003e0130a7812 */ /* 0x000fe400078ec0ff */
[----:B------:R-:W-:Y:S01]  /*5650*/  LOP3.LUT R7, R6, 0x64006400, RZ, 0xfc, !PT ;  /* 0x6400640006077812 */ /* 0x000fe200078efcff */
[-C--:B------:R-:W-:Y:S01]  /*5660*/  HFMA2 R6, R5, R0.reuse.H1_H1, -48, -48 ;  /* 0xd200d20005067431 */ /* 0x080fe20000060000 */
[----:B------:R-:W-:Y:S01]  /*5670*/  LOP3.LUT R4, R4, 0x64006400, RZ, 0xfc, !PT ;  /* 0x6400640004047812 */ /* 0x000fe200078efcff */
[----:B------:R-:W-:Y:S01]  /*5680*/  HFMA2 R9, R9, R0.H1_H1, -48, -48 ;  /* 0xd200d20009097431 */ /* 0x000fe20000060000 */
[----:B------:R-:W-:Y:S01]  /*5690*/  LOP3.LUT R5, R10, 0x64006400, RZ, 0xfc, !PT ;  /* 0x640064000a057812 */ /* 0x000fe200078efcff */
[----:B------:R-:W-:-:S02]  /*56a0*/  HFMA2 R39, R6, R25, R39 ;  /* 0x0000001906277231 */ /* 0x000fc40000000027 */
[-C--:B------:R-:W-:Y:S02]  /*56b0*/  HFMA2 R7, R7, R0.reuse.H1_H1, -48, -48 ;  /* 0xd200d20007077431 */ /* 0x080fe40000060000 */
[-C--:B------:R-:W-:Y:S02]  /*56c0*/  HFMA2 R43, R9, R25.reuse, R43 ;  /* 0x00000019092b7231 */ /* 0x080fe4000000002b */
[----:B------:R-:W-:Y:S01]  /*56d0*/  HADD2 R4, R4, -1040, -1040 ;  /* 0xe410e41004047430 */ /* 0x000fe20000000000 */
[----:B------:R1:W2:Y:S01]  /*56e0*/  LDG.E.128.CONSTANT R8, desc[UR6][R40.64] ;  /* 0x0000000628087981 */ /* 0x0002a2000c1e9d00 */
[----:B------:R-:W-:Y:S01]  /*56f0*/  HFMA2 R6, R5, R0.H1_H1, -48, -48 ;  /* 0xd200d20005067431 */ /* 0x000fe20000060000 */
[----:B------:R-:W-:Y:S01]  /*5700*/  SHF.R.U32.HI R5, RZ, 0xa, R17 ;  /* 0x0000000aff057819 */ /* 0x000fe20000011611 */
[----:B------:R-:W-:Y:S01]  /*5710*/  HFMA2 R39, R4, R26, R39 ;  /* 0x0000001a04277231 */ /* 0x000fe20000000027 */
[----:B------:R-:W-:Y:S01]  /*5720*/  SHF.R.U32.HI R4, RZ, 0xa, R18 ;  /* 0x0000000aff047819 */ /* 0x000fe20000011612 */
[-C--:B------:R-:W-:Y:S01]  /*5730*/  HFMA2 R24, R6, R25.reuse, R24 ;  /* 0x0000001906187231 */ /* 0x080fe20000000018 */
[----:B------:R-:W-:Y:S01]  /*5740*/  LOP3.LUT R5, R5, 0x1f001f, RZ, 0xc0, !PT ;  /* 0x001f001f05057812 */ /* 0x000fe200078ec0ff */
[----:B------:R-:W-:Y:S01]  /*5750*/  HFMA2 R42, R7, R25, R42 ;  /* 0x00000019072a7231 */ /* 0x000fe2000000002a */
[----:B------:R-:W-:-:S02]  /*5760*/  LOP3.LUT R4, R4, 0x1f001f, RZ, 0xc0, !PT ;  /* 0x001f001f04047812 */ /* 0x000fc400078ec0ff */
[----:B------:R-:W-:Y:S02]  /*5770*/  SHF.R.U32.HI R6, RZ, 0xa, R19 ;  /* 0x0000000aff067819 */ /* 0x000fe40000011613 */
[----:B------:R-:W-:Y:S02]  /*5780*/  LOP3.LUT R5, R5, 0x64006400, RZ, 0xfc, !PT ;  /* 0x6400640005057812 */ /* 0x000fe400078efcff */
[----:B------:R-:W-:Y:S02]  /*5790*/  LOP3.LUT R4, R4, 0x64006400, RZ, 0xfc, !PT ;  /* 0x6400640004047812 */ /* 0x000fe400078efcff */
[----:B------:R-:W-:Y:S01]  /*57a0*/  LOP3.LUT R6, R6, 0x1f001f, RZ, 0xc0, !PT ;  /* 0x001f001f06067812 */ /* 0x000fe200078ec0ff */
[----:B------:R-:W-:Y:S02]  /*57b0*/  HADD2 R5, R5, -1040, -1040 ;  /* 0xe410e41005057430 */ /* 0x000fe40000000000 */
[----:B------:R-:W-:Y:S01]  /*57c0*/  HADD2 R4, R4, -1040, -1040 ;  /* 0xe410e41004047430 */ /* 0x000fe20000000000 */
[----:B------:R-:W-:Y:S01]  /*57d0*/  LOP3.LUT R6, R6, 0x64006400, RZ, 0xfc, !PT ;  /* 0x6400640006067812 */ /* 0x000fe200078efcff */
[-C--:B------:R-:W-:Y:S01]  /*57e0*/  HFMA2 R42, R5, R26.reuse, R42 ;  /* 0x0000001a052a7231 */ /* 0x080fe2000000002a */
[----:B---3--:R-:W-:Y:S01]  /*57f0*/  LOP3.LUT R25, R12, 0x1f001f, RZ, 0xc0, !PT ;  /* 0x001f001f0c197812 */ /* 0x008fe200078ec0ff */
[----:B------:R-:W-:-:S02]  /*5800*/  HFMA2 R43, R4, R26, R43 ;  /* 0x0000001a042b7231 */ /* 0x000fc4000000002b */
[----:B------:R-:W-:Y:S02]  /*5810*/  HADD2 R29, R6, -1040, -1040 ;  /* 0xe410e410061d7430 */ /* 0x000fe40000000000 */
[----:B------:R-:W3:Y:S01]  /*5820*/  LDS.128 R4, [UR4+0x10] ;  /* 0x00001004ff047984 */ /* 0x000ee20008000c00 */
[----:B------:R-:W-:Y:S01]  /*5830*/  LOP3.LUT R25, R25, 0x64006400, RZ, 0xfc, !PT ;  /* 0x6400640019197812 */ /* 0x000fe200078efcff */
[----:B------:R-:W-:Y:S01]  /*5840*/  HFMA2 R29, R29, R26, R24 ;  /* 0x0000001a1d1d7231 */ /* 0x000fe20000000018 */
[----:B------:R-:W-:-:S03]  /*5850*/  LOP3.LUT R24, R13, 0x1f001f, RZ, 0xc0, !PT ;  /* 0x001f001f0d187812 */ /* 0x000fc600078ec0ff */
[----:B------:R-:W-:Y:S01]  /*5860*/  HADD2 R25, R25, -1040, -1040 ;  /* 0xe410e41019197430 */ /* 0x000fe20000000000 */
[----:B------:R-:W-:Y:S02]  /*5870*/  LOP3.LUT R26, R24, 0x64006400, RZ, 0xfc, !PT ;  /* 0x64006400181a7812 */ /* 0x000fe400078efcff */
[----:B------:R-:W-:Y:S01]  /*5880*/  LOP3.LUT R24, R14, 0x1f001f, RZ, 0xc0, !PT ;  /* 0x001f001f0e187812 */ /* 0x000fe200078ec0ff */
[----:B------:R-:W-:Y:S01]  /*5890*/  HFMA2 R39, R25, R27, R39 ;  /* 0x0000001b19277231 */ /* 0x000fe20000000027 */
        /* <DEDUP_REMOVED lines=12> */
[----:B------:R-:W-:Y:S01]  /*5960*/  LOP3.LUT R25, R25, 0x64006400, RZ, 0xfc, !PT ;  /* 0x6400640019197812 */ /* 0x000fe200078efcff */
[----:B-1----:R-:W-:-:S04]  /*5970*/  IMAD.WIDE R40, R35, 0x4, R40 ;  /* 0x0000000423287825 */ /* 0x002fc800078e0228 */
[-C--:B------:R-:W-:Y:S02]  /*5980*/  HFMA2 R27, R27, R0.reuse.H1_H1, -48, -48 ;  /* 0xd200d2001b1b7431 */ /* 0x080fe40000060000 */
[----:B------:R-:W-:Y:S02]  /*5990*/  HFMA2 R25, R25, R0.H1_H1, -48, -48 ;  /* 0xd200d20019197431 */ /* 0x000fe40000060000 */
[-C--:B---3--:R-:W-:Y:S02]  /*59a0*/  HFMA2 R42, R27, R4.reuse, R42 ;  /* 0x000000041b2a7231 */ /* 0x088fe4000000002a */
[----:B------:R-:W-:Y:S02]  /*59b0*/  HFMA2 R43, R25, R4, R43 ;  /* 0x00000004192b7231 */ /* 0x000fe4000000002b */
[----:B------:R-:W3:Y:S01]  /*59c0*/  LDG.E.128.CONSTANT R24, desc[UR6][R40.64] ;  /* 0x0000000628187981 */ /* 0x000ee2000c1e9d00 */
[----:B------:R-:W-:-:S04]  /*59d0*/  LOP3.LUT R45, R12, 0x3e003e0, RZ, 0xc0, !PT ;  /* 0x03e003e00c2d7812 */ /* 0x000fc800078ec0ff */
[----:B------:R-:W-:Y:S02]  /*59e0*/  LOP3.LUT R45, R45, 0x64006400, RZ, 0xfc, !PT ;  /* 0x640064002d2d7812 */ /* 0x000fe400078efcff */
[----:B------:R-:W-:-:S03]  /*59f0*/  LOP3.LUT R44, R15, 0x3e003e0, RZ, 0xc0, !PT ;  /* 0x03e003e00f2c7812 */ /* 0x000fc600078ec0ff */
[----:B------:R-:W-:-:S04]  /*5a00*/  HFMA2 R45, R45, R0.H1_H1, -48, -48 ;  /* 0xd200d2002d2d7431 */ /* 0x000fc80000060000 */
[----:B------:R-:W-:Y:S01]  /*5a10*/  HFMA2 R39, R45, R4, R39 ;  /* 0x000000042d277231 */ /* 0x000fe20000000027 */
[----:B------:R-:W-:-:S05]  /*5a20*/  LOP3.LUT R45, R44, 0x64006400, RZ, 0xfc, !PT ;  /* 0x640064002c2d7812 */ /* 0x000fca00078efcff */
[----:B------:R-:W-:-:S04]  /*5a30*/  HFMA2 R45, R45, R0.H1_H1, -48, -48 ;  /* 0xd200d2002d2d7431 */ /* 0x000fc80000060000 */
        /* <DEDUP_REMOVED lines=21> */
[----:B-----5:R-:W-:-:S04]  /*5b90*/  LOP3.LUT R5, R20, 0x1f001f, RZ, 0xc0, !PT ;  /* 0x001f001f14057812 */ /* 0x020fc800078ec0ff */
[----:B------:R-:W-:Y:S02]  /*5ba0*/  LOP3.LUT R5, R5, 0x64006400, RZ, 0xfc, !PT ;  /* 0x6400640005057812 */ /* 0x000fe400078efcff */
[----:B------:R-:W-:-:S03]  /*5bb0*/  LOP3.LUT R29, R21, 0x1f001f, RZ, 0xc0, !PT ;  /* 0x001f001f151d7812 */ /* 0x000fc600078ec0ff */
[----:B------:R-:W-:Y:S01]  /*5bc0*/  HADD2 R5, R5, -1040, -1040 ;  /* 0xe410e41005057430 */ /* 0x000fe20000000000 */
[----:B------:R-:W-:-:S03]  /*5bd0*/  LOP3.LUT R29, R29, 0x64006400, RZ, 0xfc, !PT ;  /* 0x640064001d1d7812 */ /* 0x000fc600078efcff */
[----:B------:R-:W-:Y:S01]  /*5be0*/  HFMA2 R5, R5, R6, R39 ;  /* 0x0000000605057231 */ /* 0x000fe20000000027 */
[----:B------:R-:W-:Y:S01]  /*5bf0*/  LOP3.LUT R39, R22, 0x1f001f, RZ, 0xc0, !PT ;  /* 0x001f001f16277812 */ /* 0x000fe200078ec0ff */
[----:B------:R-:W-:-:S03]  /*5c00*/  HADD2 R29, R29, -1040, -1040 ;  /* 0xe410e4101d1d7430 */ /* 0x000fc60000000000 */
[----:B------:R-:W-:Y:S01]  /*5c10*/  LOP3.LUT R39, R39, 0x64006400, RZ, 0xfc, !PT ;  /* 0x6400640027277812 */ /* 0x000fe200078efcff */
[----:B------:R-:W-:Y:S01]  /*5c20*/  HFMA2 R29, R29, R6, R42 ;  /* 0x000000061d1d7231 */ /* 0x000fe2000000002a */
[----:B------:R-:W-:-:S03]  /*5c30*/  LOP3.LUT R42, R23, 0x1f001f, RZ, 0xc0, !PT ;  /* 0x001f001f172a7812 */ /* 0x000fc600078ec0ff */
[----:B------:R-:W-:Y:S01]  /*5c40*/  HADD2 R39, R39, -1040, -1040 ;  /* 0xe410e41027277430 */ /* 0x000fe20000000000 */
[----:B------:R-:W-:-:S03]  /*5c50*/  LOP3.LUT R42, R42, 0x64006400, RZ, 0xfc, !PT ;  /* 0x640064002a2a7812 */ /* 0x000fc600078efcff */
[-C--:B------:R-:W-:Y:S01]  /*5c60*/  HFMA2 R4, R39, R6.reuse, R4 ;  /* 0x0000000627047231 */ /* 0x080fe20000000004 */
[----:B------:R-:W-:Y:S01]  /*5c70*/  LOP3.LUT R39, R20, 0x3e003e0, RZ, 0xc0, !PT ;  /* 0x03e003e014277812 */ /* 0x000fe200078ec0ff */
[----:B------:R-:W-:Y:S01]  /*5c80*/  HADD2 R42, R42, -1040, -1040 ;  /* 0xe410e4102a2a7430 */ /* 0x000fe20000000000 */
[----:B------:R-:W-:Y:S02]  /*5c90*/  SHF.R.U32.HI R16, RZ, 0xf, R16 ;  /* 0x0000000fff107819 */ /* 0x000fe40000011610 */
[----:B------:R-:W-:Y:S01]  /*5ca0*/  LOP3.LUT R39, R39, 0x64006400, RZ, 0xfc, !PT ;  /* 0x6400640027277812 */ /* 0x000fe200078efcff */
[----:B------:R-:W-:Y:S01]  /*5cb0*/  HFMA2 R6, R42, R6, R43 ;  /* 0x000000062a067231 */ /* 0x000fe2000000002b */
[----:B------:R-:W-:Y:S02]  /*5cc0*/  SHF.R.U32.HI R17, RZ, 0xf, R17 ;  /* 0x0000000fff117819 */ /* 0x000fe40000011611 */
[----:B------:R-:W-:Y:S01]  /*5cd0*/  LOP3.LUT R43, R16, 0x10001, RZ, 0xc0, !PT ;  /* 0x00010001102b7812 */ /* 0x000fe200078ec0ff */
[----:B------:R-:W-:Y:S01]  /*5ce0*/  HFMA2 R16, R39, R0.H1_H1, -48, -48 ;  /* 0xd200d20027107431 */ /* 0x000fe20000060000 */
[----:B------:R-:W-:-:S02]  /*5cf0*/  SHF.R.U32.HI R13, RZ, 0xe, R13 ;  /* 0x0000000eff0d7819 */ /* 0x000fc4000001160d */
[----:B------:R-:W-:Y:S01]  /*5d00*/  LOP3.LUT R42, R17, 0x10001, RZ, 0xc0, !PT ;  /* 0x00010001112a7812 */ /* 0x000fe200078ec0ff */
[----:B------:R-:W-:Y:S01]  /*5d10*/  HFMA2 R16, R16, R7, R5 ;  /* 0x0000000710107231 */ /* 0x000fe20000000005 */
[----:B------:R-:W-:Y:S02]  /*5d20*/  LOP3.LUT R5, R21, 0x3e003e0, RZ, 0xc0, !PT ;  /* 0x03e003e015057812 */ /* 0x000fe400078ec0ff */
[----:B------:R-:W-:Y:S02]  /*5d30*/  SHF.R.U32.HI R12, RZ, 0xe, R12 ;  /* 0x0000000eff0c7819 */ /* 0x000fe4000001160c */
[----:B------:R-:W-:Y:S02]  /*5d40*/  LOP3.LUT R13, R42, 0x20002, R13, 0xf8, !PT ;  /* 0x000200022a0d7812 */ /* 0x000fe400078ef80d */
[----:B------:R-:W-:Y:S02]  /*5d50*/  LOP3.LUT R17, R22, 0x3e003e0, RZ, 0xc0, !PT ;  /* 0x03e003e016117812 */ /* 0x000fe400078ec0ff */
[----:B------:R-:W-:-:S02]  /*5d60*/  LOP3.LUT R42, R23, 0x3e003e0, RZ, 0xc0, !PT ;  /* 0x03e003e0172a7812 */ /* 0x000fc400078ec0ff */
[----:B------:R-:W-:Y:S02]  /*5d70*/  LOP3.LUT R5, R5, 0x64006400, RZ, 0xfc, !PT ;  /* 0x6400640005057812 */ /* 0x000fe400078efcff */
[----:B------:R-:W-:Y:S02]  /*5d80*/  LOP3.LUT R12, R43, 0x20002, R12, 0xf8, !PT ;  /* 0x000200022b0c7812 */ /* 0x000fe400078ef80c */
[----:B------:R-:W-:Y:S02]  /*5d90*/  LOP3.LUT R39, R17, 0x64006400, RZ, 0xfc, !PT ;  /* 0x6400640011277812 */ /* 0x000fe400078efcff */
[----:B------:R-:W-:Y:S01]  /*5da0*/  LOP3.LUT R43, R42, 0x64006400, RZ, 0xfc, !PT ;  /* 0x640064002a2b7812 */ /* 0x000fe200078efcff */
[-C--:B------:R-:W-:Y:S02]  /*5db0*/  HFMA2 R17, R5, R0.reuse.H1_H1, -48, -48 ;  /* 0xd200d20005117431 */ /* 0x080fe40000060000 */
[-C--:B------:R-:W-:Y:S02]  /*5dc0*/  HFMA2 R39, R39, R0.reuse.H1_H1, -48, -48 ;  /* 0xd200d20027277431 */ /* 0x080fe40000060000 */
[----:B------:R-:W-:-:S02]  /*5dd0*/  HFMA2 R43, R43, R0.H1_H1, -48, -48 ;  /* 0xd200d2002b2b7431 */ /* 0x000fc40000060000 */
[-C--:B------:R-:W-:Y:S02]  /*5de0*/  HFMA2 R17, R17, R7.reuse, R29 ;  /* 0x0000000711117231 */ /* 0x080fe4000000001d */
[-C--:B------:R-:W-:Y:S02]  /*5df0*/  HFMA2 R29, R39, R7.reuse, R4 ;  /* 0x00000007271d7231 */ /* 0x080fe40000000004 */
[----:B------:R-:W-:Y:S02]  /*5e00*/  HFMA2 R39, R43, R7, R6 ;  /* 0x000000072b277231 */ /* 0x000fe40000000006 */
[----:B------:R-:W1:Y:S01]  /*5e10*/  LDS.128 R4, [UR4+0x20] ;  /* 0x00002004ff047984 */ /* 0x000e620008000c00 */
[----:B------:R-:W-:Y:S02]  /*5e20*/  SHF.R.U32.HI R18, RZ, 0xf, R18 ;  /* 0x0000000fff127819 */ /* 0x000fe40000011612 */
[----:B------:R-:W-:Y:S02]  /*5e30*/  SHF.R.U32.HI R43, RZ, 0xe, R14 ;  /* 0x0000000eff2b7819 */ /* 0x000fe4000001160e */
[----:B------:R-:W-:-:S04]  /*5e40*/  LOP3.LUT R18, R18, 0x10001, RZ, 0xc0, !PT ;  /* 0x0001000112127812 */ /* 0x000fc800078ec0ff */
[----:B------:R-:W-:Y:S02]  /*5e50*/  LOP3.LUT R18, R18, 0x20002, R43, 0xf8, !PT ;  /* 0x0002000212127812 */ /* 0x000fe400078ef82b */
[----:B------:R-:W-:Y:S02]  /*5e60*/  SHF.R.U32.HI R43, RZ, 0xe, R15 ;  /* 0x0000000eff2b7819 */ /* 0x000fe4000001160f */
[----:B------:R-:W-:-:S04]  /*5e70*/  SHF.R.U32.HI R15, RZ, 0xd, R20 ;  /* 0x0000000dff0f7819 */ /* 0x000fc80000011614 */
[----:B------:R-:W-:Y:S02]  /*5e80*/  LOP3.LUT R12, R12, 0x40004, R15, 0xf8, !PT ;  /* 0x000400040c0c7812 */ /* 0x000fe400078ef80f */
[----:B------:R-:W-:Y:S02]  /*5e90*/  SHF.R.U32.HI R15, RZ, 0xd, R22 ;  /* 0x0000000dff0f7819 */ /* 0x000fe40000011616 */
[----:B------:R-:W-:Y:S02]  /*5ea0*/  SHF.R.U32.HI R42, RZ, 0xd, R21 ;  /* 0x0000000dff2a7819 */ /* 0x000fe40000011615 */
[----:B------:R-:W-:Y:S02]  /*5eb0*/  LOP3.LUT R15, R18, 0x40004, R15, 0xf8, !PT ;  /* 0x00040004120f7812 */ /* 0x000fe400078ef80f */
[----:B------:R-:W-:Y:S02]  /*5ec0*/  SHF.R.U32.HI R20, RZ, 0xa, R20 ;  /* 0x0000000aff147819 */ /* 0x000fe40000011614 */
[----:B------:R-:W-:-:S02]  /*5ed0*/  SHF.R.U32.HI R21, RZ, 0xa, R21 ;  /* 0x0000000aff157819 */ /* 0x000fc40000011615 */
[----:B------:R-:W-:Y:S02]  /*5ee0*/  SHF.R.U32.HI R22, RZ, 0xa, R22 ;  /* 0x0000000aff167819 */ /* 0x000fe40000011616 */
        /* <DEDUP_REMOVED lines=14> */
[----:B------:R-:W-:Y:S01]  /*5fd0*/  HADD2 R19, R18, -1040, -1040 ;  /* 0xe410e41012137430 */ /* 0x000fe20000000000 */
[----:B------:R-:W-:Y:S02]  /*5fe0*/  LOP3.LUT R14, R14, 0x20002, R43, 0xf8, !PT ;  /* 0x000200020e0e7812 */ /* 0x000fe400078ef82b */
[----:B------:R-:W-:Y:S01]  /*5ff0*/  SHF.R.U32.HI R23, RZ, 0xd, R23 ;  /* 0x0000000dff177819 */ /* 0x000fe20000011617 */
[-C--:B-1----:R-:W-:Y:S02]  /*6000*/  HFMA2 R16, R20, R4.reuse, R16 ;  /* 0x0000000414107231 */ /* 0x082fe40000000010 */
[----:B------:R-:W-:-:S02]  /*6010*/  HFMA2 R17, R21, R4, R17 ;  /* 0x0000000415117231 */ /* 0x000fc40000000011 */
[-C--:B------:R-:W-:Y:S02]  /*6020*/  HFMA2 R29, R22, R4.reuse, R29 ;  /* 0x00000004161d7231 */ /* 0x080fe4000000001d */
[----:B------:R-:W-:Y:S01]  /*6030*/  HFMA2 R19, R19, R4, R39 ;  /* 0x0000000413137231 */ /* 0x000fe20000000027 */
[----:B--2---:R-:W-:Y:S02]  /*6040*/  LOP3.LUT R4, R8, 0x1f001f, RZ, 0xc0, !PT ;  /* 0x001f001f08047812 */ /* 0x004fe400078ec0ff */
[----:B------:R-:W-:Y:S02]  /*6050*/  LOP3.LUT R14, R14, 0x40004, R23, 0xf8, !PT ;  /* 0x000400040e0e7812 */ /* 0x000fe400078ef817 */
        /* <DEDUP_REMOVED lines=8> */
[----:B------:R-:W-:Y:S01]  /*60e0*/  LOP3.LUT R4, R15, 0x80008, R22, 0xf8, !PT ;  /* 0x000800080f047812 */ /* 0x000fe200078ef816 */
[----:B------:R-:W-:-:S02]  /*60f0*/  HADD2 R15, R18, -1040, -1040 ;  /* 0xe410e410120f7430 */ /* 0x000fc40000000000 */
[----:B------:R-:W-:Y:S02]  /*6100*/  HADD2 R20, R20, -1040, -1040 ;  /* 0xe410e41014147430 */ /* 0x000fe40000000000 */
[----:B------:R-:W-:Y:S02]  /*6110*/  HADD2 R21, R21, -1040, -1040 ;  /* 0xe410e41015157430 */ /* 0x000fe40000000000 */
[----:B------:R-:W-:Y:S02]  /*6120*/  HADD2 R23, R23, -1040, -1040 ;  /* 0xe410e41017177430 */ /* 0x000fe40000000000 */
[-C--:B------:R-:W-:Y:S02]  /*6130*/  HFMA2 R15, R15, R5.reuse, R16 ;  /* 0x000000050f0f7231 */ /* 0x080fe40000000010 */
[-C--:B------:R-:W-:Y:S02]  /*6140*/  HFMA2 R16, R20, R5.reuse, R17 ;  /* 0x0000000514107231 */ /* 0x080fe40000000011 */
[----:B------:R-:W-:-:S02]  /*6150*/  HFMA2 R17, R21, R5, R29 ;  /* 0x0000000515117231 */ /* 0x000fc4000000001d */
[----:B------:R-:W-:Y:S01]  /*6160*/  HFMA2 R19, R23, R5, R19 ;  /* 0x0000000517137231 */ /* 0x000fe20000000013 */
        /* <DEDUP_REMOVED lines=13> */
[----:B------:R-:W-:Y:S02]  /*6240*/  LOP3.LUT R5, R14, 0x80008, R39, 0xf8, !PT ;  /* 0x000800080e057812 */ /* 0x000fe400078ef827 */
[----:B------:R-:W-:Y:S02]  /*6250*/  LOP3.LUT R39, R22, 0x64006400, RZ, 0xfc, !PT ;  /* 0x6400640016277812 */ /* 0x000fe400078efcff */
[----:B------:R-:W-:Y:S02]  /*6260*/  LOP3.LUT R9, R9, 0x64006400, RZ, 0xfc, !PT ;  /* 0x6400640009097812 */ /* 0x000fe400078efcff */
[----:B------:R-:W-:Y:S01]  /*6270*/  LOP3.LUT R8, R8, 0x64006400, RZ, 0xfc, !PT ;  /* 0x6400640008087812 */ /* 0x000fe200078efcff */
[----:B------:R-:W-:Y:S01]  /*6280*/  HFMA2 R29, R29, R0.H1_H1, -48, -48 ;  /* 0xd200d2001d1d7431 */ /* 0x000fe20000060000 */
[----:B------:R-:W-:-:S02]  /*6290*/  LOP3.LUT R13, R13, 0x40004, R42, 0xf8, !PT ;  /* 0x000400040d0d7812 */ /* 0x000fc400078ef82a */
[----:B------:R-:W-:Y:S02]  /*62a0*/  SHF.R.U32.HI R11, RZ, 0xa, R11 ;  /* 0x0000000aff0b7819 */ /* 0x000fe4000001160b */
[----:B------:R-:W-:Y:S01]  /*62b0*/  LOP3.LUT R10, R10, 0x1f001f, RZ, 0xc0, !PT ;  /* 0x001f001f0a0a7812 */ /* 0x000fe200078ec0ff */
[-C--:B------:R-:W-:Y:S01]  /*62c0*/  HFMA2 R9, R9, R0.reuse.H1_H1, -48, -48 ;  /* 0xd200d20009097431 */ /* 0x080fe20000060000 */
[----:B------:R-:W-:Y:S01]  /*62d0*/  LOP3.LUT R14, R12, 0x80008, R21, 0xf8, !PT ;  /* 0x000800080c0e7812 */ /* 0x000fe200078ef815 */
[----:B------:R-:W-:Y:S01]  /*62e0*/  HFMA2 R12, R39, R0.H1_H1, -48, -48 ;  /* 0xd200d200270c7431 */ /* 0x000fe20000060000 */
[----:B------:R-:W-:Y:S01]  /*62f0*/  LOP3.LUT R18, R13, 0x80008, R18, 0xf8, !PT ;  /* 0x000800080d127812 */ /* 0x000fe200078ef812 */
[----:B------:R-:W-:Y:S01]  /*6300*/  HADD2 R8, R8, -1040, -1040 ;  /* 0xe410e41008087430 */ /* 0x000fe20000000000 */
[----:B------:R-:W-:Y:S01]  /*6310*/  LOP3.LUT R11, R11, 0x1f001f, RZ, 0xc0, !PT ;  /* 0x001f001f0b0b7812 */ /* 0x000fe200078ec0ff */
[-C--:B------:R-:W-:Y:S01]  /*6320*/  HFMA2 R13, R29, R6.reuse, R16 ;  /* 0x000000061d0d7231 */ /* 0x080fe20000000010 */
[----:B------:R-:W-:Y:S01]  /*6330*/  LOP3.LUT R10, R10, 0x64006400, RZ, 0xfc, !PT ;  /* 0x640064000a0a7812 */ /* 0x000fe200078efcff */
[----:B------:R-:W-:-:S02]  /*6340*/  HFMA2 R12, R12, R6, R17 ;  /* 0x000000060c0c7231 */ /* 0x000fc40000000011 */
[----:B------:R-:W-:Y:S01]  /*6350*/  HFMA2 R19, R9, R6, R19 ;  /* 0x0000000609137231 */ /* 0x000fe20000000013 */
[----:B------:R-:W-:Y:S01]  /*6360*/  LOP3.LUT R17, R11, 0x64006400, RZ, 0xfc, !PT ;  /* 0x640064000b117812 */ /* 0x000fe200078efcff */
[----:B------:R-:W-:Y:S02]  /*6370*/  HFMA2 R13, R8, R7, R13 ;  /* 0x00000007080d7231 */ /* 0x000fe4000000000d */
[----:B------:R-:W-:Y:S02]  /*6380*/  HADD2 R16, R10, -1040, -1040 ;  /* 0xe410e4100a107430 */ /* 0x000fe40000000000 */
[----:B------:R-:W1:Y:S01]  /*6390*/  LDS.128 R8, [UR4+0x30] ;  /* 0x00003004ff087984 */ /* 0x000e620008000c00 */
[----:B------:R-:W-:Y:S01]  /*63a0*/  LOP3.LUT R20, R20, 0x1f001f, RZ, 0xc0, !PT ;  /* 0x001f001f14147812 */ /* 0x000fe200078ec0ff */
[----:B------:R-:W-:-:S03]  /*63b0*/  HFMA2 R23, R23, R0.H1_H1, -48, -48 ;  /* 0xd200d20017177431 */ /* 0x000fc60000060000 */
[----:B------:R-:W-:Y:S01]  /*63c0*/  LOP3.LUT R20, R20, 0x64006400, RZ, 0xfc, !PT ;  /* 0x6400640014147812 */ /* 0x000fe200078efcff */
[----:B------:R-:W-:Y:S02]  /*63d0*/  HFMA2 R15, R23, R6, R15 ;  /* 0x00000006170f7231 */ /* 0x000fe4000000000f */
[-C--:B------:R-:W-:Y:S02]  /*63e0*/  HFMA2 R12, R16, R7.reuse, R12 ;  /* 0x00000007100c7231 */ /* 0x080fe4000000000c */
[----:B------:R-:W-:Y:S02]  /*63f0*/  HADD2 R6, R20, -1040, -1040 ;  /* 0xe410e41014067430 */ /* 0x000fe40000000000 */
[----:B------:R-:W-:Y:S01]  /*6400*/  HADD2 R16, R17, -1040, -1040 ;  /* 0xe410e41011107430 */ /* 0x000fe20000000000 */
[----:B---3--:R-:W-:Y:S01]  /*6410*/  SHF.R.U32.HI R21, RZ, 0xb, R26 ;  /* 0x0000000bff157819 */ /* 0x008fe2000001161a */
[-C--:B------:R-:W-:Y:S01]  /*6420*/  HFMA2 R6, R6, R7.reuse, R15 ;  /* 0x0000000706067231 */ /* 0x080fe2000000000f */
[----:B------:R-:W-:Y:S01]  /*6430*/  SHF.R.U32.HI R15, RZ, 0xb, R24 ;  /* 0x0000000bff0f7819 */ /* 0x000fe20000011618 */
[----:B------:R-:W-:Y:S01]  /*6440*/  HFMA2 R7, R16, R7, R19 ;  /* 0x0000000710077231 */ /* 0x000fe20000000013 */
[----:B------:R-:W-:-:S02]  /*6450*/  SHF.R.U32.HI R17, RZ, 0xb, R25 ;  /* 0x0000000bff117819 */ /* 0x000fc40000011619 */
[C---:B------:R-:W-:Y:S02]  /*6460*/  LOP3.LUT R19, R24.reuse, 0x3e003e0, RZ, 0xc0, !PT ;  /* 0x03e003e018137812 */ /* 0x040fe400078ec0ff */
        /* <DEDUP_REMOVED lines=16> */
[----:B------:R-:W-:-:S02]  /*6570*/  SHF.R.U32.HI R26, RZ, 0xa, R26 ;  /* 0x0000000aff1a7819 */ /* 0x000fc4000001161a */
[----:B------:R-:W-:Y:S02]  /*6580*/  SHF.R.U32.HI R27, RZ, 0xa, R27 ;  /* 0x0000000aff1b7819 */ /* 0x000fe4000001161b */
        /* <DEDUP_REMOVED lines=16> */
[----:B------:R-:W-:Y:S01]  /*6690*/  LOP3.LUT R25, R25, 0x64006400, RZ, 0xfc, !PT ;  /* 0x6400640019197812 */ /* 0x000fe200078efcff */
[----:B-1----:R-:W-:-:S02]  /*66a0*/  HFMA2 R6, R16, R8, R6 ;  /* 0x0000000810067231 */ /* 0x002fc40000000006 */
[----:B------:R-:W-:Y:S01]  /*66b0*/  HFMA2 R13, R19, R8, R13 ;  /* 0x00000008130d7231 */ /* 0x000fe2000000000d */
[----:B------:R-:W-:Y:S01]  /*66c0*/  LOP3.LUT R5, R5, 0x100010, R42, 0xf8, !PT ;  /* 0x0010001005057812 */ /* 0x000fe200078ef82a */
[-C--:B------:R-:W-:Y:S01]  /*66d0*/  HFMA2 R18, R17, R0.reuse.H1_H1, -48, -48 ;  /* 0xd200d20011127431 */ /* 0x080fe20000060000 */
[----:B------:R-:W-:Y:S01]  /*66e0*/  LOP3.LUT R26, R26, 0x64006400, RZ, 0xfc, !PT ;  /* 0x640064001a1a7812 */ /* 0x000fe200078efcff */
[----:B------:R-:W-:Y:S01]  /*66f0*/  HFMA2 R17, R23, R0.H1_H1, -48, -48 ;  /* 0xd200d20017117431 */ /* 0x000fe20000060000 */
[----:B------:R-:W-:Y:S01]  /*6700*/  LOP3.LUT R27, R27, 0x64006400, RZ, 0xfc, !PT ;  /* 0x640064001b1b7812 */ /* 0x000fe200078efcff */
        /* <DEDUP_REMOVED lines=12> */
[----:B------:R-:W-:Y:S02]  /*67d0*/  HADD2 R26, R26, -1040, -1040 ;  /* 0xe410e4101a1a7430 */ /* 0x000fe40000000000 */
[----:B------:R-:W-:Y:S02]  /*67e0*/  HADD2 R27, R27, -1040, -1040 ;  /* 0xe410e4101b1b7430 */ /* 0x000fe40000000000 */
[-C--:B------:R-:W-:Y:S02]  /*67f0*/  HFMA2 R7, R24, R10.reuse, R29 ;  /* 0x0000000a18077231 */ /* 0x080fe4000000001d */
[----:B------:R-:W-:Y:S01]  /*6800*/  HFMA2 R20, R25, R10, R20 ;  /* 0x0000000a19147231 */ /* 0x000fe20000000014 */
[----:B------:R-:W-:Y:S01]  /*6810*/  IADD3 R38, PT, PT, R38, 0x20, RZ ;  /* 0x0000002026267810 */ /* 0x000fe20007ffe0ff */
[----:B------:R-:W-:-:S02]  /*6820*/  HADD2 R14, R14, -1040, -1040 ;  /* 0xe410e4100e0e7430 */ /* 0x000fc40000000000 */
[----:B------:R-:W-:Y:S02]  /*6830*/  HADD2 R15, R15, -1040, -1040 ;  /* 0xe410e4100f0f7430 */ /* 0x000fe40000000000 */
[-C--:B------:R-:W-:Y:S02]  /*6840*/  HFMA2 R13, R26, R10.reuse, R13 ;  /* 0x0000000a1a0d7231 */ /* 0x080fe4000000000d */
[----:B------:R-:W-:Y:S02]  /*6850*/  HFMA2 R17, R27, R10, R17 ;  /* 0x0000000a1b117231 */ /* 0x000fe40000000011 */
[----:B------:R-:W-:Y:S02]  /*6860*/  HADD2 R4, R4, -1040, -1040 ;  /* 0xe410e41004047430 */ /* 0x000fe40000000000 */
[----:B------:R-:W-:Y:S02]  /*6870*/  HADD2 R5, R5, -1040, -1040 ;  /* 0xe410e41005057430 */ /* 0x000fe40000000000 */
[----:B------:R-:W-:-:S02]  /*6880*/  HFMA2 R7, R14, R11, R7 ;  /* 0x0000000b0e077231 */ /* 0x000fc40000000007 */
[-C--:B------:R-:W-:Y:S01]  /*6890*/  HFMA2 R15, R15, R11.reuse, R20 ;  /* 0x0000000b0f0f7231 */ /* 0x080fe20000000014 */
[----:B------:R-:W-:Y:S01]  /*68a0*/  ISETP.GE.AND P0, PT, R38, R28, PT ;  /* 0x0000001c2600720c */ /* 0x000fe20003f06270 */
[-C--:B------:R-:W-:Y:S02]  /*68b0*/  HFMA2 R4, R4, R11.reuse, R13 ;  /* 0x0000000b04047231 */ /* 0x080fe4000000000d */
[----:B------:R-:W-:Y:S02]  /*68c0*/  HFMA2 R5, R5, R11, R17 ;  /* 0x0000000b05057231 */ /* 0x000fe40000000011 */
[----:B------:R-:W-:Y:S02]  /*68d0*/  HADD2 R7, R7.H0_H0, R7.H1_H1 ;  /* 0x3000000707077230 */ /* 0x000fe40000000800 */
[----:B------:R-:W-:Y:S02]  /*68e0*/  HADD2 R15, R15.H0_H0, R15.H1_H1 ;  /* 0x3000000f0f0f7230 */ /* 0x000fe40000000800 */
[----:B------:R-:W-:-:S02]  /*68f0*/  HADD2 R4, R4.H0_H0, R4.H1_H1 ;  /* 0x3000000404047230 */ /* 0x000fc40000000800 */
[----:B------:R-:W-:Y:S01]  /*6900*/  HADD2 R5, R5.H0_H0, R5.H1_H1 ;  /* 0x3000000505057230 */ /* 0x000fe20000000800 */
[----:B------:R-:W-:Y:S02]  /*6910*/  PRMT R7, R7, 0x5410, R15 ;  /* 0x0000541007077816 */ /* 0x000fe4000000000f */
[----:B------:R-:W-:Y:S02]  /*6920*/  PRMT R0, R0, 0x5410, R2 ;  /* 0x0000541000007816 */ /* 0x000fe40000000002 */
[----:B------:R-:W-:Y:S02]  /*6930*/  PRMT R4, R4, 0x5410, R5 ;  /* 0x0000541004047816 */ /* 0x000fe40000000005 */
[----:B0-----:R-:W-:Y:S01]  /*6940*/  PRMT R3, R3, 0x5410, R32 ;  /* 0x0000541003037816 */ /* 0x001fe20000000020 */
[----:B------:R-:W-:Y:S01]  /*6950*/  UIADD3 UR4, UPT, UPT, UR4, 0x40, URZ ;  /* 0x0000004004047890 */ /* 0x000fe2000fffe0ff */
[----:B------:R-:W-:Y:S01]  /*6960*/  HFMA2 R34, R7, R0, R34 ;  /* 0x0000000007227231 */ /* 0x000fe20000000022 */
[----:B------:R-:W-:-:S02]  /*6970*/  MOV R26, R30 ;  /* 0x0000001e001a7202 */ /* 0x000fc40000000f00 */
[----:B------:R-:W-:Y:S01]  /*6980*/  MOV R27, R31 ;  /* 0x0000001f001b7202 */ /* 0x000fe20000000f00 */
[----:B------:R-:W-:Y:S02]  /*6990*/  HFMA2 R33, R4, R3, R33 ;  /* 0x0000000304217231 */ /* 0x000fe40000000021 */
[----:B------:R-:W-:Y:S01]  /*69a0*/  IMAD.WIDE R30, R35, 0x4, R40 ;  /* 0x00000004231e7825 */ /* 0x000fe200078e0228 */
[----:B------:R-:W-:Y:S06]  /*69b0*/  @!P0 BRA `(.L_x_5071) ;  /* 0xffffffe800a08947 */ /* 0x000fec000383ffff */
[----:B------:R-:W-:-:S07]  /*69c0*/  IMAD.WIDE R26, R35, 0x14, R26 ;  /* 0x00000014231a7825 */ /* 0x000fce00078e021a */
.L_x_5070:
[----:B------:R-:W-:-:S04]  /*69d0*/  VIMNMX R16, PT, PT, R37, UR13, PT ;  /* 0x0000000d25107c48 */ /* 0x000fc8000bfe0100 */
[----:B------:R-:W-:-:S13]  /*69e0*/  ISETP.GT.AND P0, PT, R16, R38, PT ;  /* 0x000000261000720c */ /* 0x000fda0003f04270 */
[----:B------:R-:W-:Y:S05]  /*69f0*/  @!P0 BRA `(.L_x_5072) ;  /* 0x0000002000fc8947 */ /* 0x000fea0003800000 */
[----:B------:R-:W-:Y:S02]  /*6a00*/  MOV R18, R26 ;  /* 0x0000001a00127202 */ /* 0x000fe40000000f00 */
[----:B------:R-:W-:-:S07]  /*6a10*/  MOV R19, R27 ;  /* 0x0000001b00137202 */ /* 0x000fce0000000f00 */
.L_x_5073:
[----:B------:R-:W2:Y:S01]  /*6a20*/  LDG.E.128.CONSTANT R12, desc[UR6][R18.64] ;  /* 0x00000006120c7981 */ /* 0x000ea2000c1e9d00 */
[----:B------:R-:W-:-:S03]  /*6a30*/  IMAD.WIDE R22, R35, 0x4, R18 ;  /* 0x0000000423167825 */ /* 0x000fc600078e0212 */
[----:B------:R-:W1:Y:S04]  /*6a40*/  LDS.64 R20, [UR4] ;  /* 0x00000004ff147984 */ /* 0x000e680008000a00 */
[----:B------:R-:W3:Y:S01]  /*6a50*/  LDG.E.128.CONSTANT R8, desc[UR6][R22.64] ;  /* 0x0000000616087981 */ /* 0x000ee2000c1e9d00 */
[----:B------:R-:W-:-:S05]  /*6a60*/  IMAD.WIDE R46, R35, 0x4, R22 ;  /* 0x00000004232e7825 */ /* 0x000fca00078e0216 */
[----:B------:R4:W5:Y:S01]  /*6a70*/  LDG.E.128.CONSTANT R4, desc[UR6][R46.64] ;  /* 0x000000062e047981 */ /* 0x000962000c1e9d00 */
[----:B------:R-:W-:-:S05]  /*6a80*/  HFMA2 R27, -RZ, RZ, 0, 0.0625 ;  /* 0x00002c00ff1b7431 */ /* 0x000fca00000001ff */
[----:B------:R-:W-:Y:S01]  /*6a90*/  PRMT R0, R0, 0x5410, R27 ;  /* 0x0000541000007816 */ /* 0x000fe2000000001b */
[----:B-1----:R-:W-:Y:S02]  /*6aa0*/  HADD2.F32 R29, -RZ, R20.H1_H1 ;  /* 0x30000014ff1d7230 */ /* 0x002fe40000004100 */
[----:B----4-:R-:W-:Y:S01]  /*6ab0*/  IMAD.WIDE R46, R35, 0x4, R46 ;  /* 0x00000004232e7825 */ /* 0x010fe200078e022e */
        /* <DEDUP_REMOVED lines=10> */
[----:B------:R-:W-:Y:S02]  /*6b60*/  HADD2 R24, R24, -1032, -1032 ;  /* 0xe408e40818187430 */ /* 0x000fe40000000000 */
[----:B------:R-:W-:-:S02]  /*6b70*/  HADD2.F32 R17, -RZ, R22.H0_H0 ;  /* 0x20000016ff117230 */ /* 0x000fc40000004100 */
[----:B------:R-:W-:Y:S02]  /*6b80*/  HADD2 R26, R26, -1032, -1032 ;  /* 0xe408e4081a1a7430 */ /* 0x000fe40000000000 */
[----:B------:R-:W-:Y:S02]  /*6b90*/  HADD2.F32 R30, -RZ, R22.H1_H1 ;  /* 0x30000016ff1e7230 */ /* 0x000fe40000004100 */
[----:B------:R-:W-:Y:S02]  /*6ba0*/  HADD2.F32 R22, -RZ, R20.H0_H0 ;  /* 0x20000014ff167230 */ /* 0x000fe40000004100 */
[----:B------:R-:W-:Y:S02]  /*6bb0*/  HADD2.F32 R23, -RZ, R25.H0_H0 ;  /* 0x20000019ff177230 */ /* 0x000fe40000004100 */
[--C-:B------:R-:W-:Y:S02]  /*6bc0*/  HADD2.F32 R31, -RZ, R24.reuse.H0_H0 ;  /* 0x20000018ff1f7230 */ /* 0x100fe40000004100 */
[----:B------:R-:W-:-:S02]  /*6bd0*/  HADD2.F32 R27, -RZ, R24.H1_H1 ;  /* 0x30000018ff1b7230 */ /* 0x000fc40000004100 */
[----:B------:R-:W-:Y:S02]  /*6be0*/  HADD2.F32 R24, -RZ, R25.H1_H1 ;  /* 0x30000019ff187230 */ /* 0x000fe40000004100 */
[C---:B------:R-:W-:Y:S01]  /*6bf0*/  FFMA.FTZ R23, R22.reuse, R23, RZ ;  /* 0x0000001716177223 */ /* 0x040fe200000100ff */
[--C-:B------:R-:W-:Y:S02]  /*6c00*/  HADD2.F32 R25, -RZ, R26.reuse.H0_H0 ;  /* 0x2000001aff197230 */ /* 0x100fe40000004100 */
[----:B------:R-:W-:Y:S02]  /*6c10*/  HADD2.F32 R26, -RZ, R26.H1_H1 ;  /* 0x3000001aff1a7230 */ /* 0x000fe40000004100 */
[----:B------:R-:W-:Y:S01]  /*6c20*/  FFMA.FTZ R17, R17, R22, RZ ;  /* 0x0000001611117223 */ /* 0x000fe200000100ff */
[C---:B------:R-:W-:Y:S01]  /*6c30*/  FFMA.FTZ R20, R22.reuse, R31, RZ ;  /* 0x0000001f16147223 */ /* 0x040fe200000100ff */
[----:B------:R-:W-:Y:S01]  /*6c40*/  FFMA.FTZ R25, R22, R25, RZ ;  /* 0x0000001916197223 */ /* 0x000fe200000100ff */
[----:B------:R-:W-:-:S02]  /*6c50*/  FFMA.FTZ R24, R29, R24, R23 ;  /* 0x000000181d187223 */ /* 0x000fc40000010017 */
[----:B------:R-:W1:Y:S01]  /*6c60*/  LDS.64 R22, [UR4+0x8] ;  /* 0x00000804ff167984 */ /* 0x000e620008000a00 */
[----:B------:R-:W-:Y:S01]  /*6c70*/  FFMA.FTZ R25, R29, R26, R25 ;  /* 0x0000001a1d197223 */ /* 0x000fe20000010019 */
[----:B------:R-:W-:Y:S01]  /*6c80*/  FFMA.FTZ R30, R30, R29, R17 ;  /* 0x0000001d1e1e7223 */ /* 0x000fe20000010011 */
[----:B------:R-:W-:Y:S02]  /*6c90*/  LOP3.LUT R26, R13, 0xf000f0, RZ, 0xc0, !PT ;  /* 0x00f000f00d1a7812 */ /* 0x000fe400078ec0ff */
[----:B------:R-:W-:Y:S02]  /*6ca0*/  LOP3.LUT R17, R12, 0xf000f0, RZ, 0xc0, !PT ;  /* 0x00f000f00c117812 */ /* 0x000fe400078ec0ff */
[----:B------:R-:W-:Y:S01]  /*6cb0*/  LOP3.LUT R28, R14, 0xf000f0, RZ, 0xc0, !PT ;  /* 0x00f000f00e1c7812 */ /* 0x000fe200078ec0ff */
[----:B------:R-:W-:Y:S01]  /*6cc0*/  FFMA.FTZ R20, R29, R27, R20 ;  /* 0x0000001b1d147223 */ /* 0x000fe20000010014 */
[----:B------:R-:W-:Y:S02]  /*6cd0*/  LOP3.LUT R27, R26, 0x64006400, RZ, 0xfc, !PT ;  /* 0x640064001a1b7812 */ /* 0x000fe400078efcff */
[----:B------:R-:W-:-:S02]  /*6ce0*/  LOP3.LUT R17, R17, 0x64006400, RZ, 0xfc, !PT ;  /* 0x6400640011117812 */ /* 0x000fc400078efcff */
[----:B------:R-:W-:Y:S02]  /*6cf0*/  LOP3.LUT R31, R28, 0x64006400, RZ, 0xfc, !PT ;  /* 0x640064001c1f7812 */ /* 0x000fe400078efcff */
[----:B------:R-:W-:Y:S01]  /*6d00*/  LOP3.LUT R29, R15, 0xf000f0, RZ, 0xc0, !PT ;  /* 0x00f000f00f1d7812 */ /* 0x000fe200078ec0ff */
[-C--:B------:R-:W-:Y:S02]  /*6d10*/  HFMA2 R26, R27, R0.reuse.H1_H1, -72, -72 ;  /* 0xd480d4801b1a7431 */ /* 0x080fe40000060000 */
[-C--:B------:R-:W-:Y:S01]  /*6d20*/  HFMA2 R28, R17, R0.reuse.H1_H1, -72, -72 ;  /* 0xd480d480111c7431 */ /* 0x080fe20000060000 */
[----:B------:R-:W-:Y:S01]  /*6d30*/  LOP3.LUT R17, R29, 0x64006400, RZ, 0xfc, !PT ;  /* 0x640064001d117812 */ /* 0x000fe200078efcff */
[-C--:B------:R-:W-:Y:S02]  /*6d40*/  HFMA2 R27, R31, R0.reuse.H1_H1, -72, -72 ;  /* 0xd480d4801f1b7431 */ /* 0x080fe40000060000 */
[----:B------:R-:W-:Y:S02]  /*6d50*/  HADD2.F32 R29, -RZ, R21.H0_H0 ;  /* 0x20000015ff1d7230 */ /* 0x000fe40000004100 */
[----:B------:R-:W-:-:S02]  /*6d60*/  HFMA2 R17, R17, R0.H1_H1, -72, -72 ;  /* 0xd480d48011117431 */ /* 0x000fc40000060000 */
[----:B------:R-:W-:Y:S01]  /*6d70*/  HADD2.F32 R31, -RZ, R27.H0_H0 ;  /* 0x2000001bff1f7230 */ /* 0x000fe20000004100 */
[----:B------:R-:W-:Y:S01]  /*6d80*/  SHF.R.U32.HI R13, RZ, 0x8, R13 ;  /* 0x00000008ff0d7819 */ /* 0x000fe2000001160d */
[----:B------:R-:W-:Y:S02]  /*6d90*/  HADD2.F32 R41, -RZ, R28.H0_H0 ;  /* 0x2000001cff297230 */ /* 0x000fe40000004100 */
[----:B------:R-:W-:Y:S02]  /*6da0*/  HADD2.F32 R39, -RZ, R26.H0_H0 ;  /* 0x2000001aff277230 */ /* 0x000fe40000004100 */
[----:B------:R-:W-:Y:S01]  /*6db0*/  FFMA.FTZ R42, R29, R31, R24 ;  /* 0x0000001f1d2a7223 */ /* 0x000fe20000010018 */
[----:B------:R-:W-:Y:S02]  /*6dc0*/  HADD2.F32 R40, -RZ, R17.H0_H0 ;  /* 0x20000011ff287230 */ /* 0x000fe40000004100 */
[----:B------:R-:W-:Y:S02]  /*6dd0*/  HADD2.F32 R31, -RZ, R28.H1_H1 ;  /* 0x3000001cff1f7230 */ /* 0x000fe40000004100 */
[----:B------:R-:W-:Y:S01]  /*6de0*/  HADD2.F32 R28, -RZ, R26.H1_H1 ;  /* 0x3000001aff1c7230 */ /* 0x000fe20000004100 */
[----:B------:R-:W-:Y:S01]  /*6df0*/  LOP3.LUT R26, R13, 0xf000f, RZ, 0xc0, !PT ;  /* 0x000f000f0d1a7812 */ /* 0x000fe200078ec0ff */
[----:B------:R-:W-:Y:S01]  /*6e00*/  FFMA.FTZ R30, R41, R29, R30 ;  /* 0x0000001d291e7223 */ /* 0x000fe2000001001e */
[C---:B------:R-:W-:Y:S01]  /*6e10*/  FFMA.FTZ R20, R29.reuse, R39, R20 ;  /* 0x000000271d147223 */ /* 0x040fe20000010014 */
[----:B------:R-:W-:Y:S01]  /*6e20*/  FFMA.FTZ R24, R29, R40, R25 ;  /* 0x000000281d187223 */ /* 0x000fe20000010019 */
[----:B------:R-:W-:-:S02]  /*6e30*/  LOP3.LUT R29, R26, 0x64006400, RZ, 0xfc, !PT ;  /* 0x640064001a1d7812 */ /* 0x000fc400078efcff */
[----:B------:R-:W-:Y:S01]  /*6e40*/  SHF.R.U32.HI R12, RZ, 0x8, R12 ;  /* 0x00000008ff0c7819 */ /* 0x000fe2000001160c */
[----:B------:R-:W-:Y:S02]  /*6e50*/  HADD2.F32 R21, -RZ, R21.H1_H1 ;  /* 0x30000015ff157230 */ /* 0x000fe40000004100 */
[----:B------:R-:W-:Y:S01]  /*6e60*/  HADD2 R29, R29, -1032, -1032 ;  /* 0xe408e4081d1d7430 */ /* 0x000fe20000000000 */
[----:B------:R-:W-:Y:S01]  /*6e70*/  LOP3.LUT R25, R12, 0xf000f, RZ, 0xc0, !PT ;  /* 0x000f000f0c197812 */ /* 0x000fe200078ec0ff */
[----:B------:R-:W-:Y:S01]  /*6e80*/  HADD2.F32 R27, -RZ, R27.H1_H1 ;  /* 0x3000001bff1b7230 */ /* 0x000fe20000004100 */
[----:B------:R-:W-:Y:S01]  /*6e90*/  SHF.R.U32.HI R14, RZ, 0x8, R14 ;  /* 0x00000008ff0e7819 */ /* 0x000fe2000001160e */
[----:B------:R-:W-:Y:S01]  /*6ea0*/  FFMA.FTZ R30, R31, R21, R30 ;  /* 0x000000151f1e7223 */ /* 0x000fe2000001001e */
[----:B------:R-:W-:Y:S01]  /*6eb0*/  HADD2.F32 R26, -RZ, R17.H1_H1 ;  /* 0x30000011ff1a7230 */ /* 0x000fe20000004100 */
[----:B------:R-:W-:Y:S01]  /*6ec0*/  SHF.R.U32.HI R15, RZ, 0x8, R15 ;  /* 0x00000008ff0f7819 */ /* 0x000fe2000001160f */
[----:B-1----:R-:W-:Y:S01]  /*6ed0*/  HADD2.F32 R17, -RZ, R22.H0_H0 ;  /* 0x20000016ff117230 */ /* 0x002fe20000004100 */
[----:B------:R-:W-:Y:S01]  /*6ee0*/  LOP3.LUT R25, R25, 0x64006400, RZ, 0xfc, !PT ;  /* 0x6400640019197812 */ /* 0x000fe200078efcff */
[----:B------:R-:W-:-:S02]  /*6ef0*/  HADD2.F32 R31, -RZ, R29.H0_H0 ;  /* 0x2000001dff1f7230 */ /* 0x000fc40000004100 */
[C---:B------:R-:W-:Y:S01]  /*6f00*/  FFMA.FTZ R28, R21.reuse, R28, R20 ;  /* 0x0000001c151c7223 */ /* 0x040fe20000010014 */
[----:B------:R-:W-:Y:S01]  /*6f10*/  LOP3.LUT R40, R14, 0xf000f, RZ, 0xc0, !PT ;  /* 0x000f000f0e287812 */ /* 0x000fe200078ec0ff */
[----:B------:R-:W-:Y:S01]  /*6f20*/  FFMA.FTZ R20, R21, R27, R42 ;  /* 0x0000001b15147223 */ /* 0x000fe2000001002a */
[----:B------:R-:W-:Y:S01]  /*6f30*/  LOP3.LUT R39, R15, 0xf000f, RZ, 0xc0, !PT ;  /* 0x000f000f0f277812 */ /* 0x000fe200078ec0ff */
[----:B------:R-:W-:Y:S02]  /*6f40*/  HADD2 R27, R25, -1032, -1032 ;  /* 0xe408e408191b7430 */ /* 0x000fe40000000000 */
[----:B------:R-:W-:Y:S01]  /*6f50*/  FFMA.FTZ R31, R17, R31, R28 ;  /* 0x0000001f111f7223 */ /* 0x000fe2000001001c */
[----:B------:R-:W-:Y:S01]  /*6f60*/  HADD2.F32 R29, -RZ, R29.H1_H1 ;  /* 0x3000001dff1d7230 */ /* 0x000fe20000004100 */
[----:B------:R-:W-:Y:S01]  /*6f70*/  LOP3.LUT R40, R40, 0x64006400, RZ, 0xfc, !PT ;  /* 0x6400640028287812 */ /* 0x000fe200078efcff */
[----:B------:R-:W-:Y:S01]  /*6f80*/  HADD2.F32 R28, -RZ, R22.H1_H1 ;  /* 0x30000016ff1c7230 */ /* 0x000fe20000004100 */
[----:B------:R-:W-:Y:S01]  /*6f90*/  LOP3.LUT R39, R39, 0x64006400, RZ, 0xfc, !PT ;  /* 0x6400640027277812 */ /* 0x000fe200078efcff */
[----:B------:R-:W-:-:S02]  /*6fa0*/  HADD2.F32 R25, -RZ, R27.H0_H0 ;  /* 0x2000001bff197230 */ /* 0x000fc40000004100 */
[----:B------:R-:W-:Y:S01]  /*6fb0*/  FFMA.FTZ R26, R21, R26, R24 ;  /* 0x0000001a151a7223 */ /* 0x000fe20000010018 */
[----:B------:R-:W-:Y:S02]  /*6fc0*/  HADD2 R21, R40, -1032, -1032 ;  /* 0xe408e40828157430 */ /* 0x000fe40000000000 */
[----:B------:R-:W-:Y:S01]  /*6fd0*/  FFMA.FTZ R31, R28, R29, R31 ;  /* 0x0000001d1c1f7223 */ /* 0x000fe2000001001f */
[----:B------:R-:W-:Y:S01]  /*6fe0*/  LOP3.LUT R29, R13, 0xf000f0, RZ, 0xc0, !PT ;  /* 0x00f000f00d1d7812 */ /* 0x000fe200078ec0ff */
[----:B------:R-:W-:Y:S01]  /*6ff0*/  HADD2 R24, R39, -1032, -1032 ;  /* 0xe408e40827187430 */ /* 0x000fe20000000000 */
[----:B------:R-:W-:Y:S01]  /*7000*/  LOP3.LUT R12, R12, 0xf000f0, RZ, 0xc0, !PT ;  /* 0x00f000f00c0c7812 */ /* 0x000fe200078ec0ff */
[----:B------:R-:W-:Y:S01]  /*7010*/  FFMA.FTZ R25, R25, R17, R30 ;  /* 0x0000001119197223 */ /* 0x000fe2000001001e */
[----:B------:R-:W-:Y:S01]  /*7020*/  HADD2.F32 R30, -RZ, R27.H1_H1 ;  /* 0x3000001bff1e7230 */ /* 0x000fe20000004100 */
[----:B------:R-:W-:Y:S01]  /*7030*/  LOP3.LUT R14, R14, 0xf000f0, RZ, 0xc0, !PT ;  /* 0x00f000f00e0e7812 */ /* 0x000fe200078ec0ff */
[----:B------:R-:W-:Y:S01]  /*7040*/  HADD2.F32 R27, -RZ, R21.H0_H0 ;  /* 0x20000015ff1b7230 */ /* 0x000fe20000004100 */
[----:B------:R-:W-:Y:S01]  /*7050*/  LOP3.LUT R29, R29, 0x64006400, RZ, 0xfc, !PT ;  /* 0x640064001d1d7812 */ /* 0x000fe200078efcff */
[----:B------:R-:W-:Y:S01]  /*7060*/  HADD2.F32 R39, -RZ, R24.H0_H0 ;  /* 0x20000018ff277230 */ /* 0x000fe20000004100 */
[----:B------:R-:W-:-:S02]  /*7070*/  LOP3.LUT R13, R12, 0x64006400, RZ, 0xfc, !PT ;  /* 0x640064000c0d7812 */ /* 0x000fc400078efcff */
[----:B------:R-:W-:Y:S02]  /*7080*/  LOP3.LUT R12, R15, 0xf000f0, RZ, 0xc0, !PT ;  /* 0x00f000f00f0c7812 */ /* 0x000fe400078ec0ff */
[----:B------:R-:W-:Y:S01]  /*7090*/  LOP3.LUT R15, R14, 0x64006400, RZ, 0xfc, !PT ;  /* 0x640064000e0f7812 */ /* 0x000fe200078efcff */
[-C--:B------:R-:W-:Y:S02]  /*70a0*/  HFMA2 R14, R29, R0.reuse.H1_H1, -72, -72 ;  /* 0xd480d4801d0e7431 */ /* 0x080fe40000060000 */
[C---:B------:R-:W-:Y:S01]  /*70b0*/  FFMA.FTZ R27, R17.reuse, R27, R20 ;  /* 0x0000001b111b7223 */ /* 0x040fe20000010014 */
[----:B------:R-:W-:Y:S01]  /*70c0*/  LOP3.LUT R29, R12, 0x64006400, RZ, 0xfc, !PT ;  /* 0x640064000c1d7812 */ /* 0x000fe200078efcff */
[----:B------:R-:W-:Y:S01]  /*70d0*/  FFMA.FTZ R17, R17, R39, R26 ;  /* 0x0000002711117223 */ /* 0x000fe2000001001a */
[----:B------:R-:W-:Y:S02]  /*70e0*/  HADD2.F32 R26, -RZ, R21.H1_H1 ;  /* 0x30000015ff1a7230 */ /* 0x000fe40000004100 */
[----:B------:R-:W-:-:S02]  /*70f0*/  HFMA2 R13, R13, R0.H1_H1, -72, -72 ;  /* 0xd480d4800d0d7431 */ /* 0x000fc40000060000 */
[-C--:B------:R-:W-:Y:S02]  /*7100*/  HFMA2 R15, R15, R0.reuse.H1_H1, -72, -72 ;  /* 0xd480d4800f0f7431 */ /* 0x080fe40000060000 */
[----:B------:R-:W-:Y:S02]  /*7110*/  HADD2.F32 R39, -RZ, R24.H1_H1 ;  /* 0x30000018ff277230 */ /* 0x000fe40000004100 */
[----:B------:R-:W-:Y:S02]  /*7120*/  HFMA2 R12, R29, R0.H1_H1, -72, -72 ;  /* 0xd480d4801d0c7431 */ /* 0x000fe40000060000 */
[----:B------:R-:W-:Y:S02]  /*7130*/  HADD2.F32 R22, -RZ, R23.H0_H0 ;  /* 0x20000017ff167230 */ /* 0x000fe40000004100 */
[----:B------:R-:W-:Y:S01]  /*7140*/  FFMA.FTZ R27, R28, R26, R27 ;  /* 0x0000001a1c1b7223 */ /* 0x000fe2000001001b */
[----:B------:R-:W-:Y:S02]  /*7150*/  HADD2.F32 R24, -RZ, R13.H0_H0 ;  /* 0x2000000dff187230 */ /* 0x000fe40000004100 */
[----:B------:R-:W-:Y:S01]  /*7160*/  FFMA.FTZ R25, R30, R28, R25 ;  /* 0x0000001c1e197223 */ /* 0x000fe20000010019 */
[----:B------:R-:W-:Y:S01]  /*7170*/  HADD2.F32 R26, -RZ, R14.H0_H0 ;  /* 0x2000000eff1a7230 */ /* 0x000fe20000004100 */
[----:B------:R-:W1:Y:S01]  /*7180*/  LDS.64 R20, [UR4+0x10] ;  /* 0x00001004ff147984 */ /* 0x000e620008000a00 */
[----:B------:R-:W-:-:S02]  /*7190*/  HADD2.F32 R30, -RZ, R15.H0_H0 ;  /* 0x2000000fff1e7230 */ /* 0x000fc40000004100 */
[----:B------:R-:W-:Y:S01]  /*71a0*/  FFMA.FTZ R17, R28, R39, R17 ;  /* 0x000000271c117223 */ /* 0x000fe20000010011 */
[----:B------:R-:W-:Y:S02]  /*71b0*/  HADD2.F32 R29, -RZ, R12.H0_H0 ;  /* 0x2000000cff1d7230 */ /* 0x000fe40000004100 */
[----:B------:R-:W-:Y:S01]  /*71c0*/  FFMA.FTZ R24, R24, R22, R25 ;  /* 0x0000001618187223 */ /* 0x000fe20000010019 */
[----:B------:R-:W-:Y:S02]  /*71d0*/  HADD2.F32 R23, -RZ, R23.H1_H1 ;  /* 0x30000017ff177230 */ /* 0x000fe40000004100 */
[----:B------:R-:W-:Y:S02]  /*71e0*/  HADD2.F32 R13, -RZ, R13.H1_H1 ;  /* 0x3000000dff0d7230 */ /* 0x000fe40000004100 */
[C---:B------:R-:W-:Y:S01]  /*71f0*/  FFMA.FTZ R26, R22.reuse, R26, R31 ;  /* 0x0000001a161a7223 */ /* 0x040fe2000001001f */
[----:B------:R-:W-:Y:S02]  /*7200*/  HADD2.F32 R14, -RZ, R14.H1_H1 ;  /* 0x3000000eff0e7230 */ /* 0x000fe40000004100 */
[C---:B------:R-:W-:Y:S01]  /*7210*/  FFMA.FTZ R25, R22.reuse, R30, R27 ;  /* 0x0000001e16197223 */ /* 0x040fe2000001001b */
[----:B------:R-:W-:Y:S01]  /*7220*/  FFMA.FTZ R22, R22, R29, R17 ;  /* 0x0000001d16167223 */ /* 0x000fe20000010011 */
[----:B------:R-:W-:Y:S01]  /*7230*/  FFMA.FTZ R17, R13, R23, R24 ;  /* 0x000000170d117223 */ /* 0x000fe20000010018 */
[----:B------:R-:W-:-:S02]  /*7240*/  HADD2.F32 R28, -RZ, R15.H1_H1 ;  /* 0x3000000fff1c7230 */ /* 0x000fc40000004100 */
[C---:B------:R-:W-:Y:S01]  /*7250*/  FFMA.FTZ R24, R23.reuse, R14, R26 ;  /* 0x0000000e17187223 */ /* 0x040fe2000001001a */
[----:B------:R-:W-:Y:S02]  /*7260*/  HADD2.F32 R26, -RZ, R12.H1_H1 ;  /* 0x3000000cff1a7230 */ /* 0x000fe40000004100 */
[----:B------:R-:W2:Y:S01]  /*7270*/  LDG.E.128.CONSTANT R12, desc[UR6][R46.64] ;  /* 0x000000062e0c7981 */ /* 0x000ea2000c1e9d00 */
[----:B------:R-:W-:Y:S01]  /*7280*/  FFMA.FTZ R25, R23, R28, R25 ;  /* 0x0000001c17197223 */ /* 0x000fe20000010019 */
[----:B---3--:R-:W-:Y:S02]  /*7290*/  LOP3.LUT R27, R8, 0xf000f, RZ, 0xc0, !PT ;  /* 0x000f000f081b7812 */ /* 0x008fe400078ec0ff */
        /* <DEDUP_REMOVED lines=11> */
[----:B------:R-:W-:Y:S01]  /*7350*/  FFMA.FTZ R26, R23, R26, R22 ;  /* 0x0000001a171a7223 */ /* 0x000fe20000010016 */
[----:B-1----:R-:W-:Y:S02]  /*7360*/  HADD2.F32 R22, -RZ, R20.H0_H0 ;  /* 0x20000014ff167230 */ /* 0x002fe40000004100 */
[----:B------:R-:W-:Y:S02]  /*7370*/  HADD2.F32 R27, -RZ, R30.H0_H0 ;  /* 0x2000001eff1b7230 */ /* 0x000fe40000004100 */
[----:B------:R-:W-:Y:S02]  /*7380*/  HADD2.F32 R41, -RZ, R31.H0_H0 ;  /* 0x2000001fff297230 */ /* 0x000fe40000004100 */
[----:B------:R-:W-:Y:S02]  /*7390*/  HADD2.F32 R29, -RZ, R39.H0_H0 ;  /* 0x20000027ff1d7230 */ /* 0x000fe40000004100 */
[----:B------:R-:W-:-:S02]  /*73a0*/  HADD2.F32 R23, -RZ, R28.H0_H0 ;  /* 0x2000001cff177230 */ /* 0x000fc40000004100 */
[----:B------:R-:W-:Y:S01]  /*73b0*/  FFMA.FTZ R42, R27, R22, RZ ;  /* 0x000000161b2a7223 */ /* 0x000fe200000100ff */
[C---:B------:R-:W-:Y:S01]  /*73c0*/  FFMA.FTZ R27, R22.reuse, R41, RZ ;  /* 0x00000029161b7223 */ /* 0x040fe200000100ff */
[C---:B------:R-:W-:Y:S01]  /*73d0*/  FFMA.FTZ R29, R22.reuse, R29, RZ ;  /* 0x0000001d161d7223 */ /* 0x040fe200000100ff */
[----:B------:R-:W-:Y:S01]  /*73e0*/  FFMA.FTZ R23, R22, R23, RZ ;  /* 0x0000001716177223 */ /* 0x000fe200000100ff */
[----:B------:R-:W-:Y:S02]  /*73f0*/  HADD2.F32 R22, -RZ, R20.H1_H1 ;  /* 0x30000014ff167230 */ /* 0x000fe40000004100 */
[----:B------:R-:W-:Y:S02]  /*7400*/  HADD2.F32 R41, -RZ, R30.H1_H1 ;  /* 0x3000001eff297230 */ /* 0x000fe40000004100 */
[----:B------:R-:W-:Y:S02]  /*7410*/  HADD2.F32 R20, -RZ, R31.H1_H1 ;  /* 0x3000001fff147230 */ /* 0x000fe40000004100 */
[----:B------:R-:W-:-:S02]  /*7420*/  HADD2.F32 R30, -RZ, R39.H1_H1 ;  /* 0x30000027ff1e7230 */ /* 0x000fc40000004100 */
[----:B------:R-:W-:Y:S01]  /*7430*/  HADD2.F32 R28, -RZ, R28.H1_H1 ;  /* 0x3000001cff1c7230 */ /* 0x000fe20000004100 */
[----:B------:R-:W-:Y:S01]  /*7440*/  LOP3.LUT R31, R8, 0xf000f0, RZ, 0xc0, !PT ;  /* 0x00f000f0081f7812 */ /* 0x000fe200078ec0ff */
[C---:B------:R-:W-:Y:S01]  /*7450*/  FFMA.FTZ R20, R22.reuse, R20, R27 ;  /* 0x0000001416147223 */ /* 0x040fe2000001001b */
[----:B------:R-:W-:Y:S01]  /*7460*/  FFMA.FTZ R42, R41, R22, R42 ;  /* 0x00000016292a7223 */ /* 0x000fe2000001002a */
[C---:B------:R-:W-:Y:S01]  /*7470*/  FFMA.FTZ R27, R22.reuse, R30, R29 ;  /* 0x0000001e161b7223 */ /* 0x040fe2000001001d */
[----:B------:R-:W-:Y:S01]  /*7480*/  FFMA.FTZ R28, R22, R28, R23 ;  /* 0x0000001c161c7223 */ /* 0x000fe20000010017 */
[----:B------:R-:W-:Y:S02]  /*7490*/  LOP3.LUT R22, R9, 0xf000f0, RZ, 0xc0, !PT ;  /* 0x00f000f009167812 */ /* 0x000fe400078ec0ff */
[----:B------:R-:W-:Y:S02]  /*74a0*/  LOP3.LUT R23, R31, 0x64006400, RZ, 0xfc, !PT ;  /* 0x640064001f177812 */ /* 0x000fe400078efcff */
[----:B------:R-:W-:-:S03]  /*74b0*/  LOP3.LUT R31, R22, 0x64006400, RZ, 0xfc, !PT ;  /* 0x64006400161f7812 */ /* 0x000fc600078efcff */
[----:B------:R-:W-:Y:S02]  /*74c0*/  HFMA2 R30, R23, R0.H1_H1, -72, -72 ;  /* 0xd480d480171e7431 */ /* 0x000fe40000060000 */
[----:B------:R-:W1:Y:S01]  /*74d0*/  LDS.64 R22, [UR4+0x18] ;  /* 0x00001804ff167984 */ /* 0x000e620008000a00 */
[----:B------:R-:W-:Y:S02]  /*74e0*/  LOP3.LUT R39, R10, 0xf000f0, RZ, 0xc0, !PT ;  /* 0x00f000f00a277812 */ /* 0x000fe400078ec0ff */
[----:B------:R-:W-:Y:S02]  /*74f0*/  LOP3.LUT R43, R11, 0xf000f0, RZ, 0xc0, !PT ;  /* 0x00f000f00b2b7812 */ /* 0x000fe400078ec0ff */
[----:B------:R-:W-:Y:S02]  /*7500*/  LOP3.LUT R39, R39, 0x64006400, RZ, 0xfc, !PT ;  /* 0x6400640027277812 */ /* 0x000fe400078efcff */
[----:B------:R-:W-:Y:S01]  /*7510*/  LOP3.LUT R43, R43, 0x64006400, RZ, 0xfc, !PT ;  /* 0x640064002b2b7812 */ /* 0x000fe200078efcff */
[----:B------:R-:W-:-:S02]  /*7520*/  HADD2.F32 R29, -RZ, R21.H0_H0 ;  /* 0x20000015ff1d7230 */ /* 0x000fc40000004100 */
[-C--:B------:R-:W-:Y:S02]  /*7530*/  HFMA2 R31, R31, R0.reuse.H1_H1, -72, -72 ;  /* 0xd480d4801f1f7431 */ /* 0x080fe40000060000 */
[----:B------:R-:W-:Y:S02]  /*7540*/  HADD2.F32 R41, -RZ, R30.H0_H0 ;  /* 0x2000001eff297230 */ /* 0x000fe40000004100 */
[-C--:B------:R-:W-:Y:S02]  /*7550*/  HFMA2 R39, R39, R0.reuse.H1_H1, -72, -72 ;  /* 0xd480d48027277431 */ /* 0x080fe40000060000 */
[----:B------:R-:W-:Y:S02]  /*7560*/  HFMA2 R40, R43, R0.H1_H1, -72, -72 ;  /* 0xd480d4802b287431 */ /* 0x000fe40000060000 */
[----:B------:R-:W-:Y:S01]  /*7570*/  FFMA.FTZ R41, R41, R29, R42 ;  /* 0x0000001d29297223 */ /* 0x000fe2000001002a */
[----:B------:R-:W-:Y:S02]  /*7580*/  HADD2.F32 R42, -RZ, R31.H0_H0 ;  /* 0x2000001fff2a7230 */ /* 0x000fe40000004100 */
[----:B------:R-:W-:-:S02]  /*7590*/  HADD2.F32 R43, -RZ, R39.H0_H0 ;  /* 0x20000027ff2b7230 */ /* 0x000fc40000004100 */
[----:B------:R-:W-:Y:S01]  /*75a0*/  HADD2.F32 R44, -RZ, R40.H0_H0 ;  /* 0x20000028ff2c7230 */ /* 0x000fe20000004100 */
[----:B------:R-:W-:Y:S01]  /*75b0*/  SHF.R.U32.HI R8, RZ, 0x8, R8 ;  /* 0x00000008ff087819 */ /* 0x000fe20000011608 */
[C---:B------:R-:W-:Y:S01]  /*75c0*/  FFMA.FTZ R20, R29.reuse, R42, R20 ;  /* 0x0000002a1d147223 */ /* 0x040fe20000010014 */
[C---:B------:R-:W-:Y:S02]  /*75d0*/  FFMA.FTZ R27, R29.reuse, R43, R27 ;  /* 0x0000002b1d1b7223 */ /* 0x040fe4000001001b */
[----:B------:R-:W-:Y:S01]  /*75e0*/  FFMA.FTZ R28, R29, R44, R28 ;  /* 0x0000002c1d1c7223 */ /* 0x000fe2000001001c */
[----:B------:R-:W-:Y:S01]  /*75f0*/  LOP3.LUT R29, R8, 0xf000f, RZ, 0xc0, !PT ;  /* 0x000f000f081d7812 */ /* 0x000fe200078ec0ff */
[----:B------:R-:W-:Y:S02]  /*7600*/  HADD2.F32 R21, -RZ, R21.H1_H1 ;  /* 0x30000015ff157230 */ /* 0x000fe40000004100 */
[----:B------:R-:W-:Y:S02]  /*7610*/  HADD2.F32 R30, -RZ, R30.H1_H1 ;  /* 0x3000001eff1e7230 */ /* 0x000fe40000004100 */
[----:B------:R-:W-:-:S02]  /*7620*/  HADD2.F32 R31, -RZ, R31.H1_H1 ;  /* 0x3000001fff1f7230 */ /* 0x000fc40000004100 */
[----:B------:R-:W-:Y:S02]  /*7630*/  HADD2.F32 R42, -RZ, R39.H1_H1 ;  /* 0x30000027ff2a7230 */ /* 0x000fe40000004100 */
[----:B------:R-:W-:Y:S01]  /*7640*/  HADD2.F32 R40, -RZ, R40.H1_H1 ;  /* 0x30000028ff287230 */ /* 0x000fe20000004100 */
[----:B------:R-:W-:Y:S02]  /*7650*/  SHF.R.U32.HI R9, RZ, 0x8, R9 ;  /* 0x00000008ff097819 */ /* 0x000fe40000011609 */
[----:B------:R-:W-:Y:S01]  /*7660*/  LOP3.LUT R29, R29, 0x64006400, RZ, 0xfc, !PT ;  /* 0x640064001d1d7812 */ /* 0x000fe200078efcff */
[----:B------:R-:W-:Y:S01]  /*7670*/  FFMA.FTZ R30, R30, R21, R41 ;  /* 0x000000151e1e7223 */ /* 0x000fe20000010029 */
[C---:B------:R-:W-:Y:S01]  /*7680*/  FFMA.FTZ R20, R21.reuse, R31, R20 ;  /* 0x0000001f15147223 */ /* 0x040fe20000010014 */
[C---:B------:R-:W-:Y:S01]  /*7690*/  FFMA.FTZ R27, R21.reuse, R42, R27 ;  /* 0x0000002a151b7223 */ /* 0x040fe2000001001b */
[----:B------:R-:W-:Y:S01]  /*76a0*/  FFMA.FTZ R28, R21, R40, R28 ;  /* 0x00000028151c7223 */ /* 0x000fe2000001001c */
[----:B------:R-:W-:-:S02]  /*76b0*/  SHF.R.U32.HI R10, RZ, 0x8, R10 ;  /* 0x00000008ff0a7819 */ /* 0x000fc4000001160a */
[----:B------:R-:W-:Y:S02]  /*76c0*/  SHF.R.U32.HI R11, RZ, 0x8, R11 ;  /* 0x00000008ff0b7819 */ /* 0x000fe4000001160b */
[----:B------:R-:W-:Y:S01]  /*76d0*/  LOP3.LUT R21, R9, 0xf000f, RZ, 0xc0, !PT ;  /* 0x000f000f09157812 */ /* 0x000fe200078ec0ff */
[----:B------:R-:W-:Y:S01]  /*76e0*/  HADD2 R39, R29, -1032, -1032 ;  /* 0xe408e4081d277430 */ /* 0x000fe20000000000 */
[----:B------:R-:W-:Y:S02]  /*76f0*/  LOP3.LUT R40, R10, 0xf000f, RZ, 0xc0, !PT ;  /* 0x000f000f0a287812 */ /* 0x000fe400078ec0ff */
[----:B------:R-:W-:Y:S02]  /*7700*/  LOP3.LUT R41, R11, 0xf000f, RZ, 0xc0, !PT ;  /* 0x000f000f0b297812 */ /* 0x000fe400078ec0ff */
[----:B------:R-:W-:Y:S01]  /*7710*/  LOP3.LUT R21, R21, 0x64006400, RZ, 0xfc, !PT ;  /* 0x6400640015157812 */ /* 0x000fe200078efcff */
[----:B-1----:R-:W-:Y:S01]  /*7720*/  HADD2.F32 R31, -RZ, R22.H0_H0 ;  /* 0x20000016ff1f7230 */ /* 0x002fe20000004100 */
[----:B------:R-:W-:Y:S01]  /*7730*/  LOP3.LUT R29, R40, 0x64006400, RZ, 0xfc, !PT ;  /* 0x64006400281d7812 */ /* 0x000fe200078efcff */
[----:B------:R-:W-:Y:S01]  /*7740*/  HADD2.F32 R43, -RZ, R39.H0_H0 ;  /* 0x20000027ff2b7230 */ /* 0x000fe20000004100 */
[----:B------:R-:W-:Y:S01]  /*7750*/  LOP3.LUT R41, R41, 0x64006400, RZ, 0xfc, !PT ;  /* 0x6400640029297812 */ /* 0x000fe200078efcff */
[----:B------:R-:W-:-:S02]  /*7760*/  HADD2 R21, R21, -1032, -1032 ;  /* 0xe408e40815157430 */ /* 0x000fc40000000000 */
[----:B------:R-:W-:Y:S02]  /*7770*/  HADD2 R29, R29, -1032, -1032 ;  /* 0xe408e4081d1d7430 */ /* 0x000fe40000000000 */
[----:B------:R-:W-:Y:S01]  /*7780*/  FFMA.FTZ R40, R43, R31, R30 ;  /* 0x0000001f2b287223 */ /* 0x000fe2000001001e */
[----:B------:R-:W-:Y:S02]  /*7790*/  HADD2 R30, R41, -1032, -1032 ;  /* 0xe408e408291e7430 */ /* 0x000fe40000000000 */
[----:B------:R-:W-:Y:S02]  /*77a0*/  HADD2.F32 R41, -RZ, R21.H0_H0 ;  /* 0x20000015ff297230 */ /* 0x000fe40000004100 */
[----:B------:R-:W-:Y:S02]  /*77b0*/  HADD2.F32 R42, -RZ, R29.H0_H0 ;  /* 0x2000001dff2a7230 */ /* 0x000fe40000004100 */
[----:B------:R-:W-:Y:S02]  /*77c0*/  HADD2.F32 R43, -RZ, R22.H1_H1 ;  /* 0x30000016ff2b7230 */ /* 0x000fe40000004100 */
[----:B------:R-:W-:Y:S01]  /*77d0*/  FFMA.FTZ R20, R31, R41, R20 ;  /* 0x000000291f147223 */ /* 0x000fe20000010014 */
[----:B------:R-:W-:Y:S01]  /*77e0*/  HADD2.F32 R21, -RZ, R21.H1_H1 ;  /* 0x30000015ff157230 */ /* 0x000fe20000004100 */
[----:B------:R-:W-:Y:S01]  /*77f0*/  LOP3.LUT R8, R8, 0xf000f0, RZ, 0xc0, !PT ;  /* 0x00f000f008087812 */ /* 0x000fe200078ec0ff */
[----:B------:R-:W-:-:S02]  /*7800*/  HADD2.F32 R22, -RZ, R29.H1_H1 ;  /* 0x3000001dff167230 */ /* 0x000fc40000004100 */
[----:B------:R-:W-:Y:S01]  /*7810*/  FFMA.FTZ R27, R31, R42, R27 ;  /* 0x0000002a1f1b7223 */ /* 0x000fe2000001001b */
[----:B------:R-:W-:Y:S01]  /*7820*/  FFMA.FTZ R21, R43, R21, R20 ;  /* 0x000000152b157223 */ /* 0x000fe20000010014 */
[----:B------:R-:W-:Y:S02]  /*7830*/  LOP3.LUT R20, R9, 0xf000f0, RZ, 0xc0, !PT ;  /* 0x00f000f009147812 */ /* 0x000fe400078ec0ff */
[----:B------:R-:W-:Y:S01]  /*7840*/  LOP3.LUT R9, R8, 0x64006400, RZ, 0xfc, !PT ;  /* 0x6400640008097812 */ /* 0x000fe200078efcff */
[--C-:B------:R-:W-:Y:S02]  /*7850*/  HADD2.F32 R41, -RZ, R30.reuse.H0_H0 ;  /* 0x2000001eff297230 */ /* 0x100fe40000004100 */
[----:B------:R-:W-:Y:S01]  /*7860*/  FFMA.FTZ R27, R43, R22, R27 ;  /* 0x000000162b1b7223 */ /* 0x000fe2000001001b */
[----:B------:R-:W-:Y:S01]  /*7870*/  LOP3.LUT R22, R11, 0xf000f0, RZ, 0xc0, !PT ;  /* 0x00f000f00b167812 */ /* 0x000fe200078ec0ff */
[----:B------:R-:W-:Y:S01]  /*7880*/  HADD2.F32 R39, -RZ, R39.H1_H1 ;  /* 0x30000027ff277230 */ /* 0x000fe20000004100 */
[----:B------:R-:W-:Y:S01]  /*7890*/  LOP3.LUT R10, R10, 0xf000f0, RZ, 0xc0, !PT ;  /* 0x00f000f00a0a7812 */ /* 0x000fe200078ec0ff */
[-C--:B------:R-:W-:Y:S01]  /*78a0*/  HFMA2 R9, R9, R0.reuse.H1_H1, -72, -72 ;  /* 0xd480d48009097431 */ /* 0x080fe20000060000 */
[----:B------:R-:W-:Y:S01]  /*78b0*/  LOP3.LUT R11, R20, 0x64006400, RZ, 0xfc, !PT ;  /* 0x64006400140b7812 */ /* 0x000fe200078efcff */
[----:B------:R-:W-:Y:S01]  /*78c0*/  FFMA.FTZ R28, R31, R41, R28 ;  /* 0x000000291f1c7223 */ /* 0x000fe2000001001c */
[----:B------:R-:W-:Y:S01]  /*78d0*/  LOP3.LUT R29, R10, 0x64006400, RZ, 0xfc, !PT ;  /* 0x640064000a1d7812 */ /* 0x000fe200078efcff */
[----:B------:R-:W-:Y:S01]  /*78e0*/  HADD2.F32 R30, -RZ, R30.H1_H1 ;  /* 0x3000001eff1e7230 */ /* 0x000fe20000004100 */
[----:B------:R-:W-:Y:S01]  /*78f0*/  LOP3.LUT R31, R22, 0x64006400, RZ, 0xfc, !PT ;  /* 0x64006400161f7812 */ /* 0x000fe200078efcff */
[----:B------:R-:W-:Y:S01]  /*7900*/  FFMA.FTZ R39, R39, R43, R40 ;  /* 0x0000002b27277223 */ /* 0x000fe20000010028 */
[----:B------:R-:W-:-:S02]  /*7910*/  HFMA2 R8, R11, R0.H1_H1, -72, -72 ;  /* 0xd480d4800b087431 */ /* 0x000fc40000060000 */
[----:B------:R-:W-:Y:S02]  /*7920*/  HADD2.F32 R40, -RZ, R23.H0_H0 ;  /* 0x20000017ff287230 */ /* 0x000fe40000004100 */
[----:B------:R-:W-:Y:S02]  /*7930*/  HADD2.F32 R22, -RZ, R9.H0_H0 ;  /* 0x20000009ff167230 */ /* 0x000fe40000004100 */
[-C--:B------:R-:W-:Y:S02]  /*7940*/  HFMA2 R10, R29, R0.reuse.H1_H1, -72, -72 ;  /* 0xd480d4801d0a7431 */ /* 0x080fe40000060000 */
[----:B------:R-:W-:Y:S01]  /*7950*/  FFMA.FTZ R43, R43, R30, R28 ;  /* 0x0000001e2b2b7223 */ /* 0x000fe2000001001c */
[----:B------:R-:W-:Y:S02]  /*7960*/  HFMA2 R11, R31, R0.H1_H1, -72, -72 ;  /* 0xd480d4801f0b7431 */ /* 0x000fe40000060000 */
[----:B------:R-:W-:Y:S02]  /*7970*/  HADD2.F32 R23, -RZ, R23.H1_H1 ;  /* 0x30000017ff177230 */ /* 0x000fe40000004100 */
[----:B------:R-:W-:-:S02]  /*7980*/  HADD2.F32 R29, -RZ, R8.H0_H0 ;  /* 0x20000008ff1d7230 */ /* 0x000fc40000004100 */
[----:B------:R-:W-:Y:S02]  /*7990*/  HADD2.F32 R28, -RZ, R9.H1_H1 ;  /* 0x30000009ff1c7230 */ /* 0x000fe40000004100 */
[----:B------:R-:W-:Y:S01]  /*79a0*/  FFMA.FTZ R9, R22, R40, R39 ;  /* 0x0000002816097223 */ /* 0x000fe20000010027 */
[----:B------:R-:W-:Y:S02]  /*79b0*/  HADD2.F32 R30, -RZ, R10.H0_H0 ;  /* 0x2000000aff1e7230 */ /* 0x000fe40000004100 */
[----:B------:R-:W-:Y:S01]  /*79c0*/  FFMA.FTZ R22, R40, R29, R21 ;  /* 0x0000001d28167223 */ /* 0x000fe20000010015 */
[----:B------:R-:W-:Y:S02]  /*79d0*/  HADD2.F32 R20, -RZ, R11.H0_H0 ;  /* 0x2000000bff147230 */ /* 0x000fe40000004100 */
[----:B------:R-:W-:Y:S01]  /*79e0*/  FFMA.FTZ R9, R28, R23, R9 ;  /* 0x000000171c097223 */ /* 0x000fe20000010009 */
[----:B------:R-:W-:Y:S02]  /*79f0*/  HADD2.F32 R28, -RZ, R0.H0_H0 ;  /* 0x20000000ff1c7230 */ /* 0x000fe40000004100 */
[----:B------:R-:W-:-:S02]  /*7a00*/  HADD2.F32 R21, -RZ, R2.H0_H0 ;  /* 0x20000002ff157230 */ /* 0x000fc40000004100 */
[C---:B------:R-:W-:Y:S01]  /*7a10*/  FFMA.FTZ R30, R40.reuse, R30, R27 ;  /* 0x0000001e281e7223 */ /* 0x040fe2000001001b */
[----:B------:R-:W-:Y:S01]  /*7a20*/  FFMA.FTZ R43, R40, R20, R43 ;  /* 0x00000014282b7223 */ /* 0x000fe2000001002b */
[----:B------:R-:W-:Y:S02]  /*7a30*/  HADD2.F32 R8, -RZ, R8.H1_H1 ;  /* 0x30000008ff087230 */ /* 0x000fe40000004100 */
[----:B------:R-:W-:Y:S02]  /*7a40*/  HADD2.F32 R27, -RZ, R10.H1_H1 ;  /* 0x3000000aff1b7230 */ /* 0x000fe40000004100 */
[----:B------:R-:W-:Y:S01]  /*7a50*/  FMUL.FTZ R10, R28, R17 ;  /* 0x000000111c0a7220 */ /* 0x000fe20000410000 */
[----:B------:R-:W-:Y:S02]  /*7a60*/  HADD2.F32 R20, -RZ, R11.H1_H1 ;  /* 0x3000000bff147230 */ /* 0x000fe40000004100 */
[----:B------:R-:W-:Y:S01]  /*7a70*/  FMUL.FTZ R11, R21, R24 ;  /* 0x00000018150b7220 */ /* 0x000fe20000410000 */
[C---:B------:R-:W-:Y:S01]  /*7a80*/  FFMA.FTZ R8, R23.reuse, R8, R22 ;  /* 0x0000000817087223 */ /* 0x040fe20000010016 */
[C---:B------:R-:W-:Y:S01]  /*7a90*/  FFMA.FTZ R27, R23.reuse, R27, R30 ;  /* 0x0000001b171b7223 */ /* 0x040fe2000001001e */
[----:B------:R-:W-:Y:S01]  /*7aa0*/  F2FP.F16.F32.PACK_AB R22, RZ, R10 ;  /* 0x0000000aff16723e */ /* 0x000fe200000000ff */
[----:B------:R-:W-:Y:S01]  /*7ab0*/  FFMA.FTZ R20, R23, R20, R43 ;  /* 0x0000001417147223 */ /* 0x000fe2000001002b */
[----:B------:R-:W-:-:S02]  /*7ac0*/  F2FP.F16.F32.PACK_AB R23, RZ, R11 ;  /* 0x0000000bff17723e */ /* 0x000fc400000000ff */
[----:B------:R-:W1:Y:S01]  /*7ad0*/  LDS.64 R10, [UR4+0x20] ;  /* 0x00002004ff0a7984 */ /* 0x000e620008000a00 */
[----:B------:R-:W-:Y:S02]  /*7ae0*/  HADD2.F32 R24, -RZ, R3.H0_H0 ;  /* 0x20000003ff187230 */ /* 0x000fe40000004100 */
[----:B------:R-:W-:Y:S02]  /*7af0*/  HADD2.F32 R17, -RZ, R32.H0_H0 ;  /* 0x20000020ff117230 */ /* 0x000fe40000004100 */
[----:B------:R-:W-:Y:S01]  /*7b00*/  FMUL.FTZ R9, R28, R9 ;  /* 0x000000091c097220 */ /* 0x000fe20000410000 */
[----:B------:R-:W-:Y:S01]  /*7b10*/  FMUL.FTZ R8, R21, R8 ;  /* 0x0000000815087220 */ /* 0x000fe20000410000 */
[----:B------:R-:W-:Y:S01]  /*7b20*/  FMUL.FTZ R25, R24, R25 ;  /* 0x0000001918197220 */ /* 0x000fe20000410000 */
[----:B------:R-:W-:Y:S01]  /*7b30*/  FMUL.FTZ R26, R17, R26 ;  /* 0x0000001a111a7220 */ /* 0x000fe20000410000 */
[----:B------:R-:W-:Y:S02]  /*7b40*/  PRMT R29, R22, 0x5410, R23 ;  /* 0x00005410161d7816 */ /* 0x000fe40000000017 */
[----:B------:R-:W-:-:S02]  /*7b50*/  F2FP.F16.F32.PACK_AB R9, RZ, R9 ;  /* 0x00000009ff09723e */ /* 0x000fc400000000ff */
[----:B------:R-:W-:Y:S01]  /*7b60*/  F2FP.F16.F32.PACK_AB R8, RZ, R8 ;  /* 0x00000008ff08723e */ /* 0x000fe200000000ff */
[----:B------:R-:W-:Y:S01]  /*7b70*/  FMUL.FTZ R27, R24, R27 ;  /* 0x0000001b181b7220 */ /* 0x000fe20000410000 */
[----:B------:R-:W-:Y:S01]  /*7b80*/  F2FP.F16.F32.PACK_AB R22, RZ, R25 ;  /* 0x00000019ff16723e */ /* 0x000fe200000000ff */
[----:B------:R-:W-:Y:S01]  /*7b90*/  FMUL.FTZ R20, R17, R20 ;  /* 0x0000001411147220 */ /* 0x000fe20000410000 */
[----:B------:R-:W-:Y:S01]  /*7ba0*/  F2FP.F16.F32.PACK_AB R26, RZ, R26 ;  /* 0x0000001aff1a723e */ /* 0x000fe200000000ff */
[----:B------:R-:W-:Y:S01]  /*7bb0*/  HFMA2 R25, R29, 1, 1, R34 ;  /* 0x3c003c001d197831 */ /* 0x000fe20000000022 */
[----:B------:R-:W-:Y:S02]  /*7bc0*/  PRMT R9, R9, 0x5410, R8 ;  /* 0x0000541009097816 */ /* 0x000fe40000000008 */
[----:B------:R-:W-:Y:S02]  /*7bd0*/  PRMT R22, R22, 0x5410, R26 ;  /* 0x0000541016167816 */ /* 0x000fe4000000001a */
[----:B------:R-:W-:Y:S01]  /*7be0*/  F2FP.F16.F32.PACK_AB R27, RZ, R27 ;  /* 0x0000001bff1b723e */ /* 0x000fe200000000ff */
[----:B------:R-:W-:Y:S01]  /*7bf0*/  HFMA2 R25, R9, 1, 1, R25 ;  /* 0x3c003c0009197831 */ /* 0x000fe20000000019 */
[----:B-----5:R-:W-:-:S02]  /*7c00*/  LOP3.LUT R8, R4, 0xf000f, RZ, 0xc0, !PT ;  /* 0x000f000f04087812 */ /* 0x020fc400078ec0ff */
[----:B------:R-:W-:Y:S02]  /*7c10*/  F2FP.F16.F32.PACK_AB R20, RZ, R20 ;  /* 0x00000014ff14723e */ /* 0x000fe400000000ff */
[----:B------:R-:W-:Y:S01]  /*7c20*/  LOP3.LUT R9, R5, 0xf000f, RZ, 0xc0, !PT ;  /* 0x000f000f05097812 */ /* 0x000fe200078ec0ff */
[----:B------:R-:W-:Y:S01]  /*7c30*/  HADD2 R23, R22, R33 ;  /* 0x0000002116177230 */ /* 0x000fe20000000000 */
[----:B------:R-:W-:Y:S02]  /*7c40*/  LOP3.LUT R8, R8, 0x64006400, RZ, 0xfc, !PT ;  /* 0x6400640008087812 */ /* 0x000fe400078efcff */
[----:B------:R-:W-:Y:S02]  /*7c50*/  PRMT R27, R27, 0x5410, R20 ;  /* 0x000054101b1b7816 */ /* 0x000fe40000000014 */
[----:B------:R-:W-:Y:S02]  /*7c60*/  LOP3.LUT R22, R6, 0xf000f, RZ, 0xc0, !PT ;  /* 0x000f000f06167812 */ /* 0x000fe400078ec0ff */
[----:B------:R-:W-:-:S02]  /*7c70*/  LOP3.LUT R20, R9, 0x64006400, RZ, 0xfc, !PT ;  /* 0x6400640009147812 */ /* 0x000fc400078efcff */
[----:B------:R-:W-:Y:S01]  /*7c80*/  LOP3.LUT R26, R7, 0xf000f, RZ, 0xc0, !PT ;  /* 0x000f000f071a7812 */ /* 0x000fe200078ec0ff */
[----:B------:R-:W-:Y:S01]  /*7c90*/  HADD2 R9, R8, -1032, -1032 ;  /* 0xe408e40808097430 */ /* 0x000fe20000000000 */
[----:B------:R-:W-:Y:S01]  /*7ca0*/  LOP3.LUT R22, R22, 0x64006400, RZ, 0xfc, !PT ;  /* 0x6400640016167812 */ /* 0x000fe200078efcff */
[----:B------:R-:W-:Y:S01]  /*7cb0*/  HADD2 R20, R20, -1032, -1032 ;  /* 0xe408e40814147430 */ /* 0x000fe20000000000 */
[----:B------:R-:W-:Y:S02]  /*7cc0*/  LOP3.LUT R26, R26, 0x64006400, RZ, 0xfc, !PT ;  /* 0x640064001a1a7812 */ /* 0x000fe400078efcff */
[--C-:B------:R-:W-:Y:S02]  /*7cd0*/  HADD2.F32 R8, -RZ, R9.reuse.H0_H0 ;  /* 0x20000009ff087230 */ /* 0x100fe40000004100 */
[----:B------:R-:W-:Y:S02]  /*7ce0*/  HADD2 R22, R22, -1032, -1032 ;  /* 0xe408e40816167430 */ /* 0x000fe40000000000 */
[----:B------:R-:W-:-:S02]  /*7cf0*/  HADD2.F32 R31, -RZ, R9.H1_H1 ;  /* 0x30000009ff1f7230 */ /* 0x000fc40000004100 */
[----:B------:R-:W-:Y:S02]  /*7d00*/  HADD2 R29, R26, -1032, -1032 ;  /* 0xe408e4081a1d7430 */ /* 0x000fe40000000000 */
[----:B------:R-:W-:Y:S02]  /*7d10*/  HADD2.F32 R30, -RZ, R20.H0_H0 ;  /* 0x20000014ff1e7230 */ /* 0x000fe40000004100 */
[----:B-1----:R-:W-:Y:S02]  /*7d20*/  HADD2.F32 R9, -RZ, R10.H0_H0 ;  /* 0x2000000aff097230 */ /* 0x002fe40000004100 */
[----:B------:R-:W-:Y:S02]  /*7d30*/  HADD2.F32 R33, -RZ, R20.H1_H1 ;  /* 0x30000014ff217230 */ /* 0x000fe40000004100 */
[--C-:B------:R-:W-:Y:S02]  /*7d40*/  HADD2.F32 R20, -RZ, R22.reuse.H0_H0 ;  /* 0x20000016ff147230 */ /* 0x100fe40000004100 */
[----:B------:R-:W-:Y:S01]  /*7d50*/  FFMA.FTZ R8, R8, R9, RZ ;  /* 0x0000000908087223 */ /* 0x000fe200000100ff */
[----:B------:R-:W-:-:S02]  /*7d60*/  HADD2.F32 R39, -RZ, R22.H1_H1 ;  /* 0x30000016ff277230 */ /* 0x000fc40000004100 */
[C---:B------:R-:W-:Y:S01]  /*7d70*/  FFMA.FTZ R41, R9.reuse, R30, RZ ;  /* 0x0000001e09297223 */ /* 0x040fe200000100ff */
[----:B------:R-:W-:Y:S02]  /*7d80*/  HADD2.F32 R26, -RZ, R10.H1_H1 ;  /* 0x3000000aff1a7230 */ /* 0x000fe40000004100 */
[----:B------:R-:W-:Y:S02]  /*7d90*/  HADD2.F32 R22, -RZ, R29.H0_H0 ;  /* 0x2000001dff167230 */ /* 0x000fe40000004100 */
[----:B------:R-:W-:Y:S01]  /*7da0*/  FFMA.FTZ R30, R9, R20, RZ ;  /* 0x00000014091e7223 */ /* 0x000fe200000100ff */
[----:B------:R-:W-:Y:S02]  /*7db0*/  HFMA2 R23, R27, 1, 1, R23 ;  /* 0x3c003c001b177831 */ /* 0x000fe40000000017 */
[----:B------:R-:W-:Y:S01]  /*7dc0*/  FFMA.FTZ R20, R31, R26, R8 ;  /* 0x0000001a1f147223 */ /* 0x000fe20000010008 */
[----:B------:R-:W-:Y:S01]  /*7dd0*/  FFMA.FTZ R10, R26, R33, R41 ;  /* 0x000000211a0a7223 */ /* 0x000fe20000010029 */
[----:B------:R-:W-:Y:S01]  /*7de0*/  FFMA.FTZ R27, R9, R22, RZ ;  /* 0x00000016091b7223 */ /* 0x000fe200000100ff */
[----:B------:R-:W-:Y:S01]  /*7df0*/  LOP3.LUT R31, R4, 0xf000f0, RZ, 0xc0, !PT ;  /* 0x00f000f0041f7812 */ /* 0x000fe200078ec0ff */
[----:B------:R-:W1:Y:S01]  /*7e00*/  LDS.64 R8, [UR4+0x28] ;  /* 0x00002804ff087984 */ /* 0x000e620008000a00 */
[----:B------:R-:W-:-:S02]  /*7e10*/  LOP3.LUT R33, R5, 0xf000f0, RZ, 0xc0, !PT ;  /* 0x00f000f005217812 */ /* 0x000fc400078ec0ff */
[----:B------:R-:W-:Y:S01]  /*7e20*/  LOP3.LUT R34, R6, 0xf000f0, RZ, 0xc0, !PT ;  /* 0x00f000f006227812 */ /* 0x000fe200078ec0ff */
[----:B------:R-:W-:Y:S02]  /*7e30*/  HADD2.F32 R29, -RZ, R29.H1_H1 ;  /* 0x3000001dff1d7230 */ /* 0x000fe40000004100 */
[----:B------:R-:W-:Y:S01]  /*7e40*/  FFMA.FTZ R22, R26, R39, R30 ;  /* 0x000000271a167223 */ /* 0x000fe2000001001e */
[----:B------:R-:W-:Y:S02]  /*7e50*/  LOP3.LUT R31, R31, 0x64006400, RZ, 0xfc, !PT ;  /* 0x640064001f1f7812 */ /* 0x000fe400078efcff */
[----:B------:R-:W-:Y:S02]  /*7e60*/  LOP3.LUT R33, R33, 0x64006400, RZ, 0xfc, !PT ;  /* 0x6400640021217812 */ /* 0x000fe400078efcff */
[----:B------:R-:W-:Y:S02]  /*7e70*/  LOP3.LUT R39, R34, 0x64006400, RZ, 0xfc, !PT ;  /* 0x6400640022277812 */ /* 0x000fe400078efcff */
[----:B------:R-:W-:Y:S01]  /*7e80*/  LOP3.LUT R30, R7, 0xf000f0, RZ, 0xc0, !PT ;  /* 0x00f000f0071e7812 */ /* 0x000fe200078ec0ff */
[----:B------:R-:W-:Y:S01]  /*7e90*/  FFMA.FTZ R27, R26, R29, R27 ;  /* 0x0000001d1a1b7223 */ /* 0x000fe2000001001b */
[----:B------:R-:W-:-:S02]  /*7ea0*/  HFMA2 R26, R31, R0.H1_H1, -72, -72 ;  /* 0xd480d4801f1a7431 */ /* 0x000fc40000060000 */
[-C--:B------:R-:W-:Y:S01]  /*7eb0*/  HFMA2 R29, R33, R0.reuse.H1_H1, -72, -72 ;  /* 0xd480d480211d7431 */ /* 0x080fe20000060000 */
[----:B------:R-:W-:Y:S01]  /*7ec0*/  LOP3.LUT R41, R30, 0x64006400, RZ, 0xfc, !PT ;  /* 0x640064001e297812 */ /* 0x000fe200078efcff */
[-C--:B------:R-:W-:Y:S02]  /*7ed0*/  HFMA2 R31, R39, R0.reuse.H1_H1, -72, -72 ;  /* 0xd480d480271f7431 */ /* 0x080fe40000060000 */
[----:B------:R-:W-:Y:S02]  /*7ee0*/  HADD2.F32 R33, -RZ, R11.H0_H0 ;  /* 0x2000000bff217230 */ /* 0x000fe40000004100 */
[----:B------:R-:W-:Y:S02]  /*7ef0*/  HADD2.F32 R34, -RZ, R29.H0_H0 ;  /* 0x2000001dff227230 */ /* 0x000fe40000004100 */
[----:B------:R-:W-:Y:S02]  /*7f00*/  HFMA2 R30, R41, R0.H1_H1, -72, -72 ;  /* 0xd480d480291e7431 */ /* 0x000fe40000060000 */
[----:B------:R-:W-:-:S02]  /*7f10*/  HADD2.F32 R39, -RZ, R31.H0_H0 ;  /* 0x2000001fff277230 */ /* 0x000fc40000004100 */
[----:B------:R-:W-:Y:S02]  /*7f20*/  HADD2.F32 R43, -RZ, R26.H0_H0 ;  /* 0x2000001aff2b7230 */ /* 0x000fe40000004100 */
[C---:B------:R-:W-:Y:S01]  /*7f30*/  FFMA.FTZ R10, R33.reuse, R34, R10 ;  /* 0x00000022210a7223 */ /* 0x040fe2000001000a */
[----:B------:R-:W-:Y:S02]  /*7f40*/  HADD2.F32 R34, -RZ, R30.H0_H0 ;  /* 0x2000001eff227230 */ /* 0x000fe40000004100 */
[----:B------:R-:W-:Y:S01]  /*7f50*/  FFMA.FTZ R22, R33, R39, R22 ;  /* 0x0000002721167223 */ /* 0x000fe20000010016 */
[----:B------:R-:W-:Y:S02]  /*7f60*/  HADD2.F32 R11, -RZ, R11.H1_H1 ;  /* 0x3000000bff0b7230 */ /* 0x000fe40000004100 */
[----:B------:R-:W-:Y:S01]  /*7f70*/  FFMA.FTZ R20, R43, R33, R20 ;  /* 0x000000212b147223 */ /* 0x000fe20000010014 */
[----:B------:R-:W-:Y:S01]  /*7f80*/  HADD2.F32 R39, -RZ, R26.H1_H1 ;  /* 0x3000001aff277230 */ /* 0x000fe20000004100 */
[----:B------:R-:W-:Y:S01]  /*7f90*/  SHF.R.U32.HI R4, RZ, 0x8, R4 ;  /* 0x00000008ff047819 */ /* 0x000fe20000011604 */
[----:B------:R-:W-:-:S02]  /*7fa0*/  HADD2.F32 R29, -RZ, R29.H1_H1 ;  /* 0x3000001dff1d7230 */ /* 0x000fc40000004100 */
[----:B------:R-:W-:Y:S01]  /*7fb0*/  FFMA.FTZ R27, R33, R34, R27 ;  /* 0x00000022211b7223 */ /* 0x000fe2000001001b */
[----:B------:R-:W-:Y:S02]  /*7fc0*/  HADD2.F32 R31, -RZ, R31.H1_H1 ;  /* 0x3000001fff1f7230 */ /* 0x000fe40000004100 */
[----:B------:R-:W-:Y:S01]  /*7fd0*/  FFMA.FTZ R34, R39, R11, R20 ;  /* 0x0000000b27227223 */ /* 0x000fe20000010014 */
[----:B------:R-:W-:Y:S01]  /*7fe0*/  HADD2.F32 R26, -RZ, R30.H1_H1 ;  /* 0x3000001eff1a7230 */ /* 0x000fe20000004100 */
[----:B------:R-:W-:Y:S02]  /*7ff0*/  LOP3.LUT R20, R4, 0xf000f, RZ, 0xc0, !PT ;  /* 0x000f000f04147812 */ /* 0x000fe400078ec0ff */
[----:B------:R-:W-:Y:S01]  /*8000*/  SHF.R.U32.HI R5, RZ, 0x8, R5 ;  /* 0x00000008ff057819 */ /* 0x000fe20000011605 */
[C---:B------:R-:W-:Y:S01]  /*8010*/  FFMA.FTZ R30, R11.reuse, R29, R10 ;  /* 0x0000001d0b1e7223 */ /* 0x040fe2000001000a */
[----:B------:R-:W-:Y:S01]  /*8020*/  SHF.R.U32.HI R6, RZ, 0x8, R6 ;  /* 0x00000008ff067819 */ /* 0x000fe20000011606 */
[C---:B------:R-:W-:Y:S01]  /*8030*/  FFMA.FTZ R10, R11.reuse, R31, R22 ;  /* 0x0000001f0b0a7223 */ /* 0x040fe20000010016 */
[----:B------:R-:W-:Y:S01]  /*8040*/  FFMA.FTZ R27, R11, R26, R27 ;  /* 0x0000001a0b1b7223 */ /* 0x000fe2000001001b */
[----:B------:R-:W-:-:S02]  /*8050*/  LOP3.LUT R20, R20, 0x64006400, RZ, 0xfc, !PT ;  /* 0x6400640014147812 */ /* 0x000fc400078efcff */
[----:B------:R-:W-:Y:S02]  /*8060*/  SHF.R.U32.HI R7, RZ, 0x8, R7 ;  /* 0x00000008ff077819 */ /* 0x000fe40000011607 */
[----:B------:R-:W-:Y:S02]  /*8070*/  LOP3.LUT R11, R5, 0xf000f, RZ, 0xc0, !PT ;  /* 0x000f000f050b7812 */ /* 0x000fe400078ec0ff */
[----:B------:R-:W-:Y:S01]  /*8080*/  LOP3.LUT R22, R6, 0xf000f, RZ, 0xc0, !PT ;  /* 0x000f000f06167812 */ /* 0x000fe200078ec0ff */
[----:B------:R-:W-:Y:S01]  /*8090*/  HADD2 R31, R20, -1032, -1032 ;  /* 0xe408e408141f7430 */ /* 0x000fe20000000000 */
[----:B------:R-:W-:Y:S02]  /*80a0*/  LOP3.LUT R33, R7, 0xf000f, RZ, 0xc0, !PT ;  /* 0x000f000f07217812 */ /* 0x000fe400078ec0ff */
[----:B------:R-:W-:Y:S02]  /*80b0*/  LOP3.LUT R11, R11, 0x64006400, RZ, 0xfc, !PT ;  /* 0x640064000b0b7812 */ /* 0x000fe400078efcff */
[----:B------:R-:W-:Y:S01]  /*80c0*/  LOP3.LUT R22, R22, 0x64006400, RZ, 0xfc, !PT ;  /* 0x6400640016167812 */ /* 0x000fe200078efcff */
[----:B-1----:R-:W-:Y:S01]  /*80d0*/  HADD2.F32 R29, -RZ, R8.H0_H0 ;  /* 0x20000008ff1d7230 */ /* 0x002fe20000004100 */
[----:B------:R-:W-:Y:S01]  /*80e0*/  LOP3.LUT R20, R33, 0x64006400, RZ, 0xfc, !PT ;  /* 0x6400640021147812 */ /* 0x000fe200078efcff */
[----:B------:R-:W-:-:S02]  /*80f0*/  HADD2 R33, R11, -1032, -1032 ;  /* 0xe408e4080b217430 */ /* 0x000fc40000000000 */
[----:B------:R-:W-:Y:S02]  /*8100*/  HADD2.F32 R41, -RZ, R31.H0_H0 ;  /* 0x2000001fff297230 */ /* 0x000fe40000004100 */
[----:B------:R-:W-:Y:S02]  /*8110*/  HADD2 R11, R22, -1032, -1032 ;  /* 0xe408e408160b7430 */ /* 0x000fe40000000000 */
[----:B------:R-:W-:Y:S02]  /*8120*/  HADD2.F32 R26, -RZ, R8.H1_H1 ;  /* 0x30000008ff1a7230 */ /* 0x000fe40000004100 */
[--C-:B------:R-:W-:Y:S02]  /*8130*/  HADD2.F32 R8, -RZ, R9.reuse.H0_H0 ;  /* 0x20000009ff087230 */ /* 0x100fe40000004100 */
[----:B------:R-:W-:Y:S02]  /*8140*/  HADD2.F32 R22, -RZ, R9.H1_H1 ;  /* 0x30000009ff167230 */ /* 0x000fe40000004100 */
[----:B------:R-:W-:Y:S01]  /*8150*/  FFMA.FTZ R9, R41, R29, R34 ;  /* 0x0000001d29097223 */ /* 0x000fe20000010022 */
[----:B------:R-:W-:-:S02]  /*8160*/  HADD2 R20, R20, -1032, -1032 ;  /* 0xe408e40814147430 */ /* 0x000fc40000000000 */
[----:B------:R-:W-:Y:S02]  /*8170*/  HADD2.F32 R41, -RZ, R11.H0_H0 ;  /* 0x2000000bff297230 */ /* 0x000fe40000004100 */
[----:B------:R-:W-:Y:S02]  /*8180*/  HADD2.F32 R39, -RZ, R33.H0_H0 ;  /* 0x20000021ff277230 */ /* 0x000fe40000004100 */
[----:B------:R-:W-:Y:S02]  /*8190*/  HADD2.F32 R34, -RZ, R20.H0_H0 ;  /* 0x20000014ff227230 */ /* 0x000fe40000004100 */
[----:B------:R-:W-:Y:S01]  /*81a0*/  FFMA.FTZ R41, R29, R41, R10 ;  /* 0x000000291d297223 */ /* 0x000fe2000001000a */
[----:B------:R-:W-:Y:S01]  /*81b0*/  LOP3.LUT R10, R5, 0xf000f0, RZ, 0xc0, !PT ;  /* 0x00f000f0050a7812 */ /* 0x000fe200078ec0ff */
[C---:B------:R-:W-:Y:S01]  /*81c0*/  FFMA.FTZ R39, R29.reuse, R39, R30 ;  /* 0x000000271d277223 */ /* 0x040fe2000001001e */
[----:B------:R-:W-:Y:S01]  /*81d0*/  FFMA.FTZ R27, R29, R34, R27 ;  /* 0x000000221d1b7223 */ /* 0x000fe2000001001b */
[----:B------:R-:W-:Y:S01]  /*81e0*/  HADD2.F32 R34, -RZ, R11.H1_H1 ;  /* 0x3000000bff227230 */ /* 0x000fe20000004100 */
[----:B------:R-:W-:-:S02]  /*81f0*/  LOP3.LUT R29, R10, 0x64006400, RZ, 0xfc, !PT ;  /* 0x640064000a1d7812 */ /* 0x000fc400078efcff */
[----:B------:R-:W1:Y:S01]  /*8200*/  LDS.64 R10, [UR4+0x30] ;  /* 0x00003004ff0a7984 */ /* 0x000e620008000a00 */
[----:B------:R-:W-:Y:S01]  /*8210*/  HADD2.F32 R30, -RZ, R31.H1_H1 ;  /* 0x3000001fff1e7230 */ /* 0x000fe20000004100 */
[----:B------:R-:W-:Y:S02]  /*8220*/  LOP3.LUT R4, R4, 0xf000f0, RZ, 0xc0, !PT ;  /* 0x00f000f004047812 */ /* 0x000fe400078ec0ff */
[----:B------:R-:W-:Y:S02]  /*8230*/  LOP3.LUT R6, R6, 0xf000f0, RZ, 0xc0, !PT ;  /* 0x00f000f006067812 */ /* 0x000fe400078ec0ff */
[----:B------:R-:W-:Y:S01]  /*8240*/  FFMA.FTZ R9, R30, R26, R9 ;  /* 0x0000001a1e097223 */ /* 0x000fe20000010009 */
[----:B------:R-:W-:Y:S02]  /*8250*/  LOP3.LUT R5, R4, 0x64006400, RZ, 0xfc, !PT ;  /* 0x6400640004057812 */ /* 0x000fe400078efcff */
[----:B------:R-:W-:Y:S02]  /*8260*/  LOP3.LUT R30, R7, 0xf000f0, RZ, 0xc0, !PT ;  /* 0x00f000f0071e7812 */ /* 0x000fe400078ec0ff */
[----:B------:R-:W-:Y:S01]  /*8270*/  LOP3.LUT R7, R6, 0x64006400, RZ, 0xfc, !PT ;  /* 0x6400640006077812 */ /* 0x000fe200078efcff */
[----:B------:R-:W-:-:S02]  /*8280*/  HADD2.F32 R33, -RZ, R33.H1_H1 ;  /* 0x30000021ff217230 */ /* 0x000fc40000004100 */
[-C--:B------:R-:W-:Y:S02]  /*8290*/  HFMA2 R5, R5, R0.reuse.H1_H1, -72, -72 ;  /* 0xd480d48005057431 */ /* 0x080fe40000060000 */
[----:B------:R-:W-:Y:S02]  /*82a0*/  HADD2.F32 R31, -RZ, R20.H1_H1 ;  /* 0x30000014ff1f7230 */ /* 0x000fe40000004100 */
[-C--:B------:R-:W-:Y:S01]  /*82b0*/  HFMA2 R4, R29, R0.reuse.H1_H1, -72, -72 ;  /* 0xd480d4801d047431 */ /* 0x080fe20000060000 */
[----:B------:R-:W-:Y:S01]  /*82c0*/  LOP3.LUT R29, R30, 0x64006400, RZ, 0xfc, !PT ;  /* 0x640064001e1d7812 */ /* 0x000fe200078efcff */
[----:B------:R-:W-:Y:S02]  /*82d0*/  HFMA2 R7, R7, R0.H1_H1, -72, -72 ;  /* 0xd480d48007077431 */ /* 0x000fe40000060000 */
[C---:B------:R-:W-:Y:S01]  /*82e0*/  FFMA.FTZ R39, R26.reuse, R33, R39 ;  /* 0x000000211a277223 */ /* 0x040fe20000010027 */
[----:B------:R-:W-:Y:S01]  /*82f0*/  FFMA.FTZ R41, R26, R34, R41 ;  /* 0x000000221a297223 */ /* 0x000fe20000010029 */
[----:B------:R-:W-:-:S02]  /*8300*/  HADD2.F32 R20, -RZ, R5.H0_H0 ;  /* 0x20000005ff147230 */ /* 0x000fc40000004100 */
[----:B------:R-:W-:Y:S01]  /*8310*/  FFMA.FTZ R27, R26, R31, R27 ;  /* 0x0000001f1a1b7223 */ /* 0x000fe2000001001b */
[--C-:B------:R-:W-:Y:S02]  /*8320*/  HADD2.F32 R30, -RZ, R4.reuse.H0_H0 ;  /* 0x20000004ff1e7230 */ /* 0x100fe40000004100 */
[----:B------:R-:W-:Y:S02]  /*8330*/  HFMA2 R6, R29, R0.H1_H1, -72, -72 ;  /* 0xd480d4801d067431 */ /* 0x000fe40000060000 */
[----:B------:R-:W-:Y:S02]  /*8340*/  HADD2.F32 R26, -RZ, R7.H0_H0 ;  /* 0x20000007ff1a7230 */ /* 0x000fe40000004100 */
[----:B------:R-:W-:Y:S01]  /*8350*/  FFMA.FTZ R20, R20, R8, R9 ;  /* 0x0000000814147223 */ /* 0x000fe20000010009 */
[----:B------:R-:W-:Y:S02]  /*8360*/  HADD2.F32 R5, -RZ, R5.H1_H1 ;  /* 0x30000005ff057230 */ /* 0x000fe40000004100 */
[----:B------:R-:W-:Y:S01]  /*8370*/  FFMA.FTZ R39, R8, R30, R39 ;  /* 0x0000001e08277223 */ /* 0x000fe20000010027 */
[----:B------:R-:W-:-:S02]  /*8380*/  HADD2.F32 R29, -RZ, R4.H1_H1 ;  /* 0x30000004ff1d7230 */ /* 0x000fc40000004100 */
[----:B------:R-:W-:Y:S01]  /*8390*/  FFMA.FTZ R26, R8, R26, R41 ;  /* 0x0000001a081a7223 */ /* 0x000fe20000010029 */
[----:B------:R-:W-:Y:S01]  /*83a0*/  HADD2.F32 R7, -RZ, R7.H1_H1 ;  /* 0x30000007ff077230 */ /* 0x000fe20000004100 */
[----:B--2---:R-:W-:Y:S01]  /*83b0*/  LOP3.LUT R4, R12, 0xf000f, RZ, 0xc0, !PT ;  /* 0x000f000f0c047812 */ /* 0x004fe200078ec0ff */
[--C-:B------:R-:W-:Y:S02]  /*83c0*/  HADD2.F32 R30, -RZ, R6.reuse.H0_H0 ;  /* 0x20000006ff1e7230 */ /* 0x100fe40000004100 */
[----:B------:R-:W-:Y:S01]  /*83d0*/  FFMA.FTZ R9, R5, R22, R20 ;  /* 0x0000001605097223 */ /* 0x000fe20000010014 */
[----:B------:R-:W-:Y:S01]  /*83e0*/  LOP3.LUT R5, R13, 0xf000f, RZ, 0xc0, !PT ;  /* 0x000f000f0d057812 */ /* 0x000fe200078ec0ff */
[----:B------:R-:W-:Y:S01]  /*83f0*/  FFMA.FTZ R7, R22, R7, R26 ;  /* 0x0000000716077223 */ /* 0x000fe2000001001a */
[----:B------:R-:W-:Y:S01]  /*8400*/  LOP3.LUT R4, R4, 0x64006400, RZ, 0xfc, !PT ;  /* 0x6400640004047812 */ /* 0x000fe200078efcff */
[----:B------:R-:W-:Y:S02]  /*8410*/  HADD2.F32 R6, -RZ, R6.H1_H1 ;  /* 0x30000006ff067230 */ /* 0x000fe40000004100 */
[----:B------:R-:W-:Y:S01]  /*8420*/  FFMA.FTZ R27, R8, R30, R27 ;  /* 0x0000001e081b7223 */ /* 0x000fe2000001001b */
[----:B------:R-:W-:Y:S01]  /*8430*/  FFMA.FTZ R20, R22, R29, R39 ;  /* 0x0000001d16147223 */ /* 0x000fe20000010027 */
[----:B------:R-:W-:-:S02]  /*8440*/  LOP3.LUT R26, R14, 0xf000f, RZ, 0xc0, !PT ;  /* 0x000f000f0e1a7812 */ /* 0x000fc400078ec0ff */
[----:B------:R-:W-:Y:S01]  /*8450*/  LOP3.LUT R29, R15, 0xf000f, RZ, 0xc0, !PT ;  /* 0x000f000f0f1d7812 */ /* 0x000fe200078ec0ff */
[----:B------:R-:W-:Y:S01]  /*8460*/  FFMA.FTZ R22, R22, R6, R27 ;  /* 0x0000000616167223 */ /* 0x000fe2000001001b */
[----:B------:R-:W-:Y:S01]  /*8470*/  LOP3.LUT R8, R5, 0x64006400, RZ, 0xfc, !PT ;  /* 0x6400640005087812 */ /* 0x000fe200078efcff */
[----:B------:R-:W-:Y:S01]  /*8480*/  HADD2 R5, R4, -1032, -1032 ;  /* 0xe408e40804057430 */ /* 0x000fe20000000000 */
[----:B------:R-:W-:Y:S02]  /*8490*/  LOP3.LUT R26, R26, 0x64006400, RZ, 0xfc, !PT ;  /* 0x640064001a1a7812 */ /* 0x000fe400078efcff */
[----:B------:R-:W-:Y:S01]  /*84a0*/  LOP3.LUT R27, R29, 0x64006400, RZ, 0xfc, !PT ;  /* 0x640064001d1b7812 */ /* 0x000fe200078efcff */
[----:B------:R-:W-:Y:S02]  /*84b0*/  HADD2 R8, R8, -1032, -1032 ;  /* 0xe408e40808087430 */ /* 0x000fe40000000000 */
[----:B------:R-:W-:Y:S02]  /*84c0*/  HADD2.F32 R4, -RZ, R5.H0_H0 ;  /* 0x20000005ff047230 */ /* 0x000fe40000004100 */
[----:B------:R-:W-:-:S02]  /*84d0*/  HADD2 R26, R26, -1032, -1032 ;  /* 0xe408e4081a1a7430 */ /* 0x000fc40000000000 */
[----:B------:R-:W-:Y:S02]  /*84e0*/  HADD2.F32 R31, -RZ, R5.H1_H1 ;  /* 0x30000005ff1f7230 */ /* 0x000fe40000004100 */
[----:B------:R-:W-:Y:S02]  /*84f0*/  HADD2 R27, R27, -1032, -1032 ;  /* 0xe408e4081b1b7430 */ /* 0x000fe40000000000 */
[----:B-1----:R-:W-:Y:S02]  /*8500*/  HADD2.F32 R5, -RZ, R10.H0_H0 ;  /* 0x2000000aff057230 */ /* 0x002fe40000004100 */
[--C-:B------:R-:W-:Y:S02]  /*8510*/  HADD2.F32 R30, -RZ, R8.reuse.H0_H0 ;  /* 0x20000008ff1e7230 */ /* 0x100fe40000004100 */
[----:B------:R-:W-:Y:S02]  /*8520*/  HADD2.F32 R39, -RZ, R8.H1_H1 ;  /* 0x30000008ff277230 */ /* 0x000fe40000004100 */
[----:B------:R-:W-:Y:S01]  /*8530*/  FFMA.FTZ R4, R4, R5, RZ ;  /* 0x0000000504047223 */ /* 0x000fe200000100ff */
[----:B------:R-:W-:-:S02]  /*8540*/  HADD2.F32 R6, -RZ, R26.H0_H0 ;  /* 0x2000001aff067230 */ /* 0x000fc40000004100 */
[----:B------:R-:W-:Y:S02]  /*8550*/  HADD2.F32 R33, -RZ, R26.H1_H1 ;  /* 0x3000001aff217230 */ /* 0x000fe40000004100 */
[----:B------:R-:W-:Y:S02]  /*8560*/  HADD2.F32 R8, -RZ, R27.H0_H0 ;  /* 0x2000001bff087230 */ /* 0x000fe40000004100 */
[----:B------:R-:W-:Y:S02]  /*8570*/  HADD2.F32 R26, -RZ, R10.H1_H1 ;  /* 0x3000000aff1a7230 */ /* 0x000fe40000004100 */
[C---:B------:R-:W-:Y:S01]  /*8580*/  FFMA.FTZ R41, R5.reuse, R30, RZ ;  /* 0x0000001e05297223 */ /* 0x040fe200000100ff */
[C---:B------:R-:W-:Y:S01]  /*8590*/  FFMA.FTZ R30, R5.reuse, R6, RZ ;  /* 0x00000006051e7223 */ /* 0x040fe200000100ff */
[----:B------:R-:W-:Y:S01]  /*85a0*/  FFMA.FTZ R29, R5, R8, RZ ;  /* 0x00000008051d7223 */ /* 0x000fe200000100ff */
[----:B------:R-:W-:Y:S02]  /*85b0*/  FFMA.FTZ R10, R31, R26, R4 ;  /* 0x0000001a1f0a7223 */ /* 0x000fe40000010004 */
[----:B------:R-:W1:Y:S01]  /*85c0*/  LDS.64 R4, [UR4+0x38] ;  /* 0x00003804ff047984 */ /* 0x000e620008000a00 */
[----:B------:R-:W-:-:S02]  /*85d0*/  LOP3.LUT R34, R13, 0xf000f0, RZ, 0xc0, !PT ;  /* 0x00f000f00d227812 */ /* 0x000fc400078ec0ff */
[----:B------:R-:W-:Y:S01]  /*85e0*/  LOP3.LUT R40, R14, 0xf000f0, RZ, 0xc0, !PT ;  /* 0x00f000f00e287812 */ /* 0x000fe200078ec0ff */
[C---:B------:R-:W-:Y:S01]  /*85f0*/  FFMA.FTZ R6, R26.reuse, R39, R41 ;  /* 0x000000271a067223 */ /* 0x040fe20000010029 */
[----:B------:R-:W-:Y:S02]  /*8600*/  HADD2.F32 R27, -RZ, R27.H1_H1 ;  /* 0x3000001bff1b7230 */ /* 0x000fe40000004100 */
[----:B------:R-:W-:Y:S01]  /*8610*/  FFMA.FTZ R8, R26, R33, R30 ;  /* 0x000000211a087223 */ /* 0x000fe2000001001e */
[----:B------:R-:W-:Y:S02]  /*8620*/  LOP3.LUT R39, R34, 0x64006400, RZ, 0xfc, !PT ;  /* 0x6400640022277812 */ /* 0x000fe400078efcff */
[----:B------:R-:W-:Y:S02]  /*8630*/  LOP3.LUT R30, R12, 0xf000f0, RZ, 0xc0, !PT ;  /* 0x00f000f00c1e7812 */ /* 0x000fe400078ec0ff */
[----:B------:R-:W-:Y:S01]  /*8640*/  LOP3.LUT R41, R40, 0x64006400, RZ, 0xfc, !PT ;  /* 0x6400640028297812 */ /* 0x000fe200078efcff */
[----:B------:R-:W-:Y:S01]  /*8650*/  FFMA.FTZ R29, R26, R27, R29 ;  /* 0x0000001b1a1d7223 */ /* 0x000fe2000001001d */
[----:B------:R-:W-:Y:S01]  /*8660*/  LOP3.LUT R33, R15, 0xf000f0, RZ, 0xc0, !PT ;  /* 0x00f000f00f217812 */ /* 0x000fe200078ec0ff */
[-C--:B------:R-:W-:Y:S01]  /*8670*/  HFMA2 R27, R39, R0.reuse.H1_H1, -72, -72 ;  /* 0xd480d480271b7431 */ /* 0x080fe20000060000 */
[----:B------:R-:W-:Y:S01]  /*8680*/  LOP3.LUT R31, R30, 0x64006400, RZ, 0xfc, !PT ;  /* 0x640064001e1f7812 */ /* 0x000fe200078efcff */
[----:B------:R-:W-:Y:S01]  /*8690*/  HFMA2 R30, R41, R0.H1_H1, -72, -72 ;  /* 0xd480d480291e7431 */ /* 0x000fe20000060000 */
[----:B------:R-:W-:Y:S01]  /*86a0*/  LOP3.LUT R41, R33, 0x64006400, RZ, 0xfc, !PT ;  /* 0x6400640021297812 */ /* 0x000fe200078efcff */
[----:B------:R-:W-:-:S02]  /*86b0*/  HADD2.F32 R33, -RZ, R11.H0_H0 ;  /* 0x2000000bff217230 */ /* 0x000fc40000004100 */
[----:B------:R-:W-:Y:S02]  /*86c0*/  HADD2.F32 R34, -RZ, R27.H0_H0 ;  /* 0x2000001bff227230 */ /* 0x000fe40000004100 */
[-C--:B------:R-:W-:Y:S02]  /*86d0*/  HFMA2 R31, R31, R0.reuse.H1_H1, -72, -72 ;  /* 0xd480d4801f1f7431 */ /* 0x080fe40000060000 */
[----:B------:R-:W-:Y:S01]  /*86e0*/  HADD2.F32 R39, -RZ, R30.H0_H0 ;  /* 0x2000001eff277230 */ /* 0x000fe20000004100 */
[----:B------:R-:W-:Y:S01]  /*86f0*/  SHF.R.U32.HI R12, RZ, 0x8, R12 ;  /* 0x00000008ff0c7819 */ /* 0x000fe2000001160c */
[----:B------:R-:W-:Y:S02]  /*8700*/  HFMA2 R26, R41, R0.H1_H1, -72, -72 ;  /* 0xd480d480291a7431 */ /* 0x000fe40000060000 */
[C---:B------:R-:W-:Y:S01]  /*8710*/  FFMA.FTZ R6, R33.reuse, R34, R6 ;  /* 0x0000002221067223 */ /* 0x040fe20000010006 */
[----:B------:R-:W-:Y:S02]  /*8720*/  HADD2.F32 R43, -RZ, R31.H0_H0 ;  /* 0x2000001fff2b7230 */ /* 0x000fe40000004100 */
[----:B------:R-:W-:Y:S01]  /*8730*/  FFMA.FTZ R34, R33, R39, R8 ;  /* 0x0000002721227223 */ /* 0x000fe20000010008 */
[----:B------:R-:W-:Y:S01]  /*8740*/  LOP3.LUT R39, R12, 0xf000f, RZ, 0xc0, !PT ;  /* 0x000f000f0c277812 */ /* 0x000fe200078ec0ff */
[----:B------:R-:W-:-:S02]  /*8750*/  HADD2.F32 R11, -RZ, R11.H1_H1 ;  /* 0x3000000bff0b7230 */ /* 0x000fc40000004100 */
[----:B------:R-:W-:Y:S02]  /*8760*/  HADD2.F32 R31, -RZ, R31.H1_H1 ;  /* 0x3000001fff1f7230 */ /* 0x000fe40000004100 */
[----:B------:R-:W-:Y:S01]  /*8770*/  FFMA.FTZ R10, R43, R33, R10 ;  /* 0x000000212b0a7223 */ /* 0x000fe2000001000a */
[----:B------:R-:W-:Y:S01]  /*8780*/  HADD2.F32 R40, -RZ, R26.H0_H0 ;  /* 0x2000001aff287230 */ /* 0x000fe20000004100 */
[----:B------:R-:W-:Y:S01]  /*8790*/  LOP3.LUT R39, R39, 0x64006400, RZ, 0xfc, !PT ;  /* 0x6400640027277812 */ /* 0x000fe200078efcff */
[----:B------:R-:W-:Y:S01]  /*87a0*/  HADD2.F32 R8, -RZ, R27.H1_H1 ;  /* 0x3000001bff087230 */ /* 0x000fe20000004100 */
[----:B------:R-:W-:Y:S01]  /*87b0*/  SHF.R.U32.HI R15, RZ, 0x8, R15 ;  /* 0x00000008ff0f7819 */ /* 0x000fe2000001160f */
[----:B------:R-:W-:Y:S01]  /*87c0*/  HADD2.F32 R27, -RZ, R30.H1_H1 ;  /* 0x3000001eff1b7230 */ /* 0x000fe20000004100 */
[----:B------:R-:W-:Y:S01]  /*87d0*/  SHF.R.U32.HI R14, RZ, 0x8, R14 ;  /* 0x00000008ff0e7819 */ /* 0x000fe2000001160e */
[----:B------:R-:W-:Y:S01]  /*87e0*/  FFMA.FTZ R10, R31, R11, R10 ;  /* 0x0000000b1f0a7223 */ /* 0x000fe2000001000a */
[----:B------:R-:W-:Y:S01]  /*87f0*/  FFMA.FTZ R30, R33, R40, R29 ;  /* 0x00000028211e7223 */ /* 0x000fe2000001001d */
[----:B------:R-:W-:Y:S01]  /*8800*/  HADD2 R31, R39, -1032, -1032 ;  /* 0xe408e408271f7430 */ /* 0x000fe20000000000 */
[----:B------:R-:W-:Y:S01]  /*8810*/  LOP3.LUT R29, R15, 0xf000f, RZ, 0xc0, !PT ;  /* 0x000f000f0f1d7812 */ /* 0x000fe200078ec0ff */
[----:B------:R-:W-:Y:S01]  /*8820*/  FFMA.FTZ R8, R11, R8, R6 ;  /* 0x000000080b087223 */ /* 0x000fe20000010006 */
[----:B------:R-:W-:-:S02]  /*8830*/  SHF.R.U32.HI R13, RZ, 0x8, R13 ;  /* 0x00000008ff0d7819 */ /* 0x000fc4000001160d */
[----:B------:R-:W-:Y:S01]  /*8840*/  LOP3.LUT R39, R14, 0xf000f, RZ, 0xc0, !PT ;  /* 0x000f000f0e277812 */ /* 0x000fe200078ec0ff */
[----:B------:R-:W-:Y:S01]  /*8850*/  FFMA.FTZ R6, R11, R27, R34 ;  /* 0x0000001b0b067223 */ /* 0x000fe20000010022 */
[----:B------:R-:W-:Y:S01]  /*8860*/  HADD2.F32 R26, -RZ, R26.H1_H1 ;  /* 0x3000001aff1a7230 */ /* 0x000fe20000004100 */
[----:B------:R-:W-:Y:S01]  /*8870*/  LOP3.LUT R29, R29, 0x64006400, RZ, 0xfc, !PT ;  /* 0x640064001d1d7812 */ /* 0x000fe200078efcff */
[----:B-1----:R-:W-:Y:S01]  /*8880*/  HADD2.F32 R27, -RZ, R4.H0_H0 ;  /* 0x20000004ff1b7230 */ /* 0x002fe20000004100 */
[----:B------:R-:W-:Y:S01]  /*8890*/  LOP3.LUT R34, R13, 0xf000f, RZ, 0xc0, !PT ;  /* 0x000f000f0d227812 */ /* 0x000fe200078ec0ff */
[----:B------:R-:W-:Y:S01]  /*88a0*/  HADD2.F32 R33, -RZ, R31.H0_H0 ;  /* 0x2000001fff217230 */ /* 0x000fe20000004100 */
[----:B------:R-:W-:Y:S01]  /*88b0*/  LOP3.LUT R39, R39, 0x64006400, RZ, 0xfc, !PT ;  /* 0x6400640027277812 */ /* 0x000fe200078efcff */
[----:B------:R-:W-:Y:S01]  /*88c0*/  FFMA.FTZ R30, R11, R26, R30 ;  /* 0x0000001a0b1e7223 */ /* 0x000fe2000001001e */
[----:B------:R-:W-:Y:S01]  /*88d0*/  LOP3.LUT R34, R34, 0x64006400, RZ, 0xfc, !PT ;  /* 0x6400640022227812 */ /* 0x000fe200078efcff */
[----:B------:R-:W-:-:S02]  /*88e0*/  HADD2 R29, R29, -1032, -1032 ;  /* 0xe408e4081d1d7430 */ /* 0x000fc40000000000 */
[----:B------:R-:W-:Y:S01]  /*88f0*/  FFMA.FTZ R26, R33, R27, R10 ;  /* 0x0000001b211a7223 */ /* 0x000fe2000001000a */
[----:B------:R-:W-:Y:S02]  /*8900*/  HADD2 R10, R39, -1032, -1032 ;  /* 0xe408e408270a7430 */ /* 0x000fe40000000000 */
[----:B------:R-:W-:Y:S02]  /*8910*/  HADD2 R11, R34, -1032, -1032 ;  /* 0xe408e408220b7430 */ /* 0x000fe40000000000 */
[----:B------:R-:W-:Y:S01]  /*8920*/  HADD2.F32 R39, -RZ, R29.H0_H0 ;  /* 0x2000001dff277230 */ /* 0x000fe20000004100 */
[----:B------:R-:W-:Y:S01]  /*8930*/  LOP3.LUT R13, R13, 0xf000f0, RZ, 0xc0, !PT ;  /* 0x00f000f00d0d7812 */ /* 0x000fe200078ec0ff */
[----:B------:R-:W-:Y:S02]  /*8940*/  HADD2.F32 R41, -RZ, R10.H0_H0 ;  /* 0x2000000aff297230 */ /* 0x000fe40000004100 */
[----:B------:R-:W-:Y:S02]  /*8950*/  HADD2.F32 R33, -RZ, R31.H1_H1 ;  /* 0x3000001fff217230 */ /* 0x000fe40000004100 */
[----:B------:R-:W-:Y:S01]  /*8960*/  FFMA.FTZ R30, R27, R39, R30 ;  /* 0x000000271b1e7223 */ /* 0x000fe2000001001e */
[----:B------:R-:W-:-:S02]  /*8970*/  HADD2.F32 R31, -RZ, R4.H1_H1 ;  /* 0x30000004ff1f7230 */ /* 0x000fc40000004100 */
[----:B------:R-:W-:Y:S01]  /*8980*/  FFMA.FTZ R6, R27, R41, R6 ;  /* 0x000000291b067223 */ /* 0x000fe20000010006 */
[--C-:B------:R-:W-:Y:S01]  /*8990*/  HADD2.F32 R34, -RZ, R11.reuse.H0_H0 ;  /* 0x2000000bff227230 */ /* 0x100fe20000004100 */
[----:B------:R-:W-:Y:S01]  /*89a0*/  LOP3.LUT R39, R13, 0x64006400, RZ, 0xfc, !PT ;  /* 0x640064000d277812 */ /* 0x000fe200078efcff */
[----:B------:R-:W-:Y:S01]  /*89b0*/  HADD2.F32 R10, -RZ, R10.H1_H1 ;  /* 0x3000000aff0a7230 */ /* 0x000fe20000004100 */
[----:B------:R-:W-:Y:S02]  /*89c0*/  LOP3.LUT R12, R12, 0xf000f0, RZ, 0xc0, !PT ;  /* 0x00f000f00c0c7812 */ /* 0x000fe400078ec0ff */
[----:B------:R-:W-:Y:S02]  /*89d0*/  LOP3.LUT R14, R14, 0xf000f0, RZ, 0xc0, !PT ;  /* 0x00f000f00e0e7812 */ /* 0x000fe400078ec0ff */
[----:B------:R-:W-:Y:S01]  /*89e0*/  LOP3.LUT R15, R15, 0xf000f0, RZ, 0xc0, !PT ;  /* 0x00f000f00f0f7812 */ /* 0x000fe200078ec0ff */
[----:B------:R-:W-:Y:S01]  /*89f0*/  FFMA.FTZ R8, R27, R34, R8 ;  /* 0x000000221b087223 */ /* 0x000fe20000010008 */
[----:B------:R-:W-:Y:S01]  /*8a00*/  FFMA.FTZ R13, R31, R10, R6 ;  /* 0x0000000a1f0d7223 */ /* 0x000fe20000010006 */
[----:B------:R-:W-:Y:S01]  /*8a10*/  HADD2.F32 R11, -RZ, R11.H1_H1 ;  /* 0x3000000bff0b7230 */ /* 0x000fe20000004100 */
[----:B------:R-:W-:Y:S01]  /*8a20*/  LOP3.LUT R27, R12, 0x64006400, RZ, 0xfc, !PT ;  /* 0x640064000c1b7812 */ /* 0x000fe200078efcff */
[----:B------:R-:W-:Y:S01]  /*8a30*/  HFMA2 R10, R39, R0.H1_H1, -72, -72 ;  /* 0xd480d480270a7431 */ /* 0x000fe20000060000 */
[----:B------:R-:W-:-:S02]  /*8a40*/  LOP3.LUT R41, R14, 0x64006400, RZ, 0xfc, !PT ;  /* 0x640064000e297812 */ /* 0x000fc400078efcff */
[----:B------:R-:W-:Y:S01]  /*8a50*/  LOP3.LUT R15, R15, 0x64006400, RZ, 0xfc, !PT ;  /* 0x640064000f0f7812 */ /* 0x000fe200078efcff */
[----:B------:R-:W-:Y:S01]  /*8a60*/  FFMA.FTZ R33, R33, R31, R26 ;  /* 0x0000001f21217223 */ /* 0x000fe2000001001a */
[----:B------:R-:W-:Y:S02]  /*8a70*/  HADD2.F32 R4, -RZ, R5.H0_H0 ;  /* 0x20000005ff047230 */ /* 0x000fe40000004100 */
[----:B------:R-:W-:Y:S01]  /*8a80*/  FFMA.FTZ R11, R31, R11, R8 ;  /* 0x0000000b1f0b7223 */ /* 0x000fe20000010008 */
[-C--:B------:R-:W-:Y:S02]  /*8a90*/  HFMA2 R12, R27, R0.reuse.H1_H1, -72, -72 ;  /* 0xd480d4801b0c7431 */ /* 0x080fe40000060000 */
[----:B------:R-:W-:Y:S02]  /*8aa0*/  HADD2.F32 R26, -RZ, R10.H0_H0 ;  /* 0x2000000aff1a7230 */ /* 0x000fe40000004100 */
[----:B------:R-:W-:Y:S01]  /*8ab0*/  FMUL.FTZ R9, R28, R9 ;  /* 0x000000091c097220 */ /* 0x000fe20000410000 */
[----:B------:R-:W-:Y:S01]  /*8ac0*/  FMUL.FTZ R20, R21, R20 ;  /* 0x0000001415147220 */ /* 0x000fe20000410000 */
[----:B------:R-:W-:-:S02]  /*8ad0*/  HFMA2 R6, R41, R0.H1_H1, -72, -72 ;  /* 0xd480d48029067431 */ /* 0x000fc40000060000 */
[----:B------:R-:W-:Y:S02]  /*8ae0*/  HADD2.F32 R29, -RZ, R29.H1_H1 ;  /* 0x3000001dff1d7230 */ /* 0x000fe40000004100 */
[----:B------:R-:W-:Y:S02]  /*8af0*/  HFMA2 R8, R15, R0.H1_H1, -72, -72 ;  /* 0xd480d4800f087431 */ /* 0x000fe40000060000 */
[----:B------:R-:W-:Y:S02]  /*8b00*/  HADD2.F32 R14, -RZ, R12.H0_H0 ;  /* 0x2000000cff0e7230 */ /* 0x000fe40000004100 */
[----:B------:R-:W-:Y:S01]  /*8b10*/  FFMA.FTZ R26, R4, R26, R11 ;  /* 0x0000001a041a7223 */ /* 0x000fe2000001000b */
[----:B------:R-:W-:Y:S01]  /*8b20*/  F2FP.F16.F32.PACK_AB R9, RZ, R9 ;  /* 0x00000009ff09723e */ /* 0x000fe200000000ff */
[----:B------:R-:W-:Y:S01]  /*8b30*/  HADD2.F32 R34, -RZ, R6.H0_H0 ;  /* 0x20000006ff227230 */ /* 0x000fe20000004100 */
[----:B------:R-:W-:Y:S01]  /*8b40*/  F2FP.F16.F32.PACK_AB R20, RZ, R20 ;  /* 0x00000014ff14723e */ /* 0x000fe200000000ff */
[----:B------:R-:W-:-:S02]  /*8b50*/  HADD2.F32 R11, -RZ, R8.H0_H0 ;  /* 0x20000008ff0b7230 */ /* 0x000fc40000004100 */
[----:B------:R-:W-:Y:S01]  /*8b60*/  FFMA.FTZ R29, R31, R29, R30 ;  /* 0x0000001d1f1d7223 */ /* 0x000fe2000001001e */
[----:B------:R-:W-:Y:S01]  /*8b70*/  HADD2.F32 R5, -RZ, R5.H1_H1 ;  /* 0x30000005ff057230 */ /* 0x000fe20000004100 */
[----:B------:R-:W-:Y:S01]  /*8b80*/  PRMT R9, R9, 0x5410, R20 ;  /* 0x0000541009097816 */ /* 0x000fe20000000014 */
[----:B------:R-:W-:Y:S02]  /*8b90*/  HADD2.F32 R12, -RZ, R12.H1_H1 ;  /* 0x3000000cff0c7230 */ /* 0x000fe40000004100 */
[----:B------:R-:W-:Y:S01]  /*8ba0*/  FFMA.FTZ R33, R14, R4, R33 ;  /* 0x000000040e217223 */ /* 0x000fe20000010021 */
[----:B------:R-:W-:Y:S02]  /*8bb0*/  HADD2.F32 R10, -RZ, R10.H1_H1 ;  /* 0x3000000aff0a7230 */ /* 0x000fe40000004100 */
[C---:B------:R-:W-:Y:S01]  /*8bc0*/  FFMA.FTZ R14, R4.reuse, R34, R13 ;  /* 0x00000022040e7223 */ /* 0x040fe2000001000d */
[----:B------:R-:W-:Y:S02]  /*8bd0*/  HADD2.F32 R6, -RZ, R6.H1_H1 ;  /* 0x30000006ff067230 */ /* 0x000fe40000004100 */
[----:B------:R-:W-:Y:S01]  /*8be0*/  FFMA.FTZ R11, R4, R11, R29 ;  /* 0x0000000b040b7223 */ /* 0x000fe2000001001d */
[----:B------:R-:W-:-:S02]  /*8bf0*/  HADD2.F32 R8, -RZ, R8.H1_H1 ;  /* 0x30000008ff087230 */ /* 0x000fc40000004100 */
[----:B------:R-:W-:Y:S01]  /*8c00*/  FFMA.FTZ R33, R12, R5, R33 ;  /* 0x000000050c217223 */ /* 0x000fe20000010021 */
[----:B------:R-:W-:Y:S01]  /*8c10*/  FFMA.FTZ R10, R5, R10, R26 ;  /* 0x0000000a050a7223 */ /* 0x000fe2000001001a */
[----:B------:R-:W-:Y:S01]  /*8c20*/  HFMA2 R25, R9, 1, 1, R25 ;  /* 0x3c003c0009197831 */ /* 0x000fe20000000019 */
[----:B------:R-:W-:Y:S01]  /*8c30*/  IADD3 R38, PT, PT, R38, 0x20, RZ ;  /* 0x0000002026267810 */ /* 0x000fe20007ffe0ff */
[----:B------:R-:W-:Y:S01]  /*8c40*/  FMUL.FTZ R7, R24, R7 ;  /* 0x0000000718077220 */ /* 0x000fe20000410000 */
[----:B------:R-:W-:Y:S01]  /*8c50*/  FMUL.FTZ R22, R17, R22 ;  /* 0x0000001611167220 */ /* 0x000fe20000410000 */
        /* <DEDUP_REMOVED lines=12> */
[----:B------:R-:W-:Y:S02]  /*8d20*/  F2FP.F16.F32.PACK_AB R9, RZ, R9 ;  /* 0x00000009ff09723e */ /* 0x000fe400000000ff */
[----:B------:R-:W-:-:S02]  /*8d30*/  F2FP.F16.F32.PACK_AB R8, RZ, R8 ;  /* 0x00000008ff08723e */ /* 0x000fc400000000ff */
[----:B------:R-:W-:Y:S01]  /*8d40*/  PRMT R33, R33, 0x5410, R10 ;  /* 0x0000541021217816 */ /* 0x000fe2000000000a */
[----:B------:R-:W-:Y:S01]  /*8d50*/  HADD2 R23, R7, R23 ;  /* 0x0000001707177230 */ /* 0x000fe20000000000 */
[----:B------:R-:W-:Y:S01]  /*8d60*/  PRMT R9, R9, 0x5410, R8 ;  /* 0x0000541009097816 */ /* 0x000fe20000000008 */
[----:B------:R-:W-:Y:S01]  /*8d70*/  UIADD3 UR4, UPT, UPT, UR4, 0x40, URZ ;  /* 0x0000004004047890 */ /* 0x000fe2000fffe0ff */
[----:B------:R-:W-:Y:S01]  /*8d80*/  MOV R26, R18 ;  /* 0x00000012001a7202 */ /* 0x000fe20000000f00 */
[----:B------:R-:W-:Y:S01]  /*8d90*/  HFMA2 R34, R33, 1, 1, R25 ;  /* 0x3c003c0021227831 */ /* 0x000fe20000000019 */
[----:B------:R-:W-:Y:S01]  /*8da0*/  MOV R27, R19 ;  /* 0x00000013001b7202 */ /* 0x000fe20000000f00 */
[----:B------:R-:W-:Y:S02]  /*8db0*/  HADD2 R33, R9, R23 ;  /* 0x0000001709217230 */ /* 0x000fe40000000000 */
[----:B------:R-:W-:Y:S01]  /*8dc0*/  IMAD.WIDE R18, R35, 0x4, R46 ;  /* 0x0000000423127825 */ /* 0x000fe200078e022e */
[----:B------:R-:W-:Y:S06]  /*8dd0*/  @!P0 BRA `(.L_x_5073) ;  /* 0xffffffdc00108947 */ /* 0x000fec000383ffff */
[----:B------:R-:W-:-:S07]  /*8de0*/  IMAD.WIDE R26, R35, 0x10, R26 ;  /* 0x00000010231a7825 */ /* 0x000fce00078e021a */
.L_x_5072:
[----:B------:R-:W-:-:S04]  /*8df0*/  VIMNMX R29, PT, PT, R37, UR14, PT ;  /* 0x0000000e251d7c48 */ /* 0x000fc8000bfe0100 */
[----:B------:R-:W-:-:S13]  /*8e00*/  ISETP.GT.AND P0, PT, R29, R38, PT ;  /* 0x000000261d00720c */ /* 0x000fda0003f04270 */
[----:B------:R-:W-:Y:S05]  /*8e10*/  @!P0 BRA `(.L_x_5074) ;  /* 0x0000001000fc8947 */ /* 0x000fea0003800000 */
.L_x_5075:
[----:B------:R-:W2:Y:S01]  /*8e20*/  LDG.E.128.CONSTANT R4, desc[UR6][R26.64] ;  /* 0x000000061a047981 */ /* 0x000ea2000c1e9d00 */
[----:B------:R-:W-:-:S03]  /*8e30*/  IMAD.WIDE R8, R35, 0x4, R26 ;  /* 0x0000000423087825 */ /* 0x000fc600078e021a */
[----:B------:R-:W1:Y:S04]  /*8e40*/  LDS.128 R20, [UR4] ;  /* 0x00000004ff147984 */ /* 0x000e680008000c00 */
[----:B------:R3:W4:Y:S01]  /*8e50*/  LDG.E.128.CONSTANT R16, desc[UR6][R8.64] ;  /* 0x0000000608107981 */ /* 0x000722000c1e9d00 */
[----:B------:R-:W-:-:S05]  /*8e60*/  IMAD.WIDE R24, R35, 0x4, R8 ;  /* 0x0000000423187825 */ /* 0x000fca00078e0208 */
[----:B------:R-:W5:Y:S01]  /*8e70*/  LDG.E.128.CONSTANT R12, desc[UR6][R24.64] ;  /* 0x00000006180c7981 */ /* 0x000f62000c1e9d00 */
[----:B------:R-:W-:Y:S01]  /*8e80*/  HFMA2 R10, -RZ, RZ, 0, 0.125 ;  /* 0x00003000ff0a7431 */ /* 0x000fe200000001ff */
[----:B------:R-:W-:Y:S02]  /*8e90*/  IADD3 R38, PT, PT, R38, 0x20, RZ ;  /* 0x0000002026267810 */ /* 0x000fe40007ffe0ff */
[----:B0-----:R-:W-:Y:S02]  /*8ea0*/  PRMT R3, R3, 0x5410, R32 ;  /* 0x0000541003037816 */ /* 0x001fe40000000020 */
[----:B------:R-:W-:Y:S02]  /*8eb0*/  PRMT R0, R0, 0x5410, R10 ;  /* 0x0000541000007816 */ /* 0x000fe4000000000a */
[----:B------:R-:W-:Y:S02]  /*8ec0*/  ISETP.GE.AND P0, PT, R38, R29, PT ;  /* 0x0000001d2600720c */ /* 0x000fe40003f06270 */
[----:B--2---:R-:W-:-:S02]  /*8ed0*/  LOP3.LUT R10, R4, 0x70007, RZ, 0xc0, !PT ;  /* 0x00070007040a7812 */ /* 0x004fc400078ec0ff */
        /* <DEDUP_REMOVED lines=9> */
[----:B---3--:R-:W-:Y:S01]  /*8f70*/  LOP3.LUT R8, R4, 0x380038, RZ, 0xc0, !PT ;  /* 0x0038003804087812 */ /* 0x008fe200078ec0ff */
[----:B------:R-:W-:-:S02]  /*8f80*/  HADD2 R31, R28, -1028, -1028 ;  /* 0xe404e4041c1f7430 */ /* 0x000fc40000000000 */
[-C--:B-1----:R-:W-:Y:S02]  /*8f90*/  HFMA2 R41, R10, R20.reuse, RZ ;  /* 0x000000140a297231 */ /* 0x082fe400000000ff */
[----:B------:R-:W-:Y:S01]  /*8fa0*/  HADD2 R30, R30, -1028, -1028 ;  /* 0xe404e4041e1e7430 */ /* 0x000fe20000000000 */
[----:B------:R-:W-:Y:S01]  /*8fb0*/  LOP3.LUT R9, R8, 0x64006400, RZ, 0xfc, !PT ;  /* 0x6400640008097812 */ /* 0x000fe200078efcff */
[-C--:B------:R-:W-:Y:S02]  /*8fc0*/  HFMA2 R11, R11, R20.reuse, RZ.H0_H0 ;  /* 0x000000140b0b7231 */ /* 0x080fe400000400ff */
[-C--:B------:R-:W-:Y:S02]  /*8fd0*/  HFMA2 R31, R31, R20.reuse, RZ ;  /* 0x000000141f1f7231 */ /* 0x080fe400000000ff */
[----:B------:R-:W-:Y:S01]  /*8fe0*/  HFMA2 R20, R30, R20, RZ.H0_H0 ;  /* 0x000000141e147231 */ /* 0x000fe200000400ff */
[----:B------:R-:W-:Y:S01]  /*8ff0*/  LOP3.LUT R8, R5, 0x380038, RZ, 0xc0, !PT ;  /* 0x0038003805087812 */ /* 0x000fe200078ec0ff */
[----:B------:R-:W-:Y:S01]  /*9000*/  HFMA2 R9, R9, R0.H1_H1, -132, -132 ;  /* 0xd820d82009097431 */ /* 0x000fe20000060000 */
[----:B------:R-:W-:-:S02]  /*9010*/  LOP3.LUT R10, R6, 0x380038, RZ, 0xc0, !PT ;  /* 0x00380038060a7812 */ /* 0x000fc400078ec0ff */
[----:B------:R-:W-:Y:S01]  /*9020*/  LOP3.LUT R30, R7, 0x380038, RZ, 0xc0, !PT ;  /* 0x00380038071e7812 */ /* 0x000fe200078ec0ff */
[-C--:B------:R-:W-:Y:S01]  /*9030*/  HFMA2 R41, R9, R21.reuse, R41 ;  /* 0x0000001509297231 */ /* 0x080fe20000000029 */
[----:B------:R-:W-:Y:S02]  /*9040*/  SHF.R.U32.HI R28, RZ, 0x6, R4 ;  /* 0x00000006ff1c7819 */ /* 0x000fe40000011604 */
[----:B------:R-:W-:Y:S02]  /*9050*/  LOP3.LUT R39, R8, 0x64006400, RZ, 0xfc, !PT ;  /* 0x6400640008277812 */ /* 0x000fe400078efcff */
[----:B------:R-:W-:Y:S02]  /*9060*/  LOP3.LUT R43, R10, 0x64006400, RZ, 0xfc, !PT ;  /* 0x640064000a2b7812 */ /* 0x000fe400078efcff */
[----:B------:R-:W-:Y:S01]  /*9070*/  LOP3.LUT R45, R30, 0x64006400, RZ, 0xfc, !PT ;  /* 0x640064001e2d7812 */ /* 0x000fe200078efcff */
[-C--:B------:R-:W-:Y:S01]  /*9080*/  HFMA2 R39, R39, R0.reuse.H1_H1, -132, -132 ;  /* 0xd820d82027277431 */ /* 0x080fe20000060000 */
[----:B------:R-:W-:Y:S01]  /*9090*/  LOP3.LUT R8, R28, 0x70007, RZ, 0xc0, !PT ;  /* 0x000700071c087812 */ /* 0x000fe200078ec0ff */
[-C--:B------:R-:W-:Y:S01]  /*90a0*/  HFMA2 R43, R43, R0.reuse.H1_H1, -132, -132 ;  /* 0xd820d8202b2b7431 */ /* 0x080fe20000060000 */
[----:B------:R-:W-:Y:S01]  /*90b0*/  SHF.R.U32.HI R30, RZ, 0x6, R5 ;  /* 0x00000006ff1e7819 */ /* 0x000fe20000011605 */
[----:B------:R-:W-:Y:S01]  /*90c0*/  HFMA2 R10, R45, R0.H1_H1, -132, -132 ;  /* 0xd820d8202d0a7431 */ /* 0x000fe20000060000 */
[----:B------:R-:W-:Y:S01]  /*90d0*/  LOP3.LUT R8, R8, 0x64006400, RZ, 0xfc, !PT ;  /* 0x6400640008087812 */ /* 0x000fe200078efcff */
[----:B------:R-:W-:-:S02]  /*90e0*/  HFMA2 R11, R39, R21, R11 ;  /* 0x00000015270b7231 */ /* 0x000fc4000000000b */
[-C--:B------:R-:W-:Y:S02]  /*90f0*/  HFMA2 R31, R43, R21.reuse, R31 ;  /* 0x000000152b1f7231 */ /* 0x080fe4000000001f */
[----:B------:R-:W-:Y:S01]  /*9100*/  HFMA2 R40, R10, R21, R20 ;  /* 0x000000150a287231 */ /* 0x000fe20000000014 */
[----:B------:R-:W-:Y:S01]  /*9110*/  SHF.R.U32.HI R20, RZ, 0x6, R6 ;  /* 0x00000006ff147819 */ /* 0x000fe20000011606 */
[----:B------:R-:W-:Y:S01]  /*9120*/  HADD2 R8, R8, -1028, -1028 ;  /* 0xe404e40408087430 */ /* 0x000fe20000000000 */
[----:B------:R-:W-:Y:S02]  /*9130*/  SHF.R.U32.HI R21, RZ, 0x6, R7 ;  /* 0x00000006ff157819 */ /* 0x000fe40000011607 */
        /* <DEDUP_REMOVED lines=8> */
[C---:B------:R-:W-:Y:S01]  /*91c0*/  LOP3.LUT R9, R28.reuse, 0x380038, RZ, 0xc0, !PT ;  /* 0x003800381c097812 */ /* 0x040fe200078ec0ff */
[----:B------:R-:W-:Y:S01]  /*91d0*/  HADD2 R10, R10, -1028, -1028 ;  /* 0xe404e4040a0a7430 */ /* 0x000fe20000000000 */
[----:B------:R-:W-:Y:S01]  /*91e0*/  LOP3.LUT R28, R28, 0x1c001c0, RZ, 0xc0, !PT ;  /* 0x01c001c01c1c7812 */ /* 0x000fe200078ec0ff */
[----:B------:R-:W-:Y:S01]  /*91f0*/  HADD2 R42, R42, -1028, -1028 ;  /* 0xe404e4042a2a7430 */ /* 0x000fe20000000000 */
[----:B------:R-:W-:Y:S01]  /*9200*/  LOP3.LUT R9, R9, 0x64006400, RZ, 0xfc, !PT ;  /* 0x6400640009097812 */ /* 0x000fe200078efcff */
[----:B------:R-:W-:-:S02]  /*9210*/  HFMA2 R39, R39, R22, R11 ;  /* 0x0000001627277231 */ /* 0x000fc4000000000b */
[-C--:B------:R-:W-:Y:S02]  /*9220*/  HFMA2 R31, R10, R22.reuse, R31 ;  /* 0x000000160a1f7231 */ /* 0x080fe4000000001f */
[----:B------:R-:W-:Y:S01]  /*9230*/  HFMA2 R40, R42, R22, R40 ;  /* 0x000000162a287231 */ /* 0x000fe20000000028 */
[C---:B------:R-:W-:Y:S01]  /*9240*/  LOP3.LUT R42, R21.reuse, 0x380038, RZ, 0xc0, !PT ;  /* 0x00380038152a7812 */ /* 0x040fe200078ec0ff */
[----:B------:R-:W-:Y:S01]  /*9250*/  HFMA2 R22, R9, R0.H1_H1, -132, -132 ;  /* 0xd820d82009167431 */ /* 0x000fe20000060000 */
[----:B------:R-:W-:Y:S01]  /*9260*/  LOP3.LUT R21, R21, 0x1c001c0, RZ, 0xc0, !PT ;  /* 0x01c001c015157812 */ /* 0x000fe200078ec0ff */
[----:B------:R-:W0:Y:S01]  /*9270*/  LDS.128 R8, [UR4+0x10] ;  /* 0x00001004ff087984 */ /* 0x000e220008000c00 */
[----:B------:R-:W-:Y:S01]  /*9280*/  SHF.R.U32.HI R4, RZ, 0xf, R4 ;  /* 0x0000000fff047819 */ /* 0x000fe20000011604 */
[----:B------:R-:W-:Y:S01]  /*9290*/  HFMA2 R22, R22, R23, R41 ;  /* 0x0000001716167231 */ /* 0x000fe20000000029 */
[C---:B------:R-:W-:Y:S02]  /*92a0*/  LOP3.LUT R41, R30.reuse, 0x380038, RZ, 0xc0, !PT ;  /* 0x003800381e297812 */ /* 0x040fe400078ec0ff */
[----:B------:R-:W-:-:S02]  /*92b0*/  LOP3.LUT R30, R30, 0x1c001c0, RZ, 0xc0, !PT ;  /* 0x01c001c01e1e7812 */ /* 0x000fc400078ec0ff */
[----:B------:R-:W-:Y:S02]  /*92c0*/  LOP3.LUT R43, R41, 0x64006400, RZ, 0xfc, !PT ;  /* 0x64006400292b7812 */ /* 0x000fe400078efcff */
[C---:B------:R-:W-:Y:S02]  /*92d0*/  LOP3.LUT R41, R20.reuse, 0x380038, RZ, 0xc0, !PT ;  /* 0x0038003814297812 */ /* 0x040fe400078ec0ff */
[----:B------:R-:W-:Y:S01]  /*92e0*/  LOP3.LUT R20, R20, 0x1c001c0, RZ, 0xc0, !PT ;  /* 0x01c001c014147812 */ /* 0x000fe200078ec0ff */
[-C--:B------:R-:W-:Y:S01]  /*92f0*/  HFMA2 R44, R43, R0.reuse.H1_H1, -132, -132 ;  /* 0xd820d8202b2c7431 */ /* 0x080fe20000060000 */
[----:B------:R-:W-:Y:S02]  /*9300*/  LOP3.LUT R41, R41, 0x64006400, RZ, 0xfc, !PT ;  /* 0x6400640029297812 */ /* 0x000fe400078efcff */
[----:B------:R-:W-:Y:S01]  /*9310*/  LOP3.LUT R43, R42, 0x64006400, RZ, 0xfc, !PT ;  /* 0x640064002a2b7812 */ /* 0x000fe200078efcff */
[-C--:B------:R-:W-:Y:S01]  /*9320*/  HFMA2 R39, R44, R23.reuse, R39 ;  /* 0x000000172c277231 */ /* 0x080fe20000000027 */
[----:B------:R-:W-:Y:S01]  /*9330*/  LOP3.LUT R21, R21, 0x64006400, RZ, 0xfc, !PT ;  /* 0x6400640015157812 */ /* 0x000fe200078efcff */
[-C--:B------:R-:W-:Y:S01]  /*9340*/  HFMA2 R41, R41, R0.reuse.H1_H1, -132, -132 ;  /* 0xd820d82029297431 */ /* 0x080fe20000060000 */
[----:B------:R-:W-:Y:S01]  /*9350*/  SHF.R.U32.HI R5, RZ, 0xf, R5 ;  /* 0x0000000fff057819 */ /* 0x000fe20000011605 */
[----:B------:R-:W-:Y:S01]  /*9360*/  HFMA2 R43, R43, R0.H1_H1, -132, -132 ;  /* 0xd820d8202b2b7431 */ /* 0x000fe20000060000 */
[----:B------:R-:W-:Y:S01]  /*9370*/  LOP3.LUT R4, R4, 0x10001, RZ, 0xc0, !PT ;  /* 0x0001000104047812 */ /* 0x000fe200078ec0ff */
[-C--:B------:R-:W-:Y:S01]  /*9380*/  HFMA2 R31, R41, R23.reuse, R31 ;  /* 0x00000017291f7231 */ /* 0x080fe2000000001f */
[----:B------:R-:W-:Y:S01]  /*9390*/  LOP3.LUT R41, R30, 0x64006400, RZ, 0xfc, !PT ;  /* 0x640064001e297812 */ /* 0x000fe200078efcff */
[----:B------:R-:W-:-:S02]  /*93a0*/  HFMA2 R40, R43, R23, R40 ;  /* 0x000000172b287231 */ /* 0x000fc40000000028 */
[----:B------:R-:W-:Y:S01]  /*93b0*/  IMAD.MOV.U32 R23, RZ, RZ, 0x2400 ;  /* 0x00002400ff177424 */ /* 0x000fe200078e00ff */
[----:B------:R-:W-:Y:S02]  /*93c0*/  LOP3.LUT R43, R20, 0x64006400, RZ, 0xfc, !PT ;  /* 0x64006400142b7812 */ /* 0x000fe400078efcff */
[----:B------:R-:W-:Y:S02]  /*93d0*/  LOP3.LUT R20, R5, 0x10001, RZ, 0xc0, !PT ;  /* 0x0001000105147812 */ /* 0x000fe400078ec0ff */
[----:B------:R-:W-:Y:S02]  /*93e0*/  PRMT R2, R2, 0x5410, R23 ;  /* 0x0000541002027816 */ /* 0x000fe40000000017 */
[----:B------:R-:W-:Y:S02]  /*93f0*/  LOP3.LUT R23, R28, 0x64006400, RZ, 0xfc, !PT ;  /* 0x640064001c177812 */ /* 0x000fe400078efcff */
[----:B----4-:R-:W-:Y:S01]  /*9400*/  LOP3.LUT R5, R16, 0x70007, RZ, 0xc0, !PT ;  /* 0x0007000710057812 */ /* 0x010fe200078ec0ff */
[-C--:B------:R-:W-:Y:S01]  /*9410*/  HFMA2 R30, R41, R2.reuse.H1_H1, -20, -20 ;  /* 0xcd00cd00291e7431 */ /* 0x080fe20000060002 */
[----:B------:R-:W-:Y:S01]  /*9420*/  SHF.R.U32.HI R6, RZ, 0xf, R6 ;  /* 0x0000000fff067819 */ /* 0x000fe20000011606 */
[-C--:B------:R-:W-:Y:S01]  /*9430*/  HFMA2 R23, R23, R2.reuse.H1_H1, -20, -20 ;  /* 0xcd00cd0017177431 */ /* 0x080fe20000060002 */
[----:B-----5:R-:W-:Y:S01]  /*9440*/  LOP3.LUT R53, R13, 0x380038, RZ, 0xc0, !PT ;  /* 0x003800380d357812 */ /* 0x020fe200078ec0ff */
[----:B------:R-:W-:-:S02]  /*9450*/  HFMA2 R43, R43, R2.H1_H1, -20, -20 ;  /* 0xcd00cd002b2b7431 */ /* 0x000fc40000060002 */
[----:B0-----:R-:W-:Y:S02]  /*9460*/  HFMA2 R30, R30, R8, R39 ;  /* 0x000000081e1e7231 */ /* 0x001fe40000000027 */
[----:B------:R-:W-:Y:S02]  /*9470*/  HFMA2 R28, R21, R2.H1_H1, -20, -20 ;  /* 0xcd00cd00151c7431 */ /* 0x000fe40000060002 */
[-C--:B------:R-:W-:Y:S01]  /*9480*/  HFMA2 R22, R23, R8.reuse, R22 ;  /* 0x0000000817167231 */ /* 0x080fe20000000016 */
[----:B------:R-:W-:Y:S01]  /*9490*/  SHF.R.U32.HI R21, RZ, 0xe, R16 ;  /* 0x0000000eff157819 */ /* 0x000fe20000011610 */
[-C--:B------:R-:W-:Y:S01]  /*94a0*/  HFMA2 R31, R43, R8.reuse, R31 ;  /* 0x000000082b1f7231 */ /* 0x080fe2000000001f */
[----:B------:R-:W-:Y:S01]  /*94b0*/  SHF.R.U32.HI R23, RZ, 0xe, R17 ;  /* 0x0000000eff177819 */ /* 0x000fe20000011611 */
[----:B------:R-:W-:Y:S01]  /*94c0*/  HFMA2 R28, R28, R8, R40 ;  /* 0x000000081c1c7231 */ /* 0x000fe20000000028 */
[----:B------:R-:W-:Y:S02]  /*94d0*/  LOP3.LUT R8, R4, 0x20002, R21, 0xf8, !PT ;  /* 0x0002000204087812 */ /* 0x000fe400078ef815 */
[----:B------:R-:W-:-:S02]  /*94e0*/  LOP3.LUT R4, R20, 0x20002, R23, 0xf8, !PT ;  /* 0x0002000214047812 */ /* 0x000fc400078ef817 */
[----:B------:R-:W-:Y:S02]  /*94f0*/  LOP3.LUT R20, R5, 0x64006400, RZ, 0xfc, !PT ;  /* 0x6400640005147812 */ /* 0x000fe400078efcff */
[----:B------:R-:W-:Y:S02]  /*9500*/  LOP3.LUT R23, R17, 0x70007, RZ, 0xc0, !PT ;  /* 0x0007000711177812 */ /* 0x000fe400078ec0ff */
[----:B------:R-:W-:Y:S01]  /*9510*/  LOP3.LUT R39, R18, 0x70007, RZ, 0xc0, !PT ;  /* 0x0007000712277812 */ /* 0x000fe200078ec0ff */
        /* <DEDUP_REMOVED lines=13> */
[----:B------:R-:W-:Y:S01]  /*95f0*/  HFMA2 R5, R21, R0.H1_H1, -132, -132 ;  /* 0xd820d82015057431 */ /* 0x000fe20000060000 */
[----:B------:R-:W-:Y:S01]  /*9600*/  LOP3.LUT R20, R18, 0x380038, RZ, 0xc0, !PT ;  /* 0x0038003812147812 */ /* 0x000fe200078ec0ff */
[----:B------:R-:W-:-:S02]  /*9610*/  HFMA2 R31, R39, R9, R31 ;  /* 0x00000009271f7231 */ /* 0x000fc4000000001f */
[----:B------:R-:W-:Y:S02]  /*9620*/  HFMA2 R28, R40, R9, R28 ;  /* 0x00000009281c7231 */ /* 0x000fe4000000001c */
[----:B------:R-:W-:Y:S01]  /*9630*/  HFMA2 R9, R5, R10, R22 ;  /* 0x0000000a05097231 */ /* 0x000fe20000000016 */
[----:B------:R-:W-:Y:S02]  /*9640*/  LOP3.LUT R5, R17, 0x380038, RZ, 0xc0, !PT ;  /* 0x0038003811057812 */ /* 0x000fe400078ec0ff */
[----:B------:R-:W-:Y:S02]  /*9650*/  LOP3.LUT R21, R20, 0x64006400, RZ, 0xfc, !PT ;  /* 0x6400640014157812 */ /* 0x000fe400078efcff */
[----:B------:R-:W-:Y:S02]  /*9660*/  LOP3.LUT R41, R5, 0x64006400, RZ, 0xfc, !PT ;  /* 0x6400640005297812 */ /* 0x000fe400078efcff */
[----:B------:R-:W-:Y:S01]  /*9670*/  LOP3.LUT R5, R6, 0x10001, RZ, 0xc0, !PT ;  /* 0x0001000106057812 */ /* 0x000fe200078ec0ff */
[-C--:B------:R-:W-:Y:S01]  /*9680*/  HFMA2 R40, R21, R0.reuse.H1_H1, -132, -132 ;  /* 0xd820d82015287431 */ /* 0x080fe20000060000 */
[----:B------:R-:W-:Y:S01]  /*9690*/  SHF.R.U32.HI R6, RZ, 0xe, R18 ;  /* 0x0000000eff067819 */ /* 0x000fe20000011612 */
[----:B------:R-:W0:Y:S01]  /*96a0*/  LDS.128 R20, [UR4+0x20] ;  /* 0x00002004ff147984 */ /* 0x000e220008000c00 */
[----:B------:R-:W-:Y:S01]  /*96b0*/  HFMA2 R41, R41, R0.H1_H1, -132, -132 ;  /* 0xd820d82029297431 */ /* 0x000fe20000060000 */
[----:B------:R-:W-:-:S02]  /*96c0*/  LOP3.LUT R39, R19, 0x380038, RZ, 0xc0, !PT ;  /* 0x0038003813277812 */ /* 0x000fc400078ec0ff */
[----:B------:R-:W-:Y:S02]  /*96d0*/  LOP3.LUT R5, R5, 0x20002, R6, 0xf8, !PT ;  /* 0x0002000205057812 */ /* 0x000fe400078ef806 */
[----:B------:R-:W-:Y:S02]  /*96e0*/  SHF.R.U32.HI R18, RZ, 0x6, R18 ;  /* 0x00000006ff127819 */ /* 0x000fe40000011612 */
[----:B------:R-:W-:Y:S01]  /*96f0*/  SHF.R.U32.HI R6, RZ, 0xf, R7 ;  /* 0x0000000fff067819 */ /* 0x000fe20000011607 */
[-C--:B------:R-:W-:Y:S02]  /*9700*/  HFMA2 R7, R41, R10.reuse, R30 ;  /* 0x0000000a29077231 */ /* 0x080fe4000000001e */
[----:B------:R-:W-:Y:S01]  /*9710*/  HFMA2 R30, R40, R10, R31 ;  /* 0x0000000a281e7231 */ /* 0x000fe2000000001f */
[----:B------:R-:W-:Y:S02]  /*9720*/  LOP3.LUT R39, R39, 0x64006400, RZ, 0xfc, !PT ;  /* 0x6400640027277812 */ /* 0x000fe400078efcff */
[----:B------:R-:W-:-:S02]  /*9730*/  LOP3.LUT R31, R18, 0x70007, RZ, 0xc0, !PT ;  /* 0x00070007121f7812 */ /* 0x000fc400078ec0ff */
[----:B------:R-:W-:Y:S01]  /*9740*/  LOP3.LUT R40, R16, 0x70007, RZ, 0xc0, !PT ;  /* 0x0007000710287812 */ /* 0x000fe200078ec0ff */
[----:B------:R-:W-:Y:S01]  /*9750*/  HFMA2 R39, R39, R0.H1_H1, -132, -132 ;  /* 0xd820d82027277431 */ /* 0x000fe20000060000 */
[----:B------:R-:W-:Y:S02]  /*9760*/  LOP3.LUT R31, R31, 0x64006400, RZ, 0xfc, !PT ;  /* 0x640064001f1f7812 */ /* 0x000fe400078efcff */
[----:B------:R-:W-:Y:S01]  /*9770*/  LOP3.LUT R40, R40, 0x64006400, RZ, 0xfc, !PT ;  /* 0x6400640028287812 */ /* 0x000fe200078efcff */
[----:B------:R-:W-:Y:S01]  /*9780*/  HFMA2 R28, R39, R10, R28 ;  /* 0x0000000a271c7231 */ /* 0x000fe2000000001c */
[----:B------:R-:W-:Y:S01]  /*9790*/  SHF.R.U32.HI R17, RZ, 0x6, R17 ;  /* 0x00000006ff117819 */ /* 0x000fe20000011611 */
[----:B------:R-:W-:Y:S01]  /*97a0*/  HADD2 R31, R31, -1028, -1028 ;  /* 0xe404e4041f1f7430 */ /* 0x000fe20000000000 */
[--C-:B------:R-:W-:Y:S01]  /*97b0*/  SHF.R.U32.HI R10, RZ, 0x6, R19.reuse ;  /* 0x00000006ff0a7819 */ /* 0x100fe20000011613 */
[----:B------:R-:W-:Y:S01]  /*97c0*/  HADD2 R40, R40, -1028, -1028 ;  /* 0xe404e40428287430 */ /* 0x000fe20000000000 */
[----:B------:R-:W-:Y:S01]  /*97d0*/  SHF.R.U32.HI R19, RZ, 0xe, R19 ;  /* 0x0000000eff137819 */ /* 0x000fe20000011613 */
[-C--:B------:R-:W-:Y:S01]  /*97e0*/  HFMA2 R30, R31, R11.reuse, R30 ;  /* 0x0000000b1f1e7231 */ /* 0x080fe2000000001e */
[----:B------:R-:W-:Y:S01]  /*97f0*/  LOP3.LUT R6, R6, 0x10001, RZ, 0xc0, !PT ;  /* 0x0001000106067812 */ /* 0x000fe200078ec0ff */
[----:B------:R-:W-:Y:S01]  /*9800*/  HFMA2 R9, R40, R11, R9 ;  /* 0x0000000b28097231 */ /* 0x000fe20000000009 */
        /* <DEDUP_REMOVED lines=11> */
[-C--:B------:R-:W-:Y:S01]  /*98c0*/  HFMA2 R7, R39, R11.reuse, R7 ;  /* 0x0000000b27077231 */ /* 0x080fe20000000007 */
[----:B------:R-:W-:Y:S01]  /*98d0*/  LOP3.LUT R16, R16, 0x1c001c0, RZ, 0xc0, !PT ;  /* 0x01c001c010107812 */ /* 0x000fe200078ec0ff */
[-C--:B------:R-:W-:Y:S02]  /*98e0*/  HFMA2 R31, R31, R0.reuse.H1_H1, -132, -132 ;  /* 0xd820d8201f1f7431 */ /* 0x080fe40000060000 */
[----:B------:R-:W-:Y:S02]  /*98f0*/  HFMA2 R28, R41, R11, R28 ;  /* 0x0000000b291c7231 */ /* 0x000fe4000000001c */
[----:B------:R-:W-:Y:S01]  /*9900*/  HFMA2 R19, R19, R0.H1_H1, -132, -132 ;  /* 0xd820d82013137431 */ /* 0x000fe20000060000 */
[----:B------:R-:W-:Y:S01]  /*9910*/  LOP3.LUT R11, R10, 0x380038, RZ, 0xc0, !PT ;  /* 0x003800380a0b7812 */ /* 0x000fe200078ec0ff */
[-C--:B0-----:R-:W-:Y:S01]  /*9920*/  HFMA2 R9, R31, R20.reuse, R9 ;  /* 0x000000141f097231 */ /* 0x081fe20000000009 */
[----:B------:R-:W-:Y:S01]  /*9930*/  LOP3.LUT R39, R17, 0x380038, RZ, 0xc0, !PT ;  /* 0x0038003811277812 */ /* 0x000fe200078ec0ff */
[----:B------:R-:W-:Y:S01]  /*9940*/  HFMA2 R30, R19, R20, R30 ;  /* 0x00000014131e7231 */ /* 0x000fe2000000001e */
[----:B------:R-:W-:-:S02]  /*9950*/  LOP3.LUT R19, R11, 0x64006400, RZ, 0xfc, !PT ;  /* 0x640064000b137812 */ /* 0x000fc400078efcff */
[----:B------:R-:W-:Y:S02]  /*9960*/  LOP3.LUT R11, R16, 0x64006400, RZ, 0xfc, !PT ;  /* 0x64006400100b7812 */ /* 0x000fe400078efcff */
[----:B------:R-:W-:Y:S01]  /*9970*/  LOP3.LUT R39, R39, 0x64006400, RZ, 0xfc, !PT ;  /* 0x6400640027277812 */ /* 0x000fe200078efcff */
[----:B------:R-:W-:Y:S01]  /*9980*/  HFMA2 R31, R19, R0.H1_H1, -132, -132 ;  /* 0xd820d820131f7431 */ /* 0x000fe20000060000 */
[----:B------:R-:W-:Y:S02]  /*9990*/  LOP3.LUT R17, R17, 0x1c001c0, RZ, 0xc0, !PT ;  /* 0x01c001c011117812 */ /* 0x000fe400078ec0ff */
[----:B------:R-:W-:Y:S01]  /*99a0*/  LOP3.LUT R16, R18, 0x1c001c0, RZ, 0xc0, !PT ;  /* 0x01c001c012107812 */ /* 0x000fe200078ec0ff */
[----:B------:R-:W-:Y:S01]  /*99b0*/  HFMA2 R18, R11, R2.H1_H1, -20, -20 ;  /* 0xcd00cd000b127431 */ /* 0x000fe20000060002 */
[----:B------:R-:W-:Y:S01]  /*99c0*/  LOP3.LUT R10, R10, 0x1c001c0, RZ, 0xc0, !PT ;  /* 0x01c001c00a0a7812 */ /* 0x000fe200078ec0ff */
[----:B------:R-:W-:Y:S01]  /*99d0*/  HFMA2 R39, R39, R0.H1_H1, -132, -132 ;  /* 0xd820d82027277431 */ /* 0x000fe20000060000 */
[----:B------:R-:W-:Y:S01]  /*99e0*/  LOP3.LUT R17, R17, 0x64006400, RZ, 0xfc, !PT ;  /* 0x6400640011117812 */ /* 0x000fe200078efcff */
[----:B------:R-:W-:Y:S01]  /*99f0*/  HFMA2 R18, R18, R21, R9 ;  /* 0x0000001512127231 */ /* 0x000fe20000000009 */
[----:B------:R-:W-:Y:S01]  /*9a00*/  LOP3.LUT R11, R16, 0x64006400, RZ, 0xfc, !PT ;  /* 0x64006400100b7812 */ /* 0x000fe200078efcff */
[----:B------:R-:W-:Y:S01]  /*9a10*/  HFMA2 R7, R39, R20, R7 ;  /* 0x0000001427077231 */ /* 0x000fe20000000007 */
[----:B------:R-:W-:Y:S01]  /*9a20*/  LOP3.LUT R19, R10, 0x64006400, RZ, 0xfc, !PT ;  /* 0x640064000a137812 */ /* 0x000fe200078efcff */
[-C--:B------:R-:W-:Y:S01]  /*9a30*/  HFMA2 R17, R17, R2.reuse.H1_H1, -20, -20 ;  /* 0xcd00cd0011117431 */ /* 0x080fe20000060002 */
[----:B------:R-:W-:Y:S01]  /*9a40*/  SHF.R.U32.HI R9, RZ, 0xd, R12 ;  /* 0x0000000dff097819 */ /* 0x000fe2000001160c */
[----:B------:R-:W-:-:S02]  /*9a50*/  HFMA2 R11, R11, R2.H1_H1, -20, -20 ;  /* 0xcd00cd000b0b7431 */ /* 0x000fc40000060002 */
[----:B------:R-:W-:Y:S02]  /*9a60*/  HFMA2 R28, R31, R20, R28 ;  /* 0x000000141f1c7231 */ /* 0x000fe4000000001c */
[----:B------:R-:W-:Y:S02]  /*9a70*/  HFMA2 R19, R19, R2.H1_H1, -20, -20 ;  /* 0xcd00cd0013137431 */ /* 0x000fe40000060002 */
[-C--:B------:R-:W-:Y:S02]  /*9a80*/  HFMA2 R17, R17, R21.reuse, R7 ;  /* 0x0000001511117231 */ /* 0x080fe40000000007 */
[-C--:B------:R-:W-:Y:S01]  /*9a90*/  HFMA2 R7, R11, R21.reuse, R30 ;  /* 0x000000150b077231 */ /* 0x080fe2000000001e */
[----:B------:R-:W-:Y:S01]  /*9aa0*/  LOP3.LUT R8, R8, 0x40004, R9, 0xf8, !PT ;  /* 0x0004000408087812 */ /* 0x000fe200078ef809 */
[----:B------:R-:W-:Y:S01]  /*9ab0*/  HFMA2 R21, R19, R21, R28 ;  /* 0x0000001513157231 */ /* 0x000fe2000000001c */
        /* <DEDUP_REMOVED lines=8> */
[C---:B------:R-:W-:Y:S02]  /*9b40*/  LOP3.LUT R14, R15.reuse, 0x70007, RZ, 0xc0, !PT ;  /* 0x000700070f0e7812 */ /* 0x040fe400078ec0ff */
[----:B------:R-:W-:Y:S02]  /*9b50*/  LOP3.LUT R13, R4, 0x40004, R13, 0xf8, !PT ;  /* 0x00040004040d7812 */ /* 0x000fe400078ef80d */
        /* <DEDUP_REMOVED lines=8> */
[--C-:B------:R-:W-:Y:S01]  /*9be0*/  SHF.R.U32.HI R11, RZ, 0x6, R15.reuse ;  /* 0x00000006ff0b7819 */ /* 0x100fe2000001160f */
[----:B------:R-:W-:Y:S01]  /*9bf0*/  HADD2 R4, R4, -1028, -1028 ;  /* 0xe404e40404047430 */ /* 0x000fe20000000000 */
[----:B------:R-:W-:Y:S01]  /*9c00*/  SHF.R.U32.HI R15, RZ, 0xd, R15 ;  /* 0x0000000dff0f7819 */ /* 0x000fe2000001160f */
[----:B------:R-:W-:-:S02]  /*9c10*/  HFMA2 R30, R30, R22, R18 ;  /* 0x000000161e1e7231 */ /* 0x000fc40000000012 */
[-C--:B------:R-:W-:Y:S02]  /*9c20*/  HFMA2 R17, R20, R22.reuse, R17 ;  /* 0x0000001614117231 */ /* 0x080fe40000000011 */
[-C--:B------:R-:W-:Y:S01]  /*9c30*/  HFMA2 R14, R14, R22.reuse, R7 ;  /* 0x000000160e0e7231 */ /* 0x080fe20000000007 */
[----:B------:R-:W-:Y:S01]  /*9c40*/  LOP3.LUT R16, R5, 0x40004, R40, 0xf8, !PT ;  /* 0x0004000405107812 */ /* 0x000fe200078ef828 */
[----:B------:R-:W-:Y:S01]  /*9c50*/  HFMA2 R22, R4, R22, R21 ;  /* 0x0000001604167231 */ /* 0x000fe20000000015 */
[----:B------:R-:W-:Y:S02]  /*9c60*/  LOP3.LUT R15, R6, 0x40004, R15, 0xf8, !PT ;  /* 0x00040004060f7812 */ /* 0x000fe400078ef80f */
[----:B------:R-:W0:Y:S01]  /*9c70*/  LDS.128 R4, [UR4+0x30] ;  /* 0x00003004ff047984 */ /* 0x000e220008000c00 */
[----:B------:R-:W-:Y:S01]  /*9c80*/  LOP3.LUT R19, R12, 0x380038, RZ, 0xc0, !PT ;  /* 0x003800380c137812 */ /* 0x000fe200078ec0ff */
[----:B------:R-:W-:Y:S01]  /*9c90*/  UIADD3 UR4, UPT, UPT, UR4, 0x40, URZ ;  /* 0x0000004004047890 */ /* 0x000fe2000fffe0ff */
[----:B------:R-:W-:-:S02]  /*9ca0*/  LOP3.LUT R53, R53, 0x64006400, RZ, 0xfc, !PT ;  /* 0x6400640035357812 */ /* 0x000fc400078efcff */
[----:B------:R-:W-:Y:S02]  /*9cb0*/  LOP3.LUT R19, R19, 0x64006400, RZ, 0xfc, !PT ;  /* 0x6400640013137812 */ /* 0x000fe400078efcff */
[----:B------:R-:W-:Y:S01]  /*9cc0*/  SHF.R.U32.HI R12, RZ, 0x6, R12 ;  /* 0x00000006ff0c7819 */ /* 0x000fe2000001160c */
[-C--:B------:R-:W-:Y:S01]  /*9cd0*/  HFMA2 R20, R53, R0.reuse.H1_H1, -132, -132 ;  /* 0xd820d82035147431 */ /* 0x080fe20000060000 */
[C---:B------:R-:W-:Y:S01]  /*9ce0*/  LOP3.LUT R31, R9.reuse, 0x380038, RZ, 0xc0, !PT ;  /* 0x00380038091f7812 */ /* 0x040fe200078ec0ff */
[----:B------:R-:W-:Y:S01]  /*9cf0*/  HFMA2 R18, R19, R0.H1_H1, -132, -132 ;  /* 0xd820d82013127431 */ /* 0x000fe20000060000 */
[C---:B------:R-:W-:Y:S01]  /*9d00*/  LOP3.LUT R19, R12.reuse, 0x380038, RZ, 0xc0, !PT ;  /* 0x003800380c137812 */ /* 0x040fe200078ec0ff */
[-C--:B------:R-:W-:Y:S01]  /*9d10*/  HFMA2 R17, R20, R23.reuse, R17 ;  /* 0x0000001714117231 */ /* 0x080fe20000000011 */
[----:B------:R-:W-:Y:S01]  /*9d20*/  LOP3.LUT R21, R12, 0x1c001c0, RZ, 0xc0, !PT ;  /* 0x01c001c00c157812 */ /* 0x000fe200078ec0ff */
[----:B------:R-:W-:Y:S01]  /*9d30*/  HFMA2 R18, R18, R23, R30 ;  /* 0x0000001712127231 */ /* 0x000fe2000000001e */
[----:B------:R-:W-:-:S02]  /*9d40*/  LOP3.LUT R39, R9, 0x1c001c0, RZ, 0xc0, !PT ;  /* 0x01c001c009277812 */ /* 0x000fc400078ec0ff */
[C---:B------:R-:W-:Y:S02]  /*9d50*/  LOP3.LUT R45, R11.reuse, 0x380038, RZ, 0xc0, !PT ;  /* 0x003800380b2d7812 */ /* 0x040fe400078ec0ff */
[----:B------:R-:W-:Y:S02]  /*9d60*/  LOP3.LUT R47, R11, 0x1c001c0, RZ, 0xc0, !PT ;  /* 0x01c001c00b2f7812 */ /* 0x000fe400078ec0ff */
[----:B------:R-:W-:Y:S02]  /*9d70*/  LOP3.LUT R51, R51, 0x64006400, RZ, 0xfc, !PT ;  /* 0x6400640033337812 */ /* 0x000fe400078efcff */
[----:B------:R-:W-:Y:S02]  /*9d80*/  LOP3.LUT R49, R49, 0x64006400, RZ, 0xfc, !PT ;  /* 0x6400640031317812 */ /* 0x000fe400078efcff */
[----:B------:R-:W-:Y:S01]  /*9d90*/  LOP3.LUT R12, R12, 0x70007, RZ, 0xc0, !PT ;  /* 0x000700070c0c7812 */ /* 0x000fe200078ec0ff */
[-C--:B------:R-:W-:Y:S01]  /*9da0*/  HFMA2 R28, R51, R0.reuse.H1_H1, -132, -132 ;  /* 0xd820d820331c7431 */ /* 0x080fe20000060000 */
[----:B------:R-:W-:Y:S01]  /*9db0*/  LOP3.LUT R9, R9, 0x70007, RZ, 0xc0, !PT ;  /* 0x0007000709097812 */ /* 0x000fe200078ec0ff */
[----:B------:R-:W-:Y:S01]  /*9dc0*/  HFMA2 R30, R49, R0.H1_H1, -132, -132 ;  /* 0xd820d820311e7431 */ /* 0x000fe20000060000 */
[C---:B------:R-:W-:Y:S01]  /*9dd0*/  LOP3.LUT R20, R10.reuse, 0x70007, RZ, 0xc0, !PT ;  /* 0x000700070a147812 */ /* 0x040fe200078ec0ff */
[-C--:B------:R-:W-:Y:S01]  /*9de0*/  HFMA2 R14, R28, R23.reuse, R14 ;  /* 0x000000171c0e7231 */ /* 0x080fe2000000000e */
[----:B------:R-:W-:Y:S01]  /*9df0*/  LOP3.LUT R11, R11, 0x70007, RZ, 0xc0, !PT ;  /* 0x000700070b0b7812 */ /* 0x000fe200078ec0ff */
[----:B------:R-:W-:Y:S01]  /*9e00*/  HFMA2 R22, R30, R23, R22 ;  /* 0x000000171e167231 */ /* 0x000fe20000000016 */
        /* <DEDUP_REMOVED lines=21> */
[-C--:B0-----:R-:W-:Y:S01]  /*9f60*/  HFMA2 R9, R9, R4.reuse, R18 ;  /* 0x0000000409097231 */ /* 0x081fe20000000012 */
[----:B------:R-:W-:Y:S01]  /*9f70*/  LOP3.LUT R47, R47, 0x64006400, RZ, 0xfc, !PT ;  /* 0x640064002f2f7812 */ /* 0x000fe200078efcff */
[----:B------:R-:W-:-:S02]  /*9f80*/  HFMA2 R10, R10, R4, R17 ;  /* 0x000000040a0a7231 */ /* 0x000fc40000000011 */
[-C--:B------:R-:W-:Y:S02]  /*9f90*/  HFMA2 R14, R20, R4.reuse, R14 ;  /* 0x00000004140e7231 */ /* 0x080fe4000000000e */
[----:B------:R-:W-:Y:S01]  /*9fa0*/  HFMA2 R11, R11, R4, R22 ;  /* 0x000000040b0b7231 */ /* 0x000fe20000000016 */
[----:B------:R-:W-:Y:S01]  /*9fb0*/  LOP3.LUT R8, R8, 0x64006400, RZ, 0xfc, !PT ;  /* 0x6400640008087812 */ /* 0x000fe200078efcff */
[-C--:B------:R-:W-:Y:S01]  /*9fc0*/  HFMA2 R21, R21, R2.reuse.H1_H1, -20, -20 ;  /* 0xcd00cd0015157431 */ /* 0x080fe20000060002 */
[----:B------:R-:W-:Y:S01]  /*9fd0*/  LOP3.LUT R13, R13, 0x64006400, RZ, 0xfc, !PT ;  /* 0x640064000d0d7812 */ /* 0x000fe200078efcff */
[-C--:B------:R-:W-:Y:S01]  /*9fe0*/  HFMA2 R39, R39, R2.reuse.H1_H1, -20, -20 ;  /* 0xcd00cd0027277431 */ /* 0x080fe20000060002 */
[----:B------:R-:W-:Y:S01]  /*9ff0*/  LOP3.LUT R16, R16, 0x64006400, RZ, 0xfc, !PT ;  /* 0x6400640010107812 */ /* 0x000fe200078efcff */
[-C--:B------:R-:W-:Y:S01]  /*a000*/  HFMA2 R43, R43, R2.reuse.H1_H1, -20, -20 ;  /* 0xcd00cd002b2b7431 */ /* 0x080fe20000060002 */
[----:B------:R-:W-:Y:S01]  /*a010*/  LOP3.LUT R15, R15, 0x64006400, RZ, 0xfc, !PT ;  /* 0x640064000f0f7812 */ /* 0x000fe200078efcff */
[----:B------:R-:W-:-:S02]  /*a020*/  HFMA2 R47, R47, R2.H1_H1, -20, -20 ;  /* 0xcd00cd002f2f7431 */ /* 0x000fc40000060002 */
        /* <DEDUP_REMOVED lines=9> */
[----:B------:R-:W-:Y:S01]  /*a0c0*/  HADD2 R8, R8, -1028, -1028 ;  /* 0xe404e40408087430 */ /* 0x000fe20000000000 */
[----:B------:R-:W-:Y:S01]  /*a0d0*/  MOV R5, R27 ;  /* 0x0000001b00057202 */ /* 0x000fe20000000f00 */
[----:B------:R-:W-:Y:S02]  /*a0e0*/  HADD2 R13, R13, -1028, -1028 ;  /* 0xe404e4040d0d7430 */ /* 0x000fe40000000000 */
[----:B------:R-:W-:Y:S02]  /*a0f0*/  HADD2 R16, R16, -1028, -1028 ;  /* 0xe404e40410107430 */ /* 0x000fe40000000000 */
[----:B------:R-:W-:-:S02]  /*a100*/  HADD2 R15, R15, -1028, -1028 ;  /* 0xe404e4040f0f7430 */ /* 0x000fc40000000000 */
        /* <DEDUP_REMOVED lines=11> */
[----:B------:R-:W-:Y:S01]  /*a1c0*/  MOV R4, R26 ;  /* 0x0000001a00047202 */ /* 0x000fe20000000f00 */
[----:B------:R-:W-:-:S04]  /*a1d0*/  IMAD.WIDE R26, R35, 0x4, R24 ;  /* 0x00000004231a7825 */ /* 0x000fc800078e0218 */
[----:B------:R-:W-:Y:S01]  /*a1e0*/  HFMA2 R33, R14, R3, R33 ;  /* 0x000000030e217231 */ /* 0x000fe20000000021 */
[----:B------:R-:W-:Y:S06]  /*a1f0*/  @!P0 BRA `(.L_x_5075) ;  /* 0xffffffec00088947 */ /* 0x000fec000383ffff */
[----:B------:R-:W-:-:S07]  /*a200*/  IMAD.WIDE R26, R35, 0xc, R4 ;  /* 0x0000000c231a7825 */ /* 0x000fce00078e0204 */
.L_x_5074:
[----:B------:R-:W1:Y:S01]  /*a210*/  LDCU UR5, c[0x0][0x3dc] ;  /* 0x00007b80ff0577ac */ /* 0x000e620008000800 */
[----:B------:R-:W2:Y:S01]  /*a220*/  LDC.64 R12, c[0x0][0x3a0] ;  /* 0x0000e800ff0c7b82 */ /* 0x000ea20000000a00 */
[----:B------:R-:W-:Y:S01]  /*a230*/  IMAD R5, R35, UR8, R36 ;  /* 0x0000000823057c24 */ /* 0x000fe2000f8e0224 */
[----:B-1----:R-:W-:-:S04]  /*a240*/  VIMNMX R37, PT, PT, R37, UR5, PT ;  /* 0x0000000525257c48 */ /* 0x002fc8000bfe0100 */
[----:B------:R-:W-:Y:S01]  /*a250*/  ISETP.GT.AND P0, PT, R37, R38, PT ;  /* 0x000000262500720c */ /* 0x000fe20003f04270 */
[----:B--2---:R-:W-:-:S12]  /*a260*/  IMAD.WIDE R12, R5, 0x2, R12 ;  /* 0x00000002050c7825 */ /* 0x004fd800078e020c */
[----:B------:R-:W-:Y:S05]  /*a270*/  @!P0 BRA `(.L_x_5076) ;  /* 0x00000008006c8947 */ /* 0x000fea0003800000 */
.L_x_5077:
[----:B------:R1:W2:Y:S01]  /*a280*/  LDG.E.128.CONSTANT R8, desc[UR6][R26.64] ;  /* 0x000000061a087981 */ /* 0x0002a2000c1e9d00 */
[----:B------:R-:W-:Y:S01]  /*a290*/  MOV R4, 0x2c00 ;  /* 0x00002c0000047802 */ /* 0x000fe20000000f00 */
[----:B------:R-:W-:Y:S01]  /*a2a0*/  HFMA2 R5, -RZ, RZ, 0, 0.015625 ;  /* 0x00002400ff057431 */ /* 0x000fe200000001ff */
[----:B------:R-:W-:Y:S01]  /*a2b0*/  IADD3 R38, PT, PT, R38, 0x10, RZ ;  /* 0x0000001026267810 */ /* 0x000fe20007ffe0ff */
[----:B------:R-:W-:Y:S01]  /*a2c0*/  HFMA2 R20, -RZ, RZ, 0, 0.25 ;  /* 0x00003400ff147431 */ /* 0x000fe200000001ff */
[----:B0-----:R-:W-:Y:S02]  /*a2d0*/  PRMT R2, R2, 0x5410, R4 ;  /* 0x0000541002027816 */ /* 0x001fe40000000004 */
[----:B------:R-:W-:Y:S02]  /*a2e0*/  PRMT R0, R0, 0x5410, R5 ;  /* 0x0000541000007816 */ /* 0x000fe40000000005 */
[----:B------:R-:W0:Y:S01]  /*a2f0*/  LDS.128 R4, [UR4] ;  /* 0x00000004ff047984 */ /* 0x000e220008000c00 */
[----:B------:R-:W-:Y:S01]  /*a300*/  ISETP.GE.AND P0, PT, R38, R37, PT ;  /* 0x000000252600720c */ /* 0x000fe20003f06270 */
[----:B-1----:R-:W-:Y:S01]  /*a310*/  IMAD.WIDE R26, R35, 0x4, R26 ;  /* 0x00000004231a7825 */ /* 0x002fe200078e021a */
[----:B------:R-:W-:-:S02]  /*a320*/  PRMT R3, R3, 0x5410, R32 ;  /* 0x0000541003037816 */ /* 0x000fc40000000020 */
[----:B--2---:R-:W-:Y:S02]  /*a330*/  SHF.R.U32.HI R15, RZ, 0x8, R8 ;  /* 0x00000008ff0f7819 */ /* 0x004fe40000011608 */
[----:B------:R-:W-:Y:S02]  /*a340*/  SHF.R.U32.HI R17, RZ, 0x8, R9 ;  /* 0x00000008ff117819 */ /* 0x000fe40000011609 */
        /* <DEDUP_REMOVED lines=38> */
[-C--:B0-----:R-:W-:Y:S02]  /*a5b0*/  HFMA2 R40, R40, R4.reuse, RZ ;  /* 0x0000000428287231 */ /* 0x081fe400000000ff */
[----:B------:R-:W-:Y:S01]  /*a5c0*/  HADD2 R42, R31, -1026, -1026 ;  /* 0xe402e4021f2a7430 */ /* 0x000fe20000000000 */
[C---:B------:R-:W-:Y:S01]  /*a5d0*/  LOP3.LUT R29, R8.reuse, 0xc000c0, RZ, 0xc0, !PT ;  /* 0x00c000c0081d7812 */ /* 0x040fe200078ec0ff */
[-C--:B------:R-:W-:Y:S02]  /*a5e0*/  HFMA2 R41, R41, R4.reuse, RZ.H0_H0 ;  /* 0x0000000429297231 */ /* 0x080fe400000400ff */
[-C--:B------:R-:W-:Y:S02]  /*a5f0*/  HFMA2 R39, R39, R4.reuse, RZ ;  /* 0x0000000427277231 */ /* 0x080fe400000000ff */
[----:B------:R-:W-:Y:S01]  /*a600*/  HFMA2 R42, R42, R4, RZ.H0_H0 ;  /* 0x000000042a2a7231 */ /* 0x000fe200000400ff */
[----:B------:R-:W-:Y:S01]  /*a610*/  LOP3.LUT R4, R8, 0x300030, RZ, 0xc0, !PT ;  /* 0x0030003008047812 */ /* 0x000fe200078ec0ff */
[-C--:B------:R-:W-:Y:S01]  /*a620*/  HFMA2 R23, R23, R5.reuse, R40 ;  /* 0x0000000517177231 */ /* 0x080fe20000000028 */
[----:B------:R-:W-:Y:S01]  /*a630*/  LOP3.LUT R36, R11, 0xc000c0, RZ, 0xc0, !PT ;  /* 0x00c000c00b247812 */ /* 0x000fe200078ec0ff */
[-C--:B------:R-:W-:Y:S01]  /*a640*/  HFMA2 R28, R28, R5.reuse, R41 ;  /* 0x000000051c1c7231 */ /* 0x080fe20000000029 */
[C---:B------:R-:W-:Y:S01]  /*a650*/  LOP3.LUT R8, R9.reuse, 0x300030, RZ, 0xc0, !PT ;  /* 0x0030003009087812 */ /* 0x040fe200078ec0ff */
[-C--:B------:R-:W-:Y:S01]  /*a660*/  HFMA2 R39, R25, R5.reuse, R39 ;  /* 0x0000000519277231 */ /* 0x080fe20000000027 */
[----:B------:R-:W-:Y:S01]  /*a670*/  LOP3.LUT R30, R9, 0xc000c0, RZ, 0xc0, !PT ;  /* 0x00c000c0091e7812 */ /* 0x000fe200078ec0ff */
[----:B------:R-:W-:Y:S01]  /*a680*/  HFMA2 R42, R24, R5, R42 ;  /* 0x00000005182a7231 */ /* 0x000fe2000000002a */
[----:B------:R-:W-:-:S02]  /*a690*/  LOP3.LUT R11, R4, 0x64006400, RZ, 0xfc, !PT ;  /* 0x64006400040b7812 */ /* 0x000fc400078efcff */
[C---:B------:R-:W-:Y:S02]  /*a6a0*/  LOP3.LUT R9, R10.reuse, 0x300030, RZ, 0xc0, !PT ;  /* 0x003000300a097812 */ /* 0x040fe400078ec0ff */
[----:B------:R-:W-:Y:S01]  /*a6b0*/  LOP3.LUT R31, R10, 0xc000c0, RZ, 0xc0, !PT ;  /* 0x00c000c00a1f7812 */ /* 0x000fe200078ec0ff */
[----:B------:R-:W-:Y:S01]  /*a6c0*/  HFMA2 R11, R11, R2.H1_H1, -66, -66 ;  /* 0xd420d4200b0b7431 */ /* 0x000fe20000060002 */
[----:B------:R-:W-:Y:S02]  /*a6d0*/  LOP3.LUT R9, R9, 0x64006400, RZ, 0xfc, !PT ;  /* 0x6400640009097812 */ /* 0x000fe400078efcff */
[----:B------:R-:W-:Y:S01]  /*a6e0*/  LOP3.LUT R43, R8, 0x64006400, RZ, 0xfc, !PT ;  /* 0x64006400082b7812 */ /* 0x000fe200078efcff */
[----:B------:R-:W-:Y:S01]  /*a6f0*/  HFMA2 R5, R11, R6, R23 ;  /* 0x000000060b057231 */ /* 0x000fe20000000017 */
[----:B------:R-:W-:Y:S01]  /*a700*/  LOP3.LUT R45, R14, 0x300030, RZ, 0xc0, !PT ;  /* 0x003000300e2d7812 */ /* 0x000fe200078ec0ff */
[-C--:B------:R-:W-:Y:S01]  /*a710*/  HFMA2 R4, R9, R2.reuse.H1_H1, -66, -66 ;  /* 0xd420d42009047431 */ /* 0x080fe20000060002 */
[----:B------:R-:W-:Y:S01]  /*a720*/  LOP3.LUT R41, R15, 0x300030, RZ, 0xc0, !PT ;  /* 0x003000300f297812 */ /* 0x000fe200078ec0ff */
[----:B------:R-:W0:Y:S01]  /*a730*/  LDS.128 R8, [UR4+0x10] ;  /* 0x00001004ff087984 */ /* 0x000e220008000c00 */
[----:B------:R-:W-:Y:S01]  /*a740*/  HFMA2 R25, R43, R2.H1_H1, -66, -66 ;  /* 0xd420d4202b197431 */ /* 0x000fe20000060002 */
[----:B------:R-:W-:Y:S01]  /*a750*/  LOP3.LUT R43, R17, 0x300030, RZ, 0xc0, !PT ;  /* 0x00300030112b7812 */ /* 0x000fe200078ec0ff */
[-C--:B------:R-:W-:Y:S01]  /*a760*/  HFMA2 R4, R4, R6.reuse, R39 ;  /* 0x0000000604047231 */ /* 0x080fe20000000027 */
[----:B------:R-:W-:Y:S01]  /*a770*/  LOP3.LUT R39, R18, 0x300030, RZ, 0xc0, !PT ;  /* 0x0030003012277812 */ /* 0x000fe200078ec0ff */
[----:B------:R-:W-:Y:S01]  /*a780*/  HFMA2 R25, R25, R6, R28 ;  /* 0x0000000619197231 */ /* 0x000fe2000000001c */
[----:B------:R-:W-:Y:S01]  /*a790*/  LOP3.LUT R45, R45, 0x64006400, RZ, 0xfc, !PT ;  /* 0x640064002d2d7812 */ /* 0x000fe200078efcff */
[----:B------:R-:W-:Y:S01]  /*a7a0*/  UIADD3 UR4, UPT, UPT, UR4, 0x20, URZ ;  /* 0x0000002004047890 */ /* 0x000fe2000fffe0ff */
        /* <DEDUP_REMOVED lines=12> */
[----:B------:R-:W-:Y:S01]  /*a870*/  HFMA2 R6, R40, R6, R42 ;  /* 0x0000000628067231 */ /* 0x000fe2000000002a */
[----:B------:R-:W-:-:S02]  /*a880*/  LOP3.LUT R39, R30, 0x64006400, RZ, 0xfc, !PT ;  /* 0x640064001e277812 */ /* 0x000fc400078efcff */
[----:B------:R-:W-:Y:S01]  /*a890*/  LOP3.LUT R15, R15, 0x30003, RZ, 0xc0, !PT ;  /* 0x000300030f0f7812 */ /* 0x000fe200078ec0ff */
[-C--:B------:R-:W-:Y:S01]  /*a8a0*/  HFMA2 R29, R29, R0.reuse.H1_H1, -18, -18 ;  /* 0xcc80cc801d1d7431 */ /* 0x080fe20000060000 */
[----:B------:R-:W-:Y:S01]  /*a8b0*/  LOP3.LUT R17, R17, 0x30003, RZ, 0xc0, !PT ;  /* 0x0003000311117812 */ /* 0x000fe200078ec0ff */
[----:B------:R-:W-:Y:S01]  /*a8c0*/  HFMA2 R39, R39, R0.H1_H1, -18, -18 ;  /* 0xcc80cc8027277431 */ /* 0x000fe20000060000 */
[----:B------:R-:W-:Y:S01]  /*a8d0*/  LOP3.LUT R43, R14, 0xc000c0, RZ, 0xc0, !PT ;  /* 0x00c000c00e2b7812 */ /* 0x000fe200078ec0ff */
[-C--:B------:R-:W-:Y:S01]  /*a8e0*/  HFMA2 R5, R29, R7.reuse, R5 ;  /* 0x000000071d057231 */ /* 0x080fe20000000005 */
[----:B------:R-:W-:Y:S01]  /*a8f0*/  LOP3.LUT R41, R18, 0xc000c0, RZ, 0xc0, !PT ;  /* 0x00c000c012297812 */ /* 0x000fe200078ec0ff */
[----:B------:R-:W-:Y:S01]  /*a900*/  HFMA2 R25, R39, R7, R25 ;  /* 0x0000000727197231 */ /* 0x000fe20000000019 */
[----:B------:R-:W-:Y:S02]  /*a910*/  LOP3.LUT R31, R31, 0x64006400, RZ, 0xfc, !PT ;  /* 0x640064001f1f7812 */ /* 0x000fe400078efcff */
        /* <DEDUP_REMOVED lines=15> */
[-C--:B0-----:R-:W-:Y:S02]  /*aa10*/  HFMA2 R5, R15, R8.reuse, R5 ;  /* 0x000000080f057231 */ /* 0x081fe40000000005 */
[----:B------:R-:W-:Y:S01]  /*aa20*/  HADD2 R18, R18, -1026, -1026 ;  /* 0xe402e40212127430 */ /* 0x000fe20000000000 */
[----:B------:R-:W-:Y:S01]  /*aa30*/  LOP3.LUT R45, R45, 0x64006400, RZ, 0xfc, !PT ;  /* 0x640064002d2d7812 */ /* 0x000fe200078efcff */
[-C--:B------:R-:W-:Y:S02]  /*aa40*/  HFMA2 R17, R17, R8.reuse, R25 ;  /* 0x0000000811117231 */ /* 0x080fe40000000019 */
[-C--:B------:R-:W-:Y:S02]  /*aa50*/  HFMA2 R4, R14, R8.reuse, R4 ;  /* 0x000000080e047231 */ /* 0x080fe40000000004 */
[----:B------:R-:W-:Y:S02]  /*aa60*/  HFMA2 R6, R18, R8, R6 ;  /* 0x0000000812067231 */ /* 0x000fe40000000006 */
[----:B------:R-:W-:-:S02]  /*aa70*/  HFMA2 R5, R21, R9, R5 ;  /* 0x0000000915057231 */ /* 0x000fc40000000005 */
[-C--:B------:R-:W-:Y:S01]  /*aa80*/  HFMA2 R17, R19, R9.reuse, R17 ;  /* 0x0000000913117231 */ /* 0x080fe20000000011 */
[----:B------:R-:W-:Y:S01]  /*aa90*/  LOP3.LUT R43, R43, 0x64006400, RZ, 0xfc, !PT ;  /* 0x640064002b2b7812 */ /* 0x000fe200078efcff */
[-C--:B------:R-:W-:Y:S01]  /*aaa0*/  HFMA2 R4, R16, R9.reuse, R4 ;  /* 0x0000000910047231 */ /* 0x080fe20000000004 */
[----:B------:R-:W-:Y:S01]  /*aab0*/  LOP3.LUT R41, R41, 0x64006400, RZ, 0xfc, !PT ;  /* 0x6400640029297812 */ /* 0x000fe200078efcff */
[----:B------:R-:W-:Y:S02]  /*aac0*/  HFMA2 R14, R20, R9, R6 ;  /* 0x00000009140e7231 */ /* 0x000fe40000000006 */
[----:B------:R-:W-:Y:S02]  /*aad0*/  HFMA2 R5, R24, R10, R5 ;  /* 0x0000000a18057231 */ /* 0x000fe40000000005 */
[----:B------:R-:W-:Y:S02]  /*aae0*/  HFMA2 R47, R47, R0.H1_H1, -18, -18 ;  /* 0xcc80cc802f2f7431 */ /* 0x000fe40000060000 */
[----:B------:R-:W-:-:S02]  /*aaf0*/  HFMA2 R4, R22, R10, R4 ;  /* 0x0000000a16047231 */ /* 0x000fc40000000004 */
[----:B------:R-:W-:Y:S02]  /*ab00*/  HFMA2 R45, R45, R0.H1_H1, -18, -18 ;  /* 0xcc80cc802d2d7431 */ /* 0x000fe40000060000 */
[----:B------:R-:W-:Y:S02]  /*ab10*/  HFMA2 R17, R23, R10, R17 ;  /* 0x0000000a17117231 */ /* 0x000fe40000000011 */
[----:B------:R-:W-:Y:S02]  /*ab20*/  HFMA2 R5, R47, R11, R5 ;  /* 0x0000000b2f057231 */ /* 0x000fe40000000005 */
[-C--:B------:R-:W-:Y:S02]  /*ab30*/  HFMA2 R43, R43, R0.reuse.H1_H1, -18, -18 ;  /* 0xcc80cc802b2b7431 */ /* 0x080fe40000060000 */
[----:B------:R-:W-:Y:S01]  /*ab40*/  HFMA2 R41, R41, R0.H1_H1, -18, -18 ;  /* 0xcc80cc8029297431 */ /* 0x000fe20000060000 */
[----:B------:R-:W-:Y:S01]  /*ab50*/  PRMT R0, R0, 0x5410, R2 ;  /* 0x0000541000007816 */ /* 0x000fe20000000002 */
[----:B------:R-:W-:-:S02]  /*ab60*/  HFMA2 R14, R28, R10, R14 ;  /* 0x0000000a1c0e7231 */ /* 0x000fc4000000000e */
        /* <DEDUP_REMOVED lines=8> */
[----:B------:R-:W-:Y:S01]  /*abf0*/  PRMT R4, R4, 0x5410, R14 ;  /* 0x0000541004047816 */ /* 0x000fe2000000000e */
[----:B------:R-:W-:-:S04]  /*ac00*/  HFMA2 R34, R5, R0, R34 ;  /* 0x0000000005227231 */ /* 0x000fc80000000022 */
[----:B------:R-:W-:Y:S01]  /*ac10*/  HFMA2 R33, R4, R3, R33 ;  /* 0x0000000304217231 */ /* 0x000fe20000000021 */
[----:B------:R-:W-:Y:S06]  /*ac20*/  @!P0 BRA `(.L_x_5077) ;  /* 0xfffffff400948947 */ /* 0x000fec000383ffff */
.L_x_5076:
[----:B------:R1:W-:Y:S01]  /*ac30*/  ATOM.E.ADD.F16x2.RN.STRONG.GPU P0, RZ, desc[UR6][R12.64], R34 ;  /* 0x800000220cff79a2 */ /* 0x0003e2000c10e106 */
[----:B------:R-:W-:Y:S04]  /*ac40*/  BSSY.RECONVERGENT B0, `(.L_x_5078) ;  /* 0x000000e000007945 */ /* 0x000fe80003800200 */
[----:B-1----:R-:W-:Y:S05]  /*ac50*/  @P0 BRA `(.L_x_5079) ;  /* 0x0000000000300947 */ /* 0x002fea0003800000 */
[----:B------:R-:W1:Y:S02]  /*ac60*/  QSPC.E.S P0, RZ, [R12] ;  /* 0x000000000cff73aa */ /* 0x000e640000000500 */
[----:B-1----:R-:W-:Y:S05]  /*ac70*/  @!P0 BRA `(.L_x_5080) ;  /* 0x00000000001c8947 */ /* 0x002fea0003800000 */
[----:B0-----:R-:W-:-:S04]  /*ac80*/  MOV R2, R12 ;  /* 0x0000000c00027202 */ /* 0x001fc80000000f00 */
[----:B------:R-:W-:-:S07]  /*ac90*/  MOV R2, R2 ;  /* 0x0000000200027202 */ /* 0x000fce0000000f00 */
.L_x_5081:
[----:B------:R-:W0:Y:S02]  /*aca0*/  LDS R4, [R2] ;  /* 0x0000000002047984 */ /* 0x000e240000000800 */
[----:B0-----:R-:W-:-:S05]  /*acb0*/  HADD2 R5, R4, R34 ;  /* 0x0000002204057230 */ /* 0x001fca0000000000 */
[----:B------:R-:W0:Y:S02]  /*acc0*/  ATOMS.CAST.SPIN P0, [R2], R4, R5 ;  /* 0x000000040200758d */ /* 0x000e240001800005 */
[----:B0-----:R-:W-:Y:S05]  /*acd0*/  @!P0 BRA `(.L_x_5081) ;  /* 0xfffffffc00f08947 */ /* 0x001fea000383ffff */
[----:B------:R-:W-:Y:S05]  /*ace0*/  BRA `(.L_x_5079) ;  /* 0x00000000000c7947 */ /* 0x000fea0003800000 */
.L_x_5080:
[----:B------:R-:W0:Y:S02]  /*acf0*/  LD.E R0, desc[UR6][R12.64] ;  /* 0x000000060c007980 */ /* 0x000e24000c101900 */
[----:B0-----:R-:W-:-:S05]  /*ad00*/  IADD3 R3, PT, PT, R34, R0, RZ ;  /* 0x0000000022037210 */ /* 0x001fca0007ffe0ff */
[----:B------:R1:W-:Y:S02]  /*ad10*/  ST.E desc[UR6][R12.64], R3 ;  /* 0x000000030c007985 */ /* 0x0003e4000c101906 */
.L_x_5079:
[----:B------:R-:W-:Y:S05]  /*ad20*/  BSYNC.RECONVERGENT B0 ;  /* 0x0000000000007941 */ /* 0x000fea0003800200 */
.L_x_5078:
[----:B------:R2:W-:Y:S02]  /*ad30*/  ATOM.E.ADD.F16x2.RN.STRONG.GPU P0, RZ, desc[UR6][R12.64+0x4], R33 ;  /* 0x800004210cff79a2 */ /* 0x0005e4000c10e106 */
[----:B--2---:R-:W-:Y:S05]  /*ad40*/  @P0 EXIT ;  /* 0x000000000000094d */ /* 0x004fea0003800000 */
[----:B------:R-:W2:Y:S02]  /*ad50*/  QSPC.E.S P0, RZ, [R12+0x4] ;  /* 0x000004000cff73aa */ /* 0x000ea40000000500 */
[----:B--2---:R-:W-:Y:S05]  /*ad60*/  @!P0 BRA `(.L_x_5082) ;  /* 0x0000000000188947 */ /* 0x004fea0003800000 */
[----:B-1----:R-:W-:-:S07]  /*ad70*/  MOV R12, R12 ;  /* 0x0000000c000c7202 */ /* 0x002fce0000000f00 */
.L_x_5083:
[----:B0-----:R-:W0:Y:S02]  /*ad80*/  LDS R2, [R12+0x4] ;  /* 0x000004000c027984 */ /* 0x001e240000000800 */
[----:B0-----:R-:W-:-:S05]  /*ad90*/  HFMA2 R3, R2, 1, 1, R33 ;  /* 0x3c003c0002037831 */ /* 0x001fca0000000021 */
[----:B------:R-:W0:Y:S02]  /*ada0*/  ATOMS.CAST.SPIN P0, [R12+0x4], R2, R3 ;  /* 0x000004020c00758d */ /* 0x000e240001800003 */
[----:B0-----:R-:W-:Y:S05]  /*adb0*/  @!P0 BRA `(.L_x_5083) ;  /* 0xfffffffc00f08947 */ /* 0x001fea000383ffff */
[----:B------:R-:W-:Y:S05]  /*adc0*/  EXIT ;  /* 0x000000000000794d */ /* 0x000fea0003800000 */
.L_x_5082:
[----:B------:R-:W0:Y:S02]  /*add0*/  LD.E R0, desc[UR6][R12.64+0x4] ;  /* 0x000004060c007980 */ /* 0x000e24000c101900 */
[----:B01----:R-:W-:-:S05]  /*ade0*/  IADD3 R3, PT, PT, R33, R0, RZ ;  /* 0x0000000021037210 */ /* 0x003fca0007ffe0ff */
[----:B------:R-:W-:Y:S01]  /*adf0*/  ST.E desc[UR6][R12.64+0x4], R3 ;  /* 0x000004030c007985 */ /* 0x000fe2000c101906 */
[----:B------:R-:W-:Y:S05]  /*ae00*/  EXIT ;  /* 0x000000000000794d */ /* 0x000fea0003800000 */
.L_x_5084:
        /* <DEDUP_REMOVED lines=15> */
.L_x_5362:


//--------------------- .text._Z23gemm_half_q_half_kernelILi1ELi160ELb1ELb0ELi32EEvPK6__halfPKjS4_S2_PS0_iiiiPKtS7_iiiiiibS2_i --------------------------
	.section	.text._Z23gemm_half_q_half_kernelILi1ELi160ELb1ELb0ELi32EEvPK6__halfPKjS4_S2_PS0_iiiiPKtS7_iiiiiibS2_i,"ax",@progbits
	.align	128
        .global         _Z23gemm_half_q_half_kernelILi1ELi160ELb1ELb0ELi32EEvPK6__halfPKjS4_S2_PS0_iiiiPKtS7_iiiiiibS2_i
        .type           _Z23gemm_half_q_half_kernelILi1ELi160ELb1ELb0ELi32EEvPK6__halfPKjS4_S2_PS0_iiiiPKtS7_iiiiiibS2_i,@function
        .size           _Z23gemm_half_q_half_kernelILi1ELi160ELb1ELb0ELi32EEvPK6__halfPKjS4_S2_PS0_iiiiPKtS7_iiiiiibS2_i,(.L_x_5363 - _Z23gemm_half_q_half_kernelILi1ELi160ELb1ELb0ELi32EEvPK6__halfPKjS4_S2_PS0_iiiiPKtS7_iiiiiibS2_i)
        .other          _Z23gemm_half_q_half_kernelILi1ELi160ELb1ELb0ELi32EEvPK6__halfPKjS4_S2_PS0_iiiiPKtS7_iiiiiibS2_i,@"STO_CUDA_ENTRY STV_DEFAULT"
_Z23gemm_half_q_half_kernelILi1ELi160ELb1ELb0ELi32EEvPK6__halfPKjS4_S2_PS0_iiiiPKtS7_iiiiiibS2_i:
.text._Z23gemm_half_q_half_kernelILi1ELi160ELb1ELb0ELi32EEvPK6__halfPKjS4_S2_PS0_iiiiPKtS7_iiiiiibS2_i:
[----:B------:R-:W-:Y:S08]  /*0000*/  LDC R1, c[0x0][0x37c] ;  /* 0x0000df00ff017b82 */ /* 0x000ff00000000800 */
[----:B------:R-:W0:Y:S01]  /*0010*/  S2UR UR8, SR_CTAID.Y ;  /* 0x00000000000879c3 */ /* 0x000e220000002600 */
[----:B------:R-:W1:Y:S07]  /*0020*/  S2R R5, SR_CTAID.X ;  /* 0x0000000000057919 */ /* 0x000e6e0000002500 */
[----:B------:R-:W0:Y:S02]  /*0030*/  LDC R0, c[0x0][0x3a8] ;  /* 0x0000ea00ff007b82 */ /* 0x000e240000000800 */
[----:B0-----:R-:W-:-:S13]  /*0040*/  ISETP.LE.AND P0, PT, R0, UR8, PT ;  /* 0x0000000800007c0c */ /* 0x001fda000bf03270 */
[----:B-1----:R-:W-:Y:S05]  /*0050*/  @P0 EXIT ;  /* 0x000000000000094d */ /* 0x002fea0003800000 */
[----:B------:R-:W0:Y:S01]  /*0060*/  LDC.64 R2, c[0x0][0x3e8] ;  /* 0x0000fa00ff027b82 */ /* 0x000e220000000a00 */
[----:B------:R-:W0:Y:S02]  /*0070*/  LDCU.64 UR6, c[0x0][0x358] ;  /* 0x00006b00ff0677ac */ /* 0x000e240008000a00 */
[----:B0-----:R-:W2:Y:S02]  /*0080*/  LDG.E.U16 R2, desc[UR6][R2.64] ;  /* 0x0000000602027981 */ /* 0x001ea4000c1e1500 */
[----:B--2---:R-:W-:-:S13]  /*0090*/  ISETP.NE.AND P0, PT, R2, RZ, PT ;  /* 0x000000ff0200720c */ /* 0x004fda0003f05270 */
[----:B------:R-:W-:Y:S05]  /*00a0*/  @!P0 EXIT ;  /* 0x000000000000894d */ /* 0x000fea0003800000 */
[----:B------:R-:W0:Y:S01]  /*00b0*/  S2R R10, SR_CTAID.Z ;  /* 0x00000000000a7919 */ /* 0x000e220000002700 */
[----:B------:R-:W1:Y:S01]  /*00c0*/  LDC R6, c[0x0][0x3b0] ;  /* 0x0000ec00ff067b82 */ /* 0x000e620000000800 */
[----:B------:R-:W-:Y:S01]  /*00d0*/  BSSY.RECONVERGENT B0, `(.L_x_5085) ;  /* 0x000001e000007945 */ /* 0x000fe20003800200 */
[----:B------:R-:W2:Y:S06]  /*00e0*/  S2R R0, SR_TID.X ;  /* 0x0000000000007919 */ /* 0x000eac0000002100 */
[----:B------:R-:W3:Y:S01]  /*00f0*/  LDC R31, c[0x0][0x3ac] ;  /* 0x0000eb00ff1f7b82 */ /* 0x000ee20000000800 */
[----:B0-----:R-:W-:-:S02]  /*0100*/  IMAD.SHL.U32 R33, R10, 0x20, RZ ;  /* 0x000000200a217824 */ /* 0x001fc400078e00ff */
[----:B--2---:R-:W-:-:S03]  /*0110*/  IMAD R5, R5, 0x20, R0 ;  /* 0x0000002005057824 */ /* 0x004fc600078e0200 */
[C---:B------:R-:W-:Y:S02]  /*0120*/  IADD3 R21, PT, PT, R33.reuse, 0x20, RZ ;  /* 0x0000002021157810 */ /* 0x040fe40007ffe0ff */
[----:B------:R-:W-:Y:S01]  /*0130*/  IADD3 R11, PT, PT, R33, R0, RZ ;  /* 0x00000000210b7210 */ /* 0x000fe20007ffe0ff */
[----:B------:R-:W-:Y:S01]  /*0140*/  IMAD.SHL.U32 R20, R5, 0x4, RZ ;  /* 0x0000000405147824 */ /* 0x000fe200078e00ff */
[----:B-1----:R-:W-:-:S04]  /*0150*/  VIMNMX R32, PT, PT, R21, R6, PT ;  /* 0x0000000615207248 */ /* 0x002fc80003fe0100 */
[----:B------:R-:W-:Y:S02]  /*0160*/  ISETP.GE.AND P0, PT, R11, R32, PT ;  /* 0x000000200b00720c */ /* 0x000fe40003f06270 */
[----:B---3--:R-:W-:-:S11]  /*0170*/  ISETP.GE.AND P1, PT, R20, R31, PT ;  /* 0x0000001f1400720c */ /* 0x008fd60003f26270 */
        /* <DEDUP_REMOVED lines=19> */
.L_x_5086:
[----:B------:R-:W-:Y:S05]  /*02b0*/  BSYNC.RECONVERGENT B0 ;  /* 0x0000000000007941 */ /* 0x000fea0003800200 */
.L_x_5085:
[----:B------:R-:W-:Y:S05]  /*02c0*/  @P1 EXIT ;  /* 0x000000000000194d */ /* 0x000fea0003800000 */
[----:B------:R-:W1:Y:S01]  /*02d0*/  LDCU.U8 UR4, c[0x0][0x3e0] ;  /* 0x00007c00ff0477ac */ /* 0x000e620008000000 */
[----:B------:R-:W-:Y:S01]  /*02e0*/  ISETP.GE.AND P1, PT, R33, R6, PT ;  /* 0x000000062100720c */ /* 0x000fe20003f26270 */
[----:B-1----:R-:W-:-:S06]  /*02f0*/  UPRMT UR4, UR4, 0x8880, URZ ;  /* 0x0000888004047896 */ /* 0x002fcc00080000ff */
        /* <DEDUP_REMOVED lines=8> */
[----:B0-----:R-:W0:Y:S01]  /*0380*/  LDC.64 R4, c[0x0][0x3b8] ;  /* 0x0000ee00ff047b82 */ /* 0x001e220000000a00 */
[----:B-1----:R-:W-:-:S05]  /*0390*/  SHF.L.U32 R3, R10, 0x6, RZ ;  /* 0x000000060a037819 */ /* 0x002fca00000006ff */
[----:B0-----:R-:W-:-:S05]  /*03a0*/  IMAD.WIDE.U32 R2, R3, 0x2, R4 ;  /* 0x0000000203027825 */ /* 0x001fca00078e0004 */
[----:B------:R0:W5:Y:S01]  /*03b0*/  LDG.E.U16.CONSTANT R7, desc[UR6][R2.64] ;  /* 0x0000000602077981 */ /* 0x000162000c1e9500 */
[----:B------:R-:W-:Y:S01]  /*03c0*/  SHF.R.S32.HI R9, RZ, 0x1f, R20 ;  /* 0x0000001fff097819 */ /* 0x000fe20000011414 */
[----:B------:R-:W-:Y:S01]  /*03d0*/  IMAD.SHL.U32 R8, R0, 0x10, RZ ;  /* 0x0000001000087824 */ /* 0x000fe200078e00ff */
[----:B------:R-:W-:Y:S02]  /*03e0*/  UMOV UR4, URZ ;  /* 0x000000ff00047c82 */ /* 0x000fe40008000000 */
[----:B------:R-:W-:Y:S02]  /*03f0*/  LEA.HI R10, R9, R20, RZ, 0x3 ;  /* 0x00000014090a7211 */ /* 0x000fe400078f18ff */
[----:B------:R-:W-:Y:S02]  /*0400*/  MOV R9, R33 ;  /* 0x0000002100097202 */ /* 0x000fe40000000f00 */
[----:B------:R-:W-:Y:S02]  /*0410*/  LOP3.LUT R8, R8, 0x10, RZ, 0xc0, !PT ;  /* 0x0000001008087812 */ /* 0x000fe400078ec0ff */
[----:B0-----:R-:W-:-:S07]  /*0420*/  SHF.R.S32.HI R10, RZ, 0x3, R10 ;  /* 0x00000003ff0a7819 */ /* 0x001fce000001140a */
.L_x_5088:
[----:B------:R-:W0:Y:S01]  /*0430*/  LDC.64 R12, c[0x0][0x390] ;  /* 0x0000e400ff0c7b82 */ /* 0x000e220000000a00 */
[----:B-----5:R-:W-:-:S04]  /*0440*/  VIADD R11, R7, UR4 ;  /* 0x00000004070b7c36 */ /* 0x020fc80008000000 */
        /* <DEDUP_REMOVED lines=14> */
[----:B------:R-:W-:Y:S02]  /*0530*/  LOP3.LUT R16, R11, 0xf, RZ, 0xc0, !PT ;  /* 0x0000000f0b107812 */ /* 0x000fe400078ec0ff */
[----:B------:R-:W-:Y:S01]  /*0540*/  SHF.R.U32.HI R17, RZ, 0x4, R11 ;  /* 0x00000004ff117819 */ /* 0x000fe2000001160b */
[----:B---3--:R-:W-:Y:S01]  /*0550*/  IMAD.IADD R9, R0, 0x1, R9 ;  /* 0x0000000100097824 */ /* 0x008fe200078e0209 */
[--C-:B------:R-:W-:Y:S01]  /*0560*/  SHF.R.U32.HI R12, RZ, 0x8, R11.reuse ;  /* 0x00000008ff0c7819 */ /* 0x100fe2000001160b */
[----:B------:R-:W-:Y:S01]  /*0570*/  IMAD R19, R16, R16, R16 ;  /* 0x0000001010137224 */ /* 0x000fe200078e0210 */
[----:B------:R-:W-:Y:S02]  /*0580*/  SHF.R.U32.HI R11, RZ, 0xc, R11 ;  /* 0x0000000cff0b7819 */ /* 0x000fe4000001160b */
[----:B------:R-:W-:Y:S02]  /*0590*/  LOP3.LUT R17, R17, 0xf, RZ, 0xc0, !PT ;  /* 0x0000000f11117812 */ /* 0x000fe400078ec0ff */
[----:B------:R-:W-:-:S02]  /*05a0*/  LOP3.LUT R12, R12, 0xf, RZ, 0xc0, !PT ;  /* 0x0000000f0c0c7812 */ /* 0x000fc400078ec0ff */
[----:B------:R-:W-:Y:S02]  /*05b0*/  LOP3.LUT R11, R11, 0xf, RZ, 0xc0, !PT ;  /* 0x0000000f0b0b7812 */ /* 0x000fe400078ec0ff */
[----:B------:R-:W-:Y:S01]  /*05c0*/  IADD3 R19, PT, PT, R16, 0x1, R19 ;  /* 0x0000000110137810 */ /* 0x000fe20007ffe013 */
[----:B------:R-:W-:Y:S01]  /*05d0*/  IMAD R16, R17, R17, R17 ;  /* 0x0000001111107224 */ /* 0x000fe200078e0211 */
[----:B------:R-:W-:Y:S01]  /*05e0*/  ISETP.GE.AND P0, PT, R9, R32, PT ;  /* 0x000000200900720c */ /* 0x000fe20003f06270 */
[C---:B------:R-:W-:Y:S01]  /*05f0*/  IMAD R13, R12.reuse, R12, R12 ;  /* 0x0000000c0c0d7224 */ /* 0x040fe200078e020c */
[----:B------:R-:W4:Y:S01]  /*0600*/  I2F.F16 R28, R19 ;  /* 0x00000013001c7306 */ /* 0x000f220000200c00 */
[----:B0-----:R-:W-:Y:S01]  /*0610*/  IMAD R2, R11, R11, R11 ;  /* 0x0000000b0b027224 */ /* 0x001fe200078e020b */
[----:B------:R-:W-:Y:S02]  /*0620*/  IADD3 R16, PT, PT, R17, 0x1, R16 ;  /* 0x0000000111107810 */ /* 0x000fe40007ffe010 */
[----:B------:R-:W-:-:S02]  /*0630*/  IADD3 R13, PT, PT, R12, 0x1, R13 ;  /* 0x000000010c0d7810 */ /* 0x000fc40007ffe00d */
[----:B------:R-:W-:Y:S02]  /*0640*/  IADD3 R11, PT, PT, R11, 0x1, R2 ;  /* 0x000000010b0b7810 */ /* 0x000fe40007ffe002 */
        /* <DEDUP_REMOVED lines=8> */
.L_x_5087:
[----:B------:R-:W2:Y:S01]  /*06d0*/  LDCU UR4, c[0x0][0x3c8] ;  /* 0x00007900ff0477ac */ /* 0x000ea20008000800 */
[----:B0-----:R-:W-:Y:S01]  /*06e0*/  HFMA2 R4, -RZ, RZ, 0, 0 ;  /* 0x00000000ff047431 */ /* 0x001fe200000001ff */
[----:B--2---:R-:W-:-:S13]  /*06f0*/  ISETP.GT.AND P0, PT, R33, UR4, PT ;  /* 0x0000000421007c0c */ /* 0x004fda000bf04270 */
        /* <DEDUP_REMOVED lines=8> */
.L_x_5089:
        /* <DEDUP_REMOVED lines=11> */
.L_x_5090:
        /* <DEDUP_REMOVED lines=11> */
.L_x_5091:
        /* <DEDUP_REMOVED lines=11> */
.L_x_5092:
        /* <DEDUP_REMOVED lines=11> */
.L_x_5093:
[----:B------:R-:W-:Y:S01]  /*0a40*/  VIMNMX R9, PT, PT, R33, UR4, PT ;  /* 0x0000000421097c48 */ /* 0x000fe2000bfe0100 */
[----:B------:R-:W0:Y:S01]  /*0a50*/  S2UR UR5, SR_CgaCtaId ;  /* 0x00000000000579c3 */ /* 0x000e220000008800 */
        /* <DEDUP_REMOVED lines=20> */
[----:B------:R-:W2:Y:S01]  /*0ba0*/  LDG.E.128.CONSTANT R4, desc[UR6][R22.64] ;  /* 0x0000000616047981 */ /* 0x000ea2000c1e9d00 */
[----:B------:R-:W-:-:S03]  /*0bb0*/  IMAD.WIDE R18, R31, 0x4, R22 ;  /* 0x000000041f127825 */ /* 0x000fc600078e0216 */
[----:B------:R-:W0:Y:S04]  /*0bc0*/  LDS.64 R24, [UR4] ;  /* 0x00000004ff187984 */ /* 0x000e280008000a00 */
[----:B------:R-:W3:Y:S01]  /*0bd0*/  LDG.E.128.CONSTANT R8, desc[UR6][R18.64] ;  /* 0x0000000612087981 */ /* 0x000ee2000c1e9d00 */
[----:B------:R-:W-:-:S05]  /*0be0*/  IMAD.WIDE R38, R31, 0x4, R18 ;  /* 0x000000041f267825 */ /* 0x000fca00078e0212 */
[----:B------:R4:W5:Y:S02]  /*0bf0*/  LDG.E.128.CONSTANT R12, desc[UR6][R38.64] ;  /* 0x00000006260c7981 */ /* 0x000964000c1e9d00 */
[----:B----4-:R-:W-:Y:S01]  /*0c00*/  IMAD.WIDE R38, R31, 0x4, R38 ;  /* 0x000000041f267825 */ /* 0x010fe200078e0226 */
[----:B--2---:R-:W-:Y:S02]  /*0c10*/  LOP3.LUT R23, R6, 0xff, RZ, 0xc0, !PT ;  /* 0x000000ff06177812 */ /* 0x004fe400078ec0ff */
[----:B------:R-:W-:Y:S02]  /*0c20*/  LOP3.LUT R16, R4, 0xff, RZ, 0xc0, !PT ;  /* 0x000000ff04107812 */ /* 0x000fe400078ec0ff */
[----:B------:R-:W-:Y:S01]  /*0c30*/  LOP3.LUT R26, R5, 0xff, RZ, 0xc0, !PT ;  /* 0x000000ff051a7812 */ /* 0x000fe200078ec0ff */
[----:B------:R-:W-:Y:S01]  /*0c40*/  VIADD R19, R23, 0xffffff80 ;  /* 0xffffff8017137836 */ /* 0x000fe20000000000 */
[----:B------:R-:W-:Y:S01]  /*0c50*/  LOP3.LUT R23, R7, 0xff, RZ, 0xc0, !PT ;  /* 0x000000ff07177812 */ /* 0x000fe200078ec0ff */
[----:B------:R-:W-:Y:S01]  /*0c60*/  VIADD R16, R16, 0xffffff80 ;  /* 0xffffff8010107836 */ /* 0x000fe20000000000 */
[----:B------:R-:W-:-:S02]  /*0c70*/  SHF.R.U32.HI R18, RZ, 0x8, R4 ;  /* 0x00000008ff127819 */ /* 0x000fc40000011604 */
[----:B------:R-:W-:Y:S01]  /*0c80*/  IADD3 R23, PT, PT, R23, -0x80, RZ ;  /* 0xffffff8017177810 */ /* 0x000fe20007ffe0ff */
[----:B------:R2:W4:Y:S01]  /*0c90*/  I2F.F16 R17, R16 ;  /* 0x0000001000117306 */ /* 0x0005220000200c00 */
[----:B------:R-:W-:Y:S02]  /*0ca0*/  IADD3 R27, PT, PT, R26, -0x80, RZ ;  /* 0xffffff801a1b7810 */ /* 0x000fe40007ffe0ff */
[----:B------:R-:W-:Y:S02]  /*0cb0*/  LOP3.LUT R18, R18, 0xff, RZ, 0xc0, !PT ;  /* 0x000000ff12127812 */ /* 0x000fe400078ec0ff */
[----:B------:R-:W-:-:S03]  /*0cc0*/  SHF.R.U32.HI R30, RZ, 0x10, R5 ;  /* 0x00000010ff1e7819 */ /* 0x000fc60000011605 */
[----:B------:R1:W3:Y:S01]  /*0cd0*/  I2F.F16 R22, R27 ;  /* 0x0000001b00167306 */ /* 0x0002e20000200c00 */
[----:B------:R-:W-:Y:S01]  /*0ce0*/  VIADD R26, R18, 0xffffff80 ;  /* 0xffffff80121a7836 */ /* 0x000fe20000000000 */
[----:B--2---:R-:W-:Y:S02]  /*0cf0*/  SHF.R.U32.HI R16, RZ, 0x10, R4 ;  /* 0x00000010ff107819 */ /* 0x004fe40000011604 */
[----:B------:R-:W-:Y:S02]  /*0d00*/  LEA.HI R4, R4, 0xffffff80, RZ, 0x8 ;  /* 0xffffff8004047811 */ /* 0x000fe400078f40ff */
[----:B------:R-:W-:Y:S01]  /*0d10*/  LOP3.LUT R16, R16, 0xff, RZ, 0xc0, !PT ;  /* 0x000000ff10107812 */ /* 0x000fe200078ec0ff */
[----:B----4-:R-:W-:Y:S01]  /*0d20*/  HADD2.F32 R17, -RZ, R17.H0_H0 ;  /* 0x20000011ff117230 */ /* 0x010fe20000004100 */
[----:B------:R-:W2:Y:S01]  /*0d30*/  I2F.F16 R19, R19 ;  /* 0x0000001300137306 */ /* 0x000ea20000200c00 */
[----:B-1----:R-:W-:Y:S02]  /*0d40*/  SHF.R.U32.HI R27, RZ, 0x8, R5 ;  /* 0x00000008ff1b7819 */ /* 0x002fe40000011605 */
[----:B------:R-:W-:Y:S01]  /*0d50*/  IADD3 R18, PT, PT, R16, -0x80, RZ ;  /* 0xffffff8010127810 */ /* 0x000fe20007ffe0ff */
[----:B0-----:R-:W-:Y:S01]  /*0d60*/  HADD2.F32 R16, -RZ, R24.H0_H0 ;  /* 0x20000018ff107230 */ /* 0x001fe20000004100 */
[----:B------:R-:W-:-:S02]  /*0d70*/  LOP3.LUT R29, R27, 0xff, RZ, 0xc0, !PT ;  /* 0x000000ff1b1d7812 */ /* 0x000fc400078ec0ff */
[----:B------:R-:W-:Y:S01]  /*0d80*/  LOP3.LUT R27, R30, 0xff, RZ, 0xc0, !PT ;  /* 0x000000ff1e1b7812 */ /* 0x000fe200078ec0ff */
[----:B------:R-:W0:Y:S01]  /*0d90*/  I2F.F16 R23, R23 ;  /* 0x0000001700177306 */ /* 0x000e220000200c00 */
[----:B------:R-:W-:Y:S01]  /*0da0*/  FFMA.FTZ R33, R17, R16, RZ ;  /* 0x0000001011217223 */ /* 0x000fe200000100ff */
[----:B------:R-:W-:Y:S01]  /*0db0*/  VIADD R34, R29, 0xffffff80 ;  /* 0xffffff801d227836 */ /* 0x000fe20000000000 */
[----:B------:R-:W-:Y:S01]  /*0dc0*/  IADD3 R27, PT, PT, R27, -0x80, RZ ;  /* 0xffffff801b1b7810 */ /* 0x000fe20007ffe0ff */
[----:B---3--:R-:W-:Y:S01]  /*0dd0*/  HADD2.F32 R29, -RZ, R22.H0_H0 ;  /* 0x20000016ff1d7230 */ /* 0x008fe20000004100 */
[----:B------:R-:W-:Y:S01]  /*0de0*/  LEA.HI R5, R5, 0xffffff80, RZ, 0x8 ;  /* 0xffffff8005057811 */ /* 0x000fe200078f40ff */
[----:B------:R-:W-:Y:S02]  /*0df0*/  HADD2.F32 R30, -RZ, R24.H1_H1 ;  /* 0x30000018ff1e7230 */ /* 0x000fe40000004100 */
[----:B------:R-:W1:Y:S01]  /*0e00*/  I2F.F16 R26, R26 ;  /* 0x0000001a001a7306 */ /* 0x000e620000200c00 */
[----:B--2---:R-:W-:-:S02]  /*0e10*/  HADD2.F32 R19, -RZ, R19.H0_H0 ;  /* 0x20000013ff137230 */ /* 0x004fc40000004100 */
[----:B------:R-:W-:-:S03]  /*0e20*/  FFMA.FTZ R29, R16, R29, RZ ;  /* 0x0000001d101d7223 */ /* 0x000fc600000100ff */
[----:B------:R-:W-:Y:S01]  /*0e30*/  FFMA.FTZ R17, R16, R19, RZ ;  /* 0x0000001310117223 */ /* 0x000fe200000100ff */
[----:B0-----:R-:W-:Y:S01]  /*0e40*/  HADD2.F32 R23, -RZ, R23.H0_H0 ;  /* 0x20000017ff177230 */ /* 0x001fe20000004100 */
[----:B------:R-:W0:Y:S01]  /*0e50*/  I2F.F16 R22, R34 ;  /* 0x0000002200167306 */ /* 0x000e220000200c00 */
[----:B------:R-:W-:-:S03]  /*0e60*/  SHF.R.U32.HI R19, RZ, 0x10, R6 ;  /* 0x00000010ff137819 */ /* 0x000fc60000011606 */
[----:B------:R-:W-:Y:S01]  /*0e70*/  FFMA.FTZ R23, R16, R23, RZ ;  /* 0x0000001710177223 */ /* 0x000fe200000100ff */
[----:B------:R-:W-:Y:S01]  /*0e80*/  SHF.R.U32.HI R16, RZ, 0x8, R6 ;  /* 0x00000008ff107819 */ /* 0x000fe20000011606 */
[----:B-1----:R-:W-:Y:S01]  /*0e90*/  HADD2.F32 R24, -RZ, R26.H0_H0 ;  /* 0x2000001aff187230 */ /* 0x002fe20000004100 */
[----:B------:R-:W-:Y:S01]  /*0ea0*/  SHF.R.U32.HI R26, RZ, 0x8, R7 ;  /* 0x00000008ff1a7819 */ /* 0x000fe20000011607 */
[----:B------:R-:W1:Y:S01]  /*0eb0*/  I2F.F16 R18, R18 ;  /* 0x0000001200127306 */ /* 0x000e620000200c00 */
[----:B------:R-:W-:Y:S02]  /*0ec0*/  LOP3.LUT R16, R16, 0xff, RZ, 0xc0, !PT ;  /* 0x000000ff10107812 */ /* 0x000fe400078ec0ff */
[----:B------:R-:W-:Y:S01]  /*0ed0*/  LOP3.LUT R26, R26, 0xff, RZ, 0xc0, !PT ;  /* 0x000000ff1a1a7812 */ /* 0x000fe200078ec0ff */
[----:B------:R-:W-:Y:S01]  /*0ee0*/  FFMA.FTZ R24, R24, R30, R33 ;  /* 0x0000001e18187223 */ /* 0x000fe20000010021 */
[----:B------:R-:W-:Y:S01]  /*0ef0*/  LOP3.LUT R19, R19, 0xff, RZ, 0xc0, !PT ;  /* 0x000000ff13137812 */ /* 0x000fe200078ec0ff */
[----:B------:R-:W-:Y:S01]  /*0f00*/  VIADD R16, R16, 0xffffff80 ;  /* 0xffffff8010107836 */ /* 0x000fe20000000000 */
[----:B------:R-:W-:Y:S01]  /*0f10*/  LEA.HI R6, R6, 0xffffff80, RZ, 0x8 ;  /* 0xffffff8006067811 */ /* 0x000fe200078f40ff */
[----:B------:R-:W-:Y:S01]  /*0f20*/  VIADD R33, R26, 0xffffff80 ;  /* 0xffffff801a217836 */ /* 0x000fe20000000000 */
[----:B------:R-:W-:Y:S01]  /*0f30*/  SHF.R.U32.HI R26, RZ, 0x10, R7 ;  /* 0x00000010ff1a7819 */ /* 0x000fe20000011607 */
[----:B0-----:R-:W-:Y:S01]  /*0f40*/  HADD2.F32 R34, -RZ, R22.H0_H0 ;  /* 0x20000016ff227230 */ /* 0x001fe20000004100 */
[----:B------:R-:W-:Y:S01]  /*0f50*/  IADD3 R19, PT, PT, R19, -0x80, RZ ;  /* 0xffffff8013137810 */ /* 0x000fe20007ffe0ff */
[----:B------:R-:W0:Y:S01]  /*0f60*/  I2F.F16 R16, R16 ;  /* 0x0000001000107306 */ /* 0x000e220000200c00 */
[----:B------:R-:W-:-:S04]  /*0f70*/  LOP3.LUT R26, R26, 0xff, RZ, 0xc0, !PT ;  /* 0x000000ff1a1a7812 */ /* 0x000fc800078ec0ff */
[----:B------:R-:W-:Y:S01]  /*0f80*/  IADD3 R22, PT, PT, R26, -0x80, RZ ;  /* 0xffffff801a167810 */ /* 0x000fe20007ffe0ff */
[----:B------:R-:W-:Y:S01]  /*0f90*/  FFMA.FTZ R26, R30, R34, R29 ;  /* 0x000000221e1a7223 */ /* 0x000fe2000001001d */
[----:B-1----:R-:W-:Y:S01]  /*0fa0*/  HADD2.F32 R29, -RZ, R18.H0_H0 ;  /* 0x20000012ff1d7230 */ /* 0x002fe20000004100 */
        /* <DEDUP_REMOVED lines=8> */
[----:B------:R-:W-:Y:S01]  /*1030*/  FFMA.FTZ R18, R30, R34, R23 ;  /* 0x000000221e127223 */ /* 0x000fe20000010017 */
[----:B0-----:R-:W-:-:S05]  /*1040*/  HADD2.F32 R29, -RZ, R22.H0_H0 ;  /* 0x20000016ff1d7230 */ /* 0x001fca0000004100 */
[----:B------:R-:W0:Y:S01]  /*1050*/  I2F.F16 R19, R19 ;  /* 0x0000001300137306 */ /* 0x000e220000200c00 */
[----:B------:R-:W2:Y:S01]  /*1060*/  LDS.64 R22, [UR4+0x8] ;  /* 0x00000804ff167984 */ /* 0x000ea20008000a00 */
[----:B-1----:R-:W-:-:S06]  /*1070*/  HADD2.F32 R27, -RZ, R27.H0_H0 ;  /* 0x2000001bff1b7230 */ /* 0x002fcc0000004100 */
[----:B------:R-:W1:Y:S01]  /*1080*/  I2F.F16 R4, R4 ;  /* 0x0000000400047306 */ /* 0x000e620000200c00 */
[C---:B------:R-:W-:Y:S01]  /*1090*/  FFMA.FTZ R29, R17.reuse, R29, R18 ;  /* 0x0000001d111d7223 */ /* 0x040fe20000010012 */
[----:B------:R-:W-:Y:S01]  /*10a0*/  FFMA.FTZ R26, R17, R27, R26 ;  /* 0x0000001b111a7223 */ /* 0x000fe2000001001a */
[----:B0-----:R-:W-:-:S05]  /*10b0*/  HADD2.F32 R19, -RZ, R19.H0_H0 ;  /* 0x20000013ff137230 */ /* 0x001fca0000004100 */
[----:B------:R-:W0:Y:S01]  /*10c0*/  I2F.F16 R5, R5 ;  /* 0x0000000500057306 */ /* 0x000e220000200c00 */
[----:B------:R-:W-:Y:S02]  /*10d0*/  HADD2.F32 R34, -RZ, R25.H1_H1 ;  /* 0x30000019ff227230 */ /* 0x000fe40000004100 */
[----:B------:R-:W-:Y:S02]  /*10e0*/  FFMA.FTZ R27, R17, R19, R16 ;  /* 0x00000013111b7223 */ /* 0x000fe40000010010 */
[----:B------:R3:W4:Y:S01]  /*10f0*/  LDG.E.128.CONSTANT R16, desc[UR6][R38.64] ;  /* 0x0000000626107981 */ /* 0x000722000c1e9d00 */
[----:B-1----:R-:W-:Y:S02]  /*1100*/  HADD2.F32 R25, -RZ, R4.H0_H0 ;  /* 0x20000004ff197230 */ /* 0x002fe40000004100 */
[----:B------:R-:W1:Y:S01]  /*1110*/  I2F.F16 R6, R6 ;  /* 0x0000000600067306 */ /* 0x000e620000200c00 */
[----:B------:R-:W-:Y:S02]  /*1120*/  LOP3.LUT R4, R8, 0xff, RZ, 0xc0, !PT ;  /* 0x000000ff08047812 */ /* 0x000fe400078ec0ff */
[----:B------:R-:W-:Y:S01]  /*1130*/  LEA.HI R7, R7, 0xffffff80, RZ, 0x8 ;  /* 0xffffff8007077811 */ /* 0x000fe200078f40ff */
[----:B------:R-:W-:-:S02]  /*1140*/  FFMA.FTZ R30, R25, R34, R24 ;  /* 0x00000022191e7223 */ /* 0x000fc40000010018 */
[----:B------:R-:W-:Y:S02]  /*1150*/  VIADD R25, R4, 0xffffff80 ;  /* 0xffffff8004197836 */ /* 0x000fe40000000000 */
[----:B0-----:R-:W-:Y:S01]  /*1160*/  HADD2.F32 R5, -RZ, R5.H0_H0 ;  /* 0x20000005ff057230 */ /* 0x001fe20000004100 */
[----:B------:R-:W0:Y:S01]  /*1170*/  I2F.F16 R7, R7 ;  /* 0x0000000700077306 */ /* 0x000e220000200c00 */
[----:B------:R-:W-:-:S03]  /*1180*/  LOP3.LUT R4, R9, 0xff, RZ, 0xc0, !PT ;  /* 0x000000ff09047812 */ /* 0x000fc600078ec0ff */
[----:B------:R-:W-:-:S04]  /*1190*/  FFMA.FTZ R26, R34, R5, R26 ;  /* 0x00000005221a7223 */ /* 0x000fc8000001001a */
[----:B------:R-:W5:Y:S01]  /*11a0*/  I2F.F16 R25, R25 ;  /* 0x0000001900197306 */ /* 0x000f620000200c00 */
[----:B-1----:R-:W-:Y:S01]  /*11b0*/  HADD2.F32 R5, -RZ, R6.H0_H0 ;  /* 0x20000006ff057230 */ /* 0x002fe20000004100 */
[----:B------:R-:W-:-:S04]  /*11c0*/  IADD3 R6, PT, PT, R4, -0x80, RZ ;  /* 0xffffff8004067810 */ /* 0x000fc80007ffe0ff */
[----:B------:R-:W-:Y:S01]  /*11d0*/  FFMA.FTZ R27, R34, R5, R27 ;  /* 0x00000005221b7223 */ /* 0x000fe2000001001b */
[----:B------:R-:W-:Y:S01]  /*11e0*/  LOP3.LUT R5, R10, 0xff, RZ, 0xc0, !PT ;  /* 0x000000ff0a057812 */ /* 0x000fe200078ec0ff */
[----:B0-----:R-:W-:Y:S01]  /*11f0*/  HADD2.F32 R4, -RZ, R7.H0_H0 ;  /* 0x20000007ff047230 */ /* 0x001fe20000004100 */
[----:B------:R-:W0:Y:S03]  /*1200*/  I2F.F16 R6, R6 ;  /* 0x0000000600067306 */ /* 0x000e260000200c00 */
[----:B------:R-:W-:Y:S02]  /*1210*/  VIADD R7, R5, 0xffffff80 ;  /* 0xffffff8005077836 */ /* 0x000fe40000000000 */
[----:B--2---:R-:W-:Y:S02]  /*1220*/  HADD2.F32 R5, -RZ, R22.H0_H0 ;  /* 0x20000016ff057230 */ /* 0x004fe40000004100 */
[----:B-----5:R-:W-:Y:S01]  /*1230*/  HADD2.F32 R25, -RZ, R25.H0_H0 ;  /* 0x20000019ff197230 */ /* 0x020fe20000004100 */
[----:B------:R-:W-:Y:S01]  /*1240*/  LEA.HI R33, R8, 0xffffff80, RZ, 0x8 ;  /* 0xffffff8008217811 */ /* 0x000fe200078f40ff */
[----:B------:R-:W-:Y:S01]  /*1250*/  FFMA.FTZ R4, R34, R4, R29 ;  /* 0x0000000422047223 */ /* 0x000fe2000001001d */
[----:B------:R-:W-:Y:S01]  /*1260*/  LOP3.LUT R29, R11, 0xff, RZ, 0xc0, !PT ;  /* 0x000000ff0b1d7812 */ /* 0x000fe200078ec0ff */
[----:B------:R-:W1:Y:S01]  /*1270*/  I2F.F16 R7, R7 ;  /* 0x0000000700077306 */ /* 0x000e620000200c00 */
[----:B------:R-:W-:Y:S01]  /*1280*/  FFMA.FTZ R30, R25, R5, R30 ;  /* 0x00000005191e7223 */ /* 0x000fe2000001001e */
[----:B------:R-:W-:-:S06]  /*1290*/  SHF.R.U32.HI R25, RZ, 0x8, R8 ;  /* 0x00000008ff197819 */ /* 0x000fcc0000011608 */
[----:B------:R2:W-:Y:S01]  /*12a0*/  I2F.F16 R24, R33 ;  /* 0x0000002100187306 */ /* 0x0005e20000200c00 */
[----:B0-----:R-:W-:Y:S01]  /*12b0*/  HADD2.F32 R34, -RZ, R6.H0_H0 ;  /* 0x20000006ff227230 */ /* 0x001fe20000004100 */
[----:B--2---:R-:W-:Y:S02]  /*12c0*/  IADD3 R33, PT, PT, R29, -0x80, RZ ;  /* 0xffffff801d217810 */ /* 0x004fe40007ffe0ff */
[----:B------:R-:W-:-:S04]  /*12d0*/  LOP3.LUT R29, R25, 0xff, RZ, 0xc0, !PT ;  /* 0x000000ff191d7812 */ /* 0x000fc800078ec0ff */
[----:B------:R-:W0:Y:S01]  /*12e0*/  I2F.F16 R25, R33 ;  /* 0x0000002100197306 */ /* 0x000e220000200c00 */
[----:B------:R-:W-:Y:S01]  /*12f0*/  SHF.R.U32.HI R8, RZ, 0x10, R8 ;  /* 0x00000010ff087819 */ /* 0x000fe20000011608 */
[----:B------:R-:W-:-:S03]  /*1300*/  VIADD R6, R29, 0xffffff80 ;  /* 0xffffff801d067836 */ /* 0x000fc60000000000 */
[----:B------:R-:W-:Y:S01]  /*1310*/  LOP3.LUT R8, R8, 0xff, RZ, 0xc0, !PT ;  /* 0x000000ff08087812 */ /* 0x000fe200078ec0ff */
[----:B-1----:R-:W-:Y:S02]  /*1320*/  HADD2.F32 R36, -RZ, R7.H0_H0 ;  /* 0x20000007ff247230 */ /* 0x002fe40000004100 */
[----:B------:R-:W1:Y:S01]  /*1330*/  I2F.F16 R6, R6 ;  /* 0x0000000600067306 */ /* 0x000e620000200c00 */
[----:B------:R-:W-:Y:S02]  /*1340*/  IADD3 R7, PT, PT, R8, -0x80, RZ ;  /* 0xffffff8008077810 */ /* 0x000fe40007ffe0ff */
[----:B------:R-:W-:Y:S01]  /*1350*/  FFMA.FTZ R8, R5, R36, R27 ;  /* 0x0000002405087223 */ /* 0x000fe2000001001b */
[----:B------:R-:W-:Y:S01]  /*1360*/  SHF.R.U32.HI R27, RZ, 0x10, R9 ;  /* 0x00000010ff1b7819 */ /* 0x000fe20000011609 */
[----:B0-----:R-:W-:-:S03]  /*1370*/  HADD2.F32 R25, -RZ, R25.H0_H0 ;  /* 0x20000019ff197230 */ /* 0x001fc60000004100 */
[----:B------:R-:W-:Y:S01]  /*1380*/  LOP3.LUT R27, R27, 0xff, RZ, 0xc0, !PT ;  /* 0x000000ff1b1b7812 */ /* 0x000fe200078ec0ff */
[C---:B------:R-:W-:Y:S01]  /*1390*/  FFMA.FTZ R34, R5.reuse, R34, R26 ;  /* 0x0000002205227223 */ /* 0x040fe2000001001a */
[----:B------:R-:W-:Y:S01]  /*13a0*/  SHF.R.U32.HI R26, RZ, 0x8, R9 ;  /* 0x00000008ff1a7819 */ /* 0x000fe20000011609 */
[----:B------:R-:W-:Y:S01]  /*13b0*/  FFMA.FTZ R4, R5, R25, R4 ;  /* 0x0000001905047223 */ /* 0x000fe20000010004 */
[----:B------:R-:W-:Y:S01]  /*13c0*/  IADD3 R25, PT, PT, R27, -0x80, RZ ;  /* 0xffffff801b197810 */ /* 0x000fe20007ffe0ff */
[----:B------:R-:W-:Y:S02]  /*13d0*/  HADD2.F32 R5, -RZ, R22.H1_H1 ;  /* 0x30000016ff057230 */ /* 0x000fe40000004100 */
[----:B-1----:R-:W-:Y:S01]  /*13e0*/  HADD2.F32 R27, -RZ, R6.H0_H0 ;  /* 0x20000006ff1b7230 */ /* 0x002fe20000004100 */
[----:B------:R-:W-:Y:S02]  /*13f0*/  LOP3.LUT R26, R26, 0xff, RZ, 0xc0, !PT ;  /* 0x000000ff1a1a7812 */ /* 0x000fe400078ec0ff */
[----:B------:R-:W-:-:S02]  /*1400*/  SHF.R.U32.HI R6, RZ, 0x8, R11 ;  /* 0x00000008ff067819 */ /* 0x000fc4000001160b */
[----:B------:R-:W-:Y:S01]  /*1410*/  SHF.R.U32.HI R29, RZ, 0x8, R10 ;  /* 0x00000008ff1d7819 */ /* 0x000fe2000001160a */
[----:B------:R-:W-:Y:S01]  /*1420*/  FFMA.FTZ R30, R27, R5, R30 ;  /* 0x000000051b1e7223 */ /* 0x000fe2000001001e */
[----:B------:R-:W-:Y:S01]  /*1430*/  LOP3.LUT R27, R6, 0xff, RZ, 0xc0, !PT ;  /* 0x000000ff061b7812 */ /* 0x000fe200078ec0ff */
[----:B------:R-:W-:Y:S01]  /*1440*/  VIADD R26, R26, 0xffffff80 ;  /* 0xffffff801a1a7836 */ /* 0x000fe20000000000 */
[----:B------:R-:W-:Y:S02]  /*1450*/  LOP3.LUT R29, R29, 0xff, RZ, 0xc0, !PT ;  /* 0x000000ff1d1d7812 */ /* 0x000fe400078ec0ff */
[----:B------:R-:W-:-:S03]  /*1460*/  SHF.R.U32.HI R6, RZ, 0x10, R10 ;  /* 0x00000010ff067819 */ /* 0x000fc6000001160a */
[----:B------:R-:W-:Y:S01]  /*1470*/  VIADD R22, R29, 0xffffff80 ;  /* 0xffffff801d167836 */ /* 0x000fe20000000000 */
[----:B------:R-:W-:Y:S01]  /*1480*/  LOP3.LUT R6, R6, 0xff, RZ, 0xc0, !PT ;  /* 0x000000ff06067812 */ /* 0x000fe200078ec0ff */
[----:B------:R-:W0:Y:S01]  /*1490*/  I2F.F16 R26, R26 ;  /* 0x0000001a001a7306 */ /* 0x000e220000200c00 */
[----:B------:R-:W-:-:S03]  /*14a0*/  IADD3 R29, PT, PT, R27, -0x80, RZ ;  /* 0xffffff801b1d7810 */ /* 0x000fc60007ffe0ff */
[----:B------:R-:W-:Y:S01]  /*14b0*/  VIADD R27, R6, 0xffffff80 ;  /* 0xffffff80061b7836 */ /* 0x000fe20000000000 */
[----:B------:R-:W-:-:S03]  /*14c0*/  SHF.R.U32.HI R6, RZ, 0x10, R11 ;  /* 0x00000010ff067819 */ /* 0x000fc6000001160b */
[----:B------:R-:W1:Y:S01]  /*14d0*/  I2F.F16 R22, R22 ;  /* 0x0000001600167306 */ /* 0x000e620000200c00 */
[----:B------:R-:W-:-:S07]  /*14e0*/  LOP3.LUT R6, R6, 0xff, RZ, 0xc0, !PT ;  /* 0x000000ff06067812 */ /* 0x000fce00078ec0ff */
[----:B------:R-:W2:Y:S01]  /*14f0*/  I2F.F16 R29, R29 ;  /* 0x0000001d001d7306 */ /* 0x000ea20000200c00 */
[----:B------:R-:W-:Y:S01]  /*1500*/  IADD3 R6, PT, PT, R6, -0x80, RZ ;  /* 0xffffff8006067810 */ /* 0x000fe20007ffe0ff */
[----:B0-----:R-:W-:-:S06]  /*1510*/  HADD2.F32 R26, -RZ, R26.H0_H0 ;  /* 0x2000001aff1a7230 */ /* 0x001fcc0000004100 */
[----:B------:R-:W0:Y:S01]  /*1520*/  I2F.F16 R7, R7 ;  /* 0x0000000700077306 */ /* 0x000e220000200c00 */
[----:B------:R-:W-:Y:S01]  /*1530*/  FFMA.FTZ R34, R5, R26, R34 ;  /* 0x0000001a05227223 */ /* 0x000fe20000010022 */
[----:B-1----:R-:W-:-:S06]  /*1540*/  HADD2.F32 R26, -RZ, R22.H0_H0 ;  /* 0x20000016ff1a7230 */ /* 0x002fcc0000004100 */
[----:B------:R-:W1:Y:S01]  /*1550*/  I2F.F16 R25, R25 ;  /* 0x0000001900197306 */ /* 0x000e620000200c00 */
[----:B--2---:R-:W-:-:S07]  /*1560*/  HADD2.F32 R29, -RZ, R29.H0_H0 ;  /* 0x2000001dff1d7230 */ /* 0x004fce0000004100 */
[----:B------:R-:W2:Y:S08]  /*1570*/  I2F.F16 R27, R27 ;  /* 0x0000001b001b7306 */ /* 0x000eb00000200c00 */
[----:B------:R-:W5:Y:S01]  /*1580*/  I2F.F16 R6, R6 ;  /* 0x0000000600067306 */ /* 0x000f620000200c00 */
[C---:B------:R-:W-:Y:S01]  /*1590*/  FFMA.FTZ R8, R5.reuse, R26, R8 ;  /* 0x0000001a05087223 */ /* 0x040fe20000010008 */
[----:B------:R-:W-:Y:S01]  /*15a0*/  FFMA.FTZ R4, R5, R29, R4 ;  /* 0x0000001d05047223 */ /* 0x000fe20000010004 */
[----:B------:R-:W-:-:S02]  /*15b0*/  HADD2.F32 R5, -RZ, R23.H0_H0 ;  /* 0x20000017ff057230 */ /* 0x000fc40000004100 */
[----:B0-----:R-:W-:Y:S01]  /*15c0*/  HADD2.F32 R7, -RZ, R7.H0_H0 ;  /* 0x20000007ff077230 */ /* 0x001fe20000004100 */
[----:B------:R-:W-:Y:S01]  /*15d0*/  LEA.HI R35, R11, 0xffffff80, RZ, 0x8 ;  /* 0xffffff800b237811 */ /* 0x000fe200078f40ff */
[----:B-1----:R-:W-:Y:S02]  /*15e0*/  HADD2.F32 R25, -RZ, R25.H0_H0 ;  /* 0x20000019ff197230 */ /* 0x002fe40000004100 */
[----:B--2---:R-:W-:Y:S02]  /*15f0*/  HADD2.F32 R11, -RZ, R27.H0_H0 ;  /* 0x2000001bff0b7230 */ /* 0x004fe40000004100 */
[----:B------:R-:W-:Y:S01]  /*1600*/  FFMA.FTZ R27, R7, R5, R30 ;  /* 0x00000005071b7223 */ /* 0x000fe2000001001e */
[----:B---3--:R-:W-:-:S04]  /*1610*/  IMAD.WIDE R38, R31, 0x4, R38 ;  /* 0x000000041f267825 */ /* 0x008fc800078e0226 */
[C---:B------:R-:W-:Y:S01]  /*1620*/  FFMA.FTZ R33, R5.reuse, R25, R34 ;  /* 0x0000001905217223 */ /* 0x040fe20000010022 */
[----:B-----5:R-:W-:Y:S02]  /*1630*/  HADD2.F32 R7, -RZ, R6.H0_H0 ;  /* 0x20000006ff077230 */ /* 0x020fe40000004100 */
[----:B------:R-:W-:-:S03]  /*1640*/  FFMA.FTZ R25, R5, R11, R8 ;  /* 0x0000000b05197223 */ /* 0x000fc60000010008 */
[----:B------:R-:W-:Y:S02]  /*1650*/  FFMA.FTZ R11, R5, R7, R4 ;  /* 0x00000007050b7223 */ /* 0x000fe40000010004 */
[----:B------:R0:W2:Y:S01]  /*1660*/  LDG.E.128.CONSTANT R4, desc[UR6][R38.64] ;  /* 0x0000000626047981 */ /* 0x0000a2000c1e9d00 */
[----:B------:R-:W-:Y:S02]  /*1670*/  LEA.HI R9, R9, 0xffffff80, RZ, 0x8 ;  /* 0xffffff8009097811 */ /* 0x000fe400078f40ff */
[----:B------:R-:W-:Y:S02]  /*1680*/  LOP3.LUT R8, R12, 0xff, RZ, 0xc0, !PT ;  /* 0x000000ff0c087812 */ /* 0x000fe400078ec0ff */
[----:B------:R-:W-:Y:S01]  /*1690*/  LEA.HI R26, R10, 0xffffff80, RZ, 0x8 ;  /* 0xffffff800a1a7811 */ /* 0x000fe200078f40ff */
[----:B------:R1:W-:Y:S02]  /*16a0*/  I2F.F16 R22, R9 ;  /* 0x0000000900167306 */ /* 0x0003e40000200c00 */
[----:B------:R-:W-:-:S02]  /*16b0*/  VIADD R10, R8, 0xffffff80 ;  /* 0xffffff80080a7836 */ /* 0x000fc40000000000 */
[----:B-1----:R-:W1:Y:S01]  /*16c0*/  LDS.64 R8, [UR4+0x10] ;  /* 0x00001004ff087984 */ /* 0x002e620008000a00 */
[----:B------:R-:W-:Y:S01]  /*16d0*/  LOP3.LUT R29, R13, 0xff, RZ, 0xc0, !PT ;  /* 0x000000ff0d1d7812 */ /* 0x000fe200078ec0ff */
[----:B------:R-:W-:Y:S02]  /*16e0*/  HADD2.F32 R34, -RZ, R23.H1_H1 ;  /* 0x30000017ff227230 */ /* 0x000fe40000004100 */
[----:B------:R-:W-:Y:S01]  /*16f0*/  HADD2.F32 R24, -RZ, R24.H0_H0 ;  /* 0x20000018ff187230 */ /* 0x000fe20000004100 */
[----:B------:R-:W-:Y:S02]  /*1700*/  IADD3 R36, PT, PT, R29, -0x80, RZ ;  /* 0xffffff801d247810 */ /* 0x000fe40007ffe0ff */
[----:B------:R-:W-:Y:S02]  /*1710*/  LOP3.LUT R29, R14, 0xff, RZ, 0xc0, !PT ;  /* 0x000000ff0e1d7812 */ /* 0x000fe400078ec0ff */
[----:B------:R-:W-:Y:S01]  /*1720*/  FFMA.FTZ R27, R24, R34, R27 ;  /* 0x00000022181b7223 */ /* 0x000fe2000001001b */
[----:B------:R-:W-:Y:S01]  /*1730*/  LOP3.LUT R24, R15, 0xff, RZ, 0xc0, !PT ;  /* 0x000000ff0f187812 */ /* 0x000fe200078ec0ff */
[----:B------:R-:W3:Y:S01]  /*1740*/  I2F.F16 R26, R26 ;  /* 0x0000001a001a7306 */ /* 0x000ee20000200c00 */
[----:B------:R-:W-:-:S02]  /*1750*/  VIADD R29, R29, 0xffffff80 ;  /* 0xffffff801d1d7836 */ /* 0x000fc40000000000 */
[----:B------:R-:W-:-:S05]  /*1760*/  IADD3 R30, PT, PT, R24, -0x80, RZ ;  /* 0xffffff80181e7810 */ /* 0x000fca0007ffe0ff */
[----:B------:R-:W5:Y:S08]  /*1770*/  I2F.F16 R35, R35 ;  /* 0x0000002300237306 */ /* 0x000f700000200c00 */
[----:B------:R-:W0:Y:S01]  /*1780*/  I2F.F16 R10, R10 ;  /* 0x0000000a000a7306 */ /* 0x000e220000200c00 */
[----:B---3--:R-:W-:-:S07]  /*1790*/  HADD2.F32 R24, -RZ, R26.H0_H0 ;  /* 0x2000001aff187230 */ /* 0x008fce0000004100 */
[----:B------:R5:W3:Y:S08]  /*17a0*/  I2F.F16 R23, R36 ;  /* 0x0000002400177306 */ /* 0x000af00000200c00 */
[----:B------:R-:W3:Y:S08]  /*17b0*/  I2F.F16 R29, R29 ;  /* 0x0000001d001d7306 */ /* 0x000ef00000200c00 */
[----:B------:R-:W3:Y:S01]  /*17c0*/  I2F.F16 R30, R30 ;  /* 0x0000001e001e7306 */ /* 0x000ee20000200c00 */
[----:B-----5:R-:W-:-:S02]  /*17d0*/  HADD2.F32 R36, -RZ, R35.H0_H0 ;  /* 0x20000023ff247230 */ /* 0x020fc40000004100 */
[----:B------:R-:W-:Y:S02]  /*17e0*/  HADD2.F32 R22, -RZ, R22.H0_H0 ;  /* 0x20000016ff167230 */ /* 0x000fe40000004100 */
[C---:B------:R-:W-:Y:S01]  /*17f0*/  FFMA.FTZ R25, R34.reuse, R24, R25 ;  /* 0x0000001822197223 */ /* 0x040fe20000010019 */
[----:B0-----:R-:W-:Y:S02]  /*1800*/  HADD2.F32 R10, -RZ, R10.H0_H0 ;  /* 0x2000000aff0a7230 */ /* 0x001fe40000004100 */
[C---:B------:R-:W-:Y:S01]  /*1810*/  FFMA.FTZ R24, R34.reuse, R36, R11 ;  /* 0x0000002422187223 */ /* 0x040fe2000001000b */
[----:B-1----:R-:W-:Y:S02]  /*1820*/  HADD2.F32 R11, -RZ, R8.H0_H0 ;  /* 0x20000008ff0b7230 */ /* 0x002fe40000004100 */
[----:B------:R-:W-:Y:S01]  /*1830*/  FFMA.FTZ R26, R34, R22, R33 ;  /* 0x00000016221a7223 */ /* 0x000fe20000010021 */
[----:B---3--:R-:W-:Y:S02]  /*1840*/  HADD2.F32 R34, -RZ, R23.H0_H0 ;  /* 0x20000017ff227230 */ /* 0x008fe40000004100 */
[----:B------:R-:W-:-:S02]  /*1850*/  HADD2.F32 R22, -RZ, R29.H0_H0 ;  /* 0x2000001dff167230 */ /* 0x000fc40000004100 */
[----:B------:R-:W-:Y:S02]  /*1860*/  HADD2.F32 R30, -RZ, R30.H0_H0 ;  /* 0x2000001eff1e7230 */ /* 0x000fe40000004100 */
[----:B------:R-:W-:Y:S01]  /*1870*/  FFMA.FTZ R23, R10, R11, RZ ;  /* 0x0000000b0a177223 */ /* 0x000fe200000100ff */
[C---:B------:R-:W-:Y:S01]  /*1880*/  FFMA.FTZ R10, R11.reuse, R34, RZ ;  /* 0x000000220b0a7223 */ /* 0x040fe200000100ff */
[C---:B------:R-:W-:Y:S01]  /*1890*/  FFMA.FTZ R22, R11.reuse, R22, RZ ;  /* 0x000000160b167223 */ /* 0x040fe200000100ff */
[----:B------:R-:W-:Y:S01]  /*18a0*/  FFMA.FTZ R30, R11, R30, RZ ;  /* 0x0000001e0b1e7223 */ /* 0x000fe200000100ff */
[----:B------:R-:W-:-:S04]  /*18b0*/  SHF.R.U32.HI R11, RZ, 0x8, R13 ;  /* 0x00000008ff0b7819 */ /* 0x000fc8000001160d */
[----:B------:R-:W-:-:S04]  /*18c0*/  LOP3.LUT R11, R11, 0xff, RZ, 0xc0, !PT ;  /* 0x000000ff0b0b7812 */ /* 0x000fc800078ec0ff */
[----:B------:R-:W-:Y:S02]  /*18d0*/  IADD3 R35, PT, PT, R11, -0x80, RZ ;  /* 0xffffff800b237810 */ /* 0x000fe40007ffe0ff */
[----:B------:R-:W-:Y:S02]  /*18e0*/  SHF.R.U32.HI R11, RZ, 0x8, R14 ;  /* 0x00000008ff0b7819 */ /* 0x000fe4000001160e */
[----:B------:R-:W-:Y:S02]  /*18f0*/  SHF.R.U32.HI R33, RZ, 0x8, R15 ;  /* 0x00000008ff217819 */ /* 0x000fe4000001160f */
[----:B------:R-:W-:Y:S02]  /*1900*/  LOP3.LUT R11, R11, 0xff, RZ, 0xc0, !PT ;  /* 0x000000ff0b0b7812 */ /* 0x000fe400078ec0ff */
[----:B------:R-:W-:-:S03]  /*1910*/  SHF.R.U32.HI R29, RZ, 0x8, R12 ;  /* 0x00000008ff1d7819 */ /* 0x000fc6000001160c */
[----:B------:R-:W-:Y:S01]  /*1920*/  VIADD R36, R11, 0xffffff80 ;  /* 0xffffff800b247836 */ /* 0x000fe20000000000 */
[----:B------:R-:W-:Y:S02]  /*1930*/  LOP3.LUT R11, R33, 0xff, RZ, 0xc0, !PT ;  /* 0x000000ff210b7812 */ /* 0x000fe400078ec0ff */
[----:B------:R-:W-:Y:S01]  /*1940*/  LOP3.LUT R29, R29, 0xff, RZ, 0xc0, !PT ;  /* 0x000000ff1d1d7812 */ /* 0x000fe200078ec0ff */
[----:B------:R-:W0:Y:S01]  /*1950*/  I2F.F16 R35, R35 ;  /* 0x0000002300237306 */ /* 0x000e220000200c00 */
[----:B------:R-:W-:-:S03]  /*1960*/  IADD3 R11, PT, PT, R11, -0x80, RZ ;  /* 0xffffff800b0b7810 */ /* 0x000fc60007ffe0ff */
[----:B------:R-:W-:-:S04]  /*1970*/  VIADD R29, R29, 0xffffff80 ;  /* 0xffffff801d1d7836 */ /* 0x000fc80000000000 */
[----:B------:R-:W1:Y:S08]  /*1980*/  I2F.F16 R33, R36 ;  /* 0x0000002400217306 */ /* 0x000e700000200c00 */
[----:B------:R3:W5:Y:S08]  /*1990*/  I2F.F16 R34, R29 ;  /* 0x0000001d00227306 */ /* 0x0007700000200c00 */
[----:B------:R-:W4:Y:S01]  /*19a0*/  I2F.F16 R11, R11 ;  /* 0x0000000b000b7306 */ /* 0x000f220000200c00 */
[----:B---3--:R-:W-:-:S02]  /*19b0*/  HADD2.F32 R29, -RZ, R8.H1_H1 ;  /* 0x30000008ff1d7230 */ /* 0x008fc40000004100 */
[----:B0-----:R-:W-:Y:S02]  /*19c0*/  HADD2.F32 R8, -RZ, R35.H0_H0 ;  /* 0x20000023ff087230 */ /* 0x001fe40000004100 */
[----:B-1----:R-:W-:Y:S02]  /*19d0*/  HADD2.F32 R33, -RZ, R33.H0_H0 ;  /* 0x20000021ff217230 */ /* 0x002fe40000004100 */
[----:B-----5:R-:W-:Y:S02]  /*19e0*/  HADD2.F32 R34, -RZ, R34.H0_H0 ;  /* 0x20000022ff227230 */ /* 0x020fe40000004100 */
[C---:B------:R-:W-:Y:S01]  /*19f0*/  FFMA.FTZ R8, R29.reuse, R8, R10 ;  /* 0x000000081d087223 */ /* 0x040fe2000001000a */
[----:B------:R-:W-:Y:S01]  /*1a00*/  SHF.R.U32.HI R10, RZ, 0x10, R12 ;  /* 0x00000010ff0a7819 */ /* 0x000fe2000001160c */
[----:B------:R-:W-:Y:S01]  /*1a10*/  FFMA.FTZ R22, R29, R33, R22 ;  /* 0x000000211d167223 */ /* 0x000fe20000010016 */
[----:B----4-:R-:W-:Y:S01]  /*1a20*/  HADD2.F32 R33, -RZ, R11.H0_H0 ;  /* 0x2000000bff217230 */ /* 0x010fe20000004100 */
[----:B------:R-:W-:Y:S01]  /*1a30*/  SHF.R.U32.HI R11, RZ, 0x10, R13 ;  /* 0x00000010ff0b7819 */ /* 0x000fe2000001160d */
[----:B------:R-:W-:Y:S01]  /*1a40*/  FFMA.FTZ R23, R34, R29, R23 ;  /* 0x0000001d22177223 */ /* 0x000fe20000010017 */
[----:B------:R-:W-:-:S02]  /*1a50*/  LOP3.LUT R10, R10, 0xff, RZ, 0xc0, !PT ;  /* 0x000000ff0a0a7812 */ /* 0x000fc400078ec0ff */
[----:B------:R-:W-:Y:S01]  /*1a60*/  FFMA.FTZ R30, R29, R33, R30 ;  /* 0x000000211d1e7223 */ /* 0x000fe2000001001e */
[----:B------:R-:W-:Y:S02]  /*1a70*/  LOP3.LUT R11, R11, 0xff, RZ, 0xc0, !PT ;  /* 0x000000ff0b0b7812 */ /* 0x000fe400078ec0ff */
[----:B------:R-:W-:Y:S01]  /*1a80*/  SHF.R.U32.HI R29, RZ, 0x10, R14 ;  /* 0x00000010ff1d7819 */ /* 0x000fe2000001160e */
[----:B------:R-:W-:Y:S01]  /*1a90*/  VIADD R10, R10, 0xffffff80 ;  /* 0xffffff800a0a7836 */ /* 0x000fe20000000000 */
[----:B------:R-:W-:Y:S02]  /*1aa0*/  IADD3 R34, PT, PT, R11, -0x80, RZ ;  /* 0xffffff800b227810 */ /* 0x000fe40007ffe0ff */
[----:B------:R-:W-:Y:S02]  /*1ab0*/  LOP3.LUT R11, R29, 0xff, RZ, 0xc0, !PT ;  /* 0x000000ff1d0b7812 */ /* 0x000fe400078ec0ff */
[----:B------:R-:W-:Y:S01]  /*1ac0*/  SHF.R.U32.HI R33, RZ, 0x10, R15 ;  /* 0x00000010ff217819 */ /* 0x000fe2000001160f */
[----:B------:R-:W0:Y:S02]  /*1ad0*/  I2F.F16 R29, R34 ;  /* 0x00000022001d7306 */ /* 0x000e240000200c00 */
[----:B------:R-:W-:Y:S01]  /*1ae0*/  VIADD R11, R11, 0xffffff80 ;  /* 0xffffff800b0b7836 */ /* 0x000fe20000000000 */
[----:B------:R-:W-:-:S05]  /*1af0*/  LOP3.LUT R33, R33, 0xff, RZ, 0xc0, !PT ;  /* 0x000000ff21217812 */ /* 0x000fca00078ec0ff */
[----:B------:R-:W1:Y:S01]  /*1b00*/  I2F.F16 R10, R10 ;  /* 0x0000000a000a7306 */ /* 0x000e620000200c00 */
[----:B------:R-:W-:-:S07]  /*1b10*/  IADD3 R35, PT, PT, R33, -0x80, RZ ;  /* 0xffffff8021237810 */ /* 0x000fce0007ffe0ff */
[----:B------:R-:W3:Y:S01]  /*1b20*/  I2F.F16 R11, R11 ;  /* 0x0000000b000b7306 */ /* 0x000ee20000200c00 */
[----:B0-----:R-:W-:-:S07]  /*1b30*/  HADD2.F32 R36, -RZ, R29.H0_H0 ;  /* 0x2000001dff247230 */ /* 0x001fce0000004100 */
[----:B------:R-:W0:Y:S01]  /*1b40*/  I2F.F16 R33, R35 ;  /* 0x0000002300217306 */ /* 0x000e220000200c00 */
[----:B-1----:R-:W-:Y:S02]  /*1b50*/  HADD2.F32 R10, -RZ, R10.H0_H0 ;  /* 0x2000000aff0a7230 */ /* 0x002fe40000004100 */
[----:B------:R-:W-:-:S05]  /*1b60*/  HADD2.F32 R29, -RZ, R9.H0_H0 ;  /* 0x20000009ff1d7230 */ /* 0x000fca0000004100 */
[----:B------:R-:W-:Y:S01]  /*1b70*/  FFMA.FTZ R10, R10, R29, R23 ;  /* 0x0000001d0a0a7223 */ /* 0x000fe20000010017 */
[----:B---3--:R-:W-:Y:S01]  /*1b80*/  HADD2.F32 R23, -RZ, R11.H0_H0 ;  /* 0x2000000bff177230 */ /* 0x008fe20000004100 */
[----:B------:R-:W-:Y:S01]  /*1b90*/  LEA.HI R34, R12, 0xffffff80, RZ, 0x8 ;  /* 0xffffff800c227811 */ /* 0x000fe200078f40ff */
[----:B0-----:R-:W-:-:S03]  /*1ba0*/  HADD2.F32 R37, -RZ, R33.H0_H0 ;  /* 0x20000021ff257230 */ /* 0x001fc60000004100 */
[C---:B------:R-:W-:Y:S01]  /*1bb0*/  FFMA.FTZ R11, R29.reuse, R23, R22 ;  /* 0x000000171d0b7223 */ /* 0x040fe20000010016 */
[C---:B------:R-:W-:Y:S01]  /*1bc0*/  FFMA.FTZ R8, R29.reuse, R36, R8 ;  /* 0x000000241d087223 */ /* 0x040fe20000010008 */
[----:B------:R-:W0:Y:S01]  /*1bd0*/  LDS.64 R22, [UR4+0x18] ;  /* 0x00001804ff167984 */ /* 0x000e220008000a00 */
[----:B------:R-:W-:Y:S01]  /*1be0*/  FFMA.FTZ R12, R29, R37, R30 ;  /* 0x000000251d0c7223 */ /* 0x000fe2000001001e */
[----:B------:R-:W-:Y:S01]  /*1bf0*/  LEA.HI R29, R13, 0xffffff80, RZ, 0x8 ;  /* 0xffffff800d1d7811 */ /* 0x000fe200078f40ff */
[----:B------:R-:W1:Y:S01]  /*1c00*/  I2F.F16 R33, R34 ;  /* 0x0000002200217306 */ /* 0x000e620000200c00 */
[----:B------:R-:W-:Y:S02]  /*1c10*/  LEA.HI R15, R15, 0xffffff80, RZ, 0x8 ;  /* 0xffffff800f0f7811 */ /* 0x000fe400078f40ff */
[----:B------:R-:W-:-:S05]  /*1c20*/  LEA.HI R13, R14, 0xffffff80, RZ, 0x8 ;  /* 0xffffff800e0d7811 */ /* 0x000fca00078f40ff */
[----:B------:R-:W3:Y:S01]  /*1c30*/  I2F.F16 R29, R29 ;  /* 0x0000001d001d7306 */ /* 0x000ee20000200c00 */
[----:B------:R-:W-:-:S07]  /*1c40*/  LOP3.LUT R14, R16, 0xff, RZ, 0xc0, !PT ;  /* 0x000000ff100e7812 */ /* 0x000fce00078ec0ff */
[----:B------:R-:W4:Y:S01]  /*1c50*/  I2F.F16 R15, R15 ;  /* 0x0000000f000f7306 */ /* 0x000f220000200c00 */
[----:B------:R-:W-:Y:S02]  /*1c60*/  VIADD R14, R14, 0xffffff80 ;  /* 0xffffff800e0e7836 */ /* 0x000fe40000000000 */
[----:B------:R-:W-:-:S05]  /*1c70*/  HADD2.F32 R9, -RZ, R9.H1_H1 ;  /* 0x30000009ff097230 */ /* 0x000fca0000004100 */
[----:B------:R-:W5:Y:S01]  /*1c80*/  I2F.F16 R13, R13 ;  /* 0x0000000d000d7306 */ /* 0x000f620000200c00 */
[----:B-1----:R-:W-:Y:S02]  /*1c90*/  HADD2.F32 R33, -RZ, R33.H0_H0 ;  /* 0x20000021ff217230 */ /* 0x002fe40000004100 */
[----:B---3--:R-:W-:Y:S01]  /*1ca0*/  HADD2.F32 R30, -RZ, R29.H0_H0 ;  /* 0x2000001dff1e7230 */ /* 0x008fe20000004100 */
[----:B------:R-:W-:Y:S02]  /*1cb0*/  LOP3.LUT R29, R17, 0xff, RZ, 0xc0, !PT ;  /* 0x000000ff111d7812 */ /* 0x000fe400078ec0ff */
[----:B------:R-:W-:Y:S01]  /*1cc0*/  FFMA.FTZ R10, R33, R9, R10 ;  /* 0x00000009210a7223 */ /* 0x000fe2000001000a */
[----:B----4-:R-:W-:Y:S01]  /*1cd0*/  HADD2.F32 R33, -RZ, R15.H0_H0 ;  /* 0x2000000fff217230 */ /* 0x010fe20000004100 */
[----:B------:R-:W1:Y:S01]  /*1ce0*/  I2F.F16 R14, R14 ;  /* 0x0000000e000e7306 */ /* 0x000e620000200c00 */
[----:B------:R-:W-:Y:S02]  /*1cf0*/  LOP3.LUT R15, R18, 0xff, RZ, 0xc0, !PT ;  /* 0x000000ff120f7812 */ /* 0x000fe400078ec0ff */
[----:B------:R-:W-:Y:S01]  /*1d00*/  IADD3 R29, PT, PT, R29, -0x80, RZ ;  /* 0xffffff801d1d7810 */ /* 0x000fe20007ffe0ff */
[----:B------:R-:W-:-:S02]  /*1d10*/  FFMA.FTZ R8, R9, R30, R8 ;  /* 0x0000001e09087223 */ /* 0x000fc40000010008 */
[----:B------:R-:W-:Y:S02]  /*1d20*/  VIADD R15, R15, 0xffffff80 ;  /* 0xffffff800f0f7836 */ /* 0x000fe40000000000 */
[----:B-----5:R-:W-:Y:S02]  /*1d30*/  HADD2.F32 R30, -RZ, R13.H0_H0 ;  /* 0x2000000dff1e7230 */ /* 0x020fe40000004100 */
[----:B------:R-:W3:Y:S03]  /*1d40*/  I2F.F16 R13, R29 ;  /* 0x0000001d000d7306 */ /* 0x000ee60000200c00 */
[C---:B------:R-:W-:Y:S01]  /*1d50*/  FFMA.FTZ R11, R9.reuse, R30, R11 ;  /* 0x0000001e090b7223 */ /* 0x040fe2000001000b */
[----:B------:R-:W-:Y:S01]  /*1d60*/  FFMA.FTZ R9, R9, R33, R12 ;  /* 0x0000002109097223 */ /* 0x000fe2000001000c */
[----:B0-----:R-:W-:Y:S01]  /*1d70*/  HADD2.F32 R30, -RZ, R22.H0_H0 ;  /* 0x20000016ff1e7230 */ /* 0x001fe20000004100 */
[----:B------:R-:W-:-:S02]  /*1d80*/  LOP3.LUT R12, R19, 0xff, RZ, 0xc0, !PT ;  /* 0x000000ff130c7812 */ /* 0x000fc400078ec0ff */
[----:B------:R-:W0:Y:S01]  /*1d90*/  I2F.F16 R15, R15 ;  /* 0x0000000f000f7306 */ /* 0x000e220000200c00 */
[----:B-1----:R-:W-:Y:S01]  /*1da0*/  HADD2.F32 R33, -RZ, R14.H0_H0 ;  /* 0x2000000eff217230 */ /* 0x002fe20000004100 */
[----:B------:R-:W-:Y:S02]  /*1db0*/  SHF.R.U32.HI R14, RZ, 0x8, R16 ;  /* 0x00000008ff0e7819 */ /* 0x000fe40000011610 */
[----:B------:R-:W-:Y:S02]  /*1dc0*/  IADD3 R35, PT, PT, R12, -0x80, RZ ;  /* 0xffffff800c237810 */ /* 0x000fe40007ffe0ff */
[----:B------:R-:W-:Y:S01]  /*1dd0*/  FFMA.FTZ R12, R33, R30, R10 ;  /* 0x0000001e210c7223 */ /* 0x000fe2000001000a */
[----:B------:R-:W-:Y:S01]  /*1de0*/  LOP3.LUT R10, R14, 0xff, RZ, 0xc0, !PT ;  /* 0x000000ff0e0a7812 */ /* 0x000fe200078ec0ff */
[----:B---3--:R-:W-:-:S04]  /*1df0*/  HADD2.F32 R13, -RZ, R13.H0_H0 ;  /* 0x2000000dff0d7230 */ /* 0x008fc80000004100 */
[----:B------:R-:W-:Y:S02]  /*1e00*/  VIADD R33, R10, 0xffffff80 ;  /* 0xffffff800a217836 */ /* 0x000fe40000000000 */
[----:B------:R-:W-:Y:S01]  /*1e10*/  FFMA.FTZ R8, R30, R13, R8 ;  /* 0x0000000d1e087223 */ /* 0x000fe20000010008 */
[----:B------:R-:W-:Y:S01]  /*1e20*/  SHF.R.U32.HI R10, RZ, 0x8, R18 ;  /* 0x00000008ff0a7819 */ /* 0x000fe20000011612 */
[----:B0-----:R-:W-:Y:S01]  /*1e30*/  HADD2.F32 R13, -RZ, R15.H0_H0 ;  /* 0x2000000fff0d7230 */ /* 0x001fe20000004100 */
[----:B------:R-:W-:Y:S02]  /*1e40*/  SHF.R.U32.HI R29, RZ, 0x8, R17 ;  /* 0x00000008ff1d7819 */ /* 0x000fe40000011611 */
[----:B------:R-:W-:Y:S02]  /*1e50*/  LOP3.LUT R10, R10, 0xff, RZ, 0xc0, !PT ;  /* 0x000000ff0a0a7812 */ /* 0x000fe400078ec0ff */
[----:B------:R-:W-:Y:S01]  /*1e60*/  FFMA.FTZ R13, R30, R13, R11 ;  /* 0x0000000d1e0d7223 */ /* 0x000fe2000001000b */
[----:B------:R-:W-:Y:S01]  /*1e70*/  SHF.R.U32.HI R11, RZ, 0x8, R19 ;  /* 0x00000008ff0b7819 */ /* 0x000fe20000011613 */
[----:B------:R-:W0:Y:S01]  /*1e80*/  I2F.F16 R14, R35 ;  /* 0x00000023000e7306 */ /* 0x000e220000200c00 */
[----:B------:R-:W-:Y:S01]  /*1e90*/  LOP3.LUT R29, R29, 0xff, RZ, 0xc0, !PT ;  /* 0x000000ff1d1d7812 */ /* 0x000fe200078ec0ff */
[----:B------:R-:W-:Y:S01]  /*1ea0*/  VIADD R10, R10, 0xffffff80 ;  /* 0xffffff800a0a7836 */ /* 0x000fe20000000000 */
[----:B------:R-:W-:-:S02]  /*1eb0*/  LOP3.LUT R11, R11, 0xff, RZ, 0xc0, !PT ;  /* 0x000000ff0b0b7812 */ /* 0x000fc400078ec0ff */
[----:B------:R-:W-:Y:S02]  /*1ec0*/  IADD3 R34, PT, PT, R29, -0x80, RZ ;  /* 0xffffff801d227810 */ /* 0x000fe40007ffe0ff */
[----:B------:R-:W-:Y:S01]  /*1ed0*/  IADD3 R15, PT, PT, R11, -0x80, RZ ;  /* 0xffffff800b0f7810 */ /* 0x000fe20007ffe0ff */
[----:B------:R-:W1:Y:S08]  /*1ee0*/  I2F.F16 R10, R10 ;  /* 0x0000000a000a7306 */ /* 0x000e700000200c00 */
[----:B------:R-:W3:Y:S01]  /*1ef0*/  I2F.F16 R34, R34 ;  /* 0x0000002200227306 */ /* 0x000ee20000200c00 */
[----:B0-----:R-:W-:-:S07]  /*1f00*/  HADD2.F32 R14, -RZ, R14.H0_H0 ;  /* 0x2000000eff0e7230 */ /* 0x001fce0000004100 */
[----:B------:R-:W0:Y:S08]  /*1f10*/  I2F.F16 R33, R33 ;  /* 0x0000002100217306 */ /* 0x000e300000200c00 */
[----:B------:R-:W4:Y:S01]  /*1f20*/  I2F.F16 R15, R15 ;  /* 0x0000000f000f7306 */ /* 0x000f220000200c00 */
[----:B------:R-:W-:Y:S01]  /*1f30*/  FFMA.FTZ R14, R30, R14, R9 ;  /* 0x0000000e1e0e7223 */ /* 0x000fe20000010009 */
[----:B------:R-:W-:-:S02]  /*1f40*/  HADD2.F32 R29, -RZ, R22.H1_H1 ;  /* 0x30000016ff1d7230 */ /* 0x000fc40000004100 */
[----:B-1----:R-:W-:Y:S02]  /*1f50*/  HADD2.F32 R30, -RZ, R10.H0_H0 ;  /* 0x2000000aff1e7230 */ /* 0x002fe40000004100 */
[----:B---3--:R-:W-:Y:S02]  /*1f60*/  HADD2.F32 R22, -RZ, R34.H0_H0 ;  /* 0x20000022ff167230 */ /* 0x008fe40000004100 */
[----:B------:R-:W-:-:S04]  /*1f70*/  IMAD.WIDE R34, R31, 0x4, R38 ;  /* 0x000000041f227825 */ /* 0x000fc800078e0226 */
[C---:B------:R-:W-:Y:S01]  /*1f80*/  FFMA.FTZ R13, R29.reuse, R30, R13 ;  /* 0x0000001e1d0d7223 */ /* 0x040fe2000001000d */
[----:B0-----:R-:W-:Y:S02]  /*1f90*/  HADD2.F32 R33, -RZ, R33.H0_H0 ;  /* 0x20000021ff217230 */ /* 0x001fe40000004100 */
[----:B------:R-:W-:Y:S01]  /*1fa0*/  FFMA.FTZ R22, R29, R22, R8 ;  /* 0x000000161d167223 */ /* 0x000fe20000010008 */
[----:B----4-:R-:W-:Y:S01]  /*1fb0*/  HADD2.F32 R30, -RZ, R15.H0_H0 ;  /* 0x2000000fff1e7230 */ /* 0x010fe20000004100 */
[----:B------:R-:W-:Y:S01]  /*1fc0*/  SHF.R.U32.HI R15, RZ, 0x10, R16 ;  /* 0x00000010ff0f7819 */ /* 0x000fe20000011610 */
[----:B------:R0:W3:Y:S01]  /*1fd0*/  LDG.E.128.CONSTANT R8, desc[UR6][R34.64] ;  /* 0x0000000622087981 */ /* 0x0000e2000c1e9d00 */
[----:B------:R-:W-:Y:S01]  /*1fe0*/  FFMA.FTZ R12, R33, R29, R12 ;  /* 0x0000001d210c7223 */ /* 0x000fe2000001000c */
[----:B------:R-:W-:Y:S01]  /*1ff0*/  LEA.HI R33, R16, 0xffffff80, RZ, 0x8 ;  /* 0xffffff8010217811 */ /* 0x000fe200078f40ff */
[----:B------:R-:W-:Y:S01]  /*2000*/  FFMA.FTZ R16, R29, R30, R14 ;  /* 0x0000001e1d107223 */ /* 0x000fe2000001000e */
[----:B------:R-:W-:-:S02]  /*2010*/  LOP3.LUT R15, R15, 0xff, RZ, 0xc0, !PT ;  /* 0x000000ff0f0f7812 */ /* 0x000fc400078ec0ff */
        /* <DEDUP_REMOVED lines=8> */
[----:B------:R-:W1:Y:S02]  /*20a0*/  I2F.F16 R29, R29 ;  /* 0x0000001d001d7306 */ /* 0x000e640000200c00 */
[----:B------:R-:W-:Y:S01]  /*20b0*/  VIADD R37, R15, 0xffffff80 ;  /* 0xffffff800f257836 */ /* 0x000fe20000000000 */
[----:B------:R-:W-:-:S05]  /*20c0*/  IADD3 R15, PT, PT, R36, -0x80, RZ ;  /* 0xffffff80240f7810 */ /* 0x000fca0007ffe0ff */
[----:B------:R-:W4:Y:S08]  /*20d0*/  I2F.F16 R30, R30 ;  /* 0x0000001e001e7306 */ /* 0x000f300000200c00 */
[----:B------:R-:W-:Y:S08]  /*20e0*/  I2F.F16 R14, R33 ;  /* 0x00000021000e7306 */ /* 0x000ff00000200c00 */
[----:B------:R-:W5:Y:S08]  /*20f0*/  I2F.F16 R33, R37 ;  /* 0x0000002500217306 */ /* 0x000f700000200c00 */
[----:B------:R-:W0:Y:S01]  /*2100*/  I2F.F16 R15, R15 ;  /* 0x0000000f000f7306 */ /* 0x000e220000200c00 */
[----:B-1----:R-:W-:Y:S01]  /*2110*/  HADD2.F32 R39, -RZ, R29.H0_H0 ;  /* 0x2000001dff277230 */ /* 0x002fe20000004100 */
[----:B------:R-:W-:Y:S01]  /*2120*/  LEA.HI R18, R18, 0xffffff80, RZ, 0x8 ;  /* 0xffffff8012127811 */ /* 0x000fe200078f40ff */
[----:B------:R-:W-:-:S02]  /*2130*/  HADD2.F32 R29, -RZ, R23.H0_H0 ;  /* 0x20000017ff1d7230 */ /* 0x000fc40000004100 */
[----:B----4-:R-:W-:Y:S02]  /*2140*/  HADD2.F32 R30, -RZ, R30.H0_H0 ;  /* 0x2000001eff1e7230 */ /* 0x010fe40000004100 */
[----:B-----5:R-:W-:Y:S01]  /*2150*/  HADD2.F32 R38, -RZ, R33.H0_H0 ;  /* 0x20000021ff267230 */ /* 0x020fe20000004100 */
[----:B------:R-:W-:Y:S02]  /*2160*/  LEA.HI R36, R17, 0xffffff80, RZ, 0x8 ;  /* 0xffffff8011247811 */ /* 0x000fe400078f40ff */
[----:B------:R-:W-:Y:S01]  /*2170*/  FFMA.FTZ R22, R29, R30, R22 ;  /* 0x0000001e1d167223 */ /* 0x000fe20000010016 */
[----:B------:R-:W-:Y:S01]  /*2180*/  HADD2.F32 R30, -RZ, R23.H1_H1 ;  /* 0x30000017ff1e7230 */ /* 0x000fe20000004100 */
[----:B------:R-:W1:Y:S01]  /*2190*/  I2F.F16 R18, R18 ;  /* 0x0000001200127306 */ /* 0x000e620000200c00 */
[----:B--2---:R-:W-:Y:S01]  /*21a0*/  LOP3.LUT R23, R4, 0xff, RZ, 0xc0, !PT ;  /* 0x000000ff04177812 */ /* 0x004fe200078ec0ff */
[----:B0-----:R-:W-:Y:S02]  /*21b0*/  HADD2.F32 R33, -RZ, R15.H0_H0 ;  /* 0x2000000fff217230 */ /* 0x001fe40000004100 */
[----:B------:R-:W-:Y:S01]  /*21c0*/  FFMA.FTZ R17, R39, R29, R12 ;  /* 0x0000001d27117223 */ /* 0x000fe2000001000c */
[----:B------:R-:W-:Y:S01]  /*21d0*/  HADD2.F32 R14, -RZ, R14.H0_H0 ;  /* 0x2000000eff0e7230 */ /* 0x000fe20000004100 */
[----:B------:R-:W-:Y:S01]  /*21e0*/  LEA.HI R19, R19, 0xffffff80, RZ, 0x8 ;  /* 0xffffff8013137811 */ /* 0x000fe200078f40ff */
[C---:B------:R-:W-:Y:S01]  /*21f0*/  FFMA.FTZ R13, R29.reuse, R38, R13 ;  /* 0x000000261d0d7223 */ /* 0x040fe2000001000d */
[----:B------:R-:W0:Y:S01]  /*2200*/  I2F.F16 R12, R36 ;  /* 0x00000024000c7306 */ /* 0x000e220000200c00 */
[----:B------:R-:W-:Y:S01]  /*2210*/  FFMA.FTZ R33, R29, R33, R16 ;  /* 0x000000211d217223 */ /* 0x000fe20000010010 */
[----:B------:R-:W-:-:S02]  /*2220*/  VIADD R29, R23, 0xffffff80 ;  /* 0xffffff80171d7836 */ /* 0x000fc40000000000 */
[----:B------:R-:W-:Y:S02]  /*2230*/  FFMA.FTZ R23, R14, R30, R17 ;  /* 0x0000001e0e177223 */ /* 0x000fe40000010011 */
[----:B------:R-:W2:Y:S02]  /*2240*/  LDS.64 R16, [UR4+0x20] ;  /* 0x00002004ff107984 */ /* 0x000ea40008000a00 */
[----:B------:R4:W5:Y:S01]  /*2250*/  I2F.F16 R15, R19 ;  /* 0x00000013000f7306 */ /* 0x0009620000200c00 */
[----:B-1----:R-:W-:Y:S02]  /*2260*/  HADD2.F32 R18, -RZ, R18.H0_H0 ;  /* 0x20000012ff127230 */ /* 0x002fe40000004100 */
[----:B0-----:R-:W-:Y:S01]  /*2270*/  HADD2.F32 R37, -RZ, R12.H0_H0 ;  /* 0x2000000cff257230 */ /* 0x001fe20000004100 */
[----:B------:R-:W-:Y:S02]  /*2280*/  LOP3.LUT R12, R6, 0xff, RZ, 0xc0, !PT ;  /* 0x000000ff060c7812 */ /* 0x000fe400078ec0ff */
[C---:B----4-:R-:W-:Y:S01]  /*2290*/  FFMA.FTZ R19, R30.reuse, R18, R13 ;  /* 0x000000121e137223 */ /* 0x050fe2000001000d */
[----:B------:R-:W-:Y:S01]  /*22a0*/  LOP3.LUT R13, R7, 0xff, RZ, 0xc0, !PT ;  /* 0x000000ff070d7812 */ /* 0x000fe200078ec0ff */
[----:B------:R-:W-:Y:S01]  /*22b0*/  FFMA.FTZ R22, R30, R37, R22 ;  /* 0x000000251e167223 */ /* 0x000fe20000010016 */
[----:B-----5:R-:W-:Y:S01]  /*22c0*/  HADD2.F32 R18, -RZ, R15.H0_H0 ;  /* 0x2000000fff127230 */ /* 0x020fe20000004100 */
[----:B------:R-:W-:Y:S01]  /*22d0*/  LOP3.LUT R14, R5, 0xff, RZ, 0xc0, !PT ;  /* 0x000000ff050e7812 */ /* 0x000fe200078ec0ff */
[----:B------:R-:W-:Y:S01]  /*22e0*/  VIADD R37, R12, 0xffffff80 ;  /* 0xffffff800c257836 */ /* 0x000fe20000000000 */
[----:B------:R-:W-:-:S02]  /*22f0*/  SHF.R.U32.HI R12, RZ, 0x8, R4 ;  /* 0x00000008ff0c7819 */ /* 0x000fc40000011604 */
[----:B------:R-:W-:Y:S01]  /*2300*/  FFMA.FTZ R18, R30, R18, R33 ;  /* 0x000000121e127223 */ /* 0x000fe20000010021 */
[----:B------:R-:W-:Y:S02]  /*2310*/  IADD3 R30, PT, PT, R13, -0x80, RZ ;  /* 0xffffff800d1e7810 */ /* 0x000fe40007ffe0ff */
[----:B------:R-:W-:Y:S02]  /*2320*/  IADD3 R14, PT, PT, R14, -0x80, RZ ;  /* 0xffffff800e0e7810 */ /* 0x000fe40007ffe0ff */
[----:B------:R-:W-:Y:S01]  /*2330*/  LOP3.LUT R12, R12, 0xff, RZ, 0xc0, !PT ;  /* 0x000000ff0c0c7812 */ /* 0x000fe200078ec0ff */
[----:B------:R-:W0:Y:S08]  /*2340*/  I2F.F16 R29, R29 ;  /* 0x0000001d001d7306 */ /* 0x000e300000200c00 */
[----:B------:R1:W4:Y:S08]  /*2350*/  I2F.F16 R36, R14 ;  /* 0x0000000e00247306 */ /* 0x0003300000200c00 */
[----:B------:R4:W5:Y:S01]  /*2360*/  I2F.F16 R15, R37 ;  /* 0x00000025000f7306 */ /* 0x0009620000200c00 */
[----:B-1----:R-:W-:-:S07]  /*2370*/  VIADD R14, R12, 0xffffff80 ;  /* 0xffffff800c0e7836 */ /* 0x002fce0000000000 */
[----:B------:R-:W1:Y:S01]  /*2380*/  I2F.F16 R30, R30 ;  /* 0x0000001e001e7306 */ /* 0x000e620000200c00 */
[----:B0-----:R-:W-:-:S07]  /*2390*/  HADD2.F32 R13, -RZ, R29.H0_H0 ;  /* 0x2000001dff0d7230 */ /* 0x001fce0000004100 */
[----:B------:R-:W0:Y:S01]  /*23a0*/  I2F.F16 R14, R14 ;  /* 0x0000000e000e7306 */ /* 0x000e220000200c00 */
[----:B--2---:R-:W-:Y:S02]  /*23b0*/  HADD2.F32 R12, -RZ, R16.H0_H0 ;  /* 0x20000010ff0c7230 */ /* 0x004fe40000004100 */
[----:B----4-:R-:W-:Y:S02]  /*23c0*/  HADD2.F32 R37, -RZ, R36.H0_H0 ;  /* 0x20000024ff257230 */ /* 0x010fe40000004100 */
[----:B-----5:R-:W-:Y:S02]  /*23d0*/  HADD2.F32 R15, -RZ, R15.H0_H0 ;  /* 0x2000000fff0f7230 */ /* 0x020fe40000004100 */
[----:B-1----:R-:W-:Y:S02]  /*23e0*/  HADD2.F32 R29, -RZ, R30.H0_H0 ;  /* 0x2000001eff1d7230 */ /* 0x002fe40000004100 */
[----:B------:R-:W-:Y:S01]  /*23f0*/  FFMA.FTZ R33, R13, R12, RZ ;  /* 0x0000000c0d217223 */ /* 0x000fe200000100ff */
[C---:B------:R-:W-:Y:S01]  /*2400*/  FFMA.FTZ R13, R12.reuse, R37, RZ ;  /* 0x000000250c0d7223 */ /* 0x040fe200000100ff */
[C---:B------:R-:W-:Y:S01]  /*2410*/  FFMA.FTZ R15, R12.reuse, R15, RZ ;  /* 0x0000000f0c0f7223 */ /* 0x040fe200000100ff */
[----:B------:R-:W-:Y:S01]  /*2420*/  FFMA.FTZ R29, R12, R29, RZ ;  /* 0x0000001d0c1d7223 */ /* 0x000fe200000100ff */
[----:B------:R-:W-:Y:S01]  /*2430*/  SHF.R.U32.HI R12, RZ, 0x8, R5 ;  /* 0x00000008ff0c7819 */ /* 0x000fe20000011605 */
[----:B------:R-:W-:-:S02]  /*2440*/  HADD2.F32 R16, -RZ, R16.H1_H1 ;  /* 0x30000010ff107230 */ /* 0x000fc40000004100 */
[----:B0-----:R-:W-:Y:S01]  /*2450*/  HADD2.F32 R30, -RZ, R14.H0_H0 ;  /* 0x2000000eff1e7230 */ /* 0x001fe20000004100 */
[----:B------:R-:W-:-:S04]  /*2460*/  LOP3.LUT R14, R12, 0xff, RZ, 0xc0, !PT ;  /* 0x000000ff0c0e7812 */ /* 0x000fc800078ec0ff */
[----:B------:R-:W-:Y:S01]  /*2470*/  FFMA.FTZ R12, R30, R16, R33 ;  /* 0x000000101e0c7223 */ /* 0x000fe20000010021 */
[----:B------:R-:W-:Y:S02]  /*2480*/  IADD3 R33, PT, PT, R14, -0x80, RZ ;  /* 0xffffff800e217810 */ /* 0x000fe40007ffe0ff */
[----:B------:R-:W-:Y:S02]  /*2490*/  SHF.R.U32.HI R14, RZ, 0x8, R7 ;  /* 0x00000008ff0e7819 */ /* 0x000fe40000011607 */
[----:B------:R-:W-:Y:S02]  /*24a0*/  SHF.R.U32.HI R30, RZ, 0x8, R6 ;  /* 0x00000008ff1e7819 */ /* 0x000fe40000011606 */
[----:B------:R-:W-:Y:S02]  /*24b0*/  LOP3.LUT R14, R14, 0xff, RZ, 0xc0, !PT ;  /* 0x000000ff0e0e7812 */ /* 0x000fe400078ec0ff */
[----:B------:R-:W-:Y:S02]  /*24c0*/  LOP3.LUT R30, R30, 0xff, RZ, 0xc0, !PT ;  /* 0x000000ff1e1e7812 */ /* 0x000fe400078ec0ff */
[----:B------:R-:W-:-:S02]  /*24d0*/  IADD3 R39, PT, PT, R14, -0x80, RZ ;  /* 0xffffff800e277810 */ /* 0x000fc40007ffe0ff */
[----:B------:R-:W-:Y:S01]  /*24e0*/  SHF.R.U32.HI R14, RZ, 0x10, R4 ;  /* 0x00000010ff0e7819 */ /* 0x000fe20000011604 */
[----:B------:R-:W-:Y:S01]  /*24f0*/  VIADD R38, R30, 0xffffff80 ;  /* 0xffffff801e267836 */ /* 0x000fe20000000000 */
[----:B------:R-:W0:Y:S02]  /*2500*/  I2F.F16 R33, R33 ;  /* 0x0000002100217306 */ /* 0x000e240000200c00 */
[----:B------:R-:W-:-:S06]  /*2510*/  LOP3.LUT R14, R14, 0xff, RZ, 0xc0, !PT ;  /* 0x000000ff0e0e7812 */ /* 0x000fcc00078ec0ff */
[----:B------:R-:W1:Y:S01]  /*2520*/  I2F.F16 R36, R38 ;  /* 0x0000002600247306 */ /* 0x000e620000200c00 */
[----:B------:R-:W-:-:S07]  /*2530*/  VIADD R37, R14, 0xffffff80 ;  /* 0xffffff800e257836 */ /* 0x000fce0000000000 */
[----:B------:R-:W2:Y:S08]  /*2540*/  I2F.F16 R30, R39 ;  /* 0x00000027001e7306 */ /* 0x000eb00000200c00 */
[----:B------:R-:W4:Y:S01]  /*2550*/  I2F.F16 R14, R37 ;  /* 0x00000025000e7306 */ /* 0x000f220000200c00 */
[----:B0-----:R-:W-:Y:S02]  /*2560*/  HADD2.F32 R33, -RZ, R33.H0_H0 ;  /* 0x20000021ff217230 */ /* 0x001fe40000004100 */
[----:B-1----:R-:W-:-:S02]  /*2570*/  HADD2.F32 R36, -RZ, R36.H0_H0 ;  /* 0x20000024ff247230 */ /* 0x002fc40000004100 */
[----:B--2---:R-:W-:Y:S02]  /*2580*/  HADD2.F32 R30, -RZ, R30.H0_H0 ;  /* 0x2000001eff1e7230 */ /* 0x004fe40000004100 */
[C---:B------:R-:W-:Y:S01]  /*2590*/  FFMA.FTZ R13, R16.reuse, R33, R13 ;  /* 0x00000021100d7223 */ /* 0x040fe2000001000d */
[C---:B------:R-:W-:Y:S02]  /*25a0*/  FFMA.FTZ R15, R16.reuse, R36, R15 ;  /* 0x00000024100f7223 */ /* 0x040fe4000001000f */
[----:B------:R-:W-:Y:S01]  /*25b0*/  FFMA.FTZ R30, R16, R30, R29 ;  /* 0x0000001e101e7223 */ /* 0x000fe2000001001d */
[----:B------:R-:W-:Y:S01]  /*25c0*/  SHF.R.U32.HI R16, RZ, 0x10, R5 ;  /* 0x00000010ff107819 */ /* 0x000fe20000011605 */
[----:B----4-:R-:W-:Y:S02]  /*25d0*/  HADD2.F32 R29, -RZ, R14.H0_H0 ;  /* 0x2000000eff1d7230 */ /* 0x010fe40000004100 */
[----:B------:R-:W-:Y:S01]  /*25e0*/  HADD2.F32 R14, -RZ, R17.H0_H0 ;  /* 0x20000011ff0e7230 */ /* 0x000fe20000004100 */
[----:B------:R-:W-:-:S04]  /*25f0*/  LOP3.LUT R16, R16, 0xff, RZ, 0xc0, !PT ;  /* 0x000000ff10107812 */ /* 0x000fc800078ec0ff */
[----:B------:R-:W-:Y:S01]  /*2600*/  FFMA.FTZ R29, R29, R14, R12 ;  /* 0x0000000e1d1d7223 */ /* 0x000fe2000001000c */
[----:B------:R-:W-:Y:S02]  /*2610*/  IADD3 R12, PT, PT, R16, -0x80, RZ ;  /* 0xffffff80100c7810 */ /* 0x000fe40007ffe0ff */
[----:B------:R-:W-:Y:S02]  /*2620*/  SHF.R.U32.HI R16, RZ, 0x10, R7 ;  /* 0x00000010ff107819 */ /* 0x000fe40000011607 */
[----:B------:R-:W-:Y:S02]  /*2630*/  SHF.R.U32.HI R33, RZ, 0x10, R6 ;  /* 0x00000010ff217819 */ /* 0x000fe40000011606 */
[----:B------:R-:W-:Y:S02]  /*2640*/  LOP3.LUT R16, R16, 0xff, RZ, 0xc0, !PT ;  /* 0x000000ff10107812 */ /* 0x000fe400078ec0ff */
[----:B------:R-:W-:Y:S01]  /*2650*/  LOP3.LUT R33, R33, 0xff, RZ, 0xc0, !PT ;  /* 0x000000ff21217812 */ /* 0x000fe200078ec0ff */
[----:B------:R-:W0:Y:S01]  /*2660*/  I2F.F16 R12, R12 ;  /* 0x0000000c000c7306 */ /* 0x000e220000200c00 */
[----:B------:R-:W-:-:S03]  /*2670*/  IADD3 R36, PT, PT, R16, -0x80, RZ ;  /* 0xffffff8010247810 */ /* 0x000fc60007ffe0ff */
[----:B------:R-:W-:-:S04]  /*2680*/  VIADD R37, R33, 0xffffff80 ;  /* 0xffffff8021257836 */ /* 0x000fc80000000000 */
[----:B------:R-:W1:Y:S08]  /*2690*/  I2F.F16 R33, R37 ;  /* 0x0000002500217306 */ /* 0x000e700000200c00 */
[----:B------:R-:W2:Y:S01]  /*26a0*/  I2F.F16 R36, R36 ;  /* 0x0000002400247306 */ /* 0x000ea20000200c00 */
[----:B0-----:R-:W-:Y:S02]  /*26b0*/  HADD2.F32 R16, -RZ, R12.H0_H0 ;  /* 0x2000000cff107230 */ /* 0x001fe40000004100 */
[----:B------:R-:W-:-:S04]  /*26c0*/  IMAD.WIDE R34, R31, 0x4, R34 ;  /* 0x000000041f227825 */ /* 0x000fc800078e0222 */
[----:B------:R-:W-:Y:S01]  /*26d0*/  FFMA.FTZ R16, R14, R16, R13 ;  /* 0x000000100e107223 */ /* 0x000fe2000001000d */
[----:B-1----:R-:W-:Y:S02]  /*26e0*/  HADD2.F32 R33, -RZ, R33.H0_H0 ;  /* 0x20000021ff217230 */ /* 0x002fe40000004100 */
[----:B--2---:R-:W-:-:S03]  /*26f0*/  HADD2.F32 R13, -RZ, R36.H0_H0 ;  /* 0x20000024ff0d7230 */ /* 0x004fc60000004100 */
[C---:B------:R-:W-:Y:S02]  /*2700*/  FFMA.FTZ R33, R14.reuse, R33, R15 ;  /* 0x000000210e217223 */ /* 0x040fe4000001000f */
[----:B------:R-:W-:Y:S02]  /*2710*/  FFMA.FTZ R30, R14, R13, R30 ;  /* 0x0000000d0e1e7223 */ /* 0x000fe4000001001e */
[----:B------:R-:W2:Y:S01]  /*2720*/  LDG.E.128.CONSTANT R12, desc[UR6][R34.64] ;  /* 0x00000006220c7981 */ /* 0x000ea2000c1e9d00 */
[----:B------:R-:W-:-:S04]  /*2730*/  LEA.HI R38, R5, 0xffffff80, RZ, 0x8 ;  /* 0xffffff8005267811 */ /* 0x000fc800078f40ff */
[----:B------:R-:W0:Y:S01]  /*2740*/  I2F.F16 R36, R38 ;  /* 0x0000002600247306 */ /* 0x000e220000200c00 */
[----:B------:R-:W-:-:S07]  /*2750*/  LEA.HI R37, R4, 0xffffff80, RZ, 0x8 ;  /* 0xffffff8004257811 */ /* 0x000fce00078f40ff */
[----:B------:R-:W1:Y:S01]  /*2760*/  I2F.F16 R4, R37 ;  /* 0x0000002500047306 */ /* 0x000e620000200c00 */
[----:B------:R-:W-:Y:S01]  /*2770*/  LEA.HI R39, R6, 0xffffff80, RZ, 0x8 ;  /* 0xffffff8006277811 */ /* 0x000fe200078f40ff */
[----:B0-----:R-:W-:Y:S01]  /*2780*/  HADD2.F32 R40, -RZ, R36.H0_H0 ;  /* 0x20000024ff287230 */ /* 0x001fe20000004100 */
[----:B------:R-:W-:Y:S01]  /*2790*/  LEA.HI R36, R7, 0xffffff80, RZ, 0x8 ;  /* 0xffffff8007247811 */ /* 0x000fe200078f40ff */
[----:B------:R-:W-:-:S04]  /*27a0*/  HADD2.F32 R17, -RZ, R17.H1_H1 ;  /* 0x30000011ff117230 */ /* 0x000fc80000004100 */
[----:B------:R-:W0:Y:S01]  /*27b0*/  I2F.F16 R6, R39 ;  /* 0x0000002700067306 */ /* 0x000e220000200c00 */
[----:B-1----:R-:W-:-:S07]  /*27c0*/  HADD2.F32 R4, -RZ, R4.H0_H0 ;  /* 0x20000004ff047230 */ /* 0x002fce0000004100 */
[----:B------:R-:W1:Y:S01]  /*27d0*/  I2F.F16 R36, R36 ;  /* 0x0000002400247306 */ /* 0x000e620000200c00 */
[----:B------:R-:W-:Y:S02]  /*27e0*/  FFMA.FTZ R29, R4, R17, R29 ;  /* 0x00000011041d7223 */ /* 0x000fe4000001001d */
[----:B------:R-:W4:Y:S01]  /*27f0*/  LDS.64 R4, [UR4+0x28] ;  /* 0x00002804ff047984 */ /* 0x000f220008000a00 */
[----:B0-----:R-:W-:Y:S02]  /*2800*/  HADD2.F32 R6, -RZ, R6.H0_H0 ;  /* 0x20000006ff067230 */ /* 0x001fe40000004100 */
[C---:B------:R-:W-:Y:S01]  /*2810*/  FFMA.FTZ R16, R17.reuse, R40, R16 ;  /* 0x0000002811107223 */ /* 0x040fe20000010010 */
[----:B---3--:R-:W-:Y:S01]  /*2820*/  LOP3.LUT R7, R8, 0xff, RZ, 0xc0, !PT ;  /* 0x000000ff08077812 */ /* 0x008fe200078ec0ff */
[----:B-1----:R-:W-:Y:S02]  /*2830*/  HADD2.F32 R41, -RZ, R36.H0_H0 ;  /* 0x20000024ff297230 */ /* 0x002fe40000004100 */
[----:B------:R-:W-:-:S03]  /*2840*/  FFMA.FTZ R6, R17, R6, R33 ;  /* 0x0000000611067223 */ /* 0x000fc60000010021 */
[----:B------:R-:W-:Y:S01]  /*2850*/  FFMA.FTZ R30, R17, R41, R30 ;  /* 0x00000029111e7223 */ /* 0x000fe2000001001e */
[----:B------:R-:W-:Y:S01]  /*2860*/  LOP3.LUT R17, R9, 0xff, RZ, 0xc0, !PT ;  /* 0x000000ff09117812 */ /* 0x000fe200078ec0ff */
[----:B------:R-:W-:-:S03]  /*2870*/  VIADD R37, R7, 0xffffff80 ;  /* 0xffffff8007257836 */ /* 0x000fc60000000000 */
[----:B------:R-:W-:Y:S02]  /*2880*/  IADD3 R36, PT, PT, R17, -0x80, RZ ;  /* 0xffffff8011247810 */ /* 0x000fe40007ffe0ff */
[----:B------:R-:W-:Y:S01]  /*2890*/  LOP3.LUT R17, R10, 0xff, RZ, 0xc0, !PT ;  /* 0x000000ff0a117812 */ /* 0x000fe200078ec0ff */
[----:B------:R0:W1:Y:S04]  /*28a0*/  I2F.F16 R7, R37 ;  /* 0x0000002500077306 */ /* 0x0000680000200c00 */
[----:B0-----:R-:W-:-:S04]  /*28b0*/  VIADD R37, R17, 0xffffff80 ;  /* 0xffffff8011257836 */ /* 0x001fc80000000000 */
[----:B------:R-:W0:Y:S08]  /*28c0*/  I2F.F16 R36, R36 ;  /* 0x0000002400247306 */ /* 0x000e300000200c00 */
[----:B------:R-:W3:Y:S01]  /*28d0*/  I2F.F16 R37, R37 ;  /* 0x0000002500257306 */ /* 0x000ee20000200c00 */
[----:B-1----:R-:W-:Y:S02]  /*28e0*/  HADD2.F32 R38, -RZ, R7.H0_H0 ;  /* 0x20000007ff267230 */ /* 0x002fe40000004100 */
[----:B----4-:R-:W-:-:S02]  /*28f0*/  HADD2.F32 R7, -RZ, R4.H0_H0 ;  /* 0x20000004ff077230 */ /* 0x010fc40000004100 */
[----:B0-----:R-:W-:-:S03]  /*2900*/  HADD2.F32 R17, -RZ, R36.H0_H0 ;  /* 0x20000024ff117230 */ /* 0x001fc60000004100 */
[----:B------:R-:W-:Y:S01]  /*2910*/  FFMA.FTZ R33, R38, R7, R29 ;  /* 0x0000000726217223 */ /* 0x000fe2000001001d */
[----:B---3--:R-:W-:Y:S02]  /*2920*/  HADD2.F32 R29, -RZ, R37.H0_H0 ;  /* 0x20000025ff1d7230 */ /* 0x008fe40000004100 */
[C---:B------:R-:W-:Y:S01]  /*2930*/  FFMA.FTZ R17, R7.reuse, R17, R16 ;  /* 0x0000001107117223 */ /* 0x040fe20000010010 */
[----:B------:R-:W-:Y:S02]  /*2940*/  SHF.R.U32.HI R16, RZ, 0x8, R9 ;  /* 0x00000008ff107819 */ /* 0x000fe40000011609 */
[----:B------:R-:W-:Y:S01]  /*2950*/  FFMA.FTZ R29, R7, R29, R6 ;  /* 0x0000001d071d7223 */ /* 0x000fe20000010006 */
[----:B------:R-:W-:Y:S02]  /*2960*/  SHF.R.U32.HI R6, RZ, 0x8, R8 ;  /* 0x00000008ff067819 */ /* 0x000fe40000011608 */
[----:B------:R-:W-:Y:S02]  /*2970*/  LOP3.LUT R16, R16, 0xff, RZ, 0xc0, !PT ;  /* 0x000000ff10107812 */ /* 0x000fe400078ec0ff */
[----:B------:R-:W-:-:S03]  /*2980*/  LOP3.LUT R6, R6, 0xff, RZ, 0xc0, !PT ;  /* 0x000000ff06067812 */ /* 0x000fc600078ec0ff */
[----:B------:R-:W-:Y:S01]  /*2990*/  VIADD R36, R16, 0xffffff80 ;  /* 0xffffff8010247836 */ /* 0x000fe20000000000 */
[----:B------:R-:W-:-:S05]  /*29a0*/  IADD3 R6, PT, PT, R6, -0x80, RZ ;  /* 0xffffff8006067810 */ /* 0x000fca0007ffe0ff */
[----:B------:R-:W0:Y:S08]  /*29b0*/  I2F.F16 R36, R36 ;  /* 0x0000002400247306 */ /* 0x000e300000200c00 */
[----:B------:R-:W1:Y:S01]  /*29c0*/  I2F.F16 R6, R6 ;  /* 0x0000000600067306 */ /* 0x000e620000200c00 */
[----:B------:R-:W-:Y:S02]  /*29d0*/  HADD2.F32 R4, -RZ, R4.H1_H1 ;  /* 0x30000004ff047230 */ /* 0x000fe40000004100 */
[----:B0-----:R-:W-:-:S02]  /*29e0*/  HADD2.F32 R37, -RZ, R36.H0_H0 ;  /* 0x20000024ff257230 */ /* 0x001fc40000004100 */
[----:B-1----:R-:W-:-:S03]  /*29f0*/  HADD2.F32 R16, -RZ, R6.H0_H0 ;  /* 0x20000006ff107230 */ /* 0x002fc60000004100 */
[----:B------:R-:W-:Y:S01]  /*2a00*/  FFMA.FTZ R17, R4, R37, R17 ;  /* 0x0000002504117223 */ /* 0x000fe20000010011 */
[----:B------:R-:W-:Y:S01]  /*2a10*/  LOP3.LUT R37, R11, 0xff, RZ, 0xc0, !PT ;  /* 0x000000ff0b257812 */ /* 0x000fe200078ec0ff */
[----:B------:R-:W-:Y:S01]  /*2a20*/  FFMA.FTZ R33, R16, R4, R33 ;  /* 0x0000000410217223 */ /* 0x000fe20000010021 */
[----:B------:R-:W-:Y:S02]  /*2a30*/  SHF.R.U32.HI R16, RZ, 0x8, R10 ;  /* 0x00000008ff107819 */ /* 0x000fe4000001160a */
[----:B------:R-:W-:Y:S02]  /*2a40*/  IADD3 R38, PT, PT, R37, -0x80, RZ ;  /* 0xffffff8025267810 */ /* 0x000fe40007ffe0ff */
[----:B------:R-:W-:Y:S02]  /*2a50*/  LOP3.LUT R6, R16, 0xff, RZ, 0xc0, !PT ;  /* 0x000000ff10067812 */ /* 0x000fe400078ec0ff */
[----:B------:R-:W0:Y:S03]  /*2a60*/  I2F.F16 R16, R38 ;  /* 0x0000002600107306 */ /* 0x000e260000200c00 */
[----:B------:R-:W-:Y:S01]  /*2a70*/  VIADD R36, R6, 0xffffff80 ;  /* 0xffffff8006247836 */ /* 0x000fe20000000000 */
[----:B------:R-:W-:-:S04]  /*2a80*/  SHF.R.U32.HI R6, RZ, 0x10, R8 ;  /* 0x00000010ff067819 */ /* 0x000fc80000011608 */
[----:B------:R-:W-:Y:S01]  /*2a90*/  LOP3.LUT R6, R6, 0xff, RZ, 0xc0, !PT ;  /* 0x000000ff06067812 */ /* 0x000fe200078ec0ff */
[----:B------:R-:W1:Y:S03]  /*2aa0*/  I2F.F16 R36, R36 ;  /* 0x0000002400247306 */ /* 0x000e660000200c00 */
[----:B------:R-:W-:Y:S01]  /*2ab0*/  IADD3 R6, PT, PT, R6, -0x80, RZ ;  /* 0xffffff8006067810 */ /* 0x000fe20007ffe0ff */
[----:B0-----:R-:W-:-:S05]  /*2ac0*/  HADD2.F32 R16, -RZ, R16.H0_H0 ;  /* 0x20000010ff107230 */ /* 0x001fca0000004100 */
[----:B------:R-:W0:Y:S01]  /*2ad0*/  I2F.F16 R6, R6 ;  /* 0x0000000600067306 */ /* 0x000e220000200c00 */
[----:B------:R-:W-:Y:S01]  /*2ae0*/  FFMA.FTZ R37, R7, R16, R30 ;  /* 0x0000001007257223 */ /* 0x000fe2000001001e */
[----:B-1----:R-:W-:-:S05]  /*2af0*/  HADD2.F32 R7, -RZ, R36.H0_H0 ;  /* 0x20000024ff077230 */ /* 0x002fca0000004100 */
[----:B------:R-:W-:Y:S01]  /*2b00*/  FFMA.FTZ R29, R4, R7, R29 ;  /* 0x00000007041d7223 */ /* 0x000fe2000001001d */
[----:B------:R-:W-:Y:S01]  /*2b10*/  SHF.R.U32.HI R7, RZ, 0x8, R11 ;  /* 0x00000008ff077819 */ /* 0x000fe2000001160b */
[----:B------:R-:W-:Y:S02]  /*2b20*/  HADD2.F32 R16, -RZ, R5.H0_H0 ;  /* 0x20000005ff107230 */ /* 0x000fe40000004100 */
[----:B0-----:R-:W-:Y:S01]  /*2b30*/  HADD2.F32 R38, -RZ, R6.H0_H0 ;  /* 0x20000006ff267230 */ /* 0x001fe20000004100 */
[----:B------:R-:W-:Y:S02]  /*2b40*/  LOP3.LUT R30, R7, 0xff, RZ, 0xc0, !PT ;  /* 0x000000ff071e7812 */ /* 0x000fe400078ec0ff */
[----:B------:R-:W-:Y:S02]  /*2b50*/  SHF.R.U32.HI R6, RZ, 0x10, R9 ;  /* 0x00000010ff067819 */ /* 0x000fe40000011609 */
[----:B------:R-:W-:Y:S01]  /*2b60*/  FFMA.FTZ R7, R38, R16, R33 ;  /* 0x0000001026077223 */ /* 0x000fe20000010021 */
[----:B------:R-:W-:Y:S01]  /*2b70*/  VIADD R38, R30, 0xffffff80 ;  /* 0xffffff801e267836 */ /* 0x000fe20000000000 */
[----:B------:R-:W-:-:S05]  /*2b80*/  LOP3.LUT R6, R6, 0xff, RZ, 0xc0, !PT ;  /* 0x000000ff06067812 */ /* 0x000fca00078ec0ff */
[----:B------:R-:W0:Y:S01]  /*2b90*/  I2F.F16 R38, R38 ;  /* 0x0000002600267306 */ /* 0x000e220000200c00 */
[----:B------:R-:W-:-:S07]  /*2ba0*/  IADD3 R36, PT, PT, R6, -0x80, RZ ;  /* 0xffffff8006247810 */ /* 0x000fce0007ffe0ff */
[----:B------:R-:W1:Y:S01]  /*2bb0*/  I2F.F16 R6, R36 ;  /* 0x0000002400067306 */ /* 0x000e620000200c00 */
[----:B0-----:R-:W-:-:S05]  /*2bc0*/  HADD2.F32 R33, -RZ, R38.H0_H0 ;  /* 0x20000026ff217230 */ /* 0x001fca0000004100 */
[----:B------:R-:W-:Y:S01]  /*2bd0*/  FFMA.FTZ R33, R4, R33, R37 ;  /* 0x0000002104217223 */ /* 0x000fe20000010025 */
[----:B------:R-:W-:Y:S01]  /*2be0*/  SHF.R.U32.HI R4, RZ, 0x10, R10 ;  /* 0x00000010ff047819 */ /* 0x000fe2000001160a */
[----:B-1----:R-:W-:-:S03]  /*2bf0*/  HADD2.F32 R6, -RZ, R6.H0_H0 ;  /* 0x20000006ff067230 */ /* 0x002fc60000004100 */
[----:B------:R-:W-:Y:S02]  /*2c00*/  LOP3.LUT R4, R4, 0xff, RZ, 0xc0, !PT ;  /* 0x000000ff04047812 */ /* 0x000fe400078ec0ff */
[----:B------:R-:W-:Y:S01]  /*2c10*/  FFMA.FTZ R17, R16, R6, R17 ;  /* 0x0000000610117223 */ /* 0x000fe20000010011 */
[----:B------:R-:W-:Y:S02]  /*2c20*/  LEA.HI R6, R9, 0xffffff80, RZ, 0x8 ;  /* 0xffffff8009067811 */ /* 0x000fe400078f40ff */
[----:B------:R-:W-:Y:S02]  /*2c30*/  SHF.R.U32.HI R9, RZ, 0x10, R11 ;  /* 0x00000010ff097819 */ /* 0x000fe4000001160b */
[----:B------:R-:W-:Y:S01]  /*2c40*/  LEA.HI R30, R8, 0xffffff80, RZ, 0x8 ;  /* 0xffffff80081e7811 */ /* 0x000fe200078f40ff */
[----:B------:R-:W-:Y:S01]  /*2c50*/  VIADD R8, R4, 0xffffff80 ;  /* 0xffffff8004087836 */ /* 0x000fe20000000000 */
[----:B------:R-:W-:-:S04]  /*2c60*/  LOP3.LUT R9, R9, 0xff, RZ, 0xc0, !PT ;  /* 0x000000ff09097812 */ /* 0x000fc800078ec0ff */
[----:B------:R-:W-:Y:S01]  /*2c70*/  IADD3 R4, PT, PT, R9, -0x80, RZ ;  /* 0xffffff8009047810 */ /* 0x000fe20007ffe0ff */
[----:B------:R-:W0:Y:S08]  /*2c80*/  I2F.F16 R8, R8 ;  /* 0x0000000800087306 */ /* 0x000e300000200c00 */
[----:B------:R-:W1:Y:S01]  /*2c90*/  I2F.F16 R4, R4 ;  /* 0x0000000400047306 */ /* 0x000e620000200c00 */
[----:B0-----:R-:W-:-:S07]  /*2ca0*/  HADD2.F32 R9, -RZ, R8.H0_H0 ;  /* 0x20000008ff097230 */ /* 0x001fce0000004100 */
[----:B------:R-:W0:Y:S01]  /*2cb0*/  I2F.F16 R30, R30 ;  /* 0x0000001e001e7306 */ /* 0x000e220000200c00 */
[----:B------:R-:W-:Y:S01]  /*2cc0*/  FFMA.FTZ R29, R16, R9, R29 ;  /* 0x00000009101d7223 */ /* 0x000fe2000001001d */
[----:B-1----:R-:W-:-:S05]  /*2cd0*/  HADD2.F32 R9, -RZ, R4.H0_H0 ;  /* 0x20000004ff097230 */ /* 0x002fca0000004100 */
[----:B------:R-:W-:Y:S02]  /*2ce0*/  FFMA.FTZ R16, R16, R9, R33 ;  /* 0x0000000910107223 */ /* 0x000fe40000010021 */
[----:B------:R-:W1:Y:S01]  /*2cf0*/  LDS.64 R8, [UR4+0x30] ;  /* 0x00003004ff087984 */ /* 0x000e620008000a00 */
[----:B0-----:R-:W-:Y:S01]  /*2d00*/  HADD2.F32 R30, -RZ, R30.H0_H0 ;  /* 0x2000001eff1e7230 */ /* 0x001fe20000004100 */
[----:B------:R-:W0:Y:S01]  /*2d10*/  I2F.F16 R6, R6 ;  /* 0x0000000600067306 */ /* 0x000e220000200c00 */
[----:B------:R-:W-:Y:S02]  /*2d20*/  LEA.HI R10, R10, 0xffffff80, RZ, 0x8 ;  /* 0xffffff800a0a7811 */ /* 0x000fe400078f40ff */
[----:B------:R-:W-:-:S05]  /*2d30*/  LEA.HI R11, R11, 0xffffff80, RZ, 0x8 ;  /* 0xffffff800b0b7811 */ /* 0x000fca00078f40ff */
[----:B------:R-:W3:Y:S08]  /*2d40*/  I2F.F16 R10, R10 ;  /* 0x0000000a000a7306 */ /* 0x000ef00000200c00 */
[----:B------:R-:W4:Y:S01]  /*2d50*/  I2F.F16 R11, R11 ;  /* 0x0000000b000b7306 */ /* 0x000f220000200c00 */
[----:B--2---:R-:W-:-:S05]  /*2d60*/  LOP3.LUT R36, R12, 0xff, RZ, 0xc0, !PT ;  /* 0x000000ff0c247812 */ /* 0x004fca00078ec0ff */
[----:B------:R-:W-:Y:S02]  /*2d70*/  VIADD R37, R36, 0xffffff80 ;  /* 0xffffff8024257836 */ /* 0x000fe40000000000 */
[----:B------:R-:W-:-:S05]  /*2d80*/  HADD2.F32 R36, -RZ, R5.H1_H1 ;  /* 0x30000005ff247230 */ /* 0x000fca0000004100 */
[----:B------:R-:W-:Y:S01]  /*2d90*/  FFMA.FTZ R30, R30, R36, R7 ;  /* 0x000000241e1e7223 */ /* 0x000fe20000010007 */
[----:B------:R-:W-:Y:S02]  /*2da0*/  LOP3.LUT R7, R14, 0xff, RZ, 0xc0, !PT ;  /* 0x000000ff0e077812 */ /* 0x000fe400078ec0ff */
[----:B------:R-:W-:Y:S02]  /*2db0*/  LOP3.LUT R33, R15, 0xff, RZ, 0xc0, !PT ;  /* 0x000000ff0f217812 */ /* 0x000fe400078ec0ff */
[----:B------:R-:W-:Y:S01]  /*2dc0*/  LOP3.LUT R5, R13, 0xff, RZ, 0xc0, !PT ;  /* 0x000000ff0d057812 */ /* 0x000fe200078ec0ff */
[----:B------:R-:W-:Y:S01]  /*2dd0*/  VIADD R38, R7, 0xffffff80 ;  /* 0xffffff8007267836 */ /* 0x000fe20000000000 */
[----:B------:R-:W-:Y:S01]  /*2de0*/  SHF.R.U32.HI R7, RZ, 0x8, R12 ;  /* 0x00000008ff077819 */ /* 0x000fe2000001160c */
[----:B------:R2:W5:Y:S01]  /*2df0*/  I2F.F16 R4, R37 ;  /* 0x0000002500047306 */ /* 0x0005620000200c00 */
[----:B------:R-:W-:Y:S01]  /*2e00*/  IADD3 R5, PT, PT, R5, -0x80, RZ ;  /* 0xffffff8005057810 */ /* 0x000fe20007ffe0ff */
[----:B0-----:R-:W-:Y:S01]  /*2e10*/  HADD2.F32 R6, -RZ, R6.H0_H0 ;  /* 0x20000006ff067230 */ /* 0x001fe20000004100 */
[----:B--2---:R-:W-:-:S02]  /*2e20*/  IADD3 R37, PT, PT, R33, -0x80, RZ ;  /* 0xffffff8021257810 */ /* 0x004fc40007ffe0ff */
[----:B------:R-:W-:-:S03]  /*2e30*/  LOP3.LUT R33, R7, 0xff, RZ, 0xc0, !PT ;  /* 0x000000ff07217812 */ /* 0x000fc600078ec0ff */
[----:B------:R-:W0:Y:S01]  /*2e40*/  I2F.F16 R5, R5 ;  /* 0x0000000500057306 */ /* 0x000e220000200c00 */
[----:B------:R-:W-:Y:S01]  /*2e50*/  FFMA.FTZ R17, R36, R6, R17 ;  /* 0x0000000624117223 */ /* 0x000fe20000010011 */
[----:B------:R-:W-:-:S06]  /*2e60*/  VIADD R33, R33, 0xffffff80 ;  /* 0xffffff8021217836 */ /* 0x000fcc0000000000 */
[----:B------:R-:W2:Y:S01]  /*2e70*/  I2F.F16 R6, R38 ;  /* 0x0000002600067306 */ /* 0x000ea20000200c00 */
[----:B---3--:R-:W-:-:S07]  /*2e80*/  HADD2.F32 R10, -RZ, R10.H0_H0 ;  /* 0x2000000aff0a7230 */ /* 0x008fce0000004100 */
[----:B------:R0:W3:Y:S01]  /*2e90*/  I2F.F16 R7, R37 ;  /* 0x0000002500077306 */ /* 0x0000e20000200c00 */
[----:B----4-:R-:W-:-:S07]  /*2ea0*/  HADD2.F32 R11, -RZ, R11.H0_H0 ;  /* 0x2000000bff0b7230 */ /* 0x010fce0000004100 */
[----:B------:R-:W4:Y:S01]  /*2eb0*/  I2F.F16 R33, R33 ;  /* 0x0000002100217306 */ /* 0x000f220000200c00 */
[C---:B------:R-:W-:Y:S01]  /*2ec0*/  FFMA.FTZ R29, R36.reuse, R10, R29 ;  /* 0x0000000a241d7223 */ /* 0x040fe2000001001d */
[----:B------:R-:W-:Y:S01]  /*2ed0*/  FFMA.FTZ R16, R36, R11, R16 ;  /* 0x0000000b24107223 */ /* 0x000fe20000010010 */
[----:B------:R-:W-:-:S04]  /*2ee0*/  IMAD.WIDE R10, R31, 0x4, R34 ;  /* 0x000000041f0a7825 */ /* 0x000fc800078e0222 */
[----:B-1----:R-:W-:Y:S02]  /*2ef0*/  HADD2.F32 R36, -RZ, R8.H0_H0 ;  /* 0x20000008ff247230 */ /* 0x002fe40000004100 */
[----:B-----5:R-:W-:Y:S02]  /*2f00*/  HADD2.F32 R35, -RZ, R4.H0_H0 ;  /* 0x20000004ff237230 */ /* 0x020fe40000004100 */
[----:B0-----:R-:W-:Y:S02]  /*2f10*/  HADD2.F32 R37, -RZ, R5.H0_H0 ;  /* 0x20000005ff257230 */ /* 0x001fe40000004100 */
[----:B--2---:R-:W-:Y:S02]  /*2f20*/  HADD2.F32 R5, -RZ, R6.H0_H0 ;  /* 0x20000006ff057230 */ /* 0x004fe40000004100 */
[----:B---3--:R-:W-:Y:S02]  /*2f30*/  HADD2.F32 R7, -RZ, R7.H0_H0 ;  /* 0x20000007ff077230 */ /* 0x008fe40000004100 */
[----:B------:R-:W-:Y:S01]  /*2f40*/  FFMA.FTZ R38, R35, R36, RZ ;  /* 0x0000002423267223 */ /* 0x000fe200000100ff */
[----:B----4-:R-:W-:-:S02]  /*2f50*/  HADD2.F32 R39, -RZ, R33.H0_H0 ;  /* 0x20000021ff277230 */ /* 0x010fc40000004100 */
[C---:B------:R-:W-:Y:S01]  /*2f60*/  FFMA.FTZ R33, R36.reuse, R5, RZ ;  /* 0x0000000524217223 */ /* 0x040fe200000100ff */
[----:B------:R-:W-:Y:S02]  /*2f70*/  FFMA.FTZ R35, R36, R7, RZ ;  /* 0x0000000724237223 */ /* 0x000fe400000100ff */
[----:B------:R-:W2:Y:S01]  /*2f80*/  LDG.E.128.CONSTANT R4, desc[UR6][R10.64] ;  /* 0x000000060a047981 */ /* 0x000ea2000c1e9d00 */
[----:B------:R-:W-:Y:S01]  /*2f90*/  SHF.R.U32.HI R34, RZ, 0x8, R13 ;  /* 0x00000008ff227819 */ /* 0x000fe2000001160d */
[----:B------:R-:W-:-:S03]  /*2fa0*/  HADD2.F32 R8, -RZ, R8.H1_H1 ;  /* 0x30000008ff087230 */ /* 0x000fc60000004100 */
[----:B------:R-:W-:Y:S02]  /*2fb0*/  LOP3.LUT R34, R34, 0xff, RZ, 0xc0, !PT ;  /* 0x000000ff22227812 */ /* 0x000fe400078ec0ff */
[----:B------:R-:W-:Y:S02]  /*2fc0*/  FFMA.FTZ R38, R39, R8, R38 ;  /* 0x0000000827267223 */ /* 0x000fe40000010026 */
[----:B------:R-:W-:-:S06]  /*2fd0*/  IADD3 R39, PT, PT, R34, -0x80, RZ ;  /* 0xffffff8022277810 */ /* 0x000fcc0007ffe0ff */
[----:B------:R-:W0:Y:S01]  /*2fe0*/  I2F.F16 R39, R39 ;  /* 0x0000002700277306 */ /* 0x000e220000200c00 */
[----:B------:R-:W-:Y:S01]  /*2ff0*/  SHF.R.U32.HI R34, RZ, 0x8, R14 ;  /* 0x00000008ff227819 */ /* 0x000fe2000001160e */
[----:B------:R-:W-:-:S03]  /*3000*/  FFMA.FTZ R37, R36, R37, RZ ;  /* 0x0000002524257223 */ /* 0x000fc600000100ff */
[----:B------:R-:W-:Y:S01]  /*3010*/  LOP3.LUT R34, R34, 0xff, RZ, 0xc0, !PT ;  /* 0x000000ff22227812 */ /* 0x000fe200078ec0ff */
[----:B0-----:R-:W-:-:S05]  /*3020*/  HADD2.F32 R36, -RZ, R39.H0_H0 ;  /* 0x20000027ff247230 */ /* 0x001fca0000004100 */
        /* <DEDUP_REMOVED lines=33> */
[----:B------:R-:W0:Y:S01]  /*3240*/  I2F.F16 R40, R40 ;  /* 0x0000002800287306 */ /* 0x000e220000200c00 */
[----:B------:R-:W-:Y:S01]  /*3250*/  LEA.HI R39, R13, 0xffffff80, RZ, 0x8 ;  /* 0xffffff800d277811 */ /* 0x000fe200078f40ff */
[----:B0-----:R-:W-:-:S05]  /*3260*/  HADD2.F32 R38, -RZ, R40.H0_H0 ;  /* 0x20000028ff267230 */ /* 0x001fca0000004100 */
[----:B------:R-:W-:Y:S01]  /*3270*/  FFMA.FTZ R33, R35, R38, R33 ;  /* 0x0000002623217223 */ /* 0x000fe20000010021 */
[----:B------:R-:W-:Y:S01]  /*3280*/  LEA.HI R38, R12, 0xffffff80, RZ, 0x8 ;  /* 0xffffff800c267811 */ /* 0x000fe200078f40ff */
[----:B------:R-:W0:Y:S08]  /*3290*/  I2F.F16 R13, R39 ;  /* 0x00000027000d7306 */ /* 0x000e300000200c00 */
[----:B------:R-:W1:Y:S01]  /*32a0*/  I2F.F16 R12, R38 ;  /* 0x00000026000c7306 */ /* 0x000e620000200c00 */
[----:B------:R-:W-:Y:S01]  /*32b0*/  HADD2.F32 R37, -RZ, R9.H1_H1 ;  /* 0x30000009ff257230 */ /* 0x000fe20000004100 */
[----:B------:R-:W-:Y:S01]  /*32c0*/  LEA.HI R40, R15, 0xffffff80, RZ, 0x8 ;  /* 0xffffff800f287811 */ /* 0x000fe200078f40ff */
[----:B0-----:R-:W-:-:S02]  /*32d0*/  HADD2.F32 R13, -RZ, R13.H0_H0 ;  /* 0x2000000dff0d7230 */ /* 0x001fc40000004100 */
[----:B-1----:R-:W-:Y:S01]  /*32e0*/  HADD2.F32 R35, -RZ, R12.H0_H0 ;  /* 0x2000000cff237230 */ /* 0x002fe20000004100 */
[----:B------:R-:W-:Y:S02]  /*32f0*/  LEA.HI R12, R14, 0xffffff80, RZ, 0x8 ;  /* 0xffffff800e0c7811 */ /* 0x000fe400078f40ff */
[----:B------:R-:W-:Y:S02]  /*3300*/  FFMA.FTZ R15, R37, R13, R36 ;  /* 0x0000000d250f7223 */ /* 0x000fe40000010024 */
[----:B------:R-:W0:Y:S01]  /*3310*/  I2F.F16 R13, R40 ;  /* 0x00000028000d7306 */ /* 0x000e220000200c00 */
[----:B------:R-:W-:Y:S02]  /*3320*/  FFMA.FTZ R35, R35, R37, R8 ;  /* 0x0000002523237223 */ /* 0x000fe40000010008 */
[----:B------:R-:W1:Y:S05]  /*3330*/  LDS.64 R8, [UR4+0x38] ;  /* 0x00003804ff087984 */ /* 0x000e6a0008000a00 */
[----:B------:R-:W3:Y:S01]  /*3340*/  I2F.F16 R12, R12 ;  /* 0x0000000c000c7306 */ /* 0x000ee20000200c00 */
[----:B0-----:R-:W-:Y:S01]  /*3350*/  HADD2.F32 R42, -RZ, R13.H0_H0 ;  /* 0x2000000dff2a7230 */ /* 0x001fe20000004100 */
[----:B--2---:R-:W-:-:S05]  /*3360*/  LOP3.LUT R14, R4, 0xff, RZ, 0xc0, !PT ;  /* 0x000000ff040e7812 */ /* 0x004fca00078ec0ff */
[----:B------:R-:W-:Y:S02]  /*3370*/  VIADD R38, R14, 0xffffff80 ;  /* 0xffffff800e267836 */ /* 0x000fe40000000000 */
[----:B---3--:R-:W-:-:S05]  /*3380*/  HADD2.F32 R14, -RZ, R12.H0_H0 ;  /* 0x2000000cff0e7230 */ /* 0x008fca0000004100 */
[C---:B------:R-:W-:Y:S01]  /*3390*/  FFMA.FTZ R13, R37.reuse, R14, R34 ;  /* 0x0000000e250d7223 */ /* 0x040fe20000010022 */
[----:B------:R-:W-:Y:S01]  /*33a0*/  FFMA.FTZ R14, R37, R42, R33 ;  /* 0x0000002a250e7223 */ /* 0x000fe20000010021 */
[----:B------:R-:W-:-:S04]  /*33b0*/  SHF.R.U32.HI R37, RZ, 0x8, R4 ;  /* 0x00000008ff257819 */ /* 0x000fc80000011604 */
[----:B------:R-:W-:Y:S01]  /*33c0*/  LOP3.LUT R37, R37, 0xff, RZ, 0xc0, !PT ;  /* 0x000000ff25257812 */ /* 0x000fe200078ec0ff */
[----:B------:R-:W0:Y:S03]  /*33d0*/  I2F.F16 R36, R38 ;  /* 0x0000002600247306 */ /* 0x000e260000200c00 */
[----:B------:R-:W-:-:S06]  /*33e0*/  IADD3 R37, PT, PT, R37, -0x80, RZ ;  /* 0xffffff8025257810 */ /* 0x000fcc0007ffe0ff */
[----:B------:R-:W2:Y:S01]  /*33f0*/  I2F.F16 R37, R37 ;  /* 0x0000002500257306 */ /* 0x000ea20000200c00 */
[----:B------:R-:W-:Y:S01]  /*3400*/  LOP3.LUT R40, R5, 0xff, RZ, 0xc0, !PT ;  /* 0x000000ff05287812 */ /* 0x000fe200078ec0ff */
[----:B0-----:R-:W-:Y:S02]  /*3410*/  HADD2.F32 R34, -RZ, R36.H0_H0 ;  /* 0x20000024ff227230 */ /* 0x001fe40000004100 */
[--C-:B-1----:R-:W-:Y:S02]  /*3420*/  HADD2.F32 R36, -RZ, R8.reuse.H0_H0 ;  /* 0x20000008ff247230 */ /* 0x102fe40000004100 */
[----:B------:R-:W-:Y:S02]  /*3430*/  HADD2.F32 R8, -RZ, R8.H1_H1 ;  /* 0x30000008ff087230 */ /* 0x000fe40000004100 */
[----:B------:R-:W-:Y:S02]  /*3440*/  VIADD R40, R40, 0xffffff80 ;  /* 0xffffff8028287836 */ /* 0x000fe40000000000 */
[----:B------:R-:W-:Y:S01]  /*3450*/  FFMA.FTZ R35, R34, R36, R35 ;  /* 0x0000002422237223 */ /* 0x000fe20000010023 */
[----:B--2---:R-:W-:-:S05]  /*3460*/  HADD2.F32 R38, -RZ, R37.H0_H0 ;  /* 0x20000025ff267230 */ /* 0x004fca0000004100 */
[----:B------:R-:W-:Y:S02]  /*3470*/  FFMA.FTZ R35, R38, R8, R35 ;  /* 0x0000000826237223 */ /* 0x000fe40000010023 */
[----:B------:R-:W0:Y:S02]  /*3480*/  I2F.F16 R38, R40 ;  /* 0x0000002800267306 */ /* 0x000e240000200c00 */
[----:B0-----:R-:W-:-:S05]  /*3490*/  HADD2.F32 R38, -RZ, R38.H0_H0 ;  /* 0x20000026ff267230 */ /* 0x001fca0000004100 */
[----:B------:R-:W-:Y:S01]  /*34a0*/  FFMA.FTZ R15, R36, R38, R15 ;  /* 0x00000026240f7223 */ /* 0x000fe2000001000f */
[----:B------:R-:W-:-:S04]  /*34b0*/  SHF.R.U32.HI R38, RZ, 0x8, R5 ;  /* 0x00000008ff267819 */ /* 0x000fc80000011605 */
[----:B------:R-:W-:-:S04]  /*34c0*/  LOP3.LUT R38, R38, 0xff, RZ, 0xc0, !PT ;  /* 0x000000ff26267812 */ /* 0x000fc800078ec0ff */
[----:B------:R-:W-:-:S04]  /*34d0*/  IADD3 R38, PT, PT, R38, -0x80, RZ ;  /* 0xffffff8026267810 */ /* 0x000fc80007ffe0ff */
[----:B------:R-:W0:Y:S01]  /*34e0*/  I2F.F16 R37, R38 ;  /* 0x0000002600257306 */ /* 0x000e220000200c00 */
[----:B------:R-:W-:-:S05]  /*34f0*/  LOP3.LUT R41, R6, 0xff, RZ, 0xc0, !PT ;  /* 0x000000ff06297812 */ /* 0x000fca00078ec0ff */
[----:B------:R-:W-:Y:S02]  /*3500*/  VIADD R41, R41, 0xffffff80 ;  /* 0xffffff8029297836 */ /* 0x000fe40000000000 */
        /* <DEDUP_REMOVED lines=9> */
[----:B------:R-:W-:-:S05]  /*35a0*/  LOP3.LUT R38, R7, 0xff, RZ, 0xc0, !PT ;  /* 0x000000ff07267812 */ /* 0x000fca00078ec0ff */
[----:B------:R-:W-:Y:S02]  /*35b0*/  VIADD R38, R38, 0xffffff80 ;  /* 0xffffff8026267836 */ /* 0x000fe40000000000 */
[----:B0-----:R-:W-:-:S05]  /*35c0*/  HADD2.F32 R37, -RZ, R37.H0_H0 ;  /* 0x20000025ff257230 */ /* 0x001fca0000004100 */
[----:B------:R-:W-:Y:S02]  /*35d0*/  FFMA.FTZ R37, R8, R37, R13 ;  /* 0x0000002508257223 */ /* 0x000fe4000001000d */
[----:B------:R-:W0:Y:S02]  /*35e0*/  I2F.F16 R13, R38 ;  /* 0x00000026000d7306 */ /* 0x000e240000200c00 */
[----:B0-----:R-:W-:-:S05]  /*35f0*/  HADD2.F32 R13, -RZ, R13.H0_H0 ;  /* 0x2000000dff0d7230 */ /* 0x001fca0000004100 */
[----:B------:R-:W-:Y:S01]  /*3600*/  FFMA.FTZ R13, R36, R13, R14 ;  /* 0x0000000d240d7223 */ /* 0x000fe2000001000e */
[----:B------:R-:W-:-:S04]  /*3610*/  SHF.R.U32.HI R14, RZ, 0x8, R7 ;  /* 0x00000008ff0e7819 */ /* 0x000fc80000011607 */
[----:B------:R-:W-:-:S04]  /*3620*/  LOP3.LUT R14, R14, 0xff, RZ, 0xc0, !PT ;  /* 0x000000ff0e0e7812 */ /* 0x000fc800078ec0ff */
[----:B------:R-:W-:-:S06]  /*3630*/  IADD3 R36, PT, PT, R14, -0x80, RZ ;  /* 0xffffff800e247810 */ /* 0x000fcc0007ffe0ff */
[----:B------:R-:W0:Y:S01]  /*3640*/  I2F.F16 R36, R36 ;  /* 0x0000002400247306 */ /* 0x000e220000200c00 */
[----:B------:R-:W-:-:S05]  /*3650*/  HADD2.F32 R12, -RZ, R28.H0_H0 ;  /* 0x2000001cff0c7230 */ /* 0x000fca0000004100 */
[----:B------:R-:W-:Y:S01]  /*3660*/  FMUL.FTZ R33, R27, R12 ;  /* 0x0000000c1b217220 */ /* 0x000fe20000410000 */
[----:B------:R-:W-:Y:S02]  /*3670*/  HADD2.F32 R27, -RZ, R0.H0_H0 ;  /* 0x20000000ff1b7230 */ /* 0x000fe40000004100 */
[----:B------:R-:W-:-:S03]  /*3680*/  HADD2.F32 R34, -RZ, R2.H0_H0 ;  /* 0x20000002ff227230 */ /* 0x000fc60000004100 */
[----:B------:R-:W-:Y:S01]  /*3690*/  FMUL.FTZ R26, R26, R27 ;  /* 0x0000001b1a1a7220 */ /* 0x000fe20000410000 */
[----:B0-----:R-:W-:Y:S01]  /*36a0*/  HADD2.F32 R14, -RZ, R36.H0_H0 ;  /* 0x20000024ff0e7230 */ /* 0x001fe20000004100 */
[----:B------:R-:W-:Y:S01]  /*36b0*/  F2FP.F16.F32.PACK_AB R33, RZ, R33 ;  /* 0x00000021ff21723e */ /* 0x000fe200000000ff */
[----:B------:R-:W-:Y:S02]  /*36c0*/  HADD2.F32 R39, -RZ, R3.H0_H0 ;  /* 0x20000003ff277230 */ /* 0x000fe40000004100 */
[----:B------:R-:W-:Y:S01]  /*36d0*/  F2FP.F16.F32.PACK_AB R26, RZ, R26 ;  /* 0x0000001aff1a723e */ /* 0x000fe200000000ff */
[----:B------:R-:W-:Y:S01]  /*36e0*/  FFMA.FTZ R8, R8, R14, R13 ;  /* 0x0000000e08087223 */ /* 0x000fe2000001000d */
[----:B------:R-:W-:Y:S01]  /*36f0*/  FMUL.FTZ R13, R12, R23 ;  /* 0x000000170c0d7220 */ /* 0x000fe20000410000 */
[----:B------:R-:W-:Y:S01]  /*3700*/  FMUL.FTZ R14, R27, R22 ;  /* 0x000000161b0e7220 */ /* 0x000fe20000410000 */
[----:B------:R-:W-:Y:S01]  /*3710*/  FMUL.FTZ R23, R34, R19 ;  /* 0x0000001322177220 */ /* 0x000fe20000410000 */
[----:B------:R-:W-:-:S02]  /*3720*/  PRMT R33, R33, 0x5410, R26 ;  /* 0x0000541021217816 */ /* 0x000fc4000000001a */
[----:B------:R-:W-:Y:S02]  /*3730*/  F2FP.F16.F32.PACK_AB R13, RZ, R13 ;  /* 0x0000000dff0d723e */ /* 0x000fe400000000ff */
[----:B------:R-:W-:Y:S01]  /*3740*/  F2FP.F16.F32.PACK_AB R14, RZ, R14 ;  /* 0x0000000eff0e723e */ /* 0x000fe200000000ff */
[----:B------:R-:W-:Y:S01]  /*3750*/  FMUL.FTZ R22, R39, R18 ;  /* 0x0000001227167220 */ /* 0x000fe20000410000 */
[----:B------:R-:W-:Y:S01]  /*3760*/  F2FP.F16.F32.PACK_AB R18, RZ, R23 ;  /* 0x00000017ff12723e */ /* 0x000fe200000000ff */
[----:B------:R-:W-:Y:S01]  /*3770*/  HFMA2 R33, R33, 1, 1, RZ ;  /* 0x3c003c0021217831 */ /* 0x000fe200000000ff */
[----:B------:R-:W-:Y:S02]  /*3780*/  PRMT R23, R13, 0x5410, R14 ;  /* 0x000054100d177816 */ /* 0x000fe4000000000e */
[----:B------:R-:W-:Y:S02]  /*3790*/  SHF.R.U32.HI R14, RZ, 0x10, R4 ;  /* 0x00000010ff0e7819 */ /* 0x000fe40000011604 */
[----:B------:R-:W-:Y:S01]  /*37a0*/  LEA.HI R19, R4, 0xffffff80, RZ, 0x8 ;  /* 0xffffff8004137811 */ /* 0x000fe200078f40ff */
[----:B------:R-:W-:Y:S01]  /*37b0*/  HADD2 R4, R23, R33 ;  /* 0x0000002117047230 */ /* 0x000fe20000000000 */
[----:B------:R-:W-:-:S02]  /*37c0*/  LOP3.LUT R23, R14, 0xff, RZ, 0xc0, !PT ;  /* 0x000000ff0e177812 */ /* 0x000fc400078ec0ff */
[----:B------:R-:W-:Y:S02]  /*37d0*/  SHF.R.U32.HI R33, RZ, 0x10, R5 ;  /* 0x00000010ff217819 */ /* 0x000fe40000011605 */
[----:B------:R-:W-:Y:S01]  /*37e0*/  LEA.HI R26, R5, 0xffffff80, RZ, 0x8 ;  /* 0xffffff80051a7811 */ /* 0x000fe200078f40ff */
[----:B------:R-:W-:Y:S01]  /*37f0*/  VIADD R5, R23, 0xffffff80 ;  /* 0xffffff8017057836 */ /* 0x000fe20000000000 */
[----:B------:R-:W-:Y:S02]  /*3800*/  LOP3.LUT R33, R33, 0xff, RZ, 0xc0, !PT ;  /* 0x000000ff21217812 */ /* 0x000fe400078ec0ff */
[----:B------:R-:W-:Y:S01]  /*3810*/  SHF.R.U32.HI R23, RZ, 0x10, R6 ;  /* 0x00000010ff177819 */ /* 0x000fe20000011606 */
[----:B------:R0:W-:Y:S01]  /*3820*/  I2F.F16 R13, R26 ;  /* 0x0000001a000d7306 */ /* 0x0001e20000200c00 */
[----:B------:R-:W-:Y:S01]  /*3830*/  LEA.HI R36, R6, 0xffffff80, RZ, 0x8 ;  /* 0xffffff8006247811 */ /* 0x000fe200078f40ff */
[----:B------:R-:W-:Y:S01]  /*3840*/  FMUL.FTZ R25, R25, R34 ;  /* 0x0000002219197220 */ /* 0x000fe20000410000 */
[----:B------:R-:W-:Y:S01]  /*3850*/  IADD3 R6, PT, PT, R33, -0x80, RZ ;  /* 0xffffff8021067810 */ /* 0x000fe20007ffe0ff */
[----:B------:R-:W-:Y:S01]  /*3860*/  FMUL.FTZ R24, R24, R39 ;  /* 0x0000002718187220 */ /* 0x000fe20000410000 */
[----:B------:R-:W-:-:S03]  /*3870*/  LOP3.LUT R23, R23, 0xff, RZ, 0xc0, !PT ;  /* 0x000000ff17177812 */ /* 0x000fc600078ec0ff */
[----:B------:R-:W1:Y:S01]  /*3880*/  I2F.F16 R5, R5 ;  /* 0x0000000500057306 */ /* 0x000e620000200c00 */
[----:B0-----:R-:W-:Y:S01]  /*3890*/  SHF.R.U32.HI R26, RZ, 0x10, R7 ;  /* 0x00000010ff1a7819 */ /* 0x001fe20000011607 */
[----:B------:R-:W-:Y:S01]  /*38a0*/  VIADD R23, R23, 0xffffff80 ;  /* 0xffffff8017177836 */ /* 0x000fe20000000000 */
[----:B------:R-:W-:Y:S02]  /*38b0*/  F2FP.F16.F32.PACK_AB R25, RZ, R25 ;  /* 0x00000019ff19723e */ /* 0x000fe400000000ff */
[----:B------:R-:W-:Y:S02]  /*38c0*/  LOP3.LUT R26, R26, 0xff, RZ, 0xc0, !PT ;  /* 0x000000ff1a1a7812 */ /* 0x000fe400078ec0ff */
[----:B------:R-:W-:Y:S01]  /*38d0*/  F2FP.F16.F32.PACK_AB R24, RZ, R24 ;  /* 0x00000018ff18723e */ /* 0x000fe200000000ff */
[----:B------:R-:W0:Y:S01]  /*38e0*/  I2F.F16 R6, R6 ;  /* 0x0000000600067306 */ /* 0x000e220000200c00 */
[----:B------:R-:W-:Y:S02]  /*38f0*/  F2FP.F16.F32.PACK_AB R22, RZ, R22 ;  /* 0x00000016ff16723e */ /* 0x000fe400000000ff */
[----:B------:R-:W-:-:S02]  /*3900*/  IADD3 R33, PT, PT, R26, -0x80, RZ ;  /* 0xffffff801a217810 */ /* 0x000fc40007ffe0ff */
[----:B------:R-:W-:Y:S02]  /*3910*/  PRMT R25, R25, 0x5410, R24 ;  /* 0x0000541019197816 */ /* 0x000fe40000000018 */
[----:B------:R-:W-:Y:S01]  /*3920*/  PRMT R24, R18, 0x5410, R22 ;  /* 0x0000541012187816 */ /* 0x000fe20000000016 */
[----:B------:R-:W2:Y:S01]  /*3930*/  I2F.F16 R19, R19 ;  /* 0x0000001300137306 */ /* 0x000ea20000200c00 */
[----:B------:R-:W-:Y:S01]  /*3940*/  LEA.HI R7, R7, 0xffffff80, RZ, 0x8 ;  /* 0xffffff8007077811 */ /* 0x000fe200078f40ff */
[----:B------:R-:W-:Y:S02]  /*3950*/  HFMA2 R18, R25, 1, 1, RZ ;  /* 0x3c003c0019127831 */ /* 0x000fe400000000ff */
[----:B-1----:R-:W-:-:S04]  /*3960*/  HADD2.F32 R26, -RZ, R5.H0_H0 ;  /* 0x20000005ff1a7230 */ /* 0x002fc80000004100 */
[----:B------:R-:W1:Y:S01]  /*3970*/  I2F.F16 R23, R23 ;  /* 0x0000001700177306 */ /* 0x000e620000200c00 */
[----:B------:R-:W-:-:S07]  /*3980*/  HADD2 R18, R24, R18 ;  /* 0x0000001218127230 */ /* 0x000fce0000000000 */
[----:B------:R-:W3:Y:S01]  /*3990*/  I2F.F16 R22, R33 ;  /* 0x0000002100167306 */ /* 0x000ee20000200c00 */
[----:B------:R-:W-:Y:S02]  /*39a0*/  HADD2.F32 R24, -RZ, R9.H0_H0 ;  /* 0x20000009ff187230 */ /* 0x000fe40000004100 */
[----:B0-----:R-:W-:-:S05]  /*39b0*/  HADD2.F32 R25, -RZ, R6.H0_H0 ;  /* 0x20000006ff197230 */ /* 0x001fca0000004100 */
[----:B------:R1:W0:Y:S08]  /*39c0*/  I2F.F16 R14, R36 ;  /* 0x00000024000e7306 */ /* 0x0002300000200c00 */
[----:B------:R-:W4:Y:S01]  /*39d0*/  I2F.F16 R5, R7 ;  /* 0x0000000700057306 */ /* 0x000f220000200c00 */
[----:B------:R-:W-:Y:S01]  /*39e0*/  FFMA.FTZ R6, R26, R24, R35 ;  /* 0x000000181a067223 */ /* 0x000fe20000010023 */
[----:B------:R-:W-:-:S02]  /*39f0*/  HADD2.F32 R9, -RZ, R9.H1_H1 ;  /* 0x30000009ff097230 */ /* 0x000fc40000004100 */
[C---:B------:R-:W-:Y:S01]  /*3a00*/  FFMA.FTZ R26, R24.reuse, R25, R15 ;  /* 0x00000019181a7223 */ /* 0x040fe2000001000f */
[----:B--2---:R-:W-:Y:S02]  /*3a10*/  HADD2.F32 R19, -RZ, R19.H0_H0 ;  /* 0x20000013ff137230 */ /* 0x004fe40000004100 */
[----:B-1----:R-:W-:Y:S02]  /*3a20*/  HADD2.F32 R36, -RZ, R23.H0_H0 ;  /* 0x20000017ff247230 */ /* 0x002fe40000004100 */
[----:B---3--:R-:W-:Y:S02]  /*3a30*/  HADD2.F32 R15, -RZ, R22.H0_H0 ;  /* 0x20000016ff0f7230 */ /* 0x008fe40000004100 */
[----:B------:R-:W-:Y:S01]  /*3a40*/  FFMA.FTZ R19, R19, R9, R6 ;  /* 0x0000000913137223 */ /* 0x000fe20000010006 */
[----:B------:R-:W-:Y:S02]  /*3a50*/  HADD2.F32 R13, -RZ, R13.H0_H0 ;  /* 0x2000000dff0d7230 */ /* 0x000fe40000004100 */
[----:B------:R-:W-:Y:S01]  /*3a60*/  FFMA.FTZ R37, R24, R36, R37 ;  /* 0x0000002418257223 */ /* 0x000fe20000010025 */
[----:B0-----:R-:W-:-:S02]  /*3a70*/  HADD2.F32 R14, -RZ, R14.H0_H0 ;  /* 0x2000000eff0e7230 */ /* 0x001fc40000004100 */
[----:B------:R-:W-:Y:S01]  /*3a80*/  FFMA.FTZ R15, R24, R15, R8 ;  /* 0x0000000f180f7223 */ /* 0x000fe20000010008 */
[----:B----4-:R-:W-:Y:S02]  /*3a90*/  HADD2.F32 R6, -RZ, R5.H0_H0 ;  /* 0x20000005ff067230 */ /* 0x010fe40000004100 */
        /* <DEDUP_REMOVED lines=25> */
[----:B------:R-:W-:Y:S02]  /*3c30*/  HFMA2 R30, R19, 1, 1, R4 ;  /* 0x3c003c00131e7831 */ /* 0x000fe40000000004 */
[----:B------:R-:W-:Y:S02]  /*3c40*/  IMAD.MOV.U32 R33, RZ, RZ, R21 ;  /* 0x000000ffff217224 */ /* 0x000fe400078e0015 */
[----:B------:R-:W-:-:S02]  /*3c50*/  HADD2 R29, R37, R18 ;  /* 0x00000012251d7230 */ /* 0x000fc40000000000 */
[----:B------:R-:W-:Y:S01]  /*3c60*/  IMAD.WIDE R22, R31, 0x4, R10 ;  /* 0x000000041f167825 */ /* 0x000fe200078e020a */
[----:B------:R-:W-:-:S12]  /*3c70*/  UIADD3 UR4, UPT, UPT, UR4, 0x40, URZ ;  /* 0x0000004004047890 */ /* 0x000fd8000fffe0ff */
.L_x_5094:
[----:B------:R-:W0:Y:S01]  /*3c80*/  LDC.64 R36, c[0x0][0x3a0] ;  /* 0x0000e800ff247b82 */ /* 0x000e220000000a00 */
[----:B------:R-:W-:Y:S01]  /*3c90*/  VIMNMX R4, PT, PT, R32, UR9, PT ;  /* 0x0000000920047c48 */ /* 0x000fe2000bfe0100 */
[----:B------:R-:W-:-:S03]  /*3ca0*/  IMAD R5, R31, UR8, R20 ;  /* 0x000000081f057c24 */ /* 0x000fc6000f8e0214 */
[----:B------:R-:W-:Y:S01]  /*3cb0*/  ISETP.GT.AND P0, PT, R4, R33, PT ;  /* 0x000000210400720c */ /* 0x000fe20003f04270 */
[----:B0-----:R-:W-:-:S12]  /*3cc0*/  IMAD.WIDE R36, R5, 0x2, R36 ;  /* 0x0000000205247825 */ /* 0x001fd800078e0224 */
[----:B------:R-:W-:Y:S05]  /*3cd0*/  @!P0 BRA `(.L_x_5095) ;  /* 0x0000001400bc8947 */ /* 0x000fea0003800000 */
[----:B------:R-:W-:-:S07]  /*3ce0*/  VIMNMX.U32 R32, PT, PT, R32, UR9, PT ;  /* 0x0000000920207c48 */ /* 0x000fce000bfe0000 */
.L_x_5096:
[----:B------:R-:W2:Y:S01]  /*3cf0*/  LDG.E.128.CONSTANT R24, desc[UR6][R22.64] ;  /* 0x0000000616187981 */ /* 0x000ea2000c1e9d00 */
[----:B------:R-:W-:-:S03]  /*3d00*/  IMAD.WIDE R4, R31, 0x4, R22 ;  /* 0x000000041f047825 */ /* 0x000fc600078e0216 */
[----:B------:R-:W0:Y:S04]  /*3d10*/  LDS.128 R16, [UR4] ;  /* 0x00000004ff107984 */ /* 0x000e280008000c00 */
[----:B------:R-:W3:Y:S01]  /*3d20*/  LDG.E.128.CONSTANT R8, desc[UR6][R4.64] ;  /* 0x0000000604087981 */ /* 0x000ee2000c1e9d00 */
[----:B------:R-:W-:-:S05]  /*3d30*/  IMAD.WIDE R20, R31, 0x4, R4 ;  /* 0x000000041f147825 */ /* 0x000fca00078e0204 */
[----:B------:R-:W4:Y:S01]  /*3d40*/  LDG.E.128.CONSTANT R12, desc[UR6][R20.64] ;  /* 0x00000006140c7981 */ /* 0x000f22000c1e9d00 */
[----:B------:R-:W-:Y:S01]  /*3d50*/  IMAD.WIDE R38, R31, 0x4, R20 ;  /* 0x000000041f267825 */ /* 0x000fe200078e0214 */
[----:B--2---:R-:W-:Y:S02]  /*3d60*/  LOP3.LUT R6, R24, 0x3f003f, RZ, 0xc0, !PT ;  /* 0x003f003f18067812 */ /* 0x004fe400078ec0ff */
[----:B------:R-:W-:Y:S02]  /*3d70*/  SHF.R.U32.HI R7, RZ, 0x6, R24 ;  /* 0x00000006ff077819 */ /* 0x000fe40000011618 */
[----:B------:R-:W-:Y:S02]  /*3d80*/  LOP3.LUT R6, R6, 0x64006400, RZ, 0xfc, !PT ;  /* 0x6400640006067812 */ /* 0x000fe400078efcff */
[----:B------:R-:W-:Y:S02]  /*3d90*/  LOP3.LUT R7, R7, 0x3f003f, RZ, 0xc0, !PT ;  /* 0x003f003f07077812 */ /* 0x000fe400078ec0ff */
[----:B---3--:R-:W-:Y:S01]  /*3da0*/  LOP3.LUT R23, R8, 0x3f003f, RZ, 0xc0, !PT ;  /* 0x003f003f08177812 */ /* 0x008fe200078ec0ff */
[----:B------:R-:W-:Y:S01]  /*3db0*/  HADD2 R6, R6, -1056, -1056 ;  /* 0xe420e42006067430 */ /* 0x000fe20000000000 */
[----:B------:R-:W-:-:S02]  /*3dc0*/  LOP3.LUT R7, R7, 0x64006400, RZ, 0xfc, !PT ;  /* 0x6400640007077812 */ /* 0x000fc400078efcff */
[----:B------:R-:W-:Y:S01]  /*3dd0*/  SHF.R.U32.HI R34, RZ, 0x6, R8 ;  /* 0x00000006ff227819 */ /* 0x000fe20000011608 */
[----:B0-----:R-:W-:Y:S01]  /*3de0*/  HFMA2 R6, R6, R16, RZ ;  /* 0x0000001006067231 */ /* 0x001fe200000000ff */
[----:B------:R-:W-:Y:S01]  /*3df0*/  LOP3.LUT R23, R23, 0x64006400, RZ, 0xfc, !PT ;  /* 0x6400640017177812 */ /* 0x000fe200078efcff */
[----:B------:R-:W-:Y:S01]  /*3e00*/  HADD2 R22, R7, -1056, -1056 ;  /* 0xe420e42007167430 */ /* 0x000fe20000000000 */
[----:B------:R-:W-:Y:S02]  /*3e10*/  LOP3.LUT R34, R34, 0x3f003f, RZ, 0xc0, !PT ;  /* 0x003f003f22227812 */ /* 0x000fe400078ec0ff */
[----:B------:R-:W-:Y:S01]  /*3e20*/  SHF.R.U32.HI R24, RZ, 0xc, R24 ;  /* 0x0000000cff187819 */ /* 0x000fe20000011618 */
[----:B------:R-:W-:Y:S01]  /*3e30*/  HFMA2 R22, R22, R17, R6 ;  /* 0x0000001116167231 */ /* 0x000fe20000000006 */
[----:B------:R-:W-:Y:S01]  /*3e40*/  LOP3.LUT R34, R34, 0x64006400, RZ, 0xfc, !PT ;  /* 0x6400640022227812 */ /* 0x000fe200078efcff */
[----:B------:R-:W0:Y:S01]  /*3e50*/  LDS.128 R4, [UR4+0x10] ;  /* 0x00001004ff047984 */ /* 0x000e220008000c00 */
[----:B------:R-:W-:Y:S01]  /*3e60*/  HADD2 R23, R23, -1056, -1056 ;  /* 0xe420e42017177430 */ /* 0x000fe20000000000 */
[----:B------:R-:W-:-:S02]  /*3e70*/  LOP3.LUT R35, R24, 0xf000f, RZ, 0xc0, !PT ;  /* 0x000f000f18237812 */ /* 0x000fc400078ec0ff */
[----:B------:R-:W-:Y:S01]  /*3e80*/  SHF.R.U32.HI R8, RZ, 0xc, R8 ;  /* 0x0000000cff087819 */ /* 0x000fe20000011608 */
[----:B------:R-:W-:Y:S02]  /*3e90*/  HFMA2 R22, R23, R18, R22 ;  /* 0x0000001217167231 */ /* 0x000fe40000000016 */
[----:B------:R-:W-:Y:S01]  /*3ea0*/  HADD2 R23, R34, -1056, -1056 ;  /* 0xe420e42022177430 */ /* 0x000fe20000000000 */
[----:B----4-:R-:W-:-:S03]  /*3eb0*/  SHF.R.U32.HI R34, RZ, 0xa, R12 ;  /* 0x0000000aff227819 */ /* 0x010fc6000001160c */
[----:B------:R-:W-:Y:S01]  /*3ec0*/  HFMA2 R23, R23, R19, R22 ;  /* 0x0000001317177231 */ /* 0x000fe20000000016 */
[----:B------:R-:W-:-:S04]  /*3ed0*/  LOP3.LUT R22, R12, 0x3f003f, RZ, 0xc0, !PT ;  /* 0x003f003f0c167812 */ /* 0x000fc800078ec0ff */
[----:B------:R-:W-:Y:S02]  /*3ee0*/  LOP3.LUT R24, R22, 0x64006400, RZ, 0xfc, !PT ;  /* 0x6400640016187812 */ /* 0x000fe400078efcff */
[----:B------:R-:W-:-:S03]  /*3ef0*/  SHF.R.U32.HI R22, RZ, 0x8, R12 ;  /* 0x00000008ff167819 */ /* 0x000fc6000001160c */
[----:B------:R-:W-:Y:S01]  /*3f00*/  HADD2 R24, R24, -1056, -1056 ;  /* 0xe420e42018187430 */ /* 0x000fe20000000000 */
[----:B------:R-:W-:Y:S02]  /*3f10*/  LOP3.LUT R22, R35, 0x300030, R22, 0xf8, !PT ;  /* 0x0030003023167812 */ /* 0x000fe400078ef816 */
[----:B------:R-:W-:Y:S02]  /*3f20*/  LOP3.LUT R35, R8, 0xf000f, RZ, 0xc0, !PT ;  /* 0x000f000f08237812 */ /* 0x000fe400078ec0ff */
[----:B------:R-:W-:Y:S02]  /*3f30*/  LOP3.LUT R8, R25, 0x3f003f, RZ, 0xc0, !PT ;  /* 0x003f003f19087812 */ /* 0x000fe400078ec0ff */
[----:B------:R-:W-:Y:S02]  /*3f40*/  LOP3.LUT R34, R35, 0x300030, R34, 0xf8, !PT ;  /* 0x0030003023227812 */ /* 0x000fe400078ef822 */
[----:B------:R-:W-:Y:S02]  /*3f50*/  LOP3.LUT R8, R8, 0x64006400, RZ, 0xfc, !PT ;  /* 0x6400640008087812 */ /* 0x000fe400078efcff */
[----:B------:R-:W-:-:S03]  /*3f60*/  LOP3.LUT R22, R22, 0x64006400, RZ, 0xfc, !PT ;  /* 0x6400640016167812 */ /* 0x000fc600078efcff */
[----:B------:R-:W-:-:S04]  /*3f70*/  HADD2 R8, R8, -1056, -1056 ;  /* 0xe420e42008087430 */ /* 0x000fc80000000000 */
[----:B------:R-:W-:Y:S02]  /*3f80*/  HFMA2 R8, R8, R16, RZ.H0_H0 ;  /* 0x0000001008087231 */ /* 0x000fe400000400ff */
[----:B0-----:R-:W-:Y:S01]  /*3f90*/  HFMA2 R23, R24, R4, R23 ;  /* 0x0000000418177231 */ /* 0x001fe20000000017 */
[--C-:B------:R-:W-:Y:S02]  /*3fa0*/  SHF.R.U32.HI R24, RZ, 0x6, R25.reuse ;  /* 0x00000006ff187819 */ /* 0x100fe40000011619 */
[----:B------:R-:W-:Y:S02]  /*3fb0*/  SHF.R.U32.HI R25, RZ, 0xc, R25 ;  /* 0x0000000cff197819 */ /* 0x000fe40000011619 */
        /* <DEDUP_REMOVED lines=29> */
[----:B------:R-:W-:Y:S02]  /*4190*/  LOP3.LUT R8, R25, 0xf000f, RZ, 0xc0, !PT ;  /* 0x000f000f19087812 */ /* 0x000fe400078ec0ff */
[----:B------:R-:W-:Y:S02]  /*41a0*/  SHF.R.U32.HI R25, RZ, 0x8, R13 ;  /* 0x00000008ff197819 */ /* 0x000fe4000001160d */
[----:B------:R-:W-:-:S02]  /*41b0*/  LOP3.LUT R23, R23, 0x3f003f, RZ, 0xc0, !PT ;  /* 0x003f003f17177812 */ /* 0x000fc400078ec0ff */
[----:B------:R-:W-:Y:S02]  /*41c0*/  LOP3.LUT R25, R8, 0x300030, R25, 0xf8, !PT ;  /* 0x0030003008197812 */ /* 0x000fe400078ef819 */
[----:B------:R-:W-:Y:S02]  /*41d0*/  LOP3.LUT R8, R26, 0x3f003f, RZ, 0xc0, !PT ;  /* 0x003f003f1a087812 */ /* 0x000fe400078ec0ff */
[----:B------:R-:W-:Y:S02]  /*41e0*/  LOP3.LUT R23, R23, 0x64006400, RZ, 0xfc, !PT ;  /* 0x6400640017177812 */ /* 0x000fe400078efcff */
[----:B------:R-:W-:Y:S01]  /*41f0*/  LOP3.LUT R8, R8, 0x64006400, RZ, 0xfc, !PT ;  /* 0x6400640008087812 */ /* 0x000fe200078efcff */
[----:B------:R-:W-:Y:S01]  /*4200*/  IMAD.WIDE R40, R31, 0x4, R38 ;  /* 0x000000041f287825 */ /* 0x000fe200078e0226 */
[----:B------:R-:W-:-:S03]  /*4210*/  SHF.R.U32.HI R13, RZ, 0xa, R13 ;  /* 0x0000000aff0d7819 */ /* 0x000fc6000001160d */
[----:B------:R-:W-:Y:S02]  /*4220*/  HADD2 R23, R23, -1056, -1056 ;  /* 0xe420e42017177430 */ /* 0x000fe40000000000 */
[----:B------:R-:W-:-:S04]  /*4230*/  HADD2 R8, R8, -1056, -1056 ;  /* 0xe420e42008087430 */ /* 0x000fc80000000000 */
[----:B------:R-:W-:-:S04]  /*4240*/  HFMA2 R8, R8, R16, RZ ;  /* 0x0000001008087231 */ /* 0x000fc800000000ff */
        /* <DEDUP_REMOVED lines=22> */
[----:B------:R-:W-:Y:S01]  /*43b0*/  HFMA2 R16, R23, R16, RZ ;  /* 0x0000001017107231 */ /* 0x000fe200000000ff */
[----:B------:R-:W-:-:S04]  /*43c0*/  SHF.R.U32.HI R23, RZ, 0x6, R27 ;  /* 0x00000006ff177819 */ /* 0x000fc8000001161b */
[----:B------:R-:W-:-:S04]  /*43d0*/  LOP3.LUT R23, R23, 0x3f003f, RZ, 0xc0, !PT ;  /* 0x003f003f17177812 */ /* 0x000fc800078ec0ff */
[----:B------:R-:W-:-:S05]  /*43e0*/  LOP3.LUT R23, R23, 0x64006400, RZ, 0xfc, !PT ;  /* 0x6400640017177812 */ /* 0x000fca00078efcff */
[----:B------:R-:W-:-:S04]  /*43f0*/  HADD2 R23, R23, -1056, -1056 ;  /* 0xe420e42017177430 */ /* 0x000fc80000000000 */
[----:B------:R-:W-:Y:S01]  /*4400*/  HFMA2 R23, R23, R17, R16 ;  /* 0x0000001117177231 */ /* 0x000fe20000000010 */
[----:B------:R-:W-:Y:S02]  /*4410*/  LOP3.LUT R16, R11, 0x3f003f, RZ, 0xc0, !PT ;  /* 0x003f003f0b107812 */ /* 0x000fe400078ec0ff */
[----:B------:R-:W-:Y:S02]  /*4420*/  SHF.R.U32.HI R17, RZ, 0x6, R15 ;  /* 0x00000006ff117819 */ /* 0x000fe4000001160f */
[----:B------:R-:W-:Y:S02]  /*4430*/  LOP3.LUT R16, R16, 0x64006400, RZ, 0xfc, !PT ;  /* 0x6400640010107812 */ /* 0x000fe400078efcff */
[----:B------:R-:W-:-:S03]  /*4440*/  LOP3.LUT R17, R17, 0x3f003f, RZ, 0xc0, !PT ;  /* 0x003f003f11117812 */ /* 0x000fc600078ec0ff */
[----:B------:R-:W-:Y:S01]  /*4450*/  HADD2 R16, R16, -1056, -1056 ;  /* 0xe420e42010107430 */ /* 0x000fe20000000000 */
[----:B------:R-:W-:-:S03]  /*4460*/  LOP3.LUT R17, R17, 0x64006400, RZ, 0xfc, !PT ;  /* 0x6400640011117812 */ /* 0x000fc600078efcff */
[----:B------:R-:W-:Y:S01]  /*4470*/  HFMA2 R23, R16, R18, R23 ;  /* 0x0000001210177231 */ /* 0x000fe20000000017 */
[----:B------:R-:W-:Y:S01]  /*4480*/  SHF.R.U32.HI R16, RZ, 0x6, R11 ;  /* 0x00000006ff107819 */ /* 0x000fe2000001160b */
[----:B------:R-:W-:-:S03]  /*4490*/  HADD2 R17, R17, -1056, -1056 ;  /* 0xe420e42011117430 */ /* 0x000fc60000000000 */
[----:B------:R-:W-:-:S04]  /*44a0*/  LOP3.LUT R16, R16, 0x3f003f, RZ, 0xc0, !PT ;  /* 0x003f003f10107812 */ /* 0x000fc800078ec0ff */
[----:B------:R-:W-:-:S05]  /*44b0*/  LOP3.LUT R16, R16, 0x64006400, RZ, 0xfc, !PT ;  /* 0x6400640010107812 */ /* 0x000fca00078efcff */
[----:B------:R-:W-:-:S04]  /*44c0*/  HADD2 R16, R16, -1056, -1056 ;  /* 0xe420e42010107430 */ /* 0x000fc80000000000 */
[----:B------:R-:W-:Y:S01]  /*44d0*/  HFMA2 R19, R16, R19, R23 ;  /* 0x0000001310137231 */ /* 0x000fe20000000017 */
[----:B------:R-:W-:-:S04]  /*44e0*/  LOP3.LUT R16, R15, 0x3f003f, RZ, 0xc0, !PT ;  /* 0x003f003f0f107812 */ /* 0x000fc800078ec0ff */
[----:B------:R-:W-:-:S05]  /*44f0*/  LOP3.LUT R16, R16, 0x64006400, RZ, 0xfc, !PT ;  /* 0x6400640010107812 */ /* 0x000fca00078efcff */
[----:B------:R-:W-:-:S04]  /*4500*/  HADD2 R16, R16, -1056, -1056 ;  /* 0xe420e42010107430 */ /* 0x000fc80000000000 */
[----:B------:R-:W-:Y:S02]  /*4510*/  HFMA2 R16, R16, R4, R19 ;  /* 0x0000000410107231 */ /* 0x000fe40000000013 */
[----:B------:R-:W-:Y:S02]  /*4520*/  HADD2 R4, R22, -1056, -1056 ;  /* 0xe420e42016047430 */ /* 0x000fe40000000000 */
[----:B------:R0:W2:Y:S01]  /*4530*/  LDG.E.128.CONSTANT R20, desc[UR6][R38.64] ;  /* 0x0000000626147981 */ /* 0x0000a2000c1e9d00 */
[----:B------:R-:W-:Y:S01]  /*4540*/  HFMA2 R5, R17, R5, R16 ;  /* 0x0000000511057231 */ /* 0x000fe20000000010 */
[----:B------:R-:W-:-:S04]  /*4550*/  LOP3.LUT R16, R9, 0xf000f, RZ, 0xc0, !PT ;  /* 0x000f000f09107812 */ /* 0x000fc800078ec0ff */
[----:B------:R-:W-:Y:S02]  /*4560*/  LOP3.LUT R13, R16, 0x300030, R13, 0xf8, !PT ;  /* 0x00300030100d7812 */ /* 0x000fe400078ef80d */
[----:B------:R-:W3:Y:S01]  /*4570*/  LDG.E.128.CONSTANT R16, desc[UR6][R40.64] ;  /* 0x0000000628107981 */ /* 0x000ee2000c1e9d00 */
[----:B------:R-:W-:Y:S02]  /*4580*/  LOP3.LUT R25, R25, 0x64006400, RZ, 0xfc, !PT ;  /* 0x6400640019197812 */ /* 0x000fe400078efcff */
[----:B------:R-:W-:Y:S02]  /*4590*/  SHF.R.U32.HI R26, RZ, 0xc, R26 ;  /* 0x0000000cff1a7819 */ /* 0x000fe4000001161a */
[----:B------:R-:W-:Y:S01]  /*45a0*/  SHF.R.U32.HI R27, RZ, 0xc, R27 ;  /* 0x0000000cff1b7819 */ /* 0x000fe2000001161b */
[----:B------:R-:W-:Y:S02]  /*45b0*/  HADD2 R9, R25, -1056, -1056 ;  /* 0xe420e42019097430 */ /* 0x000fe40000000000 */
[----:B------:R-:W-:Y:S01]  /*45c0*/  HFMA2 R4, R4, R6, R24 ;  /* 0x0000000604047231 */ /* 0x000fe20000000018 */
[----:B------:R-:W-:Y:S01]  /*45d0*/  LOP3.LUT R25, R26, 0xf000f, RZ, 0xc0, !PT ;  /* 0x000f000f1a197812 */ /* 0x000fe200078ec0ff */
[----:B0-----:R-:W-:-:S04]  /*45e0*/  IMAD.WIDE R38, R31, 0x4, R40 ;  /* 0x000000041f267825 */ /* 0x001fc800078e0228 */
[----:B------:R-:W-:Y:S01]  /*45f0*/  HFMA2 R9, R9, R6, R12 ;  /* 0x0000000609097231 */ /* 0x000fe2000000000c */
[----:B------:R-:W-:Y:S02]  /*4600*/  LOP3.LUT R27, R27, 0xf000f, RZ, 0xc0, !PT ;  /* 0x000f000f1b1b7812 */ /* 0x000fe400078ec0ff */
[----:B------:R-:W-:Y:S02]  /*4610*/  SHF.R.U32.HI R24, RZ, 0x8, R15 ;  /* 0x00000008ff187819 */ /* 0x000fe4000001160f */
[----:B------:R-:W-:Y:S02]  /*4620*/  SHF.R.U32.HI R12, RZ, 0x8, R14 ;  /* 0x00000008ff0c7819 */ /* 0x000fe4000001160e */
[----:B------:R-:W-:Y:S02]  /*4630*/  LOP3.LUT R35, R27, 0x300030, R24, 0xf8, !PT ;  /* 0x003000301b237812 */ /* 0x000fe400078ef818 */
[----:B------:R-:W-:Y:S02]  /*4640*/  LOP3.LUT R12, R25, 0x300030, R12, 0xf8, !PT ;  /* 0x00300030190c7812 */ /* 0x000fe400078ef80c */
[----:B------:R-:W4:Y:S02]  /*4650*/  LDG.E.128.CONSTANT R24, desc[UR6][R38.64] ;  /* 0x0000000626187981 */ /* 0x000f24000c1e9d00 */
[----:B------:R-:W-:-:S05]  /*4660*/  LOP3.LUT R12, R12, 0x64006400, RZ, 0xfc, !PT ;  /* 0x640064000c0c7812 */ /* 0x000fca00078efcff */
[----:B------:R-:W-:-:S04]  /*4670*/  HADD2 R12, R12, -1056, -1056 ;  /* 0xe420e4200c0c7430 */ /* 0x000fc80000000000 */
[-C--:B------:R-:W-:Y:S01]  /*4680*/  HFMA2 R12, R12, R6.reuse, R8 ;  /* 0x000000060c0c7231 */ /* 0x080fe20000000008 */
[----:B------:R-:W-:Y:S02]  /*4690*/  LOP3.LUT R8, R35, 0x64006400, RZ, 0xfc, !PT ;  /* 0x6400640023087812 */ /* 0x000fe400078efcff */
[----:B------:R-:W-:Y:S02]  /*46a0*/  SHF.R.U32.HI R11, RZ, 0xc, R11 ;  /* 0x0000000cff0b7819 */ /* 0x000fe4000001160b */
[----:B------:R-:W-:Y:S01]  /*46b0*/  LOP3.LUT R13, R13, 0x64006400, RZ, 0xfc, !PT ;  /* 0x640064000d0d7812 */ /* 0x000fe200078efcff */
[----:B------:R-:W-:Y:S01]  /*46c0*/  HADD2 R8, R8, -1056, -1056 ;  /* 0xe420e42008087430 */ /* 0x000fe20000000000 */
[----:B------:R-:W-:Y:S02]  /*46d0*/  SHF.R.U32.HI R10, RZ, 0xc, R10 ;  /* 0x0000000cff0a7819 */ /* 0x000fe4000001160a */
[----:B------:R-:W-:Y:S01]  /*46e0*/  LOP3.LUT R11, R11, 0xf000f, RZ, 0xc0, !PT ;  /* 0x000f000f0b0b7812 */ /* 0x000fe200078ec0ff */
[----:B------:R-:W-:Y:S01]  /*46f0*/  HFMA2 R5, R8, R6, R5 ;  /* 0x0000000608057231 */ /* 0x000fe20000000005 */
[----:B------:R-:W-:Y:S01]  /*4700*/  SHF.R.U32.HI R6, RZ, 0xa, R14 ;  /* 0x0000000aff067819 */ /* 0x000fe2000001160e */
[----:B------:R-:W-:Y:S01]  /*4710*/  HADD2 R13, R13, -1056, -1056 ;  /* 0xe420e4200d0d7430 */ /* 0x000fe20000000000 */
[----:B------:R-:W-:-:S02]  /*4720*/  SHF.R.U32.HI R14, RZ, 0xa, R15 ;  /* 0x0000000aff0e7819 */ /* 0x000fc4000001160f */
[----:B------:R-:W-:Y:S01]  /*4730*/  LOP3.LUT R35, R10, 0xf000f, RZ, 0xc0, !PT ;  /* 0x000f000f0a237812 */ /* 0x000fe200078ec0ff */
[----:B------:R-:W-:Y:S01]  /*4740*/  HFMA2 R13, R13, R7, R9 ;  /* 0x000000070d0d7231 */ /* 0x000fe20000000009 */
[----:B------:R-:W-:Y:S02]  /*4750*/  LOP3.LUT R14, R11, 0x300030, R14, 0xf8, !PT ;  /* 0x003000300b0e7812 */ /* 0x000fe400078ef80e */
[----:B------:R-:W0:Y:S01]  /*4760*/  LDS.128 R8, [UR4+0x20] ;  /* 0x00002004ff087984 */ /* 0x000e220008000c00 */
[----:B------:R-:W-:Y:S02]  /*4770*/  LOP3.LUT R34, R34, 0x64006400, RZ, 0xfc, !PT ;  /* 0x6400640022227812 */ /* 0x000fe400078efcff */
[----:B------:R-:W-:-:S03]  /*4780*/  LOP3.LUT R14, R14, 0x64006400, RZ, 0xfc, !PT ;  /* 0x640064000e0e7812 */ /* 0x000fc600078efcff */
[----:B------:R-:W-:Y:S01]  /*4790*/  HADD2 R34, R34, -1056, -1056 ;  /* 0xe420e42022227430 */ /* 0x000fe20000000000 */
[----:B------:R-:W-:Y:S01]  /*47a0*/  LOP3.LUT R6, R35, 0x300030, R6, 0xf8, !PT ;  /* 0x0030003023067812 */ /* 0x000fe200078ef806 */
[----:B------:R-:W-:Y:S02]  /*47b0*/  HADD2 R14, R14, -1056, -1056 ;  /* 0xe420e4200e0e7430 */ /* 0x000fe40000000000 */
[-C--:B------:R-:W-:Y:S01]  /*47c0*/  HFMA2 R4, R34, R7.reuse, R4 ;  /* 0x0000000722047231 */ /* 0x080fe20000000004 */
[----:B------:R-:W-:Y:S01]  /*47d0*/  LOP3.LUT R6, R6, 0x64006400, RZ, 0xfc, !PT ;  /* 0x6400640006067812 */ /* 0x000fe200078efcff */
[----:B------:R-:W-:Y:S02]  /*47e0*/  HFMA2 R5, R14, R7, R5 ;  /* 0x000000070e057231 */ /* 0x000fe40000000005 */
[----:B------:R-:W-:Y:S02]  /*47f0*/  HADD2 R15, R4.H0_H0, R4.H1_H1 ;  /* 0x30000004040f7230 */ /* 0x000fe40000000800 */
[----:B------:R-:W-:-:S04]  /*4800*/  HADD2 R6, R6, -1056, -1056 ;  /* 0xe420e42006067430 */ /* 0x000fc80000000000 */
[----:B------:R-:W-:Y:S02]  /*4810*/  HFMA2 R12, R6, R7, R12 ;  /* 0x00000007060c7231 */ /* 0x000fe4000000000c */
[----:B------:R-:W-:Y:S01]  /*4820*/  HADD2 R13, R13.H0_H0, R13.H1_H1 ;  /* 0x3000000d0d0d7230 */ /* 0x000fe20000000800 */
[----:B------:R-:W-:-:S04]  /*4830*/  PRMT R28, R28, 0x5410, R0 ;  /* 0x000054101c1c7816 */ /* 0x000fc80000000000 */
[----:B------:R-:W-:-:S05]  /*4840*/  PRMT R15, R15, 0x5410, R13 ;  /* 0x000054100f0f7816 */ /* 0x000fca000000000d */
[----:B------:R-:W-:Y:S01]  /*4850*/  HFMA2 R30, R15, R28, R30 ;  /* 0x0000001c0f1e7231 */ /* 0x000fe2000000001e */
[----:B------:R-:W-:-:S04]  /*4860*/  IADD3 R33, PT, PT, R33, 0x20, RZ ;  /* 0x0000002021217810 */ /* 0x000fc80007ffe0ff */
[----:B------:R-:W-:Y:S02]  /*4870*/  ISETP.GE.AND P0, PT, R33, R32, PT ;  /* 0x000000202100720c */ /* 0x000fe40003f06270 */
        /* <DEDUP_REMOVED lines=11> */
[----:B------:R-:W-:-:S03]  /*4930*/  LOP3.LUT R7, R7, 0x3f003f, RZ, 0xc0, !PT ;  /* 0x003f003f07077812 */ /* 0x000fc600078ec0ff */
[----:B------:R-:W-:Y:S01]  /*4940*/  HFMA2 R4, R4, R9, R14 ;  /* 0x0000000904047231 */ /* 0x000fe2000000000e */
[----:B------:R-:W-:Y:S01]  /*4950*/  LOP3.LUT R7, R7, 0x64006400, RZ, 0xfc, !PT ;  /* 0x6400640007077812 */ /* 0x000fe200078efcff */
[----:B------:R-:W-:Y:S02]  /*4960*/  HADD2 R6, R6, -1056, -1056 ;  /* 0xe420e42006067430 */ /* 0x000fe40000000000 */
[----:B------:R-:W-:Y:S01]  /*4970*/  HADD2 R14, R12.H0_H0, R12.H1_H1 ;  /* 0x3000000c0c0e7230 */ /* 0x000fe20000000800 */
[----:B------:R-:W-:Y:S01]  /*4980*/  SHF.R.U32.HI R16, RZ, 0xc, R16 ;  /* 0x0000000cff107819 */ /* 0x000fe20000011610 */
[----:B------:R-:W-:Y:S02]  /*4990*/  HADD2 R12, R5.H0_H0, R5.H1_H1 ;  /* 0x30000005050c7230 */ /* 0x000fe40000000800 */
[----:B------:R-:W-:Y:S02]  /*49a0*/  HFMA2 R4, R6, R10, R4 ;  /* 0x0000000a06047231 */ /* 0x000fe40000000004 */
[----:B------:R-:W-:Y:S01]  /*49b0*/  HADD2 R7, R7, -1056, -1056 ;  /* 0xe420e42007077430 */ /* 0x000fe20000000000 */
[----:B------:R-:W-:-:S03]  /*49c0*/  SHF.R.U32.HI R5, RZ, 0xc, R20 ;  /* 0x0000000cff057819 */ /* 0x000fc60000011614 */
[----:B------:R-:W-:Y:S01]  /*49d0*/  HFMA2 R20, R7, R11, R4 ;  /* 0x0000000b07147231 */ /* 0x000fe20000000004 */
[----:B------:R-:W-:Y:S02]  /*49e0*/  LOP3.LUT R5, R5, 0xf000f, RZ, 0xc0, !PT ;  /* 0x000f000f05057812 */ /* 0x000fe400078ec0ff */
[----:B------:R-:W-:Y:S02]  /*49f0*/  LOP3.LUT R7, R16, 0xf000f, RZ, 0xc0, !PT ;  /* 0x000f000f10077812 */ /* 0x000fe400078ec0ff */
[--C-:B----4-:R-:W-:Y:S02]  /*4a00*/  SHF.R.U32.HI R34, RZ, 0x8, R24.reuse ;  /* 0x00000008ff227819 */ /* 0x110fe40000011618 */
[----:B------:R-:W-:Y:S02]  /*4a10*/  SHF.R.U32.HI R16, RZ, 0xa, R24 ;  /* 0x0000000aff107819 */ /* 0x000fe40000011618 */
[----:B------:R-:W-:Y:S02]  /*4a20*/  LOP3.LUT R34, R5, 0x300030, R34, 0xf8, !PT ;  /* 0x0030003005227812 */ /* 0x000fe400078ef822 */
[----:B------:R-:W-:-:S02]  /*4a30*/  LOP3.LUT R16, R7, 0x300030, R16, 0xf8, !PT ;  /* 0x0030003007107812 */ /* 0x000fc400078ef810 */
[----:B------:R-:W0:Y:S01]  /*4a40*/  LDS.128 R4, [UR4+0x30] ;  /* 0x00003004ff047984 */ /* 0x000e220008000c00 */
[----:B------:R-:W-:Y:S02]  /*4a50*/  SHF.R.U32.HI R15, RZ, 0x6, R21 ;  /* 0x00000006ff0f7819 */ /* 0x000fe40000011615 */
[----:B------:R-:W-:Y:S02]  /*4a60*/  LOP3.LUT R13, R21, 0x3f003f, RZ, 0xc0, !PT ;  /* 0x003f003f150d7812 */ /* 0x000fe400078ec0ff */
[----:B------:R-:W-:Y:S02]  /*4a70*/  LOP3.LUT R15, R15, 0x3f003f, RZ, 0xc0, !PT ;  /* 0x003f003f0f0f7812 */ /* 0x000fe400078ec0ff */
[----:B------:R-:W-:Y:S02]  /*4a80*/  LOP3.LUT R13, R13, 0x64006400, RZ, 0xfc, !PT ;  /* 0x640064000d0d7812 */ /* 0x000fe400078efcff */
[----:B------:R-:W-:-:S03]  /*4a90*/  LOP3.LUT R15, R15, 0x64006400, RZ, 0xfc, !PT ;  /* 0x640064000f0f7812 */ /* 0x000fc600078efcff */
[----:B------:R-:W-:Y:S02]  /*4aa0*/  HADD2 R13, R13, -1056, -1056 ;  /* 0xe420e4200d0d7430 */ /* 0x000fe40000000000 */
[----:B------:R-:W-:Y:S02]  /*4ab0*/  HADD2 R15, R15, -1056, -1056 ;  /* 0xe420e4200f0f7430 */ /* 0x000fe40000000000 */
[----:B------:R-:W-:Y:S01]  /*4ac0*/  HFMA2 R13, R13, R8, RZ ;  /* 0x000000080d0d7231 */ /* 0x000fe200000000ff */
[----:B------:R-:W-:Y:S02]  /*4ad0*/  LOP3.LUT R40, R24, 0x3f003f, RZ, 0xc0, !PT ;  /* 0x003f003f18287812 */ /* 0x000fe400078ec0ff */
[----:B------:R-:W-:Y:S01]  /*4ae0*/  SHF.R.U32.HI R35, RZ, 0x6, R24 ;  /* 0x00000006ff237819 */ /* 0x000fe20000011618 */
[----:B------:R-:W-:Y:S01]  /*4af0*/  HFMA2 R13, R15, R9, R13 ;  /* 0x000000090f0d7231 */ /* 0x000fe2000000000d */
        /* <DEDUP_REMOVED lines=9> */
[----:B------:R-:W-:-:S02]  /*4b90*/  HFMA2 R13, R15, R10, R13 ;  /* 0x0000000a0f0d7231 */ /* 0x000fc4000000000d */
[----:B0-----:R-:W-:Y:S02]  /*4ba0*/  HFMA2 R20, R24, R4, R20 ;  /* 0x0000000418147231 */ /* 0x001fe40000000014 */
[----:B------:R-:W-:Y:S01]  /*4bb0*/  HADD2 R34, R34, -1056, -1056 ;  /* 0xe420e42022227430 */ /* 0x000fe20000000000 */
[--C-:B------:R-:W-:Y:S01]  /*4bc0*/  SHF.R.U32.HI R15, RZ, 0x6, R17.reuse ;  /* 0x00000006ff0f7819 */ /* 0x100fe20000011611 */
[----:B------:R-:W-:Y:S01]  /*4bd0*/  HFMA2 R20, R35, R5, R20 ;  /* 0x0000000523147231 */ /* 0x000fe20000000014 */
[----:B------:R-:W-:Y:S02]  /*4be0*/  SHF.R.U32.HI R17, RZ, 0xc, R17 ;  /* 0x0000000cff117819 */ /* 0x000fe40000011611 */
[----:B------:R-:W-:Y:S01]  /*4bf0*/  SHF.R.U32.HI R24, RZ, 0xc, R21 ;  /* 0x0000000cff187819 */ /* 0x000fe20000011615 */
[----:B------:R-:W-:Y:S01]  /*4c00*/  HFMA2 R20, R34, R6, R20 ;  /* 0x0000000622147231 */ /* 0x000fe20000000014 */
[----:B------:R-:W-:Y:S02]  /*4c10*/  LOP3.LUT R34, R17, 0xf000f, RZ, 0xc0, !PT ;  /* 0x000f000f11227812 */ /* 0x000fe400078ec0ff */
[----:B------:R-:W-:-:S02]  /*4c20*/  LOP3.LUT R17, R22, 0x3f003f, RZ, 0xc0, !PT ;  /* 0x003f003f16117812 */ /* 0x000fc400078ec0ff */
[----:B------:R-:W-:Y:S02]  /*4c30*/  LOP3.LUT R21, R23, 0x3f003f, RZ, 0xc0, !PT ;  /* 0x003f003f17157812 */ /* 0x000fe400078ec0ff */
[----:B------:R-:W-:Y:S02]  /*4c40*/  LOP3.LUT R17, R17, 0x64006400, RZ, 0xfc, !PT ;  /* 0x6400640011117812 */ /* 0x000fe400078efcff */
[----:B------:R-:W-:-:S03]  /*4c50*/  LOP3.LUT R21, R21, 0x64006400, RZ, 0xfc, !PT ;  /* 0x6400640015157812 */ /* 0x000fc600078efcff */
[----:B------:R-:W-:Y:S02]  /*4c60*/  HADD2 R17, R17, -1056, -1056 ;  /* 0xe420e42011117430 */ /* 0x000fe40000000000 */
[----:B------:R-:W-:Y:S02]  /*4c70*/  HADD2 R21, R21, -1056, -1056 ;  /* 0xe420e42015157430 */ /* 0x000fe40000000000 */
[-C--:B------:R-:W-:Y:S02]  /*4c80*/  HFMA2 R17, R17, R8.reuse, RZ ;  /* 0x0000000811117231 */ /* 0x080fe400000000ff */
[----:B------:R-:W-:Y:S01]  /*4c90*/  HFMA2 R21, R21, R8, RZ.H0_H0 ;  /* 0x0000000815157231 */ /* 0x000fe200000400ff */
        /* <DEDUP_REMOVED lines=20> */
[----:B------:R-:W-:Y:S01]  /*4de0*/  HFMA2 R9, R21, R10, R9 ;  /* 0x0000000a15097231 */ /* 0x000fe20000000009 */
[----:B------:R-:W-:Y:S01]  /*4df0*/  SHF.R.U32.HI R10, RZ, 0x6, R18 ;  /* 0x00000006ff0a7819 */ /* 0x000fe20000011612 */
[----:B------:R-:W-:Y:S01]  /*4e00*/  HFMA2 R13, R15, R11, R13 ;  /* 0x0000000b0f0d7231 */ /* 0x000fe2000000000d */
[----:B------:R-:W-:Y:S02]  /*4e10*/  SHF.R.U32.HI R17, RZ, 0x6, R19 ;  /* 0x00000006ff117819 */ /* 0x000fe40000011613 */
[----:B------:R-:W-:-:S02]  /*4e20*/  LOP3.LUT R15, R25, 0x3f003f, RZ, 0xc0, !PT ;  /* 0x003f003f190f7812 */ /* 0x000fc400078ec0ff */
[----:B------:R-:W-:Y:S02]  /*4e30*/  LOP3.LUT R10, R10, 0x3f003f, RZ, 0xc0, !PT ;  /* 0x003f003f0a0a7812 */ /* 0x000fe400078ec0ff */
[----:B------:R-:W-:Y:S02]  /*4e40*/  LOP3.LUT R21, R17, 0x3f003f, RZ, 0xc0, !PT ;  /* 0x003f003f11157812 */ /* 0x000fe400078ec0ff */
[----:B------:R-:W-:Y:S02]  /*4e50*/  LOP3.LUT R15, R15, 0x64006400, RZ, 0xfc, !PT ;  /* 0x640064000f0f7812 */ /* 0x000fe400078efcff */
[----:B------:R-:W-:Y:S02]  /*4e60*/  LOP3.LUT R17, R10, 0x64006400, RZ, 0xfc, !PT ;  /* 0x640064000a117812 */ /* 0x000fe400078efcff */
[----:B------:R-:W-:Y:S01]  /*4e70*/  LOP3.LUT R10, R21, 0x64006400, RZ, 0xfc, !PT ;  /* 0x64006400150a7812 */ /* 0x000fe200078efcff */
[----:B------:R-:W-:Y:S02]  /*4e80*/  HADD2 R15, R15, -1056, -1056 ;  /* 0xe420e4200f0f7430 */ /* 0x000fe40000000000 */
[----:B------:R-:W-:Y:S01]  /*4e90*/  HADD2 R17, R17, -1056, -1056 ;  /* 0xe420e42011117430 */ /* 0x000fe20000000000 */
[----:B------:R-:W-:Y:S01]  /*4ea0*/  SHF.R.U32.HI R18, RZ, 0xc, R18 ;  /* 0x0000000cff127819 */ /* 0x000fe20000011612 */
[----:B------:R-:W-:-:S02]  /*4eb0*/  HADD2 R10, R10, -1056, -1056 ;  /* 0xe420e4200a0a7430 */ /* 0x000fc40000000000 */
[----:B------:R-:W-:Y:S01]  /*4ec0*/  HFMA2 R13, R15, R4, R13 ;  /* 0x000000040f0d7231 */ /* 0x000fe2000000000d */
[----:B------:R-:W-:Y:S01]  /*4ed0*/  SHF.R.U32.HI R15, RZ, 0x6, R25 ;  /* 0x00000006ff0f7819 */ /* 0x000fe20000011619 */
[-C--:B------:R-:W-:Y:S02]  /*4ee0*/  HFMA2 R8, R17, R11.reuse, R8 ;  /* 0x0000000b11087231 */ /* 0x080fe40000000008 */
[----:B------:R-:W-:Y:S01]  /*4ef0*/  HFMA2 R11, R10, R11, R9 ;  /* 0x0000000b0a0b7231 */ /* 0x000fe20000000009 */
[----:B------:R-:W-:Y:S02]  /*4f00*/  LOP3.LUT R10, R18, 0xf000f, RZ, 0xc0, !PT ;  /* 0x000f000f120a7812 */ /* 0x000fe400078ec0ff */
[----:B------:R-:W-:Y:S02]  /*4f10*/  SHF.R.U32.HI R17, RZ, 0xa, R26 ;  /* 0x0000000aff117819 */ /* 0x000fe4000001161a */
[----:B------:R-:W-:Y:S02]  /*4f20*/  LOP3.LUT R15, R15, 0x3f003f, RZ, 0xc0, !PT ;  /* 0x003f003f0f0f7812 */ /* 0x000fe400078ec0ff */
[----:B------:R-:W-:-:S02]  /*4f30*/  SHF.R.U32.HI R19, RZ, 0xc, R19 ;  /* 0x0000000cff137819 */ /* 0x000fc40000011613 */
[----:B------:R-:W-:Y:S02]  /*4f40*/  SHF.R.U32.HI R22, RZ, 0xc, R22 ;  /* 0x0000000cff167819 */ /* 0x000fe40000011616 */
[----:B------:R-:W-:Y:S02]  /*4f50*/  LOP3.LUT R17, R10, 0x300030, R17, 0xf8, !PT ;  /* 0x003000300a117812 */ /* 0x000fe400078ef811 */
[----:B------:R-:W-:Y:S02]  /*4f60*/  LOP3.LUT R15, R15, 0x64006400, RZ, 0xfc, !PT ;  /* 0x640064000f0f7812 */ /* 0x000fe400078efcff */
[----:B------:R-:W-:Y:S02]  /*4f70*/  LOP3.LUT R19, R19, 0xf000f, RZ, 0xc0, !PT ;  /* 0x000f000f13137812 */ /* 0x000fe400078ec0ff */
[----:B------:R-:W-:Y:S02]  /*4f80*/  SHF.R.U32.HI R10, RZ, 0xa, R27 ;  /* 0x0000000aff0a7819 */ /* 0x000fe4000001161b */
[----:B------:R-:W-:-:S02]  /*4f90*/  LOP3.LUT R21, R26, 0x3f003f, RZ, 0xc0, !PT ;  /* 0x003f003f1a157812 */ /* 0x000fc400078ec0ff */
[----:B------:R-:W-:Y:S02]  /*4fa0*/  LOP3.LUT R22, R22, 0xf000f, RZ, 0xc0, !PT ;  /* 0x000f000f16167812 */ /* 0x000fe400078ec0ff */
[----:B------:R-:W-:Y:S01]  /*4fb0*/  SHF.R.U32.HI R9, RZ, 0x8, R26 ;  /* 0x00000008ff097819 */ /* 0x000fe2000001161a */
[----:B------:R-:W-:Y:S01]  /*4fc0*/  HADD2 R15, R15, -1056, -1056 ;  /* 0xe420e4200f0f7430 */ /* 0x000fe20000000000 */
[----:B------:R-:W-:Y:S02]  /*4fd0*/  LOP3.LUT R10, R19, 0x300030, R10, 0xf8, !PT ;  /* 0x00300030130a7812 */ /* 0x000fe400078ef80a */
[----:B------:R-:W-:Y:S02]  /*4fe0*/  LOP3.LUT R21, R21, 0x64006400, RZ, 0xfc, !PT ;  /* 0x6400640015157812 */ /* 0x000fe400078efcff */
[----:B------:R-:W-:Y:S02]  /*4ff0*/  LOP3.LUT R9, R22, 0x300030, R9, 0xf8, !PT ;  /* 0x0030003016097812 */ /* 0x000fe400078ef809 */
[----:B------:R-:W-:-:S02]  /*5000*/  SHF.R.U32.HI R18, RZ, 0x8, R27 ;  /* 0x00000008ff127819 */ /* 0x000fc4000001161b */
[----:B------:R-:W-:Y:S02]  /*5010*/  LOP3.LUT R19, R27, 0x3f003f, RZ, 0xc0, !PT ;  /* 0x003f003f1b137812 */ /* 0x000fe400078ec0ff */
[----:B------:R-:W-:Y:S02]  /*5020*/  SHF.R.U32.HI R22, RZ, 0x6, R26 ;  /* 0x00000006ff167819 */ /* 0x000fe4000001161a */
[----:B------:R-:W-:Y:S01]  /*5030*/  SHF.R.U32.HI R27, RZ, 0x6, R27 ;  /* 0x00000006ff1b7819 */ /* 0x000fe2000001161b */
[----:B------:R-:W-:Y:S01]  /*5040*/  HFMA2 R13, R15, R5, R13 ;  /* 0x000000050f0d7231 */ /* 0x000fe2000000000d */
[----:B------:R-:W-:Y:S01]  /*5050*/  SHF.R.U32.HI R23, RZ, 0xc, R23 ;  /* 0x0000000cff177819 */ /* 0x000fe20000011617 */
[----:B------:R-:W-:Y:S01]  /*5060*/  HADD2 R21, R21, -1056, -1056 ;  /* 0xe420e42015157430 */ /* 0x000fe20000000000 */
[----:B------:R-:W-:Y:S02]  /*5070*/  LOP3.LUT R24, R24, 0xf000f, RZ, 0xc0, !PT ;  /* 0x000f000f18187812 */ /* 0x000fe400078ec0ff */
[----:B------:R-:W-:-:S02]  /*5080*/  SHF.R.U32.HI R15, RZ, 0x8, R25 ;  /* 0x00000008ff0f7819 */ /* 0x000fc40000011619 */
[----:B------:R-:W-:Y:S02]  /*5090*/  LOP3.LUT R22, R22, 0x3f003f, RZ, 0xc0, !PT ;  /* 0x003f003f16167812 */ /* 0x000fe400078ec0ff */
[----:B------:R-:W-:Y:S02]  /*50a0*/  LOP3.LUT R19, R19, 0x64006400, RZ, 0xfc, !PT ;  /* 0x6400640013137812 */ /* 0x000fe400078efcff */
[----:B------:R-:W-:Y:S01]  /*50b0*/  LOP3.LUT R27, R27, 0x3f003f, RZ, 0xc0, !PT ;  /* 0x003f003f1b1b7812 */ /* 0x000fe200078ec0ff */
[----:B------:R-:W-:Y:S01]  /*50c0*/  HFMA2 R8, R21, R4, R8 ;  /* 0x0000000415087231 */ /* 0x000fe20000000008 */
[----:B------:R-:W-:Y:S01]  /*50d0*/  LOP3.LUT R23, R23, 0xf000f, RZ, 0xc0, !PT ;  /* 0x000f000f17177812 */ /* 0x000fe200078ec0ff */
[----:B------:R-:W-:Y:S01]  /*50e0*/  HADD2 R19, R19, -1056, -1056 ;  /* 0xe420e42013137430 */ /* 0x000fe20000000000 */
[----:B------:R-:W-:Y:S02]  /*50f0*/  SHF.R.U32.HI R25, RZ, 0xa, R25 ;  /* 0x0000000aff197819 */ /* 0x000fe40000011619 */
[----:B------:R-:W-:-:S02]  /*5100*/  LOP3.LUT R15, R24, 0x300030, R15, 0xf8, !PT ;  /* 0x00300030180f7812 */ /* 0x000fc400078ef80f */
[----:B------:R-:W-:Y:S02]  /*5110*/  LOP3.LUT R22, R22, 0x64006400, RZ, 0xfc, !PT ;  /* 0x6400640016167812 */ /* 0x000fe400078efcff */
[----:B------:R-:W-:Y:S02]  /*5120*/  LOP3.LUT R21, R27, 0x64006400, RZ, 0xfc, !PT ;  /* 0x640064001b157812 */ /* 0x000fe400078efcff */
[----:B------:R-:W-:Y:S02]  /*5130*/  LOP3.LUT R18, R23, 0x300030, R18, 0xf8, !PT ;  /* 0x0030003017127812 */ /* 0x000fe400078ef812 */
[----:B------:R-:W-:Y:S01]  /*5140*/  LOP3.LUT R9, R9, 0x64006400, RZ, 0xfc, !PT ;  /* 0x6400640009097812 */ /* 0x000fe200078efcff */
[----:B------:R-:W-:Y:S01]  /*5150*/  HADD2 R22, R22, -1056, -1056 ;  /* 0xe420e42016167430 */ /* 0x000fe20000000000 */
[----:B------:R-:W-:Y:S01]  /*5160*/  LOP3.LUT R25, R34, 0x300030, R25, 0xf8, !PT ;  /* 0x0030003022197812 */ /* 0x000fe200078ef819 */
        /* <DEDUP_REMOVED lines=10> */
[----:B------:R-:W-:Y:S01]  /*5210*/  HFMA2 R9, R21, R5, R11 ;  /* 0x0000000515097231 */ /* 0x000fe2000000000b */
[----:B------:R-:W-:Y:S01]  /*5220*/  LOP3.LUT R5, R10, 0x64006400, RZ, 0xfc, !PT ;  /* 0x640064000a057812 */ /* 0x000fe200078efcff */
[----:B------:R-:W-:-:S02]  /*5230*/  HADD2 R18, R18, -1056, -1056 ;  /* 0xe420e42012127430 */ /* 0x000fc40000000000 */
        /* <DEDUP_REMOVED lines=10> */
[----:B------:R-:W-:Y:S02]  /*52e0*/  HFMA2 R9, R5, R7, R9 ;  /* 0x0000000705097231 */ /* 0x000fe40000000009 */
[----:B------:R-:W-:-:S02]  /*52f0*/  HADD2 R10, R10.H0_H0, R10.H1_H1 ;  /* 0x3000000a0a0a7230 */ /* 0x000fc40000000800 */
[----:B------:R-:W-:Y:S01]  /*5300*/  HADD2 R5, R13.H0_H0, R13.H1_H1 ;  /* 0x3000000d0d057230 */ /* 0x000fe20000000800 */
[----:B------:R-:W-:Y:S01]  /*5310*/  PRMT R14, R14, 0x5410, R12 ;  /* 0x000054100e0e7816 */ /* 0x000fe2000000000c */
[----:B------:R-:W-:Y:S01]  /*5320*/  HADD2 R4, R4.H0_H0, R4.H1_H1 ;  /* 0x3000000404047230 */ /* 0x000fe20000000800 */
[----:B-1----:R-:W-:Y:S01]  /*5330*/  PRMT R2, R2, 0x5410, R3 ;  /* 0x0000541002027816 */ /* 0x002fe20000000003 */
[----:B------:R-:W-:Y:S01]  /*5340*/  HADD2 R9, R9.H0_H0, R9.H1_H1 ;  /* 0x3000000909097230 */ /* 0x000fe20000000800 */
[----:B------:R-:W-:Y:S01]  /*5350*/  PRMT R10, R10, 0x5410, R5 ;  /* 0x000054100a0a7816 */ /* 0x000fe20000000005 */
[----:B------:R-:W-:Y:S02]  /*5360*/  UIADD3 UR4, UPT, UPT, UR4, 0x40, URZ ;  /* 0x0000004004047890 */ /* 0x000fe4000fffe0ff */
[----:B------:R-:W-:Y:S01]  /*5370*/  HFMA2 R29, R14, R2, R29 ;  /* 0x000000020e1d7231 */ /* 0x000fe2000000001d */
[----:B------:R-:W-:Y:S01]  /*5380*/  PRMT R4, R4, 0x5410, R9 ;  /* 0x0000541004047816 */ /* 0x000fe20000000009 */
[----:B------:R-:W-:-:S02]  /*5390*/  HFMA2 R30, R10, R28, R30 ;  /* 0x0000001c0a1e7231 */ /* 0x000fc4000000001e */
[----:B------:R-:W-:-:S04]  /*53a0*/  IMAD.WIDE R22, R31, 0x4, R38 ;  /* 0x000000041f167825 */ /* 0x000fc800078e0226 */
[----:B------:R-:W-:Y:S01]  /*53b0*/  HFMA2 R29, R4, R2, R29 ;  /* 0x00000002041d7231 */ /* 0x000fe2000000001d */
[----:B------:R-:W-:Y:S06]  /*53c0*/  @!P0 BRA `(.L_x_5096) ;  /* 0xffffffe800488947 */ /* 0x000fec000383ffff */
.L_x_5095:
[----:B------:R0:W-:Y:S01]  /*53d0*/  ATOM.E.ADD.F16x2.RN.STRONG.GPU P0, RZ, desc[UR6][R36.64], R30 ;  /* 0x8000001e24ff79a2 */ /* 0x0001e2000c10e106 */
[----:B------:R-:W-:Y:S04]  /*53e0*/  BSSY.RECONVERGENT B0, `(.L_x_5097) ;  /* 0x000000e000007945 */ /* 0x000fe80003800200 */
[----:B0-----:R-:W-:Y:S05]  /*53f0*/  @P0 BRA `(.L_x_5098) ;  /* 0x0000000000300947 */ /* 0x001fea0003800000 */
[----:B------:R-:W0:Y:S02]  /*5400*/  QSPC.E.S P0, RZ, [R36] ;  /* 0x0000000024ff73aa */ /* 0x000e240000000500 */
[----:B0-----:R-:W-:Y:S05]  /*5410*/  @!P0 BRA `(.L_x_5099) ;  /* 0x00000000001c8947 */ /* 0x001fea0003800000 */
[----:B-1----:R-:W-:-:S05]  /*5420*/  IMAD.MOV.U32 R2, RZ, RZ, R36 ;  /* 0x000000ffff027224 */ /* 0x002fca00078e0024 */
[----:B------:R-:W-:-:S07]  /*5430*/  MOV R2, R2 ;  /* 0x0000000200027202 */ /* 0x000fce0000000f00 */
.L_x_5100:
[----:B------:R-:W0:Y:S02]  /*5440*/  LDS R4, [R2] ;  /* 0x0000000002047984 */ /* 0x000e240000000800 */
[----:B0-----:R-:W-:-:S05]  /*5450*/  HADD2 R5, R4, R30 ;  /* 0x0000001e04057230 */ /* 0x001fca0000000000 */
[----:B------:R-:W0:Y:S02]  /*5460*/  ATOMS.CAST.SPIN P0, [R2], R4, R5 ;  /* 0x000000040200758d */ /* 0x000e240001800005 */
[----:B0-----:R-:W-:Y:S05]  /*5470*/  @!P0 BRA `(.L_x_5100) ;  /* 0xfffffffc00f08947 */ /* 0x001fea000383ffff */
[----:B------:R-:W-:Y:S05]  /*5480*/  BRA `(.L_x_5098) ;  /* 0x00000000000c7947 */ /* 0x000fea0003800000 */
.L_x_5099:
[----:B------:R-:W1:Y:S02]  /*5490*/  LD.E R0, desc[UR6][R36.64] ;  /* 0x0000000624007980 */ /* 0x000e64000c101900 */
[----:B-1----:R-:W-:-:S05]  /*54a0*/  IADD3 R3, PT, PT, R30, R0, RZ ;  /* 0x000000001e037210 */ /* 0x002fca0007ffe0ff */
[----:B------:R0:W-:Y:S02]  /*54b0*/  ST.E desc[UR6][R36.64], R3 ;  /* 0x0000000324007985 */ /* 0x0001e4000c101906 */
.L_x_5098:
[----:B------:R-:W-:Y:S05]  /*54c0*/  BSYNC.RECONVERGENT B0 ;  /* 0x0000000000007941 */ /* 0x000fea0003800200 */
.L_x_5097:
[----:B------:R2:W-:Y:S02]  /*54d0*/  ATOM.E.ADD.F16x2.RN.STRONG.GPU P0, RZ, desc[UR6][R36.64+0x4], R29 ;  /* 0x8000041d24ff79a2 */ /* 0x0005e4000c10e106 */
[----:B--2---:R-:W-:Y:S05]  /*54e0*/  @P0 EXIT ;  /* 0x000000000000094d */ /* 0x004fea0003800000 */
[----:B------:R-:W2:Y:S02]  /*54f0*/  QSPC.E.S P0, RZ, [R36+0x4] ;  /* 0x0000040024ff73aa */ /* 0x000ea40000000500 */
[----:B--2---:R-:W-:Y:S05]  /*5500*/  @!P0 BRA `(.L_x_5101) ;  /* 0x0000000000188947 */ /* 0x004fea0003800000 */
[----:B0-----:R-:W-:-:S07]  /*5510*/  MOV R36, R36 ;  /* 0x0000002400247202 */ /* 0x001fce0000000f00 */
.L_x_5102:
[----:B-1----:R-:W0:Y:S02]  /*5520*/  LDS R2, [R36+0x4] ;  /* 0x0000040024027984 */ /* 0x002e240000000800 */
[----:B0-----:R-:W-:-:S05]  /*5530*/  HFMA2 R3, R2, 1, 1, R29 ;  /* 0x3c003c0002037831 */ /* 0x001fca000000001d */
[----:B------:R-:W0:Y:S02]  /*5540*/  ATOMS.CAST.SPIN P0, [R36+0x4], R2, R3 ;  /* 0x000004022400758d */ /* 0x000e240001800003 */
[----:B0-----:R-:W-:Y:S05]  /*5550*/  @!P0 BRA `(.L_x_5102) ;  /* 0xfffffffc00f08947 */ /* 0x001fea000383ffff */
[----:B------:R-:W-:Y:S05]  /*5560*/  EXIT ;  /* 0x000000000000794d */ /* 0x000fea0003800000 */
.L_x_5101:
[----:B------:R-:W0:Y:S02]  /*5570*/  LD.E R0, desc[UR6][R36.64+0x4] ;  /* 0x0000040624007980 */ /* 0x000e24000c101900 */
[----:B01----:R-:W-:-:S05]  /*5580*/  IMAD.IADD R3, R29, 0x1, R0 ;  /* 0x000000011d037824 */ /* 0x003fca00078e0200 */
[----:B------:R-:W-:Y:S01]  /*5590*/  ST.E desc[UR6][R36.64+0x4], R3 ;  /* 0x0000040324007985 */ /* 0x000fe2000c101906 */
[----:B------:R-:W-:Y:S05]  /*55a0*/  EXIT ;  /* 0x000000000000794d */ /* 0x000fea0003800000 */
.L_x_5103:
        /* <DEDUP_REMOVED lines=13> */
.L_x_5363:


//--------------------- .text._Z23gemm_half_q_half_kernelILi1ELi40ELb1ELb0ELi32EEvPK6__halfPKjS4_S2_PS0_iiiiPKtS7_iiiiiibS2_i --------------------------
	.section	.text._Z23gemm_half_q_half_kernelILi1ELi40ELb1ELb0ELi32EEvPK6__halfPKjS4_S2_PS0_iiiiPKtS7_iiiiiibS2_i,"ax",@progbits
	.align	128
        .global         _Z23gemm_half_q_half_kernelILi1ELi40ELb1ELb0ELi32EEvPK6__halfPKjS4_S2_PS0_iiiiPKtS7_iiiiiibS2_i
        .type           _Z23gemm_half_q_half_kernelILi1ELi40ELb1ELb0ELi32EEvPK6__halfPKjS4_S2_PS0_iiiiPKtS7_iiiiiibS2_i,@function
        .size           _Z23gemm_half_q_half_kernelILi1ELi40ELb1ELb0ELi32EEvPK6__halfPKjS4_S2_PS0_iiiiPKtS7_iiiiiibS2_i,(.L_x_5364 - _Z23gemm_half_q_half_kernelILi1ELi40ELb1ELb0ELi32EEvPK6__halfPKjS4_S2_PS0_iiiiPKtS7_iiiiiibS2_i)
        .other          _Z23gemm_half_q_half_kernelILi1ELi40ELb1ELb0ELi32EEvPK6__halfPKjS4_S2_PS0_iiiiPKtS7_iiiiiibS2_i,@"STO_CUDA_ENTRY STV_DEFAULT"
_Z23gemm_half_q_half_kernelILi1ELi40ELb1ELb0ELi32EEvPK6__halfPKjS4_S2_PS0_iiiiPKtS7_iiiiiibS2_i:
.text._Z23gemm_half_q_half_kernelILi1ELi40ELb1ELb0ELi32EEvPK6__halfPKjS4_S2_PS0_iiiiPKtS7_iiiiiibS2_i:
        /* <DEDUP_REMOVED lines=43> */
.L_x_5105:
[----:B------:R-:W-:Y:S05]  /*02b0*/  BSYNC.RECONVERGENT B0 ;  /* 0x0000000000007941 */ /* 0x000fea0003800200 */
.L_x_5104:
        /* <DEDUP_REMOVED lines=23> */
.L_x_5107:
[----:B------:R-:W0:Y:S01]  /*0430*/  LDC.64 R12, c[0x0][0x390] ;  /* 0x0000e400ff0c7b82 */ /* 0x000e220000000a00 */
[----:B-----5:R-:W-:-:S05]  /*0440*/  IADD3 R0, PT, PT, R6, UR4, RZ ;  /* 0x0000000406007c10 */ /* 0x020fca000fffe0ff */
[----:B------:R-:W-:Y:S02]  /*0450*/  IMAD R2, R0, R29, RZ ;  /* 0x0000001d00027224 */ /* 0x000fe400078e02ff */
[----:B------:R-:W1:Y:S03]  /*0460*/  LDC.64 R14, c[0x0][0x398] ;  /* 0x0000e600ff0e7b82 */ /* 0x000e660000000a00 */
[----:B------:R-:W-:-:S04]  /*0470*/  SHF.R.S32.HI R3, RZ, 0x1f, R2 ;  /* 0x0000001fff037819 */ /* 0x000fc80000011402 */
[----:B------:R-:W-:-:S04]  /*0480*/  LEA.HI R3, R3, R2, RZ, 0x3 ;  /* 0x0000000203037211 */ /* 0x000fc800078f18ff */
[----:B------:R-:W-:-:S05]  /*0490*/  LEA.HI.SX32 R3, R3, R10, 0x1d ;  /* 0x0000000a03037211 */ /* 0x000fca00078feaff */
[----:B0-----:R-:W-:-:S06]  /*04a0*/  IMAD.WIDE R12, R3, 0x4, R12 ;  /* 0x00000004030c7825 */ /* 0x001fcc00078e020c */
[----:B------:R-:W2:Y:S01]  /*04b0*/  LDG.E.CONSTANT R12, desc[UR6][R12.64] ;  /* 0x000000060c0c7981 */ /* 0x000ea2000c1e9900 */
[----:B------:R-:W-:-:S05]  /*04c0*/  SHF.L.U32 R3, R8, 0x1, RZ ;  /* 0x0000000108037819 */ /* 0x000fca00000006ff */
[----:B------:R-:W-:-:S06]  /*04d0*/  IMAD.WIDE.U32 R2, R3, 0x2, R4 ;  /* 0x0000000203027825 */ /* 0x000fcc00078e0004 */
[----:B------:R-:W3:Y:S01]  /*04e0*/  LDG.E.U16.CONSTANT R3, desc[UR6][R2.64+0x2] ;  /* 0x0000020602037981 */ /* 0x000ee2000c1e9500 */
[----:B-1----:R-:W-:-:S05]  /*04f0*/  IMAD.WIDE.U32 R14, R0, 0x2, R14 ;  /* 0x00000002000e7825 */ /* 0x002fca00078e000e */
        /* <DEDUP_REMOVED lines=29> */
.L_x_5106:
[----:B------:R-:W1:Y:S01]  /*06d0*/  LDCU UR4, c[0x0][0x3c8] ;  /* 0x00007900ff0477ac */ /* 0x000e620008000800 */
[----:B0-----:R-:W-:Y:S01]  /*06e0*/  HFMA2 R4, -RZ, RZ, 0, 0 ;  /* 0x00000000ff047431 */ /* 0x001fe200000001ff */
[----:B-1----:R-:W-:-:S13]  /*06f0*/  ISETP.GT.AND P0, PT, R16, UR4, PT ;  /* 0x0000000410007c0c */ /* 0x002fda000bf04270 */
        /* <DEDUP_REMOVED lines=8> */
.L_x_5108:
        /* <DEDUP_REMOVED lines=11> */
.L_x_5109:
        /* <DEDUP_REMOVED lines=11> */
.L_x_5110:
        /* <DEDUP_REMOVED lines=11> */
.L_x_5111:
        /* <DEDUP_REMOVED lines=11> */
.L_x_5112:
[----:B------:R-:W-:Y:S01]  /*0a40*/  VIMNMX R10, PT, PT, R16, UR4, PT ;  /* 0x00000004100a7c48 */ /* 0x000fe2000bfe0100 */
[----:B------:R-:W0:Y:S01]  /*0a50*/  S2UR UR5, SR_CgaCtaId ;  /* 0x00000000000579c3 */ /* 0x000e220000008800 */
[----:B------:R-:W1:Y:S01]  /*0a60*/  LDCU.64 UR10, c[0x0][0x388] ;  /* 0x00007100ff0a77ac */ /* 0x000e620008000a00 */
        /* <DEDUP_REMOVED lines=16> */
[----:B-1----:R-:W-:-:S04]  /*0b70*/  LEA R38, P1, R6, UR10, 0x2 ;  /* 0x0000000a06267c11 */ /* 0x002fc8000f8210ff */
[----:B------:R-:W-:-:S07]  /*0b80*/  LEA.HI.X R39, R6, UR11, R5, 0x2, P1 ;  /* 0x0000000b06277c11 */ /* 0x000fce00088f1405 */
[----:B------:R-:W-:Y:S05]  /*0b90*/  @!P0 BRA `(.L_x_5113) ;  /* 0x0000001400b88947 */ /* 0x000fea0003800000 */
[----:B------:R0:W2:Y:S01]  /*0ba0*/  LDG.E.128.CONSTANT R4, desc[UR6][R38.64] ;  /* 0x0000000626047981 */ /* 0x0000a2000c1e9d00 */
[----:B------:R-:W-:-:S03]  /*0bb0*/  IMAD.WIDE R16, R29, 0x4, R38 ;  /* 0x000000041d107825 */ /* 0x000fc600078e0226 */
[----:B------:R-:W1:Y:S04]  /*0bc0*/  LDS.128 R20, [UR4] ;  /* 0x00000004ff147984 */ /* 0x000e680008000c00 */
[----:B------:R3:W4:Y:S01]  /*0bd0*/  LDG.E.128.CONSTANT R8, desc[UR6][R16.64] ;  /* 0x0000000610087981 */ /* 0x000722000c1e9d00 */
[----:B------:R-:W-:-:S05]  /*0be0*/  IMAD.WIDE R24, R29, 0x4, R16 ;  /* 0x000000041d187825 */ /* 0x000fca00078e0210 */
[----:B------:R-:W5:Y:S01]  /*0bf0*/  LDG.E.128.CONSTANT R12, desc[UR6][R24.64] ;  /* 0x00000006180c7981 */ /* 0x000f62000c1e9d00 */
[----:B------:R-:W-:-:S04]  /*0c00*/  IMAD.WIDE R36, R29, 0x4, R24 ;  /* 0x000000041d247825 */ /* 0x000fc800078e0218 */
[----:B0-----:R-:W-:Y:S01]  /*0c10*/  IMAD.WIDE R38, R29, 0x4, R36 ;  /* 0x000000041d267825 */ /* 0x001fe200078e0224 */
[----:B--2---:R-:W-:Y:S02]  /*0c20*/  LOP3.LUT R18, R4, 0x3f003f, RZ, 0xc0, !PT ;  /* 0x003f003f04127812 */ /* 0x004fe400078ec0ff */
        /* <DEDUP_REMOVED lines=8> */
[----:B---3--:R-:W-:Y:S01]  /*0cb0*/  HADD2 R16, R19, -1056, -1056 ;  /* 0xe420e42013107430 */ /* 0x008fe20000000000 */
[----:B------:R-:W-:Y:S01]  /*0cc0*/  SHF.R.U32.HI R19, RZ, 0x6, R4 ;  /* 0x00000006ff137819 */ /* 0x000fe20000011604 */
[----:B------:R-:W-:Y:S02]  /*0cd0*/  HADD2 R17, R26, -1056, -1056 ;  /* 0xe420e4201a117430 */ /* 0x000fe40000000000 */
[-C--:B-1----:R-:W-:Y:S02]  /*0ce0*/  HFMA2 R18, R18, R20.reuse, RZ ;  /* 0x0000001412127231 */ /* 0x082fe400000000ff */
[----:B------:R-:W-:Y:S01]  /*0cf0*/  HADD2 R27, R27, -1056, -1056 ;  /* 0xe420e4201b1b7430 */ /* 0x000fe20000000000 */
[----:B------:R-:W-:Y:S01]  /*0d00*/  SHF.R.U32.HI R26, RZ, 0x6, R5 ;  /* 0x00000006ff1a7819 */ /* 0x000fe20000011605 */
[----:B------:R-:W-:-:S02]  /*0d10*/  HFMA2 R16, R16, R20, RZ.H0_H0 ;  /* 0x0000001410107231 */ /* 0x000fc400000400ff */
[-C--:B------:R-:W-:Y:S02]  /*0d20*/  HFMA2 R17, R17, R20.reuse, RZ ;  /* 0x0000001411117231 */ /* 0x080fe400000000ff */
[----:B------:R-:W-:Y:S01]  /*0d30*/  HFMA2 R20, R27, R20, RZ.H0_H0 ;  /* 0x000000141b147231 */ /* 0x000fe200000400ff */
        /* <DEDUP_REMOVED lines=12> */
[----:B----4-:R-:W-:Y:S01]  /*0e00*/  LOP3.LUT R34, R11, 0x3f003f, RZ, 0xc0, !PT ;  /* 0x003f003f0b227812 */ /* 0x010fe200078ec0ff */
[----:B------:R-:W-:-:S02]  /*0e10*/  HADD2 R27, R27, -1056, -1056 ;  /* 0xe420e4201b1b7430 */ /* 0x000fc40000000000 */
[-C--:B------:R-:W-:Y:S02]  /*0e20*/  HFMA2 R18, R19, R21.reuse, R18 ;  /* 0x0000001513127231 */ /* 0x080fe40000000012 */
[----:B------:R-:W-:Y:S01]  /*0e30*/  HADD2 R33, R33, -1056, -1056 ;  /* 0xe420e42021217430 */ /* 0x000fe20000000000 */
[----:B------:R-:W-:Y:S01]  /*0e40*/  SHF.R.U32.HI R19, RZ, 0x6, R8 ;  /* 0x00000006ff137819 */ /* 0x000fe20000011608 */
        /* <DEDUP_REMOVED lines=14> */
[-C--:B------:R-:W-:Y:S02]  /*0f30*/  HFMA2 R27, R27, R22.reuse, R18 ;  /* 0x000000161b1b7231 */ /* 0x080fe40000000012 */
[----:B------:R-:W-:Y:S01]  /*0f40*/  HADD2 R34, R34, -1056, -1056 ;  /* 0xe420e42022227430 */ /* 0x000fe20000000000 */
[----:B------:R-:W-:Y:S01]  /*0f50*/  LOP3.LUT R19, R19, 0x64006400, RZ, 0xfc, !PT ;  /* 0x6400640013137812 */ /* 0x000fe200078efcff */
[-C--:B------:R-:W-:Y:S02]  /*0f60*/  HFMA2 R26, R26, R22.reuse, R16 ;  /* 0x000000161a1a7231 */ /* 0x080fe40000000010 */
[-C--:B------:R-:W-:Y:S02]  /*0f70*/  HFMA2 R21, R21, R22.reuse, R17 ;  /* 0x0000001615157231 */ /* 0x080fe40000000011 */
[----:B------:R-:W-:Y:S01]  /*0f80*/  HFMA2 R22, R34, R22, R20 ;  /* 0x0000001622167231 */ /* 0x000fe20000000014 */
[----:B------:R-:W-:Y:S01]  /*0f90*/  SHF.R.U32.HI R33, RZ, 0x6, R9 ;  /* 0x00000006ff217819 */ /* 0x000fe20000011609 */
[----:B------:R-:W-:Y:S01]  /*0fa0*/  HADD2 R20, R19, -1056, -1056 ;  /* 0xe420e42013147430 */ /* 0x000fe20000000000 */
[----:B------:R-:W-:Y:S01]  /*0fb0*/  SHF.R.U32.HI R5, RZ, 0xc, R5 ;  /* 0x0000000cff057819 */ /* 0x000fe20000011605 */
[----:B------:R-:W0:Y:S01]  /*0fc0*/  LDS.128 R16, [UR4+0x10] ;  /* 0x00001004ff107984 */ /* 0x000e220008000c00 */
[----:B------:R-:W-:Y:S01]  /*0fd0*/  LOP3.LUT R33, R33, 0x3f003f, RZ, 0xc0, !PT ;  /* 0x003f003f21217812 */ /* 0x000fe200078ec0ff */
[----:B------:R-:W-:Y:S01]  /*0fe0*/  HFMA2 R20, R20, R23, R27 ;  /* 0x0000001714147231 */ /* 0x000fe2000000001b */
[----:B------:R-:W-:-:S02]  /*0ff0*/  SHF.R.U32.HI R27, RZ, 0x6, R10 ;  /* 0x00000006ff1b7819 */ /* 0x000fc4000001160a */
[----:B------:R-:W-:Y:S02]  /*1000*/  LOP3.LUT R33, R33, 0x64006400, RZ, 0xfc, !PT ;  /* 0x6400640021217812 */ /* 0x000fe400078efcff */
[----:B------:R-:W-:Y:S02]  /*1010*/  LOP3.LUT R27, R27, 0x3f003f, RZ, 0xc0, !PT ;  /* 0x003f003f1b1b7812 */ /* 0x000fe400078ec0ff */
[----:B-----5:R-:W-:Y:S01]  /*1020*/  SHF.R.U32.HI R24, RZ, 0x6, R13 ;  /* 0x00000006ff187819 */ /* 0x020fe2000001160d */
[----:B------:R-:W-:Y:S01]  /*1030*/  HADD2 R33, R33, -1056, -1056 ;  /* 0xe420e42021217430 */ /* 0x000fe20000000000 */
[----:B------:R-:W-:Y:S02]  /*1040*/  LOP3.LUT R34, R27, 0x64006400, RZ, 0xfc, !PT ;  /* 0x640064001b227812 */ /* 0x000fe400078efcff */
[----:B------:R-:W-:Y:S01]  /*1050*/  SHF.R.U32.HI R27, RZ, 0xc, R4 ;  /* 0x0000000cff1b7819 */ /* 0x000fe20000011604 */
[----:B------:R-:W-:Y:S01]  /*1060*/  HFMA2 R4, R33, R23, R26 ;  /* 0x0000001721047231 */ /* 0x000fe2000000001a */
[----:B------:R-:W-:Y:S01]  /*1070*/  SHF.R.U32.HI R26, RZ, 0xc, R8 ;  /* 0x0000000cff1a7819 */ /* 0x000fe20000011608 */
[----:B------:R-:W-:Y:S01]  /*1080*/  HADD2 R35, R34, -1056, -1056 ;  /* 0xe420e42022237430 */ /* 0x000fe20000000000 */
[----:B------:R-:W-:-:S02]  /*1090*/  LOP3.LUT R34, R27, 0xf000f, RZ, 0xc0, !PT ;  /* 0x000f000f1b227812 */ /* 0x000fc400078ec0ff */
[----:B------:R-:W-:Y:S01]  /*10a0*/  SHF.R.U32.HI R27, RZ, 0x8, R12 ;  /* 0x00000008ff1b7819 */ /* 0x000fe2000001160c */
[----:B------:R-:W-:Y:S01]  /*10b0*/  HFMA2 R21, R35, R23, R21 ;  /* 0x0000001723157231 */ /* 0x000fe20000000015 */
[----:B------:R-:W-:Y:S02]  /*10c0*/  SHF.R.U32.HI R33, RZ, 0x6, R11 ;  /* 0x00000006ff217819 */ /* 0x000fe4000001160b */
[----:B------:R-:W-:Y:S02]  /*10d0*/  LOP3.LUT R8, R34, 0x300030, R27, 0xf8, !PT ;  /* 0x0030003022087812 */ /* 0x000fe400078ef81b */
[----:B------:R-:W-:Y:S02]  /*10e0*/  LOP3.LUT R34, R26, 0xf000f, RZ, 0xc0, !PT ;  /* 0x000f000f1a227812 */ /* 0x000fe400078ec0ff */
[----:B------:R-:W-:Y:S02]  /*10f0*/  LOP3.LUT R27, R33, 0x3f003f, RZ, 0xc0, !PT ;  /* 0x003f003f211b7812 */ /* 0x000fe400078ec0ff */
[----:B------:R-:W-:-:S02]  /*1100*/  LOP3.LUT R26, R12, 0x3f003f, RZ, 0xc0, !PT ;  /* 0x003f003f0c1a7812 */ /* 0x000fc400078ec0ff */
[----:B------:R-:W-:Y:S02]  /*1110*/  SHF.R.U32.HI R33, RZ, 0xa, R12 ;  /* 0x0000000aff217819 */ /* 0x000fe4000001160c */
[----:B------:R-:W-:Y:S02]  /*1120*/  LOP3.LUT R27, R27, 0x64006400, RZ, 0xfc, !PT ;  /* 0x640064001b1b7812 */ /* 0x000fe400078efcff */
[----:B------:R-:W-:Y:S02]  /*1130*/  LOP3.LUT R26, R26, 0x64006400, RZ, 0xfc, !PT ;  /* 0x640064001a1a7812 */ /* 0x000fe400078efcff */
[----:B------:R-:W-:Y:S01]  /*1140*/  LOP3.LUT R33, R34, 0x300030, R33, 0xf8, !PT ;  /* 0x0030003022217812 */ /* 0x000fe200078ef821 */
[----:B------:R-:W-:Y:S01]  /*1150*/  HADD2 R27, R27, -1056, -1056 ;  /* 0xe420e4201b1b7430 */ /* 0x000fe20000000000 */
[----:B------:R-:W-:Y:S01]  /*1160*/  LOP3.LUT R34, R5, 0xf000f, RZ, 0xc0, !PT ;  /* 0x000f000f05227812 */ /* 0x000fe200078ec0ff */
[----:B------:R-:W-:Y:S01]  /*1170*/  HADD2 R5, R26, -1056, -1056 ;  /* 0xe420e4201a057430 */ /* 0x000fe20000000000 */
[----:B------:R-:W-:Y:S01]  /*1180*/  SHF.R.U32.HI R35, RZ, 0x8, R13 ;  /* 0x00000008ff237819 */ /* 0x000fe2000001160d */
[----:B------:R-:W-:Y:S01]  /*1190*/  HFMA2 R22, R27, R23, R22 ;  /* 0x000000171b167231 */ /* 0x000fe20000000016 */
[----:B------:R-:W-:Y:S01]  /*11a0*/  LOP3.LUT R23, R14, 0x3f003f, RZ, 0xc0, !PT ;  /* 0x003f003f0e177812 */ /* 0x000fe200078ec0ff */
[----:B0-----:R-:W-:Y:S01]  /*11b0*/  HFMA2 R5, R5, R16, R20 ;  /* 0x0000001005057231 */ /* 0x001fe20000000014 */
[----:B------:R-:W-:-:S02]  /*11c0*/  LOP3.LUT R20, R13, 0x3f003f, RZ, 0xc0, !PT ;  /* 0x003f003f0d147812 */ /* 0x000fc400078ec0ff */
[----:B------:R-:W-:Y:S02]  /*11d0*/  LOP3.LUT R26, R23, 0x64006400, RZ, 0xfc, !PT ;  /* 0x64006400171a7812 */ /* 0x000fe400078efcff */
[----:B------:R-:W-:Y:S02]  /*11e0*/  LOP3.LUT R20, R20, 0x64006400, RZ, 0xfc, !PT ;  /* 0x6400640014147812 */ /* 0x000fe400078efcff */
[----:B------:R-:W-:Y:S01]  /*11f0*/  LOP3.LUT R27, R15, 0x3f003f, RZ, 0xc0, !PT ;  /* 0x003f003f0f1b7812 */ /* 0x000fe200078ec0ff */
[----:B------:R-:W-:Y:S01]  /*1200*/  HADD2 R26, R26, -1056, -1056 ;  /* 0xe420e4201a1a7430 */ /* 0x000fe20000000000 */
[----:B------:R-:W-:Y:S01]  /*1210*/  LOP3.LUT R35, R34, 0x300030, R35, 0xf8, !PT ;  /* 0x0030003022237812 */ /* 0x000fe200078ef823 */
[----:B------:R-:W-:Y:S01]  /*1220*/  HADD2 R23, R20, -1056, -1056 ;  /* 0xe420e42014177430 */ /* 0x000fe20000000000 */
[----:B------:R-:W-:Y:S02]  /*1230*/  LOP3.LUT R27, R27, 0x64006400, RZ, 0xfc, !PT ;  /* 0x640064001b1b7812 */ /* 0x000fe400078efcff */
[----:B------:R-:W-:Y:S01]  /*1240*/  SHF.R.U32.HI R20, RZ, 0x6, R12 ;  /* 0x00000006ff147819 */ /* 0x000fe2000001160c */
[-C--:B------:R-:W-:Y:S01]  /*1250*/  HFMA2 R12, R26, R16.reuse, R21 ;  /* 0x000000101a0c7231 */ /* 0x080fe20000000015 */
[----:B------:R-:W-:Y:S01]  /*1260*/  SHF.R.U32.HI R21, RZ, 0xc, R9 ;  /* 0x0000000cff157819 */ /* 0x000fe20000011609 */
[----:B------:R-:W-:Y:S01]  /*1270*/  HADD2 R27, R27, -1056, -1056 ;  /* 0xe420e4201b1b7430 */ /* 0x000fe20000000000 */
[----:B------:R-:W-:Y:S01]  /*1280*/  LOP3.LUT R20, R20, 0x3f003f, RZ, 0xc0, !PT ;  /* 0x003f003f14147812 */ /* 0x000fe200078ec0ff */
[-C--:B------:R-:W-:Y:S01]  /*1290*/  HFMA2 R4, R23, R16.reuse, R4 ;  /* 0x0000001017047231 */ /* 0x080fe20000000004 */
[----:B------:R-:W-:Y:S01]  /*12a0*/  SHF.R.U32.HI R34, RZ, 0xa, R13 ;  /* 0x0000000aff227819 */ /* 0x000fe2000001160d */
[----:B------:R-:W-:Y:S01]  /*12b0*/  HFMA2 R16, R27, R16, R22 ;  /* 0x000000101b107231 */ /* 0x000fe20000000016 */
[----:B------:R-:W-:-:S02]  /*12c0*/  LOP3.LUT R9, R20, 0x64006400, RZ, 0xfc, !PT ;  /* 0x6400640014097812 */ /* 0x000fc400078efcff */
[----:B------:R-:W-:Y:S02]  /*12d0*/  LOP3.LUT R13, R21, 0xf000f, RZ, 0xc0, !PT ;  /* 0x000f000f150d7812 */ /* 0x000fe400078ec0ff */
[----:B------:R-:W2:Y:S01]  /*12e0*/  LDG.E.128.CONSTANT R20, desc[UR6][R36.64] ;  /* 0x0000000624147981 */ /* 0x000ea2000c1e9d00 */
[----:B------:R-:W-:Y:S01]  /*12f0*/  HADD2 R9, R9, -1056, -1056 ;  /* 0xe420e42009097430 */ /* 0x000fe20000000000 */
[----:B------:R-:W-:-:S03]  /*1300*/  LOP3.LUT R34, R13, 0x300030, R34, 0xf8, !PT ;  /* 0x003000300d227812 */ /* 0x000fc600078ef822 */
[----:B------:R-:W-:Y:S01]  /*1310*/  HFMA2 R9, R9, R17, R5 ;  /* 0x0000001109097231 */ /* 0x000fe20000000005 */
[----:B------:R-:W-:Y:S02]  /*1320*/  LOP3.LUT R5, R24, 0x3f003f, RZ, 0xc0, !PT ;  /* 0x003f003f18057812 */ /* 0x000fe400078ec0ff */
[----:B------:R0:W3:Y:S01]  /*1330*/  LDG.E.128.CONSTANT R24, desc[UR6][R38.64] ;  /* 0x0000000626187981 */ /* 0x0000e2000c1e9d00 */
[----:B------:R-:W-:Y:S02]  /*1340*/  SHF.R.U32.HI R6, RZ, 0xc, R6 ;  /* 0x0000000cff067819 */ /* 0x000fe40000011606 */
[----:B------:R-:W-:Y:S02]  /*1350*/  LOP3.LUT R5, R5, 0x64006400, RZ, 0xfc, !PT ;  /* 0x6400640005057812 */ /* 0x000fe400078efcff */
[----:B------:R-:W-:Y:S02]  /*1360*/  SHF.R.U32.HI R7, RZ, 0xc, R7 ;  /* 0x0000000cff077819 */ /* 0x000fe40000011607 */
[----:B------:R-:W-:Y:S01]  /*1370*/  SHF.R.U32.HI R40, RZ, 0x8, R14 ;  /* 0x00000008ff287819 */ /* 0x000fe2000001160e */
[----:B------:R-:W-:Y:S01]  /*1380*/  HADD2 R13, R5, -1056, -1056 ;  /* 0xe420e420050d7430 */ /* 0x000fe20000000000 */
[----:B------:R-:W-:Y:S01]  /*1390*/  LOP3.LUT R5, R6, 0xf000f, RZ, 0xc0, !PT ;  /* 0x000f000f06057812 */ /* 0x000fe200078ec0ff */
[----:B0-----:R-:W-:Y:S01]  /*13a0*/  IMAD.WIDE R38, R29, 0x4, R38 ;  /* 0x000000041d267825 */ /* 0x001fe200078e0226 */
[----:B------:R-:W-:-:S03]  /*13b0*/  SHF.R.U32.HI R41, RZ, 0x8, R15 ;  /* 0x00000008ff297819 */ /* 0x000fc6000001160f */
[----:B------:R-:W-:Y:S01]  /*13c0*/  HFMA2 R13, R13, R17, R4 ;  /* 0x000000110d0d7231 */ /* 0x000fe20000000004 */
[----:B------:R-:W-:Y:S02]  /*13d0*/  LOP3.LUT R4, R7, 0xf000f, RZ, 0xc0, !PT ;  /* 0x000f000f07047812 */ /* 0x000fe400078ec0ff */
[----:B------:R-:W-:Y:S02]  /*13e0*/  SHF.R.U32.HI R10, RZ, 0xc, R10 ;  /* 0x0000000cff0a7819 */ /* 0x000fe4000001160a */
        /* <DEDUP_REMOVED lines=8> */
[----:B------:R-:W-:Y:S02]  /*1470*/  LOP3.LUT R37, R11, 0x300030, R4, 0xf8, !PT ;  /* 0x003000300b257812 */ /* 0x000fe400078ef804 */
[----:B------:R0:W4:Y:S01]  /*1480*/  LDG.E.128.CONSTANT R4, desc[UR6][R38.64] ;  /* 0x0000000626047981 */ /* 0x000122000c1e9d00 */
[----:B------:R-:W-:-:S02]  /*1490*/  SHF.R.U32.HI R10, RZ, 0x6, R14 ;  /* 0x00000006ff0a7819 */ /* 0x000fc4000001160e */
[----:B------:R-:W-:Y:S02]  /*14a0*/  SHF.R.U32.HI R11, RZ, 0x6, R15 ;  /* 0x00000006ff0b7819 */ /* 0x000fe4000001160f */
[----:B------:R-:W-:Y:S02]  /*14b0*/  LOP3.LUT R10, R10, 0x3f003f, RZ, 0xc0, !PT ;  /* 0x003f003f0a0a7812 */ /* 0x000fe400078ec0ff */
[----:B------:R-:W-:Y:S02]  /*14c0*/  LOP3.LUT R11, R11, 0x3f003f, RZ, 0xc0, !PT ;  /* 0x003f003f0b0b7812 */ /* 0x000fe400078ec0ff */
[----:B------:R-:W-:Y:S01]  /*14d0*/  LOP3.LUT R10, R10, 0x64006400, RZ, 0xfc, !PT ;  /* 0x640064000a0a7812 */ /* 0x000fe200078efcff */
[----:B0-----:R-:W-:Y:S01]  /*14e0*/  IMAD.WIDE R38, R29, 0x4, R38 ;  /* 0x000000041d267825 */ /* 0x001fe200078e0226 */
[----:B------:R-:W-:Y:S02]  /*14f0*/  LOP3.LUT R8, R8, 0x64006400, RZ, 0xfc, !PT ;  /* 0x6400640008087812 */ /* 0x000fe400078efcff */
[----:B------:R-:W-:Y:S01]  /*1500*/  LOP3.LUT R11, R11, 0x64006400, RZ, 0xfc, !PT ;  /* 0x640064000b0b7812 */ /* 0x000fe200078efcff */
[----:B------:R-:W-:Y:S01]  /*1510*/  HADD2 R10, R10, -1056, -1056 ;  /* 0xe420e4200a0a7430 */ /* 0x000fe20000000000 */
[----:B------:R-:W-:-:S02]  /*1520*/  LOP3.LUT R35, R35, 0x64006400, RZ, 0xfc, !PT ;  /* 0x6400640023237812 */ /* 0x000fc400078efcff */
[----:B------:R-:W-:Y:S01]  /*1530*/  LOP3.LUT R40, R40, 0x64006400, RZ, 0xfc, !PT ;  /* 0x6400640028287812 */ /* 0x000fe200078efcff */
[-C--:B------:R-:W-:Y:S02]  /*1540*/  HFMA2 R10, R10, R17.reuse, R12 ;  /* 0x000000110a0a7231 */ /* 0x080fe4000000000c */
[----:B------:R-:W-:Y:S01]  /*1550*/  HADD2 R12, R8, -1056, -1056 ;  /* 0xe420e420080c7430 */ /* 0x000fe20000000000 */
[----:B------:R-:W-:Y:S01]  /*1560*/  LOP3.LUT R41, R41, 0x64006400, RZ, 0xfc, !PT ;  /* 0x6400640029297812 */ /* 0x000fe200078efcff */
[----:B------:R-:W-:Y:S01]  /*1570*/  HADD2 R11, R11, -1056, -1056 ;  /* 0xe420e4200b0b7430 */ /* 0x000fe20000000000 */
[----:B------:R-:W-:Y:S01]  /*1580*/  LOP3.LUT R33, R33, 0x64006400, RZ, 0xfc, !PT ;  /* 0x6400640021217812 */ /* 0x000fe200078efcff */
[-C--:B------:R-:W-:Y:S02]  /*1590*/  HFMA2 R12, R12, R18.reuse, R9 ;  /* 0x000000120c0c7231 */ /* 0x080fe40000000009 */
[----:B------:R-:W-:Y:S01]  /*15a0*/  HADD2 R35, R35, -1056, -1056 ;  /* 0xe420e42023237430 */ /* 0x000fe20000000000 */
[----:B------:R-:W-:Y:S01]  /*15b0*/  LOP3.LUT R34, R34, 0x64006400, RZ, 0xfc, !PT ;  /* 0x6400640022227812 */ /* 0x000fe200078efcff */
[----:B------:R-:W-:Y:S01]  /*15c0*/  HFMA2 R11, R11, R17, R16 ;  /* 0x000000110b0b7231 */ /* 0x000fe20000000010 */
[----:B------:R-:W-:Y:S01]  /*15d0*/  LOP3.LUT R36, R36, 0x64006400, RZ, 0xfc, !PT ;  /* 0x6400640024247812 */ /* 0x000fe200078efcff */
[----:B------:R-:W-:Y:S01]  /*15e0*/  HADD2 R9, R40, -1056, -1056 ;  /* 0xe420e42028097430 */ /* 0x000fe20000000000 */
[----:B------:R-:W-:Y:S01]  /*15f0*/  LOP3.LUT R37, R37, 0x64006400, RZ, 0xfc, !PT ;  /* 0x6400640025257812 */ /* 0x000fe200078efcff */
[----:B------:R-:W-:Y:S01]  /*1600*/  HADD2 R41, R41, -1056, -1056 ;  /* 0xe420e42029297430 */ /* 0x000fe20000000000 */
[----:B------:R-:W-:Y:S01]  /*1610*/  PRMT R28, R28, 0x5410, R0 ;  /* 0x000054101c1c7816 */ /* 0x000fe20000000000 */
[----:B------:R-:W-:-:S02]  /*1620*/  HFMA2 R13, R35, R18, R13 ;  /* 0x00000012230d7231 */ /* 0x000fc4000000000d */
[-C--:B------:R-:W-:Y:S02]  /*1630*/  HFMA2 R14, R9, R18.reuse, R10 ;  /* 0x00000012090e7231 */ /* 0x080fe4000000000a */
[----:B------:R-:W-:Y:S01]  /*1640*/  HFMA2 R18, R41, R18, R11 ;  /* 0x0000001229127231 */ /* 0x000fe2000000000b */
[----:B------:R-:W-:Y:S01]  /*1650*/  PRMT R2, R2, 0x5410, R3 ;  /* 0x0000541002027816 */ /* 0x000fe20000000003 */
[----:B------:R-:W0:Y:S01]  /*1660*/  LDS.128 R8, [UR4+0x20] ;  /* 0x00002004ff087984 */ /* 0x000e220008000c00 */
[----:B------:R-:W-:Y:S02]  /*1670*/  HADD2 R33, R33, -1056, -1056 ;  /* 0xe420e42021217430 */ /* 0x000fe40000000000 */
[----:B------:R-:W-:Y:S02]  /*1680*/  HADD2 R34, R34, -1056, -1056 ;  /* 0xe420e42022227430 */ /* 0x000fe40000000000 */
[----:B------:R-:W-:Y:S02]  /*1690*/  HADD2 R36, R36, -1056, -1056 ;  /* 0xe420e42024247430 */ /* 0x000fe40000000000 */
[----:B------:R-:W-:-:S02]  /*16a0*/  HFMA2 R12, R33, R19, R12 ;  /* 0x00000013210c7231 */ /* 0x000fc4000000000c */
[----:B------:R-:W-:Y:S02]  /*16b0*/  HADD2 R37, R37, -1056, -1056 ;  /* 0xe420e42025257430 */ /* 0x000fe40000000000 */
        /* <DEDUP_REMOVED lines=8> */
[----:B------:R-:W-:Y:S02]  /*1740*/  PRMT R18, R18, 0x5410, R16 ;  /* 0x0000541012127816 */ /* 0x000fe40000000010 */
[----:B------:R-:W-:-:S03]  /*1750*/  MOV R16, R32 ;  /* 0x0000002000107202 */ /* 0x000fc60000000f00 */
[----:B------:R-:W-:Y:S01]  /*1760*/  HFMA2 R17, R18, R2, RZ.H0_H0 ;  /* 0x0000000212117231 */ /* 0x000fe200000400ff */
[----:B------:R-:W-:Y:S02]  /*1770*/  PRMT R2, R2, 0x5410, R3 ;  /* 0x0000541002027816 */ /* 0x000fe40000000003 */
[----:B--2---:R-:W-:Y:S02]  /*1780*/  LOP3.LUT R13, R20, 0x3f003f, RZ, 0xc0, !PT ;  /* 0x003f003f140d7812 */ /* 0x004fe400078ec0ff */
[----:B------:R-:W-:Y:S02]  /*1790*/  LOP3.LUT R12, R21, 0x3f003f, RZ, 0xc0, !PT ;  /* 0x003f003f150c7812 */ /* 0x000fe400078ec0ff */
[----:B------:R-:W-:Y:S02]  /*17a0*/  SHF.R.U32.HI R14, RZ, 0x6, R20 ;  /* 0x00000006ff0e7819 */ /* 0x000fe40000011614 */
[----:B------:R-:W-:Y:S02]  /*17b0*/  SHF.R.U32.HI R15, RZ, 0x6, R21 ;  /* 0x00000006ff0f7819 */ /* 0x000fe40000011615 */
[----:B------:R-:W-:-:S02]  /*17c0*/  LOP3.LUT R13, R13, 0x64006400, RZ, 0xfc, !PT ;  /* 0x640064000d0d7812 */ /* 0x000fc400078efcff */
[----:B------:R-:W-:Y:S02]  /*17d0*/  LOP3.LUT R12, R12, 0x64006400, RZ, 0xfc, !PT ;  /* 0x640064000c0c7812 */ /* 0x000fe400078efcff */
[----:B------:R-:W-:Y:S01]  /*17e0*/  LOP3.LUT R14, R14, 0x3f003f, RZ, 0xc0, !PT ;  /* 0x003f003f0e0e7812 */ /* 0x000fe200078ec0ff */
[----:B------:R-:W-:Y:S01]  /*17f0*/  HADD2 R13, R13, -1056, -1056 ;  /* 0xe420e4200d0d7430 */ /* 0x000fe20000000000 */
[----:B------:R-:W-:Y:S01]  /*1800*/  LOP3.LUT R15, R15, 0x3f003f, RZ, 0xc0, !PT ;  /* 0x003f003f0f0f7812 */ /* 0x000fe200078ec0ff */
[----:B------:R-:W-:Y:S01]  /*1810*/  HADD2 R12, R12, -1056, -1056 ;  /* 0xe420e4200c0c7430 */ /* 0x000fe20000000000 */
[----:B------:R-:W-:Y:S01]  /*1820*/  LOP3.LUT R33, R14, 0x64006400, RZ, 0xfc, !PT ;  /* 0x640064000e217812 */ /* 0x000fe200078efcff */
[-C--:B0-----:R-:W-:Y:S01]  /*1830*/  HFMA2 R13, R13, R8.reuse, RZ ;  /* 0x000000080d0d7231 */ /* 0x081fe200000000ff */
        /* <DEDUP_REMOVED lines=13> */
[----:B------:R-:W-:Y:S01]  /*1910*/  UIADD3 UR4, UPT, UPT, UR4, 0x40, URZ ;  /* 0x0000004004047890 */ /* 0x000fe2000fffe0ff */
[----:B------:R-:W-:-:S02]  /*1920*/  HADD2 R36, R36, -1056, -1056 ;  /* 0xe420e42024247430 */ /* 0x000fc40000000000 */
[-C--:B------:R-:W-:Y:S01]  /*1930*/  HFMA2 R33, R35, R10.reuse, R33 ;  /* 0x0000000a23217231 */ /* 0x080fe20000000021 */
[----:B------:R-:W-:Y:S01]  /*1940*/  SHF.R.U32.HI R35, RZ, 0x6, R24 ;  /* 0x00000006ff237819 */ /* 0x000fe20000011618 */
[----:B------:R-:W-:Y:S01]  /*1950*/  HFMA2 R34, R36, R10, R34 ;  /* 0x0000000a24227231 */ /* 0x000fe20000000022 */
[----:B------:R-:W-:Y:S02]  /*1960*/  SHF.R.U32.HI R36, RZ, 0x6, R25 ;  /* 0x00000006ff247819 */ /* 0x000fe40000011619 */
[----:B------:R-:W-:Y:S02]  /*1970*/  LOP3.LUT R35, R35, 0x3f003f, RZ, 0xc0, !PT ;  /* 0x003f003f23237812 */ /* 0x000fe400078ec0ff */
[----:B------:R-:W-:Y:S02]  /*1980*/  LOP3.LUT R36, R36, 0x3f003f, RZ, 0xc0, !PT ;  /* 0x003f003f24247812 */ /* 0x000fe400078ec0ff */
[----:B------:R-:W-:Y:S02]  /*1990*/  LOP3.LUT R35, R35, 0x64006400, RZ, 0xfc, !PT ;  /* 0x6400640023237812 */ /* 0x000fe400078efcff */
[----:B------:R-:W-:-:S02]  /*19a0*/  LOP3.LUT R36, R36, 0x64006400, RZ, 0xfc, !PT ;  /* 0x6400640024247812 */ /* 0x000fc400078efcff */
[----:B------:R-:W-:Y:S01]  /*19b0*/  SHF.R.U32.HI R24, RZ, 0xc, R24 ;  /* 0x0000000cff187819 */ /* 0x000fe20000011618 */
[----:B------:R-:W-:Y:S01]  /*19c0*/  HADD2 R35, R35, -1056, -1056 ;  /* 0xe420e42023237430 */ /* 0x000fe20000000000 */
[----:B----4-:R-:W-:Y:S01]  /*19d0*/  SHF.R.U32.HI R37, RZ, 0xa, R4 ;  /* 0x0000000aff257819 */ /* 0x010fe20000011604 */
[----:B------:R-:W-:Y:S01]  /*19e0*/  HADD2 R36, R36, -1056, -1056 ;  /* 0xe420e42024247430 */ /* 0x000fe20000000000 */
[----:B------:R-:W-:Y:S01]  /*19f0*/  LOP3.LUT R24, R24, 0xf000f, RZ, 0xc0, !PT ;  /* 0x000f000f18187812 */ /* 0x000fe200078ec0ff */
[-C--:B------:R-:W-:Y:S01]  /*1a00*/  HFMA2 R33, R35, R11.reuse, R33 ;  /* 0x0000000b23217231 */ /* 0x080fe20000000021 */
[----:B------:R-:W-:Y:S01]  /*1a10*/  LOP3.LUT R35, R4, 0x3f003f, RZ, 0xc0, !PT ;  /* 0x003f003f04237812 */ /* 0x000fe200078ec0ff */
[----:B------:R-:W-:Y:S01]  /*1a20*/  HFMA2 R34, R36, R11, R34 ;  /* 0x0000000b24227231 */ /* 0x000fe20000000022 */
[----:B------:R-:W-:Y:S02]  /*1a30*/  LOP3.LUT R36, R5, 0x3f003f, RZ, 0xc0, !PT ;  /* 0x003f003f05247812 */ /* 0x000fe400078ec0ff */
[----:B------:R-:W-:-:S02]  /*1a40*/  LOP3.LUT R35, R35, 0x64006400, RZ, 0xfc, !PT ;  /* 0x6400640023237812 */ /* 0x000fc400078efcff */
[----:B------:R-:W-:Y:S02]  /*1a50*/  LOP3.LUT R36, R36, 0x64006400, RZ, 0xfc, !PT ;  /* 0x6400640024247812 */ /* 0x000fe400078efcff */
[----:B------:R-:W-:Y:S01]  /*1a60*/  SHF.R.U32.HI R25, RZ, 0xc, R25 ;  /* 0x0000000cff197819 */ /* 0x000fe20000011619 */
[----:B------:R-:W-:Y:S02]  /*1a70*/  HADD2 R35, R35, -1056, -1056 ;  /* 0xe420e42023237430 */ /* 0x000fe40000000000 */
[----:B------:R-:W-:Y:S01]  /*1a80*/  HADD2 R36, R36, -1056, -1056 ;  /* 0xe420e42024247430 */ /* 0x000fe20000000000 */
[----:B------:R-:W-:Y:S01]  /*1a90*/  LOP3.LUT R25, R25, 0xf000f, RZ, 0xc0, !PT ;  /* 0x000f000f19197812 */ /* 0x000fe200078ec0ff */
[-C--:B0-----:R-:W-:Y:S01]  /*1aa0*/  HFMA2 R33, R35, R12.reuse, R33 ;  /* 0x0000000c23217231 */ /* 0x081fe20000000021 */
[----:B------:R-:W-:Y:S01]  /*1ab0*/  LOP3.LUT R35, R20, 0xf000f, RZ, 0xc0, !PT ;  /* 0x000f000f14237812 */ /* 0x000fe200078ec0ff */
[----:B------:R-:W-:Y:S01]  /*1ac0*/  HFMA2 R34, R36, R12, R34 ;  /* 0x0000000c24227231 */ /* 0x000fe20000000022 */
[----:B------:R-:W-:-:S02]  /*1ad0*/  SHF.R.U32.HI R20, RZ, 0x8, R4 ;  /* 0x00000008ff147819 */ /* 0x000fc40000011604 */
[----:B------:R-:W-:Y:S02]  /*1ae0*/  SHF.R.U32.HI R36, RZ, 0x8, R5 ;  /* 0x00000008ff247819 */ /* 0x000fe40000011605 */
[----:B------:R-:W-:Y:S02]  /*1af0*/  LOP3.LUT R20, R35, 0x300030, R20, 0xf8, !PT ;  /* 0x0030003023147812 */ /* 0x000fe400078ef814 */
[----:B------:R-:W-:Y:S02]  /*1b00*/  SHF.R.U32.HI R35, RZ, 0xc, R21 ;  /* 0x0000000cff237819 */ /* 0x000fe40000011615 */
[----:B------:R-:W-:Y:S02]  /*1b10*/  LOP3.LUT R21, R24, 0x300030, R37, 0xf8, !PT ;  /* 0x0030003018157812 */ /* 0x000fe400078ef825 */
[----:B------:R-:W-:Y:S02]  /*1b20*/  LOP3.LUT R35, R35, 0xf000f, RZ, 0xc0, !PT ;  /* 0x000f000f23237812 */ /* 0x000fe400078ec0ff */
[----:B------:R-:W-:-:S02]  /*1b30*/  SHF.R.U32.HI R24, RZ, 0xa, R5 ;  /* 0x0000000aff187819 */ /* 0x000fc40000011605 */
[----:B------:R-:W-:Y:S02]  /*1b40*/  LOP3.LUT R36, R35, 0x300030, R36, 0xf8, !PT ;  /* 0x0030003023247812 */ /* 0x000fe400078ef824 */
[----:B------:R-:W-:Y:S02]  /*1b50*/  LOP3.LUT R24, R25, 0x300030, R24, 0xf8, !PT ;  /* 0x0030003019187812 */ /* 0x000fe400078ef818 */
[----:B------:R-:W-:Y:S02]  /*1b60*/  LOP3.LUT R35, R22, 0x3f003f, RZ, 0xc0, !PT ;  /* 0x003f003f16237812 */ /* 0x000fe400078ec0ff */
[----:B------:R-:W-:Y:S02]  /*1b70*/  LOP3.LUT R25, R23, 0x3f003f, RZ, 0xc0, !PT ;  /* 0x003f003f17197812 */ /* 0x000fe400078ec0ff */
[----:B------:R-:W-:Y:S02]  /*1b80*/  LOP3.LUT R35, R35, 0x64006400, RZ, 0xfc, !PT ;  /* 0x6400640023237812 */ /* 0x000fe400078efcff */
[----:B------:R-:W-:-:S02]  /*1b90*/  LOP3.LUT R25, R25, 0x64006400, RZ, 0xfc, !PT ;  /* 0x6400640019197812 */ /* 0x000fc400078efcff */
[----:B------:R-:W-:Y:S01]  /*1ba0*/  SHF.R.U32.HI R4, RZ, 0x6, R4 ;  /* 0x00000006ff047819 */ /* 0x000fe20000011604 */
[----:B------:R-:W-:Y:S01]  /*1bb0*/  HADD2 R35, R35, -1056, -1056 ;  /* 0xe420e42023237430 */ /* 0x000fe20000000000 */
[----:B------:R-:W-:Y:S01]  /*1bc0*/  SHF.R.U32.HI R5, RZ, 0x6, R5 ;  /* 0x00000006ff057819 */ /* 0x000fe20000011605 */
[----:B------:R-:W-:Y:S01]  /*1bd0*/  HADD2 R25, R25, -1056, -1056 ;  /* 0xe420e42019197430 */ /* 0x000fe20000000000 */
[----:B------:R-:W-:Y:S01]  /*1be0*/  LOP3.LUT R4, R4, 0x3f003f, RZ, 0xc0, !PT ;  /* 0x003f003f04047812 */ /* 0x000fe200078ec0ff */
[-C--:B------:R-:W-:Y:S01]  /*1bf0*/  HFMA2 R35, R35, R8.reuse, RZ ;  /* 0x0000000823237231 */ /* 0x080fe200000000ff */
[----:B------:R-:W-:Y:S01]  /*1c00*/  LOP3.LUT R5, R5, 0x3f003f, RZ, 0xc0, !PT ;  /* 0x003f003f05057812 */ /* 0x000fe200078ec0ff */
[----:B------:R-:W-:Y:S01]  /*1c10*/  HFMA2 R25, R25, R8, RZ.H0_H0 ;  /* 0x0000000819197231 */ /* 0x000fe200000400ff */
[--C-:B------:R-:W-:Y:S02]  /*1c20*/  SHF.R.U32.HI R8, RZ, 0x6, R22.reuse ;  /* 0x00000006ff087819 */ /* 0x100fe40000011616 */
        /* <DEDUP_REMOVED lines=9> */
[----:B------:R-:W-:Y:S01]  /*1cc0*/  HFMA2 R8, R8, R9, R35 ;  /* 0x0000000908087231 */ /* 0x000fe20000000023 */
[----:B------:R-:W-:Y:S01]  /*1cd0*/  SHF.R.U32.HI R35, RZ, 0x6, R23 ;  /* 0x00000006ff237819 */ /* 0x000fe20000011617 */
        /* <DEDUP_REMOVED lines=9> */
[----:B------:R-:W-:Y:S02]  /*1d70*/  HFMA2 R34, R36, R14, R34 ;  /* 0x0000000e24227231 */ /* 0x000fe40000000022 */
[----:B------:R-:W-:Y:S02]  /*1d80*/  HADD2 R35, R35, -1056, -1056 ;  /* 0xe420e42023237430 */ /* 0x000fe40000000000 */
[----:B------:R-:W-:Y:S02]  /*1d90*/  HADD2 R24, R24, -1056, -1056 ;  /* 0xe420e42018187430 */ /* 0x000fe40000000000 */
[----:B------:R-:W-:Y:S01]  /*1da0*/  HFMA2 R25, R35, R9, R25 ;  /* 0x0000000923197231 */ /* 0x000fe20000000019 */
[----:B------:R-:W-:Y:S01]  /*1db0*/  LOP3.LUT R9, R26, 0x3f003f, RZ, 0xc0, !PT ;  /* 0x003f003f1a097812 */ /* 0x000fe200078ec0ff */
[----:B------:R-:W-:Y:S01]  /*1dc0*/  HFMA2 R24, R24, R15, R34 ;  /* 0x0000000f18187231 */ /* 0x000fe20000000022 */
[----:B------:R-:W-:Y:S02]  /*1dd0*/  LOP3.LUT R35, R27, 0x3f003f, RZ, 0xc0, !PT ;  /* 0x003f003f1b237812 */ /* 0x000fe400078ec0ff */
[----:B------:R-:W-:Y:S01]  /*1de0*/  LOP3.LUT R9, R9, 0x64006400, RZ, 0xfc, !PT ;  /* 0x6400640009097812 */ /* 0x000fe200078efcff */
[----:B------:R-:W-:Y:S01]  /*1df0*/  HADD2 R24, R24.H0_H0, R24.H1_H1 ;  /* 0x3000001818187230 */ /* 0x000fe20000000800 */
        /* <DEDUP_REMOVED lines=12> */
[----:B------:R-:W-:Y:S02]  /*1ec0*/  HADD2 R9, R9, -1056, -1056 ;  /* 0xe420e42009097430 */ /* 0x000fe40000000000 */
[----:B------:R-:W-:-:S04]  /*1ed0*/  HADD2 R10, R10, -1056, -1056 ;  /* 0xe420e4200a0a7430 */ /* 0x000fc80000000000 */
[-C--:B------:R-:W-:Y:S02]  /*1ee0*/  HFMA2 R8, R10, R11.reuse, R8 ;  /* 0x0000000b0a087231 */ /* 0x080fe40000000008 */
[----:B------:R-:W-:Y:S01]  /*1ef0*/  HFMA2 R11, R9, R11, R25 ;  /* 0x0000000b090b7231 */ /* 0x000fe20000000019 */
[----:B------:R-:W-:Y:S02]  /*1f00*/  SHF.R.U32.HI R9, RZ, 0x8, R6 ;  /* 0x00000008ff097819 */ /* 0x000fe40000011606 */
[----:B------:R-:W-:Y:S02]  /*1f10*/  SHF.R.U32.HI R10, RZ, 0xc, R26 ;  /* 0x0000000cff0a7819 */ /* 0x000fe4000001161a */
[----:B------:R-:W-:Y:S02]  /*1f20*/  LOP3.LUT R9, R22, 0x300030, R9, 0xf8, !PT ;  /* 0x0030003016097812 */ /* 0x000fe400078ef809 */
        /* <DEDUP_REMOVED lines=8> */
[----:B------:R-:W-:Y:S02]  /*1fb0*/  LOP3.LUT R22, R22, 0x300030, R25, 0xf8, !PT ;  /* 0x0030003016167812 */ /* 0x000fe400078ef819 */
[----:B------:R-:W-:Y:S01]  /*1fc0*/  LOP3.LUT R25, R7, 0x3f003f, RZ, 0xc0, !PT ;  /* 0x003f003f07197812 */ /* 0x000fe200078ec0ff */
[----:B------:R-:W-:Y:S01]  /*1fd0*/  HADD2 R23, R23, -1056, -1056 ;  /* 0xe420e42017177430 */ /* 0x000fe20000000000 */
[----:B------:R-:W-:Y:S02]  /*1fe0*/  SHF.R.U32.HI R6, RZ, 0x6, R6 ;  /* 0x00000006ff067819 */ /* 0x000fe40000011606 */
[----:B------:R-:W-:Y:S01]  /*1ff0*/  LOP3.LUT R25, R25, 0x64006400, RZ, 0xfc, !PT ;  /* 0x6400640019197812 */ /* 0x000fe200078efcff */
[----:B------:R-:W-:Y:S01]  /*2000*/  HFMA2 R8, R23, R12, R8 ;  /* 0x0000000c17087231 */ /* 0x000fe20000000008 */
[--C-:B------:R-:W-:Y:S02]  /*2010*/  SHF.R.U32.HI R23, RZ, 0xa, R7.reuse ;  /* 0x0000000aff177819 */ /* 0x100fe40000011607 */
[----:B------:R-:W-:Y:S01]  /*2020*/  SHF.R.U32.HI R7, RZ, 0x6, R7 ;  /* 0x00000006ff077819 */ /* 0x000fe20000011607 */
[----:B------:R-:W-:Y:S01]  /*2030*/  HADD2 R25, R25, -1056, -1056 ;  /* 0xe420e42019197430 */ /* 0x000fe20000000000 */
[----:B------:R-:W-:-:S02]  /*2040*/  LOP3.LUT R6, R6, 0x3f003f, RZ, 0xc0, !PT ;  /* 0x003f003f06067812 */ /* 0x000fc400078ec0ff */
[----:B------:R-:W-:Y:S01]  /*2050*/  LOP3.LUT R26, R27, 0xf000f, RZ, 0xc0, !PT ;  /* 0x000f000f1b1a7812 */ /* 0x000fe200078ec0ff */
[----:B------:R-:W-:Y:S01]  /*2060*/  HFMA2 R11, R25, R12, R11 ;  /* 0x0000000c190b7231 */ /* 0x000fe2000000000b */
[----:B------:R-:W-:Y:S01]  /*2070*/  LOP3.LUT R12, R7, 0x3f003f, RZ, 0xc0, !PT ;  /* 0x003f003f070c7812 */ /* 0x000fe200078ec0ff */
[----:B------:R-:W-:Y:S01]  /*2080*/  HADD2 R7, R4, -1056, -1056 ;  /* 0xe420e42004077430 */ /* 0x000fe20000000000 */
[----:B------:R-:W-:Y:S02]  /*2090*/  LOP3.LUT R6, R6, 0x64006400, RZ, 0xfc, !PT ;  /* 0x6400640006067812 */ /* 0x000fe400078efcff */
[----:B------:R-:W-:Y:S01]  /*20a0*/  LOP3.LUT R12, R12, 0x64006400, RZ, 0xfc, !PT ;  /* 0x640064000c0c7812 */ /* 0x000fe200078efcff */
[-C--:B------:R-:W-:Y:S01]  /*20b0*/  HFMA2 R7, R7, R13.reuse, R33 ;  /* 0x0000000d07077231 */ /* 0x080fe20000000021 */
[----:B------:R-:W-:Y:S01]  /*20c0*/  LOP3.LUT R23, R26, 0x300030, R23, 0xf8, !PT ;  /* 0x003000301a177812 */ /* 0x000fe200078ef817 */
        /* <DEDUP_REMOVED lines=8> */
[----:B------:R-:W-:-:S02]  /*2150*/  HADD2 R9, R9, -1056, -1056 ;  /* 0xe420e42009097430 */ /* 0x000fc40000000000 */
[----:B------:R-:W-:Y:S02]  /*2160*/  HFMA2 R7, R20, R14, R7 ;  /* 0x0000000e14077231 */ /* 0x000fe40000000007 */
[----:B------:R-:W-:Y:S02]  /*2170*/  HADD2 R22, R22, -1056, -1056 ;  /* 0xe420e42016167430 */ /* 0x000fe40000000000 */
[----:B------:R-:W-:Y:S02]  /*2180*/  HFMA2 R20, R19, R28, RZ ;  /* 0x0000001c13147231 */ /* 0x000fe400000000ff */
[----:B------:R-:W-:Y:S02]  /*2190*/  HADD2 R10, R10, -1056, -1056 ;  /* 0xe420e4200a0a7430 */ /* 0x000fe40000000000 */
[-C--:B------:R-:W-:Y:S02]  /*21a0*/  HFMA2 R5, R9, R14.reuse, R4 ;  /* 0x0000000e09057231 */ /* 0x080fe40000000004 */
[----:B------:R-:W-:-:S02]  /*21b0*/  HFMA2 R11, R22, R14, R11 ;  /* 0x0000000e160b7231 */ /* 0x000fc4000000000b */
[-C--:B------:R-:W-:Y:S02]  /*21c0*/  HFMA2 R7, R21, R15.reuse, R7 ;  /* 0x0000000f15077231 */ /* 0x080fe40000000007 */
[----:B------:R-:W-:Y:S02]  /*21d0*/  HADD2 R23, R23, -1056, -1056 ;  /* 0xe420e42017177430 */ /* 0x000fe40000000000 */
[-C--:B------:R-:W-:Y:S01]  /*21e0*/  HFMA2 R5, R10, R15.reuse, R5 ;  /* 0x0000000f0a057231 */ /* 0x080fe20000000005 */
[----:B------:R-:W-:Y:S01]  /*21f0*/  PRMT R28, R28, 0x5410, R0 ;  /* 0x000054101c1c7816 */ /* 0x000fe20000000000 */
[----:B------:R-:W-:Y:S02]  /*2200*/  HADD2 R7, R7.H0_H0, R7.H1_H1 ;  /* 0x3000000707077230 */ /* 0x000fe40000000800 */
[----:B------:R-:W-:Y:S02]  /*2210*/  HFMA2 R11, R23, R15, R11 ;  /* 0x0000000f170b7231 */ /* 0x000fe4000000000b */
[----:B------:R-:W-:Y:S01]  /*2220*/  HADD2 R5, R5.H0_H0, R5.H1_H1 ;  /* 0x3000000505057230 */ /* 0x000fe20000000800 */
[----:B------:R-:W-:Y:S01]  /*2230*/  PRMT R7, R7, 0x5410, R24 ;  /* 0x0000541007077816 */ /* 0x000fe20000000018 */
[----:B------:R-:W-:-:S04]  /*2240*/  HADD2 R11, R11.H0_H0, R11.H1_H1 ;  /* 0x3000000b0b0b7230 */ /* 0x000fc80000000800 */
[----:B------:R-:W-:Y:S01]  /*2250*/  HFMA2 R20, R7, R28, R20 ;  /* 0x0000001c07147231 */ /* 0x000fe20000000014 */
[----:B------:R-:W-:-:S05]  /*2260*/  PRMT R5, R5, 0x5410, R11 ;  /* 0x0000541005057816 */ /* 0x000fca000000000b */
[----:B------:R-:W-:-:S07]  /*2270*/  HFMA2 R17, R5, R2, R17 ;  /* 0x0000000205117231 */ /* 0x000fce0000000011 */
.L_x_5113:
[----:B------:R-:W0:Y:S01]  /*2280*/  LDC.64 R18, c[0x0][0x3a0] ;  /* 0x0000e800ff127b82 */ /* 0x000e220000000a00 */
[----:B------:R-:W-:-:S04]  /*2290*/  VIMNMX R5, PT, PT, R31, UR12, PT ;  /* 0x0000000c1f057c48 */ /* 0x000fc8000bfe0100 */
[----:B------:R-:W-:Y:S01]  /*22a0*/  ISETP.GT.AND P0, PT, R5, R16, PT ;  /* 0x000000100500720c */ /* 0x000fe20003f04270 */
[----:B------:R-:W-:-:S04]  /*22b0*/  IMAD R5, R29, UR8, R30 ;  /* 0x000000081d057c24 */ /* 0x000fc8000f8e021e */
[----:B0-----:R-:W-:-:S08]  /*22c0*/  IMAD.WIDE R18, R5, 0x2, R18 ;  /* 0x0000000205127825 */ /* 0x001fd000078e0212 */
[----:B------:R-:W-:Y:S05]  /*22d0*/  @!P0 BRA `(.L_x_5114) ;  /* 0x0000002000ec8947 */ /* 0x000fea0003800000 */
[----:B------:R-:W-:-:S07]  /*22e0*/  VIMNMX.U32 R31, PT, PT, R31, UR12, PT ;  /* 0x0000000c1f1f7c48 */ /* 0x000fce000bfe0000 */
.L_x_5115:
[----:B------:R-:W2:Y:S01]  /*22f0*/  LDG.E.128.CONSTANT R4, desc[UR6][R38.64] ;  /* 0x0000000626047981 */ /* 0x000ea2000c1e9d00 */
[----:B------:R-:W-:-:S03]  /*2300*/  IMAD.WIDE R42, R29, 0x4, R38 ;  /* 0x000000041d2a7825 */ /* 0x000fc600078e0226 */
[----:B------:R-:W0:Y:S04]  /*2310*/  LDS.64 R12, [UR4] ;  /* 0x00000004ff0c7984 */ /* 0x000e280008000a00 */
[----:B------:R1:W3:Y:S01]  /*2320*/  LDG.E.128.CONSTANT R8, desc[UR6][R42.64] ;  /* 0x000000062a087981 */ /* 0x0002e2000c1e9d00 */
[----:B------:R-:W-:-:S05]  /*2330*/  HFMA2 R24, -RZ, RZ, 0, 0.0625 ;  /* 0x00002c00ff187431 */ /* 0x000fca00000001ff */
[----:B------:R-:W-:Y:S01]  /*2340*/  PRMT R0, R0, 0x5410, R24 ;  /* 0x0000541000007816 */ /* 0x000fe20000000018 */
        /* <DEDUP_REMOVED lines=11> */
[----:B------:R-:W-:Y:S02]  /*2400*/  HADD2 R21, R21, -1032, -1032 ;  /* 0xe408e40815157430 */ /* 0x000fe40000000000 */
[----:B------:R-:W-:Y:S02]  /*2410*/  HADD2.F32 R14, -RZ, R15.H0_H0 ;  /* 0x2000000fff0e7230 */ /* 0x000fe40000004100 */
[----:B------:R-:W-:-:S02]  /*2420*/  HADD2 R25, R25, -1032, -1032 ;  /* 0xe408e40819197430 */ /* 0x000fc40000000000 */
[----:B------:R-:W-:Y:S02]  /*2430*/  HADD2.F32 R35, -RZ, R15.H1_H1 ;  /* 0x3000000fff237230 */ /* 0x000fe40000004100 */
[--C-:B0-----:R-:W-:Y:S02]  /*2440*/  HADD2.F32 R15, -RZ, R12.reuse.H0_H0 ;  /* 0x2000000cff0f7230 */ /* 0x101fe40000004100 */
[----:B------:R-:W-:Y:S02]  /*2450*/  HADD2.F32 R22, -RZ, R23.H0_H0 ;  /* 0x20000017ff167230 */ /* 0x000fe40000004100 */
[----:B------:R-:W-:Y:S02]  /*2460*/  HADD2.F32 R24, -RZ, R25.H0_H0 ;  /* 0x20000019ff187230 */ /* 0x000fe40000004100 */
[----:B------:R-:W-:Y:S01]  /*2470*/  FFMA.FTZ R14, R14, R15, RZ ;  /* 0x0000000f0e0e7223 */ /* 0x000fe200000100ff */
[----:B------:R-:W-:Y:S02]  /*2480*/  HADD2.F32 R12, -RZ, R12.H1_H1 ;  /* 0x3000000cff0c7230 */ /* 0x000fe40000004100 */
[----:B------:R-:W-:Y:S01]  /*2490*/  FFMA.FTZ R27, R15, R22, RZ ;  /* 0x000000160f1b7223 */ /* 0x000fe200000100ff */
[----:B------:R-:W-:-:S02]  /*24a0*/  HADD2.F32 R26, -RZ, R21.H0_H0 ;  /* 0x20000015ff1a7230 */ /* 0x000fc40000004100 */
        /* <DEDUP_REMOVED lines=8> */
[----:B------:R-:W-:Y:S01]  /*2530*/  FFMA.FTZ R33, R12, R21, R33 ;  /* 0x000000150c217223 */ /* 0x000fe20000010021 */
[----:B------:R-:W-:-:S02]  /*2540*/  HADD2.F32 R26, -RZ, R13.H0_H0 ;  /* 0x2000000dff1a7230 */ /* 0x000fc40000004100 */
[----:B------:R-:W-:Y:S01]  /*2550*/  FFMA.FTZ R27, R12, R24, R37 ;  /* 0x000000180c1b7223 */ /* 0x000fe20000010025 */
[----:B------:R-:W-:Y:S01]  /*2560*/  LOP3.LUT R25, R14, 0x64006400, RZ, 0xfc, !PT ;  /* 0x640064000e197812 */ /* 0x000fe200078efcff */
[----:B------:R-:W0:Y:S01]  /*2570*/  LDS.64 R22, [UR4+0x8] ;  /* 0x00000804ff167984 */ /* 0x000e220008000a00 */
[----:B------:R-:W-:Y:S02]  /*2580*/  LOP3.LUT R12, R5, 0xf000f0, RZ, 0xc0, !PT ;  /* 0x00f000f0050c7812 */ /* 0x000fe400078ec0ff */
[----:B------:R-:W-:Y:S01]  /*2590*/  LOP3.LUT R14, R6, 0xf000f0, RZ, 0xc0, !PT ;  /* 0x00f000f0060e7812 */ /* 0x000fe200078ec0ff */
[----:B------:R-:W-:Y:S01]  /*25a0*/  HFMA2 R25, R25, R0.H1_H1, -72, -72 ;  /* 0xd480d48019197431 */ /* 0x000fe20000060000 */
[----:B------:R-:W-:Y:S02]  /*25b0*/  LOP3.LUT R24, R7, 0xf000f0, RZ, 0xc0, !PT ;  /* 0x00f000f007187812 */ /* 0x000fe400078ec0ff */
[----:B------:R-:W-:Y:S02]  /*25c0*/  LOP3.LUT R21, R12, 0x64006400, RZ, 0xfc, !PT ;  /* 0x640064000c157812 */ /* 0x000fe400078efcff */
[----:B------:R-:W-:-:S02]  /*25d0*/  LOP3.LUT R37, R14, 0x64006400, RZ, 0xfc, !PT ;  /* 0x640064000e257812 */ /* 0x000fc400078efcff */
[----:B------:R-:W-:Y:S01]  /*25e0*/  LOP3.LUT R39, R24, 0x64006400, RZ, 0xfc, !PT ;  /* 0x6400640018277812 */ /* 0x000fe200078efcff */
[----:B------:R-:W-:Y:S02]  /*25f0*/  HADD2.F32 R24, -RZ, R25.H0_H0 ;  /* 0x20000019ff187230 */ /* 0x000fe40000004100 */
[-C--:B------:R-:W-:Y:S02]  /*2600*/  HFMA2 R14, R21, R0.reuse.H1_H1, -72, -72 ;  /* 0xd480d480150e7431 */ /* 0x080fe40000060000 */
[-C--:B------:R-:W-:Y:S02]  /*2610*/  HFMA2 R12, R37, R0.reuse.H1_H1, -72, -72 ;  /* 0xd480d480250c7431 */ /* 0x080fe40000060000 */
[----:B------:R-:W-:Y:S02]  /*2620*/  HFMA2 R21, R39, R0.H1_H1, -72, -72 ;  /* 0xd480d48027157431 */ /* 0x000fe40000060000 */
[----:B------:R-:W-:Y:S01]  /*2630*/  FFMA.FTZ R35, R24, R26, R35 ;  /* 0x0000001a18237223 */ /* 0x000fe20000010023 */
[----:B------:R-:W-:-:S02]  /*2640*/  HADD2.F32 R32, -RZ, R14.H0_H0 ;  /* 0x2000000eff207230 */ /* 0x000fc40000004100 */
[--C-:B------:R-:W-:Y:S02]  /*2650*/  HADD2.F32 R24, -RZ, R12.reuse.H0_H0 ;  /* 0x2000000cff187230 */ /* 0x100fe40000004100 */
[----:B------:R-:W-:Y:S02]  /*2660*/  HADD2.F32 R30, -RZ, R21.H0_H0 ;  /* 0x20000015ff1e7230 */ /* 0x000fe40000004100 */
[C---:B------:R-:W-:Y:S01]  /*2670*/  FFMA.FTZ R33, R26.reuse, R32, R33 ;  /* 0x000000201a217223 */ /* 0x040fe20000010021 */
[----:B------:R-:W-:Y:S02]  /*2680*/  HADD2.F32 R32, -RZ, R25.H1_H1 ;  /* 0x30000019ff207230 */ /* 0x000fe40000004100 */
[C---:B------:R-:W-:Y:S01]  /*2690*/  FFMA.FTZ R15, R26.reuse, R24, R15 ;  /* 0x000000181a0f7223 */ /* 0x040fe2000001000f */
[----:B------:R-:W-:Y:S02]  /*26a0*/  HADD2.F32 R24, -RZ, R13.H1_H1 ;  /* 0x3000000dff187230 */ /* 0x000fe40000004100 */
[----:B------:R-:W-:Y:S01]  /*26b0*/  FFMA.FTZ R27, R26, R30, R27 ;  /* 0x0000001e1a1b7223 */ /* 0x000fe2000001001b */
[----:B------:R-:W-:Y:S01]  /*26c0*/  HADD2.F32 R26, -RZ, R12.H1_H1 ;  /* 0x3000000cff1a7230 */ /* 0x000fe20000004100 */
[----:B------:R-:W-:Y:S01]  /*26d0*/  SHF.R.U32.HI R25, RZ, 0x8, R4 ;  /* 0x00000008ff197819 */ /* 0x000fe20000011604 */
[----:B------:R-:W-:-:S02]  /*26e0*/  HADD2.F32 R30, -RZ, R14.H1_H1 ;  /* 0x3000000eff1e7230 */ /* 0x000fc40000004100 */
[----:B------:R-:W-:Y:S01]  /*26f0*/  FFMA.FTZ R32, R32, R24, R35 ;  /* 0x0000001820207223 */ /* 0x000fe20000010023 */
[C---:B------:R-:W-:Y:S01]  /*2700*/  FFMA.FTZ R26, R24.reuse, R26, R15 ;  /* 0x0000001a181a7223 */ /* 0x040fe2000001000f */
[----:B------:R-:W-:Y:S01]  /*2710*/  LOP3.LUT R4, R25, 0xf000f, RZ, 0xc0, !PT ;  /* 0x000f000f19047812 */ /* 0x000fe200078ec0ff */
[----:B------:R-:W2:Y:S01]  /*2720*/  LDG.E.128.CONSTANT R12, desc[UR6][R42.64] ;  /* 0x000000062a0c7981 */ /* 0x000ea2000c1e9d00 */
[----:B------:R-:W-:Y:S02]  /*2730*/  HADD2.F32 R21, -RZ, R21.H1_H1 ;  /* 0x30000015ff157230 */ /* 0x000fe40000004100 */
[----:B------:R-:W-:Y:S01]  /*2740*/  FFMA.FTZ R30, R24, R30, R33 ;  /* 0x0000001e181e7223 */ /* 0x000fe20000010021 */
[----:B------:R-:W-:-:S05]  /*2750*/  LOP3.LUT R4, R4, 0x64006400, RZ, 0xfc, !PT ;  /* 0x6400640004047812 */ /* 0x000fca00078efcff */
[----:B------:R-:W-:Y:S02]  /*2760*/  HADD2 R4, R4, -1032, -1032 ;  /* 0xe408e40804047430 */ /* 0x000fe40000000000 */
[----:B------:R-:W-:Y:S01]  /*2770*/  FFMA.FTZ R24, R24, R21, R27 ;  /* 0x0000001518187223 */ /* 0x000fe2000001001b */
[----:B0-----:R-:W-:Y:S01]  /*2780*/  HADD2.F32 R27, -RZ, R22.H0_H0 ;  /* 0x20000016ff1b7230 */ /* 0x001fe20000004100 */
[----:B------:R-:W-:Y:S01]  /*2790*/  SHF.R.U32.HI R21, RZ, 0x8, R5 ;  /* 0x00000008ff157819 */ /* 0x000fe20000011605 */
[----:B------:R-:W-:Y:S01]  /*27a0*/  HADD2.F32 R33, -RZ, R4.H0_H0 ;  /* 0x20000004ff217230 */ /* 0x000fe20000004100 */
[----:B------:R-:W-:-:S04]  /*27b0*/  SHF.R.U32.HI R6, RZ, 0x8, R6 ;  /* 0x00000008ff067819 */ /* 0x000fc80000011606 */
[----:B------:R-:W-:Y:S01]  /*27c0*/  FFMA.FTZ R5, R33, R27, R32 ;  /* 0x0000001b21057223 */ /* 0x000fe20000010020 */
[----:B------:R-:W-:Y:S02]  /*27d0*/  LOP3.LUT R32, R21, 0xf000f, RZ, 0xc0, !PT ;  /* 0x000f000f15207812 */ /* 0x000fe400078ec0ff */
[----:B------:R-:W-:Y:S02]  /*27e0*/  SHF.R.U32.HI R7, RZ, 0x8, R7 ;  /* 0x00000008ff077819 */ /* 0x000fe40000011607 */
[----:B------:R-:W-:Y:S02]  /*27f0*/  LOP3.LUT R33, R32, 0x64006400, RZ, 0xfc, !PT ;  /* 0x6400640020217812 */ /* 0x000fe400078efcff */
[----:B------:R-:W-:Y:S02]  /*2800*/  LOP3.LUT R32, R6, 0xf000f, RZ, 0xc0, !PT ;  /* 0x000f000f06207812 */ /* 0x000fe400078ec0ff */
[----:B------:R-:W-:Y:S01]  /*2810*/  LOP3.LUT R34, R7, 0xf000f, RZ, 0xc0, !PT ;  /* 0x000f000f07227812 */ /* 0x000fe200078ec0ff */
[----:B------:R-:W-:Y:S01]  /*2820*/  HADD2 R33, R33, -1032, -1032 ;  /* 0xe408e40821217430 */ /* 0x000fe20000000000 */
[----:B------:R-:W-:-:S02]  /*2830*/  LOP3.LUT R32, R32, 0x64006400, RZ, 0xfc, !PT ;  /* 0x6400640020207812 */ /* 0x000fc400078efcff */
[----:B------:R-:W-:Y:S02]  /*2840*/  LOP3.LUT R34, R34, 0x64006400, RZ, 0xfc, !PT ;  /* 0x6400640022227812 */ /* 0x000fe400078efcff */
[----:B------:R-:W-:Y:S02]  /*2850*/  HADD2.F32 R35, -RZ, R33.H0_H0 ;  /* 0x20000021ff237230 */ /* 0x000fe40000004100 */
[----:B------:R-:W-:Y:S02]  /*2860*/  HADD2 R32, R32, -1032, -1032 ;  /* 0xe408e40820207430 */ /* 0x000fe40000000000 */
[----:B------:R-:W-:Y:S02]  /*2870*/  HADD2 R34, R34, -1032, -1032 ;  /* 0xe408e40822227430 */ /* 0x000fe40000000000 */
[----:B------:R-:W-:Y:S01]  /*2880*/  FFMA.FTZ R30, R27, R35, R30 ;  /* 0x000000231b1e7223 */ /* 0x000fe2000001001e */
[----:B------:R-:W-:Y:S02]  /*2890*/  HADD2.F32 R37, -RZ, R32.H0_H0 ;  /* 0x20000020ff257230 */ /* 0x000fe40000004100 */
[----:B------:R-:W-:-:S02]  /*28a0*/  HADD2.F32 R35, -RZ, R34.H0_H0 ;  /* 0x20000022ff237230 */ /* 0x000fc40000004100 */
[----:B------:R-:W-:Y:S02]  /*28b0*/  HADD2.F32 R4, -RZ, R4.H1_H1 ;  /* 0x30000004ff047230 */ /* 0x000fe40000004100 */
[C---:B------:R-:W-:Y:S01]  /*28c0*/  FFMA.FTZ R26, R27.reuse, R37, R26 ;  /* 0x000000251b1a7223 */ /* 0x040fe2000001001a */
[----:B------:R-:W-:Y:S01]  /*28d0*/  FFMA.FTZ R24, R27, R35, R24 ;  /* 0x000000231b187223 */ /* 0x000fe20000010018 */
[----:B------:R-:W-:Y:S01]  /*28e0*/  HADD2.F32 R27, -RZ, R22.H1_H1 ;  /* 0x30000016ff1b7230 */ /* 0x000fe20000004100 */
[----:B------:R-:W-:Y:S01]  /*28f0*/  LOP3.LUT R25, R25, 0xf000f0, RZ, 0xc0, !PT ;  /* 0x00f000f019197812 */ /* 0x000fe200078ec0ff */
[----:B------:R-:W-:Y:S02]  /*2900*/  HADD2.F32 R33, -RZ, R33.H1_H1 ;  /* 0x30000021ff217230 */ /* 0x000fe40000004100 */
[----:B------:R-:W-:Y:S02]  /*2910*/  HADD2.F32 R32, -RZ, R32.H1_H1 ;  /* 0x30000020ff207230 */ /* 0x000fe40000004100 */
[----:B------:R-:W-:Y:S01]  /*2920*/  FFMA.FTZ R22, R4, R27, R5 ;  /* 0x0000001b04167223 */ /* 0x000fe20000010005 */
[----:B------:R-:W-:-:S02]  /*2930*/  HADD2.F32 R5, -RZ, R34.H1_H1 ;  /* 0x30000022ff057230 */ /* 0x000fc40000004100 */
[----:B------:R-:W-:Y:S01]  /*2940*/  FFMA.FTZ R30, R27, R33, R30 ;  /* 0x000000211b1e7223 */ /* 0x000fe2000001001e */
[----:B------:R-:W-:Y:S01]  /*2950*/  LOP3.LUT R25, R25, 0x64006400, RZ, 0xfc, !PT ;  /* 0x6400640019197812 */ /* 0x000fe200078efcff */
[----:B------:R-:W-:Y:S01]  /*2960*/  FFMA.FTZ R26, R27, R32, R26 ;  /* 0x000000201b1a7223 */ /* 0x000fe2000001001a */
[----:B------:R-:W-:Y:S01]  /*2970*/  LOP3.LUT R21, R21, 0xf000f0, RZ, 0xc0, !PT ;  /* 0x00f000f015157812 */ /* 0x000fe200078ec0ff */
[----:B------:R-:W-:Y:S01]  /*2980*/  FFMA.FTZ R24, R27, R5, R24 ;  /* 0x000000051b187223 */ /* 0x000fe20000010018 */
[----:B------:R-:W-:Y:S01]  /*2990*/  LOP3.LUT R27, R6, 0xf000f0, RZ, 0xc0, !PT ;  /* 0x00f000f0061b7812 */ /* 0x000fe200078ec0ff */
[----:B------:R-:W0:Y:S01]  /*29a0*/  LDS.64 R4, [UR4+0x10] ;  /* 0x00001004ff047984 */ /* 0x000e220008000a00 */
[----:B------:R-:W-:Y:S01]  /*29b0*/  LOP3.LUT R32, R7, 0xf000f0, RZ, 0xc0, !PT ;  /* 0x00f000f007207812 */ /* 0x000fe200078ec0ff */
[----:B------:R-:W-:Y:S01]  /*29c0*/  HFMA2 R6, R25, R0.H1_H1, -72, -72 ;  /* 0xd480d48019067431 */ /* 0x000fe20000060000 */
[----:B------:R-:W-:Y:S02]  /*29d0*/  LOP3.LUT R21, R21, 0x64006400, RZ, 0xfc, !PT ;  /* 0x6400640015157812 */ /* 0x000fe400078efcff */
[----:B------:R-:W-:-:S02]  /*29e0*/  LOP3.LUT R7, R27, 0x64006400, RZ, 0xfc, !PT ;  /* 0x640064001b077812 */ /* 0x000fc400078efcff */
[----:B------:R-:W-:Y:S01]  /*29f0*/  LOP3.LUT R35, R32, 0x64006400, RZ, 0xfc, !PT ;  /* 0x6400640020237812 */ /* 0x000fe200078efcff */
[-C--:B------:R-:W-:Y:S02]  /*2a00*/  HFMA2 R25, R21, R0.reuse.H1_H1, -72, -72 ;  /* 0xd480d48015197431 */ /* 0x080fe40000060000 */
[----:B------:R-:W-:Y:S02]  /*2a10*/  HADD2.F32 R27, -RZ, R23.H0_H0 ;  /* 0x20000017ff1b7230 */ /* 0x000fe40000004100 */
[-C--:B------:R-:W-:Y:S02]  /*2a20*/  HFMA2 R21, R7, R0.reuse.H1_H1, -72, -72 ;  /* 0xd480d48007157431 */ /* 0x080fe40000060000 */
[----:B------:R-:W-:Y:S02]  /*2a30*/  HADD2.F32 R33, -RZ, R6.H0_H0 ;  /* 0x20000006ff217230 */ /* 0x000fe40000004100 */
[----:B------:R-:W-:Y:S02]  /*2a40*/  HFMA2 R7, R35, R0.H1_H1, -72, -72 ;  /* 0xd480d48023077431 */ /* 0x000fe40000060000 */
[----:B------:R-:W-:-:S02]  /*2a50*/  HADD2.F32 R32, -RZ, R25.H0_H0 ;  /* 0x20000019ff207230 */ /* 0x000fc40000004100 */
[----:B------:R-:W-:Y:S01]  /*2a60*/  FFMA.FTZ R22, R33, R27, R22 ;  /* 0x0000001b21167223 */ /* 0x000fe20000010016 */
[----:B------:R-:W-:Y:S02]  /*2a70*/  HADD2.F32 R33, -RZ, R7.H0_H0 ;  /* 0x20000007ff217230 */ /* 0x000fe40000004100 */
[----:B------:R-:W-:Y:S02]  /*2a80*/  HADD2.F32 R35, -RZ, R21.H0_H0 ;  /* 0x20000015ff237230 */ /* 0x000fe40000004100 */
[C---:B------:R-:W-:Y:S01]  /*2a90*/  FFMA.FTZ R30, R27.reuse, R32, R30 ;  /* 0x000000201b1e7223 */ /* 0x040fe2000001001e */
[----:B------:R-:W-:Y:S02]  /*2aa0*/  HADD2.F32 R23, -RZ, R23.H1_H1 ;  /* 0x30000017ff177230 */ /* 0x000fe40000004100 */
[----:B------:R-:W-:Y:S02]  /*2ab0*/  HADD2.F32 R25, -RZ, R25.H1_H1 ;  /* 0x30000019ff197230 */ /* 0x000fe40000004100 */
[----:B------:R-:W-:Y:S01]  /*2ac0*/  FFMA.FTZ R24, R27, R33, R24 ;  /* 0x000000211b187223 */ /* 0x000fe20000010018 */
[----:B------:R-:W-:-:S02]  /*2ad0*/  HADD2.F32 R7, -RZ, R7.H1_H1 ;  /* 0x30000007ff077230 */ /* 0x000fc40000004100 */
[----:B------:R-:W-:Y:S01]  /*2ae0*/  FFMA.FTZ R26, R27, R35, R26 ;  /* 0x000000231b1a7223 */ /* 0x000fe2000001001a */
[----:B------:R-:W-:Y:S02]  /*2af0*/  HADD2.F32 R21, -RZ, R21.H1_H1 ;  /* 0x30000015ff157230 */ /* 0x000fe40000004100 */
[----:B------:R-:W-:Y:S02]  /*2b00*/  HADD2.F32 R33, -RZ, R6.H1_H1 ;  /* 0x30000006ff217230 */ /* 0x000fe40000004100 */
[C---:B------:R-:W-:Y:S01]  /*2b10*/  FFMA.FTZ R27, R23.reuse, R25, R30 ;  /* 0x00000019171b7223 */ /* 0x040fe2000001001e */
[C---:B------:R-:W-:Y:S01]  /*2b20*/  FFMA.FTZ R30, R23.reuse, R7, R24 ;  /* 0x00000007171e7223 */ /* 0x040fe20000010018 */
[----:B------:R-:W-:Y:S01]  /*2b30*/  FFMA.FTZ R32, R23, R21, R26 ;  /* 0x0000001517207223 */ /* 0x000fe2000001001a */
[----:B---3--:R-:W-:Y:S01]  /*2b40*/  LOP3.LUT R7, R9, 0xf000f, RZ, 0xc0, !PT ;  /* 0x000f000f09077812 */ /* 0x008fe200078ec0ff */
        /* <DEDUP_REMOVED lines=11> */
[----:B------:R-:W-:Y:S02]  /*2c00*/  HADD2 R24, R6, -1032, -1032 ;  /* 0xe408e40806187430 */ /* 0x000fe40000000000 */
[----:B0-----:R-:W-:Y:S02]  /*2c10*/  HADD2.F32 R6, -RZ, R4.H0_H0 ;  /* 0x20000004ff067230 */ /* 0x001fe40000004100 */
[----:B------:R-:W-:Y:S02]  /*2c20*/  HADD2.F32 R35, -RZ, R21.H0_H0 ;  /* 0x20000015ff237230 */ /* 0x000fe40000004100 */
[----:B------:R-:W-:Y:S02]  /*2c30*/  HADD2.F32 R25, -RZ, R24.H0_H0 ;  /* 0x20000018ff197230 */ /* 0x000fe40000004100 */
[----:B------:R-:W-:-:S02]  /*2c40*/  HADD2.F32 R23, -RZ, R22.H0_H0 ;  /* 0x20000016ff177230 */ /* 0x000fc40000004100 */
[----:B------:R-:W-:Y:S02]  /*2c50*/  HADD2.F32 R37, -RZ, R7.H0_H0 ;  /* 0x20000007ff257230 */ /* 0x000fe40000004100 */
[C---:B------:R-:W-:Y:S01]  /*2c60*/  FFMA.FTZ R26, R6.reuse, R35, RZ ;  /* 0x00000023061a7223 */ /* 0x040fe200000100ff */
[----:B------:R-:W-:Y:S02]  /*2c70*/  HADD2.F32 R4, -RZ, R4.H1_H1 ;  /* 0x30000004ff047230 */ /* 0x000fe40000004100 */
[----:B------:R-:W-:Y:S02]  /*2c80*/  HADD2.F32 R21, -RZ, R21.H1_H1 ;  /* 0x30000015ff157230 */ /* 0x000fe40000004100 */
[----:B------:R-:W-:Y:S01]  /*2c90*/  FFMA.FTZ R25, R25, R6, RZ ;  /* 0x0000000619197223 */ /* 0x000fe200000100ff */
[C---:B------:R-:W-:Y:S01]  /*2ca0*/  FFMA.FTZ R23, R6.reuse, R23, RZ ;  /* 0x0000001706177223 */ /* 0x040fe200000100ff */
[----:B------:R-:W-:Y:S01]  /*2cb0*/  FFMA.FTZ R34, R6, R37, RZ ;  /* 0x0000002506227223 */ /* 0x000fe200000100ff */
[----:B------:R-:W-:-:S02]  /*2cc0*/  HADD2.F32 R24, -RZ, R24.H1_H1 ;  /* 0x30000018ff187230 */ /* 0x000fc40000004100 */
[----:B------:R-:W-:Y:S01]  /*2cd0*/  FFMA.FTZ R26, R4, R21, R26 ;  /* 0x00000015041a7223 */ /* 0x000fe2000001001a */
[----:B------:R-:W-:Y:S02]  /*2ce0*/  HADD2.F32 R6, -RZ, R22.H1_H1 ;  /* 0x30000016ff067230 */ /* 0x000fe40000004100 */
[----:B------:R-:W-:Y:S01]  /*2cf0*/  HADD2.F32 R7, -RZ, R7.H1_H1 ;  /* 0x30000007ff077230 */ /* 0x000fe20000004100 */
[----:B------:R-:W-:Y:S01]  /*2d00*/  LOP3.LUT R21, R9, 0xf000f0, RZ, 0xc0, !PT ;  /* 0x00f000f009157812 */ /* 0x000fe200078ec0ff */
[----:B------:R-:W-:Y:S01]  /*2d10*/  FFMA.FTZ R22, R24, R4, R25 ;  /* 0x0000000418167223 */ /* 0x000fe20000010019 */
[C---:B------:R-:W-:Y:S02]  /*2d20*/  FFMA.FTZ R6, R4.reuse, R6, R23 ;  /* 0x0000000604067223 */ /* 0x040fe40000010017 */
[----:B------:R-:W-:Y:S01]  /*2d30*/  FFMA.FTZ R34, R4, R7, R34 ;  /* 0x0000000704227223 */ /* 0x000fe20000010022 */
[----:B------:R-:W-:Y:S02]  /*2d40*/  LOP3.LUT R4, R8, 0xf000f0, RZ, 0xc0, !PT ;  /* 0x00f000f008047812 */ /* 0x000fe400078ec0ff */
[----:B------:R-:W-:-:S02]  /*2d50*/  LOP3.LUT R21, R21, 0x64006400, RZ, 0xfc, !PT ;  /* 0x6400640015157812 */ /* 0x000fc400078efcff */
[----:B------:R-:W-:-:S03]  /*2d60*/  LOP3.LUT R7, R4, 0x64006400, RZ, 0xfc, !PT ;  /* 0x6400640004077812 */ /* 0x000fc600078efcff */
[----:B------:R-:W-:Y:S02]  /*2d70*/  HFMA2 R4, R21, R0.H1_H1, -72, -72 ;  /* 0xd480d48015047431 */ /* 0x000fe40000060000 */
[----:B------:R-:W-:-:S03]  /*2d80*/  HADD2.F32 R39, -RZ, R5.H0_H0 ;  /* 0x20000005ff277230 */ /* 0x000fc60000004100 */
[----:B------:R-:W-:Y:S02]  /*2d90*/  HADD2.F32 R35, -RZ, R4.H0_H0 ;  /* 0x20000004ff237230 */ /* 0x000fe40000004100 */
[----:B------:R-:W-:Y:S01]  /*2da0*/  HFMA2 R24, R7, R0.H1_H1, -72, -72 ;  /* 0xd480d48007187431 */ /* 0x000fe20000060000 */
[----:B------:R-:W-:Y:S02]  /*2db0*/  LOP3.LUT R23, R11, 0xf000f0, RZ, 0xc0, !PT ;  /* 0x00f000f00b177812 */ /* 0x000fe400078ec0ff */
[----:B------:R-:W-:Y:S02]  /*2dc0*/  FFMA.FTZ R35, R39, R35, R6 ;  /* 0x0000002327237223 */ /* 0x000fe40000010006 */
[----:B------:R-:W0:Y:S01]  /*2dd0*/  LDS.64 R6, [UR4+0x18] ;  /* 0x00001804ff067984 */ /* 0x000e220008000a00 */
[----:B------:R-:W-:Y:S02]  /*2de0*/  LOP3.LUT R21, R10, 0xf000f0, RZ, 0xc0, !PT ;  /* 0x00f000f00a157812 */ /* 0x000fe400078ec0ff */
[----:B------:R-:W-:-:S02]  /*2df0*/  LOP3.LUT R23, R23, 0x64006400, RZ, 0xfc, !PT ;  /* 0x6400640017177812 */ /* 0x000fc400078efcff */
[----:B------:R-:W-:Y:S01]  /*2e00*/  LOP3.LUT R21, R21, 0x64006400, RZ, 0xfc, !PT ;  /* 0x6400640015157812 */ /* 0x000fe200078efcff */
[----:B------:R-:W-:Y:S02]  /*2e10*/  HADD2.F32 R37, -RZ, R24.H0_H0 ;  /* 0x20000018ff257230 */ /* 0x000fe40000004100 */
[-C--:B------:R-:W-:Y:S02]  /*2e20*/  HFMA2 R23, R23, R0.reuse.H1_H1, -72, -72 ;  /* 0xd480d48017177431 */ /* 0x080fe40000060000 */
[----:B------:R-:W-:Y:S02]  /*2e30*/  HFMA2 R21, R21, R0.H1_H1, -72, -72 ;  /* 0xd480d48015157431 */ /* 0x000fe40000060000 */
[----:B------:R-:W-:Y:S01]  /*2e40*/  FFMA.FTZ R37, R37, R39, R22 ;  /* 0x0000002725257223 */ /* 0x000fe20000010016 */
[----:B------:R-:W-:Y:S02]  /*2e50*/  HADD2.F32 R25, -RZ, R23.H0_H0 ;  /* 0x20000017ff197230 */ /* 0x000fe40000004100 */
[----:B------:R-:W-:-:S03]  /*2e60*/  HADD2.F32 R22, -RZ, R21.H0_H0 ;  /* 0x20000015ff167230 */ /* 0x000fc60000004100 */
[C---:B------:R-:W-:Y:S01]  /*2e70*/  FFMA.FTZ R25, R39.reuse, R25, R26 ;  /* 0x0000001927197223 */ /* 0x040fe2000001001a */
[----:B------:R-:W-:Y:S02]  /*2e80*/  HADD2.F32 R26, -RZ, R5.H1_H1 ;  /* 0x30000005ff1a7230 */ /* 0x000fe40000004100 */
[----:B------:R-:W-:Y:S01]  /*2e90*/  FFMA.FTZ R22, R39, R22, R34 ;  /* 0x0000001627167223 */ /* 0x000fe20000010022 */
[----:B------:R-:W-:Y:S01]  /*2ea0*/  HADD2.F32 R5, -RZ, R21.H1_H1 ;  /* 0x30000015ff057230 */ /* 0x000fe20000004100 */
[----:B------:R-:W-:-:S04]  /*2eb0*/  SHF.R.U32.HI R21, RZ, 0x8, R8 ;  /* 0x00000008ff157819 */ /* 0x000fc80000011608 */
[----:B------:R-:W-:Y:S01]  /*2ec0*/  FFMA.FTZ R22, R26, R5, R22 ;  /* 0x000000051a167223 */ /* 0x000fe20000010016 */
[----:B------:R-:W-:-:S04]  /*2ed0*/  LOP3.LUT R5, R21, 0xf000f, RZ, 0xc0, !PT ;  /* 0x000f000f15057812 */ /* 0x000fc800078ec0ff */
[----:B------:R-:W-:Y:S01]  /*2ee0*/  LOP3.LUT R5, R5, 0x64006400, RZ, 0xfc, !PT ;  /* 0x6400640005057812 */ /* 0x000fe200078efcff */
[----:B------:R-:W-:Y:S02]  /*2ef0*/  HADD2.F32 R8, -RZ, R23.H1_H1 ;  /* 0x30000017ff087230 */ /* 0x000fe40000004100 */
[----:B------:R-:W-:Y:S02]  /*2f00*/  HADD2.F32 R24, -RZ, R24.H1_H1 ;  /* 0x30000018ff187230 */ /* 0x000fe40000004100 */
[----:B------:R-:W-:Y:S02]  /*2f10*/  HADD2 R5, R5, -1032, -1032 ;  /* 0xe408e40805057430 */ /* 0x000fe40000000000 */
[----:B------:R-:W-:Y:S01]  /*2f20*/  FFMA.FTZ R8, R26, R8, R25 ;  /* 0x000000081a087223 */ /* 0x000fe20000010019 */
[----:B------:R-:W-:Y:S01]  /*2f30*/  SHF.R.U32.HI R9, RZ, 0x8, R9 ;  /* 0x00000008ff097819 */ /* 0x000fe20000011609 */
[----:B------:R-:W-:Y:S01]  /*2f40*/  FFMA.FTZ R24, R24, R26, R37 ;  /* 0x0000001a18187223 */ /* 0x000fe20000010025 */
[----:B0-----:R-:W-:-:S02]  /*2f50*/  HADD2.F32 R23, -RZ, R6.H0_H0 ;  /* 0x20000006ff177230 */ /* 0x001fc40000004100 */
[----:B------:R-:W-:Y:S02]  /*2f60*/  HADD2.F32 R25, -RZ, R5.H0_H0 ;  /* 0x20000005ff197230 */ /* 0x000fe40000004100 */
[----:B------:R-:W-:-:S03]  /*2f70*/  HADD2.F32 R4, -RZ, R4.H1_H1 ;  /* 0x30000004ff047230 */ /* 0x000fc60000004100 */
[----:B------:R-:W-:Y:S01]  /*2f80*/  FFMA.FTZ R24, R25, R23, R24 ;  /* 0x0000001719187223 */ /* 0x000fe20000010018 */
[----:B------:R-:W-:Y:S01]  /*2f90*/  LOP3.LUT R25, R9, 0xf000f, RZ, 0xc0, !PT ;  /* 0x000f000f09197812 */ /* 0x000fe200078ec0ff */
[----:B------:R-:W-:Y:S01]  /*2fa0*/  FFMA.FTZ R4, R26, R4, R35 ;  /* 0x000000041a047223 */ /* 0x000fe20000010023 */
[----:B------:R-:W-:Y:S02]  /*2fb0*/  SHF.R.U32.HI R10, RZ, 0x8, R10 ;  /* 0x00000008ff0a7819 */ /* 0x000fe4000001160a */
        /* <DEDUP_REMOVED lines=12> */
[----:B------:R-:W-:Y:S01]  /*3080*/  HADD2.F32 R35, -RZ, R25.H0_H0 ;  /* 0x20000019ff237230 */ /* 0x000fe20000004100 */
[----:B------:R-:W-:-:S02]  /*3090*/  LOP3.LUT R21, R21, 0xf000f0, RZ, 0xc0, !PT ;  /* 0x00f000f015157812 */ /* 0x000fc400078ec0ff */
[----:B------:R-:W-:Y:S01]  /*30a0*/  LOP3.LUT R9, R9, 0xf000f0, RZ, 0xc0, !PT ;  /* 0x00f000f009097812 */ /* 0x000fe200078ec0ff */
[C---:B------:R-:W-:Y:S01]  /*30b0*/  FFMA.FTZ R22, R23.reuse, R37, R22 ;  /* 0x0000002517167223 */ /* 0x040fe20000010016 */
[----:B------:R-:W-:Y:S01]  /*30c0*/  FFMA.FTZ R8, R23, R35, R8 ;  /* 0x0000002317087223 */ /* 0x000fe20000010008 */
[----:B------:R-:W-:Y:S01]  /*30d0*/  HADD2.F32 R5, -RZ, R5.H1_H1 ;  /* 0x30000005ff057230 */ /* 0x000fe20000004100 */
[----:B------:R-:W-:Y:S01]  /*30e0*/  LOP3.LUT R21, R21, 0x64006400, RZ, 0xfc, !PT ;  /* 0x6400640015157812 */ /* 0x000fe200078efcff */
[----:B------:R-:W-:Y:S02]  /*30f0*/  HADD2.F32 R23, -RZ, R6.H1_H1 ;  /* 0x30000006ff177230 */ /* 0x000fe40000004100 */
[----:B------:R-:W-:Y:S02]  /*3100*/  HADD2.F32 R26, -RZ, R26.H1_H1 ;  /* 0x3000001aff1a7230 */ /* 0x000fe40000004100 */
[----:B------:R-:W-:Y:S02]  /*3110*/  HADD2.F32 R35, -RZ, R34.H1_H1 ;  /* 0x30000022ff237230 */ /* 0x000fe40000004100 */
[----:B------:R-:W-:Y:S01]  /*3120*/  HADD2.F32 R25, -RZ, R25.H1_H1 ;  /* 0x30000019ff197230 */ /* 0x000fe20000004100 */
[----:B------:R-:W-:-:S02]  /*3130*/  LOP3.LUT R6, R10, 0xf000f0, RZ, 0xc0, !PT ;  /* 0x00f000f00a067812 */ /* 0x000fc400078ec0ff */
[----:B------:R-:W-:Y:S01]  /*3140*/  LOP3.LUT R9, R9, 0x64006400, RZ, 0xfc, !PT ;  /* 0x6400640009097812 */ /* 0x000fe200078efcff */
[----:B------:R-:W-:Y:S01]  /*3150*/  FFMA.FTZ R5, R5, R23, R24 ;  /* 0x0000001705057223 */ /* 0x000fe20000010018 */
[C---:B------:R-:W-:Y:S01]  /*3160*/  FFMA.FTZ R4, R23.reuse, R26, R4 ;  /* 0x0000001a17047223 */ /* 0x040fe20000010004 */
[C---:B------:R-:W-:Y:S01]  /*3170*/  FFMA.FTZ R22, R23.reuse, R35, R22 ;  /* 0x0000002317167223 */ /* 0x040fe20000010016 */
        /* <DEDUP_REMOVED lines=8> */
[----:B------:R-:W-:-:S03]  /*3200*/  HADD2.F32 R26, -RZ, R6.H0_H0 ;  /* 0x20000006ff1a7230 */ /* 0x000fc60000004100 */
[----:B------:R-:W-:Y:S02]  /*3210*/  FFMA.FTZ R25, R24, R11, R5 ;  /* 0x0000000b18197223 */ /* 0x000fe40000010005 */
[----:B------:R-:W-:Y:S02]  /*3220*/  FFMA.FTZ R24, R11, R26, R4 ;  /* 0x0000001a0b187223 */ /* 0x000fe40000010004 */
[----:B------:R-:W0:Y:S01]  /*3230*/  LDS.64 R4, [UR4+0x20] ;  /* 0x00002004ff047984 */ /* 0x000e220008000a00 */
[-C--:B------:R-:W-:Y:S02]  /*3240*/  HFMA2 R23, R23, R0.reuse.H1_H1, -72, -72 ;  /* 0xd480d48017177431 */ /* 0x080fe40000060000 */
[----:B------:R-:W-:-:S03]  /*3250*/  HFMA2 R21, R21, R0.H1_H1, -72, -72 ;  /* 0xd480d48015157431 */ /* 0x000fc60000060000 */
[----:B------:R-:W-:Y:S02]  /*3260*/  HADD2.F32 R9, -RZ, R23.H0_H0 ;  /* 0x20000017ff097230 */ /* 0x000fe40000004100 */
[----:B------:R-:W-:Y:S02]  /*3270*/  HADD2.F32 R35, -RZ, R21.H0_H0 ;  /* 0x20000015ff237230 */ /* 0x000fe40000004100 */
[----:B------:R-:W-:Y:S02]  /*3280*/  HADD2.F32 R7, -RZ, R7.H1_H1 ;  /* 0x30000007ff077230 */ /* 0x000fe40000004100 */
[----:B------:R-:W-:Y:S02]  /*3290*/  HADD2.F32 R8, -RZ, R8.H1_H1 ;  /* 0x30000008ff087230 */ /* 0x000fe40000004100 */
[----:B------:R-:W-:Y:S02]  /*32a0*/  HADD2.F32 R6, -RZ, R6.H1_H1 ;  /* 0x30000006ff067230 */ /* 0x000fe40000004100 */
[----:B------:R-:W-:Y:S01]  /*32b0*/  FFMA.FTZ R9, R11, R9, R22 ;  /* 0x000000090b097223 */ /* 0x000fe20000010016 */
[----:B------:R-:W-:-:S02]  /*32c0*/  HADD2.F32 R26, -RZ, R23.H1_H1 ;  /* 0x30000017ff1a7230 */ /* 0x000fc40000004100 */
[----:B------:R-:W-:Y:S01]  /*32d0*/  FFMA.FTZ R10, R11, R35, R10 ;  /* 0x000000230b0a7223 */ /* 0x000fe2000001000a */
[----:B------:R-:W-:Y:S02]  /*32e0*/  HADD2.F32 R21, -RZ, R21.H1_H1 ;  /* 0x30000015ff157230 */ /* 0x000fe40000004100 */
[----:B------:R-:W-:Y:S01]  /*32f0*/  FFMA.FTZ R25, R8, R7, R25 ;  /* 0x0000000708197223 */ /* 0x000fe20000010019 */
[C---:B------:R-:W-:Y:S01]  /*3300*/  FFMA.FTZ R23, R7.reuse, R6, R24 ;  /* 0x0000000607177223 */ /* 0x040fe20000010018 */
[C---:B------:R-:W-:Y:S01]  /*3310*/  FFMA.FTZ R26, R7.reuse, R26, R9 ;  /* 0x0000001a071a7223 */ /* 0x040fe20000010009 */
[----:B------:R-:W-:Y:S02]  /*3320*/  HADD2.F32 R22, -RZ, R28.H0_H0 ;  /* 0x2000001cff167230 */ /* 0x000fe40000004100 */
[----:B------:R-:W-:Y:S01]  /*3330*/  FFMA.FTZ R24, R7, R21, R10 ;  /* 0x0000001507187223 */ /* 0x000fe2000001000a */
[----:B------:R-:W-:Y:S01]  /*3340*/  HADD2.F32 R8, -RZ, R0.H0_H0 ;  /* 0x20000000ff087230 */ /* 0x000fe20000004100 */
[----:B------:R-:W1:Y:S01]  /*3350*/  LDS.64 R10, [UR4+0x28] ;  /* 0x00002804ff0a7984 */ /* 0x000e620008000a00 */
[----:B------:R-:W-:-:S02]  /*3360*/  HADD2.F32 R21, -RZ, R2.H0_H0 ;  /* 0x20000002ff157230 */ /* 0x000fc40000004100 */
[----:B------:R-:W-:Y:S02]  /*3370*/  HADD2.F32 R9, -RZ, R3.H0_H0 ;  /* 0x20000003ff097230 */ /* 0x000fe40000004100 */
[----:B------:R-:W-:Y:S01]  /*3380*/  FMUL.FTZ R6, R33, R22 ;  /* 0x0000001621067220 */ /* 0x000fe20000410000 */
[----:B------:R-:W-:Y:S01]  /*3390*/  FMUL.FTZ R7, R27, R8 ;  /* 0x000000081b077220 */ /* 0x000fe20000410000 */
[----:B------:R-:W-:Y:S01]  /*33a0*/  FMUL.FTZ R27, R32, R21 ;  /* 0x00000015201b7220 */ /* 0x000fe20000410000 */
[----:B--2---:R-:W-:Y:S01]  /*33b0*/  LOP3.LUT R32, R12, 0xf000f, RZ, 0xc0, !PT ;  /* 0x000f000f0c207812 */ /* 0x004fe200078ec0ff */
[----:B------:R-:W-:Y:S01]  /*33c0*/  FMUL.FTZ R30, R30, R9 ;  /* 0x000000091e1e7220 */ /* 0x000fe20000410000 */
[----:B------:R-:W-:Y:S02]  /*33d0*/  F2FP.F16.F32.PACK_AB R6, RZ, R6 ;  /* 0x00000006ff06723e */ /* 0x000fe400000000ff */
[----:B------:R-:W-:Y:S02]  /*33e0*/  F2FP.F16.F32.PACK_AB R7, RZ, R7 ;  /* 0x00000007ff07723e */ /* 0x000fe400000000ff */
[----:B------:R-:W-:-:S02]  /*33f0*/  F2FP.F16.F32.PACK_AB R27, RZ, R27 ;  /* 0x0000001bff1b723e */ /* 0x000fc400000000ff */
[----:B------:R-:W-:Y:S02]  /*3400*/  F2FP.F16.F32.PACK_AB R30, RZ, R30 ;  /* 0x0000001eff1e723e */ /* 0x000fe400000000ff */
[----:B------:R-:W-:Y:S02]  /*3410*/  LOP3.LUT R32, R32, 0x64006400, RZ, 0xfc, !PT ;  /* 0x6400640020207812 */ /* 0x000fe400078efcff */
[----:B------:R-:W-:Y:S02]  /*3420*/  PRMT R6, R6, 0x5410, R7 ;  /* 0x0000541006067816 */ /* 0x000fe40000000007 */
[----:B------:R-:W-:Y:S01]  /*3430*/  PRMT R7, R27, 0x5410, R30 ;  /* 0x000054101b077816 */ /* 0x000fe2000000001e */
[----:B------:R-:W-:Y:S01]  /*3440*/  HADD2 R27, R32, -1032, -1032 ;  /* 0xe408e408201b7430 */ /* 0x000fe20000000000 */
[----:B------:R-:W-:Y:S01]  /*3450*/  LOP3.LUT R30, R12, 0xf000f0, RZ, 0xc0, !PT ;  /* 0x00f000f00c1e7812 */ /* 0x000fe200078ec0ff */
[----:B------:R-:W-:Y:S02]  /*3460*/  HFMA2 R20, R6, 1, 1, R20 ;  /* 0x3c003c0006147831 */ /* 0x000fe40000000014 */
[----:B------:R-:W-:-:S02]  /*3470*/  HFMA2 R17, R7, 1, 1, R17 ;  /* 0x3c003c0007117831 */ /* 0x000fc40000000011 */
[--C-:B0-----:R-:W-:Y:S01]  /*3480*/  HADD2.F32 R7, -RZ, R4.reuse.H0_H0 ;  /* 0x20000004ff077230 */ /* 0x101fe20000004100 */
[----:B------:R-:W-:Y:S01]  /*3490*/  LOP3.LUT R33, R30, 0x64006400, RZ, 0xfc, !PT ;  /* 0x640064001e217812 */ /* 0x000fe200078efcff */
[--C-:B------:R-:W-:Y:S02]  /*34a0*/  HADD2.F32 R6, -RZ, R27.reuse.H0_H0 ;  /* 0x2000001bff067230 */ /* 0x100fe40000004100 */
[----:B------:R-:W-:Y:S02]  /*34b0*/  HADD2.F32 R35, -RZ, R27.H1_H1 ;  /* 0x3000001bff237230 */ /* 0x000fe40000004100 */
[----:B------:R-:W-:Y:S02]  /*34c0*/  HADD2.F32 R30, -RZ, R4.H1_H1 ;  /* 0x30000004ff1e7230 */ /* 0x000fe40000004100 */
[----:B------:R-:W-:Y:S01]  /*34d0*/  FFMA.FTZ R6, R6, R7, RZ ;  /* 0x0000000706067223 */ /* 0x000fe200000100ff */
[----:B------:R-:W-:-:S03]  /*34e0*/  HFMA2 R27, R33, R0.H1_H1, -72, -72 ;  /* 0xd480d480211b7431 */ /* 0x000fc60000060000 */
[----:B------:R-:W-:Y:S01]  /*34f0*/  FFMA.FTZ R33, R35, R30, R6 ;  /* 0x0000001e23217223 */ /* 0x000fe20000010006 */
[----:B------:R-:W-:Y:S02]  /*3500*/  HADD2.F32 R6, -RZ, R5.H0_H0 ;  /* 0x20000005ff067230 */ /* 0x000fe40000004100 */
[----:B------:R-:W-:Y:S01]  /*3510*/  HADD2.F32 R4, -RZ, R27.H0_H0 ;  /* 0x2000001bff047230 */ /* 0x000fe20000004100 */
[----:B------:R-:W-:-:S04]  /*3520*/  SHF.R.U32.HI R35, RZ, 0x8, R12 ;  /* 0x00000008ff237819 */ /* 0x000fc8000001160c */
[----:B------:R-:W-:Y:S01]  /*3530*/  FFMA.FTZ R12, R4, R6, R33 ;  /* 0x00000006040c7223 */ /* 0x000fe20000010021 */
[----:B------:R-:W-:-:S04]  /*3540*/  LOP3.LUT R4, R13, 0xf000f, RZ, 0xc0, !PT ;  /* 0x000f000f0d047812 */ /* 0x000fc800078ec0ff */
[----:B------:R-:W-:Y:S01]  /*3550*/  LOP3.LUT R4, R4, 0x64006400, RZ, 0xfc, !PT ;  /* 0x6400640004047812 */ /* 0x000fe200078efcff */
[----:B------:R-:W-:Y:S01]  /*3560*/  HADD2.F32 R5, -RZ, R5.H1_H1 ;  /* 0x30000005ff057230 */ /* 0x000fe20000004100 */
[----:B------:R-:W-:Y:S01]  /*3570*/  LOP3.LUT R32, R35, 0xf000f, RZ, 0xc0, !PT ;  /* 0x000f000f23207812 */ /* 0x000fe200078ec0ff */
[----:B------:R-:W-:Y:S02]  /*3580*/  HADD2.F32 R27, -RZ, R27.H1_H1 ;  /* 0x3000001bff1b7230 */ /* 0x000fe40000004100 */
[----:B------:R-:W-:Y:S01]  /*3590*/  HADD2 R4, R4, -1032, -1032 ;  /* 0xe408e40804047430 */ /* 0x000fe20000000000 */
[----:B------:R-:W-:Y:S02]  /*35a0*/  LOP3.LUT R32, R32, 0x64006400, RZ, 0xfc, !PT ;  /* 0x6400640020207812 */ /* 0x000fe400078efcff */
[----:B------:R-:W-:Y:S02]  /*35b0*/  FFMA.FTZ R33, R27, R5, R12 ;  /* 0x000000051b217223 */ /* 0x000fe4000001000c */
[----:B------:R-:W-:-:S02]  /*35c0*/  HADD2.F32 R12, -RZ, R4.H0_H0 ;  /* 0x20000004ff0c7230 */ /* 0x000fc40000004100 */
[----:B------:R-:W-:Y:S02]  /*35d0*/  HADD2 R32, R32, -1032, -1032 ;  /* 0xe408e40820207430 */ /* 0x000fe40000000000 */
[----:B------:R-:W-:Y:S02]  /*35e0*/  HADD2.F32 R4, -RZ, R4.H1_H1 ;  /* 0x30000004ff047230 */ /* 0x000fe40000004100 */
[----:B------:R-:W-:Y:S01]  /*35f0*/  FFMA.FTZ R37, R7, R12, RZ ;  /* 0x0000000c07257223 */ /* 0x000fe200000100ff */
[----:B-1----:R-:W-:Y:S02]  /*3600*/  HADD2.F32 R27, -RZ, R10.H0_H0 ;  /* 0x2000000aff1b7230 */ /* 0x002fe40000004100 */
[----:B------:R-:W-:Y:S02]  /*3610*/  HADD2.F32 R38, -RZ, R32.H0_H0 ;  /* 0x20000020ff267230 */ /* 0x000fe40000004100 */
[----:B------:R-:W-:Y:S01]  /*3620*/  FFMA.FTZ R37, R30, R4, R37 ;  /* 0x000000041e257223 */ /* 0x000fe20000010025 */
[----:B------:R-:W-:-:S02]  /*3630*/  LOP3.LUT R4, R13, 0xf000f0, RZ, 0xc0, !PT ;  /* 0x00f000f00d047812 */ /* 0x000fc400078ec0ff */
[----:B------:R-:W-:Y:S02]  /*3640*/  FFMA.FTZ R38, R38, R27, R33 ;  /* 0x0000001b26267223 */ /* 0x000fe40000010021 */
[----:B------:R-:W-:-:S05]  /*3650*/  LOP3.LUT R33, R4, 0x64006400, RZ, 0xfc, !PT ;  /* 0x6400640004217812 */ /* 0x000fca00078efcff */
[----:B------:R-:W-:-:S05]  /*3660*/  HFMA2 R12, R33, R0.H1_H1, -72, -72 ;  /* 0xd480d480210c7431 */ /* 0x000fca0000060000 */
[--C-:B------:R-:W-:Y:S02]  /*3670*/  HADD2.F32 R33, -RZ, R12.reuse.H0_H0 ;  /* 0x2000000cff217230 */ /* 0x100fe40000004100 */
[----:B------:R-:W-:Y:S01]  /*3680*/  HADD2.F32 R12, -RZ, R12.H1_H1 ;  /* 0x3000000cff0c7230 */ /* 0x000fe20000004100 */
[----:B------:R-:W-:Y:S02]  /*3690*/  SHF.R.U32.HI R34, RZ, 0x8, R13 ;  /* 0x00000008ff227819 */ /* 0x000fe4000001160d */
[----:B------:R-:W-:-:S04]  /*36a0*/  FFMA.FTZ R4, R6, R33, R37 ;  /* 0x0000002106047223 */ /* 0x000fc80000010025 */
[----:B------:R-:W-:Y:S01]  /*36b0*/  FFMA.FTZ R4, R5, R12, R4 ;  /* 0x0000000c05047223 */ /* 0x000fe20000010004 */
[----:B------:R-:W-:-:S04]  /*36c0*/  LOP3.LUT R12, R34, 0xf000f, RZ, 0xc0, !PT ;  /* 0x000f000f220c7812 */ /* 0x000fc800078ec0ff */
[----:B------:R-:W-:-:S05]  /*36d0*/  LOP3.LUT R12, R12, 0x64006400, RZ, 0xfc, !PT ;  /* 0x640064000c0c7812 */ /* 0x000fca00078efcff */
[----:B------:R-:W-:-:S05]  /*36e0*/  HADD2 R33, R12, -1032, -1032 ;  /* 0xe408e4080c217430 */ /* 0x000fca0000000000 */
        /* <DEDUP_REMOVED lines=12> */
[----:B------:R-:W-:-:S05]  /*37b0*/  HADD2.F32 R12, -RZ, R4.H0_H0 ;  /* 0x20000004ff0c7230 */ /* 0x000fca0000004100 */
[----:B------:R-:W-:Y:S01]  /*37c0*/  FFMA.FTZ R37, R7, R12, RZ ;  /* 0x0000000c07257223 */ /* 0x000fe200000100ff */
[----:B------:R-:W-:-:S04]  /*37d0*/  LOP3.LUT R7, R14, 0xf000f0, RZ, 0xc0, !PT ;  /* 0x00f000f00e077812 */ /* 0x000fc800078ec0ff */
[----:B------:R-:W-:-:S05]  /*37e0*/  LOP3.LUT R7, R7, 0x64006400, RZ, 0xfc, !PT ;  /* 0x6400640007077812 */ /* 0x000fca00078efcff */
[----:B------:R-:W-:-:S05]  /*37f0*/  HFMA2 R7, R7, R0.H1_H1, -72, -72 ;  /* 0xd480d48007077431 */ /* 0x000fca0000060000 */
[----:B------:R-:W-:-:S05]  /*3800*/  HADD2.F32 R36, -RZ, R7.H0_H0 ;  /* 0x20000007ff247230 */ /* 0x000fca0000004100 */
[----:B------:R-:W-:Y:S01]  /*3810*/  FFMA.FTZ R36, R6, R36, R13 ;  /* 0x0000002406247223 */ /* 0x000fe2000001000d */
[----:B------:R-:W-:Y:S01]  /*3820*/  LOP3.LUT R13, R15, 0xf000f0, RZ, 0xc0, !PT ;  /* 0x00f000f00f0d7812 */ /* 0x000fe200078ec0ff */
[----:B------:R-:W-:-:S03]  /*3830*/  HADD2.F32 R4, -RZ, R4.H1_H1 ;  /* 0x30000004ff047230 */ /* 0x000fc60000004100 */
[----:B------:R-:W-:Y:S02]  /*3840*/  LOP3.LUT R13, R13, 0x64006400, RZ, 0xfc, !PT ;  /* 0x640064000d0d7812 */ /* 0x000fe400078efcff */
[----:B------:R-:W-:-:S03]  /*3850*/  FFMA.FTZ R37, R30, R4, R37 ;  /* 0x000000041e257223 */ /* 0x000fc60000010025 */
[----:B------:R-:W-:Y:S02]  /*3860*/  HFMA2 R4, R13, R0.H1_H1, -72, -72 ;  /* 0xd480d4800d047431 */ /* 0x000fe40000060000 */
[----:B------:R-:W-:-:S03]  /*3870*/  HADD2.F32 R7, -RZ, R7.H1_H1 ;  /* 0x30000007ff077230 */ /* 0x000fc60000004100 */
[--C-:B------:R-:W-:Y:S02]  /*3880*/  HADD2.F32 R30, -RZ, R4.reuse.H0_H0 ;  /* 0x20000004ff1e7230 */ /* 0x100fe40000004100 */
[----:B------:R-:W-:Y:S01]  /*3890*/  FFMA.FTZ R36, R5, R7, R36 ;  /* 0x0000000705247223 */ /* 0x000fe20000010024 */
[----:B------:R-:W-:Y:S02]  /*38a0*/  HADD2.F32 R7, -RZ, R4.H1_H1 ;  /* 0x30000004ff077230 */ /* 0x000fe40000004100 */
[----:B------:R-:W-:-:S04]  /*38b0*/  IMAD.WIDE R12, R29, 0x4, R42 ;  /* 0x000000041d0c7825 */ /* 0x000fc800078e022a */
[----:B------:R-:W-:-:S04]  /*38c0*/  FFMA.FTZ R30, R6, R30, R37 ;  /* 0x0000001e061e7223 */ /* 0x000fc80000010025 */
[----:B------:R-:W-:Y:S02]  /*38d0*/  FFMA.FTZ R30, R5, R7, R30 ;  /* 0x00000007051e7223 */ /* 0x000fe4000001001e */
[----:B------:R-:W2:Y:S01]  /*38e0*/  LDG.E.128.CONSTANT R4, desc[UR6][R12.64] ;  /* 0x000000060c047981 */ /* 0x000ea2000c1e9d00 */
        /* <DEDUP_REMOVED lines=9> */
[----:B------:R-:W-:Y:S02]  /*3980*/  LOP3.LUT R33, R35, 0xf000f0, RZ, 0xc0, !PT ;  /* 0x00f000f023217812 */ /* 0x000fe400078ec0ff */
[----:B------:R-:W-:Y:S02]  /*3990*/  SHF.R.U32.HI R40, RZ, 0x8, R15 ;  /* 0x00000008ff287819 */ /* 0x000fe4000001160f */
[----:B------:R-:W-:Y:S02]  /*39a0*/  LOP3.LUT R33, R33, 0x64006400, RZ, 0xfc, !PT ;  /* 0x6400640021217812 */ /* 0x000fe400078efcff */
[----:B------:R-:W-:Y:S01]  /*39b0*/  LOP3.LUT R15, R40, 0xf000f, RZ, 0xc0, !PT ;  /* 0x000f000f280f7812 */ /* 0x000fe200078ec0ff */
[----:B------:R-:W-:Y:S02]  /*39c0*/  HADD2.F32 R43, -RZ, R32.H1_H1 ;  /* 0x30000020ff2b7230 */ /* 0x000fe40000004100 */
[----:B------:R-:W-:Y:S01]  /*39d0*/  HFMA2 R10, R33, R0.H1_H1, -72, -72 ;  /* 0xd480d480210a7431 */ /* 0x000fe20000060000 */
[----:B------:R-:W-:Y:S01]  /*39e0*/  LOP3.LUT R15, R15, 0x64006400, RZ, 0xfc, !PT ;  /* 0x640064000f0f7812 */ /* 0x000fe200078efcff */
[----:B------:R-:W-:-:S02]  /*39f0*/  HADD2.F32 R32, -RZ, R11.H0_H0 ;  /* 0x2000000bff207230 */ /* 0x000fc40000004100 */
[----:B------:R-:W-:Y:S01]  /*3a00*/  FFMA.FTZ R43, R43, R39, R38 ;  /* 0x000000272b2b7223 */ /* 0x000fe20000010026 */
[----:B------:R-:W-:Y:S01]  /*3a10*/  LOP3.LUT R35, R34, 0xf000f0, RZ, 0xc0, !PT ;  /* 0x00f000f022237812 */ /* 0x000fe200078ec0ff */
[----:B------:R-:W-:Y:S02]  /*3a20*/  HADD2.F32 R38, -RZ, R10.H0_H0 ;  /* 0x2000000aff267230 */ /* 0x000fe40000004100 */
[----:B------:R-:W-:Y:S01]  /*3a30*/  HADD2 R15, R15, -1032, -1032 ;  /* 0xe408e4080f0f7430 */ /* 0x000fe20000000000 */
[----:B------:R-:W-:Y:S02]  /*3a40*/  LOP3.LUT R35, R35, 0x64006400, RZ, 0xfc, !PT ;  /* 0x6400640023237812 */ /* 0x000fe400078efcff */
[----:B------:R-:W-:Y:S02]  /*3a50*/  FFMA.FTZ R33, R38, R32, R43 ;  /* 0x0000002026217223 */ /* 0x000fe4000001002b */
[----:B------:R-:W-:Y:S01]  /*3a60*/  HADD2.F32 R38, -RZ, R15.H0_H0 ;  /* 0x2000000fff267230 */ /* 0x000fe20000004100 */
[----:B------:R-:W-:Y:S01]  /*3a70*/  LOP3.LUT R37, R37, 0xf000f0, RZ, 0xc0, !PT ;  /* 0x00f000f025257812 */ /* 0x000fe200078ec0ff */
[----:B------:R-:W-:-:S03]  /*3a80*/  HFMA2 R34, R35, R0.H1_H1, -72, -72 ;  /* 0xd480d48023227431 */ /* 0x000fc60000060000 */
[----:B------:R-:W-:Y:S01]  /*3a90*/  FFMA.FTZ R30, R27, R38, R30 ;  /* 0x000000261b1e7223 */ /* 0x000fe2000001001e */
[----:B------:R-:W-:Y:S01]  /*3aa0*/  LOP3.LUT R27, R37, 0x64006400, RZ, 0xfc, !PT ;  /* 0x64006400251b7812 */ /* 0x000fe200078efcff */
[----:B------:R-:W-:Y:S02]  /*3ab0*/  HADD2.F32 R35, -RZ, R34.H0_H0 ;  /* 0x20000022ff237230 */ /* 0x000fe40000004100 */
[----:B------:R-:W-:Y:S02]  /*3ac0*/  HADD2.F32 R14, -RZ, R14.H1_H1 ;  /* 0x3000000eff0e7230 */ /* 0x000fe40000004100 */
[----:B------:R-:W-:Y:S02]  /*3ad0*/  HADD2.F32 R15, -RZ, R15.H1_H1 ;  /* 0x3000000fff0f7230 */ /* 0x000fe40000004100 */
[----:B------:R-:W-:Y:S01]  /*3ae0*/  HFMA2 R27, R27, R0.H1_H1, -72, -72 ;  /* 0xd480d4801b1b7431 */ /* 0x000fe20000060000 */
[----:B------:R-:W-:Y:S01]  /*3af0*/  LOP3.LUT R40, R40, 0xf000f0, RZ, 0xc0, !PT ;  /* 0x00f000f028287812 */ /* 0x000fe200078ec0ff */
[----:B------:R-:W-:Y:S01]  /*3b00*/  FFMA.FTZ R35, R32, R35, R41 ;  /* 0x0000002320237223 */ /* 0x000fe20000010029 */
[C---:B------:R-:W-:Y:S01]  /*3b10*/  FFMA.FTZ R41, R39.reuse, R14, R36 ;  /* 0x0000000e27297223 */ /* 0x040fe20000010024 */
[----:B------:R-:W-:Y:S01]  /*3b20*/  FFMA.FTZ R39, R39, R15, R30 ;  /* 0x0000000f27277223 */ /* 0x000fe2000001001e */
[----:B------:R-:W-:Y:S01]  /*3b30*/  LOP3.LUT R15, R40, 0x64006400, RZ, 0xfc, !PT ;  /* 0x64006400280f7812 */ /* 0x000fe200078efcff */
[----:B------:R-:W-:-:S04]  /*3b40*/  HADD2.F32 R14, -RZ, R27.H0_H0 ;  /* 0x2000001bff0e7230 */ /* 0x000fc80000004100 */
[----:B------:R-:W-:Y:S02]  /*3b50*/  HFMA2 R30, R15, R0.H1_H1, -72, -72 ;  /* 0xd480d4800f1e7431 */ /* 0x000fe40000060000 */
[----:B------:R-:W-:Y:S02]  /*3b60*/  FFMA.FTZ R41, R32, R14, R41 ;  /* 0x0000000e20297223 */ /* 0x000fe40000010029 */
[----:B------:R-:W0:Y:S01]  /*3b70*/  LDS.64 R14, [UR4+0x30] ;  /* 0x00003004ff0e7984 */ /* 0x000e220008000a00 */
[----:B------:R-:W-:Y:S02]  /*3b80*/  HADD2.F32 R36, -RZ, R30.H0_H0 ;  /* 0x2000001eff247230 */ /* 0x000fe40000004100 */
[----:B------:R-:W-:-:S03]  /*3b90*/  FMUL.FTZ R26, R21, R26 ;  /* 0x0000001a151a7220 */ /* 0x000fc60000410000 */
[----:B------:R-:W-:Y:S01]  /*3ba0*/  FFMA.FTZ R39, R32, R36, R39 ;  /* 0x0000002420277223 */ /* 0x000fe20000010027 */
[----:B------:R-:W-:Y:S01]  /*3bb0*/  FMUL.FTZ R32, R9, R24 ;  /* 0x0000001809207220 */ /* 0x000fe20000410000 */
[----:B------:R-:W-:Y:S02]  /*3bc0*/  HADD2.F32 R24, -RZ, R11.H1_H1 ;  /* 0x3000000bff187230 */ /* 0x000fe40000004100 */
[----:B------:R-:W-:Y:S01]  /*3bd0*/  FMUL.FTZ R25, R22, R25 ;  /* 0x0000001916197220 */ /* 0x000fe20000410000 */
[----:B------:R-:W-:Y:S02]  /*3be0*/  HADD2.F32 R10, -RZ, R10.H1_H1 ;  /* 0x3000000aff0a7230 */ /* 0x000fe40000004100 */
[----:B------:R-:W-:Y:S01]  /*3bf0*/  FMUL.FTZ R23, R8, R23 ;  /* 0x0000001708177220 */ /* 0x000fe20000410000 */
[----:B------:R-:W-:Y:S02]  /*3c00*/  F2FP.F16.F32.PACK_AB R26, RZ, R26 ;  /* 0x0000001aff1a723e */ /* 0x000fe400000000ff */
[----:B------:R-:W-:Y:S01]  /*3c10*/  F2FP.F16.F32.PACK_AB R32, RZ, R32 ;  /* 0x00000020ff20723e */ /* 0x000fe200000000ff */
[----:B------:R-:W-:Y:S01]  /*3c20*/  FFMA.FTZ R33, R10, R24, R33 ;  /* 0x000000180a217223 */ /* 0x000fe20000010021 */
[----:B------:R-:W-:Y:S01]  /*3c30*/  F2FP.F16.F32.PACK_AB R25, RZ, R25 ;  /* 0x00000019ff19723e */ /* 0x000fe200000000ff */
[----:B------:R-:W1:Y:S01]  /*3c40*/  LDS.64 R10, [UR4+0x38] ;  /* 0x00003804ff0a7984 */ /* 0x000e620008000a00 */
[----:B------:R-:W-:-:S02]  /*3c50*/  F2FP.F16.F32.PACK_AB R23, RZ, R23 ;  /* 0x00000017ff17723e */ /* 0x000fc400000000ff */
[----:B------:R-:W-:Y:S02]  /*3c60*/  PRMT R26, R26, 0x5410, R32 ;  /* 0x000054101a1a7816 */ /* 0x000fe40000000020 */
[----:B------:R-:W-:-:S03]  /*3c70*/  PRMT R25, R25, 0x5410, R23 ;  /* 0x0000541019197816 */ /* 0x000fc60000000017 */
[----:B------:R-:W-:Y:S02]  /*3c80*/  HADD2 R23, R26, R17 ;  /* 0x000000111a177230 */ /* 0x000fe40000000000 */
[----:B------:R-:W-:Y:S02]  /*3c90*/  HADD2.F32 R26, -RZ, R27.H1_H1 ;  /* 0x3000001bff1a7230 */ /* 0x000fe40000004100 */
[----:B------:R-:W-:Y:S02]  /*3ca0*/  HFMA2 R20, R25, 1, 1, R20 ;  /* 0x3c003c0019147831 */ /* 0x000fe40000000014 */
[----:B------:R-:W-:Y:S02]  /*3cb0*/  HADD2.F32 R34, -RZ, R34.H1_H1 ;  /* 0x30000022ff227230 */ /* 0x000fe40000004100 */
[----:B------:R-:W-:Y:S02]  /*3cc0*/  HADD2.F32 R30, -RZ, R30.H1_H1 ;  /* 0x3000001eff1e7230 */ /* 0x000fe40000004100 */
[C---:B------:R-:W-:Y:S01]  /*3cd0*/  FFMA.FTZ R26, R24.reuse, R26, R41 ;  /* 0x0000001a181a7223 */ /* 0x040fe20000010029 */
[----:B------:R-:W-:-:S02]  /*3ce0*/  FFMA.FTZ R35, R24, R34, R35 ;  /* 0x0000002218237223 */ /* 0x000fc40000010023 */
[----:B------:R-:W-:Y:S01]  /*3cf0*/  FFMA.FTZ R24, R24, R30, R39 ;  /* 0x0000001e18187223 */ /* 0x000fe20000010027 */
[C---:B--2---:R-:W-:Y:S02]  /*3d00*/  LOP3.LUT R17, R4.reuse, 0xf000f, RZ, 0xc0, !PT ;  /* 0x000f000f04117812 */ /* 0x044fe400078ec0ff */
[----:B------:R-:W-:Y:S02]  /*3d10*/  LOP3.LUT R27, R4, 0xf000f0, RZ, 0xc0, !PT ;  /* 0x00f000f0041b7812 */ /* 0x000fe400078ec0ff */
[----:B------:R-:W-:Y:S02]  /*3d20*/  LOP3.LUT R17, R17, 0x64006400, RZ, 0xfc, !PT ;  /* 0x6400640011117812 */ /* 0x000fe400078efcff */
[----:B------:R-:W-:-:S03]  /*3d30*/  LOP3.LUT R27, R27, 0x64006400, RZ, 0xfc, !PT ;  /* 0x640064001b1b7812 */ /* 0x000fc600078efcff */
[----:B------:R-:W-:Y:S02]  /*3d40*/  HADD2 R25, R17, -1032, -1032 ;  /* 0xe408e40811197430 */ /* 0x000fe40000000000 */
[----:B0-----:R-:W-:-:S03]  /*3d50*/  HADD2.F32 R17, -RZ, R14.H0_H0 ;  /* 0x2000000eff117230 */ /* 0x001fc60000004100 */
[--C-:B------:R-:W-:Y:S02]  /*3d60*/  HADD2.F32 R30, -RZ, R25.reuse.H0_H0 ;  /* 0x20000019ff1e7230 */ /* 0x100fe40000004100 */
[----:B------:R-:W-:Y:S02]  /*3d70*/  HADD2.F32 R37, -RZ, R25.H1_H1 ;  /* 0x30000019ff257230 */ /* 0x000fe40000004100 */
[----:B------:R-:W-:Y:S01]  /*3d80*/  HFMA2 R25, R27, R0.H1_H1, -72, -72 ;  /* 0xd480d4801b197431 */ /* 0x000fe20000060000 */
[----:B------:R-:W-:Y:S01]  /*3d90*/  SHF.R.U32.HI R27, RZ, 0x8, R4 ;  /* 0x00000008ff1b7819 */ /* 0x000fe20000011604 */
[----:B------:R-:W-:Y:S02]  /*3da0*/  HADD2.F32 R14, -RZ, R14.H1_H1 ;  /* 0x3000000eff0e7230 */ /* 0x000fe40000004100 */
[----:B------:R-:W-:Y:S01]  /*3db0*/  FFMA.FTZ R30, R30, R17, RZ ;  /* 0x000000111e1e7223 */ /* 0x000fe200000100ff */
[----:B------:R-:W-:Y:S01]  /*3dc0*/  LOP3.LUT R32, R27, 0xf000f, RZ, 0xc0, !PT ;  /* 0x000f000f1b207812 */ /* 0x000fe200078ec0ff */
[----:B------:R-:W-:-:S02]  /*3dd0*/  HADD2.F32 R4, -RZ, R15.H0_H0 ;  /* 0x2000000fff047230 */ /* 0x000fc40000004100 */
[----:B------:R-:W-:Y:S01]  /*3de0*/  FFMA.FTZ R37, R37, R14, R30 ;  /* 0x0000000e25257223 */ /* 0x000fe2000001001e */
[----:B------:R-:W-:Y:S01]  /*3df0*/  HADD2.F32 R30, -RZ, R25.H0_H0 ;  /* 0x20000019ff1e7230 */ /* 0x000fe20000004100 */
[----:B------:R-:W-:Y:S01]  /*3e00*/  LOP3.LUT R32, R32, 0x64006400, RZ, 0xfc, !PT ;  /* 0x6400640020207812 */ /* 0x000fe200078efcff */
[----:B------:R-:W-:Y:S02]  /*3e10*/  HADD2.F32 R15, -RZ, R15.H1_H1 ;  /* 0x3000000fff0f7230 */ /* 0x000fe40000004100 */
[----:B------:R-:W-:Y:S02]  /*3e20*/  HADD2.F32 R25, -RZ, R25.H1_H1 ;  /* 0x30000019ff197230 */ /* 0x000fe40000004100 */
[----:B------:R-:W-:Y:S01]  /*3e30*/  FFMA.FTZ R30, R30, R4, R37 ;  /* 0x000000041e1e7223 */ /* 0x000fe20000010025 */
[----:B------:R-:W-:Y:S01]  /*3e40*/  HADD2 R32, R32, -1032, -1032 ;  /* 0xe408e40820207430 */ /* 0x000fe20000000000 */
[----:B------:R-:W-:Y:S02]  /*3e50*/  LOP3.LUT R27, R27, 0xf000f0, RZ, 0xc0, !PT ;  /* 0x00f000f01b1b7812 */ /* 0x000fe400078ec0ff */
[----:B------:R-:W-:Y:S01]  /*3e60*/  FFMA.FTZ R30, R25, R15, R30 ;  /* 0x0000000f191e7223 */ /* 0x000fe2000001001e */
[----:B-1----:R-:W-:-:S02]  /*3e70*/  HADD2.F32 R25, -RZ, R10.H0_H0 ;  /* 0x2000000aff197230 */ /* 0x002fc40000004100 */
[----:B------:R-:W-:Y:S01]  /*3e80*/  HADD2.F32 R37, -RZ, R32.H0_H0 ;  /* 0x20000020ff257230 */ /* 0x000fe20000004100 */
[----:B------:R-:W-:Y:S01]  /*3e90*/  LOP3.LUT R39, R27, 0x64006400, RZ, 0xfc, !PT ;  /* 0x640064001b277812 */ /* 0x000fe200078efcff */
[----:B------:R-:W-:Y:S01]  /*3ea0*/  HADD2.F32 R27, -RZ, R10.H1_H1 ;  /* 0x3000000aff1b7230 */ /* 0x000fe20000004100 */
[----:B------:R-:W-:Y:S02]  /*3eb0*/  LOP3.LUT R10, R5, 0xf000f, RZ, 0xc0, !PT ;  /* 0x000f000f050a7812 */ /* 0x000fe400078ec0ff */
[----:B------:R-:W-:Y:S01]  /*3ec0*/  FFMA.FTZ R30, R37, R25, R30 ;  /* 0x00000019251e7223 */ /* 0x000fe2000001001e */
[----:B------:R-:W-:Y:S02]  /*3ed0*/  HADD2.F32 R37, -RZ, R32.H1_H1 ;  /* 0x30000020ff257230 */ /* 0x000fe40000004100 */
[----:B------:R-:W-:Y:S01]  /*3ee0*/  HFMA2 R34, R39, R0.H1_H1, -72, -72 ;  /* 0xd480d48027227431 */ /* 0x000fe20000060000 */
[----:B------:R-:W-:Y:S01]  /*3ef0*/  LOP3.LUT R32, R10, 0x64006400, RZ, 0xfc, !PT ;  /* 0x640064000a207812 */ /* 0x000fe200078efcff */
[----:B------:R-:W-:-:S02]  /*3f00*/  HADD2.F32 R10, -RZ, R11.H0_H0 ;  /* 0x2000000bff0a7230 */ /* 0x000fc40000004100 */
[----:B------:R-:W-:Y:S01]  /*3f10*/  FFMA.FTZ R37, R37, R27, R30 ;  /* 0x0000001b25257223 */ /* 0x000fe2000001001e */
[--C-:B------:R-:W-:Y:S02]  /*3f20*/  HADD2.F32 R30, -RZ, R34.reuse.H0_H0 ;  /* 0x20000022ff1e7230 */ /* 0x100fe40000004100 */
[----:B------:R-:W-:Y:S02]  /*3f30*/  HADD2 R32, R32, -1032, -1032 ;  /* 0xe408e40820207430 */ /* 0x000fe40000000000 */
[----:B------:R-:W-:Y:S02]  /*3f40*/  HADD2.F32 R36, -RZ, R34.H1_H1 ;  /* 0x30000022ff247230 */ /* 0x000fe40000004100 */
[----:B------:R-:W-:Y:S01]  /*3f50*/  FFMA.FTZ R37, R30, R10, R37 ;  /* 0x0000000a1e257223 */ /* 0x000fe20000010025 */
[----:B------:R-:W-:Y:S02]  /*3f60*/  HADD2.F32 R30, -RZ, R11.H1_H1 ;  /* 0x3000000bff1e7230 */ /* 0x000fe40000004100 */
[----:B------:R-:W-:-:S03]  /*3f70*/  HADD2.F32 R34, -RZ, R32.H0_H0 ;  /* 0x20000020ff227230 */ /* 0x000fc60000004100 */
[----:B------:R-:W-:Y:S01]  /*3f80*/  FFMA.FTZ R11, R36, R30, R37 ;  /* 0x0000001e240b7223 */ /* 0x000fe20000010025 */
[----:B------:R-:W-:Y:S02]  /*3f90*/  HADD2.F32 R37, -RZ, R32.H1_H1 ;  /* 0x30000020ff257230 */ /* 0x000fe40000004100 */
[----:B------:R-:W-:Y:S01]  /*3fa0*/  FFMA.FTZ R39, R17, R34, RZ ;  /* 0x0000002211277223 */ /* 0x000fe200000100ff */
[----:B------:R-:W-:-:S03]  /*3fb0*/  LOP3.LUT R32, R5, 0xf000f0, RZ, 0xc0, !PT ;  /* 0x00f000f005207812 */ /* 0x000fc600078ec0ff */
[----:B------:R-:W-:Y:S01]  /*3fc0*/  FFMA.FTZ R37, R14, R37, R39 ;  /* 0x000000250e257223 */ /* 0x000fe20000010027 */
        /* <DEDUP_REMOVED lines=9> */
[----:B------:R-:W-:Y:S01]  /*4060*/  HADD2 R34, R34, -1032, -1032 ;  /* 0xe408e40822227430 */ /* 0x000fe20000000000 */
[----:B------:R-:W-:-:S04]  /*4070*/  LOP3.LUT R5, R5, 0xf000f0, RZ, 0xc0, !PT ;  /* 0x00f000f005057812 */ /* 0x000fc800078ec0ff */
[--C-:B------:R-:W-:Y:S02]  /*4080*/  HADD2.F32 R36, -RZ, R34.reuse.H0_H0 ;  /* 0x20000022ff247230 */ /* 0x100fe40000004100 */
[----:B------:R-:W-:-:S03]  /*4090*/  HADD2.F32 R34, -RZ, R34.H1_H1 ;  /* 0x30000022ff227230 */ /* 0x000fc60000004100 */
[----:B------:R-:W-:Y:S01]  /*40a0*/  FFMA.FTZ R32, R25, R36, R32 ;  /* 0x0000002419207223 */ /* 0x000fe20000010020 */
[----:B------:R-:W-:-:S03]  /*40b0*/  LOP3.LUT R5, R5, 0x64006400, RZ, 0xfc, !PT ;  /* 0x6400640005057812 */ /* 0x000fc600078efcff */
[----:B------:R-:W-:Y:S01]  /*40c0*/  FFMA.FTZ R37, R27, R34, R32 ;  /* 0x000000221b257223 */ /* 0x000fe20000010020 */
[----:B------:R-:W-:Y:S01]  /*40d0*/  LOP3.LUT R32, R6, 0xf000f, RZ, 0xc0, !PT ;  /* 0x000f000f06207812 */ /* 0x000fe200078ec0ff */
[----:B------:R-:W-:-:S03]  /*40e0*/  HFMA2 R5, R5, R0.H1_H1, -72, -72 ;  /* 0xd480d48005057431 */ /* 0x000fc60000060000 */
        /* <DEDUP_REMOVED lines=9> */
[----:B------:R-:W-:Y:S01]  /*4180*/  LOP3.LUT R41, R41, 0x64006400, RZ, 0xfc, !PT ;  /* 0x6400640029297812 */ /* 0x000fe200078efcff */
[----:B------:R-:W-:-:S04]  /*4190*/  FMUL.FTZ R32, R22, R33 ;  /* 0x0000002116207220 */ /* 0x000fc80000410000 */
        /* <DEDUP_REMOVED lines=9> */
[--C-:B------:R-:W-:Y:S02]  /*4230*/  HADD2.F32 R34, -RZ, R33.reuse.H0_H0 ;  /* 0x20000021ff227230 */ /* 0x100fe40000004100 */
[----:B------:R-:W-:-:S03]  /*4240*/  HADD2.F32 R33, -RZ, R33.H1_H1 ;  /* 0x30000021ff217230 */ /* 0x000fc60000004100 */
        /* <DEDUP_REMOVED lines=11> */
[----:B------:R-:W-:Y:S01]  /*4300*/  HFMA2 R14, R33, R0.H1_H1, -72, -72 ;  /* 0xd480d480210e7431 */ /* 0x000fe20000060000 */
[----:B------:R-:W-:-:S04]  /*4310*/  SHF.R.U32.HI R7, RZ, 0x8, R7 ;  /* 0x00000008ff077819 */ /* 0x000fc80000011607 */
[----:B------:R-:W-:-:S05]  /*4320*/  HADD2.F32 R33, -RZ, R14.H0_H0 ;  /* 0x2000000eff217230 */ /* 0x000fca0000004100 */
[----:B------:R-:W-:Y:S01]  /*4330*/  FFMA.FTZ R4, R4, R33, R17 ;  /* 0x0000002104047223 */ /* 0x000fe20000010011 */
[----:B------:R-:W-:-:S04]  /*4340*/  LOP3.LUT R17, R7, 0xf000f, RZ, 0xc0, !PT ;  /* 0x000f000f07117812 */ /* 0x000fc800078ec0ff */
[----:B------:R-:W-:Y:S01]  /*4350*/  LOP3.LUT R17, R17, 0x64006400, RZ, 0xfc, !PT ;  /* 0x6400640011117812 */ /* 0x000fe200078efcff */
[----:B------:R-:W-:Y:S01]  /*4360*/  HADD2.F32 R33, -RZ, R14.H1_H1 ;  /* 0x3000000eff217230 */ /* 0x000fe20000004100 */
[----:B------:R-:W-:-:S03]  /*4370*/  LOP3.LUT R36, R36, 0xf000f0, RZ, 0xc0, !PT ;  /* 0x00f000f024247812 */ /* 0x000fc600078ec0ff */
[----:B------:R-:W-:Y:S01]  /*4380*/  HADD2 R14, R17, -1032, -1032 ;  /* 0xe408e408110e7430 */ /* 0x000fe20000000000 */
[----:B------:R-:W-:Y:S01]  /*4390*/  LOP3.LUT R7, R7, 0xf000f0, RZ, 0xc0, !PT ;  /* 0x00f000f007077812 */ /* 0x000fe200078ec0ff */
[----:B------:R-:W-:Y:S01]  /*43a0*/  FFMA.FTZ R4, R15, R33, R4 ;  /* 0x000000210f047223 */ /* 0x000fe20000010004 */
[----:B------:R-:W-:Y:S02]  /*43b0*/  LOP3.LUT R39, R36, 0x64006400, RZ, 0xfc, !PT ;  /* 0x6400640024277812 */ /* 0x000fe400078efcff */
[----:B------:R-:W-:Y:S01]  /*43c0*/  HADD2.F32 R15, -RZ, R14.H0_H0 ;  /* 0x2000000eff0f7230 */ /* 0x000fe20000004100 */
[----:B------:R-:W-:Y:S02]  /*43d0*/  LOP3.LUT R7, R7, 0x64006400, RZ, 0xfc, !PT ;  /* 0x6400640007077812 */ /* 0x000fe400078efcff */
[-C--:B------:R-:W-:Y:S02]  /*43e0*/  HFMA2 R6, R39, R0.reuse.H1_H1, -72, -72 ;  /* 0xd480d48027067431 */ /* 0x080fe40000060000 */
[----:B------:R-:W-:Y:S01]  /*43f0*/  FFMA.FTZ R34, R25, R15, R4 ;  /* 0x0000000f19227223 */ /* 0x000fe20000010004 */
[----:B------:R-:W-:-:S02]  /*4400*/  HFMA2 R4, R7, R0.H1_H1, -72, -72 ;  /* 0xd480d48007047431 */ /* 0x000fc40000060000 */
[----:B------:R-:W-:Y:S02]  /*4410*/  HADD2.F32 R14, -RZ, R14.H1_H1 ;  /* 0x3000000eff0e7230 */ /* 0x000fe40000004100 */
[----:B------:R-:W-:Y:S02]  /*4420*/  HADD2.F32 R39, -RZ, R6.H0_H0 ;  /* 0x20000006ff277230 */ /* 0x000fe40000004100 */
[----:B------:R-:W-:Y:S02]  /*4430*/  HADD2.F32 R7, -RZ, R4.H0_H0 ;  /* 0x20000004ff077230 */ /* 0x000fe40000004100 */
[----:B------:R-:W-:Y:S01]  /*4440*/  FFMA.FTZ R27, R27, R14, R34 ;  /* 0x0000000e1b1b7223 */ /* 0x000fe20000010022 */
[C---:B------:R-:W-:Y:S01]  /*4450*/  FFMA.FTZ R39, R10.reuse, R39, R41 ;  /* 0x000000270a277223 */ /* 0x040fe20000010029 */
[----:B------:R-:W-:Y:S02]  /*4460*/  HADD2.F32 R6, -RZ, R6.H1_H1 ;  /* 0x30000006ff067230 */ /* 0x000fe40000004100 */
[----:B------:R-:W-:Y:S01]  /*4470*/  FFMA.FTZ R10, R10, R7, R27 ;  /* 0x000000070a0a7223 */ /* 0x000fe2000001001b */
[----:B------:R-:W-:-:S02]  /*4480*/  HADD2.F32 R7, -RZ, R4.H1_H1 ;  /* 0x30000004ff077230 */ /* 0x000fc40000004100 */
[----:B------:R-:W-:Y:S02]  /*4490*/  HADD2.F32 R5, -RZ, R5.H1_H1 ;  /* 0x30000005ff057230 */ /* 0x000fe40000004100 */
[----:B------:R-:W-:Y:S01]  /*44a0*/  FMUL.FTZ R26, R21, R26 ;  /* 0x0000001a151a7220 */ /* 0x000fe20000410000 */
[----:B------:R-:W-:Y:S01]  /*44b0*/  FMUL.FTZ R24, R9, R24 ;  /* 0x0000001809187220 */ /* 0x000fe20000410000 */
[C---:B------:R-:W-:Y:S01]  /*44c0*/  FFMA.FTZ R6, R30.reuse, R6, R39 ;  /* 0x000000061e067223 */ /* 0x040fe20000010027 */
[----:B------:R-:W-:Y:S01]  /*44d0*/  FFMA.FTZ R10, R30, R7, R10 ;  /* 0x000000071e0a7223 */ /* 0x000fe2000001000a */
[----:B------:R-:W-:Y:S01]  /*44e0*/  IADD3 R16, PT, PT, R16, 0x20, RZ ;  /* 0x0000002010107810 */ /* 0x000fe20007ffe0ff */
[----:B------:R-:W-:Y:S01]  /*44f0*/  FMUL.FTZ R35, R8, R35 ;  /* 0x0000002308237220 */ /* 0x000fe20000410000 */
[----:B------:R-:W-:Y:S01]  /*4500*/  FFMA.FTZ R5, R30, R5, R37 ;  /* 0x000000051e057223 */ /* 0x000fe20000010025 */
[----:B------:R-:W-:Y:S01]  /*4510*/  FMUL.FTZ R6, R21, R6 ;  /* 0x0000000615067220 */ /* 0x000fe20000410000 */
[----:B------:R-:W-:Y:S01]  /*4520*/  FMUL.FTZ R10, R9, R10 ;  /* 0x0000000a090a7220 */ /* 0x000fe20000410000 */
[----:B------:R-:W-:Y:S01]  /*4530*/  F2FP.F16.F32.PACK_AB R26, RZ, R26 ;  /* 0x0000001aff1a723e */ /* 0x000fe200000000ff */
[----:B------:R-:W-:Y:S01]  /*4540*/  FMUL.FTZ R11, R22, R11 ;  /* 0x0000000b160b7220 */ /* 0x000fe20000410000 */
[----:B------:R-:W-:Y:S01]  /*4550*/  F2FP.F16.F32.PACK_AB R24, RZ, R24 ;  /* 0x00000018ff18723e */ /* 0x000fe200000000ff */
[----:B------:R-:W-:Y:S01]  /*4560*/  FMUL.FTZ R5, R8, R5 ;  /* 0x0000000508057220 */ /* 0x000fe20000410000 */
[----:B------:R-:W-:-:S02]  /*4570*/  ISETP.GE.AND P0, PT, R16, R31, PT ;  /* 0x0000001f1000720c */ /* 0x000fc40003f06270 */
[----:B------:R-:W-:Y:S02]  /*4580*/  F2FP.F16.F32.PACK_AB R32, RZ, R32 ;  /* 0x00000020ff20723e */ /* 0x000fe400000000ff */
[----:B------:R-:W-:Y:S02]  /*4590*/  F2FP.F16.F32.PACK_AB R35, RZ, R35 ;  /* 0x00000023ff23723e */ /* 0x000fe400000000ff */
[----:B------:R-:W-:Y:S02]  /*45a0*/  PRMT R26, R26, 0x5410, R24 ;  /* 0x000054101a1a7816 */ /* 0x000fe40000000018 */
[----:B------:R-:W-:Y:S02]  /*45b0*/  F2FP.F16.F32.PACK_AB R6, RZ, R6 ;  /* 0x00000006ff06723e */ /* 0x000fe400000000ff */
[----:B------:R-:W-:Y:S02]  /*45c0*/  F2FP.F16.F32.PACK_AB R10, RZ, R10 ;  /* 0x0000000aff0a723e */ /* 0x000fe400000000ff */
[----:B------:R-:W-:-:S02]  /*45d0*/  PRMT R32, R32, 0x5410, R35 ;  /* 0x0000541020207816 */ /* 0x000fc40000000023 */
[----:B------:R-:W-:Y:S02]  /*45e0*/  F2FP.F16.F32.PACK_AB R11, RZ, R11 ;  /* 0x0000000bff0b723e */ /* 0x000fe400000000ff */
[----:B------:R-:W-:Y:S01]  /*45f0*/  F2FP.F16.F32.PACK_AB R5, RZ, R5 ;  /* 0x00000005ff05723e */ /* 0x000fe200000000ff */
[----:B------:R-:W-:Y:S01]  /*4600*/  HFMA2 R23, R26, 1, 1, R23 ;  /* 0x3c003c001a177831 */ /* 0x000fe20000000017 */
[----:B------:R-:W-:Y:S01]  /*4610*/  PRMT R6, R6, 0x5410, R10 ;  /* 0x0000541006067816 */ /* 0x000fe2000000000a */
[----:B------:R-:W-:Y:S01]  /*4620*/  HFMA2 R20, R32, 1, 1, R20 ;  /* 0x3c003c0020147831 */ /* 0x000fe20000000014 */
[----:B------:R-:W-:Y:S01]  /*4630*/  PRMT R11, R11, 0x5410, R5 ;  /* 0x000054100b0b7816 */ /* 0x000fe20000000005 */
[----:B------:R-:W-:Y:S02]  /*4640*/  UIADD3 UR4, UPT, UPT, UR4, 0x40, URZ ;  /* 0x0000004004047890 */ /* 0x000fe4000fffe0ff */
[----:B------:R-:W-:Y:S02]  /*4650*/  HFMA2 R17, R6, 1, 1, R23 ;  /* 0x3c003c0006117831 */ /* 0x000fe40000000017 */
[----:B------:R-:W-:-:S04]  /*4660*/  IMAD.WIDE R38, R29, 0x4, R12 ;  /* 0x000000041d267825 */ /* 0x000fc800078e020c */
[----:B------:R-:W-:Y:S01]  /*4670*/  HADD2 R20, R11, R20 ;  /* 0x000000140b147230 */ /* 0x000fe20000000000 */
[----:B------:R-:W-:Y:S06]  /*4680*/  @!P0 BRA `(.L_x_5115) ;  /* 0xffffffdc00188947 */ /* 0x000fec000383ffff */
.L_x_5114:
[----:B------:R0:W-:Y:S01]  /*4690*/  ATOM.E.ADD.F16x2.RN.STRONG.GPU P0, RZ, desc[UR6][R18.64], R20 ;  /* 0x8000001412ff79a2 */ /* 0x0001e2000c10e106 */
[----:B------:R-:W-:Y:S04]  /*46a0*/  BSSY.RECONVERGENT B0, `(.L_x_5116) ;  /* 0x000000e000007945 */ /* 0x000fe80003800200 */
[----:B0-----:R-:W-:Y:S05]  /*46b0*/  @P0 BRA `(.L_x_5117) ;  /* 0x0000000000300947 */ /* 0x001fea0003800000 */
[----:B------:R-:W0:Y:S02]  /*46c0*/  QSPC.E.S P0, RZ, [R18] ;  /* 0x0000000012ff73aa */ /* 0x000e240000000500 */
[----:B0-----:R-:W-:Y:S05]  /*46d0*/  @!P0 BRA `(.L_x_5118) ;  /* 0x00000000001c8947 */ /* 0x001fea0003800000 */
[----:B------:R-:W-:-:S04]  /*46e0*/  MOV R2, R18 ;  /* 0x0000001200027202 */ /* 0x000fc80000000f00 */
[----:B------:R-:W-:-:S07]  /*46f0*/  MOV R2, R2 ;  /* 0x0000000200027202 */ /* 0x000fce0000000f00 */
.L_x_5119:
[----:B------:R-:W0:Y:S02]  /*4700*/  LDS R4, [R2] ;  /* 0x0000000002047984 */ /* 0x000e240000000800 */
[----:B0-----:R-:W-:-:S05]  /*4710*/  HADD2 R5, R4, R20 ;  /* 0x0000001404057230 */ /* 0x001fca0000000000 */
[----:B------:R-:W0:Y:S02]  /*4720*/  ATOMS.CAST.SPIN P0, [R2], R4, R5 ;  /* 0x000000040200758d */ /* 0x000e240001800005 */
[----:B0-----:R-:W-:Y:S05]  /*4730*/  @!P0 BRA `(.L_x_5119) ;  /* 0xfffffffc00f08947 */ /* 0x001fea000383ffff */
[----:B------:R-:W-:Y:S05]  /*4740*/  BRA `(.L_x_5117) ;  /* 0x00000000000c7947 */ /* 0x000fea0003800000 */
.L_x_5118:
[----:B------:R-:W2:Y:S02]  /*4750*/  LD.E R0, desc[UR6][R18.64] ;  /* 0x0000000612007980 */ /* 0x000ea4000c101900 */
[----:B--2---:R-:W-:-:S05]  /*4760*/  IADD3 R3, PT, PT, R20, R0, RZ ;  /* 0x0000000014037210 */ /* 0x004fca0007ffe0ff */
[----:B------:R0:W-:Y:S02]  /*4770*/  ST.E desc[UR6][R18.64], R3 ;  /* 0x0000000312007985 */ /* 0x0001e4000c101906 */
.L_x_5117:
[----:B------:R-:W-:Y:S05]  /*4780*/  BSYNC.RECONVERGENT B0 ;  /* 0x0000000000007941 */ /* 0x000fea0003800200 */
.L_x_5116:
[----:B------:R1:W-:Y:S02]  /*4790*/  ATOM.E.ADD.F16x2.RN.STRONG.GPU P0, RZ, desc[UR6][R18.64+0x4], R17 ;  /* 0x8000041112ff79a2 */ /* 0x0003e4000c10e106 */
[----:B-1----:R-:W-:Y:S05]  /*47a0*/  @P0 EXIT ;  /* 0x000000000000094d */ /* 0x002fea0003800000 */
[----:B------:R-:W1:Y:S02]  /*47b0*/  QSPC.E.S P0, RZ, [R18+0x4] ;  /* 0x0000040012ff73aa */ /* 0x000e640000000500 */
[----:B-1----:R-:W-:Y:S05]  /*47c0*/  @!P0 BRA `(.L_x_5120) ;  /* 0x0000000000188947 */ /* 0x002fea0003800000 */
[----:B0-----:R-:W-:-:S07]  /*47d0*/  MOV R18, R18 ;  /* 0x0000001200127202 */ /* 0x001fce0000000f00 */
.L_x_5121:
[----:B------:R-:W0:Y:S02]  /*47e0*/  LDS R2, [R18+0x4] ;  /* 0x0000040012027984 */ /* 0x000e240000000800 */
[----:B0-----:R-:W-:-:S05]  /*47f0*/  HFMA2 R3, R2, 1, 1, R17 ;  /* 0x3c003c0002037831 */ /* 0x001fca0000000011 */
[----:B------:R-:W0:Y:S02]  /*4800*/  ATOMS.CAST.SPIN P0, [R18+0x4], R2, R3 ;  /* 0x000004021200758d */ /* 0x000e240001800003 */
[----:B0-----:R-:W-:Y:S05]  /*4810*/  @!P0 BRA `(.L_x_5121) ;  /* 0xfffffffc00f08947 */ /* 0x001fea000383ffff */
[----:B------:R-:W-:Y:S05]  /*4820*/  EXIT ;  /* 0x000000000000794d */ /* 0x000fea0003800000 */
.L_x_5120:
[----:B------:R-:W0:Y:S02]  /*4830*/  LD.E R0, desc[UR6][R18.64+0x4] ;  /* 0x0000040612007980 */ /* 0x000e24000c101900 */
[----:B0-----:R-:W-:-:S05]  /*4840*/  IADD3 R3, PT, PT, R17, R0, RZ ;  /* 0x0000000011037210 */ /* 0x001fca0007ffe0ff */
[----:B------:R-:W-:Y:S01]  /*4850*/  ST.E desc[UR6][R18.64+0x4], R3 ;  /* 0x0000040312007985 */ /* 0x000fe2000c101906 */
[----:B------:R-:W-:Y:S05]  /*4860*/  EXIT ;  /* 0x000000000000794d */ /* 0x000fea0003800000 */
.L_x_5122:
        /* <DEDUP_REMOVED lines=9> */
.L_x_5364:


//--------------------- .text._Z23gemm_half_q_half_kernelILi1ELi10ELb1ELb0ELi32EEvPK6__halfPKjS4_S2_PS0_iiiiPKtS7_iiiiiibS2_i --------------------------
	.section	.text._Z23gemm_half_q_half_kernelILi1ELi10ELb1ELb0ELi32EEvPK6__halfPKjS4_S2_PS0_iiiiPKtS7_iiiiiibS2_i,"ax",@progbits
	.align	128
        .global         _Z23gemm_half_q_half_kernelILi1ELi10ELb1ELb0ELi32EEvPK6__halfPKjS4_S2_PS0_iiiiPKtS7_iiiiiibS2_i
        .type           _Z23gemm_half_q_half_kernelILi1ELi10ELb1ELb0ELi32EEvPK6__halfPKjS4_S2_PS0_iiiiPKtS7_iiiiiibS2_i,@function
        .size           _Z23gemm_half_q_half_kernelILi1ELi10ELb1ELb0ELi32EEvPK6__halfPKjS4_S2_PS0_iiiiPKtS7_iiiiiibS2_i,(.L_x_5365 - _Z23gemm_half_q_half_kernelILi1ELi10ELb1ELb0ELi32EEvPK6__halfPKjS4_S2_PS0_iiiiPKtS7_iiiiiibS2_i)
        .other          _Z23gemm_half_q_half_kernelILi1ELi10ELb1ELb0ELi32EEvPK6__halfPKjS4_S2_PS0_iiiiPKtS7_iiiiiibS2_i,@"STO_CUDA_ENTRY STV_DEFAULT"
_Z23gemm_half_q_half_kernelILi1ELi10ELb1ELb0ELi32EEvPK6__halfPKjS4_S2_PS0_iiiiPKtS7_iiiiiibS2_i:
.text._Z23gemm_half_q_half_kernelILi1ELi10ELb1ELb0ELi32EEvPK6__halfPKjS4_S2_PS0_iiiiPKtS7_iiiiiibS2_i:
        /* <DEDUP_REMOVED lines=16> */
[----:B0-----:R-:W-:-:S04]  /*0100*/  SHF.L.U32 R24, R10, 0x5, RZ ;  /* 0x000000050a187819 */ /* 0x001fc800000006ff */
[C---:B------:R-:W-:Y:S02]  /*0110*/  IADD3 R20, PT, PT, R24.reuse, 0x20, RZ ;  /* 0x0000002018147810 */ /* 0x040fe40007ffe0ff */
[----:B--2---:R-:W-:Y:S02]  /*0120*/  IADD3 R15, PT, PT, R24, R5, RZ ;  /* 0x00000005180f7210 */ /* 0x004fe40007ffe0ff */
[----:B-1----:R-:W-:Y:S02]  /*0130*/  VIMNMX R2, PT, PT, R20, R11, PT ;  /* 0x0000000b14027248 */ /* 0x002fe40003fe0100 */
[----:B------:R-:W-:Y:S02]  /*0140*/  LEA R3, R4, R5, 0x5 ;  /* 0x0000000504037211 */ /* 0x000fe400078e28ff */
[----:B------:R-:W-:Y:S02]  /*0150*/  ISETP.GE.AND P0, PT, R15, R2, PT ;  /* 0x000000020f00720c */ /* 0x000fe40003f06270 */
[----:B------:R-:W-:-:S04]  /*0160*/  SHF.L.U32 R3, R3, 0x2, RZ ;  /* 0x0000000203037819 */ /* 0x000fc800000006ff */
[----:B---3--:R-:W-:-:S07]  /*0170*/  ISETP.GE.AND P1, PT, R3, R0, PT ;  /* 0x000000000300720c */ /* 0x008fce0003f26270 */
        /* <DEDUP_REMOVED lines=19> */
.L_x_5124:
[----:B------:R-:W-:Y:S05]  /*02b0*/  BSYNC.RECONVERGENT B0 ;  /* 0x0000000000007941 */ /* 0x000fea0003800200 */
.L_x_5123:
        /* <DEDUP_REMOVED lines=23> */
.L_x_5126:
        /* <DEDUP_REMOVED lines=12> */
[----:B-1----:R-:W-:-:S06]  /*04f0*/  IMAD.WIDE.U32 R6, R15, 0x2, R6 ;  /* 0x000000020f067825 */ /* 0x002fcc00078e0006 */
[----:B------:R0:W4:Y:S01]  /*0500*/  LDG.E.U16.CONSTANT R7, desc[UR6][R6.64] ;  /* 0x0000000606077981 */ /* 0x000122000c1e9500 */
[----:B------:R-:W-:Y:S01]  /*0510*/  UIADD3 UR4, UPT, UPT, UR4, 0x1, URZ ;  /* 0x0000000104047890 */ /* 0x000fe2000fffe0ff */
[----:B--2---:R-:W-:-:S04]  /*0520*/  SHF.R.U32.HI R15, RZ, R12, R17 ;  /* 0x0000000cff0f7219 */ /* 0x004fc80000011611 */
[----:B------:R-:W-:Y:S02]  /*0530*/  LOP3.LUT R18, R15, 0xf, RZ, 0xc0, !PT ;  /* 0x0000000f0f127812 */ /* 0x000fe400078ec0ff */
[--C-:B------:R-:W-:Y:S02]  /*0540*/  SHF.R.U32.HI R19, RZ, 0x4, R15.reuse ;  /* 0x00000004ff137819 */ /* 0x100fe4000001160f */
        /* <DEDUP_REMOVED lines=8> */
[----:B---3--:R-:W-:Y:S01]  /*05d0*/  IADD3 R13, PT, PT, R4, R13, RZ ;  /* 0x0000000d040d7210 */ /* 0x008fe20007ffe0ff */
[C---:B------:R-:W-:Y:S01]  /*05e0*/  IMAD R5, R16.reuse, R16, R16 ;  /* 0x0000001010057224 */ /* 0x040fe200078e0210 */
[----:B------:R-:W4:Y:S01]  /*05f0*/  I2F.F16 R22, R21 ;  /* 0x0000001500167306 */ /* 0x000f220000200c00 */
[----:B0-----:R-:W-:Y:S01]  /*0600*/  IMAD R6, R15, R15, R15 ;  /* 0x0000000f0f067224 */ /* 0x001fe200078e020f */
[----:B------:R-:W-:Y:S02]  /*0610*/  IADD3 R18, PT, PT, R19, 0x1, R18 ;  /* 0x0000000113127810 */ /* 0x000fe40007ffe012 */
[----:B------:R-:W-:-:S02]  /*0620*/  IADD3 R16, PT, PT, R16, 0x1, R5 ;  /* 0x0000000110107810 */ /* 0x000fc40007ffe005 */
[----:B------:R-:W-:Y:S02]  /*0630*/  IADD3 R15, PT, PT, R15, 0x1, R6 ;  /* 0x000000010f0f7810 */ /* 0x000fe40007ffe006 */
[----:B------:R-:W0:Y:S01]  /*0640*/  I2F.F16 R18, R18 ;  /* 0x0000001200127306 */ /* 0x000e220000200c00 */
[----:B------:R-:W-:Y:S01]  /*0650*/  ISETP.GE.AND P0, PT, R13, R2, PT ;  /* 0x000000020d00720c */ /* 0x000fe20003f06270 */
[----:B----4-:R-:W-:-:S06]  /*0660*/  HMUL2 R4, R22.H0_H0, R7.H0_H0 ;  /* 0x2000000716047232 */ /* 0x010fcc0000000800 */
[----:B------:R-:W1:Y:S01]  /*0670*/  I2F.F16 R16, R16 ;  /* 0x0000001000107306 */ /* 0x000e620000200c00 */
[----:B0-----:R-:W-:-:S07]  /*0680*/  HMUL2 R5, R18.H0_H0, R7.H0_H0 ;  /* 0x2000000712057232 */ /* 0x001fce0000000800 */
[----:B------:R-:W0:Y:S01]  /*0690*/  I2F.F16 R26, R15 ;  /* 0x0000000f001a7306 */ /* 0x000e220000200c00 */
[-C--:B-1----:R-:W-:Y:S02]  /*06a0*/  HMUL2 R6, R16.H0_H0, R7.reuse.H0_H0 ;  /* 0x2000000710067232 */ /* 0x082fe40000000800 */
[----:B0-----:R-:W-:Y:S01]  /*06b0*/  HMUL2 R7, R26.H0_H0, R7.H0_H0 ;  /* 0x200000071a077232 */ /* 0x001fe20000000800 */
[----:B------:R-:W-:Y:S06]  /*06c0*/  @!P0 BRA `(.L_x_5126) ;  /* 0xfffffffc00588947 */ /* 0x000fec000383ffff */
.L_x_5125:
        /* <DEDUP_REMOVED lines=11> */
.L_x_5127:
        /* <DEDUP_REMOVED lines=11> */
.L_x_5128:
        /* <DEDUP_REMOVED lines=11> */
.L_x_5129:
        /* <DEDUP_REMOVED lines=11> */
.L_x_5130:
        /* <DEDUP_REMOVED lines=11> */
.L_x_5131:
        /* <DEDUP_REMOVED lines=11> */
[----:B------:R-:W-:Y:S02]  /*0af0*/  IADD3 R8, PT, PT, R10, R8, R9 ;  /* 0x000000080a087210 */ /* 0x000fe40007ffe009 */
[----:B------:R-:W-:Y:S02]  /*0b00*/  SHF.R.S32.HI R9, RZ, 0x1f, R3 ;  /* 0x0000001fff097819 */ /* 0x000fe40000011403 */
[----:B------:R-:W-:Y:S01]  /*0b10*/  IADD3 R13, PT, PT, R13, R8, R12 ;  /* 0x000000080d0d7210 */ /* 0x000fe20007ffe00c */
[----:B-1----:R-:W-:-:S04]  /*0b20*/  ULEA UR4, UR5, UR4, 0x18 ;  /* 0x0000000405047291 */ /* 0x002fc8000f8ec0ff */
[----:B------:R-:W-:-:S05]  /*0b30*/  IMAD R8, R13, R0, RZ ;  /* 0x000000000d087224 */ /* 0x000fca00078e02ff */
[----:B------:R-:W-:-:S04]  /*0b40*/  IADD3 R10, P0, PT, R3, R8, RZ ;  /* 0x00000008030a7210 */ /* 0x000fc80007f1e0ff */
[----:B------:R-:W-:Y:S02]  /*0b50*/  LEA.HI.X.SX32 R9, R8, R9, 0x1, P0 ;  /* 0x0000000908097211 */ /* 0x000fe400000f0eff */
[----:B------:R-:W-:Y:S02]  /*0b60*/  ISETP.GT.AND P0, PT, R11, R24, PT ;  /* 0x000000180b00720c */ /* 0x000fe40003f04270 */
[----:B--2---:R-:W-:-:S04]  /*0b70*/  LEA R22, P1, R10, UR10, 0x2 ;  /* 0x0000000a0a167c11 */ /* 0x004fc8000f8210ff */
[----:B------:R-:W-:-:S07]  /*0b80*/  LEA.HI.X R23, R10, UR11, R9, 0x2, P1 ;  /* 0x0000000b0a177c11 */ /* 0x000fce00088f1409 */
[----:B------:R-:W-:Y:S05]  /*0b90*/  @!P0 BRA `(.L_x_5132) ;  /* 0x0000002000e08947 */ /* 0x000fea0003800000 */
[----:B------:R1:W2:Y:S01]  /*0ba0*/  LDG.E.128.CONSTANT R16, desc[UR6][R22.64] ;  /* 0x0000000616107981 */ /* 0x0002a2000c1e9d00 */
[----:B------:R-:W-:-:S03]  /*0bb0*/  IMAD.WIDE R12, R0, 0x4, R22 ;  /* 0x00000004000c7825 */ /* 0x000fc600078e0216 */
[----:B------:R-:W1:Y:S04]  /*0bc0*/  LDS.64 R24, [UR4] ;  /* 0x00000004ff187984 */ /* 0x000e680008000a00 */
[----:B------:R-:W3:Y:S01]  /*0bd0*/  LDG.E.128.CONSTANT R8, desc[UR6][R12.64] ;  /* 0x000000060c087981 */ /* 0x000ee2000c1e9d00 */
[----:B------:R-:W-:-:S04]  /*0be0*/  IMAD.WIDE R30, R0, 0x4, R12 ;  /* 0x00000004001e7825 */ /* 0x000fc800078e020c */
[--C-:B-1----:R-:W-:Y:S02]  /*0bf0*/  HADD2.F32 R22, -RZ, R24.reuse.H0_H0 ;  /* 0x20000018ff167230 */ /* 0x102fe40000004100 */
[----:B------:R-:W-:Y:S01]  /*0c00*/  HADD2.F32 R24, -RZ, R24.H1_H1 ;  /* 0x30000018ff187230 */ /* 0x000fe20000004100 */
[----:B--2---:R-:W-:Y:S02]  /*0c10*/  LOP3.LUT R14, R16, 0xf000f, RZ, 0xc0, !PT ;  /* 0x000f000f100e7812 */ /* 0x004fe400078ec0ff */
[----:B------:R-:W-:Y:S02]  /*0c20*/  LOP3.LUT R15, R17, 0xf000f, RZ, 0xc0, !PT ;  /* 0x000f000f110f7812 */ /* 0x000fe400078ec0ff */
[----:B------:R-:W-:Y:S02]  /*0c30*/  LOP3.LUT R21, R18, 0xf000f, RZ, 0xc0, !PT ;  /* 0x000f000f12157812 */ /* 0x000fe400078ec0ff */
[----:B------:R-:W-:Y:S02]  /*0c40*/  LOP3.LUT R27, R19, 0xf000f, RZ, 0xc0, !PT ;  /* 0x000f000f131b7812 */ /* 0x000fe400078ec0ff */
[----:B------:R-:W-:-:S02]  /*0c50*/  LOP3.LUT R32, R14, 0x64006400, RZ, 0xfc, !PT ;  /* 0x640064000e207812 */ /* 0x000fc400078efcff */
[----:B------:R-:W-:Y:S02]  /*0c60*/  LOP3.LUT R26, R15, 0x64006400, RZ, 0xfc, !PT ;  /* 0x640064000f1a7812 */ /* 0x000fe400078efcff */
[----:B------:R-:W-:Y:S01]  /*0c70*/  LOP3.LUT R21, R21, 0x64006400, RZ, 0xfc, !PT ;  /* 0x6400640015157812 */ /* 0x000fe200078efcff */
[----:B------:R1:W2:Y:S01]  /*0c80*/  LDG.E.128.CONSTANT R12, desc[UR6][R30.64] ;  /* 0x000000061e0c7981 */ /* 0x0002a2000c1e9d00 */
[----:B------:R-:W-:Y:S01]  /*0c90*/  LOP3.LUT R27, R27, 0x64006400, RZ, 0xfc, !PT ;  /* 0x640064001b1b7812 */ /* 0x000fe200078efcff */
[----:B------:R-:W-:Y:S02]  /*0ca0*/  HADD2 R32, R32, -1032, -1032 ;  /* 0xe408e40820207430 */ /* 0x000fe40000000000 */
[----:B------:R-:W-:Y:S02]  /*0cb0*/  HADD2 R26, R26, -1032, -1032 ;  /* 0xe408e4081a1a7430 */ /* 0x000fe40000000000 */
[----:B------:R-:W-:Y:S02]  /*0cc0*/  HADD2 R29, R21, -1032, -1032 ;  /* 0xe408e408151d7430 */ /* 0x000fe40000000000 */
[----:B------:R-:W-:-:S02]  /*0cd0*/  HADD2 R28, R27, -1032, -1032 ;  /* 0xe408e4081b1c7430 */ /* 0x000fc40000000000 */
[----:B------:R-:W-:Y:S02]  /*0ce0*/  HADD2.F32 R21, -RZ, R32.H0_H0 ;  /* 0x20000020ff157230 */ /* 0x000fe40000004100 */
[----:B------:R-:W-:Y:S02]  /*0cf0*/  HADD2.F32 R33, -RZ, R26.H0_H0 ;  /* 0x2000001aff217230 */ /* 0x000fe40000004100 */
[----:B------:R-:W-:Y:S02]  /*0d00*/  HADD2.F32 R23, -RZ, R29.H0_H0 ;  /* 0x2000001dff177230 */ /* 0x000fe40000004100 */
[----:B------:R-:W-:Y:S02]  /*0d10*/  HADD2.F32 R27, -RZ, R28.H0_H0 ;  /* 0x2000001cff1b7230 */ /* 0x000fe40000004100 */
[----:B------:R-:W-:Y:S01]  /*0d20*/  FFMA.FTZ R38, R21, R22, RZ ;  /* 0x0000001615267223 */ /* 0x000fe200000100ff */
[C---:B------:R-:W-:Y:S01]  /*0d30*/  FFMA.FTZ R21, R22.reuse, R33, RZ ;  /* 0x0000002116157223 */ /* 0x040fe200000100ff */
[C---:B------:R-:W-:Y:S01]  /*0d40*/  FFMA.FTZ R23, R22.reuse, R23, RZ ;  /* 0x0000001716177223 */ /* 0x040fe200000100ff */
        /* <DEDUP_REMOVED lines=8> */
[----:B------:R-:W-:Y:S01]  /*0dd0*/  MOV R33, 0x2c00 ;  /* 0x00002c0000217802 */ /* 0x000fe20000000f00 */
[----:B------:R-:W-:Y:S01]  /*0de0*/  FFMA.FTZ R24, R24, R29, R22 ;  /* 0x0000001d18187223 */ /* 0x000fe20000010016 */
[----:B------:R-:W-:-:S02]  /*0df0*/  LOP3.LUT R22, R16, 0xf000f0, RZ, 0xc0, !PT ;  /* 0x00f000f010167812 */ /* 0x000fc400078ec0ff */
[----:B------:R-:W-:Y:S02]  /*0e00*/  LOP3.LUT R23, R17, 0xf000f0, RZ, 0xc0, !PT ;  /* 0x00f000f011177812 */ /* 0x000fe400078ec0ff */
[----:B------:R-:W-:Y:S02]  /*0e10*/  PRMT R4, R4, 0x5410, R33 ;  /* 0x0000541004047816 */ /* 0x000fe40000000021 */
[----:B------:R-:W-:Y:S02]  /*0e20*/  LOP3.LUT R29, R22, 0x64006400, RZ, 0xfc, !PT ;  /* 0x64006400161d7812 */ /* 0x000fe400078efcff */
[----:B------:R-:W-:Y:S02]  /*0e30*/  LOP3.LUT R33, R23, 0x64006400, RZ, 0xfc, !PT ;  /* 0x6400640017217812 */ /* 0x000fe400078efcff */
[----:B------:R-:W4:Y:S01]  /*0e40*/  LDS.64 R22, [UR4+0x8] ;  /* 0x00000804ff167984 */ /* 0x000f220008000a00 */
[----:B------:R-:W-:Y:S02]  /*0e50*/  LOP3.LUT R26, R18, 0xf000f0, RZ, 0xc0, !PT ;  /* 0x00f000f0121a7812 */ /* 0x000fe400078ec0ff */
[----:B------:R-:W-:-:S02]  /*0e60*/  LOP3.LUT R28, R19, 0xf000f0, RZ, 0xc0, !PT ;  /* 0x00f000f0131c7812 */ /* 0x000fc400078ec0ff */
[----:B------:R-:W-:Y:S02]  /*0e70*/  LOP3.LUT R35, R26, 0x64006400, RZ, 0xfc, !PT ;  /* 0x640064001a237812 */ /* 0x000fe400078efcff */
[----:B------:R-:W-:Y:S01]  /*0e80*/  LOP3.LUT R37, R28, 0x64006400, RZ, 0xfc, !PT ;  /* 0x640064001c257812 */ /* 0x000fe200078efcff */
[-C--:B------:R-:W-:Y:S02]  /*0e90*/  HFMA2 R26, R29, R4.reuse.H1_H1, -72, -72 ;  /* 0xd480d4801d1a7431 */ /* 0x080fe40000060004 */
[-C--:B------:R-:W-:Y:S02]  /*0ea0*/  HFMA2 R33, R33, R4.reuse.H1_H1, -72, -72 ;  /* 0xd480d48021217431 */ /* 0x080fe40000060004 */
[-C--:B------:R-:W-:Y:S02]  /*0eb0*/  HFMA2 R32, R35, R4.reuse.H1_H1, -72, -72 ;  /* 0xd480d48023207431 */ /* 0x080fe40000060004 */
[----:B------:R-:W-:Y:S02]  /*0ec0*/  HFMA2 R29, R37, R4.H1_H1, -72, -72 ;  /* 0xd480d480251d7431 */ /* 0x000fe40000060004 */
[----:B------:R-:W-:-:S02]  /*0ed0*/  HADD2.F32 R28, -RZ, R25.H0_H0 ;  /* 0x20000019ff1c7230 */ /* 0x000fc40000004100 */
[----:B------:R-:W-:Y:S02]  /*0ee0*/  HADD2.F32 R37, -RZ, R26.H0_H0 ;  /* 0x2000001aff257230 */ /* 0x000fe40000004100 */
[----:B------:R-:W-:Y:S02]  /*0ef0*/  HADD2.F32 R34, -RZ, R33.H0_H0 ;  /* 0x20000021ff227230 */ /* 0x000fe40000004100 */
[----:B------:R-:W-:Y:S02]  /*0f00*/  HADD2.F32 R36, -RZ, R32.H0_H0 ;  /* 0x20000020ff247230 */ /* 0x000fe40000004100 */
[----:B------:R-:W-:Y:S01]  /*0f10*/  HADD2.F32 R35, -RZ, R29.H0_H0 ;  /* 0x2000001dff237230 */ /* 0x000fe20000004100 */
[----:B------:R-:W-:Y:S01]  /*0f20*/  SHF.R.U32.HI R16, RZ, 0x8, R16 ;  /* 0x00000008ff107819 */ /* 0x000fe20000011610 */
[----:B------:R-:W-:Y:S01]  /*0f30*/  FFMA.FTZ R37, R37, R28, R38 ;  /* 0x0000001c25257223 */ /* 0x000fe20000010026 */
[C---:B------:R-:W-:Y:S01]  /*0f40*/  FFMA.FTZ R27, R28.reuse, R34, R27 ;  /* 0x000000221c1b7223 */ /* 0x040fe2000001001b */
[C---:B------:R-:W-:Y:S01]  /*0f50*/  FFMA.FTZ R21, R28.reuse, R36, R21 ;  /* 0x000000241c157223 */ /* 0x040fe20000010015 */
[----:B------:R-:W-:Y:S01]  /*0f60*/  FFMA.FTZ R24, R28, R35, R24 ;  /* 0x000000231c187223 */ /* 0x000fe20000010018 */
[----:B------:R-:W-:Y:S01]  /*0f70*/  HADD2.F32 R28, -RZ, R25.H1_H1 ;  /* 0x30000019ff1c7230 */ /* 0x000fe20000004100 */
[----:B------:R-:W-:Y:S01]  /*0f80*/  LOP3.LUT R25, R16, 0xf000f, RZ, 0xc0, !PT ;  /* 0x000f000f10197812 */ /* 0x000fe200078ec0ff */
[----:B------:R-:W-:Y:S01]  /*0f90*/  HADD2.F32 R26, -RZ, R26.H1_H1 ;  /* 0x3000001aff1a7230 */ /* 0x000fe20000004100 */
[----:B------:R-:W-:Y:S01]  /*0fa0*/  SHF.R.U32.HI R17, RZ, 0x8, R17 ;  /* 0x00000008ff117819 */ /* 0x000fe20000011611 */
[----:B------:R-:W-:Y:S01]  /*0fb0*/  HADD2.F32 R33, -RZ, R33.H1_H1 ;  /* 0x30000021ff217230 */ /* 0x000fe20000004100 */
[----:B------:R-:W-:Y:S01]  /*0fc0*/  LOP3.LUT R25, R25, 0x64006400, RZ, 0xfc, !PT ;  /* 0x6400640019197812 */ /* 0x000fe200078efcff */
[----:B------:R-:W-:-:S02]  /*0fd0*/  HADD2.F32 R32, -RZ, R32.H1_H1 ;  /* 0x30000020ff207230 */ /* 0x000fc40000004100 */
[----:B------:R-:W-:Y:S01]  /*0fe0*/  FFMA.FTZ R37, R26, R28, R37 ;  /* 0x0000001c1a257223 */ /* 0x000fe20000010025 */
[----:B------:R-:W-:Y:S01]  /*0ff0*/  HADD2.F32 R29, -RZ, R29.H1_H1 ;  /* 0x3000001dff1d7230 */ /* 0x000fe20000004100 */
[----:B------:R-:W-:Y:S02]  /*1000*/  SHF.R.U32.HI R18, RZ, 0x8, R18 ;  /* 0x00000008ff127819 */ /* 0x000fe40000011612 */
[----:B------:R-:W-:Y:S01]  /*1010*/  LOP3.LUT R26, R17, 0xf000f, RZ, 0xc0, !PT ;  /* 0x000f000f111a7812 */ /* 0x000fe200078ec0ff */
[C---:B------:R-:W-:Y:S01]  /*1020*/  FFMA.FTZ R27, R28.reuse, R33, R27 ;  /* 0x000000211c1b7223 */ /* 0x040fe2000001001b */
[----:B------:R-:W-:Y:S01]  /*1030*/  SHF.R.U32.HI R19, RZ, 0x8, R19 ;  /* 0x00000008ff137819 */ /* 0x000fe20000011613 */
[C---:B------:R-:W-:Y:S01]  /*1040*/  FFMA.FTZ R21, R28.reuse, R32, R21 ;  /* 0x000000201c157223 */ /* 0x040fe20000010015 */
[----:B------:R-:W-:Y:S01]  /*1050*/  FFMA.FTZ R29, R28, R29, R24 ;  /* 0x0000001d1c1d7223 */ /* 0x000fe20000010018 */
[----:B------:R-:W-:Y:S01]  /*1060*/  LOP3.LUT R28, R18, 0xf000f, RZ, 0xc0, !PT ;  /* 0x000f000f121c7812 */ /* 0x000fe200078ec0ff */
[----:B------:R-:W-:Y:S01]  /*1070*/  HADD2 R32, R25, -1032, -1032 ;  /* 0xe408e40819207430 */ /* 0x000fe20000000000 */
[----:B------:R-:W-:-:S02]  /*1080*/  LOP3.LUT R24, R26, 0x64006400, RZ, 0xfc, !PT ;  /* 0x640064001a187812 */ /* 0x000fc400078efcff */
[----:B------:R-:W-:Y:S01]  /*1090*/  LOP3.LUT R33, R19, 0xf000f, RZ, 0xc0, !PT ;  /* 0x000f000f13217812 */ /* 0x000fe200078ec0ff */
[----:B----4-:R-:W-:Y:S01]  /*10a0*/  HADD2.F32 R26, -RZ, R22.H0_H0 ;  /* 0x20000016ff1a7230 */ /* 0x010fe20000004100 */
[----:B------:R-:W-:Y:S01]  /*10b0*/  LOP3.LUT R25, R28, 0x64006400, RZ, 0xfc, !PT ;  /* 0x640064001c197812 */ /* 0x000fe200078efcff */
[----:B------:R-:W-:Y:S02]  /*10c0*/  HADD2.F32 R28, -RZ, R32.H0_H0 ;  /* 0x20000020ff1c7230 */ /* 0x000fe40000004100 */
[----:B------:R-:W-:Y:S01]  /*10d0*/  HADD2 R24, R24, -1032, -1032 ;  /* 0xe408e40818187430 */ /* 0x000fe20000000000 */
[----:B------:R-:W-:Y:S01]  /*10e0*/  LOP3.LUT R33, R33, 0x64006400, RZ, 0xfc, !PT ;  /* 0x6400640021217812 */ /* 0x000fe200078efcff */
[----:B------:R-:W-:Y:S02]  /*10f0*/  HADD2 R25, R25, -1032, -1032 ;  /* 0xe408e40819197430 */ /* 0x000fe40000000000 */
[----:B------:R-:W-:Y:S01]  /*1100*/  FFMA.FTZ R37, R28, R26, R37 ;  /* 0x0000001a1c257223 */ /* 0x000fe20000010025 */
[----:B------:R-:W-:-:S02]  /*1110*/  HADD2.F32 R34, -RZ, R24.H0_H0 ;  /* 0x20000018ff227230 */ /* 0x000fc40000004100 */
[----:B------:R-:W-:Y:S02]  /*1120*/  HADD2 R28, R33, -1032, -1032 ;  /* 0xe408e408211c7430 */ /* 0x000fe40000000000 */
[----:B------:R-:W-:Y:S02]  /*1130*/  HADD2.F32 R36, -RZ, R25.H0_H0 ;  /* 0x20000019ff247230 */ /* 0x000fe40000004100 */
[C---:B------:R-:W-:Y:S01]  /*1140*/  FFMA.FTZ R27, R26.reuse, R34, R27 ;  /* 0x000000221a1b7223 */ /* 0x040fe2000001001b */
[----:B------:R-:W-:Y:S02]  /*1150*/  HADD2.F32 R34, -RZ, R28.H0_H0 ;  /* 0x2000001cff227230 */ /* 0x000fe40000004100 */
[C---:B------:R-:W-:Y:S01]  /*1160*/  FFMA.FTZ R21, R26.reuse, R36, R21 ;  /* 0x000000241a157223 */ /* 0x040fe20000010015 */
[----:B------:R-:W-:Y:S02]  /*1170*/  HADD2.F32 R32, -RZ, R32.H1_H1 ;  /* 0x30000020ff207230 */ /* 0x000fe40000004100 */
[----:B------:R-:W-:Y:S01]  /*1180*/  FFMA.FTZ R29, R26, R34, R29 ;  /* 0x000000221a1d7223 */ /* 0x000fe2000001001d */
[----:B------:R-:W-:-:S02]  /*1190*/  HADD2.F32 R22, -RZ, R22.H1_H1 ;  /* 0x30000016ff167230 */ /* 0x000fc40000004100 */
[----:B------:R-:W-:Y:S02]  /*11a0*/  HADD2.F32 R24, -RZ, R24.H1_H1 ;  /* 0x30000018ff187230 */ /* 0x000fe40000004100 */
[----:B------:R-:W-:Y:S01]  /*11b0*/  HADD2.F32 R26, -RZ, R25.H1_H1 ;  /* 0x30000019ff1a7230 */ /* 0x000fe20000004100 */
[----:B------:R-:W-:Y:S01]  /*11c0*/  LOP3.LUT R16, R16, 0xf000f0, RZ, 0xc0, !PT ;  /* 0x00f000f010107812 */ /* 0x000fe200078ec0ff */
[----:B------:R-:W-:Y:S01]  /*11d0*/  HADD2.F32 R28, -RZ, R28.H1_H1 ;  /* 0x3000001cff1c7230 */ /* 0x000fe20000004100 */
[----:B------:R-:W-:Y:S01]  /*11e0*/  LOP3.LUT R17, R17, 0xf000f0, RZ, 0xc0, !PT ;  /* 0x00f000f011117812 */ /* 0x000fe200078ec0ff */
[----:B------:R-:W-:Y:S01]  /*11f0*/  FFMA.FTZ R37, R32, R22, R37 ;  /* 0x0000001620257223 */ /* 0x000fe20000010025 */
[C---:B------:R-:W-:Y:S01]  /*1200*/  FFMA.FTZ R27, R22.reuse, R24, R27 ;  /* 0x00000018161b7223 */ /* 0x040fe2000001001b */
[C---:B------:R-:W-:Y:S01]  /*1210*/  FFMA.FTZ R21, R22.reuse, R26, R21 ;  /* 0x0000001a16157223 */ /* 0x040fe20000010015 */
[----:B------:R-:W-:Y:S01]  /*1220*/  FFMA.FTZ R22, R22, R28, R29 ;  /* 0x0000001c16167223 */ /* 0x000fe2000001001d */
[----:B------:R-:W-:-:S02]  /*1230*/  LOP3.LUT R25, R16, 0x64006400, RZ, 0xfc, !PT ;  /* 0x6400640010197812 */ /* 0x000fc400078efcff */
[----:B------:R-:W-:Y:S02]  /*1240*/  LOP3.LUT R29, R17, 0x64006400, RZ, 0xfc, !PT ;  /* 0x64006400111d7812 */ /* 0x000fe400078efcff */
[----:B------:R-:W4:Y:S01]  /*1250*/  LDS.64 R16, [UR4+0x10] ;  /* 0x00001004ff107984 */ /* 0x000f220008000a00 */
[----:B------:R-:W-:Y:S02]  /*1260*/  LOP3.LUT R26, R19, 0xf000f0, RZ, 0xc0, !PT ;  /* 0x00f000f0131a7812 */ /* 0x000fe400078ec0ff */
[----:B------:R-:W-:Y:S01]  /*1270*/  LOP3.LUT R18, R18, 0xf000f0, RZ, 0xc0, !PT ;  /* 0x00f000f012127812 */ /* 0x000fe200078ec0ff */
[-C--:B------:R-:W-:Y:S01]  /*1280*/  HFMA2 R24, R29, R4.reuse.H1_H1, -72, -72 ;  /* 0xd480d4801d187431 */ /* 0x080fe20000060004 */
[----:B------:R-:W-:Y:S01]  /*1290*/  LOP3.LUT R29, R26, 0x64006400, RZ, 0xfc, !PT ;  /* 0x640064001a1d7812 */ /* 0x000fe200078efcff */
[----:B------:R-:W-:Y:S01]  /*12a0*/  HFMA2 R19, R25, R4.H1_H1, -72, -72 ;  /* 0xd480d48019137431 */ /* 0x000fe20000060004 */
[----:B------:R-:W-:Y:S01]  /*12b0*/  LOP3.LUT R25, R18, 0x64006400, RZ, 0xfc, !PT ;  /* 0x6400640012197812 */ /* 0x000fe200078efcff */
[----:B------:R-:W-:-:S02]  /*12c0*/  HADD2.F32 R26, -RZ, R23.H0_H0 ;  /* 0x20000017ff1a7230 */ /* 0x000fc40000004100 */
[-C--:B------:R-:W-:Y:S02]  /*12d0*/  HFMA2 R18, R29, R4.reuse.H1_H1, -72, -72 ;  /* 0xd480d4801d127431 */ /* 0x080fe40000060004 */
[----:B------:R-:W-:Y:S02]  /*12e0*/  HADD2.F32 R32, -RZ, R24.H0_H0 ;  /* 0x20000018ff207230 */ /* 0x000fe40000004100 */
[----:B------:R-:W-:Y:S02]  /*12f0*/  HFMA2 R25, R25, R4.H1_H1, -72, -72 ;  /* 0xd480d48019197431 */ /* 0x000fe40000060004 */
[----:B------:R-:W-:Y:S02]  /*1300*/  HADD2.F32 R28, -RZ, R19.H0_H0 ;  /* 0x20000013ff1c7230 */ /* 0x000fe40000004100 */
[----:B------:R-:W-:Y:S02]  /*1310*/  HADD2.F32 R33, -RZ, R18.H0_H0 ;  /* 0x20000012ff217230 */ /* 0x000fe40000004100 */
[----:B------:R-:W-:Y:S01]  /*1320*/  FFMA.FTZ R32, R26, R32, R27 ;  /* 0x000000201a207223 */ /* 0x000fe2000001001b */
[----:B------:R-:W-:-:S02]  /*1330*/  HADD2.F32 R23, -RZ, R23.H1_H1 ;  /* 0x30000017ff177230 */ /* 0x000fc40000004100 */
[----:B------:R-:W-:Y:S01]  /*1340*/  FFMA.FTZ R28, R28, R26, R37 ;  /* 0x0000001a1c1c7223 */ /* 0x000fe20000010025 */
[----:B------:R-:W-:Y:S02]  /*1350*/  HADD2.F32 R29, -RZ, R25.H0_H0 ;  /* 0x20000019ff1d7230 */ /* 0x000fe40000004100 */
[----:B------:R-:W-:Y:S02]  /*1360*/  HADD2.F32 R19, -RZ, R19.H1_H1 ;  /* 0x30000013ff137230 */ /* 0x000fe40000004100 */
[----:B------:R-:W-:Y:S02]  /*1370*/  HADD2.F32 R27, -RZ, R24.H1_H1 ;  /* 0x30000018ff1b7230 */ /* 0x000fe40000004100 */
[C---:B------:R-:W-:Y:S01]  /*1380*/  FFMA.FTZ R24, R26.reuse, R33, R22 ;  /* 0x000000211a187223 */ /* 0x040fe20000010016 */
[----:B------:R-:W-:Y:S01]  /*1390*/  FFMA.FTZ R29, R26, R29, R21 ;  /* 0x0000001d1a1d7223 */ /* 0x000fe20000010015 */
[----:B------:R-:W-:Y:S01]  /*13a0*/  FFMA.FTZ R22, R19, R23, R28 ;  /* 0x0000001713167223 */ /* 0x000fe2000001001c */
[----:B------:R-:W-:-:S02]  /*13b0*/  HADD2.F32 R34, -RZ, R25.H1_H1 ;  /* 0x30000019ff227230 */ /* 0x000fc40000004100 */
[----:B------:R-:W-:Y:S01]  /*13c0*/  FFMA.FTZ R21, R23, R27, R32 ;  /* 0x0000001b17157223 */ /* 0x000fe20000010020 */
[----:B---3--:R-:W-:Y:S02]  /*13d0*/  LOP3.LUT R19, R8, 0xf000f, RZ, 0xc0, !PT ;  /* 0x000f000f08137812 */ /* 0x008fe400078ec0ff */
[----:B------:R-:W-:Y:S02]  /*13e0*/  LOP3.LUT R25, R9, 0xf000f, RZ, 0xc0, !PT ;  /* 0x000f000f09197812 */ /* 0x000fe400078ec0ff */
[----:B------:R-:W-:Y:S02]  /*13f0*/  LOP3.LUT R27, R10, 0xf000f, RZ, 0xc0, !PT ;  /* 0x000f000f0a1b7812 */ /* 0x000fe400078ec0ff */
[----:B------:R-:W-:Y:S01]  /*1400*/  LOP3.LUT R28, R11, 0xf000f, RZ, 0xc0, !PT ;  /* 0x000f000f0b1c7812 */ /* 0x000fe200078ec0ff */
[----:B------:R-:W-:Y:S01]  /*1410*/  HADD2.F32 R18, -RZ, R18.H1_H1 ;  /* 0x30000012ff127230 */ /* 0x000fe20000004100 */
[----:B------:R-:W-:Y:S01]  /*1420*/  LOP3.LUT R19, R19, 0x64006400, RZ, 0xfc, !PT ;  /* 0x6400640013137812 */ /* 0x000fe200078efcff */
[----:B------:R-:W-:Y:S01]  /*1430*/  FFMA.FTZ R26, R23, R34, R29 ;  /* 0x00000022171a7223 */ /* 0x000fe2000001001d */
[----:B------:R-:W-:-:S02]  /*1440*/  LOP3.LUT R25, R25, 0x64006400, RZ, 0xfc, !PT ;  /* 0x6400640019197812 */ /* 0x000fc400078efcff */
[----:B------:R-:W-:Y:S02]  /*1450*/  LOP3.LUT R27, R27, 0x64006400, RZ, 0xfc, !PT ;  /* 0x640064001b1b7812 */ /* 0x000fe400078efcff */
[----:B------:R-:W-:Y:S01]  /*1460*/  LOP3.LUT R29, R28, 0x64006400, RZ, 0xfc, !PT ;  /* 0x640064001c1d7812 */ /* 0x000fe200078efcff */
[----:B------:R-:W-:Y:S02]  /*1470*/  HADD2 R19, R19, -1032, -1032 ;  /* 0xe408e40813137430 */ /* 0x000fe40000000000 */
[----:B------:R-:W-:Y:S01]  /*1480*/  FFMA.FTZ R23, R23, R18, R24 ;  /* 0x0000001217177223 */ /* 0x000fe20000010018 */
[----:B------:R-:W-:Y:S02]  /*1490*/  HADD2 R28, R25, -1032, -1032 ;  /* 0xe408e408191c7430 */ /* 0x000fe40000000000 */
[----:B------:R-:W-:Y:S02]  /*14a0*/  HADD2 R24, R27, -1032, -1032 ;  /* 0xe408e4081b187430 */ /* 0x000fe40000000000 */
[----:B------:R-:W-:-:S02]  /*14b0*/  HADD2 R29, R29, -1032, -1032 ;  /* 0xe408e4081d1d7430 */ /* 0x000fc40000000000 */
[--C-:B------:R-:W-:Y:S02]  /*14c0*/  HADD2.F32 R25, -RZ, R19.reuse.H0_H0 ;  /* 0x20000013ff197230 */ /* 0x100fe40000004100 */
[----:B----4-:R-:W-:Y:S02]  /*14d0*/  HADD2.F32 R18, -RZ, R16.H0_H0 ;  /* 0x20000010ff127230 */ /* 0x010fe40000004100 */
[----:B------:R-:W-:Y:S02]  /*14e0*/  HADD2.F32 R33, -RZ, R19.H1_H1 ;  /* 0x30000013ff217230 */ /* 0x000fe40000004100 */
[----:B------:R-:W-:Y:S02]  /*14f0*/  HADD2.F32 R35, -RZ, R28.H0_H0 ;  /* 0x2000001cff237230 */ /* 0x000fe40000004100 */
[----:B------:R-:W-:Y:S02]  /*1500*/  HADD2.F32 R27, -RZ, R24.H0_H0 ;  /* 0x20000018ff1b7230 */ /* 0x000fe40000004100 */
[----:B------:R-:W-:-:S02]  /*1510*/  HADD2.F32 R19, -RZ, R29.H0_H0 ;  /* 0x2000001dff137230 */ /* 0x000fc40000004100 */
[----:B------:R-:W-:Y:S01]  /*1520*/  FFMA.FTZ R32, R25, R18, RZ ;  /* 0x0000001219207223 */ /* 0x000fe200000100ff */
[----:B------:R-:W-:Y:S02]  /*1530*/  HADD2.F32 R16, -RZ, R16.H1_H1 ;  /* 0x30000010ff107230 */ /* 0x000fe40000004100 */
[C---:B------:R-:W-:Y:S01]  /*1540*/  FFMA.FTZ R25, R18.reuse, R35, RZ ;  /* 0x0000002312197223 */ /* 0x040fe200000100ff */
[----:B------:R-:W-:Y:S02]  /*1550*/  HADD2.F32 R34, -RZ, R28.H1_H1 ;  /* 0x3000001cff227230 */ /* 0x000fe40000004100 */
[C---:B------:R-:W-:Y:S01]  /*1560*/  FFMA.FTZ R27, R18.reuse, R27, RZ ;  /* 0x0000001b121b7223 */ /* 0x040fe200000100ff */
[----:B------:R-:W-:Y:S02]  /*1570*/  HADD2.F32 R24, -RZ, R24.H1_H1 ;  /* 0x30000018ff187230 */ /* 0x000fe40000004100 */
[----:B------:R-:W-:Y:S01]  /*1580*/  FFMA.FTZ R19, R18, R19, RZ ;  /* 0x0000001312137223 */ /* 0x000fe200000100ff */
[----:B------:R-:W-:-:S02]  /*1590*/  HADD2.F32 R36, -RZ, R29.H1_H1 ;  /* 0x3000001dff247230 */ /* 0x000fc40000004100 */
[----:B------:R-:W-:Y:S01]  /*15a0*/  FFMA.FTZ R28, R33, R16, R32 ;  /* 0x00000010211c7223 */ /* 0x000fe20000010020 */
[C---:B------:R-:W-:Y:S01]  /*15b0*/  FFMA.FTZ R34, R16.reuse, R34, R25 ;  /* 0x0000002210227223 */ /* 0x040fe20000010019 */
[C---:B------:R-:W-:Y:S01]  /*15c0*/  FFMA.FTZ R32, R16.reuse, R24, R27 ;  /* 0x0000001810207223 */ /* 0x040fe2000001001b */
[----:B------:R-:W-:Y:S01]  /*15d0*/  FFMA.FTZ R16, R16, R36, R19 ;  /* 0x0000002410107223 */ /* 0x000fe20000010013 */
[----:B------:R-:W-:Y:S01]  /*15e0*/  LOP3.LUT R19, R10, 0xf000f0, RZ, 0xc0, !PT ;  /* 0x00f000f00a137812 */ /* 0x000fe200078ec0ff */
[----:B------:R-:W3:Y:S01]  /*15f0*/  LDS.64 R24, [UR4+0x18] ;  /* 0x00001804ff187984 */ /* 0x000ee20008000a00 */
[----:B------:R-:W-:Y:S02]  /*1600*/  LOP3.LUT R18, R8, 0xf000f0, RZ, 0xc0, !PT ;  /* 0x00f000f008127812 */ /* 0x000fe400078ec0ff */
[----:B------:R-:W-:Y:S02]  /*1610*/  LOP3.LUT R35, R11, 0xf000f0, RZ, 0xc0, !PT ;  /* 0x00f000f00b237812 */ /* 0x000fe400078ec0ff */
[----:B------:R-:W-:-:S02]  /*1620*/  LOP3.LUT R19, R19, 0x64006400, RZ, 0xfc, !PT ;  /* 0x6400640013137812 */ /* 0x000fc400078efcff */
[----:B------:R-:W-:Y:S02]  /*1630*/  LOP3.LUT R33, R18, 0x64006400, RZ, 0xfc, !PT ;  /* 0x6400640012217812 */ /* 0x000fe400078efcff */
[----:B------:R-:W-:Y:S01]  /*1640*/  LOP3.LUT R35, R35, 0x64006400, RZ, 0xfc, !PT ;  /* 0x6400640023237812 */ /* 0x000fe200078efcff */
[-C--:B------:R-:W-:Y:S01]  /*1650*/  HFMA2 R19, R19, R4.reuse.H1_H1, -72, -72 ;  /* 0xd480d48013137431 */ /* 0x080fe20000060004 */
[----:B------:R-:W-:Y:S01]  /*1660*/  LOP3.LUT R27, R9, 0xf000f0, RZ, 0xc0, !PT ;  /* 0x00f000f0091b7812 */ /* 0x000fe200078ec0ff */
[-C--:B------:R-:W-:Y:S02]  /*1670*/  HFMA2 R33, R33, R4.reuse.H1_H1, -72, -72 ;  /* 0xd480d48021217431 */ /* 0x080fe40000060004 */
[----:B------:R-:W-:Y:S02]  /*1680*/  HADD2.F32 R29, -RZ, R17.H0_H0 ;  /* 0x20000011ff1d7230 */ /* 0x000fe40000004100 */
[----:B------:R-:W-:Y:S01]  /*1690*/  HFMA2 R18, R35, R4.H1_H1, -72, -72 ;  /* 0xd480d48023127431 */ /* 0x000fe20000060004 */
[----:B------:R-:W-:Y:S01]  /*16a0*/  LOP3.LUT R27, R27, 0x64006400, RZ, 0xfc, !PT ;  /* 0x640064001b1b7812 */ /* 0x000fe200078efcff */
[----:B------:R-:W-:-:S02]  /*16b0*/  HADD2.F32 R35, -RZ, R19.H0_H0 ;  /* 0x20000013ff237230 */ /* 0x000fc40000004100 */
[----:B------:R-:W-:Y:S02]  /*16c0*/  HADD2.F32 R37, -RZ, R33.H0_H0 ;  /* 0x20000021ff257230 */ /* 0x000fe40000004100 */
[----:B------:R-:W-:Y:S02]  /*16d0*/  HFMA2 R27, R27, R4.H1_H1, -72, -72 ;  /* 0xd480d4801b1b7431 */ /* 0x000fe40000060004 */
[----:B------:R-:W-:Y:S01]  /*16e0*/  FFMA.FTZ R32, R29, R35, R32 ;  /* 0x000000231d207223 */ /* 0x000fe20000010020 */
[----:B------:R-:W-:Y:S02]  /*16f0*/  HADD2.F32 R35, -RZ, R17.H1_H1 ;  /* 0x30000011ff237230 */ /* 0x000fe40000004100 */
[----:B------:R-:W-:Y:S01]  /*1700*/  FFMA.FTZ R28, R37, R29, R28 ;  /* 0x0000001d251c7223 */ /* 0x000fe2000001001c */
[----:B------:R-:W-:Y:S02]  /*1710*/  HADD2.F32 R33, -RZ, R33.H1_H1 ;  /* 0x30000021ff217230 */ /* 0x000fe40000004100 */
[----:B------:R-:W-:-:S03]  /*1720*/  HADD2.F32 R36, -RZ, R27.H0_H0 ;  /* 0x2000001bff247230 */ /* 0x000fc60000004100 */
[----:B------:R-:W-:Y:S01]  /*1730*/  FFMA.FTZ R33, R33, R35, R28 ;  /* 0x0000002321217223 */ /* 0x000fe2000001001c */
[----:B------:R-:W-:Y:S01]  /*1740*/  SHF.R.U32.HI R28, RZ, 0x8, R9 ;  /* 0x00000008ff1c7819 */ /* 0x000fe20000011609 */
[----:B------:R-:W-:Y:S01]  /*1750*/  FFMA.FTZ R34, R29, R36, R34 ;  /* 0x000000241d227223 */ /* 0x000fe20000010022 */
[--C-:B------:R-:W-:Y:S02]  /*1760*/  HADD2.F32 R36, -RZ, R18.reuse.H0_H0 ;  /* 0x20000012ff247230 */ /* 0x100fe40000004100 */
[----:B------:R-:W-:Y:S01]  /*1770*/  HADD2.F32 R17, -RZ, R27.H1_H1 ;  /* 0x3000001bff117230 */ /* 0x000fe20000004100 */
[----:B------:R-:W-:Y:S02]  /*1780*/  LOP3.LUT R9, R28, 0xf000f, RZ, 0xc0, !PT ;  /* 0x000f000f1c097812 */ /* 0x000fe400078ec0ff */
[----:B------:R-:W-:Y:S01]  /*1790*/  SHF.R.U32.HI R27, RZ, 0x8, R8 ;  /* 0x00000008ff1b7819 */ /* 0x000fe20000011608 */
[----:B------:R-:W-:Y:S01]  /*17a0*/  HADD2.F32 R19, -RZ, R19.H1_H1 ;  /* 0x30000013ff137230 */ /* 0x000fe20000004100 */
[----:B------:R-:W-:Y:S01]  /*17b0*/  LOP3.LUT R9, R9, 0x64006400, RZ, 0xfc, !PT ;  /* 0x6400640009097812 */ /* 0x000fe200078efcff */
[----:B------:R-:W-:-:S02]  /*17c0*/  HADD2.F32 R18, -RZ, R18.H1_H1 ;  /* 0x30000012ff127230 */ /* 0x000fc40000004100 */
[----:B------:R-:W-:Y:S01]  /*17d0*/  FFMA.FTZ R16, R29, R36, R16 ;  /* 0x000000241d107223 */ /* 0x000fe20000010010 */
[----:B------:R-:W-:Y:S02]  /*17e0*/  LOP3.LUT R8, R27, 0xf000f, RZ, 0xc0, !PT ;  /* 0x000f000f1b087812 */ /* 0x000fe400078ec0ff */
[----:B------:R-:W-:Y:S01]  /*17f0*/  SHF.R.U32.HI R10, RZ, 0x8, R10 ;  /* 0x00000008ff0a7819 */ /* 0x000fe2000001160a */
[C---:B------:R-:W-:Y:S01]  /*1800*/  FFMA.FTZ R17, R35.reuse, R17, R34 ;  /* 0x0000001123117223 */ /* 0x040fe20000010022 */
[C---:B------:R-:W-:Y:S01]  /*1810*/  FFMA.FTZ R37, R35.reuse, R19, R32 ;  /* 0x0000001323257223 */ /* 0x040fe20000010020 */
[----:B------:R-:W-:Y:S01]  /*1820*/  LOP3.LUT R8, R8, 0x64006400, RZ, 0xfc, !PT ;  /* 0x6400640008087812 */ /* 0x000fe200078efcff */
[----:B------:R-:W-:Y:S02]  /*1830*/  HADD2 R32, R9, -1032, -1032 ;  /* 0xe408e40809207430 */ /* 0x000fe40000000000 */
[----:B------:R-:W-:Y:S01]  /*1840*/  FFMA.FTZ R35, R35, R18, R16 ;  /* 0x0000001223237223 */ /* 0x000fe20000010010 */
[----:B------:R-:W-:Y:S01]  /*1850*/  LOP3.LUT R16, R10, 0xf000f, RZ, 0xc0, !PT ;  /* 0x000f000f0a107812 */ /* 0x000fe200078ec0ff */
[----:B---3--:R-:W-:-:S02]  /*1860*/  HADD2.F32 R34, -RZ, R24.H0_H0 ;  /* 0x20000018ff227230 */ /* 0x008fc40000004100 */
[----:B------:R-:W-:Y:S02]  /*1870*/  HADD2 R29, R8, -1032, -1032 ;  /* 0xe408e408081d7430 */ /* 0x000fe40000000000 */
[----:B------:R-:W-:Y:S01]  /*1880*/  HADD2.F32 R18, -RZ, R32.H0_H0 ;  /* 0x20000020ff127230 */ /* 0x000fe20000004100 */
[----:B------:R-:W-:Y:S01]  /*1890*/  LOP3.LUT R16, R16, 0x64006400, RZ, 0xfc, !PT ;  /* 0x6400640010107812 */ /* 0x000fe200078efcff */
[----:B------:R-:W-:-:S04]  /*18a0*/  IMAD.WIDE R8, R0, 0x4, R30 ;  /* 0x0000000400087825 */ /* 0x000fc800078e021e */
[----:B-1----:R-:W-:Y:S01]  /*18b0*/  FFMA.FTZ R30, R34, R18, R17 ;  /* 0x00000012221e7223 */ /* 0x002fe20000010011 */
[----:B------:R-:W-:Y:S02]  /*18c0*/  HADD2 R31, R16, -1032, -1032 ;  /* 0xe408e408101f7430 */ /* 0x000fe40000000000 */
[----:B------:R-:W3:Y:S01]  /*18d0*/  LDG.E.128.CONSTANT R16, desc[UR6][R8.64] ;  /* 0x0000000608107981 */ /* 0x000ee2000c1e9d00 */
[----:B------:R-:W-:Y:S01]  /*18e0*/  SHF.R.U32.HI R38, RZ, 0x8, R11 ;  /* 0x00000008ff267819 */ /* 0x000fe2000001160b */
[----:B------:R-:W-:-:S03]  /*18f0*/  HADD2.F32 R36, -RZ, R29.H0_H0 ;  /* 0x2000001dff247230 */ /* 0x000fc60000004100 */
[----:B------:R-:W-:-:S04]  /*1900*/  LOP3.LUT R11, R38, 0xf000f, RZ, 0xc0, !PT ;  /* 0x000f000f260b7812 */ /* 0x000fc800078ec0ff */
[----:B------:R-:W-:Y:S01]  /*1910*/  LOP3.LUT R11, R11, 0x64006400, RZ, 0xfc, !PT ;  /* 0x640064000b0b7812 */ /* 0x000fe200078efcff */
[----:B------:R-:W-:Y:S01]  /*1920*/  FFMA.FTZ R33, R36, R34, R33 ;  /* 0x0000002224217223 */ /* 0x000fe20000010021 */
[----:B------:R-:W-:-:S03]  /*1930*/  HADD2.F32 R36, -RZ, R31.H0_H0 ;  /* 0x2000001fff247230 */ /* 0x000fc60000004100 */
[----:B------:R-:W-:Y:S02]  /*1940*/  HADD2 R11, R11, -1032, -1032 ;  /* 0xe408e4080b0b7430 */ /* 0x000fe40000000000 */
[----:B------:R-:W-:-:S03]  /*1950*/  FFMA.FTZ R37, R34, R36, R37 ;  /* 0x0000002422257223 */ /* 0x000fc60000010025 */
[----:B------:R-:W-:Y:S01]  /*1960*/  HADD2.F32 R36, -RZ, R11.H0_H0 ;  /* 0x2000000bff247230 */ /* 0x000fe20000004100 */
[----:B------:R-:W-:Y:S01]  /*1970*/  LOP3.LUT R10, R10, 0xf000f0, RZ, 0xc0, !PT ;  /* 0x00f000f00a0a7812 */ /* 0x000fe200078ec0ff */
[----:B------:R-:W-:-:S03]  /*1980*/  HADD2.F32 R24, -RZ, R24.H1_H1 ;  /* 0x30000018ff187230 */ /* 0x000fc60000004100 */
[----:B------:R-:W-:Y:S01]  /*1990*/  FFMA.FTZ R35, R34, R36, R35 ;  /* 0x0000002422237223 */ /* 0x000fe20000010023 */
[----:B------:R-:W-:Y:S01]  /*19a0*/  HADD2.F32 R34, -RZ, R29.H1_H1 ;  /* 0x3000001dff227230 */ /* 0x000fe20000004100 */
[----:B------:R-:W-:-:S04]  /*19b0*/  LOP3.LUT R39, R10, 0x64006400, RZ, 0xfc, !PT ;  /* 0x640064000a277812 */ /* 0x000fc800078efcff */
[----:B------:R-:W-:Y:S01]  /*19c0*/  FFMA.FTZ R33, R34, R24, R33 ;  /* 0x0000001822217223 */ /* 0x000fe20000010021 */
[----:B------:R-:W-:Y:S02]  /*19d0*/  HADD2.F32 R34, -RZ, R11.H1_H1 ;  /* 0x3000000bff227230 */ /* 0x000fe40000004100 */
[----:B------:R-:W1:Y:S01]  /*19e0*/  LDS.64 R10, [UR4+0x20] ;  /* 0x00002004ff0a7984 */ /* 0x000e620008000a00 */
[----:B------:R-:W-:Y:S02]  /*19f0*/  LOP3.LUT R27, R27, 0xf000f0, RZ, 0xc0, !PT ;  /* 0x00f000f01b1b7812 */ /* 0x000fe400078ec0ff */
[----:B------:R-:W-:Y:S01]  /*1a00*/  LOP3.LUT R28, R28, 0xf000f0, RZ, 0xc0, !PT ;  /* 0x00f000f01c1c7812 */ /* 0x000fe200078ec0ff */
[----:B------:R-:W-:Y:S01]  /*1a10*/  HADD2.F32 R29, -RZ, R32.H1_H1 ;  /* 0x30000020ff1d7230 */ /* 0x000fe20000004100 */
[----:B------:R-:W-:Y:S01]  /*1a20*/  LOP3.LUT R27, R27, 0x64006400, RZ, 0xfc, !PT ;  /* 0x640064001b1b7812 */ /* 0x000fe200078efcff */
[----:B------:R-:W-:Y:S01]  /*1a30*/  HADD2.F32 R32, -RZ, R31.H1_H1 ;  /* 0x3000001fff207230 */ /* 0x000fe20000004100 */
[----:B------:R-:W-:-:S02]  /*1a40*/  LOP3.LUT R31, R28, 0x64006400, RZ, 0xfc, !PT ;  /* 0x640064001c1f7812 */ /* 0x000fc400078efcff */
[----:B------:R-:W-:Y:S01]  /*1a50*/  FFMA.FTZ R30, R24, R29, R30 ;  /* 0x0000001d181e7223 */ /* 0x000fe2000001001e */
[-C--:B------:R-:W-:Y:S01]  /*1a60*/  HFMA2 R29, R27, R4.reuse.H1_H1, -72, -72 ;  /* 0xd480d4801b1d7431 */ /* 0x080fe20000060004 */
[----:B------:R-:W-:Y:S01]  /*1a70*/  LOP3.LUT R38, R38, 0xf000f0, RZ, 0xc0, !PT ;  /* 0x00f000f026267812 */ /* 0x000fe200078ec0ff */
[-C--:B------:R-:W-:Y:S02]  /*1a80*/  HFMA2 R28, R31, R4.reuse.H1_H1, -72, -72 ;  /* 0xd480d4801f1c7431 */ /* 0x080fe40000060004 */
[----:B------:R-:W-:Y:S01]  /*1a90*/  HFMA2 R27, R39, R4.H1_H1, -72, -72 ;  /* 0xd480d480271b7431 */ /* 0x000fe20000060004 */
[----:B------:R-:W-:Y:S01]  /*1aa0*/  LOP3.LUT R41, R38, 0x64006400, RZ, 0xfc, !PT ;  /* 0x6400640026297812 */ /* 0x000fe200078efcff */
[----:B------:R-:W-:Y:S02]  /*1ab0*/  HADD2.F32 R39, -RZ, R25.H0_H0 ;  /* 0x20000019ff277230 */ /* 0x000fe40000004100 */
[----:B------:R-:W-:Y:S02]  /*1ac0*/  HADD2.F32 R36, -RZ, R29.H0_H0 ;  /* 0x2000001dff247230 */ /* 0x000fe40000004100 */
[----:B------:R-:W-:-:S02]  /*1ad0*/  HADD2.F32 R31, -RZ, R28.H0_H0 ;  /* 0x2000001cff1f7230 */ /* 0x000fc40000004100 */
[C---:B------:R-:W-:Y:S01]  /*1ae0*/  FFMA.FTZ R37, R24.reuse, R32, R37 ;  /* 0x0000002018257223 */ /* 0x040fe20000010025 */
[----:B------:R-:W-:Y:S01]  /*1af0*/  FFMA.FTZ R35, R24, R34, R35 ;  /* 0x0000002218237223 */ /* 0x000fe20000010023 */
[----:B------:R-:W-:Y:S02]  /*1b00*/  HFMA2 R24, R41, R4.H1_H1, -72, -72 ;  /* 0xd480d48029187431 */ /* 0x000fe40000060004 */
[----:B------:R-:W-:Y:S01]  /*1b10*/  FFMA.FTZ R33, R36, R39, R33 ;  /* 0x0000002724217223 */ /* 0x000fe20000010021 */
[----:B------:R-:W-:Y:S01]  /*1b20*/  FFMA.FTZ R31, R39, R31, R30 ;  /* 0x0000001f271f7223 */ /* 0x000fe2000001001e */
[----:B------:R-:W-:Y:S02]  /*1b30*/  HADD2.F32 R32, -RZ, R27.H0_H0 ;  /* 0x2000001bff207230 */ /* 0x000fe40000004100 */
[----:B------:R-:W-:Y:S02]  /*1b40*/  HADD2.F32 R36, -RZ, R25.H1_H1 ;  /* 0x30000019ff247230 */ /* 0x000fe40000004100 */
[----:B------:R-:W-:-:S02]  /*1b50*/  HADD2.F32 R30, -RZ, R29.H1_H1 ;  /* 0x3000001dff1e7230 */ /* 0x000fc40000004100 */
[----:B------:R-:W-:Y:S01]  /*1b60*/  HADD2.F32 R28, -RZ, R28.H1_H1 ;  /* 0x3000001cff1c7230 */ /* 0x000fe20000004100 */
[----:B--2---:R-:W-:Y:S01]  /*1b70*/  LOP3.LUT R25, R13, 0xf000f, RZ, 0xc0, !PT ;  /* 0x000f000f0d197812 */ /* 0x004fe200078ec0ff */
[--C-:B------:R-:W-:Y:S02]  /*1b80*/  HADD2.F32 R34, -RZ, R24.reuse.H0_H0 ;  /* 0x20000018ff227230 */ /* 0x100fe40000004100 */
[----:B------:R-:W-:Y:S01]  /*1b90*/  FFMA.FTZ R32, R39, R32, R37 ;  /* 0x0000002027207223 */ /* 0x000fe20000010025 */
[----:B------:R-:W-:Y:S02]  /*1ba0*/  HADD2.F32 R27, -RZ, R27.H1_H1 ;  /* 0x3000001bff1b7230 */ /* 0x000fe40000004100 */
[----:B------:R-:W-:Y:S01]  /*1bb0*/  FFMA.FTZ R30, R30, R36, R33 ;  /* 0x000000241e1e7223 */ /* 0x000fe20000010021 */
[----:B------:R-:W-:Y:S02]  /*1bc0*/  HADD2.F32 R29, -RZ, R24.H1_H1 ;  /* 0x30000018ff1d7230 */ /* 0x000fe40000004100 */
[----:B------:R-:W-:Y:S01]  /*1bd0*/  FFMA.FTZ R28, R36, R28, R31 ;  /* 0x0000001c241c7223 */ /* 0x000fe2000001001f */
[----:B------:R-:W-:-:S02]  /*1be0*/  LOP3.LUT R24, R12, 0xf000f, RZ, 0xc0, !PT ;  /* 0x000f000f0c187812 */ /* 0x000fc400078ec0ff */
[----:B------:R-:W-:Y:S02]  /*1bf0*/  LOP3.LUT R31, R14, 0xf000f, RZ, 0xc0, !PT ;  /* 0x000f000f0e1f7812 */ /* 0x000fe400078ec0ff */
[----:B------:R-:W-:Y:S02]  /*1c00*/  LOP3.LUT R33, R15, 0xf000f, RZ, 0xc0, !PT ;  /* 0x000f000f0f217812 */ /* 0x000fe400078ec0ff */
[----:B------:R-:W-:Y:S01]  /*1c10*/  LOP3.LUT R25, R25, 0x64006400, RZ, 0xfc, !PT ;  /* 0x6400640019197812 */ /* 0x000fe200078efcff */
[----:B------:R-:W-:Y:S01]  /*1c20*/  FFMA.FTZ R34, R39, R34, R35 ;  /* 0x0000002227227223 */ /* 0x000fe20000010023 */
[----:B------:R-:W-:Y:S01]  /*1c30*/  FFMA.FTZ R27, R36, R27, R32 ;  /* 0x0000001b241b7223 */ /* 0x000fe20000010020 */
[----:B------:R-:W-:Y:S02]  /*1c40*/  LOP3.LUT R24, R24, 0x64006400, RZ, 0xfc, !PT ;  /* 0x6400640018187812 */ /* 0x000fe400078efcff */
[----:B------:R-:W-:Y:S02]  /*1c50*/  LOP3.LUT R32, R31, 0x64006400, RZ, 0xfc, !PT ;  /* 0x640064001f207812 */ /* 0x000fe400078efcff */
[----:B------:R-:W-:Y:S01]  /*1c60*/  LOP3.LUT R33, R33, 0x64006400, RZ, 0xfc, !PT ;  /* 0x6400640021217812 */ /* 0x000fe200078efcff */
[----:B------:R-:W-:-:S02]  /*1c70*/  HADD2 R31, R25, -1032, -1032 ;  /* 0xe408e408191f7430 */ /* 0x000fc40000000000 */
[----:B------:R-:W-:Y:S01]  /*1c80*/  FFMA.FTZ R29, R36, R29, R34 ;  /* 0x0000001d241d7223 */ /* 0x000fe20000010022 */
[----:B------:R-:W-:Y:S02]  /*1c90*/  HADD2 R34, R24, -1032, -1032 ;  /* 0xe408e40818227430 */ /* 0x000fe40000000000 */
[----:B------:R-:W-:Y:S02]  /*1ca0*/  HADD2 R32, R32, -1032, -1032 ;  /* 0xe408e40820207430 */ /* 0x000fe40000000000 */
[----:B------:R-:W-:Y:S02]  /*1cb0*/  HADD2 R24, R33, -1032, -1032 ;  /* 0xe408e40821187430 */ /* 0x000fe40000000000 */
[----:B-1----:R-:W-:Y:S02]  /*1cc0*/  HADD2.F32 R36, -RZ, R10.H0_H0 ;  /* 0x2000000aff247230 */ /* 0x002fe40000004100 */
[----:B------:R-:W-:Y:S02]  /*1cd0*/  HADD2.F32 R25, -RZ, R31.H0_H0 ;  /* 0x2000001fff197230 */ /* 0x000fe40000004100 */
[----:B------:R-:W-:-:S02]  /*1ce0*/  HADD2.F32 R35, -RZ, R34.H0_H0 ;  /* 0x20000022ff237230 */ /* 0x000fc40000004100 */
[----:B------:R-:W-:Y:S02]  /*1cf0*/  HADD2.F32 R37, -RZ, R32.H0_H0 ;  /* 0x20000020ff257230 */ /* 0x000fe40000004100 */
[----:B------:R-:W-:Y:S02]  /*1d00*/  HADD2.F32 R33, -RZ, R24.H0_H0 ;  /* 0x20000018ff217230 */ /* 0x000fe40000004100 */
[C---:B------:R-:W-:Y:S01]  /*1d10*/  FFMA.FTZ R25, R36.reuse, R25, RZ ;  /* 0x0000001924197223 */ /* 0x040fe200000100ff */
[----:B------:R-:W-:Y:S02]  /*1d20*/  HADD2.F32 R10, -RZ, R10.H1_H1 ;  /* 0x3000000aff0a7230 */ /* 0x000fe40000004100 */
[----:B------:R-:W-:Y:S02]  /*1d30*/  HADD2.F32 R31, -RZ, R31.H1_H1 ;  /* 0x3000001fff1f7230 */ /* 0x000fe40000004100 */
[----:B------:R-:W-:Y:S01]  /*1d40*/  FFMA.FTZ R35, R35, R36, RZ ;  /* 0x0000002423237223 */ /* 0x000fe200000100ff */
[C---:B------:R-:W-:Y:S01]  /*1d50*/  FFMA.FTZ R37, R36.reuse, R37, RZ ;  /* 0x0000002524257223 */ /* 0x040fe200000100ff */
[----:B------:R-:W-:Y:S01]  /*1d60*/  FFMA.FTZ R33, R36, R33, RZ ;  /* 0x0000002124217223 */ /* 0x000fe200000100ff */
[----:B------:R-:W-:Y:S01]  /*1d70*/  FFMA.FTZ R36, R10, R31, R25 ;  /* 0x0000001f0a247223 */ /* 0x000fe20000010019 */
[----:B------:R-:W-:Y:S01]  /*1d80*/  LOP3.LUT R25, R12, 0xf000f0, RZ, 0xc0, !PT ;  /* 0x00f000f00c197812 */ /* 0x000fe200078ec0ff */
[----:B------:R-:W-:-:S03]  /*1d90*/  HADD2.F32 R38, -RZ, R34.H1_H1 ;  /* 0x30000022ff267230 */ /* 0x000fc60000004100 */
[----:B------:R-:W-:Y:S02]  /*1da0*/  LOP3.LUT R25, R25, 0x64006400, RZ, 0xfc, !PT ;  /* 0x6400640019197812 */ /* 0x000fe400078efcff */
[----:B------:R-:W-:Y:S01]  /*1db0*/  FFMA.FTZ R38, R38, R10, R35 ;  /* 0x0000000a26267223 */ /* 0x000fe20000010023 */
[----:B------:R-:W-:Y:S02]  /*1dc0*/  HADD2.F32 R32, -RZ, R32.H1_H1 ;  /* 0x30000020ff207230 */ /* 0x000fe40000004100 */
[----:B------:R-:W-:Y:S02]  /*1dd0*/  HFMA2 R35, R25, R4.H1_H1, -72, -72 ;  /* 0xd480d48019237431 */ /* 0x000fe40000060004 */
[----:B------:R-:W-:Y:S02]  /*1de0*/  HADD2.F32 R24, -RZ, R24.H1_H1 ;  /* 0x30000018ff187230 */ /* 0x000fe40000004100 */
[----:B------:R-:W-:Y:S02]  /*1df0*/  HADD2.F32 R25, -RZ, R11.H0_H0 ;  /* 0x2000000bff197230 */ /* 0x000fe40000004100 */
[----:B------:R-:W-:Y:S01]  /*1e00*/  FFMA.FTZ R37, R10, R32, R37 ;  /* 0x000000200a257223 */ /* 0x000fe20000010025 */
[----:B------:R-:W-:-:S02]  /*1e10*/  HADD2.F32 R31, -RZ, R35.H0_H0 ;  /* 0x20000023ff1f7230 */ /* 0x000fc40000004100 */
[----:B------:R-:W-:Y:S01]  /*1e20*/  FFMA.FTZ R33, R10, R24, R33 ;  /* 0x000000180a217223 */ /* 0x000fe20000010021 */
[----:B------:R-:W-:Y:S02]  /*1e30*/  LOP3.LUT R10, R13, 0xf000f0, RZ, 0xc0, !PT ;  /* 0x00f000f00d0a7812 */ /* 0x000fe400078ec0ff */
[----:B------:R-:W-:Y:S02]  /*1e40*/  FFMA.FTZ R38, R31, R25, R38 ;  /* 0x000000191f267223 */ /* 0x000fe40000010026 */
[----:B------:R-:W-:Y:S02]  /*1e50*/  LOP3.LUT R31, R10, 0x64006400, RZ, 0xfc, !PT ;  /* 0x640064000a1f7812 */ /* 0x000fe400078efcff */
[----:B------:R-:W-:Y:S02]  /*1e60*/  LOP3.LUT R41, R14, 0xf000f0, RZ, 0xc0, !PT ;  /* 0x00f000f00e297812 */ /* 0x000fe400078ec0ff */
[----:B------:R-:W-:Y:S01]  /*1e70*/  LOP3.LUT R39, R15, 0xf000f0, RZ, 0xc0, !PT ;  /* 0x00f000f00f277812 */ /* 0x000fe200078ec0ff */
[----:B------:R-:W-:Y:S01]  /*1e80*/  HFMA2 R31, R31, R4.H1_H1, -72, -72 ;  /* 0xd480d4801f1f7431 */ /* 0x000fe20000060004 */
[----:B------:R-:W-:-:S02]  /*1e90*/  LOP3.LUT R41, R41, 0x64006400, RZ, 0xfc, !PT ;  /* 0x6400640029297812 */ /* 0x000fc400078efcff */
[----:B------:R-:W-:Y:S02]  /*1ea0*/  LOP3.LUT R39, R39, 0x64006400, RZ, 0xfc, !PT ;  /* 0x6400640027277812 */ /* 0x000fe400078efcff */
[----:B------:R-:W-:Y:S02]  /*1eb0*/  HADD2.F32 R10, -RZ, R31.H0_H0 ;  /* 0x2000001fff0a7230 */ /* 0x000fe40000004100 */
[-C--:B------:R-:W-:Y:S02]  /*1ec0*/  HFMA2 R34, R41, R4.reuse.H1_H1, -72, -72 ;  /* 0xd480d48029227431 */ /* 0x080fe40000060004 */
[----:B------:R-:W-:Y:S02]  /*1ed0*/  HFMA2 R32, R39, R4.H1_H1, -72, -72 ;  /* 0xd480d48027207431 */ /* 0x000fe40000060004 */
[----:B------:R-:W-:Y:S01]  /*1ee0*/  FFMA.FTZ R36, R25, R10, R36 ;  /* 0x0000000a19247223 */ /* 0x000fe20000010024 */
[----:B------:R-:W-:Y:S02]  /*1ef0*/  HADD2.F32 R10, -RZ, R34.H0_H0 ;  /* 0x20000022ff0a7230 */ /* 0x000fe40000004100 */
[----:B------:R-:W-:-:S03]  /*1f00*/  HADD2.F32 R24, -RZ, R32.H0_H0 ;  /* 0x20000020ff187230 */ /* 0x000fc60000004100 */
[C---:B------:R-:W-:Y:S02]  /*1f10*/  FFMA.FTZ R10, R25.reuse, R10, R37 ;  /* 0x0000000a190a7223 */ /* 0x040fe40000010025 */
[----:B------:R-:W-:Y:S02]  /*1f20*/  FFMA.FTZ R33, R25, R24, R33 ;  /* 0x0000001819217223 */ /* 0x000fe40000010021 */
[----:B------:R-:W1:Y:S01]  /*1f30*/  LDS.64 R24, [UR4+0x28] ;  /* 0x00002804ff187984 */ /* 0x000e620008000a00 */
[----:B------:R-:W-:Y:S02]  /*1f40*/  HADD2.F32 R11, -RZ, R11.H1_H1 ;  /* 0x3000000bff0b7230 */ /* 0x000fe40000004100 */
[----:B------:R-:W-:Y:S02]  /*1f50*/  HADD2.F32 R35, -RZ, R35.H1_H1 ;  /* 0x30000023ff237230 */ /* 0x000fe40000004100 */
[----:B------:R-:W-:Y:S02]  /*1f60*/  HADD2.F32 R31, -RZ, R31.H1_H1 ;  /* 0x3000001fff1f7230 */ /* 0x000fe40000004100 */
[----:B------:R-:W-:-:S02]  /*1f70*/  HADD2.F32 R37, -RZ, R34.H1_H1 ;  /* 0x30000022ff257230 */ /* 0x000fc40000004100 */
[----:B------:R-:W-:Y:S02]  /*1f80*/  HADD2.F32 R32, -RZ, R32.H1_H1 ;  /* 0x30000020ff207230 */ /* 0x000fe40000004100 */
[----:B------:R-:W-:Y:S01]  /*1f90*/  FFMA.FTZ R35, R35, R11, R38 ;  /* 0x0000000b23237223 */ /* 0x000fe20000010026 */
[C---:B------:R-:W-:Y:S01]  /*1fa0*/  FFMA.FTZ R31, R11.reuse, R31, R36 ;  /* 0x0000001f0b1f7223 */ /* 0x040fe20000010024 */
[C---:B------:R-:W-:Y:S01]  /*1fb0*/  FFMA.FTZ R10, R11.reuse, R37, R10 ;  /* 0x000000250b0a7223 */ /* 0x040fe2000001000a */
[----:B------:R-:W-:Y:S01]  /*1fc0*/  FFMA.FTZ R11, R11, R32, R33 ;  /* 0x000000200b0b7223 */ /* 0x000fe20000010021 */
[----:B------:R-:W-:-:S04]  /*1fd0*/  SHF.R.U32.HI R33, RZ, 0x8, R12 ;  /* 0x00000008ff217819 */ /* 0x000fc8000001160c */
[----:B------:R-:W-:-:S04]  /*1fe0*/  LOP3.LUT R12, R33, 0xf000f, RZ, 0xc0, !PT ;  /* 0x000f000f210c7812 */ /* 0x000fc800078ec0ff */
[----:B------:R-:W-:-:S05]  /*1ff0*/  LOP3.LUT R12, R12, 0x64006400, RZ, 0xfc, !PT ;  /* 0x640064000c0c7812 */ /* 0x000fca00078efcff */
[----:B------:R-:W-:Y:S01]  /*2000*/  HADD2 R12, R12, -1032, -1032 ;  /* 0xe408e4080c0c7430 */ /* 0x000fe20000000000 */
[----:B------:R-:W-:-:S04]  /*2010*/  SHF.R.U32.HI R13, RZ, 0x8, R13 ;  /* 0x00000008ff0d7819 */ /* 0x000fc8000001160d */
[----:B------:R-:W-:Y:S02]  /*2020*/  HADD2.F32 R34, -RZ, R12.H0_H0 ;  /* 0x2000000cff227230 */ /* 0x000fe40000004100 */
[----:B-1----:R-:W-:Y:S01]  /*2030*/  HADD2.F32 R32, -RZ, R24.H0_H0 ;  /* 0x20000018ff207230 */ /* 0x002fe20000004100 */
[----:B------:R-:W-:-:S04]  /*2040*/  SHF.R.U32.HI R14, RZ, 0x8, R14 ;  /* 0x00000008ff0e7819 */ /* 0x000fc8000001160e */
[----:B------:R-:W-:Y:S01]  /*2050*/  FFMA.FTZ R34, R34, R32, R35 ;  /* 0x0000002022227223 */ /* 0x000fe20000010023 */
[----:B------:R-:W-:Y:S02]  /*2060*/  LOP3.LUT R35, R13, 0xf000f, RZ, 0xc0, !PT ;  /* 0x000f000f0d237812 */ /* 0x000fe400078ec0ff */
[----:B------:R-:W-:Y:S02]  /*2070*/  LOP3.LUT R36, R14, 0xf000f, RZ, 0xc0, !PT ;  /* 0x000f000f0e247812 */ /* 0x000fe400078ec0ff */
[----:B------:R-:W-:Y:S02]  /*2080*/  LOP3.LUT R35, R35, 0x64006400, RZ, 0xfc, !PT ;  /* 0x6400640023237812 */ /* 0x000fe400078efcff */
[----:B------:R-:W-:-:S03]  /*2090*/  LOP3.LUT R36, R36, 0x64006400, RZ, 0xfc, !PT ;  /* 0x6400640024247812 */ /* 0x000fc600078efcff */
[----:B------:R-:W-:Y:S02]  /*20a0*/  HADD2 R35, R35, -1032, -1032 ;  /* 0xe408e40823237430 */ /* 0x000fe40000000000 */
[----:B------:R-:W-:-:S03]  /*20b0*/  HADD2 R36, R36, -1032, -1032 ;  /* 0xe408e40824247430 */ /* 0x000fc60000000000 */
[----:B------:R-:W-:Y:S01]  /*20c0*/  HADD2.F32 R37, -RZ, R35.H0_H0 ;  /* 0x20000023ff257230 */ /* 0x000fe20000004100 */
[----:B------:R-:W-:-:S04]  /*20d0*/  SHF.R.U32.HI R15, RZ, 0x8, R15 ;  /* 0x00000008ff0f7819 */ /* 0x000fc8000001160f */
[----:B------:R-:W-:Y:S01]  /*20e0*/  FFMA.FTZ R31, R32, R37, R31 ;  /* 0x00000025201f7223 */ /* 0x000fe2000001001f */
[----:B------:R-:W-:-:S05]  /*20f0*/  HADD2.F32 R37, -RZ, R36.H0_H0 ;  /* 0x20000024ff257230 */ /* 0x000fca0000004100 */
[----:B------:R-:W-:Y:S01]  /*2100*/  FFMA.FTZ R38, R32, R37, R10 ;  /* 0x0000002520267223 */ /* 0x000fe2000001000a */
        /* <DEDUP_REMOVED lines=8> */
[----:B------:R-:W-:Y:S01]  /*2190*/  LOP3.LUT R10, R33, 0xf000f0, RZ, 0xc0, !PT ;  /* 0x00f000f0210a7812 */ /* 0x000fe200078ec0ff */
[----:B------:R-:W-:Y:S02]  /*21a0*/  HADD2.F32 R35, -RZ, R35.H1_H1 ;  /* 0x30000023ff237230 */ /* 0x000fe40000004100 */
[----:B------:R-:W-:Y:S02]  /*21b0*/  HADD2.F32 R39, -RZ, R36.H1_H1 ;  /* 0x30000024ff277230 */ /* 0x000fe40000004100 */
[----:B------:R-:W-:Y:S01]  /*21c0*/  FFMA.FTZ R33, R24, R12, R11 ;  /* 0x0000000c18217223 */ /* 0x000fe2000001000b */
[----:B------:R-:W-:-:S02]  /*21d0*/  LOP3.LUT R11, R10, 0x64006400, RZ, 0xfc, !PT ;  /* 0x640064000a0b7812 */ /* 0x000fc400078efcff */
[----:B------:R-:W-:Y:S01]  /*21e0*/  LOP3.LUT R10, R13, 0xf000f0, RZ, 0xc0, !PT ;  /* 0x00f000f00d0a7812 */ /* 0x000fe200078ec0ff */
[----:B------:R-:W-:Y:S01]  /*21f0*/  FFMA.FTZ R34, R37, R24, R34 ;  /* 0x0000001825227223 */ /* 0x000fe20000010022 */
[C---:B------:R-:W-:Y:S01]  /*2200*/  FFMA.FTZ R31, R24.reuse, R35, R31 ;  /* 0x00000023181f7223 */ /* 0x040fe2000001001f */
[----:B------:R-:W-:Y:S01]  /*2210*/  FFMA.FTZ R38, R24, R39, R38 ;  /* 0x0000002718267223 */ /* 0x000fe20000010026 */
[----:B------:R-:W-:Y:S01]  /*2220*/  LOP3.LUT R13, R15, 0xf000f0, RZ, 0xc0, !PT ;  /* 0x00f000f00f0d7812 */ /* 0x000fe200078ec0ff */
[----:B------:R-:W-:Y:S01]  /*2230*/  HFMA2 R24, R11, R4.H1_H1, -72, -72 ;  /* 0xd480d4800b187431 */ /* 0x000fe20000060004 */
[----:B------:R-:W-:Y:S02]  /*2240*/  LOP3.LUT R15, R10, 0x64006400, RZ, 0xfc, !PT ;  /* 0x640064000a0f7812 */ /* 0x000fe400078efcff */
[----:B------:R-:W-:Y:S01]  /*2250*/  LOP3.LUT R37, R14, 0xf000f0, RZ, 0xc0, !PT ;  /* 0x00f000f00e257812 */ /* 0x000fe200078ec0ff */
[----:B------:R-:W1:Y:S03]  /*2260*/  LDS.64 R10, [UR4+0x30] ;  /* 0x00003004ff0a7984 */ /* 0x000e660008000a00 */
[----:B------:R-:W-:Y:S01]  /*2270*/  LOP3.LUT R37, R37, 0x64006400, RZ, 0xfc, !PT ;  /* 0x6400640025257812 */ /* 0x000fe200078efcff */
[----:B------:R-:W-:-:S02]  /*2280*/  HADD2.F32 R12, -RZ, R25.H0_H0 ;  /* 0x20000019ff0c7230 */ /* 0x000fc40000004100 */
[----:B------:R-:W-:Y:S01]  /*2290*/  HADD2.F32 R35, -RZ, R24.H0_H0 ;  /* 0x20000018ff237230 */ /* 0x000fe20000004100 */
[----:B------:R-:W-:Y:S01]  /*22a0*/  LOP3.LUT R13, R13, 0x64006400, RZ, 0xfc, !PT ;  /* 0x640064000d0d7812 */ /* 0x000fe200078efcff */
[-C--:B------:R-:W-:Y:S02]  /*22b0*/  HFMA2 R14, R37, R4.reuse.H1_H1, -72, -72 ;  /* 0xd480d480250e7431 */ /* 0x080fe40000060004 */
[-C--:B------:R-:W-:Y:S02]  /*22c0*/  HFMA2 R15, R15, R4.reuse.H1_H1, -72, -72 ;  /* 0xd480d4800f0f7431 */ /* 0x080fe40000060004 */
[----:B------:R-:W-:Y:S01]  /*22d0*/  FFMA.FTZ R34, R35, R12, R34 ;  /* 0x0000000c23227223 */ /* 0x000fe20000010022 */
[----:B------:R-:W-:Y:S02]  /*22e0*/  HFMA2 R13, R13, R4.H1_H1, -72, -72 ;  /* 0xd480d4800d0d7431 */ /* 0x000fe40000060004 */
[----:B------:R-:W-:Y:S02]  /*22f0*/  HADD2.F32 R35, -RZ, R14.H0_H0 ;  /* 0x2000000eff237230 */ /* 0x000fe40000004100 */
[----:B------:R-:W-:-:S03]  /*2300*/  HADD2.F32 R32, -RZ, R15.H0_H0 ;  /* 0x2000000fff207230 */ /* 0x000fc60000004100 */
[C---:B------:R-:W-:Y:S01]  /*2310*/  FFMA.FTZ R38, R12.reuse, R35, R38 ;  /* 0x000000230c267223 */ /* 0x040fe20000010026 */
[----:B------:R-:W-:Y:S02]  /*2320*/  HADD2.F32 R35, -RZ, R13.H0_H0 ;  /* 0x2000000dff237230 */ /* 0x000fe40000004100 */
[C---:B------:R-:W-:Y:S01]  /*2330*/  FFMA.FTZ R31, R12.reuse, R32, R31 ;  /* 0x000000200c1f7223 */ /* 0x040fe2000001001f */
[----:B------:R-:W-:Y:S02]  /*2340*/  HADD2.F32 R32, -RZ, R25.H1_H1 ;  /* 0x30000019ff207230 */ /* 0x000fe40000004100 */
[----:B------:R-:W-:Y:S02]  /*2350*/  HADD2.F32 R25, -RZ, R24.H1_H1 ;  /* 0x30000018ff197230 */ /* 0x000fe40000004100 */
[----:B------:R-:W-:Y:S01]  /*2360*/  FFMA.FTZ R33, R12, R35, R33 ;  /* 0x000000230c217223 */ /* 0x000fe20000010021 */
[----:B------:R-:W-:Y:S02]  /*2370*/  HADD2.F32 R15, -RZ, R15.H1_H1 ;  /* 0x3000000fff0f7230 */ /* 0x000fe40000004100 */
[----:B------:R-:W-:Y:S01]  /*2380*/  FFMA.FTZ R24, R25, R32, R34 ;  /* 0x0000002019187223 */ /* 0x000fe20000010022 */
[----:B------:R-:W-:Y:S01]  /*2390*/  HADD2.F32 R25, -RZ, R14.H1_H1 ;  /* 0x3000000eff197230 */ /* 0x000fe20000004100 */
[----:B---3--:R-:W-:Y:S01]  /*23a0*/  LOP3.LUT R12, R16, 0xf000f, RZ, 0xc0, !PT ;  /* 0x000f000f100c7812 */ /* 0x008fe200078ec0ff */
[----:B------:R-:W-:Y:S01]  /*23b0*/  FFMA.FTZ R14, R32, R15, R31 ;  /* 0x0000000f200e7223 */ /* 0x000fe2000001001f */
[----:B------:R-:W-:-:S02]  /*23c0*/  LOP3.LUT R31, R17, 0xf000f, RZ, 0xc0, !PT ;  /* 0x000f000f111f7812 */ /* 0x000fc400078ec0ff */
[----:B------:R-:W-:Y:S01]  /*23d0*/  LOP3.LUT R12, R12, 0x64006400, RZ, 0xfc, !PT ;  /* 0x640064000c0c7812 */ /* 0x000fe200078efcff */
[C---:B------:R-:W-:Y:S01]  /*23e0*/  FFMA.FTZ R15, R32.reuse, R25, R38 ;  /* 0x00000019200f7223 */ /* 0x040fe20000010026 */
[----:B------:R-:W-:Y:S01]  /*23f0*/  LOP3.LUT R31, R31, 0x64006400, RZ, 0xfc, !PT ;  /* 0x640064001f1f7812 */ /* 0x000fe200078efcff */
[----:B------:R-:W-:Y:S02]  /*2400*/  HADD2.F32 R13, -RZ, R13.H1_H1 ;  /* 0x3000000dff0d7230 */ /* 0x000fe40000004100 */
[----:B------:R-:W-:Y:S02]  /*2410*/  HADD2 R25, R12, -1032, -1032 ;  /* 0xe408e4080c197430 */ /* 0x000fe40000000000 */
[----:B-1----:R-:W-:Y:S02]  /*2420*/  HADD2.F32 R12, -RZ, R10.H0_H0 ;  /* 0x2000000aff0c7230 */ /* 0x002fe40000004100 */
[----:B------:R-:W-:Y:S02]  /*2430*/  HADD2 R34, R31, -1032, -1032 ;  /* 0xe408e4081f227430 */ /* 0x000fe40000000000 */
[----:B------:R-:W-:Y:S01]  /*2440*/  FFMA.FTZ R13, R32, R13, R33 ;  /* 0x0000000d200d7223 */ /* 0x000fe20000010021 */
[----:B------:R-:W-:-:S02]  /*2450*/  HADD2.F32 R31, -RZ, R25.H0_H0 ;  /* 0x20000019ff1f7230 */ /* 0x000fc40000004100 */
[----:B------:R-:W-:Y:S02]  /*2460*/  HADD2.F32 R32, -RZ, R25.H1_H1 ;  /* 0x30000019ff207230 */ /* 0x000fe40000004100 */
[----:B------:R-:W-:Y:S02]  /*2470*/  HADD2.F32 R33, -RZ, R34.H0_H0 ;  /* 0x20000022ff217230 */ /* 0x000fe40000004100 */
[----:B------:R-:W-:Y:S01]  /*2480*/  FFMA.FTZ R31, R31, R12, RZ ;  /* 0x0000000c1f1f7223 */ /* 0x000fe200000100ff */
[----:B------:R-:W-:Y:S02]  /*2490*/  HADD2.F32 R25, -RZ, R10.H1_H1 ;  /* 0x3000000aff197230 */ /* 0x000fe40000004100 */
[----:B------:R-:W-:Y:S01]  /*24a0*/  FFMA.FTZ R36, R12, R33, RZ ;  /* 0x000000210c247223 */ /* 0x000fe200000100ff */
[----:B------:R-:W-:Y:S02]  /*24b0*/  HADD2.F32 R33, -RZ, R4.H0_H0 ;  /* 0x20000004ff217230 */ /* 0x000fe40000004100 */
[----:B------:R-:W-:Y:S01]  /*24c0*/  FFMA.FTZ R10, R32, R25, R31 ;  /* 0x00000019200a7223 */ /* 0x000fe2000001001f */
[----:B------:R-:W-:-:S02]  /*24d0*/  HADD2.F32 R31, -RZ, R5.H0_H0 ;  /* 0x20000005ff1f7230 */ /* 0x000fc40000004100 */
[----:B------:R-:W-:Y:S02]  /*24e0*/  HADD2.F32 R34, -RZ, R34.H1_H1 ;  /* 0x30000022ff227230 */ /* 0x000fe40000004100 */
[----:B------:R-:W-:Y:S01]  /*24f0*/  FMUL.FTZ R22, R22, R33 ;  /* 0x0000002116167220 */ /* 0x000fe20000410000 */
[----:B------:R-:W-:Y:S01]  /*2500*/  FMUL.FTZ R35, R21, R31 ;  /* 0x0000001f15237220 */ /* 0x000fe20000410000 */
[----:B------:R-:W-:Y:S02]  /*2510*/  HADD2.F32 R32, -RZ, R6.H0_H0 ;  /* 0x20000006ff207230 */ /* 0x000fe40000004100 */
[----:B------:R-:W-:Y:S01]  /*2520*/  FFMA.FTZ R34, R25, R34, R36 ;  /* 0x0000002219227223 */ /* 0x000fe20000010024 */
[----:B------:R-:W-:Y:S01]  /*2530*/  FMUL.FTZ R30, R33, R30 ;  /* 0x0000001e211e7220 */ /* 0x000fe20000410000 */
[----:B------:R-:W-:Y:S01]  /*2540*/  F2FP.F16.F32.PACK_AB R22, RZ, R22 ;  /* 0x00000016ff16723e */ /* 0x000fe200000000ff */
[----:B------:R-:W-:Y:S01]  /*2550*/  FMUL.FTZ R36, R31, R28 ;  /* 0x0000001c1f247220 */ /* 0x000fe20000410000 */
[----:B------:R-:W-:Y:S01]  /*2560*/  F2FP.F16.F32.PACK_AB R35, RZ, R35 ;  /* 0x00000023ff23723e */ /* 0x000fe200000000ff */
[----:B------:R-:W-:Y:S01]  /*2570*/  FMUL.FTZ R21, R26, R32 ;  /* 0x000000201a157220 */ /* 0x000fe20000410000 */
[----:B------:R-:W-:Y:S01]  /*2580*/  HADD2.F32 R26, -RZ, R7.H0_H0 ;  /* 0x20000007ff1a7230 */ /* 0x000fe20000004100 */
[----:B------:R-:W-:-:S02]  /*2590*/  F2FP.F16.F32.PACK_AB R28, RZ, R30 ;  /* 0x0000001eff1c723e */ /* 0x000fc400000000ff */
[----:B------:R-:W-:Y:S02]  /*25a0*/  PRMT R22, R22, 0x5410, R35 ;  /* 0x0000541016167816 */ /* 0x000fe40000000023 */
[----:B------:R-:W-:Y:S01]  /*25b0*/  F2FP.F16.F32.PACK_AB R30, RZ, R36 ;  /* 0x00000024ff1e723e */ /* 0x000fe200000000ff */
[----:B------:R-:W-:Y:S02]  /*25c0*/  FMUL.FTZ R23, R23, R26 ;  /* 0x0000001a17177220 */ /* 0x000fe40000410000 */
[----:B------:R-:W-:Y:S01]  /*25d0*/  HFMA2 R22, R22, 1, 1, RZ ;  /* 0x3c003c0016167831 */ /* 0x000fe200000000ff */
[----:B------:R-:W-:Y:S02]  /*25e0*/  PRMT R28, R28, 0x5410, R30 ;  /* 0x000054101c1c7816 */ /* 0x000fe4000000001e */
[----:B------:R-:W-:Y:S02]  /*25f0*/  F2FP.F16.F32.PACK_AB R35, RZ, R23 ;  /* 0x00000017ff23723e */ /* 0x000fe400000000ff */
[----:B------:R-:W-:Y:S01]  /*2600*/  LOP3.LUT R37, R16, 0xf000f0, RZ, 0xc0, !PT ;  /* 0x00f000f010257812 */ /* 0x000fe200078ec0ff */
[----:B------:R-:W-:-:S02]  /*2610*/  HADD2 R28, R28, R22 ;  /* 0x000000161c1c7230 */ /* 0x000fc40000000000 */
[----:B------:R-:W1:Y:S01]  /*2620*/  LDS.64 R22, [UR4+0x38] ;  /* 0x00003804ff167984 */ /* 0x000e620008000a00 */
[----:B------:R-:W-:Y:S01]  /*2630*/  LOP3.LUT R37, R37, 0x64006400, RZ, 0xfc, !PT ;  /* 0x6400640025257812 */ /* 0x000fe200078efcff */
[----:B------:R-:W-:Y:S01]  /*2640*/  FMUL.FTZ R27, R32, R27 ;  /* 0x0000001b201b7220 */ /* 0x000fe20000410000 */
[----:B------:R-:W-:Y:S01]  /*2650*/  FMUL.FTZ R30, R26, R29 ;  /* 0x0000001d1a1e7220 */ /* 0x000fe20000410000 */
[----:B------:R-:W-:Y:S02]  /*2660*/  F2FP.F16.F32.PACK_AB R21, RZ, R21 ;  /* 0x00000015ff15723e */ /* 0x000fe400000000ff */
[----:B------:R-:W-:Y:S01]  /*2670*/  HFMA2 R37, R37, R4.H1_H1, -72, -72 ;  /* 0xd480d48025257431 */ /* 0x000fe20000060004 */
[----:B------:R-:W-:Y:S02]  /*2680*/  F2FP.F16.F32.PACK_AB R27, RZ, R27 ;  /* 0x0000001bff1b723e */ /* 0x000fe400000000ff */
[----:B------:R-:W-:Y:S02]  /*2690*/  PRMT R21, R21, 0x5410, R35 ;  /* 0x0000541015157816 */ /* 0x000fe40000000023 */
[----:B------:R-:W-:Y:S01]  /*26a0*/  F2FP.F16.F32.PACK_AB R30, RZ, R30 ;  /* 0x0000001eff1e723e */ /* 0x000fe200000000ff */
[----:B------:R-:W-:-:S02]  /*26b0*/  HADD2.F32 R29, -RZ, R11.H0_H0 ;  /* 0x2000000bff1d7230 */ /* 0x000fc40000004100 */
[----:B------:R-:W-:Y:S01]  /*26c0*/  HADD2.F32 R35, -RZ, R37.H0_H0 ;  /* 0x20000025ff237230 */ /* 0x000fe20000004100 */
[----:B------:R-:W-:Y:S01]  /*26d0*/  LOP3.LUT R39, R17, 0xf000f0, RZ, 0xc0, !PT ;  /* 0x00f000f011277812 */ /* 0x000fe200078ec0ff */
[----:B------:R-:W-:Y:S01]  /*26e0*/  HFMA2 R21, R21, 1, 1, RZ ;  /* 0x3c003c0015157831 */ /* 0x000fe200000000ff */
[----:B------:R-:W-:Y:S02]  /*26f0*/  PRMT R27, R27, 0x5410, R30 ;  /* 0x000054101b1b7816 */ /* 0x000fe4000000001e */
[----:B------:R-:W-:Y:S01]  /*2700*/  SHF.R.U32.HI R16, RZ, 0x8, R16 ;  /* 0x00000008ff107819 */ /* 0x000fe20000011610 */
[----:B------:R-:W-:Y:S01]  /*2710*/  FFMA.FTZ R10, R35, R29, R10 ;  /* 0x0000001d230a7223 */ /* 0x000fe2000001000a */
[----:B------:R-:W-:Y:S01]  /*2720*/  LOP3.LUT R39, R39, 0x64006400, RZ, 0xfc, !PT ;  /* 0x6400640027277812 */ /* 0x000fe200078efcff */
[----:B------:R-:W-:Y:S02]  /*2730*/  HADD2.F32 R11, -RZ, R11.H1_H1 ;  /* 0x3000000bff0b7230 */ /* 0x000fe40000004100 */
[----:B------:R-:W-:-:S02]  /*2740*/  HFMA2 R21, R27, 1, 1, R21 ;  /* 0x3c003c001b157831 */ /* 0x000fc40000000015 */
[----:B------:R-:W-:Y:S01]  /*2750*/  HADD2.F32 R35, -RZ, R37.H1_H1 ;  /* 0x30000025ff237230 */ /* 0x000fe20000004100 */
[----:B------:R-:W-:Y:S02]  /*2760*/  LOP3.LUT R27, R16, 0xf000f, RZ, 0xc0, !PT ;  /* 0x000f000f101b7812 */ /* 0x000fe400078ec0ff */
[----:B------:R-:W-:Y:S01]  /*2770*/  SHF.R.U32.HI R17, RZ, 0x8, R17 ;  /* 0x00000008ff117819 */ /* 0x000fe20000011611 */
[----:B------:R-:W-:Y:S02]  /*2780*/  HFMA2 R39, R39, R4.H1_H1, -72, -72 ;  /* 0xd480d48027277431 */ /* 0x000fe40000060004 */
[----:B------:R-:W-:Y:S01]  /*2790*/  FFMA.FTZ R35, R35, R11, R10 ;  /* 0x0000000b23237223 */ /* 0x000fe2000001000a */
[----:B------:R-:W-:Y:S02]  /*27a0*/  LOP3.LUT R10, R27, 0x64006400, RZ, 0xfc, !PT ;  /* 0x640064001b0a7812 */ /* 0x000fe400078efcff */
[----:B------:R-:W-:Y:S01]  /*27b0*/  LOP3.LUT R27, R17, 0xf000f, RZ, 0xc0, !PT ;  /* 0x000f000f111b7812 */ /* 0x000fe200078ec0ff */
[----:B------:R-:W-:-:S03]  /*27c0*/  HADD2.F32 R30, -RZ, R39.H0_H0 ;  /* 0x20000027ff1e7230 */ /* 0x000fc60000004100 */
[----:B------:R-:W-:Y:S01]  /*27d0*/  LOP3.LUT R27, R27, 0x64006400, RZ, 0xfc, !PT ;  /* 0x640064001b1b7812 */ /* 0x000fe200078efcff */
[----:B------:R-:W-:Y:S02]  /*27e0*/  HADD2.F32 R39, -RZ, R39.H1_H1 ;  /* 0x30000027ff277230 */ /* 0x000fe40000004100 */
[----:B------:R-:W-:Y:S02]  /*27f0*/  FFMA.FTZ R30, R29, R30, R34 ;  /* 0x0000001e1d1e7223 */ /* 0x000fe40000010022 */
[----:B------:R-:W-:Y:S02]  /*2800*/  HADD2 R27, R27, -1032, -1032 ;  /* 0xe408e4081b1b7430 */ /* 0x000fe40000000000 */
[----:B------:R-:W-:Y:S01]  /*2810*/  FFMA.FTZ R39, R11, R39, R30 ;  /* 0x000000270b277223 */ /* 0x000fe2000001001e */
[----:B------:R-:W-:Y:S02]  /*2820*/  HADD2 R30, R10, -1032, -1032 ;  /* 0xe408e4080a1e7430 */ /* 0x000fe40000000000 */
[----:B-1----:R-:W-:-:S02]  /*2830*/  HADD2.F32 R10, -RZ, R22.H0_H0 ;  /* 0x20000016ff0a7230 */ /* 0x002fc40000004100 */
[--C-:B------:R-:W-:Y:S02]  /*2840*/  HADD2.F32 R37, -RZ, R27.reuse.H0_H0 ;  /* 0x2000001bff257230 */ /* 0x100fe40000004100 */
[----:B------:R-:W-:-:S03]  /*2850*/  HADD2.F32 R27, -RZ, R27.H1_H1 ;  /* 0x3000001bff1b7230 */ /* 0x000fc60000004100 */
[----:B------:R-:W-:Y:S01]  /*2860*/  FFMA.FTZ R34, R10, R37, R39 ;  /* 0x000000250a227223 */ /* 0x000fe20000010027 */
[----:B------:R-:W-:Y:S01]  /*2870*/  HADD2.F32 R37, -RZ, R22.H1_H1 ;  /* 0x30000016ff257230 */ /* 0x000fe20000004100 */
[----:B------:R-:W-:Y:S01]  /*2880*/  LOP3.LUT R22, R16, 0xf000f0, RZ, 0xc0, !PT ;  /* 0x00f000f010167812 */ /* 0x000fe200078ec0ff */
[----:B------:R-:W-:-:S03]  /*2890*/  HADD2.F32 R36, -RZ, R30.H0_H0 ;  /* 0x2000001eff247230 */ /* 0x000fc60000004100 */
[----:B------:R-:W-:Y:S01]  /*28a0*/  FFMA.FTZ R16, R37, R27, R34 ;  /* 0x0000001b25107223 */ /* 0x000fe20000010022 */
[----:B------:R-:W-:Y:S02]  /*28b0*/  LOP3.LUT R27, R22, 0x64006400, RZ, 0xfc, !PT ;  /* 0x64006400161b7812 */ /* 0x000fe400078efcff */
[----:B------:R-:W-:Y:S01]  /*28c0*/  LOP3.LUT R22, R18, 0xf000f, RZ, 0xc0, !PT ;  /* 0x000f000f12167812 */ /* 0x000fe200078ec0ff */
[----:B------:R-:W-:Y:S01]  /*28d0*/  FFMA.FTZ R36, R36, R10, R35 ;  /* 0x0000000a24247223 */ /* 0x000fe20000010023 */
[----:B------:R-:W-:Y:S01]  /*28e0*/  LOP3.LUT R39, R17, 0xf000f0, RZ, 0xc0, !PT ;  /* 0x00f000f011277812 */ /* 0x000fe200078ec0ff */
[----:B------:R-:W-:Y:S01]  /*28f0*/  HADD2.F32 R35, -RZ, R30.H1_H1 ;  /* 0x3000001eff237230 */ /* 0x000fe20000004100 */
[----:B------:R-:W-:Y:S01]  /*2900*/  LOP3.LUT R22, R22, 0x64006400, RZ, 0xfc, !PT ;  /* 0x6400640016167812 */ /* 0x000fe200078efcff */
[----:B------:R-:W-:Y:S01]  /*2910*/  HFMA2 R17, R27, R4.H1_H1, -72, -72 ;  /* 0xd480d4801b117431 */ /* 0x000fe20000060004 */
[----:B------:R-:W-:Y:S01]  /*2920*/  LOP3.LUT R39, R39, 0x64006400, RZ, 0xfc, !PT ;  /* 0x6400640027277812 */ /* 0x000fe200078efcff */
[----:B------:R-:W-:-:S02]  /*2930*/  HADD2.F32 R27, -RZ, R23.H0_H0 ;  /* 0x20000017ff1b7230 */ /* 0x000fc40000004100 */
[----:B------:R-:W-:Y:S01]  /*2940*/  FFMA.FTZ R30, R35, R37, R36 ;  /* 0x00000025231e7223 */ /* 0x000fe20000010024 */
[----:B------:R-:W-:Y:S02]  /*2950*/  HADD2 R34, R22, -1032, -1032 ;  /* 0xe408e40816227430 */ /* 0x000fe40000000000 */
[----:B------:R-:W-:Y:S02]  /*2960*/  HADD2.F32 R35, -RZ, R17.H0_H0 ;  /* 0x20000011ff237230 */ /* 0x000fe40000004100 */
[----:B------:R-:W-:-:S03]  /*2970*/  HFMA2 R22, R39, R4.H1_H1, -72, -72 ;  /* 0xd480d48027167431 */ /* 0x000fc60000060004 */
[----:B------:R-:W-:Y:S02]  /*2980*/  FFMA.FTZ R30, R35, R27, R30 ;  /* 0x0000001b231e7223 */ /* 0x000fe4000001001e */
[----:B------:R-:W-:-:S05]  /*2990*/  HADD2.F32 R35, -RZ, R22.H0_H0 ;  /* 0x20000016ff237230 */ /* 0x000fca0000004100 */
[----:B------:R-:W-:Y:S01]  /*29a0*/  FFMA.FTZ R16, R27, R35, R16 ;  /* 0x000000231b107223 */ /* 0x000fe20000010010 */
[----:B------:R-:W-:Y:S01]  /*29b0*/  LOP3.LUT R35, R18, 0xf000f0, RZ, 0xc0, !PT ;  /* 0x00f000f012237812 */ /* 0x000fe200078ec0ff */
[----:B------:R-:W-:-:S03]  /*29c0*/  HADD2.F32 R39, -RZ, R34.H0_H0 ;  /* 0x20000022ff277230 */ /* 0x000fc60000004100 */
[----:B------:R-:W-:Y:S01]  /*29d0*/  LOP3.LUT R35, R35, 0x64006400, RZ, 0xfc, !PT ;  /* 0x6400640023237812 */ /* 0x000fe200078efcff */
[----:B------:R-:W-:Y:S02]  /*29e0*/  HADD2.F32 R23, -RZ, R23.H1_H1 ;  /* 0x30000017ff177230 */ /* 0x000fe40000004100 */
[----:B------:R-:W-:Y:S02]  /*29f0*/  HADD2.F32 R17, -RZ, R17.H1_H1 ;  /* 0x30000011ff117230 */ /* 0x000fe40000004100 */
[----:B------:R-:W-:Y:S02]  /*2a00*/  HFMA2 R35, R35, R4.H1_H1, -72, -72 ;  /* 0xd480d48023237431 */ /* 0x000fe40000060004 */
[----:B------:R-:W-:Y:S02]  /*2a10*/  HADD2.F32 R34, -RZ, R34.H1_H1 ;  /* 0x30000022ff227230 */ /* 0x000fe40000004100 */
[----:B------:R-:W-:Y:S01]  /*2a20*/  FFMA.FTZ R36, R12, R39, RZ ;  /* 0x000000270c247223 */ /* 0x000fe200000100ff */
[----:B------:R-:W-:Y:S01]  /*2a30*/  FFMA.FTZ R30, R17, R23, R30 ;  /* 0x00000017111e7223 */ /* 0x000fe2000001001e */
[----:B------:R-:W-:-:S02]  /*2a40*/  HADD2.F32 R17, -RZ, R35.H0_H0 ;  /* 0x20000023ff117230 */ /* 0x000fc40000004100 */
[----:B------:R-:W-:Y:S01]  /*2a50*/  FFMA.FTZ R34, R25, R34, R36 ;  /* 0x0000002219227223 */ /* 0x000fe20000010024 */
[----:B------:R-:W-:-:S03]  /*2a60*/  SHF.R.U32.HI R18, RZ, 0x8, R18 ;  /* 0x00000008ff127819 */ /* 0x000fc60000011612 */
[----:B------:R-:W-:Y:S01]  /*2a70*/  FFMA.FTZ R34, R29, R17, R34 ;  /* 0x000000111d227223 */ /* 0x000fe20000010022 */
        /* <DEDUP_REMOVED lines=8> */
[----:B------:R-:W-:Y:S01]  /*2b00*/  LOP3.LUT R35, R35, 0x64006400, RZ, 0xfc, !PT ;  /* 0x6400640023237812 */ /* 0x000fe200078efcff */
[----:B------:R-:W-:-:S04]  /*2b10*/  HADD2.F32 R17, -RZ, R17.H1_H1 ;  /* 0x30000011ff117230 */ /* 0x000fc80000004100 */
        /* <DEDUP_REMOVED lines=12> */
[----:B------:R-:W-:Y:S01]  /*2be0*/  LOP3.LUT R17, R19, 0xf000f, RZ, 0xc0, !PT ;  /* 0x000f000f13117812 */ /* 0x000fe200078ec0ff */
[----:B------:R-:W-:-:S03]  /*2bf0*/  HADD2.F32 R25, -RZ, R12.H1_H1 ;  /* 0x3000000cff197230 */ /* 0x000fc60000004100 */
[----:B------:R-:W-:Y:S02]  /*2c00*/  LOP3.LUT R12, R17, 0x64006400, RZ, 0xfc, !PT ;  /* 0x64006400110c7812 */ /* 0x000fe400078efcff */
[----:B------:R-:W-:-:S03]  /*2c10*/  LOP3.LUT R18, R18, 0xf000f0, RZ, 0xc0, !PT ;  /* 0x00f000f012127812 */ /* 0x000fc600078ec0ff */
[----:B------:R-:W-:Y:S01]  /*2c20*/  HADD2 R12, R12, -1032, -1032 ;  /* 0xe408e4080c0c7430 */ /* 0x000fe20000000000 */
[----:B------:R-:W-:Y:S02]  /*2c30*/  LOP3.LUT R19, R19, 0xf000f0, RZ, 0xc0, !PT ;  /* 0x00f000f013137812 */ /* 0x000fe400078ec0ff */
[----:B------:R-:W-:Y:S01]  /*2c40*/  LOP3.LUT R17, R18, 0x64006400, RZ, 0xfc, !PT ;  /* 0x6400640012117812 */ /* 0x000fe200078efcff */
[----:B------:R-:W-:Y:S01]  /*2c50*/  FFMA.FTZ R11, R11, R25, R36 ;  /* 0x000000190b0b7223 */ /* 0x000fe20000010024 */
[--C-:B------:R-:W-:Y:S01]  /*2c60*/  HADD2.F32 R18, -RZ, R12.reuse.H0_H0 ;  /* 0x2000000cff127230 */ /* 0x100fe20000004100 */
[----:B------:R-:W-:Y:S01]  /*2c70*/  LOP3.LUT R19, R19, 0x64006400, RZ, 0xfc, !PT ;  /* 0x6400640013137812 */ /* 0x000fe200078efcff */
[----:B------:R-:W-:Y:S02]  /*2c80*/  HADD2.F32 R12, -RZ, R12.H1_H1 ;  /* 0x3000000cff0c7230 */ /* 0x000fe40000004100 */
[-C--:B------:R-:W-:Y:S02]  /*2c90*/  HFMA2 R17, R17, R4.reuse.H1_H1, -72, -72 ;  /* 0xd480d48011117431 */ /* 0x080fe40000060004 */
[----:B------:R-:W-:Y:S01]  /*2ca0*/  FFMA.FTZ R18, R10, R18, R11 ;  /* 0x000000120a127223 */ /* 0x000fe2000001000b */
[----:B------:R-:W-:-:S02]  /*2cb0*/  HFMA2 R10, R19, R4.H1_H1, -72, -72 ;  /* 0xd480d480130a7431 */ /* 0x000fc40000060004 */
[--C-:B------:R-:W-:Y:S02]  /*2cc0*/  HADD2.F32 R11, -RZ, R17.reuse.H0_H0 ;  /* 0x20000011ff0b7230 */ /* 0x100fe40000004100 */
[----:B------:R-:W-:Y:S01]  /*2cd0*/  FFMA.FTZ R18, R37, R12, R18 ;  /* 0x0000000c25127223 */ /* 0x000fe20000010012 */
[----:B------:R-:W-:Y:S02]  /*2ce0*/  HADD2.F32 R19, -RZ, R10.H0_H0 ;  /* 0x2000000aff137230 */ /* 0x000fe40000004100 */
[----:B------:R-:W-:Y:S02]  /*2cf0*/  HADD2.F32 R22, -RZ, R22.H1_H1 ;  /* 0x30000016ff167230 */ /* 0x000fe40000004100 */
[C---:B------:R-:W-:Y:S01]  /*2d00*/  FFMA.FTZ R11, R27.reuse, R11, R34 ;  /* 0x0000000b1b0b7223 */ /* 0x040fe20000010022 */
[----:B------:R-:W-:Y:S02]  /*2d10*/  HADD2.F32 R12, -RZ, R17.H1_H1 ;  /* 0x30000011ff0c7230 */ /* 0x000fe40000004100 */
[----:B------:R-:W-:Y:S01]  /*2d20*/  FFMA.FTZ R19, R27, R19, R18 ;  /* 0x000000131b137223 */ /* 0x000fe20000010012 */
[----:B------:R-:W-:-:S02]  /*2d30*/  HADD2.F32 R10, -RZ, R10.H1_H1 ;  /* 0x3000000aff0a7230 */ /* 0x000fc40000004100 */
        /* <DEDUP_REMOVED lines=30> */
.L_x_5132:
[----:B------:R-:W1:Y:S01]  /*2f20*/  LDCU UR5, c[0x0][0x3dc] ;  /* 0x00007b80ff0577ac */ /* 0x000e620008000800 */
[----:B------:R-:W2:Y:S01]  /*2f30*/  LDC.64 R20, c[0x0][0x3a0] ;  /* 0x0000e800ff147b82 */ /* 0x000ea20000000a00 */
[----:B------:R-:W-:Y:S01]  /*2f40*/  IMAD R3, R0, UR8, R3 ;  /* 0x0000000800037c24 */ /* 0x000fe2000f8e0203 */
[----:B-1----:R-:W-:-:S04]  /*2f50*/  VIMNMX R9, PT, PT, R2, UR5, PT ;  /* 0x0000000502097c48 */ /* 0x002fc8000bfe0100 */
[----:B------:R-:W-:Y:S01]  /*2f60*/  ISETP.GT.AND P0, PT, R9, R24, PT ;  /* 0x000000180900720c */ /* 0x000fe20003f04270 */
[----:B--2---:R-:W-:-:S12]  /*2f70*/  IMAD.WIDE R20, R3, 0x2, R20 ;  /* 0x0000000203147825 */ /* 0x004fd800078e0214 */
[----:B------:R-:W-:Y:S05]  /*2f80*/  @!P0 BRA `(.L_x_5133) ;  /* 0x00000008006c8947 */ /* 0x000fea0003800000 */
[----:B------:R-:W-:-:S07]  /*2f90*/  VIMNMX.U32 R27, PT, PT, R2, UR5, PT ;  /* 0x00000005021b7c48 */ /* 0x000fce000bfe0000 */
.L_x_5134:
[----:B------:R1:W2:Y:S01]  /*2fa0*/  LDG.E.128.CONSTANT R8, desc[UR6][R22.64] ;  /* 0x0000000616087981 */ /* 0x0002a2000c1e9d00 */
[----:B------:R-:W-:Y:S01]  /*2fb0*/  HFMA2 R2, -RZ, RZ, 0, 0.25 ;  /* 0x00003400ff027431 */ /* 0x000fe200000001ff */
[----:B------:R-:W-:Y:S01]  /*2fc0*/  MOV R3, 0x2c00 ;  /* 0x00002c0000037802 */ /* 0x000fe20000000f00 */
[----:B------:R-:W-:Y:S01]  /*2fd0*/  HFMA2 R16, -RZ, RZ, 0, 0.015625 ;  /* 0x00002400ff107431 */ /* 0x000fe200000001ff */
[----:B------:R-:W3:Y:S01]  /*2fe0*/  LDS.128 R12, [UR4] ;  /* 0x00000004ff0c7984 */ /* 0x000ee20008000c00 */
[----:B------:R-:W-:Y:S02]  /*2ff0*/  IADD3 R24, PT, PT, R24, 0x10, RZ ;  /* 0x0000001018187810 */ /* 0x000fe40007ffe0ff */
[----:B------:R-:W-:Y:S02]  /*3000*/  PRMT R4, R4, 0x5410, R5 ;  /* 0x0000541004047816 */ /* 0x000fe40000000005 */
[----:B------:R-:W-:Y:S01]  /*3010*/  PRMT R2, R16, 0x5410, R2 ;  /* 0x0000541010027816 */ /* 0x000fe20000000002 */
[----:B-1----:R-:W-:Y:S01]  /*3020*/  IMAD.WIDE R22, R0, 0x4, R22 ;  /* 0x0000000400167825 */ /* 0x002fe200078e0216 */
[----:B------:R-:W-:-:S02]  /*3030*/  ISETP.GE.AND P0, PT, R24, R27, PT ;  /* 0x0000001b1800720c */ /* 0x000fc40003f06270 */
[----:B0-----:R-:W-:Y:S02]  /*3040*/  PRMT R6, R6, 0x5410, R7 ;  /* 0x0000541006067816 */ /* 0x001fe40000000007 */
[C---:B--2---:R-:W-:Y:S02]  /*3050*/  LOP3.LUT R16, R8.reuse, 0x30003, RZ, 0xc0, !PT ;  /* 0x0003000308107812 */ /* 0x044fe400078ec0ff */
[C---:B------:R-:W-:Y:S02]  /*3060*/  LOP3.LUT R18, R9.reuse, 0x30003, RZ, 0xc0, !PT ;  /* 0x0003000309127812 */ /* 0x040fe400078ec0ff */
        /* <DEDUP_REMOVED lines=11> */
[----:B---3--:R-:W-:Y:S01]  /*3120*/  HFMA2 R18, R18, R12, RZ.H0_H0 ;  /* 0x0000000c12127231 */ /* 0x008fe200000400ff */
[----:B------:R-:W-:-:S02]  /*3130*/  LOP3.LUT R32, R11, 0x30003, RZ, 0xc0, !PT ;  /* 0x000300030b207812 */ /* 0x000fc400078ec0ff */
[----:B------:R-:W-:Y:S01]  /*3140*/  LOP3.LUT R30, R28, 0x64006400, RZ, 0xfc, !PT ;  /* 0x640064001c1e7812 */ /* 0x000fe200078efcff */
[----:B------:R-:W-:Y:S02]  /*3150*/  HFMA2 R28, R29, R2.H1_H1, -258, -258 ;  /* 0xdc08dc081d1c7431 */ /* 0x000fe40000060002 */
[----:B------:R-:W-:Y:S02]  /*3160*/  HFMA2 R29, R16, R12, RZ ;  /* 0x0000000c101d7231 */ /* 0x000fe400000000ff */
[-C--:B------:R-:W-:Y:S01]  /*3170*/  HFMA2 R16, R17, R2.reuse.H1_H1, -258, -258 ;  /* 0xdc08dc0811107431 */ /* 0x080fe20000060002 */
[----:B------:R-:W-:Y:S01]  /*3180*/  LOP3.LUT R32, R32, 0x64006400, RZ, 0xfc, !PT ;  /* 0x6400640020207812 */ /* 0x000fe200078efcff */
[----:B------:R-:W-:Y:S01]  /*3190*/  HFMA2 R17, R19, R2.H1_H1, -258, -258 ;  /* 0xdc08dc0813117431 */ /* 0x000fe20000060002 */
[----:B------:R-:W-:Y:S01]  /*31a0*/  LOP3.LUT R19, R11, 0xc000c, RZ, 0xc0, !PT ;  /* 0x000c000c0b137812 */ /* 0x000fe200078ec0ff */
[----:B------:R-:W-:Y:S02]  /*31b0*/  HADD2 R30, R30, -1026, -1026 ;  /* 0xe402e4021e1e7430 */ /* 0x000fe40000000000 */
[----:B------:R-:W-:-:S02]  /*31c0*/  HFMA2 R28, R28, R13, R29 ;  /* 0x0000000d1c1c7231 */ /* 0x000fc4000000001d */
[-C--:B------:R-:W-:Y:S01]  /*31d0*/  HFMA2 R16, R16, R13.reuse, R18 ;  /* 0x0000000d10107231 */ /* 0x080fe20000000012 */
[----:B------:R-:W-:Y:S01]  /*31e0*/  LOP3.LUT R18, R8, 0x300030, RZ, 0xc0, !PT ;  /* 0x0030003008127812 */ /* 0x000fe200078ec0ff */
[----:B------:R-:W-:Y:S02]  /*31f0*/  HADD2 R32, R32, -1026, -1026 ;  /* 0xe402e40220207430 */ /* 0x000fe40000000000 */
[-C--:B------:R-:W-:Y:S01]  /*3200*/  HFMA2 R30, R30, R12.reuse, RZ ;  /* 0x0000000c1e1e7231 */ /* 0x080fe200000000ff */
[----:B------:R-:W-:Y:S02]  /*3210*/  LOP3.LUT R31, R19, 0x64006400, RZ, 0xfc, !PT ;  /* 0x64006400131f7812 */ /* 0x000fe400078efcff */
[----:B------:R-:W-:Y:S01]  /*3220*/  LOP3.LUT R19, R9, 0x300030, RZ, 0xc0, !PT ;  /* 0x0030003009137812 */ /* 0x000fe200078ec0ff */
[----:B------:R-:W-:Y:S01]  /*3230*/  HFMA2 R12, R32, R12, RZ.H0_H0 ;  /* 0x0000000c200c7231 */ /* 0x000fe200000400ff */
[----:B------:R-:W-:Y:S01]  /*3240*/  LOP3.LUT R29, R10, 0x300030, RZ, 0xc0, !PT ;  /* 0x003000300a1d7812 */ /* 0x000fe200078ec0ff */
[----:B------:R-:W-:Y:S01]  /*3250*/  HFMA2 R17, R17, R13, R30 ;  /* 0x0000000d11117231 */ /* 0x000fe2000000001e */
[----:B------:R-:W-:Y:S01]  /*3260*/  LOP3.LUT R18, R18, 0x64006400, RZ, 0xfc, !PT ;  /* 0x6400640012127812 */ /* 0x000fe200078efcff */
[----:B------:R-:W-:Y:S01]  /*3270*/  HFMA2 R31, R31, R2.H1_H1, -258, -258 ;  /* 0xdc08dc081f1f7431 */ /* 0x000fe20000060002 */
[----:B------:R-:W-:-:S02]  /*3280*/  LOP3.LUT R33, R11, 0x300030, RZ, 0xc0, !PT ;  /* 0x003000300b217812 */ /* 0x000fc400078ec0ff */
[----:B------:R-:W-:Y:S01]  /*3290*/  LOP3.LUT R30, R19, 0x64006400, RZ, 0xfc, !PT ;  /* 0x64006400131e7812 */ /* 0x000fe200078efcff */
[----:B------:R-:W-:Y:S01]  /*32a0*/  HFMA2 R31, R31, R13, R12 ;  /* 0x0000000d1f1f7231 */ /* 0x000fe2000000000c */
[----:B------:R-:W-:Y:S01]  /*32b0*/  LOP3.LUT R32, R29, 0x64006400, RZ, 0xfc, !PT ;  /* 0x640064001d207812 */ /* 0x000fe200078efcff */
[-C--:B------:R-:W-:Y:S01]  /*32c0*/  HFMA2 R18, R18, R3.reuse.H0_H0, -66, -66 ;  /* 0xd420d42012127431 */ /* 0x080fe20000040003 */
[----:B------:R-:W-:Y:S01]  /*32d0*/  LOP3.LUT R34, R33, 0x64006400, RZ, 0xfc, !PT ;  /* 0x6400640021227812 */ /* 0x000fe200078efcff */
[-C--:B------:R-:W-:Y:S01]  /*32e0*/  HFMA2 R13, R30, R3.reuse.H0_H0, -66, -66 ;  /* 0xd420d4201e0d7431 */ /* 0x080fe20000040003 */
[----:B------:R-:W-:Y:S01]  /*32f0*/  LOP3.LUT R41, R8, 0xc000c0, RZ, 0xc0, !PT ;  /* 0x00c000c008297812 */ /* 0x000fe200078ec0ff */
[-C--:B------:R-:W-:Y:S02]  /*3300*/  HFMA2 R12, R32, R3.reuse.H0_H0, -66, -66 ;  /* 0xd420d420200c7431 */ /* 0x080fe40000040003 */
[-C--:B------:R-:W-:Y:S02]  /*3310*/  HFMA2 R28, R18, R14.reuse, R28 ;  /* 0x0000000e121c7231 */ /* 0x080fe4000000001c */
[----:B------:R-:W-:Y:S01]  /*3320*/  HFMA2 R34, R34, R3.H0_H0, -66, -66 ;  /* 0xd420d42022227431 */ /* 0x000fe20000040003 */
[----:B------:R-:W-:Y:S01]  /*3330*/  LOP3.LUT R41, R41, 0x64006400, RZ, 0xfc, !PT ;  /* 0x6400640029297812 */ /* 0x000fe200078efcff */
[----:B------:R-:W-:-:S02]  /*3340*/  HFMA2 R13, R13, R14, R16 ;  /* 0x0000000e0d0d7231 */ /* 0x000fc40000000010 */
[-C--:B------:R-:W-:Y:S02]  /*3350*/  HFMA2 R12, R12, R14.reuse, R17 ;  /* 0x0000000e0c0c7231 */ /* 0x080fe40000000011 */
[----:B------:R-:W-:Y:S01]  /*3360*/  HFMA2 R14, R34, R14, R31 ;  /* 0x0000000e220e7231 */ /* 0x000fe2000000001f */
[----:B------:R-:W0:Y:S01]  /*3370*/  LDS.128 R16, [UR4+0x10] ;  /* 0x00001004ff107984 */ /* 0x000e220008000c00 */
[----:B------:R-:W-:Y:S01]  /*3380*/  SHF.R.U32.HI R31, RZ, 0x8, R9 ;  /* 0x00000008ff1f7819 */ /* 0x000fe20000011609 */
[----:B------:R-:W-:Y:S01]  /*3390*/  HFMA2 R36, R41, R2.H0_H0, -18, -18 ;  /* 0xcc80cc8029247431 */ /* 0x000fe20000040002 */
[----:B------:R-:W-:Y:S01]  /*33a0*/  SHF.R.U32.HI R29, RZ, 0x8, R10 ;  /* 0x00000008ff1d7819 */ /* 0x000fe2000001160a */
[----:B------:R-:W-:Y:S01]  /*33b0*/  UIADD3 UR4, UPT, UPT, UR4, 0x20, URZ ;  /* 0x0000002004047890 */ /* 0x000fe2000fffe0ff */
[----:B------:R-:W-:Y:S01]  /*33c0*/  LOP3.LUT R37, R31, 0xc000c, RZ, 0xc0, !PT ;  /* 0x000c000c1f257812 */ /* 0x000fe200078ec0ff */
[----:B------:R-:W-:Y:S01]  /*33d0*/  HFMA2 R28, R36, R15, R28 ;  /* 0x0000000f241c7231 */ /* 0x000fe2000000001c */
[----:B------:R-:W-:-:S02]  /*33e0*/  LOP3.LUT R9, R9, 0xc000c0, RZ, 0xc0, !PT ;  /* 0x00c000c009097812 */ /* 0x000fc400078ec0ff */
[----:B------:R-:W-:Y:S02]  /*33f0*/  LOP3.LUT R37, R37, 0x64006400, RZ, 0xfc, !PT ;  /* 0x6400640025257812 */ /* 0x000fe400078efcff */
[----:B------:R-:W-:Y:S02]  /*3400*/  LOP3.LUT R10, R10, 0xc000c0, RZ, 0xc0, !PT ;  /* 0x00c000c00a0a7812 */ /* 0x000fe400078ec0ff */
[----:B------:R-:W-:Y:S01]  /*3410*/  LOP3.LUT R36, R11, 0xc000c0, RZ, 0xc0, !PT ;  /* 0x00c000c00b247812 */ /* 0x000fe200078ec0ff */
[----:B------:R-:W-:Y:S01]  /*3420*/  HFMA2 R34, R37, R2.H1_H1, -258, -258 ;  /* 0xdc08dc0825227431 */ /* 0x000fe20000060002 */
[----:B------:R-:W-:Y:S02]  /*3430*/  SHF.R.U32.HI R32, RZ, 0x8, R8 ;  /* 0x00000008ff207819 */ /* 0x000fe40000011608 */
[----:B------:R-:W-:Y:S02]  /*3440*/  SHF.R.U32.HI R8, RZ, 0x8, R11 ;  /* 0x00000008ff087819 */ /* 0x000fe4000001160b */
[----:B------:R-:W-:-:S02]  /*3450*/  LOP3.LUT R9, R9, 0x64006400, RZ, 0xfc, !PT ;  /* 0x6400640009097812 */ /* 0x000fc400078efcff */
[----:B------:R-:W-:Y:S02]  /*3460*/  LOP3.LUT R11, R10, 0x64006400, RZ, 0xfc, !PT ;  /* 0x640064000a0b7812 */ /* 0x000fe400078efcff */
[----:B------:R-:W-:Y:S01]  /*3470*/  LOP3.LUT R37, R36, 0x64006400, RZ, 0xfc, !PT ;  /* 0x6400640024257812 */ /* 0x000fe200078efcff */
[-C--:B------:R-:W-:Y:S01]  /*3480*/  HFMA2 R10, R9, R2.reuse.H0_H0, -18, -18 ;  /* 0xcc80cc80090a7431 */ /* 0x080fe20000040002 */
[C---:B------:R-:W-:Y:S01]  /*3490*/  LOP3.LUT R39, R32.reuse, 0xc000c, RZ, 0xc0, !PT ;  /* 0x000c000c20277812 */ /* 0x040fe200078ec0ff */
[-C--:B------:R-:W-:Y:S01]  /*34a0*/  HFMA2 R9, R11, R2.reuse.H0_H0, -18, -18 ;  /* 0xcc80cc800b097431 */ /* 0x080fe20000040002 */
[----:B------:R-:W-:Y:S01]  /*34b0*/  LOP3.LUT R11, R31, 0x30003, RZ, 0xc0, !PT ;  /* 0x000300031f0b7812 */ /* 0x000fe200078ec0ff */
[----:B------:R-:W-:Y:S02]  /*34c0*/  HFMA2 R37, R37, R2.H0_H0, -18, -18 ;  /* 0xcc80cc8025257431 */ /* 0x000fe40000040002 */
[-C--:B------:R-:W-:Y:S02]  /*34d0*/  HFMA2 R10, R10, R15.reuse, R13 ;  /* 0x0000000f0a0a7231 */ /* 0x080fe4000000000d */
        /* <DEDUP_REMOVED lines=15> */
[C---:B------:R-:W-:Y:S01]  /*35d0*/  LOP3.LUT R11, R32.reuse, 0x300030, RZ, 0xc0, !PT ;  /* 0x00300030200b7812 */ /* 0x040fe200078ec0ff */
[-C--:B------:R-:W-:Y:S01]  /*35e0*/  HFMA2 R15, R15, R16.reuse, R28 ;  /* 0x000000100f0f7231 */ /* 0x080fe2000000001c */
[----:B------:R-:W-:Y:S01]  /*35f0*/  LOP3.LUT R32, R32, 0xc000c0, RZ, 0xc0, !PT ;  /* 0x00c000c020207812 */ /* 0x000fe200078ec0ff */
[-C--:B------:R-:W-:Y:S02]  /*3600*/  HFMA2 R9, R12, R16.reuse, R9 ;  /* 0x000000100c097231 */ /* 0x080fe40000000009 */
[----:B------:R-:W-:Y:S01]  /*3610*/  HFMA2 R16, R13, R16, R14 ;  /* 0x000000100d107231 */ /* 0x000fe2000000000e */
        /* <DEDUP_REMOVED lines=12> */
[-C--:B------:R-:W-:Y:S01]  /*36e0*/  HFMA2 R11, R11, R2.reuse.H0_H0, -18, -18 ;  /* 0xcc80cc800b0b7431 */ /* 0x080fe20000040002 */
        /* <DEDUP_REMOVED lines=15> */
[----:B------:R-:W-:Y:S01]  /*37e0*/  HFMA2 R16, R35, R17, R16 ;  /* 0x0000001123107231 */ /* 0x000fe20000000010 */
[----:B------:R-:W-:Y:S01]  /*37f0*/  LOP3.LUT R13, R8, 0x64006400, RZ, 0xfc, !PT ;  /* 0x64006400080d7812 */ /* 0x000fe200078efcff */
[----:B------:R-:W-:-:S02]  /*3800*/  HFMA2 R31, R31, R2.H0_H0, -18, -18 ;  /* 0xcc80cc801f1f7431 */ /* 0x000fc40000040002 */
[-C--:B------:R-:W-:Y:S02]  /*3810*/  HFMA2 R14, R28, R18.reuse, R14 ;  /* 0x000000121c0e7231 */ /* 0x080fe4000000000e */
[-C--:B------:R-:W-:Y:S02]  /*3820*/  HFMA2 R10, R12, R18.reuse, R10 ;  /* 0x000000120c0a7231 */ /* 0x080fe4000000000a */
[----:B------:R-:W-:Y:S02]  /*3830*/  HFMA2 R9, R32, R18, R9 ;  /* 0x0000001220097231 */ /* 0x000fe40000000009 */
[-C--:B------:R-:W-:Y:S02]  /*3840*/  HFMA2 R29, R29, R2.reuse.H0_H0, -18, -18 ;  /* 0xcc80cc801d1d7431 */ /* 0x080fe40000040002 */
[----:B------:R-:W-:Y:S02]  /*3850*/  HFMA2 R11, R11, R19, R14 ;  /* 0x000000130b0b7231 */ /* 0x000fe4000000000e */
[----:B------:R-:W-:-:S02]  /*3860*/  HFMA2 R2, R13, R2.H0_H0, -18, -18 ;  /* 0xcc80cc800d027431 */ /* 0x000fc40000040002 */
[----:B------:R-:W-:Y:S02]  /*3870*/  HFMA2 R3, R3, R18, R16 ;  /* 0x0000001203037231 */ /* 0x000fe40000000010 */
        /* <DEDUP_REMOVED lines=10> */
[----:B------:R-:W-:Y:S01]  /*3920*/  HFMA2 R25, R9, R6, R25 ;  /* 0x0000000609197231 */ /* 0x000fe20000000019 */
[----:B------:R-:W-:Y:S06]  /*3930*/  @!P0 BRA `(.L_x_5134) ;  /* 0xfffffff400988947 */ /* 0x000fec000383ffff */
.L_x_5133:
[----:B------:R1:W-:Y:S01]  /*3940*/  ATOM.E.ADD.F16x2.RN.STRONG.GPU P0, RZ, desc[UR6][R20.64], R26 ;  /* 0x8000001a14ff79a2 */ /* 0x0003e2000c10e106 */
[----:B------:R-:W-:Y:S04]  /*3950*/  BSSY.RECONVERGENT B0, `(.L_x_5135) ;  /* 0x000000e000007945 */ /* 0x000fe80003800200 */
[----:B-1----:R-:W-:Y:S05]  /*3960*/  @P0 BRA `(.L_x_5136) ;  /* 0x0000000000300947 */ /* 0x002fea0003800000 */
[----:B------:R-:W1:Y:S02]  /*3970*/  QSPC.E.S P0, RZ, [R20] ;  /* 0x0000000014ff73aa */ /* 0x000e640000000500 */
[----:B-1----:R-:W-:Y:S05]  /*3980*/  @!P0 BRA `(.L_x_5137) ;  /* 0x00000000001c8947 */ /* 0x002fea0003800000 */
[----:B------:R-:W-:-:S04]  /*3990*/  MOV R2, R20 ;  /* 0x0000001400027202 */ /* 0x000fc80000000f00 */
[----:B------:R-:W-:-:S07]  /*39a0*/  MOV R2, R2 ;  /* 0x0000000200027202 */ /* 0x000fce0000000f00 */
.L_x_5138:
[----:B------:R-:W1:Y:S02]  /*39b0*/  LDS R4, [R2] ;  /* 0x0000000002047984 */ /* 0x000e640000000800 */
[----:B-1----:R-:W-:-:S05]  /*39c0*/  HADD2 R5, R4, R26 ;  /* 0x0000001a04057230 */ /* 0x002fca0000000000 */
[----:B------:R-:W1:Y:S02]  /*39d0*/  ATOMS.CAST.SPIN P0, [R2], R4, R5 ;  /* 0x000000040200758d */ /* 0x000e640001800005 */
[----:B-1----:R-:W-:Y:S05]  /*39e0*/  @!P0 BRA `(.L_x_5138) ;  /* 0xfffffffc00f08947 */ /* 0x002fea000383ffff */
[----:B------:R-:W-:Y:S05]  /*39f0*/  BRA `(.L_x_5136) ;  /* 0x00000000000c7947 */ /* 0x000fea0003800000 */
.L_x_5137:
[----:B------:R-:W2:Y:S02]  /*3a00*/  LD.E R0, desc[UR6][R20.64] ;  /* 0x0000000614007980 */ /* 0x000ea4000c101900 */
[----:B--2---:R-:W-:-:S05]  /*3a10*/  IADD3 R3, PT, PT, R26, R0, RZ ;  /* 0x000000001a037210 */ /* 0x004fca0007ffe0ff */
[----:B------:R1:W-:Y:S02]  /*3a20*/  ST.E desc[UR6][R20.64], R3 ;  /* 0x0000000314007985 */ /* 0x0003e4000c101906 */
.L_x_5136:
[----:B------:R-:W-:Y:S05]  /*3a30*/  BSYNC.RECONVERGENT B0 ;  /* 0x0000000000007941 */ /* 0x000fea0003800200 */
.L_x_5135:
[----:B------:R2:W-:Y:S02]  /*3a40*/  ATOM.E.ADD.F16x2.RN.STRONG.GPU P0, RZ, desc[UR6][R20.64+0x4], R25 ;  /* 0x8000041914ff79a2 */ /* 0x0005e4000c10e106 */
[----:B--2---:R-:W-:Y:S05]  /*3a50*/  @P0 EXIT ;  /* 0x000000000000094d */ /* 0x004fea0003800000 */
[----:B------:R-:W2:Y:S02]  /*3a60*/  QSPC.E.S P0, RZ, [R20+0x4] ;  /* 0x0000040014ff73aa */ /* 0x000ea40000000500 */
[----:B--2---:R-:W-:Y:S05]  /*3a70*/  @!P0 BRA `(.L_x_5139) ;  /* 0x0000000000188947 */ /* 0x004fea0003800000 */
[----:B-1----:R-:W-:-:S07]  /*3a80*/  MOV R20, R20 ;  /* 0x0000001400147202 */ /* 0x002fce0000000f00 */
.L_x_5140:
[----:B------:R-:W1:Y:S02]  /*3a90*/  LDS R2, [R20+0x4] ;  /* 0x0000040014027984 */ /* 0x000e640000000800 */
[----:B-1----:R-:W-:-:S05]  /*3aa0*/  HFMA2 R3, R2, 1, 1, R25 ;  /* 0x3c003c0002037831 */ /* 0x002fca0000000019 */
[----:B------:R-:W1:Y:S02]  /*3ab0*/  ATOMS.CAST.SPIN P0, [R20+0x4], R2, R3 ;  /* 0x000004021400758d */ /* 0x000e640001800003 */
[----:B-1----:R-:W-:Y:S05]  /*3ac0*/  @!P0 BRA `(.L_x_5140) ;  /* 0xfffffffc00f08947 */ /* 0x002fea000383ffff */
[----:B------:R-:W-:Y:S05]  /*3ad0*/  EXIT ;  /* 0x000000000000794d */ /* 0x000fea0003800000 */
.L_x_5139:
[----:B------:R-:W1:Y:S02]  /*3ae0*/  LD.E R0, desc[UR6][R20.64+0x4] ;  /* 0x0000040614007980 */ /* 0x000e64000c101900 */
[----:B-1----:R-:W-:-:S05]  /*3af0*/  IADD3 R3, PT, PT, R25, R0, RZ ;  /* 0x0000000019037210 */ /* 0x002fca0007ffe0ff */
[----:B------:R-:W-:Y:S01]  /*3b00*/  ST.E desc[UR6][R20.64+0x4], R3 ;  /* 0x0000040314007985 */ /* 0x000fe2000c101906 */
[----:B------:R-:W-:Y:S05]  /*3b10*/  EXIT ;  /* 0x000000000000794d */ /* 0x000fea0003800000 */
.L_x_5141:
        /* <DEDUP_REMOVED lines=14> */
.L_x_5365:


//--------------------- .text._Z23gemm_half_q_half_kernelILi1ELi172ELb1ELb0ELi32EEvPK6__halfPKjS4_S2_PS0_iiiiPKtS7_iiiiiibS2_i --------------------------
	.section	.text._Z23gemm_half_q_half_kernelILi1ELi172ELb1ELb0ELi32EEvPK6__halfPKjS4_S2_PS0_iiiiPKtS7_iiiiiibS2_i,"ax",@progbits
	.align	128
        .global         _Z23gemm_half_q_half_kernelILi1ELi172ELb1ELb0ELi32EEvPK6__halfPKjS4_S2_PS0_iiiiPKtS7_iiiiiibS2_i
        .type           _Z23gemm_half_q_half_kernelILi1ELi172ELb1ELb0ELi32EEvPK6__halfPKjS4_S2_PS0_iiiiPKtS7_iiiiiibS2_i,@function
        .size           _Z23gemm_half_q_half_kernelILi1ELi172ELb1ELb0ELi32EEvPK6__halfPKjS4_S2_PS0_iiiiPKtS7_iiiiiibS2_i,(.L_x_5366 - _Z23gemm_half_q_half_kernelILi1ELi172ELb1ELb0ELi32EEvPK6__halfPKjS4_S2_PS0_iiiiPKtS7_iiiiiibS2_i)
        .other          _Z23gemm_half_q_half_kernelILi1ELi172ELb1ELb0ELi32EEvPK6__halfPKjS4_S2_PS0_iiiiPKtS7_iiiiiibS2_i,@"STO_CUDA_ENTRY STV_DEFAULT"
_Z23gemm_half_q_half_kernelILi1ELi172ELb1ELb0ELi32EEvPK6__halfPKjS4_S2_PS0_iiiiPKtS7_iiiiiibS2_i:
.text._Z23gemm_half_q_half_kernelILi1ELi172ELb1ELb0ELi32EEvPK6__halfPKjS4_S2_PS0_iiiiPKtS7_iiiiiibS2_i:
        /* <DEDUP_REMOVED lines=43> */
.L_x_5143:
[----:B------:R-:W-:Y:S05]  /*02b0*/  BSYNC.RECONVERGENT B0 ;  /* 0x0000000000007941 */ /* 0x000fea0003800200 */
.L_x_5142:
        /* <DEDUP_REMOVED lines=23> */
.L_x_5145:
        /* <DEDUP_REMOVED lines=42> */
.L_x_5144:
        /* <DEDUP_REMOVED lines=11> */
.L_x_5146:
        /* <DEDUP_REMOVED lines=11> */
.L_x_5147:
        /* <DEDUP_REMOVED lines=11> */
.L_x_5148:
        /* <DEDUP_REMOVED lines=11> */
.L_x_5149:
        /* <DEDUP_REMOVED lines=11> */
.L_x_5150:
        /* <DEDUP_REMOVED lines=24> */
[----:B------:R-:W1:Y:S04]  /*0bc0*/  LDS.64 R26, [UR4] ;  /* 0x00000004ff1a7984 */ /* 0x000e680008000a00 */
[----:B------:R-:W3:Y:S01]  /*0bd0*/  LDG.E.128.CONSTANT R16, desc[UR6][R8.64] ;  /* 0x0000000608107981 */ /* 0x000ee2000c1e9d00 */
[----:B------:R-:W-:-:S05]  /*0be0*/  IMAD.WIDE R30, R35, 0x4, R8 ;  /* 0x00000004231e7825 */ /* 0x000fca00078e0208 */
[----:B------:R4:W5:Y:S02]  /*0bf0*/  LDG.E.128.CONSTANT R4, desc[UR6][R30.64] ;  /* 0x000000061e047981 */ /* 0x000964000c1e9d00 */
[----:B----4-:R-:W-:Y:S01]  /*0c00*/  IMAD.WIDE R30, R35, 0x4, R30 ;  /* 0x00000004231e7825 */ /* 0x010fe200078e021e */
[----:B--2---:R-:W-:Y:S02]  /*0c10*/  LOP3.LUT R8, R13, 0xff, RZ, 0xc0, !PT ;  /* 0x000000ff0d087812 */ /* 0x004fe400078ec0ff */
[----:B------:R-:W-:Y:S02]  /*0c20*/  LOP3.LUT R10, R12, 0xff, RZ, 0xc0, !PT ;  /* 0x000000ff0c0a7812 */ /* 0x000fe400078ec0ff */
[----:B------:R-:W-:Y:S02]  /*0c30*/  IADD3 R41, PT, PT, R8, -0x80, RZ ;  /* 0xffffff8008297810 */ /* 0x000fe40007ffe0ff */
[----:B------:R-:W-:Y:S02]  /*0c40*/  LOP3.LUT R8, R14, 0xff, RZ, 0xc0, !PT ;  /* 0x000000ff0e087812 */ /* 0x000fe400078ec0ff */
[----:B------:R-:W-:-:S02]  /*0c50*/  IADD3 R10, PT, PT, R10, -0x80, RZ ;  /* 0xffffff800a0a7810 */ /* 0x000fc40007ffe0ff */
[----:B------:R-:W-:Y:S01]  /*0c60*/  IADD3 R21, PT, PT, R8, -0x80, RZ ;  /* 0xffffff8008157810 */ /* 0x000fe20007ffe0ff */
[----:B------:R-:W2:Y:S01]  /*0c70*/  I2F.F16 R41, R41 ;  /* 0x0000002900297306 */ /* 0x000ea20000200c00 */
[----:B------:R-:W-:Y:S02]  /*0c80*/  LOP3.LUT R8, R15, 0xff, RZ, 0xc0, !PT ;  /* 0x000000ff0f087812 */ /* 0x000fe400078ec0ff */
[----:B------:R-:W-:Y:S02]  /*0c90*/  SHF.R.U32.HI R9, RZ, 0x8, R13 ;  /* 0x00000008ff097819 */ /* 0x000fe4000001160d */
[----:B------:R-:W-:Y:S02]  /*0ca0*/  IADD3 R23, PT, PT, R8, -0x80, RZ ;  /* 0xffffff8008177810 */ /* 0x000fe40007ffe0ff */
[----:B------:R-:W-:Y:S01]  /*0cb0*/  SHF.R.U32.HI R8, RZ, 0x8, R12 ;  /* 0x00000008ff087819 */ /* 0x000fe2000001160c */
[----:B------:R4:W0:Y:S01]  /*0cc0*/  I2F.F16 R25, R10 ;  /* 0x0000000a00197306 */ /* 0x0008220000200c00 */
[----:B------:R-:W-:-:S02]  /*0cd0*/  LOP3.LUT R20, R9, 0xff, RZ, 0xc0, !PT ;  /* 0x000000ff09147812 */ /* 0x000fc400078ec0ff */
        /* <DEDUP_REMOVED lines=20> */
[----:B------:R-:W-:Y:S01]  /*0e20*/  HADD2.F32 R26, -RZ, R26.H1_H1 ;  /* 0x3000001aff1a7230 */ /* 0x000fe20000004100 */
[----:B------:R-:W0:Y:S01]  /*0e30*/  I2F.F16 R40, R40 ;  /* 0x0000002800287306 */ /* 0x000e220000200c00 */
[----:B------:R-:W-:Y:S01]  /*0e40*/  FFMA.FTZ R43, R20, R41, RZ ;  /* 0x00000029142b7223 */ /* 0x000fe200000100ff */
[----:B--2---:R-:W-:-:S02]  /*0e50*/  HADD2.F32 R39, -RZ, R39.H0_H0 ;  /* 0x20000027ff277230 */ /* 0x004fc40000004100 */
[C---:B------:R-:W-:Y:S01]  /*0e60*/  FFMA.FTZ R21, R20.reuse, R21, RZ ;  /* 0x0000001514157223 */ /* 0x040fe200000100ff */
[----:B------:R-:W-:Y:S01]  /*0e70*/  FFMA.FTZ R41, R20, R23, RZ ;  /* 0x0000001714297223 */ /* 0x000fe200000100ff */
[----:B------:R-:W-:Y:S02]  /*0e80*/  SHF.R.U32.HI R20, RZ, 0x8, R14 ;  /* 0x00000008ff147819 */ /* 0x000fe4000001160e */
[----:B------:R-:W-:Y:S01]  /*0e90*/  I2F.F16 R38, R38 ;  /* 0x0000002600267306 */ /* 0x000fe20000200c00 */
[----:B------:R-:W-:Y:S01]  /*0ea0*/  FFMA.FTZ R39, R39, R26, R42 ;  /* 0x0000001a27277223 */ /* 0x000fe2000001002a */
[----:B------:R-:W-:Y:S02]  /*0eb0*/  SHF.R.U32.HI R42, RZ, 0x8, R15 ;  /* 0x00000008ff2a7819 */ /* 0x000fe4000001160f */
[----:B------:R-:W-:Y:S02]  /*0ec0*/  LOP3.LUT R20, R20, 0xff, RZ, 0xc0, !PT ;  /* 0x000000ff14147812 */ /* 0x000fe400078ec0ff */
[----:B------:R-:W-:-:S02]  /*0ed0*/  LOP3.LUT R42, R42, 0xff, RZ, 0xc0, !PT ;  /* 0x000000ff2a2a7812 */ /* 0x000fc400078ec0ff */
[----:B------:R-:W-:Y:S01]  /*0ee0*/  IADD3 R20, PT, PT, R20, -0x80, RZ ;  /* 0xffffff8014147810 */ /* 0x000fe20007ffe0ff */
[----:B------:R-:W-:Y:S01]  /*0ef0*/  I2F.F16 R33, R33 ;  /* 0x0000002100217306 */ /* 0x000fe20000200c00 */
[----:B------:R-:W-:Y:S01]  /*0f00*/  IADD3 R42, PT, PT, R42, -0x80, RZ ;  /* 0xffffff802a2a7810 */ /* 0x000fe20007ffe0ff */
[----:B0-----:R-:W-:-:S06]  /*0f10*/  HADD2.F32 R40, -RZ, R40.H0_H0 ;  /* 0x20000028ff287230 */ /* 0x001fcc0000004100 */
[----:B------:R-:W0:Y:S01]  /*0f20*/  I2F.F16 R20, R20 ;  /* 0x0000001400147306 */ /* 0x000e220000200c00 */
[----:B------:R-:W-:Y:S01]  /*0f30*/  FFMA.FTZ R40, R26, R40, R43 ;  /* 0x000000281a287223 */ /* 0x000fe2000001002b */
[----:B------:R-:W-:-:S06]  /*0f40*/  SHF.R.U32.HI R43, RZ, 0x10, R13 ;  /* 0x00000010ff2b7819 */ /* 0x000fcc000001160d */
[----:B------:R-:W1:Y:S01]  /*0f50*/  I2F.F16 R42, R42 ;  /* 0x0000002a002a7306 */ /* 0x000e620000200c00 */
[----:B------:R-:W-:Y:S02]  /*0f60*/  SHF.R.U32.HI R12, RZ, 0x10, R12 ;  /* 0x00000010ff0c7819 */ /* 0x000fe4000001160c */
[----:B------:R-:W-:Y:S02]  /*0f70*/  LOP3.LUT R43, R43, 0xff, RZ, 0xc0, !PT ;  /* 0x000000ff2b2b7812 */ /* 0x000fe400078ec0ff */
[----:B------:R-:W-:-:S03]  /*0f80*/  LOP3.LUT R12, R12, 0xff, RZ, 0xc0, !PT ;  /* 0x000000ff0c0c7812 */ /* 0x000fc600078ec0ff */
[----:B------:R2:W-:Y:S01]  /*0f90*/  I2F.F16 R23, R44 ;  /* 0x0000002c00177306 */ /* 0x0005e20000200c00 */
[----:B------:R-:W-:Y:S02]  /*0fa0*/  SHF.R.U32.HI R15, RZ, 0x10, R15 ;  /* 0x00000010ff0f7819 */ /* 0x000fe4000001160f */
[----:B------:R-:W-:Y:S01]  /*0fb0*/  IADD3 R13, PT, PT, R12, -0x80, RZ ;  /* 0xffffff800c0d7810 */ /* 0x000fe20007ffe0ff */
[----:B0-----:R-:W-:-:S04]  /*0fc0*/  HADD2.F32 R12, -RZ, R20.H0_H0 ;  /* 0x20000014ff0c7230 */ /* 0x001fc80000004100 */
[----:B------:R-:W-:Y:S01]  /*0fd0*/  I2F.F16 R29, R29 ;  /* 0x0000001d001d7306 */ /* 0x000fe20000200c00 */
[----:B--2---:R-:W-:Y:S02]  /*0fe0*/  SHF.R.U32.HI R44, RZ, 0x10, R14 ;  /* 0x00000010ff2c7819 */ /* 0x004fe4000001160e */
[----:B------:R-:W-:Y:S01]  /*0ff0*/  IADD3 R14, PT, PT, R43, -0x80, RZ ;  /* 0xffffff802b0e7810 */ /* 0x000fe20007ffe0ff */
[----:B-1----:R-:W-:Y:S01]  /*1000*/  HADD2.F32 R42, -RZ, R42.H0_H0 ;  /* 0x2000002aff2a7230 */ /* 0x002fe20000004100 */
[----:B------:R-:W-:Y:S01]  /*1010*/  LOP3.LUT R20, R15, 0xff, RZ, 0xc0, !PT ;  /* 0x000000ff0f147812 */ /* 0x000fe200078ec0ff */
[----:B------:R-:W-:Y:S01]  /*1020*/  FFMA.FTZ R12, R26, R12, R21 ;  /* 0x0000000c1a0c7223 */ /* 0x000fe20000010015 */
[----:B------:R-:W-:Y:S01]  /*1030*/  LOP3.LUT R44, R44, 0xff, RZ, 0xc0, !PT ;  /* 0x000000ff2c2c7812 */ /* 0x000fe200078ec0ff */
        /* <DEDUP_REMOVED lines=50> */
[----:B-1----:R-:W-:-:S03]  /*1360*/  HADD2.F32 R43, -RZ, R26.H0_H0 ;  /* 0x2000001aff2b7230 */ /* 0x002fc60000004100 */
[----:B------:R-:W-:Y:S02]  /*1370*/  IADD3 R42, PT, PT, R42, -0x80, RZ ;  /* 0xffffff802a2a7810 */ /* 0x000fe40007ffe0ff */
        /* <DEDUP_REMOVED lines=10> */
[----:B------:R-:W-:Y:S01]  /*1420*/  LOP3.LUT R42, R42, 0xff, RZ, 0xc0, !PT ;  /* 0x000000ff2a2a7812 */ /* 0x000fe200078ec0ff */
[----:B------:R-:W1:Y:S01]  /*1430*/  I2F.F16 R17, R17 ;  /* 0x0000001100117306 */ /* 0x000e620000200c00 */
[----:B------:R-:W-:Y:S02]  /*1440*/  SHF.R.U32.HI R16, RZ, 0x10, R16 ;  /* 0x00000010ff107819 */ /* 0x000fe40000011610 */
[----:B------:R-:W-:Y:S02]  /*1450*/  LOP3.LUT R38, R38, 0xff, RZ, 0xc0, !PT ;  /* 0x000000ff26267812 */ /* 0x000fe400078ec0ff */
[----:B------:R-:W-:-:S02]  /*1460*/  SHF.R.U32.HI R18, RZ, 0x10, R18 ;  /* 0x00000010ff127819 */ /* 0x000fc40000011612 */
[----:B------:R-:W-:Y:S02]  /*1470*/  IADD3 R42, PT, PT, R42, -0x80, RZ ;  /* 0xffffff802a2a7810 */ /* 0x000fe40007ffe0ff */
[----:B------:R-:W-:Y:S02]  /*1480*/  LOP3.LUT R16, R16, 0xff, RZ, 0xc0, !PT ;  /* 0x000000ff10107812 */ /* 0x000fe400078ec0ff */
[----:B------:R-:W-:Y:S02]  /*1490*/  LOP3.LUT R34, R34, 0xff, RZ, 0xc0, !PT ;  /* 0x000000ff22227812 */ /* 0x000fe400078ec0ff */
[----:B------:R-:W-:Y:S02]  /*14a0*/  IADD3 R38, PT, PT, R38, -0x80, RZ ;  /* 0xffffff8026267810 */ /* 0x000fe40007ffe0ff */
[----:B------:R-:W-:Y:S01]  /*14b0*/  LOP3.LUT R18, R18, 0xff, RZ, 0xc0, !PT ;  /* 0x000000ff12127812 */ /* 0x000fe200078ec0ff */
[----:B------:R-:W4:Y:S01]  /*14c0*/  I2F.F16 R42, R42 ;  /* 0x0000002a002a7306 */ /* 0x000f220000200c00 */
[----:B------:R-:W-:-:S02]  /*14d0*/  IADD3 R16, PT, PT, R16, -0x80, RZ ;  /* 0xffffff8010107810 */ /* 0x000fc40007ffe0ff */
[----:B------:R-:W-:Y:S02]  /*14e0*/  IADD3 R34, PT, PT, R34, -0x80, RZ ;  /* 0xffffff8022227810 */ /* 0x000fe40007ffe0ff */
[----:B------:R-:W-:Y:S02]  /*14f0*/  LEA.HI R25, R19, 0xffffff80, RZ, 0x8 ;  /* 0xffffff8013197811 */ /* 0x000fe400078f40ff */
[----:B------:R-:W-:Y:S01]  /*1500*/  IADD3 R18, PT, PT, R18, -0x80, RZ ;  /* 0xffffff8012127810 */ /* 0x000fe20007ffe0ff */
[----:B------:R-:W0:Y:S01]  /*1510*/  I2F.F16 R38, R38 ;  /* 0x0000002600267306 */ /* 0x000e220000200c00 */
[----:B------:R-:W-:Y:S01]  /*1520*/  SHF.R.U32.HI R19, RZ, 0x10, R19 ;  /* 0x00000010ff137819 */ /* 0x000fe20000011613 */
[----:B------:R-:W-:Y:S02]  /*1530*/  HADD2.F32 R44, -RZ, R20.H1_H1 ;  /* 0x30000014ff2c7230 */ /* 0x000fe40000004100 */
[----:B-----5:R-:W-:Y:S01]  /*1540*/  HADD2.F32 R43, -RZ, R26.H0_H0 ;  /* 0x2000001aff2b7230 */ /* 0x020fe20000004100 */
[----:B------:R-:W-:Y:S01]  /*1550*/  LOP3.LUT R19, R19, 0xff, RZ, 0xc0, !PT ;  /* 0x000000ff13137812 */ /* 0x000fe200078ec0ff */
[----:B-1----:R-:W-:-:S02]  /*1560*/  HADD2.F32 R17, -RZ, R17.H0_H0 ;  /* 0x20000011ff117230 */ /* 0x002fc40000004100 */
[----:B------:R-:W1:Y:S01]  /*1570*/  I2F.F16 R16, R16 ;  /* 0x0000001000107306 */ /* 0x000e620000200c00 */
[----:B------:R-:W-:Y:S02]  /*1580*/  LOP3.LUT R26, R4, 0xff, RZ, 0xc0, !PT ;  /* 0x000000ff041a7812 */ /* 0x000fe400078ec0ff */
[----:B------:R-:W-:-:S05]  /*1590*/  IADD3 R20, PT, PT, R19, -0x80, RZ ;  /* 0xffffff8013147810 */ /* 0x000fca0007ffe0ff */
[----:B------:R-:W5:Y:S01]  /*15a0*/  I2F.F16 R34, R34 ;  /* 0x0000002200227306 */ /* 0x000f620000200c00 */
[----:B------:R-:W-:Y:S01]  /*15b0*/  FFMA.FTZ R19, R44, R17, R27 ;  /* 0x000000112c137223 */ /* 0x000fe2000001001b */
[----:B------:R-:W-:Y:S01]  /*15c0*/  IADD3 R17, PT, PT, R26, -0x80, RZ ;  /* 0xffffff801a117810 */ /* 0x000fe20007ffe0ff */
[----:B----4-:R-:W-:Y:S01]  /*15d0*/  HADD2.F32 R42, -RZ, R42.H0_H0 ;  /* 0x2000002aff2a7230 */ /* 0x010fe20000004100 */
[----:B------:R-:W4:Y:S04]  /*15e0*/  LDS.64 R26, [UR4+0x10] ;  /* 0x00001004ff1a7984 */ /* 0x000f280008000a00 */
[----:B------:R-:W5:Y:S01]  /*15f0*/  I2F.F16 R18, R18 ;  /* 0x0000001200127306 */ /* 0x000f620000200c00 */
[----:B------:R-:W-:Y:S01]  /*1600*/  FFMA.FTZ R40, R43, R44, R40 ;  /* 0x0000002c2b287223 */ /* 0x000fe20000010028 */
[----:B0-----:R-:W-:-:S02]  /*1610*/  HADD2.F32 R38, -RZ, R38.H0_H0 ;  /* 0x20000026ff267230 */ /* 0x001fc40000004100 */
[----:B------:R-:W-:Y:S01]  /*1620*/  FFMA.FTZ R39, R44, R42, R39 ;  /* 0x0000002a2c277223 */ /* 0x000fe20000010027 */
[----:B-1----:R-:W-:-:S03]  /*1630*/  HADD2.F32 R43, -RZ, R16.H0_H0 ;  /* 0x20000010ff2b7230 */ /* 0x002fc60000004100 */
[----:B------:R-:W0:Y:S01]  /*1640*/  I2F.F16 R20, R20 ;  /* 0x0000001400147306 */ /* 0x000e220000200c00 */
[----:B------:R-:W-:Y:S02]  /*1650*/  HADD2.F32 R42, -RZ, R21.H0_H0 ;  /* 0x20000015ff2a7230 */ /* 0x000fe40000004100 */
[----:B-----5:R-:W-:Y:S01]  /*1660*/  HADD2.F32 R16, -RZ, R34.H0_H0 ;  /* 0x20000022ff107230 */ /* 0x020fe20000004100 */
[----:B------:R-:W-:Y:S01]  /*1670*/  LOP3.LUT R34, R6, 0xff, RZ, 0xc0, !PT ;  /* 0x000000ff06227812 */ /* 0x000fe200078ec0ff */
[----:B------:R-:W-:Y:S01]  /*1680*/  FFMA.FTZ R41, R44, R38, R41 ;  /* 0x000000262c297223 */ /* 0x000fe20000010029 */
[----:B------:R-:W-:Y:S02]  /*1690*/  HADD2.F32 R18, -RZ, R18.H0_H0 ;  /* 0x20000012ff127230 */ /* 0x000fe40000004100 */
[----:B------:R-:W1:Y:S01]  /*16a0*/  I2F.F16 R25, R25 ;  /* 0x0000001900197306 */ /* 0x000e620000200c00 */
[----:B------:R-:W-:Y:S01]  /*16b0*/  FFMA.FTZ R16, R42, R16, R19 ;  /* 0x000000102a107223 */ /* 0x000fe20000010013 */
[----:B------:R-:W-:-:S02]  /*16c0*/  IADD3 R19, PT, PT, R34, -0x80, RZ ;  /* 0xffffff8022137810 */ /* 0x000fc40007ffe0ff */
[----:B------:R-:W-:Y:S01]  /*16d0*/  LOP3.LUT R34, R7, 0xff, RZ, 0xc0, !PT ;  /* 0x000000ff07227812 */ /* 0x000fe200078ec0ff */
[----:B------:R-:W-:Y:S01]  /*16e0*/  FFMA.FTZ R41, R42, R18, R41 ;  /* 0x000000122a297223 */ /* 0x000fe20000010029 */
[----:B------:R-:W-:Y:S02]  /*16f0*/  LOP3.LUT R38, R5, 0xff, RZ, 0xc0, !PT ;  /* 0x000000ff05267812 */ /* 0x000fe400078ec0ff */
[----:B------:R-:W-:Y:S01]  /*1700*/  SHF.R.U32.HI R18, RZ, 0x8, R4 ;  /* 0x00000008ff127819 */ /* 0x000fe20000011604 */
[----:B0-----:R-:W-:Y:S01]  /*1710*/  HADD2.F32 R20, -RZ, R20.H0_H0 ;  /* 0x20000014ff147230 */ /* 0x001fe20000004100 */
[----:B------:R-:W-:Y:S01]  /*1720*/  IADD3 R44, PT, PT, R34, -0x80, RZ ;  /* 0xffffff80222c7810 */ /* 0x000fe20007ffe0ff */
[----:B------:R-:W-:Y:S01]  /*1730*/  FFMA.FTZ R40, R43, R42, R40 ;  /* 0x0000002a2b287223 */ /* 0x000fe20000010028 */
[----:B------:R-:W-:Y:S02]  /*1740*/  IADD3 R38, PT, PT, R38, -0x80, RZ ;  /* 0xffffff8026267810 */ /* 0x000fe40007ffe0ff */
[----:B------:R-:W-:Y:S01]  /*1750*/  LOP3.LUT R34, R18, 0xff, RZ, 0xc0, !PT ;  /* 0x000000ff12227812 */ /* 0x000fe200078ec0ff */
[----:B------:R-:W-:-:S02]  /*1760*/  HADD2.F32 R43, -RZ, R21.H1_H1 ;  /* 0x30000015ff2b7230 */ /* 0x000fc40000004100 */
[----:B------:R-:W-:Y:S02]  /*1770*/  HADD2.F32 R28, -RZ, R28.H0_H0 ;  /* 0x2000001cff1c7230 */ /* 0x000fe40000004100 */
[----:B------:R-:W-:Y:S01]  /*1780*/  HADD2.F32 R21, -RZ, R24.H0_H0 ;  /* 0x20000018ff157230 */ /* 0x000fe20000004100 */
[----:B------:R-:W-:Y:S01]  /*1790*/  IADD3 R24, PT, PT, R34, -0x80, RZ ;  /* 0xffffff8022187810 */ /* 0x000fe20007ffe0ff */
[----:B------:R-:W-:Y:S01]  /*17a0*/  FFMA.FTZ R42, R42, R20, R39 ;  /* 0x000000142a2a7223 */ /* 0x000fe20000010027 */
[----:B------:R-:W0:Y:S01]  /*17b0*/  I2F.F16 R17, R17 ;  /* 0x0000001100117306 */ /* 0x000e220000200c00 */
[----:B------:R-:W-:Y:S02]  /*17c0*/  HADD2.F32 R20, -RZ, R23.H0_H0 ;  /* 0x20000017ff147230 */ /* 0x000fe40000004100 */
[----:B------:R-:W-:Y:S01]  /*17d0*/  FFMA.FTZ R23, R43, R28, R16 ;  /* 0x0000001c2b177223 */ /* 0x000fe20000010010 */
[----:B-1----:R-:W-:Y:S01]  /*17e0*/  HADD2.F32 R25, -RZ, R25.H0_H0 ;  /* 0x20000019ff197230 */ /* 0x002fe20000004100 */
[----:B------:R-:W-:-:S03]  /*17f0*/  SHF.R.U32.HI R16, RZ, 0x8, R5 ;  /* 0x00000008ff107819 */ /* 0x000fc60000011605 */
[----:B------:R-:W1:Y:S01]  /*1800*/  I2F.F16 R38, R38 ;  /* 0x0000002600267306 */ /* 0x000e620000200c00 */
        /* <DEDUP_REMOVED lines=10> */
[----:B0-----:R-:W-:Y:S02]  /*18b0*/  HADD2.F32 R17, -RZ, R17.H0_H0 ;  /* 0x20000011ff117230 */ /* 0x001fe40000004100 */
[----:B-1----:R-:W-:Y:S01]  /*18c0*/  HADD2.F32 R45, -RZ, R38.H0_H0 ;  /* 0x20000026ff2d7230 */ /* 0x002fe20000004100 */
        /* <DEDUP_REMOVED lines=66> */
[----:B------:R-:W-:-:S02]  /*1cf0*/  IADD3 R42, PT, PT, R27, -0x80, RZ ;  /* 0xffffff801b2a7810 */ /* 0x000fc40007ffe0ff */
[----:B------:R-:W-:Y:S01]  /*1d00*/  LOP3.LUT R5, R8, 0xff, RZ, 0xc0, !PT ;  /* 0x000000ff08057812 */ /* 0x000fe200078ec0ff */
[----:B------:R-:W-:Y:S01]  /*1d10*/  FFMA.FTZ R27, R7, R34, R43 ;  /* 0x00000022071b7223 */ /* 0x000fe2000001002b */
[----:B------:R-:W-:Y:S02]  /*1d20*/  LOP3.LUT R6, R9, 0xff, RZ, 0xc0, !PT ;  /* 0x000000ff09067812 */ /* 0x000fe400078ec0ff */
        /* <DEDUP_REMOVED lines=29> */
[----:B------:R-:W-:Y:S02]  /*1f00*/  SHF.R.U32.HI R6, RZ, 0x10, R9 ;  /* 0x00000010ff067819 */ /* 0x000fe40000011609 */
[----:B------:R-:W-:Y:S02]  /*1f10*/  LOP3.LUT R34, R34, 0xff, RZ, 0xc0, !PT ;  /* 0x000000ff22227812 */ /* 0x000fe400078ec0ff */
[----:B------:R-:W-:-:S02]  /*1f20*/  LOP3.LUT R43, R43, 0xff, RZ, 0xc0, !PT ;  /* 0x000000ff2b2b7812 */ /* 0x000fc400078ec0ff */
[----:B------:R-:W-:Y:S01]  /*1f30*/  LEA.HI R39, R9, 0xffffff80, RZ, 0x8 ;  /* 0xffffff8009277811 */ /* 0x000fe200078f40ff */
[----:B------:R-:W-:Y:S01]  /*1f40*/  IMAD.WIDE R30, R35, 0x4, R30 ;  /* 0x00000004231e7825 */ /* 0x000fe200078e021e */
[----:B------:R-:W-:Y:S02]  /*1f50*/  IADD3 R9, PT, PT, R4, -0x80, RZ ;  /* 0xffffff8004097810 */ /* 0x000fe40007ffe0ff */
[----:B------:R-:W-:Y:S02]  /*1f60*/  LOP3.LUT R6, R6, 0xff, RZ, 0xc0, !PT ;  /* 0x000000ff06067812 */ /* 0x000fe400078ec0ff */
[----:B------:R-:W-:Y:S02]  /*1f70*/  IADD3 R41, PT, PT, R34, -0x80, RZ ;  /* 0xffffff8022297810 */ /* 0x000fe40007ffe0ff */
[----:B------:R-:W-:Y:S01]  /*1f80*/  IADD3 R43, PT, PT, R43, -0x80, RZ ;  /* 0xffffff802b2b7810 */ /* 0x000fe20007ffe0ff */
[----:B------:R-:W-:Y:S01]  /*1f90*/  HADD2.F32 R42, -RZ, R24.H1_H1 ;  /* 0x30000018ff2a7230 */ /* 0x000fe20000004100 */
[----:B------:R-:W-:Y:S01]  /*1fa0*/  LOP3.LUT R26, R26, 0xff, RZ, 0xc0, !PT ;  /* 0x000000ff1a1a7812 */ /* 0x000fe200078ec0ff */
[----:B-1----:R-:W-:Y:S01]  /*1fb0*/  HADD2.F32 R44, -RZ, R5.H0_H0 ;  /* 0x20000005ff2c7230 */ /* 0x002fe20000004100 */
[----:B------:R-:W-:Y:S01]  /*1fc0*/  IADD3 R24, PT, PT, R6, -0x80, RZ ;  /* 0xffffff8006187810 */ /* 0x000fe20007ffe0ff */
[----:B------:R-:W0:Y:S01]  /*1fd0*/  I2F.F16 R9, R9 ;  /* 0x0000000900097306 */ /* 0x000e220000200c00 */
[----:B------:R1:W2:Y:S01]  /*1fe0*/  LDG.E.128.CONSTANT R4, desc[UR6][R30.64] ;  /* 0x000000061e047981 */ /* 0x0002a2000c1e9d00 */
[----:B------:R-:W-:-:S02]  /*1ff0*/  IADD3 R26, PT, PT, R26, -0x80, RZ ;  /* 0xffffff801a1a7810 */ /* 0x000fc40007ffe0ff */
[----:B------:R-:W-:-:S04]  /*2000*/  LEA.HI R38, R10, 0xffffff80, RZ, 0x8 ;  /* 0xffffff800a267811 */ /* 0x000fc800078f40ff */
[----:B------:R-:W4:Y:S01]  /*2010*/  I2F.F16 R41, R41 ;  /* 0x0000002900297306 */ /* 0x000f220000200c00 */
[----:B------:R-:W-:-:S07]  /*2020*/  SHF.R.U32.HI R10, RZ, 0x10, R10 ;  /* 0x00000010ff0a7819 */ /* 0x000fce000001160a */
        /* <DEDUP_REMOVED lines=9> */
[----:B------:R-:W0:Y:S01]  /*20c0*/  I2F.F16 R10, R10 ;  /* 0x0000000a000a7306 */ /* 0x000e220000200c00 */
[----:B------:R-:W-:Y:S01]  /*20d0*/  LOP3.LUT R9, R34, 0xff, RZ, 0xc0, !PT ;  /* 0x000000ff22097812 */ /* 0x000fe200078ec0ff */
[C---:B------:R-:W-:Y:S01]  /*20e0*/  FFMA.FTZ R34, R42.reuse, R44, R33 ;  /* 0x0000002c2a227223 */ /* 0x040fe20000010021 */
[C---:B------:R-:W-:Y:S01]  /*20f0*/  FFMA.FTZ R27, R42.reuse, R41, R27 ;  /* 0x000000292a1b7223 */ /* 0x040fe2000001001b */
[----:B------:R-:W-:Y:S01]  /*2100*/  FFMA.FTZ R42, R42, R45, R8 ;  /* 0x0000002d2a2a7223 */ /* 0x000fe20000010008 */
[----:B------:R-:W-:Y:S01]  /*2110*/  HADD2.F32 R45, -RZ, R25.H0_H0 ;  /* 0x20000019ff2d7230 */ /* 0x000fe20000004100 */
[----:B------:R-:W-:Y:S01]  /*2120*/  IADD3 R9, PT, PT, R9, -0x80, RZ ;  /* 0xffffff8009097810 */ /* 0x000fe20007ffe0ff */
[----:B-1----:R-:W-:Y:S01]  /*2130*/  HADD2.F32 R26, -RZ, R26.H0_H0 ;  /* 0x2000001aff1a7230 */ /* 0x002fe20000004100 */
[----:B------:R-:W1:Y:S04]  /*2140*/  I2F.F16 R24, R24 ;  /* 0x0000001800187306 */ /* 0x000e680000200c00 */
[----:B------:R-:W-:Y:S01]  /*2150*/  FFMA.FTZ R29, R26, R45, R29 ;  /* 0x0000002d1a1d7223 */ /* 0x000fe2000001001d */
[----:B------:R-:W-:-:S03]  /*2160*/  LOP3.LUT R26, R13, 0xff, RZ, 0xc0, !PT ;  /* 0x000000ff0d1a7812 */ /* 0x000fc600078ec0ff */
[----:B------:R-:W4:Y:S01]  /*2170*/  I2F.F16 R33, R9 ;  /* 0x0000000900217306 */ /* 0x000f220000200c00 */
[----:B------:R-:W-:Y:S01]  /*2180*/  IADD3 R46, PT, PT, R26, -0x80, RZ ;  /* 0xffffff801a2e7810 */ /* 0x000fe20007ffe0ff */
[----:B0-----:R-:W-:Y:S01]  /*2190*/  HADD2.F32 R26, -RZ, R10.H0_H0 ;  /* 0x2000000aff1a7230 */ /* 0x001fe20000004100 */
[----:B------:R-:W-:-:S05]  /*21a0*/  LOP3.LUT R41, R12, 0xff, RZ, 0xc0, !PT ;  /* 0x000000ff0c297812 */ /* 0x000fca00078ec0ff */
        /* <DEDUP_REMOVED lines=73> */
[----:B------:R-:W-:-:S05]  /*2640*/  SHF.R.U32.HI R41, RZ, 0x10, R15 ;  /* 0x00000010ff297819 */ /* 0x000fca000001160f */
[----:B------:R-:W1:Y:S01]  /*2650*/  I2F.F16 R44, R44 ;  /* 0x0000002c002c7306 */ /* 0x000e620000200c00 */
[----:B------:R-:W-:Y:S02]  /*2660*/  LOP3.LUT R42, R42, 0xff, RZ, 0xc0, !PT ;  /* 0x000000ff2a2a7812 */ /* 0x000fe400078ec0ff */
[----:B------:R-:W-:Y:S02]  /*2670*/  LOP3.LUT R41, R41, 0xff, RZ, 0xc0, !PT ;  /* 0x000000ff29297812 */ /* 0x000fe400078ec0ff */
[----:B------:R-:W-:Y:S02]  /*2680*/  IADD3 R42, PT, PT, R42, -0x80, RZ ;  /* 0xffffff802a2a7810 */ /* 0x000fe40007ffe0ff */
[----:B------:R-:W-:Y:S01]  /*2690*/  IADD3 R43, PT, PT, R41, -0x80, RZ ;  /* 0xffffff80292b7810 */ /* 0x000fe20007ffe0ff */
[----:B0-----:R-:W-:Y:S01]  /*26a0*/  HADD2.F32 R46, -RZ, R31.H0_H0 ;  /* 0x2000001fff2e7230 */ /* 0x001fe20000004100 */
[----:B------:R-:W-:Y:S01]  /*26b0*/  LEA.HI R31, R12, 0xffffff80, RZ, 0x8 ;  /* 0xffffff800c1f7811 */ /* 0x000fe200078f40ff */
[----:B------:R-:W-:Y:S01]  /*26c0*/  HADD2.F32 R41, -RZ, R27.H0_H0 ;  /* 0x2000001bff297230 */ /* 0x000fe20000004100 */
[----:B------:R-:W0:Y:S01]  /*26d0*/  I2F.F16 R42, R42 ;  /* 0x0000002a002a7306 */ /* 0x000e220000200c00 */
[----:B-1----:R-:W-:-:S07]  /*26e0*/  HADD2.F32 R12, -RZ, R44.H0_H0 ;  /* 0x2000002cff0c7230 */ /* 0x002fce0000004100 */
[----:B------:R-:W1:Y:S01]  /*26f0*/  I2F.F16 R43, R43 ;  /* 0x0000002b002b7306 */ /* 0x000e620000200c00 */
[----:B------:R-:W-:Y:S01]  /*2700*/  LEA.HI R44, R13, 0xffffff80, RZ, 0x8 ;  /* 0xffffff800d2c7811 */ /* 0x000fe200078f40ff */
[----:B------:R-:W-:Y:S02]  /*2710*/  FFMA.FTZ R26, R41, R12, R26 ;  /* 0x0000000c291a7223 */ /* 0x000fe4000001001a */
[----:B------:R-:W4:Y:S04]  /*2720*/  LDS.64 R12, [UR4+0x28] ;  /* 0x00002804ff0c7984 */ /* 0x000f280008000a00 */
[----:B------:R-:W5:Y:S01]  /*2730*/  I2F.F16 R31, R31 ;  /* 0x0000001f001f7306 */ /* 0x000f620000200c00 */
[----:B------:R-:W-:Y:S02]  /*2740*/  LEA.HI R14, R14, 0xffffff80, RZ, 0x8 ;  /* 0xffffff800e0e7811 */ /* 0x000fe400078f40ff */
[----:B------:R-:W-:Y:S01]  /*2750*/  LEA.HI R15, R15, 0xffffff80, RZ, 0x8 ;  /* 0xffffff800f0f7811 */ /* 0x000fe200078f40ff */
[----:B0-----:R-:W-:-:S02]  /*2760*/  HADD2.F32 R42, -RZ, R42.H0_H0 ;  /* 0x2000002aff2a7230 */ /* 0x001fc40000004100 */
[----:B-1----:R-:W-:Y:S02]  /*2770*/  HADD2.F32 R43, -RZ, R43.H0_H0 ;  /* 0x2000002bff2b7230 */ /* 0x002fe40000004100 */
[----:B------:R-:W0:Y:S01]  /*2780*/  I2F.F16 R44, R44 ;  /* 0x0000002c002c7306 */ /* 0x000e220000200c00 */
[----:B------:R-:W-:Y:S01]  /*2790*/  FFMA.FTZ R39, R46, R41, R39 ;  /* 0x000000292e277223 */ /* 0x000fe20000010027 */
[C---:B------:R-:W-:Y:S01]  /*27a0*/  FFMA.FTZ R30, R41.reuse, R42, R30 ;  /* 0x0000002a291e7223 */ /* 0x040fe2000001001e */
[----:B------:R-:W-:Y:S01]  /*27b0*/  FFMA.FTZ R40, R41, R43, R40 ;  /* 0x0000002b29287223 */ /* 0x000fe20000010028 */
[----:B------:R-:W-:-:S04]  /*27c0*/  LOP3.LUT R41, R16, 0xff, RZ, 0xc0, !PT ;  /* 0x000000ff10297812 */ /* 0x000fc800078ec0ff */
[----:B------:R-:W1:Y:S01]  /*27d0*/  I2F.F16 R14, R14 ;  /* 0x0000000e000e7306 */ /* 0x000e620000200c00 */
[----:B------:R-:W-:Y:S02]  /*27e0*/  HADD2.F32 R27, -RZ, R27.H1_H1 ;  /* 0x3000001bff1b7230 */ /* 0x000fe40000004100 */
[----:B-----5:R-:W-:-:S05]  /*27f0*/  HADD2.F32 R42, -RZ, R31.H0_H0 ;  /* 0x2000001fff2a7230 */ /* 0x020fca0000004100 */
[----:B------:R-:W5:Y:S01]  /*2800*/  I2F.F16 R15, R15 ;  /* 0x0000000f000f7306 */ /* 0x000f620000200c00 */
[----:B------:R-:W-:Y:S02]  /*2810*/  IADD3 R31, PT, PT, R41, -0x80, RZ ;  /* 0xffffff80291f7810 */ /* 0x000fe40007ffe0ff */
[----:B------:R-:W-:Y:S01]  /*2820*/  LOP3.LUT R41, R17, 0xff, RZ, 0xc0, !PT ;  /* 0x000000ff11297812 */ /* 0x000fe200078ec0ff */
[----:B------:R-:W-:-:S03]  /*2830*/  FFMA.FTZ R39, R42, R27, R39 ;  /* 0x0000001b2a277223 */ /* 0x000fc60000010027 */
[----:B------:R-:W-:Y:S01]  /*2840*/  IADD3 R42, PT, PT, R41, -0x80, RZ ;  /* 0xffffff80292a7810 */ /* 0x000fe20007ffe0ff */
        /* <DEDUP_REMOVED lines=52> */
[----:B------:R-:W-:Y:S02]  /*2b90*/  LOP3.LUT R16, R16, 0xff, RZ, 0xc0, !PT ;  /* 0x000000ff10107812 */ /* 0x000fe400078ec0ff */
[----:B------:R-:W-:Y:S01]  /*2ba0*/  IADD3 R17, PT, PT, R17, -0x80, RZ ;  /* 0xffffff8011117810 */ /* 0x000fe20007ffe0ff */
[----:B------:R-:W0:Y:S01]  /*2bb0*/  I2F.F16 R12, R12 ;  /* 0x0000000c000c7306 */ /* 0x000e220000200c00 */
[----:B------:R-:W-:Y:S02]  /*2bc0*/  IADD3 R18, PT, PT, R18, -0x80, RZ ;  /* 0xffffff8012127810 */ /* 0x000fe40007ffe0ff */
[----:B------:R-:W-:Y:S02]  /*2bd0*/  IADD3 R27, PT, PT, R43, -0x80, RZ ;  /* 0xffffff802b1b7810 */ /* 0x000fe40007ffe0ff */
[----:B------:R-:W-:-:S03]  /*2be0*/  IADD3 R16, PT, PT, R16, -0x80, RZ ;  /* 0xffffff8010107810 */ /* 0x000fc60007ffe0ff */
        /* <DEDUP_REMOVED lines=73> */
[----:B------:R-:W-:Y:S02]  /*3080*/  LOP3.LUT R43, R43, 0xff, RZ, 0xc0, !PT ;  /* 0x000000ff2b2b7812 */ /* 0x000fe400078ec0ff */
[----:B------:R-:W-:Y:S02]  /*3090*/  LEA.HI R31, R6, 0xffffff80, RZ, 0x8 ;  /* 0xffffff80061f7811 */ /* 0x000fe400078f40ff */
        /* <DEDUP_REMOVED lines=9> */
[----:B------:R-:W-:Y:S02]  /*3130*/  IADD3 R5, PT, PT, R6, -0x80, RZ ;  /* 0xffffff8006057810 */ /* 0x000fe40007ffe0ff */
[----:B------:R-:W-:-:S03]  /*3140*/  SHF.R.U32.HI R6, RZ, 0x10, R7 ;  /* 0x00000010ff067819 */ /* 0x000fc60000011607 */
        /* <DEDUP_REMOVED lines=89> */
[--C-:B------:R-:W-:Y:S02]  /*36e0*/  SHF.R.U32.HI R40, RZ, 0x8, R11.reuse ;  /* 0x00000008ff287819 */ /* 0x100fe4000001160b */
[----:B------:R-:W-:Y:S02]  /*36f0*/  IADD3 R7, PT, PT, R38, -0x80, RZ ;  /* 0xffffff8026077810 */ /* 0x000fe40007ffe0ff */
[----:B------:R-:W-:Y:S02]  /*3700*/  IADD3 R42, PT, PT, R42, -0x80, RZ ;  /* 0xffffff802a2a7810 */ /* 0x000fe40007ffe0ff */
[----:B------:R-:W-:Y:S02]  /*3710*/  SHF.R.U32.HI R38, RZ, 0x10, R11 ;  /* 0x00000010ff267819 */ /* 0x000fe4000001160b */
[----:B------:R-:W-:-:S02]  /*3720*/  LOP3.LUT R45, R45, 0xff, RZ, 0xc0, !PT ;  /* 0x000000ff2d2d7812 */ /* 0x000fc400078ec0ff */
[----:B------:R-:W-:Y:S02]  /*3730*/  LOP3.LUT R40, R40, 0xff, RZ, 0xc0, !PT ;  /* 0x000000ff28287812 */ /* 0x000fe400078ec0ff */
[----:B------:R-:W-:Y:S02]  /*3740*/  LOP3.LUT R44, R44, 0xff, RZ, 0xc0, !PT ;  /* 0x000000ff2c2c7812 */ /* 0x000fe400078ec0ff */
[----:B------:R-:W-:Y:S02]  /*3750*/  LOP3.LUT R43, R21, 0xff, RZ, 0xc0, !PT ;  /* 0x000000ff152b7812 */ /* 0x000fe400078ec0ff */
[----:B------:R-:W-:Y:S01]  /*3760*/  LOP3.LUT R38, R38, 0xff, RZ, 0xc0, !PT ;  /* 0x000000ff26267812 */ /* 0x000fe200078ec0ff */
[----:B------:R-:W0:Y:S01]  /*3770*/  I2F.F16 R42, R42 ;  /* 0x0000002a002a7306 */ /* 0x000e220000200c00 */
[----:B------:R-:W-:Y:S02]  /*3780*/  IADD3 R45, PT, PT, R45, -0x80, RZ ;  /* 0xffffff802d2d7810 */ /* 0x000fe40007ffe0ff */
[----:B------:R-:W-:-:S02]  /*3790*/  IADD3 R40, PT, PT, R40, -0x80, RZ ;  /* 0xffffff8028287810 */ /* 0x000fc40007ffe0ff */
        /* <DEDUP_REMOVED lines=78> */
.L_x_5151:
[----:B------:R-:W-:-:S04]  /*3c80*/  VIMNMX R5, PT, PT, R37, UR9, PT ;  /* 0x0000000925057c48 */ /* 0x000fc8000bfe0100 */
[----:B------:R-:W-:-:S13]  /*3c90*/  ISETP.GT.AND P0, PT, R5, R38, PT ;  /* 0x000000260500720c */ /* 0x000fda0003f04270 */
[----:B------:R-:W-:Y:S05]  /*3ca0*/  @!P0 BRA `(.L_x_5152) ;  /* 0x0000001400c88947 */ /* 0x000fea0003800000 */
[----:B------:R-:W-:-:S07]  /*3cb0*/  VIMNMX.U32 R39, PT, PT, R37, UR9, PT ;  /* 0x0000000925277c48 */ /* 0x000fce000bfe0000 */
.L_x_5153:
        /* <DEDUP_REMOVED lines=369> */
.L_x_5152:
[----:B------:R-:W-:-:S04]  /*53d0*/  VIMNMX R16, PT, PT, R37, UR12, PT ;  /* 0x0000000c25107c48 */ /* 0x000fc8000bfe0100 */
[----:B------:R-:W-:-:S13]  /*53e0*/  ISETP.GT.AND P0, PT, R16, R38, PT ;  /* 0x000000261000720c */ /* 0x000fda0003f04270 */
[----:B------:R-:W-:Y:S05]  /*53f0*/  @!P0 BRA `(.L_x_5154) ;  /* 0x0000002000fc8947 */ /* 0x000fea0003800000 */
[----:B------:R-:W-:Y:S02]  /*5400*/  MOV R18, R40 ;  /* 0x0000002800127202 */ /* 0x000fe40000000f00 */
[----:B------:R-:W-:-:S07]  /*5410*/  MOV R19, R41 ;  /* 0x0000002900137202 */ /* 0x000fce0000000f00 */
.L_x_5155:
        /* <DEDUP_REMOVED lines=573> */
.L_x_5154:
[----:B------:R-:W1:Y:S01]  /*77f0*/  LDC.64 R24, c[0x0][0x3a0] ;  /* 0x0000e800ff187b82 */ /* 0x000e620000000a00 */
[----:B------:R-:W-:Y:S01]  /*7800*/  VIMNMX R37, PT, PT, R37, UR13, PT ;  /* 0x0000000d25257c48 */ /* 0x000fe2000bfe0100 */
[----:B------:R-:W-:-:S03]  /*7810*/  IMAD R5, R35, UR8, R36 ;  /* 0x0000000823057c24 */ /* 0x000fc6000f8e0224 */
[----:B------:R-:W-:Y:S01]  /*7820*/  ISETP.GT.AND P0, PT, R37, R38, PT ;  /* 0x000000262500720c */ /* 0x000fe20003f04270 */
[----:B-1----:R-:W-:-:S12]  /*7830*/  IMAD.WIDE R24, R5, 0x2, R24 ;  /* 0x0000000205187825 */ /* 0x002fd800078e0218 */
[----:B------:R-:W-:Y:S05]  /*7840*/  @!P0 BRA `(.L_x_5156) ;  /* 0x0000001000f08947 */ /* 0x000fea0003800000 */
.L_x_5157:
        /* <DEDUP_REMOVED lines=22> */
[----:B------:R-:W-:Y:S01]  /*79b0*/  HADD2 R30, R30, -1028, -1028 ;  /* 0xe404e4041e1e7430 */ /* 0x000fe20000000000 */
[----:B------:R-:W-:Y:S01]  /*79c0*/  LOP3.LUT R21, R6, 0x380038, RZ, 0xc0, !PT ;  /* 0x0038003806157812 */ /* 0x000fe200078ec0ff */
[----:B------:R-:W-:Y:S01]  /*79d0*/  HADD2 R40, R31, -1028, -1028 ;  /* 0xe404e4041f287430 */ /* 0x000fe20000000000 */
[----:B------:R-:W-:Y:S01]  /*79e0*/  LOP3.LUT R23, R4, 0x380038, RZ, 0xc0, !PT ;  /* 0x0038003804177812 */ /* 0x000fe200078ec0ff */
[-C--:B-1----:R-:W-:Y:S01]  /*79f0*/  HFMA2 R22, R22, R16.reuse, RZ ;  /* 0x0000001016167231 */ /* 0x082fe200000000ff */
[----:B------:R-:W-:Y:S01]  /*7a00*/  LOP3.LUT R29, R20, 0x64006400, RZ, 0xfc, !PT ;  /* 0x64006400141d7812 */ /* 0x000fe200078efcff */
[-C--:B------:R-:W-:Y:S01]  /*7a10*/  HFMA2 R28, R28, R16.reuse, RZ.H0_H0 ;  /* 0x000000101c1c7231 */ /* 0x080fe200000400ff */
[----:B------:R-:W-:Y:S01]  /*7a20*/  LOP3.LUT R21, R21, 0x64006400, RZ, 0xfc, !PT ;  /* 0x6400640015157812 */ /* 0x000fe200078efcff */
[-C--:B------:R-:W-:Y:S01]  /*7a30*/  HFMA2 R30, R30, R16.reuse, RZ ;  /* 0x000000101e1e7231 */ /* 0x080fe200000000ff */
[----:B------:R-:W-:Y:S01]  /*7a40*/  LOP3.LUT R23, R23, 0x64006400, RZ, 0xfc, !PT ;  /* 0x6400640017177812 */ /* 0x000fe200078efcff */
[----:B------:R-:W-:Y:S01]  /*7a50*/  HFMA2 R40, R40, R16, RZ.H0_H0 ;  /* 0x0000001028287231 */ /* 0x000fe200000400ff */
[----:B------:R-:W-:Y:S01]  /*7a60*/  LOP3.LUT R16, R7, 0x380038, RZ, 0xc0, !PT ;  /* 0x0038003807107812 */ /* 0x000fe200078ec0ff */
[-C--:B------:R-:W-:Y:S01]  /*7a70*/  HFMA2 R36, R29, R0.reuse.H1_H1, -132, -132 ;  /* 0xd820d8201d247431 */ /* 0x080fe20000060000 */
[----:B------:R-:W-:Y:S01]  /*7a80*/  SHF.R.U32.HI R29, RZ, 0x6, R7 ;  /* 0x00000006ff1d7819 */ /* 0x000fe20000011607 */
[-C--:B------:R-:W-:Y:S01]  /*7a90*/  HFMA2 R31, R21, R0.reuse.H1_H1, -132, -132 ;  /* 0xd820d820151f7431 */ /* 0x080fe20000060000 */
[----:B-----5:R-:W-:Y:S01]  /*7aa0*/  LOP3.LUT R51, R12, 0x380038, RZ, 0xc0, !PT ;  /* 0x003800380c337812 */ /* 0x020fe200078ec0ff */
[----:B------:R-:W-:Y:S01]  /*7ab0*/  HFMA2 R39, R23, R0.H1_H1, -132, -132 ;  /* 0xd820d82017277431 */ /* 0x000fe20000060000 */
[----:B------:R-:W-:Y:S01]  /*7ac0*/  LOP3.LUT R23, R16, 0x64006400, RZ, 0xfc, !PT ;  /* 0x6400640010177812 */ /* 0x000fe200078efcff */
[----:B------:R-:W-:-:S02]  /*7ad0*/  HFMA2 R36, R36, R17, R28 ;  /* 0x0000001124247231 */ /* 0x000fc4000000001c */
[-C--:B------:R-:W-:Y:S01]  /*7ae0*/  HFMA2 R31, R31, R17.reuse, R30 ;  /* 0x000000111f1f7231 */ /* 0x080fe2000000001e */
[----:B------:R-:W-:Y:S01]  /*7af0*/  SHF.R.U32.HI R30, RZ, 0x6, R4 ;  /* 0x00000006ff1e7819 */ /* 0x000fe20000011604 */
[-C--:B------:R-:W-:Y:S01]  /*7b00*/  HFMA2 R39, R39, R17.reuse, R22 ;  /* 0x0000001127277231 */ /* 0x080fe20000000016 */
[----:B------:R-:W-:Y:S01]  /*7b10*/  SHF.R.U32.HI R28, RZ, 0x6, R5 ;  /* 0x00000006ff1c7819 */ /* 0x000fe20000011605 */
[----:B------:R-:W-:Y:S01]  /*7b20*/  HFMA2 R23, R23, R0.H1_H1, -132, -132 ;  /* 0xd820d82017177431 */ /* 0x000fe20000060000 */
[----:B------:R-:W-:Y:S02]  /*7b30*/  LOP3.LUT R20, R30, 0x70007, RZ, 0xc0, !PT ;  /* 0x000700071e147812 */ /* 0x000fe400078ec0ff */
[----:B------:R-:W-:Y:S01]  /*7b40*/  LOP3.LUT R21, R28, 0x70007, RZ, 0xc0, !PT ;  /* 0x000700071c157812 */ /* 0x000fe200078ec0ff */
[----:B------:R-:W-:Y:S01]  /*7b50*/  HFMA2 R40, R23, R17, R40 ;  /* 0x0000001117287231 */ /* 0x000fe20000000028 */
        /* <DEDUP_REMOVED lines=11> */
[----:B------:R-:W-:Y:S01]  /*7c10*/  SHF.R.U32.HI R4, RZ, 0xf, R4 ;  /* 0x0000000fff047819 */ /* 0x000fe20000011604 */
[----:B------:R-:W-:Y:S01]  /*7c20*/  HADD2 R17, R22, -1028, -1028 ;  /* 0xe404e40416117430 */ /* 0x000fe20000000000 */
[----:B------:R-:W-:Y:S01]  /*7c30*/  SHF.R.U32.HI R5, RZ, 0xf, R5 ;  /* 0x0000000fff057819 */ /* 0x000fe20000011605 */
[----:B------:R-:W-:Y:S01]  /*7c40*/  HADD2 R41, R23, -1028, -1028 ;  /* 0xe404e40417297430 */ /* 0x000fe20000000000 */
[----:B------:R-:W-:Y:S01]  /*7c50*/  SHF.R.U32.HI R6, RZ, 0xf, R6 ;  /* 0x0000000fff067819 */ /* 0x000fe20000011606 */
[----:B------:R-:W0:Y:S01]  /*7c60*/  LDS.128 R20, [UR4+0x10] ;  /* 0x00001004ff147984 */ /* 0x000e220008000c00 */
[----:B------:R-:W-:-:S02]  /*7c70*/  HFMA2 R17, R17, R18, R31 ;  /* 0x0000001211117231 */ /* 0x000fc4000000001f */
[----:B------:R-:W-:Y:S01]  /*7c80*/  HFMA2 R18, R41, R18, R40 ;  /* 0x0000001229127231 */ /* 0x000fe20000000028 */
[----:B------:R-:W-:Y:S02]  /*7c90*/  LOP3.LUT R40, R28, 0x380038, RZ, 0xc0, !PT ;  /* 0x003800381c287812 */ /* 0x000fe400078ec0ff */
[----:B------:R-:W-:Y:S02]  /*7ca0*/  LOP3.LUT R31, R30, 0x380038, RZ, 0xc0, !PT ;  /* 0x003800381e1f7812 */ /* 0x000fe400078ec0ff */
[----:B------:R-:W-:Y:S02]  /*7cb0*/  LOP3.LUT R41, R40, 0x64006400, RZ, 0xfc, !PT ;  /* 0x6400640028297812 */ /* 0x000fe400078efcff */
[----:B------:R-:W-:Y:S02]  /*7cc0*/  LOP3.LUT R31, R31, 0x64006400, RZ, 0xfc, !PT ;  /* 0x640064001f1f7812 */ /* 0x000fe400078efcff */
[----:B------:R-:W-:Y:S01]  /*7cd0*/  MOV R40, 0x2400 ;  /* 0x0000240000287802 */ /* 0x000fe20000000f00 */
[-C--:B------:R-:W-:Y:S01]  /*7ce0*/  HFMA2 R41, R41, R0.reuse.H1_H1, -132, -132 ;  /* 0xd820d82029297431 */ /* 0x080fe20000060000 */
[----:B------:R-:W-:Y:S01]  /*7cf0*/  LOP3.LUT R49, R14, 0x380038, RZ, 0xc0, !PT ;  /* 0x003800380e317812 */ /* 0x000fe200078ec0ff */
[----:B------:R-:W-:Y:S01]  /*7d00*/  HFMA2 R31, R31, R0.H1_H1, -132, -132 ;  /* 0xd820d8201f1f7431 */ /* 0x000fe20000060000 */
[----:B------:R-:W-:Y:S01]  /*7d10*/  PRMT R2, R2, 0x5410, R40 ;  /* 0x0000541002027816 */ /* 0x000fe20000000028 */
[-C--:B------:R-:W-:Y:S01]  /*7d20*/  HFMA2 R36, R41, R19.reuse, R36 ;  /* 0x0000001329247231 */ /* 0x080fe20000000024 */
[----:B------:R-:W-:Y:S01]  /*7d30*/  LOP3.LUT R41, R16, 0x380038, RZ, 0xc0, !PT ;  /* 0x0038003810297812 */ /* 0x000fe200078ec0ff */
[----:B------:R-:W-:Y:S01]  /*7d40*/  HFMA2 R31, R31, R19, R39 ;  /* 0x000000131f1f7231 */ /* 0x000fe20000000027 */
[----:B------:R-:W-:-:S02]  /*7d50*/  LOP3.LUT R39, R29, 0x380038, RZ, 0xc0, !PT ;  /* 0x003800381d277812 */ /* 0x000fc400078ec0ff */
[----:B------:R-:W-:Y:S02]  /*7d60*/  LOP3.LUT R41, R41, 0x64006400, RZ, 0xfc, !PT ;  /* 0x6400640029297812 */ /* 0x000fe400078efcff */
[----:B------:R-:W-:Y:S02]  /*7d70*/  LOP3.LUT R40, R30, 0x1c001c0, RZ, 0xc0, !PT ;  /* 0x01c001c01e287812 */ /* 0x000fe400078ec0ff */
[----:B------:R-:W-:Y:S01]  /*7d80*/  LOP3.LUT R39, R39, 0x64006400, RZ, 0xfc, !PT ;  /* 0x6400640027277812 */ /* 0x000fe200078efcff */
[-C--:B------:R-:W-:Y:S01]  /*7d90*/  HFMA2 R42, R41, R0.reuse.H1_H1, -132, -132 ;  /* 0xd820d820292a7431 */ /* 0x080fe20000060000 */
[----:B------:R-:W-:Y:S02]  /*7da0*/  LOP3.LUT R41, R40, 0x64006400, RZ, 0xfc, !PT ;  /* 0x6400640028297812 */ /* 0x000fe400078efcff */
[----:B------:R-:W-:Y:S01]  /*7db0*/  LOP3.LUT R30, R28, 0x1c001c0, RZ, 0xc0, !PT ;  /* 0x01c001c01c1e7812 */ /* 0x000fe200078ec0ff */
[----:B------:R-:W-:Y:S01]  /*7dc0*/  HFMA2 R39, R39, R0.H1_H1, -132, -132 ;  /* 0xd820d82027277431 */ /* 0x000fe20000060000 */
[----:B------:R-:W-:Y:S01]  /*7dd0*/  SHF.R.U32.HI R28, RZ, 0xf, R7 ;  /* 0x0000000fff1c7819 */ /* 0x000fe20000011607 */
[-C--:B------:R-:W-:Y:S01]  /*7de0*/  HFMA2 R41, R41, R2.reuse.H1_H1, -20, -20 ;  /* 0xcd00cd0029297431 */ /* 0x080fe20000060002 */
[----:B------:R-:W-:Y:S01]  /*7df0*/  LOP3.LUT R7, R30, 0x64006400, RZ, 0xfc, !PT ;  /* 0x640064001e077812 */ /* 0x000fe200078efcff */
[-C--:B------:R-:W-:Y:S01]  /*7e00*/  HFMA2 R18, R39, R19.reuse, R18 ;  /* 0x0000001327127231 */ /* 0x080fe20000000012 */
[----:B------:R-:W-:Y:S01]  /*7e10*/  LOP3.LUT R16, R16, 0x1c001c0, RZ, 0xc0, !PT ;  /* 0x01c001c010107812 */ /* 0x000fe200078ec0ff */
[----:B------:R-:W-:Y:S01]  /*7e20*/  HFMA2 R17, R42, R19, R17 ;  /* 0x000000132a117231 */ /* 0x000fe20000000011 */
[----:B------:R-:W-:Y:S01]  /*7e30*/  LOP3.LUT R30, R29, 0x1c001c0, RZ, 0xc0, !PT ;  /* 0x01c001c01d1e7812 */ /* 0x000fe200078ec0ff */
[----:B------:R-:W-:Y:S01]  /*7e40*/  HFMA2 R19, R7, R2.H1_H1, -20, -20 ;  /* 0xcd00cd0007137431 */ /* 0x000fe20000060002 */
[----:B------:R-:W-:Y:S01]  /*7e50*/  LOP3.LUT R7, R4, 0x10001, RZ, 0xc0, !PT ;  /* 0x0001000104077812 */ /* 0x000fe200078ec0ff */
[-C--:B0-----:R-:W-:Y:S01]  /*7e60*/  HFMA2 R29, R41, R20.reuse, R31 ;  /* 0x00000014291d7231 */ /* 0x081fe2000000001f */
[----:B------:R-:W-:Y:S01]  /*7e70*/  LOP3.LUT R31, R16, 0x64006400, RZ, 0xfc, !PT ;  /* 0x64006400101f7812 */ /* 0x000fe200078efcff */
[----:B------:R-:W-:Y:S01]  /*7e80*/  HFMA2 R19, R19, R20, R36 ;  /* 0x0000001413137231 */ /* 0x000fe20000000024 */
[----:B------:R-:W-:-:S02]  /*7e90*/  LOP3.LUT R39, R30, 0x64006400, RZ, 0xfc, !PT ;  /* 0x640064001e277812 */ /* 0x000fc400078efcff */
[----:B------:R-:W-:Y:S01]  /*7ea0*/  LOP3.LUT R30, R5, 0x10001, RZ, 0xc0, !PT ;  /* 0x00010001051e7812 */ /* 0x000fe200078ec0ff */
[-C--:B------:R-:W-:Y:S01]  /*7eb0*/  HFMA2 R4, R31, R2.reuse.H1_H1, -20, -20 ;  /* 0xcd00cd001f047431 */ /* 0x080fe20000060002 */
[----:B----4-:R-:W-:Y:S01]  /*7ec0*/  SHF.R.U32.HI R16, RZ, 0xe, R8 ;  /* 0x0000000eff107819 */ /* 0x010fe20000011608 */
[----:B------:R-:W-:Y:S01]  /*7ed0*/  HFMA2 R5, R39, R2.H1_H1, -20, -20 ;  /* 0xcd00cd0027057431 */ /* 0x000fe20000060002 */
[----:B------:R-:W-:Y:S01]  /*7ee0*/  SHF.R.U32.HI R31, RZ, 0xe, R9 ;  /* 0x0000000eff1f7819 */ /* 0x000fe20000011609 */
[-C--:B------:R-:W-:Y:S01]  /*7ef0*/  HFMA2 R4, R4, R20.reuse, R17 ;  /* 0x0000001404047231 */ /* 0x080fe20000000011 */
[----:B------:R-:W-:Y:S01]  /*7f00*/  LOP3.LUT R17, R7, 0x20002, R16, 0xf8, !PT ;  /* 0x0002000207117812 */ /* 0x000fe200078ef810 */
[----:B------:R-:W-:Y:S01]  /*7f10*/  HFMA2 R5, R5, R20, R18 ;  /* 0x0000001405057231 */ /* 0x000fe20000000012 */
        /* <DEDUP_REMOVED lines=14> */
[----:B------:R-:W-:Y:S01]  /*8000*/  SHF.R.U32.HI R31, RZ, 0xe, R10 ;  /* 0x0000000eff1f7819 */ /* 0x000fe2000001160a */
[----:B------:R-:W-:Y:S02]  /*8010*/  HADD2 R30, R30, -1028, -1028 ;  /* 0xe404e4041e1e7430 */ /* 0x000fe40000000000 */
[-C--:B------:R-:W-:Y:S02]  /*8020*/  HFMA2 R29, R6, R21.reuse, R29 ;  /* 0x00000015061d7231 */ /* 0x080fe4000000001d */
[----:B------:R-:W-:-:S02]  /*8030*/  HFMA2 R19, R7, R21, R19 ;  /* 0x0000001507137231 */ /* 0x000fc40000000013 */
[-C--:B------:R-:W-:Y:S02]  /*8040*/  HFMA2 R20, R20, R21.reuse, R4 ;  /* 0x0000001514147231 */ /* 0x080fe40000000004 */
[----:B------:R-:W-:Y:S01]  /*8050*/  HFMA2 R21, R30, R21, R5 ;  /* 0x000000151e157231 */ /* 0x000fe20000000005 */
[----:B------:R-:W-:Y:S01]  /*8060*/  LOP3.LUT R39, R36, 0x64006400, RZ, 0xfc, !PT ;  /* 0x6400640024277812 */ /* 0x000fe200078efcff */
[----:B------:R-:W0:Y:S01]  /*8070*/  LDS.128 R4, [UR4+0x20] ;  /* 0x00002004ff047984 */ /* 0x000e220008000c00 */
[----:B------:R-:W-:Y:S02]  /*8080*/  LOP3.LUT R18, R18, 0x20002, R31, 0xf8, !PT ;  /* 0x0002000212127812 */ /* 0x000fe400078ef81f */
[----:B------:R-:W-:Y:S01]  /*8090*/  SHF.R.U32.HI R30, RZ, 0x6, R8 ;  /* 0x00000006ff1e7819 */ /* 0x000fe20000011608 */
[----:B------:R-:W-:Y:S01]  /*80a0*/  HFMA2 R39, R39, R0.H1_H1, -132, -132 ;  /* 0xd820d82027277431 */ /* 0x000fe20000060000 */
[----:B------:R-:W-:Y:S02]  /*80b0*/  LOP3.LUT R31, R9, 0x380038, RZ, 0xc0, !PT ;  /* 0x00380038091f7812 */ /* 0x000fe400078ec0ff */
[----:B------:R-:W-:Y:S01]  /*80c0*/  LOP3.LUT R8, R28, 0x10001, RZ, 0xc0, !PT ;  /* 0x000100011c087812 */ /* 0x000fe200078ec0ff */
[----:B------:R-:W-:Y:S01]  /*80d0*/  HFMA2 R29, R39, R22, R29 ;  /* 0x00000016271d7231 */ /* 0x000fe2000000001d */
[----:B------:R-:W-:-:S02]  /*80e0*/  SHF.R.U32.HI R41, RZ, 0xe, R11 ;  /* 0x0000000eff297819 */ /* 0x000fc4000001160b */
[----:B------:R-:W-:Y:S02]  /*80f0*/  SHF.R.U32.HI R9, RZ, 0x6, R9 ;  /* 0x00000006ff097819 */ /* 0x000fe40000011609 */
[----:B------:R-:W-:Y:S02]  /*8100*/  LOP3.LUT R36, R10, 0x380038, RZ, 0xc0, !PT ;  /* 0x003800380a247812 */ /* 0x000fe400078ec0ff */
[----:B------:R-:W-:Y:S02]  /*8110*/  LOP3.LUT R28, R11, 0x380038, RZ, 0xc0, !PT ;  /* 0x003800380b1c7812 */ /* 0x000fe400078ec0ff */
[----:B------:R-:W-:Y:S02]  /*8120*/  LOP3.LUT R8, R8, 0x20002, R41, 0xf8, !PT ;  /* 0x0002000208087812 */ /* 0x000fe400078ef829 */
[----:B------:R-:W-:Y:S02]  /*8130*/  LOP3.LUT R41, R31, 0x64006400, RZ, 0xfc, !PT ;  /* 0x640064001f297812 */ /* 0x000fe400078efcff */
[----:B------:R-:W-:-:S02]  /*8140*/  LOP3.LUT R40, R9, 0x70007, RZ, 0xc0, !PT ;  /* 0x0007000709287812 */ /* 0x000fc400078ec0ff */
[----:B------:R-:W-:Y:S01]  /*8150*/  LOP3.LUT R39, R36, 0x64006400, RZ, 0xfc, !PT ;  /* 0x6400640024277812 */ /* 0x000fe200078efcff */
[-C--:B------:R-:W-:Y:S01]  /*8160*/  HFMA2 R41, R41, R0.reuse.H1_H1, -132, -132 ;  /* 0xd820d82029297431 */ /* 0x080fe20000060000 */
[----:B------:R-:W-:Y:S02]  /*8170*/  LOP3.LUT R31, R28, 0x64006400, RZ, 0xfc, !PT ;  /* 0x640064001c1f7812 */ /* 0x000fe400078efcff */
[----:B------:R-:W-:Y:S01]  /*8180*/  LOP3.LUT R36, R30, 0x70007, RZ, 0xc0, !PT ;  /* 0x000700071e247812 */ /* 0x000fe200078ec0ff */
[----:B------:R-:W-:Y:S01]  /*8190*/  HFMA2 R39, R39, R0.H1_H1, -132, -132 ;  /* 0xd820d82027277431 */ /* 0x000fe20000060000 */
[----:B------:R-:W-:Y:S01]  /*81a0*/  LOP3.LUT R28, R40, 0x64006400, RZ, 0xfc, !PT ;  /* 0x64006400281c7812 */ /* 0x000fe200078efcff */
[----:B------:R-:W-:Y:S01]  /*81b0*/  HFMA2 R19, R41, R22, R19 ;  /* 0x0000001629137231 */ /* 0x000fe20000000013 */
[----:B------:R-:W-:Y:S01]  /*81c0*/  LOP3.LUT R36, R36, 0x64006400, RZ, 0xfc, !PT ;  /* 0x6400640024247812 */ /* 0x000fe200078efcff */
[----:B------:R-:W-:Y:S01]  /*81d0*/  HFMA2 R31, R31, R0.H1_H1, -132, -132 ;  /* 0xd820d8201f1f7431 */ /* 0x000fe20000060000 */
[----:B------:R-:W-:Y:S01]  /*81e0*/  SHF.R.U32.HI R10, RZ, 0x6, R10 ;  /* 0x00000006ff0a7819 */ /* 0x000fe2000001160a */
[----:B------:R-:W-:Y:S01]  /*81f0*/  HADD2 R28, R28, -1028, -1028 ;  /* 0xe404e4041c1c7430 */ /* 0x000fe20000000000 */
[----:B------:R-:W-:Y:S01]  /*8200*/  SHF.R.U32.HI R11, RZ, 0x6, R11 ;  /* 0x00000006ff0b7819 */ /* 0x000fe2000001160b */
[----:B------:R-:W-:-:S02]  /*8210*/  HADD2 R36, R36, -1028, -1028 ;  /* 0xe404e40424247430 */ /* 0x000fc40000000000 */
[-C--:B------:R-:W-:Y:S02]  /*8220*/  HFMA2 R20, R39, R22.reuse, R20 ;  /* 0x0000001627147231 */ /* 0x080fe40000000014 */
[----:B------:R-:W-:Y:S01]  /*8230*/  HFMA2 R21, R31, R22, R21 ;  /* 0x000000161f157231 */ /* 0x000fe20000000015 */
[----:B------:R-:W-:Y:S01]  /*8240*/  LOP3.LUT R22, R10, 0x70007, RZ, 0xc0, !PT ;  /* 0x000700070a167812 */ /* 0x000fe200078ec0ff */
[-C--:B------:R-:W-:Y:S01]  /*8250*/  HFMA2 R19, R28, R23.reuse, R19 ;  /* 0x000000171c137231 */ /* 0x080fe20000000013 */
[----:B------:R-:W-:Y:S01]  /*8260*/  LOP3.LUT R28, R11, 0x70007, RZ, 0xc0, !PT ;  /* 0x000700070b1c7812 */ /* 0x000fe200078ec0ff */
[-C--:B------:R-:W-:Y:S01]  /*8270*/  HFMA2 R29, R36, R23.reuse, R29 ;  /* 0x00000017241d7231 */ /* 0x080fe2000000001d */
        /* <DEDUP_REMOVED lines=11> */
[-C--:B------:R-:W-:Y:S01]  /*8330*/  HFMA2 R20, R39, R0.reuse.H1_H1, -132, -132 ;  /* 0xd820d82027147431 */ /* 0x080fe20000060000 */
[----:B------:R-:W-:Y:S01]  /*8340*/  LOP3.LUT R28, R10, 0x380038, RZ, 0xc0, !PT ;  /* 0x003800380a1c7812 */ /* 0x000fe200078ec0ff */
        /* <DEDUP_REMOVED lines=15> */
[-C--:B------:R-:W-:Y:S01]  /*8440*/  HFMA2 R19, R9, R2.reuse.H1_H1, -20, -20 ;  /* 0xcd00cd0009137431 */ /* 0x080fe20000060002 */
[----:B------:R-:W-:Y:S01]  /*8450*/  LOP3.LUT R31, R28, 0x64006400, RZ, 0xfc, !PT ;  /* 0x640064001c1f7812 */ /* 0x000fe200078efcff */
[----:B------:R-:W-:-:S02]  /*8460*/  HFMA2 R10, R11, R2.H1_H1, -20, -20 ;  /* 0xcd00cd000b0a7431 */ /* 0x000fc40000060002 */
[----:B------:R-:W-:Y:S02]  /*8470*/  HFMA2 R21, R30, R4, R21 ;  /* 0x000000041e157231 */ /* 0x000fe40000000015 */
[-C--:B------:R-:W-:Y:S01]  /*8480*/  HFMA2 R11, R23, R2.reuse.H1_H1, -20, -20 ;  /* 0xcd00cd00170b7431 */ /* 0x080fe20000060002 */
[----:B------:R-:W-:Y:S01]  /*8490*/  LOP3.LUT R23, R15, 0x70007, RZ, 0xc0, !PT ;  /* 0x000700070f177812 */ /* 0x000fe200078ec0ff */
[----:B------:R-:W-:Y:S01]  /*84a0*/  HFMA2 R9, R31, R2.H1_H1, -20, -20 ;  /* 0xcd00cd001f097431 */ /* 0x000fe20000060002 */
[----:B------:R-:W-:Y:S01]  /*84b0*/  SHF.R.U32.HI R31, RZ, 0xd, R13 ;  /* 0x0000000dff1f7819 */ /* 0x000fe2000001160d */
[-C--:B------:R-:W-:Y:S02]  /*84c0*/  HFMA2 R20, R10, R5.reuse, R20 ;  /* 0x000000050a147231 */ /* 0x080fe40000000014 */
        /* <DEDUP_REMOVED lines=12> */
[--C-:B------:R-:W-:Y:S01]  /*8590*/  SHF.R.U32.HI R4, RZ, 0x6, R12.reuse ;  /* 0x00000006ff047819 */ /* 0x100fe2000001160c */
[-C--:B------:R-:W-:Y:S01]  /*85a0*/  HFMA2 R19, R11, R6.reuse, R19 ;  /* 0x000000060b137231 */ /* 0x080fe20000000013 */
[----:B------:R-:W-:Y:S01]  /*85b0*/  SHF.R.U32.HI R28, RZ, 0xd, R12 ;  /* 0x0000000dff1c7819 */ /* 0x000fe2000001160c */
[----:B------:R-:W-:Y:S01]  /*85c0*/  HADD2 R23, R23, -1028, -1028 ;  /* 0xe404e40417177430 */ /* 0x000fe20000000000 */
[--C-:B------:R-:W-:Y:S01]  /*85d0*/  SHF.R.U32.HI R12, RZ, 0x6, R14.reuse ;  /* 0x00000006ff0c7819 */ /* 0x100fe2000001160e */
[----:B------:R-:W-:Y:S01]  /*85e0*/  HFMA2 R20, R21, R6, R20 ;  /* 0x0000000615147231 */ /* 0x000fe20000000014 */
[----:B------:R-:W-:-:S02]  /*85f0*/  SHF.R.U32.HI R39, RZ, 0xd, R14 ;  /* 0x0000000dff277819 */ /* 0x000fc4000001160e */
[----:B------:R-:W-:Y:S01]  /*8600*/  LOP3.LUT R14, R16, 0x40004, R31, 0xf8, !PT ;  /* 0x00040004100e7812 */ /* 0x000fe200078ef81f */
[----:B------:R-:W-:Y:S01]  /*8610*/  HADD2 R16, R22, -1028, -1028 ;  /* 0xe404e40416107430 */ /* 0x000fe20000000000 */
[----:B------:R-:W-:Y:S02]  /*8620*/  SHF.R.U32.HI R29, RZ, 0xd, R15 ;  /* 0x0000000dff1d7819 */ /* 0x000fe4000001160f */
[----:B------:R-:W-:Y:S01]  /*8630*/  LOP3.LUT R53, R13, 0x380038, RZ, 0xc0, !PT ;  /* 0x003800380d357812 */ /* 0x000fe200078ec0ff */
[-C--:B------:R-:W-:Y:S01]  /*8640*/  HFMA2 R16, R16, R6.reuse, R10 ;  /* 0x0000000610107231 */ /* 0x080fe2000000000a */
[----:B------:R-:W-:Y:S01]  /*8650*/  SHF.R.U32.HI R5, RZ, 0x6, R13 ;  /* 0x00000006ff057819 */ /* 0x000fe2000001160d */
[----:B------:R-:W-:Y:S01]  /*8660*/  HFMA2 R6, R23, R6, R9 ;  /* 0x0000000617067231 */ /* 0x000fe20000000009 */
[----:B------:R-:W-:Y:S02]  /*8670*/  LOP3.LUT R47, R15, 0x380038, RZ, 0xc0, !PT ;  /* 0x003800380f2f7812 */ /* 0x000fe400078ec0ff */
[----:B------:R-:W-:-:S02]  /*8680*/  SHF.R.U32.HI R13, RZ, 0x6, R15 ;  /* 0x00000006ff0d7819 */ /* 0x000fc4000001160f */
[----:B------:R-:W-:Y:S02]  /*8690*/  LOP3.LUT R15, R17, 0x40004, R28, 0xf8, !PT ;  /* 0x00040004110f7812 */ /* 0x000fe400078ef81c */
[----:B------:R-:W-:Y:S02]  /*86a0*/  LOP3.LUT R17, R8, 0x40004, R29, 0xf8, !PT ;  /* 0x0004000408117812 */ /* 0x000fe400078ef81d */
[----:B------:R-:W0:Y:S01]  /*86b0*/  LDS.128 R8, [UR4+0x30] ;  /* 0x00003004ff087984 */ /* 0x000e220008000c00 */
[C---:B------:R-:W-:Y:S01]  /*86c0*/  LOP3.LUT R45, R4.reuse, 0x380038, RZ, 0xc0, !PT ;  /* 0x00380038042d7812 */ /* 0x040fe200078ec0ff */
[----:B------:R-:W-:Y:S01]  /*86d0*/  UIADD3 UR4, UPT, UPT, UR4, 0x40, URZ ;  /* 0x0000004004047890 */ /* 0x000fe2000fffe0ff */
[----:B------:R-:W-:Y:S02]  /*86e0*/  LOP3.LUT R31, R4, 0x1c001c0, RZ, 0xc0, !PT ;  /* 0x01c001c0041f7812 */ /* 0x000fe400078ec0ff */
[C---:B------:R-:W-:Y:S02]  /*86f0*/  LOP3.LUT R43, R5.reuse, 0x380038, RZ, 0xc0, !PT ;  /* 0x00380038052b7812 */ /* 0x040fe400078ec0ff */
[----:B------:R-:W-:-:S02]  /*8700*/  LOP3.LUT R29, R5, 0x1c001c0, RZ, 0xc0, !PT ;  /* 0x01c001c0051d7812 */ /* 0x000fc400078ec0ff */
[----:B------:R-:W-:Y:S02]  /*8710*/  LOP3.LUT R18, R18, 0x40004, R39, 0xf8, !PT ;  /* 0x0004000412127812 */ /* 0x000fe400078ef827 */
        /* <DEDUP_REMOVED lines=51> */
[-C--:B------:R-:W-:Y:S01]  /*8a50*/  HFMA2 R23, R23, R2.reuse.H1_H1, -20, -20 ;  /* 0xcd00cd0017177431 */ /* 0x080fe20000060002 */
[----:B------:R-:W-:Y:S01]  /*8a60*/  LOP3.LUT R17, R17, 0x64006400, RZ, 0xfc, !PT ;  /* 0x6400640011117812 */ /* 0x000fe200078efcff */
[----:B------:R-:W-:-:S02]  /*8a70*/  HFMA2 R21, R21, R2.H1_H1, -20, -20 ;  /* 0xcd00cd0015157431 */ /* 0x000fc40000060002 */
[-C--:B------:R-:W-:Y:S02]  /*8a80*/  HFMA2 R12, R41, R9.reuse, R12 ;  /* 0x00000009290c7231 */ /* 0x080fe4000000000c */
[----:B------:R-:W-:Y:S02]  /*8a90*/  HFMA2 R6, R39, R9, R6 ;  /* 0x0000000927067231 */ /* 0x000fe40000000006 */
[-C--:B------:R-:W-:Y:S02]  /*8aa0*/  HFMA2 R5, R31, R10.reuse, R5 ;  /* 0x0000000a1f057231 */ /* 0x080fe40000000005 */
[-C--:B------:R-:W-:Y:S02]  /*8ab0*/  HFMA2 R7, R29, R10.reuse, R20 ;  /* 0x0000000a1d077231 */ /* 0x080fe40000000014 */
[----:B------:R-:W-:Y:S02]  /*8ac0*/  HFMA2 R9, R23, R10, R12 ;  /* 0x0000000a17097231 */ /* 0x000fe4000000000c */
[----:B------:R-:W-:Y:S01]  /*8ad0*/  HADD2 R15, R15, -1028, -1028 ;  /* 0xe404e4040f0f7430 */ /* 0x000fe20000000000 */
[----:B------:R-:W-:Y:S01]  /*8ae0*/  PRMT R0, R0, 0x5410, R2 ;  /* 0x0000541000007816 */ /* 0x000fe20000000002 */
[----:B------:R-:W-:-:S02]  /*8af0*/  HADD2 R14, R14, -1028, -1028 ;  /* 0xe404e4040e0e7430 */ /* 0x000fc40000000000 */
[----:B------:R-:W-:-:S04]  /*8b00*/  IMAD.WIDE R40, R35, 0x4, R26 ;  /* 0x0000000423287825 */ /* 0x000fc800078e021a */
[----:B------:R-:W-:Y:S02]  /*8b10*/  HFMA2 R6, R21, R10, R6 ;  /* 0x0000000a15067231 */ /* 0x000fe40000000006 */
[-C--:B------:R-:W-:Y:S02]  /*8b20*/  HFMA2 R5, R15, R11.reuse, R5 ;  /* 0x0000000b0f057231 */ /* 0x080fe40000000005 */
[----:B------:R-:W-:Y:S02]  /*8b30*/  HADD2 R18, R18, -1028, -1028 ;  /* 0xe404e40412127430 */ /* 0x000fe40000000000 */
[----:B------:R-:W-:Y:S02]  /*8b40*/  HADD2 R17, R17, -1028, -1028 ;  /* 0xe404e40411117430 */ /* 0x000fe40000000000 */
        /* <DEDUP_REMOVED lines=12> */
.L_x_5156:
[----:B------:R1:W-:Y:S01]  /*8c10*/  ATOM.E.ADD.F16x2.RN.STRONG.GPU P0, RZ, desc[UR6][R24.64], R34 ;  /* 0x8000002218ff79a2 */ /* 0x0003e2000c10e106 */
[----:B------:R-:W-:Y:S04]  /*8c20*/  BSSY.RECONVERGENT B0, `(.L_x_5158) ;  /* 0x000000e000007945 */ /* 0x000fe80003800200 */
[----:B-1----:R-:W-:Y:S05]  /*8c30*/  @P0 BRA `(.L_x_5159) ;  /* 0x0000000000300947 */ /* 0x002fea0003800000 */
[----:B------:R-:W1:Y:S02]  /*8c40*/  QSPC.E.S P0, RZ, [R24] ;  /* 0x0000000018ff73aa */ /* 0x000e640000000500 */
[----:B-1----:R-:W-:Y:S05]  /*8c50*/  @!P0 BRA `(.L_x_5160) ;  /* 0x00000000001c8947 */ /* 0x002fea0003800000 */
[----:B0-----:R-:W-:-:S04]  /*8c60*/  MOV R2, R24 ;  /* 0x0000001800027202 */ /* 0x001fc80000000f00 */
[----:B------:R-:W-:-:S07]  /*8c70*/  MOV R2, R2 ;  /* 0x0000000200027202 */ /* 0x000fce0000000f00 */
.L_x_5161:
[----:B------:R-:W0:Y:S02]  /*8c80*/  LDS R4, [R2] ;  /* 0x0000000002047984 */ /* 0x000e240000000800 */
[----:B0-----:R-:W-:-:S05]  /*8c90*/  HADD2 R5, R4, R34 ;  /* 0x0000002204057230 */ /* 0x001fca0000000000 */
[----:B------:R-:W0:Y:S02]  /*8ca0*/  ATOMS.CAST.SPIN P0, [R2], R4, R5 ;  /* 0x000000040200758d */ /* 0x000e240001800005 */
[----:B0-----:R-:W-:Y:S05]  /*8cb0*/  @!P0 BRA `(.L_x_5161) ;  /* 0xfffffffc00f08947 */ /* 0x001fea000383ffff */
[----:B------:R-:W-:Y:S05]  /*8cc0*/  BRA `(.L_x_5159) ;  /* 0x00000000000c7947 */ /* 0x000fea0003800000 */
.L_x_5160:
[----:B------:R-:W0:Y:S02]  /*8cd0*/  LD.E R0, desc[UR6][R24.64] ;  /* 0x0000000618007980 */ /* 0x000e24000c101900 */
[----:B0-----:R-:W-:-:S05]  /*8ce0*/  IADD3 R3, PT, PT, R34, R0, RZ ;  /* 0x0000000022037210 */ /* 0x001fca0007ffe0ff */
[----:B------:R1:W-:Y:S02]  /*8cf0*/  ST.E desc[UR6][R24.64], R3 ;  /* 0x0000000318007985 */ /* 0x0003e4000c101906 */
.L_x_5159:
[----:B------:R-:W-:Y:S05]  /*8d00*/  BSYNC.RECONVERGENT B0 ;  /* 0x0000000000007941 */ /* 0x000fea0003800200 */
.L_x_5158:
[----:B------:R2:W-:Y:S02]  /*8d10*/  ATOM.E.ADD.F16x2.RN.STRONG.GPU P0, RZ, desc[UR6][R24.64+0x4], R33 ;  /* 0x8000042118ff79a2 */ /* 0x0005e4000c10e106 */
[----:B--2---:R-:W-:Y:S05]  /*8d20*/  @P0 EXIT ;  /* 0x000000000000094d */ /* 0x004fea0003800000 */
[----:B------:R-:W2:Y:S02]  /*8d30*/  QSPC.E.S P0, RZ, [R24+0x4] ;  /* 0x0000040018ff73aa */ /* 0x000ea40000000500 */
[----:B--2---:R-:W-:Y:S05]  /*8d40*/  @!P0 BRA `(.L_x_5162) ;  /* 0x0000000000188947 */ /* 0x004fea0003800000 */
[----:B-1----:R-:W-:-:S07]  /*8d50*/  MOV R24, R24 ;  /* 0x0000001800187202 */ /* 0x002fce0000000f00 */
.L_x_5163:
[----:B0-----:R-:W0:Y:S02]  /*8d60*/  LDS R2, [R24+0x4] ;  /* 0x0000040018027984 */ /* 0x001e240000000800 */
[----:B0-----:R-:W-:-:S05]  /*8d70*/  HFMA2 R3, R2, 1, 1, R33 ;  /* 0x3c003c0002037831 */ /* 0x001fca0000000021 */
[----:B------:R-:W0:Y:S02]  /*8d80*/  ATOMS.CAST.SPIN P0, [R24+0x4], R2, R3 ;  /* 0x000004021800758d */ /* 0x000e240001800003 */
[----:B0-----:R-:W-:Y:S05]  /*8d90*/  @!P0 BRA `(.L_x_5163) ;  /* 0xfffffffc00f08947 */ /* 0x001fea000383ffff */
[----:B------:R-:W-:Y:S05]  /*8da0*/  EXIT ;  /* 0x000000000000794d */ /* 0x000fea0003800000 */
.L_x_5162:
[----:B------:R-:W0:Y:S02]  /*8db0*/  LD.E R0, desc[UR6][R24.64+0x4] ;  /* 0x0000040618007980 */ /* 0x000e24000c101900 */
[----:B01----:R-:W-:-:S05]  /*8dc0*/  IADD3 R3, PT, PT, R33, R0, RZ ;  /* 0x0000000021037210 */ /* 0x003fca0007ffe0ff */
[----:B------:R-:W-:Y:S01]  /*8dd0*/  ST.E desc[UR6][R24.64+0x4], R3 ;  /* 0x0000040318007985 */ /* 0x000fe2000c101906 */
[----:B------:R-:W-:Y:S05]  /*8de0*/  EXIT ;  /* 0x000000000000794d */ /* 0x000fea0003800000 */
.L_x_5164:
        /* <DEDUP_REMOVED lines=9> */
.L_x_5366:


//--------------------- .text._Z23gemm_half_q_half_kernelILi1ELi176ELb1ELb0ELi32EEvPK6__halfPKjS4_S2_PS0_iiiiPKtS7_iiiiiibS2_i --------------------------
	.section	.text._Z23gemm_half_q_half_kernelILi1ELi176ELb1ELb0ELi32EEvPK6__halfPKjS4_S2_PS0_iiiiPKtS7_iiiiiibS2_i,"ax",@progbits
	.align	128
        .global         _Z23gemm_half_q_half_kernelILi1ELi176ELb1ELb0ELi32EEvPK6__halfPKjS4_S2_PS0_iiiiPKtS7_iiiiiibS2_i
        .type           _Z23gemm_half_q_half_kernelILi1ELi176ELb1ELb0ELi32EEvPK6__halfPKjS4_S2_PS0_iiiiPKtS7_iiiiiibS2_i,@function
        .size           _Z23gemm_half_q_half_kernelILi1ELi176ELb1ELb0ELi32EEvPK6__halfPKjS4_S2_PS0_iiiiPKtS7_iiiiiibS2_i,(.L_x_5367 - _Z23gemm_half_q_half_kernelILi1ELi176ELb1ELb0ELi32EEvPK6__halfPKjS4_S2_PS0_iiiiPKtS7_iiiiiibS2_i)
        .other          _Z23gemm_half_q_half_kernelILi1ELi176ELb1ELb0ELi32EEvPK6__halfPKjS4_S2_PS0_iiiiPKtS7_iiiiiibS2_i,@"STO_CUDA_ENTRY STV_DEFAULT"
_Z23gemm_half_q_half_kernelILi1ELi176ELb1ELb0ELi32EEvPK6__halfPKjS4_S2_PS0_iiiiPKtS7_iiiiiibS2_i:
.text._Z23gemm_half_q_half_kernelILi1ELi176ELb1ELb0ELi32EEvPK6__halfPKjS4_S2_PS0_iiiiPKtS7_iiiiiibS2_i:
        /* <DEDUP_REMOVED lines=16> */
[----:B-1----:R-:W-:-:S04]  /*0100*/  IMAD.SHL.U32 R36, R4, 0x20, RZ ;  /* 0x0000002004247824 */ /* 0x002fc800078e00ff */
[C---:B------:R-:W-:Y:S01]  /*0110*/  VIADD R22, R36.reuse, 0x20 ;  /* 0x0000002024167836 */ /* 0x040fe20000000000 */
[----:B---3--:R-:W-:Y:S01]  /*0120*/  IADD3 R13, PT, PT, R36, R11, RZ ;  /* 0x0000000b240d7210 */ /* 0x008fe20007ffe0ff */
[----:B0-----:R-:W-:-:S03]  /*0130*/  IMAD R0, R0, 0x20, R11 ;  /* 0x0000002000007824 */ /* 0x001fc600078e020b */
[----:B--2---:R-:W-:Y:S01]  /*0140*/  VIMNMX R38, PT, PT, R22, R5, PT ;  /* 0x0000000516267248 */ /* 0x004fe20003fe0100 */
[----:B------:R-:W-:-:S03]  /*0150*/  IMAD.SHL.U32 R37, R0, 0x4, RZ ;  /* 0x0000000400257824 */ /* 0x000fc600078e00ff */
[----:B------:R-:W-:Y:S02]  /*0160*/  ISETP.GE.AND P0, PT, R13, R38, PT ;  /* 0x000000260d00720c */ /* 0x000fe40003f06270 */
[----:B----4-:R-:W-:-:S11]  /*0170*/  ISETP.GE.AND P1, PT, R37, R35, PT ;  /* 0x000000232500720c */ /* 0x010fd60003f26270 */
        /* <DEDUP_REMOVED lines=19> */
.L_x_5166:
[----:B------:R-:W-:Y:S05]  /*02b0*/  BSYNC.RECONVERGENT B0 ;  /* 0x0000000000007941 */ /* 0x000fea0003800200 */
.L_x_5165:
        /* <DEDUP_REMOVED lines=13> */
[----:B0-----:R-:W-:-:S04]  /*0390*/  IMAD.SHL.U32 R3, R4, 0x40, RZ ;  /* 0x0000004004037824 */ /* 0x001fc800078e00ff */
[----:B-1----:R-:W-:-:S05]  /*03a0*/  IMAD.WIDE.U32 R2, R3, 0x2, R6 ;  /* 0x0000000203027825 */ /* 0x002fca00078e0006 */
[----:B------:R0:W5:Y:S01]  /*03b0*/  LDG.E.U16.CONSTANT R4, desc[UR6][R2.64] ;  /* 0x0000000602047981 */ /* 0x000162000c1e9500 */
[----:B------:R-:W-:Y:S01]  /*03c0*/  SHF.R.S32.HI R0, RZ, 0x1f, R37 ;  /* 0x0000001fff007819 */ /* 0x000fe20000011425 */
[----:B------:R-:W-:Y:S01]  /*03d0*/  IMAD.SHL.U32 R8, R11, 0x10, RZ ;  /* 0x000000100b087824 */ /* 0x000fe200078e00ff */
[----:B------:R-:W-:Y:S01]  /*03e0*/  MOV R9, R36 ;  /* 0x0000002400097202 */ /* 0x000fe20000000f00 */
[----:B------:R-:W-:Y:S01]  /*03f0*/  UMOV UR4, URZ ;  /* 0x000000ff00047c82 */ /* 0x000fe20008000000 */
[----:B------:R-:W-:Y:S02]  /*0400*/  LEA.HI R0, R0, R37, RZ, 0x3 ;  /* 0x0000002500007211 */ /* 0x000fe400078f18ff */
[----:B------:R-:W-:Y:S02]  /*0410*/  LOP3.LUT R8, R8, 0x10, RZ, 0xc0, !PT ;  /* 0x0000001008087812 */ /* 0x000fe400078ec0ff */
[----:B------:R-:W-:-:S07]  /*0420*/  SHF.R.S32.HI R10, RZ, 0x3, R0 ;  /* 0x00000003ff0a7819 */ /* 0x000fce0000011400 */
.L_x_5168:
[----:B0-----:R-:W0:Y:S01]  /*0430*/  LDC.64 R2, c[0x0][0x390] ;  /* 0x0000e400ff027b82 */ /* 0x001e220000000a00 */
[----:B-----5:R-:W-:-:S04]  /*0440*/  VIADD R0, R4, UR4 ;  /* 0x0000000404007c36 */ /* 0x020fc80008000000 */
[----:B------:R-:W-:-:S05]  /*0450*/  IMAD R11, R0, R35, RZ ;  /* 0x00000023000b7224 */ /* 0x000fca00078e02ff */
[----:B------:R-:W-:-:S04]  /*0460*/  SHF.R.S32.HI R12, RZ, 0x1f, R11 ;  /* 0x0000001fff0c7819 */ /* 0x000fc8000001140b */
[----:B------:R-:W-:Y:S01]  /*0470*/  LEA.HI R11, R12, R11, RZ, 0x3 ;  /* 0x0000000b0c0b7211 */ /* 0x000fe200078f18ff */
[----:B------:R-:W-:Y:S01]  /*0480*/  IMAD.SHL.U32 R15, R9, 0x2, RZ ;  /* 0x00000002090f7824 */ /* 0x000fe200078e00ff */
[----:B------:R-:W1:Y:S02]  /*0490*/  LDC.64 R12, c[0x0][0x398] ;  /* 0x0000e600ff0c7b82 */ /* 0x000e640000000a00 */
[----:B------:R-:W-:-:S05]  /*04a0*/  LEA.HI.SX32 R11, R11, R10, 0x1d ;  /* 0x0000000a0b0b7211 */ /* 0x000fca00078feaff */
[----:B0-----:R-:W-:-:S06]  /*04b0*/  IMAD.WIDE R2, R11, 0x4, R2 ;  /* 0x000000040b027825 */ /* 0x001fcc00078e0202 */
        /* <DEDUP_REMOVED lines=8> */
[----:B------:R-:W-:Y:S01]  /*0540*/  SHF.R.U32.HI R2, RZ, 0x8, R0 ;  /* 0x00000008ff027819 */ /* 0x000fe20000011600 */
[----:B---3--:R-:W-:Y:S01]  /*0550*/  IMAD.IADD R9, R20, 0x1, R9 ;  /* 0x0000000114097824 */ /* 0x008fe200078e0209 */
[----:B------:R-:W-:Y:S02]  /*0560*/  LOP3.LUT R16, R16, 0xf, RZ, 0xc0, !PT ;  /* 0x0000000f10107812 */ /* 0x000fe400078ec0ff */
[----:B------:R-:W-:Y:S02]  /*0570*/  LOP3.LUT R2, R2, 0xf, RZ, 0xc0, !PT ;  /* 0x0000000f02027812 */ /* 0x000fe400078ec0ff */
        /* <DEDUP_REMOVED lines=21> */
.L_x_5167:
[----:B------:R-:W1:Y:S01]  /*06d0*/  LDCU UR4, c[0x0][0x3c8] ;  /* 0x00007900ff0477ac */ /* 0x000e620008000800 */
[----:B------:R-:W-:Y:S01]  /*06e0*/  HFMA2 R4, -RZ, RZ, 0, 0 ;  /* 0x00000000ff047431 */ /* 0x000fe200000001ff */
[----:B-1----:R-:W-:-:S13]  /*06f0*/  ISETP.GT.AND P0, PT, R36, UR4, PT ;  /* 0x0000000424007c0c */ /* 0x002fda000bf04270 */
[----:B------:R-:W-:Y:S05]  /*0700*/  @!P0 BRA `(.L_x_5169) ;  /* 0x00000000001c8947 */ /* 0x000fea0003800000 */
[----:B------:R-:W1:Y:S02]  /*0710*/  LDC R7, c[0x0][0x3cc] ;  /* 0x0000f300ff077b82 */ /* 0x000e640000000800 */
[----:B-1----:R-:W-:-:S05]  /*0720*/  VIMNMX R4, PT, PT, R36, R7, PT ;  /* 0x0000000724047248 */ /* 0x002fca0003fe0100 */
[----:B------:R-:W-:-:S05]  /*0730*/  VIADD R4, R4, -UR4 ;  /* 0x8000000404047c36 */ /* 0x000fca0008000000 */
[----:B------:R-:W-:-:S04]  /*0740*/  SHF.R.S32.HI R7, RZ, 0x1f, R4 ;  /* 0x0000001fff077819 */ /* 0x000fc80000011404 */
[----:B------:R-:W-:-:S04]  /*0750*/  LEA.HI R7, R7, R4, RZ, 0x5 ;  /* 0x0000000407077211 */ /* 0x000fc800078f28ff */
[----:B------:R-:W-:-:S05]  /*0760*/  SHF.R.S32.HI R7, RZ, 0x5, R7 ;  /* 0x00000005ff077819 */ /* 0x000fca0000011407 */
[----:B------:R-:W-:-:S07]  /*0770*/  IMAD R4, R7, 0x6, RZ ;  /* 0x0000000607047824 */ /* 0x000fce00078e02ff */
.L_x_5169:
[----:B------:R-:W1:Y:S01]  /*0780*/  LDCU UR9, c[0x0][0x3cc] ;  /* 0x00007980ff0977ac */ /* 0x000e620008000800 */
[----:B------:R-:W-:Y:S01]  /*0790*/  IMAD.MOV.U32 R6, RZ, RZ, RZ ;  /* 0x000000ffff067224 */ /* 0x000fe200078e00ff */
        /* <DEDUP_REMOVED lines=9> */
.L_x_5170:
[----:B------:R-:W1:Y:S01]  /*0830*/  LDCU UR12, c[0x0][0x3d0] ;  /* 0x00007a00ff0c77ac */ /* 0x000e620008000800 */
[----:B------:R-:W-:Y:S02]  /*0840*/  MOV R7, RZ ;  /* 0x000000ff00077202 */ /* 0x000fe40000000f00 */
        /* <DEDUP_REMOVED lines=8> */
[----:B------:R-:W-:-:S07]  /*08d0*/  IMAD.SHL.U32 R7, R8, 0x4, RZ ;  /* 0x0000000408077824 */ /* 0x000fce00078e00ff */
.L_x_5171:
        /* <DEDUP_REMOVED lines=11> */
.L_x_5172:
        /* <DEDUP_REMOVED lines=11> */
.L_x_5173:
        /* <DEDUP_REMOVED lines=31> */
[----:B------:R-:W-:Y:S01]  /*0c30*/  SHF.R.U32.HI R9, RZ, 0x8, R13 ;  /* 0x00000008ff097819 */ /* 0x000fe2000001160d */
[----:B------:R-:W-:Y:S01]  /*0c40*/  VIADD R41, R8, 0xffffff80 ;  /* 0xffffff8008297836 */ /* 0x000fe20000000000 */
[----:B------:R-:W-:Y:S01]  /*0c50*/  LOP3.LUT R8, R14, 0xff, RZ, 0xc0, !PT ;  /* 0x000000ff0e087812 */ /* 0x000fe200078ec0ff */
[----:B------:R-:W-:Y:S01]  /*0c60*/  VIADD R10, R10, 0xffffff80 ;  /* 0xffffff800a0a7836 */ /* 0x000fe20000000000 */
[----:B------:R-:W-:-:S02]  /*0c70*/  LOP3.LUT R20, R9, 0xff, RZ, 0xc0, !PT ;  /* 0x000000ff09147812 */ /* 0x000fc400078ec0ff */
[----:B------:R-:W-:Y:S01]  /*0c80*/  LEA.HI R36, R12, 0xffffff80, RZ, 0x8 ;  /* 0xffffff800c247811 */ /* 0x000fe200078f40ff */
[----:B------:R-:W-:Y:S01]  /*0c90*/  VIADD R21, R8, 0xffffff80 ;  /* 0xffffff8008157836 */ /* 0x000fe20000000000 */
[----:B------:R-:W-:Y:S01]  /*0ca0*/  LOP3.LUT R8, R15, 0xff, RZ, 0xc0, !PT ;  /* 0x000000ff0f087812 */ /* 0x000fe200078ec0ff */
[----:B------:R2:W4:Y:S01]  /*0cb0*/  I2F.F16 R25, R10 ;  /* 0x0000000a00197306 */ /* 0x0005220000200c00 */
[----:B---3--:R-:W-:Y:S02]  /*0cc0*/  LEA.HI R44, R18, 0xffffff80, RZ, 0x8 ;  /* 0xffffff80122c7811 */ /* 0x008fe400078f40ff */
[----:B------:R-:W-:Y:S02]  /*0cd0*/  IADD3 R23, PT, PT, R8, -0x80, RZ ;  /* 0xffffff8008177810 */ /* 0x000fe40007ffe0ff */
[----:B------:R-:W-:Y:S02]  /*0ce0*/  SHF.R.U32.HI R8, RZ, 0x8, R12 ;  /* 0x00000008ff087819 */ /* 0x000fe4000001160c */
[----:B------:R-:W-:Y:S01]  /*0cf0*/  LEA.HI R29, R14, 0xffffff80, RZ, 0x8 ;  /* 0xffffff800e1d7811 */ /* 0x000fe200078f40ff */
[----:B------:R-:W3:Y:S01]  /*0d00*/  I2F.F16 R41, R41 ;  /* 0x0000002900297306 */ /* 0x000ee20000200c00 */
[----:B------:R-:W-:-:S02]  /*0d10*/  LOP3.LUT R8, R8, 0xff, RZ, 0xc0, !PT ;  /* 0x000000ff08087812 */ /* 0x000fc400078ec0ff */
[----:B------:R-:W-:Y:S02]  /*0d20*/  LEA.HI R34, R15, 0xffffff80, RZ, 0x8 ;  /* 0xffffff800f227811 */ /* 0x000fe400078f40ff */
[----:B------:R-:W-:Y:S01]  /*0d30*/  LEA.HI R33, R13, 0xffffff80, RZ, 0x8 ;  /* 0xffffff800d217811 */ /* 0x000fe200078f40ff */
[----:B------:R-:W-:Y:S01]  /*0d40*/  VIADD R39, R8, 0xffffff80 ;  /* 0xffffff8008277836 */ /* 0x000fe20000000000 */
[----:B------:R-:W-:Y:S01]  /*0d50*/  LEA.HI R28, R17, 0xffffff80, RZ, 0x8 ;  /* 0xffffff80111c7811 */ /* 0x000fe200078f40ff */
[----:B------:R-:W0:Y:S01]  /*0d60*/  I2F.F16 R21, R21 ;  /* 0x0000001500157306 */ /* 0x000e220000200c00 */
[----:B------:R-:W-:Y:S01]  /*0d70*/  VIADD R40, R20, 0xffffff80 ;  /* 0xffffff8014287836 */ /* 0x000fe20000000000 */
[----:B--2---:R2:W5:Y:S01]  /*0d80*/  LDG.E.128.CONSTANT R8, desc[UR6][R30.64] ;  /* 0x000000061e087981 */ /* 0x004562000c1e9d00 */
[----:B------:R-:W-:-:S05]  /*0d90*/  LEA.HI R24, R16, 0xffffff80, RZ, 0x8 ;  /* 0xffffff8010187811 */ /* 0x000fca00078f40ff */
[----:B------:R-:W2:Y:S08]  /*0da0*/  I2F.F16 R23, R23 ;  /* 0x0000001700177306 */ /* 0x000eb00000200c00 */
[----:B------:R-:W2:Y:S01]  /*0db0*/  I2F.F16 R39, R39 ;  /* 0x0000002700277306 */ /* 0x000ea20000200c00 */
[----:B-1----:R-:W-:Y:S02]  /*0dc0*/  HADD2.F32 R20, -RZ, R26.H0_H0 ;  /* 0x2000001aff147230 */ /* 0x002fe40000004100 */
[----:B----4-:R-:W-:-:S02]  /*0dd0*/  HADD2.F32 R25, -RZ, R25.H0_H0 ;  /* 0x20000019ff197230 */ /* 0x010fc40000004100 */
[----:B---3--:R-:W-:Y:S02]  /*0de0*/  HADD2.F32 R41, -RZ, R41.H0_H0 ;  /* 0x20000029ff297230 */ /* 0x008fe40000004100 */
[----:B0-----:R-:W-:Y:S01]  /*0df0*/  HADD2.F32 R21, -RZ, R21.H0_H0 ;  /* 0x20000015ff157230 */ /* 0x001fe20000004100 */
[----:B------:R-:W0:Y:S01]  /*0e00*/  I2F.F16 R40, R40 ;  /* 0x0000002800287306 */ /* 0x000e220000200c00 */
[----:B--2---:R-:W-:Y:S02]  /*0e10*/  HADD2.F32 R23, -RZ, R23.H0_H0 ;  /* 0x20000017ff177230 */ /* 0x004fe40000004100 */
[----:B------:R-:W-:Y:S01]  /*0e20*/  FFMA.FTZ R42, R25, R20, RZ ;  /* 0x00000014192a7223 */ /* 0x000fe200000100ff */
[----:B------:R-:W-:Y:S02]  /*0e30*/  HADD2.F32 R26, -RZ, R26.H1_H1 ;  /* 0x3000001aff1a7230 */ /* 0x000fe40000004100 */
[----:B------:R-:W-:Y:S01]  /*0e40*/  FFMA.FTZ R43, R20, R41, RZ ;  /* 0x00000029142b7223 */ /* 0x000fe200000100ff */
[----:B------:R-:W-:-:S02]  /*0e50*/  HADD2.F32 R39, -RZ, R39.H0_H0 ;  /* 0x20000027ff277230 */ /* 0x000fc40000004100 */
[C---:B------:R-:W-:Y:S01]  /*0e60*/  FFMA.FTZ R21, R20.reuse, R21, RZ ;  /* 0x0000001514157223 */ /* 0x040fe200000100ff */
[----:B------:R-:W-:Y:S01]  /*0e70*/  FFMA.FTZ R41, R20, R23, RZ ;  /* 0x0000001714297223 */ /* 0x000fe200000100ff */
[----:B------:R-:W-:Y:S01]  /*0e80*/  SHF.R.U32.HI R20, RZ, 0x8, R14 ;  /* 0x00000008ff147819 */ /* 0x000fe2000001160e */
[----:B------:R-:W-:Y:S01]  /*0e90*/  I2F.F16 R36, R36 ;  /* 0x0000002400247306 */ /* 0x000fe20000200c00 */
[----:B------:R-:W-:Y:S01]  /*0ea0*/  FFMA.FTZ R39, R39, R26, R42 ;  /* 0x0000001a27277223 */ /* 0x000fe2000001002a */
[----:B------:R-:W-:Y:S02]  /*0eb0*/  SHF.R.U32.HI R42, RZ, 0x8, R15 ;  /* 0x00000008ff2a7819 */ /* 0x000fe4000001160f */
[----:B------:R-:W-:Y:S02]  /*0ec0*/  LOP3.LUT R20, R20, 0xff, RZ, 0xc0, !PT ;  /* 0x000000ff14147812 */ /* 0x000fe400078ec0ff */
[----:B------:R-:W-:Y:S02]  /*0ed0*/  LOP3.LUT R42, R42, 0xff, RZ, 0xc0, !PT ;  /* 0x000000ff2a2a7812 */ /* 0x000fe400078ec0ff */
[----:B------:R-:W-:Y:S01]  /*0ee0*/  SHF.R.U32.HI R12, RZ, 0x10, R12 ;  /* 0x00000010ff0c7819 */ /* 0x000fe2000001160c */
[----:B------:R-:W-:Y:S01]  /*0ef0*/  VIADD R20, R20, 0xffffff80 ;  /* 0xffffff8014147836 */ /* 0x000fe20000000000 */
[----:B------:R-:W-:Y:S01]  /*0f00*/  IADD3 R42, PT, PT, R42, -0x80, RZ ;  /* 0xffffff802a2a7810 */ /* 0x000fe20007ffe0ff */
[----:B0-----:R-:W-:Y:S01]  /*0f10*/  HADD2.F32 R40, -RZ, R40.H0_H0 ;  /* 0x20000028ff287230 */ /* 0x001fe20000004100 */
[----:B------:R-:W-:Y:S04]  /*0f20*/  I2F.F16 R33, R33 ;  /* 0x0000002100217306 */ /* 0x000fe80000200c00 */
[----:B------:R-:W-:Y:S01]  /*0f30*/  FFMA.FTZ R40, R26, R40, R43 ;  /* 0x000000281a287223 */ /* 0x000fe2000001002b */
[----:B------:R-:W-:-:S03]  /*0f40*/  SHF.R.U32.HI R43, RZ, 0x10, R13 ;  /* 0x00000010ff2b7819 */ /* 0x000fc6000001160d */
[----:B------:R-:W0:Y:S01]  /*0f50*/  I2F.F16 R20, R20 ;  /* 0x0000001400147306 */ /* 0x000e220000200c00 */
[----:B------:R-:W-:-:S07]  /*0f60*/  LOP3.LUT R43, R43, 0xff, RZ, 0xc0, !PT ;  /* 0x000000ff2b2b7812 */ /* 0x000fce00078ec0ff */
[----:B------:R-:W1:Y:S01]  /*0f70*/  I2F.F16 R42, R42 ;  /* 0x0000002a002a7306 */ /* 0x000e620000200c00 */
[----:B------:R-:W-:Y:S02]  /*0f80*/  LOP3.LUT R12, R12, 0xff, RZ, 0xc0, !PT ;  /* 0x000000ff0c0c7812 */ /* 0x000fe400078ec0ff */
[----:B------:R-:W-:-:S05]  /*0f90*/  SHF.R.U32.HI R15, RZ, 0x10, R15 ;  /* 0x00000010ff0f7819 */ /* 0x000fca000001160f */
[----:B------:R2:W-:Y:S01]  /*0fa0*/  I2F.F16 R23, R44 ;  /* 0x0000002c00177306 */ /* 0x0005e20000200c00 */
[----:B------:R-:W-:Y:S02]  /*0fb0*/  VIADD R13, R12, 0xffffff80 ;  /* 0xffffff800c0d7836 */ /* 0x000fe40000000000 */
[----:B0-----:R-:W-:-:S05]  /*0fc0*/  HADD2.F32 R12, -RZ, R20.H0_H0 ;  /* 0x20000014ff0c7230 */ /* 0x001fca0000004100 */
[----:B------:R-:W-:Y:S01]  /*0fd0*/  I2F.F16 R29, R29 ;  /* 0x0000001d001d7306 */ /* 0x000fe20000200c00 */
[----:B--2---:R-:W-:Y:S01]  /*0fe0*/  SHF.R.U32.HI R44, RZ, 0x10, R14 ;  /* 0x00000010ff2c7819 */ /* 0x004fe2000001160e */
[----:B------:R-:W-:Y:S01]  /*0ff0*/  VIADD R14, R43, 0xffffff80 ;  /* 0xffffff802b0e7836 */ /* 0x000fe20000000000 */
[----:B------:R-:W-:Y:S01]  /*1000*/  LOP3.LUT R20, R15, 0xff, RZ, 0xc0, !PT ;  /* 0x000000ff0f147812 */ /* 0x000fe200078ec0ff */
[----:B-1----:R-:W-:Y:S01]  /*1010*/  HADD2.F32 R42, -RZ, R42.H0_H0 ;  /* 0x2000002aff2a7230 */ /* 0x002fe20000004100 */
[----:B------:R-:W-:Y:S01]  /*1020*/  LOP3.LUT R44, R44, 0xff, RZ, 0xc0, !PT ;  /* 0x000000ff2c2c7812 */ /* 0x000fe200078ec0ff */
[C---:B------:R-:W-:Y:S02]  /*1030*/  FFMA.FTZ R12, R26.reuse, R12, R21 ;  /* 0x0000000c1a0c7223 */ /* 0x040fe40000010015 */
[----:B------:R-:W0:Y:S01]  /*1040*/  I2F.F16 R14, R14 ;  /* 0x0000000e000e7306 */ /* 0x000e220000200c00 */
[----:B------:R-:W-:Y:S01]  /*1050*/  FFMA.FTZ R26, R26, R42, R41 ;  /* 0x0000002a1a1a7223 */ /* 0x000fe20000010029 */
[----:B------:R-:W-:Y:S01]  /*1060*/  IADD3 R42, PT, PT, R20, -0x80, RZ ;  /* 0xffffff80142a7810 */ /* 0x000fe20007ffe0ff */
[----:B------:R-:W-:Y:S01]  /*1070*/  VIADD R44, R44, 0xffffff80 ;  /* 0xffffff802c2c7836 */ /* 0x000fe20000000000 */
[----:B------:R-:W1:Y:S04]  /*1080*/  LDS.64 R20, [UR4+0x8] ;  /* 0x00000804ff147984 */ /* 0x000e680008000a00 */
[----:B------:R-:W2:Y:S01]  /*1090*/  I2F.F16 R13, R13 ;  /* 0x0000000d000d7306 */ /* 0x000ea20000200c00 */
[----:B------:R-:W-:-:S07]  /*10a0*/  HADD2.F32 R15, -RZ, R27.H0_H0 ;  /* 0x2000001bff0f7230 */ /* 0x000fce0000004100 */
[----:B------:R-:W3:Y:S01]  /*10b0*/  I2F.F16 R41, R44 ;  /* 0x0000002c00297306 */ /* 0x000ee20000200c00 */
[----:B0-----:R-:W-:-:S07]  /*10c0*/  HADD2.F32 R14, -RZ, R14.H0_H0 ;  /* 0x2000000eff0e7230 */ /* 0x001fce0000004100 */
[----:B------:R-:W0:Y:S01]  /*10d0*/  I2F.F16 R42, R42 ;  /* 0x0000002a002a7306 */ /* 0x000e220000200c00 */
[----:B--2---:R-:W-:Y:S01]  /*10e0*/  HADD2.F32 R46, -RZ, R13.H0_H0 ;  /* 0x2000000dff2e7230 */ /* 0x004fe20000004100 */
[----:B------:R-:W-:Y:S01]  /*10f0*/  LOP3.LUT R13, R16, 0xff, RZ, 0xc0, !PT ;  /* 0x000000ff100d7812 */ /* 0x000fe200078ec0ff */
[----:B------:R-:W-:Y:S01]  /*1100*/  FFMA.FTZ R40, R15, R14, R40 ;  /* 0x0000000e0f287223 */ /* 0x000fe20000010028 */
[----:B------:R-:W-:-:S03]  /*1110*/  LOP3.LUT R14, R17, 0xff, RZ, 0xc0, !PT ;  /* 0x000000ff110e7812 */ /* 0x000fc600078ec0ff */
[----:B------:R-:W-:Y:S01]  /*1120*/  VIADD R13, R13, 0xffffff80 ;  /* 0xffffff800d0d7836 */ /* 0x000fe20000000000 */
[----:B------:R-:W2:Y:S01]  /*1130*/  I2F.F16 R34, R34 ;  /* 0x0000002200227306 */ /* 0x000ea20000200c00 */
[----:B---3--:R-:W-:Y:S02]  /*1140*/  HADD2.F32 R41, -RZ, R41.H0_H0 ;  /* 0x20000029ff297230 */ /* 0x008fe40000004100 */
[----:B------:R-:W-:-:S03]  /*1150*/  VIADD R43, R14, 0xffffff80 ;  /* 0xffffff800e2b7836 */ /* 0x000fc60000000000 */
[----:B------:R-:W-:Y:S01]  /*1160*/  FFMA.FTZ R41, R15, R41, R12 ;  /* 0x000000290f297223 */ /* 0x000fe2000001000c */
[----:B0-----:R-:W-:Y:S01]  /*1170*/  HADD2.F32 R14, -RZ, R42.H0_H0 ;  /* 0x2000002aff0e7230 */ /* 0x001fe20000004100 */
[----:B------:R-:W0:Y:S01]  /*1180*/  I2F.F16 R13, R13 ;  /* 0x0000000d000d7306 */ /* 0x000e220000200c00 */
[----:B------:R-:W-:-:S07]  /*1190*/  LOP3.LUT R42, R18, 0xff, RZ, 0xc0, !PT ;  /* 0x000000ff122a7812 */ /* 0x000fce00078ec0ff */
[----:B------:R-:W3:Y:S01]  /*11a0*/  I2F.F16 R12, R43 ;  /* 0x0000002b000c7306 */ /* 0x000ee20000200c00 */
[----:B------:R-:W-:Y:S01]  /*11b0*/  FFMA.FTZ R14, R15, R14, R26 ;  /* 0x0000000e0f0e7223 */ /* 0x000fe2000001001a */
[----:B------:R-:W-:Y:S01]  /*11c0*/  FFMA.FTZ R39, R46, R15, R39 ;  /* 0x0000000f2e277223 */ /* 0x000fe20000010027 */
[----:B------:R-:W-:Y:S01]  /*11d0*/  VIADD R26, R42, 0xffffff80 ;  /* 0xffffff802a1a7836 */ /* 0x000fe20000000000 */
[----:B------:R-:W-:Y:S01]  /*11e0*/  LOP3.LUT R15, R19, 0xff, RZ, 0xc0, !PT ;  /* 0x000000ff130f7812 */ /* 0x000fe200078ec0ff */
[----:B------:R-:W-:Y:S02]  /*11f0*/  HADD2.F32 R27, -RZ, R27.H1_H1 ;  /* 0x3000001bff1b7230 */ /* 0x000fe40000004100 */
[----:B------:R-:W-:Y:S01]  /*1200*/  HADD2.F32 R42, -RZ, R36.H0_H0 ;  /* 0x20000024ff2a7230 */ /* 0x000fe20000004100 */
[----:B------:R-:W-:Y:S01]  /*1210*/  I2F.F16 R28, R28 ;  /* 0x0000001c001c7306 */ /* 0x000fe20000200c00 */
[----:B------:R-:W-:Y:S02]  /*1220*/  HADD2.F32 R33, -RZ, R33.H0_H0 ;  /* 0x20000021ff217230 */ /* 0x000fe40000004100 */
[----:B------:R-:W-:Y:S01]  /*1230*/  HADD2.F32 R36, -RZ, R29.H0_H0 ;  /* 0x2000001dff247230 */ /* 0x000fe20000004100 */
[----:B------:R-:W-:Y:S01]  /*1240*/  IADD3 R44, PT, PT, R15, -0x80, RZ ;  /* 0xffffff800f2c7810 */ /* 0x000fe20007ffe0ff */
[----:B------:R-:W-:Y:S01]  /*1250*/  FFMA.FTZ R15, R42, R27, R39 ;  /* 0x0000001b2a0f7223 */ /* 0x000fe20000010027 */
[----:B------:R-:W-:Y:S01]  /*1260*/  FFMA.FTZ R29, R27, R33, R40 ;  /* 0x000000211b1d7223 */ /* 0x000fe20000010028 */
[----:B--2---:R-:W-:-:S02]  /*1270*/  HADD2.F32 R39, -RZ, R34.H0_H0 ;  /* 0x20000022ff277230 */ /* 0x004fc40000004100 */
[----:B------:R-:W-:Y:S01]  /*1280*/  FFMA.FTZ R41, R27, R36, R41 ;  /* 0x000000241b297223 */ /* 0x000fe20000010029 */
[----:B-1----:R-:W-:Y:S01]  /*1290*/  HADD2.F32 R36, -RZ, R20.H0_H0 ;  /* 0x20000014ff247230 */ /* 0x002fe20000004100 */
[----:B------:R-:W-:Y:S01]  /*12a0*/  I2F.F16 R24, R24 ;  /* 0x0000001800187306 */ /* 0x000fe20000200c00 */
[----:B0-----:R-:W-:Y:S02]  /*12b0*/  HADD2.F32 R40, -RZ, R13.H0_H0 ;  /* 0x2000000dff287230 */ /* 0x001fe40000004100 */
[----:B---3--:R-:W-:Y:S02]  /*12c0*/  HADD2.F32 R12, -RZ, R12.H0_H0 ;  /* 0x2000000cff0c7230 */ /* 0x008fe40000004100 */
[----:B------:R-:W-:-:S04]  /*12d0*/  IMAD.WIDE R30, R35, 0x4, R30 ;  /* 0x00000004231e7825 */ /* 0x000fc800078e021e */
[----:B------:R-:W-:Y:S01]  /*12e0*/  FFMA.FTZ R39, R27, R39, R14 ;  /* 0x000000271b277223 */ /* 0x000fe2000001000e */
[----:B------:R-:W-:Y:S01]  /*12f0*/  FFMA.FTZ R40, R40, R36, R15 ;  /* 0x0000002428287223 */ /* 0x000fe2000001000f */
[----:B------:R-:W-:Y:S02]  /*1300*/  FFMA.FTZ R27, R36, R12, R29 ;  /* 0x0000000c241b7223 */ /* 0x000fe4000001001d */
[----:B------:R0:W2:Y:S01]  /*1310*/  LDG.E.128.CONSTANT R12, desc[UR6][R30.64] ;  /* 0x000000061e0c7981 */ /* 0x0000a2000c1e9d00 */
[----:B------:R-:W1:Y:S01]  /*1320*/  I2F.F16 R26, R26 ;  /* 0x0000001a001a7306 */ /* 0x000e620000200c00 */
[----:B------:R-:W-:-:S07]  /*1330*/  SHF.R.U32.HI R42, RZ, 0x8, R16 ;  /* 0x00000008ff2a7819 */ /* 0x000fce0000011610 */
[----:B------:R-:W3:Y:S01]  /*1340*/  I2F.F16 R34, R44 ;  /* 0x0000002c00227306 */ /* 0x000ee20000200c00 */
[----:B------:R-:W-:Y:S01]  /*1350*/  LOP3.LUT R42, R42, 0xff, RZ, 0xc0, !PT ;  /* 0x000000ff2a2a7812 */ /* 0x000fe200078ec0ff */
[----:B-1----:R-:W-:-:S04]  /*1360*/  HADD2.F32 R43, -RZ, R26.H0_H0 ;  /* 0x2000001aff2b7230 */ /* 0x002fc80000004100 */
[----:B------:R-:W-:Y:S02]  /*1370*/  VIADD R42, R42, 0xffffff80 ;  /* 0xffffff802a2a7836 */ /* 0x000fe40000000000 */
[----:B------:R-:W-:Y:S01]  /*1380*/  FFMA.FTZ R41, R36, R43, R41 ;  /* 0x0000002b24297223 */ /* 0x000fe20000010029 */
[----:B------:R-:W-:Y:S01]  /*1390*/  SHF.R.U32.HI R43, RZ, 0x8, R17 ;  /* 0x00000008ff2b7819 */ /* 0x000fe20000011611 */
[----:B---3--:R-:W-:-:S03]  /*13a0*/  HADD2.F32 R44, -RZ, R34.H0_H0 ;  /* 0x20000022ff2c7230 */ /* 0x008fc60000004100 */
[----:B------:R-:W-:Y:S01]  /*13b0*/  LOP3.LUT R43, R43, 0xff, RZ, 0xc0, !PT ;  /* 0x000000ff2b2b7812 */ /* 0x000fe200078ec0ff */
[----:B------:R1:W3:Y:S01]  /*13c0*/  I2F.F16 R26, R42 ;  /* 0x0000002a001a7306 */ /* 0x0002e20000200c00 */
[----:B------:R-:W-:Y:S01]  /*13d0*/  SHF.R.U32.HI R34, RZ, 0x10, R17 ;  /* 0x00000010ff227819 */ /* 0x000fe20000011611 */
[----:B------:R-:W-:Y:S01]  /*13e0*/  FFMA.FTZ R39, R36, R44, R39 ;  /* 0x0000002c24277223 */ /* 0x000fe20000010027 */
[----:B------:R-:W-:Y:S02]  /*13f0*/  IADD3 R17, PT, PT, R43, -0x80, RZ ;  /* 0xffffff802b117810 */ /* 0x000fe40007ffe0ff */
[----:B------:R-:W-:Y:S02]  /*1400*/  SHF.R.U32.HI R36, RZ, 0x8, R18 ;  /* 0x00000008ff247819 */ /* 0x000fe40000011612 */
[----:B-1----:R-:W-:Y:S02]  /*1410*/  SHF.R.U32.HI R42, RZ, 0x8, R19 ;  /* 0x00000008ff2a7819 */ /* 0x002fe40000011613 */
[----:B------:R-:W-:-:S02]  /*1420*/  SHF.R.U32.HI R16, RZ, 0x10, R16 ;  /* 0x00000010ff107819 */ /* 0x000fc40000011610 */
[----:B------:R-:W-:Y:S01]  /*1430*/  LOP3.LUT R42, R42, 0xff, RZ, 0xc0, !PT ;  /* 0x000000ff2a2a7812 */ /* 0x000fe200078ec0ff */
[----:B------:R-:W1:Y:S01]  /*1440*/  I2F.F16 R17, R17 ;  /* 0x0000001100117306 */ /* 0x000e620000200c00 */
[----:B------:R-:W-:Y:S02]  /*1450*/  LOP3.LUT R36, R36, 0xff, RZ, 0xc0, !PT ;  /* 0x000000ff24247812 */ /* 0x000fe400078ec0ff */
[----:B------:R-:W-:Y:S02]  /*1460*/  SHF.R.U32.HI R18, RZ, 0x10, R18 ;  /* 0x00000010ff127819 */ /* 0x000fe40000011612 */
[----:B------:R-:W-:Y:S02]  /*1470*/  LOP3.LUT R16, R16, 0xff, RZ, 0xc0, !PT ;  /* 0x000000ff10107812 */ /* 0x000fe400078ec0ff */
[----:B------:R-:W-:Y:S02]  /*1480*/  IADD3 R42, PT, PT, R42, -0x80, RZ ;  /* 0xffffff802a2a7810 */ /* 0x000fe40007ffe0ff */
[----:B------:R-:W-:Y:S01]  /*1490*/  LOP3.LUT R34, R34, 0xff, RZ, 0xc0, !PT ;  /* 0x000000ff22227812 */ /* 0x000fe200078ec0ff */
[----:B------:R-:W-:Y:S01]  /*14a0*/  VIADD R36, R36, 0xffffff80 ;  /* 0xffffff8024247836 */ /* 0x000fe20000000000 */
[----:B------:R-:W-:Y:S01]  /*14b0*/  LOP3.LUT R18, R18, 0xff, RZ, 0xc0, !PT ;  /* 0x000000ff12127812 */ /* 0x000fe200078ec0ff */
[----:B------:R-:W-:Y:S01]  /*14c0*/  VIADD R16, R16, 0xffffff80 ;  /* 0xffffff8010107836 */ /* 0x000fe20000000000 */
[----:B------:R-:W4:Y:S01]  /*14d0*/  I2F.F16 R42, R42 ;  /* 0x0000002a002a7306 */ /* 0x000f220000200c00 */
[----:B------:R-:W-:Y:S01]  /*14e0*/  VIADD R34, R34, 0xffffff80 ;  /* 0xffffff8022227836 */ /* 0x000fe20000000000 */
[----:B------:R-:W-:Y:S01]  /*14f0*/  LEA.HI R25, R19, 0xffffff80, RZ, 0x8 ;  /* 0xffffff8013197811 */ /* 0x000fe200078f40ff */
[----:B------:R-:W-:Y:S01]  /*1500*/  VIADD R18, R18, 0xffffff80 ;  /* 0xffffff8012127836 */ /* 0x000fe20000000000 */
[----:B------:R-:W-:-:S04]  /*1510*/  SHF.R.U32.HI R19, RZ, 0x10, R19 ;  /* 0x00000010ff137819 */ /* 0x000fc80000011613 */
[----:B------:R-:W0:Y:S01]  /*1520*/  I2F.F16 R36, R36 ;  /* 0x0000002400247306 */ /* 0x000e220000200c00 */
[----:B------:R-:W-:Y:S01]  /*1530*/  LOP3.LUT R19, R19, 0xff, RZ, 0xc0, !PT ;  /* 0x000000ff13137812 */ /* 0x000fe200078ec0ff */
[----:B------:R-:W-:Y:S02]  /*1540*/  HADD2.F32 R44, -RZ, R20.H1_H1 ;  /* 0x30000014ff2c7230 */ /* 0x000fe40000004100 */
[----:B---3--:R-:W-:-:S04]  /*1550*/  HADD2.F32 R43, -RZ, R26.H0_H0 ;  /* 0x2000001aff2b7230 */ /* 0x008fc80000004100 */
[----:B------:R-:W3:Y:S01]  /*1560*/  I2F.F16 R16, R16 ;  /* 0x0000001000107306 */ /* 0x000ee20000200c00 */
[----:B-1----:R-:W-:Y:S01]  /*1570*/  HADD2.F32 R17, -RZ, R17.H0_H0 ;  /* 0x20000011ff117230 */ /* 0x002fe20000004100 */
[----:B-----5:R-:W-:-:S06]  /*1580*/  LOP3.LUT R26, R4, 0xff, RZ, 0xc0, !PT ;  /* 0x000000ff041a7812 */ /* 0x020fcc00078ec0ff */
[----:B------:R-:W1:Y:S01]  /*1590*/  I2F.F16 R34, R34 ;  /* 0x0000002200227306 */ /* 0x000e620000200c00 */
[----:B------:R-:W-:Y:S02]  /*15a0*/  VIADD R20, R19, 0xffffff80 ;  /* 0xffffff8013147836 */ /* 0x000fe40000000000 */
[----:B------:R-:W-:-:S05]  /*15b0*/  FFMA.FTZ R19, R44, R17, R27 ;  /* 0x000000112c137223 */ /* 0x000fca000001001b */
[----:B------:R-:W5:Y:S01]  /*15c0*/  I2F.F16 R18, R18 ;  /* 0x0000001200127306 */ /* 0x000f620000200c00 */
[----:B------:R-:W-:Y:S01]  /*15d0*/  IADD3 R17, PT, PT, R26, -0x80, RZ ;  /* 0xffffff801a117810 */ /* 0x000fe20007ffe0ff */
[----:B----4-:R-:W-:Y:S01]  /*15e0*/  HADD2.F32 R42, -RZ, R42.H0_H0 ;  /* 0x2000002aff2a7230 */ /* 0x010fe20000004100 */
[----:B------:R-:W4:Y:S01]  /*15f0*/  LDS.64 R26, [UR4+0x10] ;  /* 0x00001004ff1a7984 */ /* 0x000f220008000a00 */
[----:B------:R-:W-:Y:S01]  /*1600*/  FFMA.FTZ R40, R43, R44, R40 ;  /* 0x0000002c2b287223 */ /* 0x000fe20000010028 */
[----:B0-----:R-:W-:Y:S02]  /*1610*/  HADD2.F32 R36, -RZ, R36.H0_H0 ;  /* 0x20000024ff247230 */ /* 0x001fe40000004100 */
[----:B------:R-:W-:Y:S01]  /*1620*/  FFMA.FTZ R39, R44, R42, R39 ;  /* 0x0000002a2c277223 */ /* 0x000fe20000010027 */
[----:B------:R-:W0:Y:S01]  /*1630*/  I2F.F16 R20, R20 ;  /* 0x0000001400147306 */ /* 0x000e220000200c00 */
[----:B---3--:R-:W-:Y:S02]  /*1640*/  HADD2.F32 R43, -RZ, R16.H0_H0 ;  /* 0x20000010ff2b7230 */ /* 0x008fe40000004100 */
[----:B------:R-:W-:-:S02]  /*1650*/  HADD2.F32 R42, -RZ, R21.H0_H0 ;  /* 0x20000015ff2a7230 */ /* 0x000fc40000004100 */
[----:B-1----:R-:W-:Y:S01]  /*1660*/  HADD2.F32 R16, -RZ, R34.H0_H0 ;  /* 0x20000022ff107230 */ /* 0x002fe20000004100 */
[----:B------:R-:W-:Y:S01]  /*1670*/  LOP3.LUT R34, R6, 0xff, RZ, 0xc0, !PT ;  /* 0x000000ff06227812 */ /* 0x000fe200078ec0ff */
[----:B-----5:R-:W-:Y:S02]  /*1680*/  HADD2.F32 R18, -RZ, R18.H0_H0 ;  /* 0x20000012ff127230 */ /* 0x020fe40000004100 */
[----:B------:R-:W-:Y:S01]  /*1690*/  FFMA.FTZ R41, R44, R36, R41 ;  /* 0x000000242c297223 */ /* 0x000fe20000010029 */
[----:B------:R-:W1:Y:S01]  /*16a0*/  I2F.F16 R25, R25 ;  /* 0x0000001900197306 */ /* 0x000e620000200c00 */
[----:B------:R-:W-:Y:S01]  /*16b0*/  FFMA.FTZ R16, R42, R16, R19 ;  /* 0x000000102a107223 */ /* 0x000fe20000010013 */
[----:B------:R-:W-:Y:S01]  /*16c0*/  VIADD R19, R34, 0xffffff80 ;  /* 0xffffff8022137836 */ /* 0x000fe20000000000 */
[----:B------:R-:W-:Y:S01]  /*16d0*/  LOP3.LUT R34, R7, 0xff, RZ, 0xc0, !PT ;  /* 0x000000ff07227812 */ /* 0x000fe200078ec0ff */
[----:B------:R-:W-:Y:S01]  /*16e0*/  FFMA.FTZ R41, R42, R18, R41 ;  /* 0x000000122a297223 */ /* 0x000fe20000010029 */
[----:B------:R-:W-:-:S02]  /*16f0*/  LOP3.LUT R36, R5, 0xff, RZ, 0xc0, !PT ;  /* 0x000000ff05247812 */ /* 0x000fc400078ec0ff */
[----:B------:R-:W-:Y:S02]  /*1700*/  SHF.R.U32.HI R18, RZ, 0x8, R4 ;  /* 0x00000008ff127819 */ /* 0x000fe40000011604 */
[----:B------:R-:W-:Y:S01]  /*1710*/  IADD3 R44, PT, PT, R34, -0x80, RZ ;  /* 0xffffff80222c7810 */ /* 0x000fe20007ffe0ff */
[----:B------:R-:W-:Y:S01]  /*1720*/  VIADD R36, R36, 0xffffff80 ;  /* 0xffffff8024247836 */ /* 0x000fe20000000000 */
[----:B------:R-:W-:Y:S01]  /*1730*/  LOP3.LUT R34, R18, 0xff, RZ, 0xc0, !PT ;  /* 0x000000ff12227812 */ /* 0x000fe200078ec0ff */
[----:B0-----:R-:W-:Y:S02]  /*1740*/  HADD2.F32 R20, -RZ, R20.H0_H0 ;  /* 0x20000014ff147230 */ /* 0x001fe40000004100 */
[----:B------:R-:W-:Y:S01]  /*1750*/  FFMA.FTZ R40, R43, R42, R40 ;  /* 0x0000002a2b287223 */ /* 0x000fe20000010028 */
[----:B------:R-:W-:Y:S02]  /*1760*/  HADD2.F32 R43, -RZ, R21.H1_H1 ;  /* 0x30000015ff2b7230 */ /* 0x000fe40000004100 */
[----:B------:R-:W-:-:S02]  /*1770*/  HADD2.F32 R28, -RZ, R28.H0_H0 ;  /* 0x2000001cff1c7230 */ /* 0x000fc40000004100 */
[----:B------:R-:W-:Y:S02]  /*1780*/  HADD2.F32 R21, -RZ, R24.H0_H0 ;  /* 0x20000018ff157230 */ /* 0x000fe40000004100 */
[----:B------:R-:W-:Y:S01]  /*1790*/  FFMA.FTZ R42, R42, R20, R39 ;  /* 0x000000142a2a7223 */ /* 0x000fe20000010027 */
[----:B------:R-:W-:Y:S01]  /*17a0*/  VIADD R24, R34, 0xffffff80 ;  /* 0xffffff8022187836 */ /* 0x000fe20000000000 */
        /* <DEDUP_REMOVED lines=8> */
[----:B------:R-:W3:Y:S08]  /*1830*/  I2F.F16 R19, R19 ;  /* 0x0000001300137306 */ /* 0x000ef00000200c00 */
[----:B------:R-:W5:Y:S01]  /*1840*/  I2F.F16 R18, R44 ;  /* 0x0000002c00127306 */ /* 0x000f620000200c00 */
[----:B------:R-:W-:Y:S01]  /*1850*/  FFMA.FTZ R21, R21, R43, R40 ;  /* 0x0000002b15157223 */ /* 0x000fe20000010028 */
[----:B------:R-:W-:-:S06]  /*1860*/  LEA.HI R33, R4, 0xffffff80, RZ, 0x8 ;  /* 0xffffff8004217811 */ /* 0x000fcc00078f40ff */
[----:B------:R-:W5:Y:S01]  /*1870*/  I2F.F16 R24, R24 ;  /* 0x0000001800187306 */ /* 0x000f620000200c00 */
[----:B------:R-:W-:Y:S01]  /*1880*/  SHF.R.U32.HI R40, RZ, 0x10, R4 ;  /* 0x00000010ff287819 */ /* 0x000fe20000011604 */
[----:B------:R-:W-:Y:S02]  /*1890*/  VIADD R4, R25, 0xffffff80 ;  /* 0xffffff8019047836 */ /* 0x000fe40000000000 */
[----:B----4-:R-:W-:Y:S02]  /*18a0*/  HADD2.F32 R16, -RZ, R26.H0_H0 ;  /* 0x2000001aff107230 */ /* 0x010fe40000004100 */
[----:B0-----:R-:W-:Y:S02]  /*18b0*/  HADD2.F32 R17, -RZ, R17.H0_H0 ;  /* 0x20000011ff117230 */ /* 0x001fe40000004100 */
[----:B-1----:R-:W-:Y:S02]  /*18c0*/  HADD2.F32 R45, -RZ, R36.H0_H0 ;  /* 0x20000024ff2d7230 */ /* 0x002fe40000004100 */
[----:B---3--:R-:W-:-:S02]  /*18d0*/  HADD2.F32 R19, -RZ, R19.H0_H0 ;  /* 0x20000013ff137230 */ /* 0x008fc40000004100 */
[----:B-----5:R-:W-:Y:S01]  /*18e0*/  HADD2.F32 R25, -RZ, R18.H0_H0 ;  /* 0x20000012ff197230 */ /* 0x020fe20000004100 */
[----:B------:R-:W0:Y:S01]  /*18f0*/  I2F.F16 R4, R4 ;  /* 0x0000000400047306 */ /* 0x000e220000200c00 */
        /* <DEDUP_REMOVED lines=8> */
[----:B------:R-:W-:Y:S02]  /*1980*/  LOP3.LUT R40, R40, 0xff, RZ, 0xc0, !PT ;  /* 0x000000ff28287812 */ /* 0x000fe400078ec0ff */
[----:B------:R-:W-:-:S02]  /*1990*/  SHF.R.U32.HI R44, RZ, 0x8, R7 ;  /* 0x00000008ff2c7819 */ /* 0x000fc40000011607 */
[----:B------:R-:W-:Y:S02]  /*19a0*/  IADD3 R36, PT, PT, R40, -0x80, RZ ;  /* 0xffffff8028247810 */ /* 0x000fe40007ffe0ff */
[----:B------:R-:W-:Y:S01]  /*19b0*/  SHF.R.U32.HI R40, RZ, 0x8, R6 ;  /* 0x00000008ff287819 */ /* 0x000fe20000011606 */
[----:B------:R-:W-:Y:S02]  /*19c0*/  HADD2.F32 R26, -RZ, R26.H1_H1 ;  /* 0x3000001aff1a7230 */ /* 0x000fe40000004100 */
[----:B0-----:R-:W-:Y:S01]  /*19d0*/  HADD2.F32 R42, -RZ, R4.H0_H0 ;  /* 0x20000004ff2a7230 */ /* 0x001fe20000004100 */
[----:B------:R-:W-:Y:S02]  /*19e0*/  LOP3.LUT R40, R40, 0xff, RZ, 0xc0, !PT ;  /* 0x000000ff28287812 */ /* 0x000fe400078ec0ff */
[----:B------:R-:W-:Y:S02]  /*19f0*/  LOP3.LUT R44, R44, 0xff, RZ, 0xc0, !PT ;  /* 0x000000ff2c2c7812 */ /* 0x000fe400078ec0ff */
[----:B------:R-:W-:Y:S01]  /*1a00*/  FFMA.FTZ R45, R26, R42, R45 ;  /* 0x0000002a1a2d7223 */ /* 0x000fe2000001002d */
[----:B------:R-:W-:Y:S01]  /*1a10*/  LEA.HI R39, R7, 0xffffff80, RZ, 0x8 ;  /* 0xffffff8007277811 */ /* 0x000fe200078f40ff */
[----:B------:R-:W-:-:S02]  /*1a20*/  VIADD R42, R40, 0xffffff80 ;  /* 0xffffff80282a7836 */ /* 0x000fc40000000000 */
[----:B------:R-:W-:Y:S02]  /*1a30*/  VIADD R40, R44, 0xffffff80 ;  /* 0xffffff802c287836 */ /* 0x000fe40000000000 */
[----:B------:R-:W-:Y:S01]  /*1a40*/  FFMA.FTZ R24, R41, R26, R24 ;  /* 0x0000001a29187223 */ /* 0x000fe20000010018 */
[----:B------:R-:W-:Y:S01]  /*1a50*/  SHF.R.U32.HI R7, RZ, 0x10, R7 ;  /* 0x00000010ff077819 */ /* 0x000fe20000011607 */
[----:B------:R-:W-:Y:S01]  /*1a60*/  I2F.F16 R41, R39 ;  /* 0x0000002700297306 */ /* 0x000fe20000200c00 */
[----:B------:R-:W-:Y:S02]  /*1a70*/  LEA.HI R29, R5, 0xffffff80, RZ, 0x8 ;  /* 0xffffff80051d7811 */ /* 0x000fe400078f40ff */
[----:B------:R-:W-:Y:S02]  /*1a80*/  LEA.HI R34, R6, 0xffffff80, RZ, 0x8 ;  /* 0xffffff8006227811 */ /* 0x000fe400078f40ff */
[----:B------:R-:W-:-:S03]  /*1a90*/  SHF.R.U32.HI R5, RZ, 0x10, R5 ;  /* 0x00000010ff057819 */ /* 0x000fc60000011605 */
[----:B------:R-:W0:Y:S01]  /*1aa0*/  I2F.F16 R39, R42 ;  /* 0x0000002a00277306 */ /* 0x000e220000200c00 */
[----:B------:R-:W-:Y:S02]  /*1ab0*/  LOP3.LUT R7, R7, 0xff, RZ, 0xc0, !PT ;  /* 0x000000ff07077812 */ /* 0x000fe400078ec0ff */
[----:B------:R-:W-:-:S05]  /*1ac0*/  SHF.R.U32.HI R6, RZ, 0x10, R6 ;  /* 0x00000010ff067819 */ /* 0x000fca0000011606 */
[----:B------:R-:W4:Y:S01]  /*1ad0*/  I2F.F16 R40, R40 ;  /* 0x0000002800287306 */ /* 0x000f220000200c00 */
[----:B------:R-:W-:Y:S01]  /*1ae0*/  LOP3.LUT R5, R5, 0xff, RZ, 0xc0, !PT ;  /* 0x000000ff05057812 */ /* 0x000fe200078ec0ff */
[----:B------:R-:W-:Y:S01]  /*1af0*/  VIADD R7, R7, 0xffffff80 ;  /* 0xffffff8007077836 */ /* 0x000fe20000000000 */
[----:B------:R-:W-:-:S05]  /*1b00*/  LOP3.LUT R6, R6, 0xff, RZ, 0xc0, !PT ;  /* 0x000000ff06067812 */ /* 0x000fca00078ec0ff */
[----:B------:R5:W1:Y:S01]  /*1b10*/  I2F.F16 R4, R36 ;  /* 0x0000002400047306 */ /* 0x000a620000200c00 */
[----:B0-----:R-:W-:Y:S01]  /*1b20*/  HADD2.F32 R39, -RZ, R39.H0_H0 ;  /* 0x20000027ff277230 */ /* 0x001fe20000004100 */
[----:B-----5:R-:W-:Y:S01]  /*1b30*/  IADD3 R36, PT, PT, R5, -0x80, RZ ;  /* 0xffffff8005247810 */ /* 0x020fe20007ffe0ff */
[----:B------:R-:W-:-:S05]  /*1b40*/  VIADD R5, R6, 0xffffff80 ;  /* 0xffffff8006057836 */ /* 0x000fca0000000000 */
[----:B------:R-:W0:Y:S01]  /*1b50*/  I2F.F16 R7, R7 ;  /* 0x0000000700077306 */ /* 0x000e220000200c00 */
[----:B----4-:R-:W-:Y:S02]  /*1b60*/  HADD2.F32 R40, -RZ, R40.H0_H0 ;  /* 0x20000028ff287230 */ /* 0x010fe40000004100 */
[----:B------:R-:W-:-:S05]  /*1b70*/  FFMA.FTZ R43, R26, R39, R43 ;  /* 0x000000271a2b7223 */ /* 0x000fca000001002b */
        /* <DEDUP_REMOVED lines=29> */
[----:B------:R-:W-:Y:S01]  /*1d50*/  IADD3 R5, PT, PT, R5, -0x80, RZ ;  /* 0xffffff8005057810 */ /* 0x000fe20007ffe0ff */
[----:B------:R-:W-:Y:S01]  /*1d60*/  VIADD R6, R6, 0xffffff80 ;  /* 0xffffff8006067836 */ /* 0x000fe20000000000 */
        /* <DEDUP_REMOVED lines=10> */
[----:B------:R-:W-:Y:S02]  /*1e10*/  VIADD R8, R29, 0xffffff80 ;  /* 0xffffff801d087836 */ /* 0x000fe40000000000 */
[----:B0-----:R-:W-:Y:S02]  /*1e20*/  HADD2.F32 R34, -RZ, R24.H0_H0 ;  /* 0x20000018ff227230 */ /* 0x001fe40000004100 */
        /* <DEDUP_REMOVED lines=12> */
[----:B------:R-:W-:Y:S02]  /*1ef0*/  SHF.R.U32.HI R6, RZ, 0x10, R9 ;  /* 0x00000010ff067819 */ /* 0x000fe40000011609 */
[----:B------:R-:W-:Y:S02]  /*1f00*/  LOP3.LUT R34, R34, 0xff, RZ, 0xc0, !PT ;  /* 0x000000ff22227812 */ /* 0x000fe400078ec0ff */
[----:B------:R-:W-:Y:S02]  /*1f10*/  LOP3.LUT R4, R4, 0xff, RZ, 0xc0, !PT ;  /* 0x000000ff04047812 */ /* 0x000fe400078ec0ff */
[----:B------:R-:W-:Y:S01]  /*1f20*/  LOP3.LUT R43, R43, 0xff, RZ, 0xc0, !PT ;  /* 0x000000ff2b2b7812 */ /* 0x000fe200078ec0ff */
[----:B------:R-:W-:Y:S01]  /*1f30*/  IMAD.WIDE R30, R35, 0x4, R30 ;  /* 0x00000004231e7825 */ /* 0x000fe200078e021e */
[----:B------:R-:W-:-:S02]  /*1f40*/  LEA.HI R39, R9, 0xffffff80, RZ, 0x8 ;  /* 0xffffff8009277811 */ /* 0x000fc400078f40ff */
[----:B------:R-:W-:Y:S01]  /*1f50*/  LOP3.LUT R6, R6, 0xff, RZ, 0xc0, !PT ;  /* 0x000000ff06067812 */ /* 0x000fe200078ec0ff */
[----:B------:R-:W-:Y:S01]  /*1f60*/  VIADD R41, R34, 0xffffff80 ;  /* 0xffffff8022297836 */ /* 0x000fe20000000000 */
[----:B------:R-:W-:Y:S02]  /*1f70*/  IADD3 R9, PT, PT, R4, -0x80, RZ ;  /* 0xffffff8004097810 */ /* 0x000fe40007ffe0ff */
[----:B------:R-:W-:Y:S01]  /*1f80*/  IADD3 R43, PT, PT, R43, -0x80, RZ ;  /* 0xffffff802b2b7810 */ /* 0x000fe20007ffe0ff */
[----:B------:R-:W-:Y:S01]  /*1f90*/  HADD2.F32 R42, -RZ, R24.H1_H1 ;  /* 0x30000018ff2a7230 */ /* 0x000fe20000004100 */
[----:B------:R-:W-:Y:S01]  /*1fa0*/  LOP3.LUT R26, R26, 0xff, RZ, 0xc0, !PT ;  /* 0x000000ff1a1a7812 */ /* 0x000fe200078ec0ff */
[----:B------:R-:W-:Y:S02]  /*1fb0*/  VIADD R24, R6, 0xffffff80 ;  /* 0xffffff8006187836 */ /* 0x000fe40000000000 */
[----:B-1----:R-:W-:Y:S01]  /*1fc0*/  HADD2.F32 R44, -RZ, R5.H0_H0 ;  /* 0x20000005ff2c7230 */ /* 0x002fe20000004100 */
[----:B------:R-:W0:Y:S01]  /*1fd0*/  I2F.F16 R9, R9 ;  /* 0x0000000900097306 */ /* 0x000e220000200c00 */
[----:B------:R1:W2:Y:S01]  /*1fe0*/  LDG.E.128.CONSTANT R4, desc[UR6][R30.64] ;  /* 0x000000061e047981 */ /* 0x0002a2000c1e9d00 */
[----:B------:R-:W-:Y:S01]  /*1ff0*/  VIADD R26, R26, 0xffffff80 ;  /* 0xffffff801a1a7836 */ /* 0x000fe20000000000 */
[----:B------:R-:W-:-:S05]  /*2000*/  LEA.HI R36, R10, 0xffffff80, RZ, 0x8 ;  /* 0xffffff800a247811 */ /* 0x000fca00078f40ff */
[----:B------:R-:W4:Y:S01]  /*2010*/  I2F.F16 R41, R41 ;  /* 0x0000002900297306 */ /* 0x000f220000200c00 */
[----:B------:R-:W-:-:S07]  /*2020*/  SHF.R.U32.HI R10, RZ, 0x10, R10 ;  /* 0x00000010ff0a7819 */ /* 0x000fce000001160a */
[----:B------:R-:W5:Y:S01]  /*2030*/  I2F.F16 R43, R43 ;  /* 0x0000002b002b7306 */ /* 0x000f620000200c00 */
[----:B------:R-:W-:-:S07]  /*2040*/  LOP3.LUT R10, R10, 0xff, RZ, 0xc0, !PT ;  /* 0x000000ff0a0a7812 */ /* 0x000fce00078ec0ff */
[----:B------:R-:W1:Y:S01]  /*2050*/  I2F.F16 R26, R26 ;  /* 0x0000001a001a7306 */ /* 0x000e620000200c00 */
[----:B------:R-:W-:Y:S02]  /*2060*/  VIADD R10, R10, 0xffffff80 ;  /* 0xffffff800a0a7836 */ /* 0x000fe40000000000 */
        /* <DEDUP_REMOVED lines=11> */
[----:B-1----:R-:W-:Y:S02]  /*2120*/  HADD2.F32 R26, -RZ, R26.H0_H0 ;  /* 0x2000001aff1a7230 */ /* 0x002fe40000004100 */
[----:B------:R-:W-:Y:S01]  /*2130*/  VIADD R9, R9, 0xffffff80 ;  /* 0xffffff8009097836 */ /* 0x000fe20000000000 */
[----:B------:R-:W1:Y:S02]  /*2140*/  I2F.F16 R24, R24 ;  /* 0x0000001800187306 */ /* 0x000e640000200c00 */
[----:B------:R-:W-:Y:S01]  /*2150*/  FFMA.FTZ R29, R26, R45, R29 ;  /* 0x0000002d1a1d7223 */ /* 0x000fe2000001001d */
[----:B------:R-:W-:-:S05]  /*2160*/  LOP3.LUT R26, R13, 0xff, RZ, 0xc0, !PT ;  /* 0x000000ff0d1a7812 */ /* 0x000fca00078ec0ff */
        /* <DEDUP_REMOVED lines=14> */
[----:B------:R-:W-:Y:S01]  /*2250*/  VIADD R42, R10, 0xffffff80 ;  /* 0xffffff800a2a7836 */ /* 0x000fe20000000000 */
[----:B------:R-:W4:Y:S01]  /*2260*/  I2F.F16 R36, R36 ;  /* 0x0000002400247306 */ /* 0x000f220000200c00 */
[----:B------:R-:W-:Y:S02]  /*2270*/  HADD2.F32 R10, -RZ, R25.H1_H1 ;  /* 0x30000019ff0a7230 */ /* 0x000fe40000004100 */
[----:B0-----:R-:W-:Y:S01]  /*2280*/  HADD2.F32 R34, -RZ, R40.H0_H0 ;  /* 0x20000028ff227230 */ /* 0x001fe20000004100 */
[----:B------:R-:W-:Y:S02]  /*2290*/  SHF.R.U32.HI R24, RZ, 0x8, R12 ;  /* 0x00000008ff187819 */ /* 0x000fe4000001160c */
[----:B------:R-:W-:Y:S02]  /*22a0*/  LEA.HI R11, R11, 0xffffff80, RZ, 0x8 ;  /* 0xffffff800b0b7811 */ /* 0x000fe400078f40ff */
[----:B------:R-:W-:Y:S01]  /*22b0*/  FFMA.FTZ R34, R34, R10, R29 ;  /* 0x0000000a22227223 */ /* 0x000fe2000001001d */
[----:B------:R0:W-:Y:S01]  /*22c0*/  I2F.F16 R9, R44 ;  /* 0x0000002c00097306 */ /* 0x0001e20000200c00 */
[----:B-1----:R-:W-:Y:S01]  /*22d0*/  HADD2.F32 R29, -RZ, R39.H0_H0 ;  /* 0x20000027ff1d7230 */ /* 0x002fe20000004100 */
[----:B------:R-:W-:-:S02]  /*22e0*/  LOP3.LUT R24, R24, 0xff, RZ, 0xc0, !PT ;  /* 0x000000ff18187812 */ /* 0x000fc400078ec0ff */
[----:B------:R-:W-:Y:S02]  /*22f0*/  SHF.R.U32.HI R39, RZ, 0x8, R13 ;  /* 0x00000008ff277819 */ /* 0x000fe4000001160d */
[----:B0-----:R-:W-:Y:S02]  /*2300*/  LOP3.LUT R44, R15, 0xff, RZ, 0xc0, !PT ;  /* 0x000000ff0f2c7812 */ /* 0x001fe400078ec0ff */
[----:B------:R-:W0:Y:S01]  /*2310*/  I2F.F16 R8, R11 ;  /* 0x0000000b00087306 */ /* 0x000e220000200c00 */
[----:B------:R-:W-:Y:S01]  /*2320*/  FFMA.FTZ R29, R10, R29, R43 ;  /* 0x0000001d0a1d7223 */ /* 0x000fe2000001002b */
[----:B------:R-:W-:Y:S02]  /*2330*/  SHF.R.U32.HI R43, RZ, 0x8, R15 ;  /* 0x00000008ff2b7819 */ /* 0x000fe4000001160f */
[----:B------:R-:W-:Y:S01]  /*2340*/  IADD3 R40, PT, PT, R44, -0x80, RZ ;  /* 0xffffff802c287810 */ /* 0x000fe20007ffe0ff */
[----:B------:R-:W-:-:S03]  /*2350*/  VIADD R24, R24, 0xffffff80 ;  /* 0xffffff8018187836 */ /* 0x000fc60000000000 */
[----:B------:R1:W-:Y:S01]  /*2360*/  I2F.F16 R25, R42 ;  /* 0x0000002a00197306 */ /* 0x0003e20000200c00 */
[----:B----4-:R-:W-:Y:S01]  /*2370*/  HADD2.F32 R36, -RZ, R36.H0_H0 ;  /* 0x20000024ff247230 */ /* 0x010fe20000004100 */
[----:B------:R-:W-:Y:S02]  /*2380*/  LOP3.LUT R39, R39, 0xff, RZ, 0xc0, !PT ;  /* 0x000000ff27277812 */ /* 0x000fe400078ec0ff */
[----:B------:R-:W-:Y:S02]  /*2390*/  LOP3.LUT R43, R43, 0xff, RZ, 0xc0, !PT ;  /* 0x000000ff2b2b7812 */ /* 0x000fe400078ec0ff */
[----:B-1----:R-:W-:Y:S02]  /*23a0*/  SHF.R.U32.HI R42, RZ, 0x8, R14 ;  /* 0x00000008ff2a7819 */ /* 0x002fe4000001160e */
[----:B------:R-:W1:Y:S02]  /*23b0*/  I2F.F16 R11, R46 ;  /* 0x0000002e000b7306 */ /* 0x000e640000200c00 */
[----:B------:R-:W-:Y:S01]  /*23c0*/  LOP3.LUT R42, R42, 0xff, RZ, 0xc0, !PT ;  /* 0x000000ff2a2a7812 */ /* 0x000fe200078ec0ff */
[----:B------:R-:W-:Y:S01]  /*23d0*/  FFMA.FTZ R36, R10, R36, R41 ;  /* 0x000000240a247223 */ /* 0x000fe20000010029 */
[----:B------:R-:W-:-:S04]  /*23e0*/  VIADD R39, R39, 0xffffff80 ;  /* 0xffffff8027277836 */ /* 0x000fc80000000000 */
[----:B------:R-:W4:Y:S01]  /*23f0*/  I2F.F16 R40, R40 ;  /* 0x0000002800287306 */ /* 0x000f220000200c00 */
[----:B------:R-:W-:Y:S01]  /*2400*/  IADD3 R41, PT, PT, R42, -0x80, RZ ;  /* 0xffffff802a297810 */ /* 0x000fe20007ffe0ff */
[----:B------:R-:W-:-:S06]  /*2410*/  VIADD R42, R43, 0xffffff80 ;  /* 0xffffff802b2a7836 */ /* 0x000fcc0000000000 */
        /* <DEDUP_REMOVED lines=26> */
[----:B------:R-:W-:Y:S02]  /*25c0*/  VIADD R31, R8, 0xffffff80 ;  /* 0xffffff80081f7836 */ /* 0x000fe40000000000 */
        /* <DEDUP_REMOVED lines=10> */
[----:B------:R-:W-:Y:S01]  /*2670*/  LOP3.LUT R41, R41, 0xff, RZ, 0xc0, !PT ;  /* 0x000000ff29297812 */ /* 0x000fe200078ec0ff */
[----:B------:R-:W-:-:S04]  /*2680*/  VIADD R42, R42, 0xffffff80 ;  /* 0xffffff802a2a7836 */ /* 0x000fc80000000000 */
[----:B------:R-:W-:Y:S02]  /*2690*/  VIADD R43, R41, 0xffffff80 ;  /* 0xffffff80292b7836 */ /* 0x000fe40000000000 */
[----:B------:R-:W4:Y:S01]  /*26a0*/  I2F.F16 R42, R42 ;  /* 0x0000002a002a7306 */ /* 0x000f220000200c00 */
[----:B0-----:R-:W-:Y:S01]  /*26b0*/  HADD2.F32 R46, -RZ, R31.H0_H0 ;  /* 0x2000001fff2e7230 */ /* 0x001fe20000004100 */
[----:B------:R-:W-:Y:S01]  /*26c0*/  LEA.HI R31, R12, 0xffffff80, RZ, 0x8 ;  /* 0xffffff800c1f7811 */ /* 0x000fe200078f40ff */
[----:B------:R-:W-:-:S05]  /*26d0*/  HADD2.F32 R41, -RZ, R27.H0_H0 ;  /* 0x2000001bff297230 */ /* 0x000fca0000004100 */
[----:B------:R-:W0:Y:S01]  /*26e0*/  I2F.F16 R43, R43 ;  /* 0x0000002b002b7306 */ /* 0x000e220000200c00 */
[----:B-1----:R-:W-:Y:S01]  /*26f0*/  HADD2.F32 R12, -RZ, R44.H0_H0 ;  /* 0x2000002cff0c7230 */ /* 0x002fe20000004100 */
[----:B------:R-:W-:-:S04]  /*2700*/  LEA.HI R44, R13, 0xffffff80, RZ, 0x8 ;  /* 0xffffff800d2c7811 */ /* 0x000fc800078f40ff */
[----:B------:R-:W-:Y:S02]  /*2710*/  FFMA.FTZ R26, R41, R12, R26 ;  /* 0x0000000c291a7223 */ /* 0x000fe4000001001a */
[----:B------:R-:W1:Y:S01]  /*2720*/  LDS.64 R12, [UR4+0x28] ;  /* 0x00002804ff0c7984 */ /* 0x000e620008000a00 */
[----:B------:R-:W5:Y:S01]  /*2730*/  I2F.F16 R31, R31 ;  /* 0x0000001f001f7306 */ /* 0x000f620000200c00 */
[----:B------:R-:W-:Y:S01]  /*2740*/  LEA.HI R14, R14, 0xffffff80, RZ, 0x8 ;  /* 0xffffff800e0e7811 */ /* 0x000fe200078f40ff */
[----:B----4-:R-:W-:Y:S01]  /*2750*/  HADD2.F32 R42, -RZ, R42.H0_H0 ;  /* 0x2000002aff2a7230 */ /* 0x010fe20000004100 */
[----:B------:R-:W-:Y:S01]  /*2760*/  LEA.HI R15, R15, 0xffffff80, RZ, 0x8 ;  /* 0xffffff800f0f7811 */ /* 0x000fe200078f40ff */
[----:B0-----:R-:W-:Y:S02]  /*2770*/  HADD2.F32 R43, -RZ, R43.H0_H0 ;  /* 0x2000002bff2b7230 */ /* 0x001fe40000004100 */
[----:B------:R-:W-:Y:S01]  /*2780*/  FFMA.FTZ R39, R46, R41, R39 ;  /* 0x000000292e277223 */ /* 0x000fe20000010027 */
[C---:B------:R-:W-:Y:S01]  /*2790*/  FFMA.FTZ R30, R41.reuse, R42, R30 ;  /* 0x0000002a291e7223 */ /* 0x040fe2000001001e */
[----:B------:R-:W0:Y:S01]  /*27a0*/  I2F.F16 R44, R44 ;  /* 0x0000002c002c7306 */ /* 0x000e220000200c00 */
[----:B------:R-:W-:Y:S01]  /*27b0*/  FFMA.FTZ R40, R41, R43, R40 ;  /* 0x0000002b29287223 */ /* 0x000fe20000010028 */
[----:B------:R-:W-:Y:S01]  /*27c0*/  LOP3.LUT R41, R16, 0xff, RZ, 0xc0, !PT ;  /* 0x000000ff10297812 */ /* 0x000fe200078ec0ff */
[----:B------:R-:W-:-:S05]  /*27d0*/  HADD2.F32 R27, -RZ, R27.H1_H1 ;  /* 0x3000001bff1b7230 */ /* 0x000fca0000004100 */
[----:B------:R-:W4:Y:S01]  /*27e0*/  I2F.F16 R14, R14 ;  /* 0x0000000e000e7306 */ /* 0x000f220000200c00 */
[----:B-----5:R-:W-:Y:S01]  /*27f0*/  HADD2.F32 R42, -RZ, R31.H0_H0 ;  /* 0x2000001fff2a7230 */ /* 0x020fe20000004100 */
[----:B------:R-:W-:-:S06]  /*2800*/  IADD3 R31, PT, PT, R41, -0x80, RZ ;  /* 0xffffff80291f7810 */ /* 0x000fcc0007ffe0ff */
[----:B------:R-:W5:Y:S01]  /*2810*/  I2F.F16 R15, R15 ;  /* 0x0000000f000f7306 */ /* 0x000f620000200c00 */
[----:B------:R-:W-:Y:S01]  /*2820*/  LOP3.LUT R41, R17, 0xff, RZ, 0xc0, !PT ;  /* 0x000000ff11297812 */ /* 0x000fe200078ec0ff */
[----:B------:R-:W-:-:S04]  /*2830*/  FFMA.FTZ R39, R42, R27, R39 ;  /* 0x0000001b2a277223 */ /* 0x000fc80000010027 */
[----:B------:R-:W-:Y:S02]  /*2840*/  VIADD R42, R41, 0xffffff80 ;  /* 0xffffff80292a7836 */ /* 0x000fe40000000000 */
[----:B------:R-:W1:Y:S01]  /*2850*/  I2F.F16 R31, R31 ;  /* 0x0000001f001f7306 */ /* 0x000e620000200c00 */
[----:B0-----:R-:W-:Y:S02]  /*2860*/  HADD2.F32 R44, -RZ, R44.H0_H0 ;  /* 0x2000002cff2c7230 */ /* 0x001fe40000004100 */
[----:B----4-:R-:W-:Y:S02]  /*2870*/  HADD2.F32 R14, -RZ, R14.H0_H0 ;  /* 0x2000000eff0e7230 */ /* 0x010fe40000004100 */
[----:B-----5:R-:W-:-:S03]  /*2880*/  HADD2.F32 R15, -RZ, R15.H0_H0 ;  /* 0x2000000fff0f7230 */ /* 0x020fc60000004100 */
[----:B------:R-:W0:Y:S01]  /*2890*/  I2F.F16 R42, R42 ;  /* 0x0000002a002a7306 */ /* 0x000e220000200c00 */
[C---:B------:R-:W-:Y:S01]  /*28a0*/  FFMA.FTZ R41, R27.reuse, R44, R26 ;  /* 0x0000002c1b297223 */ /* 0x040fe2000001001a */
[C---:B------:R-:W-:Y:S01]  /*28b0*/  FFMA.FTZ R14, R27.reuse, R14, R30 ;  /* 0x0000000e1b0e7223 */ /* 0x040fe2000001001e */
[----:B------:R-:W-:Y:S01]  /*28c0*/  FFMA.FTZ R15, R27, R15, R40 ;  /* 0x0000000f1b0f7223 */ /* 0x000fe20000010028 */
[----:B------:R-:W-:Y:S01]  /*28d0*/  LOP3.LUT R27, R19, 0xff, RZ, 0xc0, !PT ;  /* 0x000000ff131b7812 */ /* 0x000fe200078ec0ff */
[----:B-1----:R-:W-:-:S03]  /*28e0*/  HADD2.F32 R30, -RZ, R12.H0_H0 ;  /* 0x2000000cff1e7230 */ /* 0x002fc60000004100 */
[----:B------:R-:W-:Y:S01]  /*28f0*/  IADD3 R27, PT, PT, R27, -0x80, RZ ;  /* 0xffffff801b1b7810 */ /* 0x000fe20007ffe0ff */
[----:B------:R-:W-:Y:S01]  /*2900*/  HADD2.F32 R40, -RZ, R31.H0_H0 ;  /* 0x2000001fff287230 */ /* 0x000fe20000004100 */
[----:B------:R-:W-:-:S04]  /*2910*/  LOP3.LUT R26, R18, 0xff, RZ, 0xc0, !PT ;  /* 0x000000ff121a7812 */ /* 0x000fc800078ec0ff */
[----:B------:R-:W1:Y:S01]  /*2920*/  I2F.F16 R27, R27 ;  /* 0x0000001b001b7306 */ /* 0x000e620000200c00 */
[----:B0-----:R-:W-:Y:S02]  /*2930*/  HADD2.F32 R42, -RZ, R42.H0_H0 ;  /* 0x2000002aff2a7230 */ /* 0x001fe40000004100 */
[----:B------:R-:W-:Y:S01]  /*2940*/  FFMA.FTZ R39, R40, R30, R39 ;  /* 0x0000001e28277223 */ /* 0x000fe20000010027 */
[----:B------:R-:W-:Y:S01]  /*2950*/  SHF.R.U32.HI R40, RZ, 0x8, R16 ;  /* 0x00000008ff287819 */ /* 0x000fe20000011610 */
[----:B------:R-:W-:Y:S02]  /*2960*/  VIADD R43, R26, 0xffffff80 ;  /* 0xffffff801a2b7836 */ /* 0x000fe40000000000 */
[----:B------:R-:W-:Y:S01]  /*2970*/  FFMA.FTZ R41, R30, R42, R41 ;  /* 0x0000002a1e297223 */ /* 0x000fe20000010029 */
[----:B------:R-:W-:-:S03]  /*2980*/  LOP3.LUT R42, R40, 0xff, RZ, 0xc0, !PT ;  /* 0x000000ff282a7812 */ /* 0x000fc600078ec0ff */
[----:B------:R-:W0:Y:S02]  /*2990*/  I2F.F16 R43, R43 ;  /* 0x0000002b002b7306 */ /* 0x000e240000200c00 */
[----:B------:R-:W-:Y:S02]  /*29a0*/  VIADD R42, R42, 0xffffff80 ;  /* 0xffffff802a2a7836 */ /* 0x000fe40000000000 */
[----:B-1----:R-:W-:-:S04]  /*29b0*/  HADD2.F32 R27, -RZ, R27.H0_H0 ;  /* 0x2000001bff1b7230 */ /* 0x002fc80000004100 */
        /* <DEDUP_REMOVED lines=22> */
[----:B------:R-:W-:Y:S01]  /*2b20*/  SHF.R.U32.HI R16, RZ, 0x10, R16 ;  /* 0x00000010ff107819 */ /* 0x000fe20000011610 */
[----:B------:R-:W-:Y:S01]  /*2b30*/  VIADD R12, R12, 0xffffff80 ;  /* 0xffffff800c0c7836 */ /* 0x000fe20000000000 */
[----:B------:R-:W-:Y:S02]  /*2b40*/  LOP3.LUT R17, R17, 0xff, RZ, 0xc0, !PT ;  /* 0x000000ff11117812 */ /* 0x000fe400078ec0ff */
[----:B------:R-:W-:Y:S02]  /*2b50*/  IADD3 R42, PT, PT, R42, -0x80, RZ ;  /* 0xffffff802a2a7810 */ /* 0x000fe40007ffe0ff */
[----:B------:R-:W-:Y:S02]  /*2b60*/  LOP3.LUT R18, R18, 0xff, RZ, 0xc0, !PT ;  /* 0x000000ff12127812 */ /* 0x000fe400078ec0ff */
[----:B------:R-:W-:-:S02]  /*2b70*/  LOP3.LUT R43, R43, 0xff, RZ, 0xc0, !PT ;  /* 0x000000ff2b2b7812 */ /* 0x000fc400078ec0ff */
[----:B------:R-:W-:Y:S01]  /*2b80*/  LOP3.LUT R16, R16, 0xff, RZ, 0xc0, !PT ;  /* 0x000000ff10107812 */ /* 0x000fe200078ec0ff */
[----:B------:R-:W-:Y:S02]  /*2b90*/  VIADD R17, R17, 0xffffff80 ;  /* 0xffffff8011117836 */ /* 0x000fe40000000000 */
[----:B0-----:R-:W-:Y:S01]  /*2ba0*/  HADD2.F32 R44, -RZ, R27.H0_H0 ;  /* 0x2000001bff2c7230 */ /* 0x001fe20000004100 */
[----:B------:R-:W0:Y:S01]  /*2bb0*/  I2F.F16 R12, R12 ;  /* 0x0000000c000c7306 */ /* 0x000e220000200c00 */
[----:B------:R-:W-:Y:S02]  /*2bc0*/  VIADD R18, R18, 0xffffff80 ;  /* 0xffffff8012127836 */ /* 0x000fe40000000000 */
[----:B------:R-:W-:Y:S02]  /*2bd0*/  VIADD R27, R43, 0xffffff80 ;  /* 0xffffff802b1b7836 */ /* 0x000fe40000000000 */
[----:B------:R-:W-:-:S03]  /*2be0*/  VIADD R16, R16, 0xffffff80 ;  /* 0xffffff8010107836 */ /* 0x000fc60000000000 */
[----:B------:R-:W1:Y:S08]  /*2bf0*/  I2F.F16 R42, R42 ;  /* 0x0000002a002a7306 */ /* 0x000e700000200c00 */
[----:B------:R-:W4:Y:S08]  /*2c00*/  I2F.F16 R17, R17 ;  /* 0x0000001100117306 */ /* 0x000f300000200c00 */
[----:B------:R-:W5:Y:S08]  /*2c10*/  I2F.F16 R18, R18 ;  /* 0x0000001200127306 */ /* 0x000f700000200c00 */
[----:B------:R-:W2:Y:S08]  /*2c20*/  I2F.F16 R27, R27 ;  /* 0x0000001b001b7306 */ /* 0x000eb00000200c00 */
[----:B------:R-:W2:Y:S01]  /*2c30*/  I2F.F16 R16, R16 ;  /* 0x0000001000107306 */ /* 0x000ea20000200c00 */
[----:B0-----:R-:W-:-:S02]  /*2c40*/  HADD2.F32 R43, -RZ, R12.H0_H0 ;  /* 0x2000000cff2b7230 */ /* 0x001fc40000004100 */
[----:B-1----:R-:W-:Y:S02]  /*2c50*/  HADD2.F32 R42, -RZ, R42.H0_H0 ;  /* 0x2000002aff2a7230 */ /* 0x002fe40000004100 */
[C---:B------:R-:W-:Y:S01]  /*2c60*/  FFMA.FTZ R41, R30.reuse, R44, R41 ;  /* 0x0000002c1e297223 */ /* 0x040fe20000010029 */
[----:B------:R-:W-:Y:S01]  /*2c70*/  LEA.HI R12, R19, 0xffffff80, RZ, 0x8 ;  /* 0xffffff80130c7811 */ /* 0x000fe200078f40ff */
[----:B------:R-:W-:Y:S01]  /*2c80*/  HADD2.F32 R44, -RZ, R13.H0_H0 ;  /* 0x2000000dff2c7230 */ /* 0x000fe20000004100 */
[----:B------:R-:W0:Y:S01]  /*2c90*/  I2F.F16 R26, R26 ;  /* 0x0000001a001a7306 */ /* 0x000e220000200c00 */
[----:B----4-:R-:W-:Y:S02]  /*2ca0*/  HADD2.F32 R17, -RZ, R17.H0_H0 ;  /* 0x20000011ff117230 */ /* 0x010fe40000004100 */
[C---:B------:R-:W-:Y:S01]  /*2cb0*/  FFMA.FTZ R14, R30.reuse, R43, R14 ;  /* 0x0000002b1e0e7223 */ /* 0x040fe2000001000e */
[----:B------:R-:W-:Y:S01]  /*2cc0*/  FFMA.FTZ R15, R30, R42, R15 ;  /* 0x0000002a1e0f7223 */ /* 0x000fe2000001000f */
[----:B-----5:R-:W-:-:S02]  /*2cd0*/  HADD2.F32 R19, -RZ, R18.H0_H0 ;  /* 0x20000012ff137230 */ /* 0x020fc40000004100 */
[----:B--2---:R-:W-:Y:S02]  /*2ce0*/  HADD2.F32 R46, -RZ, R27.H0_H0 ;  /* 0x2000001bff2e7230 */ /* 0x004fe40000004100 */
[----:B------:R-:W-:Y:S01]  /*2cf0*/  HADD2.F32 R16, -RZ, R16.H0_H0 ;  /* 0x20000010ff107230 */ /* 0x000fe20000004100 */
[----:B------:R-:W-:Y:S01]  /*2d00*/  I2F.F16 R31, R31 ;  /* 0x0000001f001f7306 */ /* 0x000fe20000200c00 */
[C---:B------:R-:W-:Y:S01]  /*2d10*/  FFMA.FTZ R42, R44.reuse, R17, R41 ;  /* 0x000000112c2a7223 */ /* 0x040fe20000010029 */
[C---:B------:R-:W-:Y:S01]  /*2d20*/  FFMA.FTZ R18, R44.reuse, R19, R14 ;  /* 0x000000132c127223 */ /* 0x040fe2000001000e */
[----:B------:R-:W-:Y:S01]  /*2d30*/  FFMA.FTZ R41, R44, R46, R15 ;  /* 0x0000002e2c297223 */ /* 0x000fe2000001000f */
[----:B------:R-:W-:Y:S01]  /*2d40*/  FFMA.FTZ R16, R16, R44, R39 ;  /* 0x0000002c10107223 */ /* 0x000fe20000010027 */
[----:B------:R-:W1:Y:S01]  /*2d50*/  LDS.64 R14, [UR4+0x30] ;  /* 0x00003004ff0e7984 */ /* 0x000e620008000a00 */
[----:B------:R-:W-:Y:S02]  /*2d60*/  LEA.HI R39, R5, 0xffffff80, RZ, 0x8 ;  /* 0xffffff8005277811 */ /* 0x000fe400078f40ff */
[----:B------:R-:W2:Y:S01]  /*2d70*/  I2F.F16 R12, R12 ;  /* 0x0000000c000c7306 */ /* 0x000ea20000200c00 */
[----:B------:R-:W-:Y:S01]  /*2d80*/  HADD2.F32 R13, -RZ, R13.H1_H1 ;  /* 0x3000000dff0d7230 */ /* 0x000fe20000004100 */
[----:B------:R-:W-:-:S06]  /*2d90*/  LOP3.LUT R17, R4, 0xff, RZ, 0xc0, !PT ;  /* 0x000000ff04117812 */ /* 0x000fcc00078ec0ff */
[----:B------:R0:W-:Y:S01]  /*2da0*/  I2F.F16 R27, R39 ;  /* 0x00000027001b7306 */ /* 0x0001e20000200c00 */
[----:B------:R-:W-:Y:S02]  /*2db0*/  LOP3.LUT R44, R7, 0xff, RZ, 0xc0, !PT ;  /* 0x000000ff072c7812 */ /* 0x000fe400078ec0ff */
[----:B------:R-:W-:Y:S01]  /*2dc0*/  IADD3 R19, PT, PT, R17, -0x80, RZ ;  /* 0xffffff8011137810 */ /* 0x000fe20007ffe0ff */
[----:B0-----:R-:W-:Y:S01]  /*2dd0*/  HADD2.F32 R39, -RZ, R26.H0_H0 ;  /* 0x2000001aff277230 */ /* 0x001fe20000004100 */
[----:B------:R-:W-:Y:S01]  /*2de0*/  LOP3.LUT R17, R5, 0xff, RZ, 0xc0, !PT ;  /* 0x000000ff05117812 */ /* 0x000fe200078ec0ff */
[----:B--2---:R-:W-:-:S03]  /*2df0*/  HADD2.F32 R12, -RZ, R12.H0_H0 ;  /* 0x2000000cff0c7230 */ /* 0x004fc60000004100 */
[----:B------:R-:W-:Y:S01]  /*2e00*/  FFMA.FTZ R26, R39, R13, R16 ;  /* 0x0000000d271a7223 */ /* 0x000fe20000010010 */
[----:B------:R-:W-:Y:S02]  /*2e10*/  HADD2.F32 R16, -RZ, R31.H0_H0 ;  /* 0x2000001fff107230 */ /* 0x000fe40000004100 */
[----:B------:R-:W-:Y:S01]  /*2e20*/  HADD2.F32 R31, -RZ, R40.H0_H0 ;  /* 0x20000028ff1f7230 */ /* 0x000fe20000004100 */
[----:B------:R-:W-:Y:S02]  /*2e30*/  IADD3 R40, PT, PT, R44, -0x80, RZ ;  /* 0xffffff802c287810 */ /* 0x000fe40007ffe0ff */
[----:B------:R-:W-:Y:S01]  /*2e40*/  LOP3.LUT R43, R6, 0xff, RZ, 0xc0, !PT ;  /* 0x000000ff062b7812 */ /* 0x000fe200078ec0ff */
[----:B------:R-:W-:Y:S01]  /*2e50*/  VIADD R17, R17, 0xffffff80 ;  /* 0xffffff8011117836 */ /* 0x000fe20000000000 */
[----:B------:R-:W0:Y:S01]  /*2e60*/  I2F.F16 R19, R19 ;  /* 0x0000001300137306 */ /* 0x000e220000200c00 */
[C---:B------:R-:W-:Y:S01]  /*2e70*/  FFMA.FTZ R16, R13.reuse, R16, R42 ;  /* 0x000000100d107223 */ /* 0x040fe2000001002a */
[C---:B------:R-:W-:Y:S01]  /*2e80*/  FFMA.FTZ R18, R13.reuse, R31, R18 ;  /* 0x0000001f0d127223 */ /* 0x040fe20000010012 */
[----:B------:R-:W-:Y:S01]  /*2e90*/  FFMA.FTZ R12, R13, R12, R41 ;  /* 0x0000000c0d0c7223 */ /* 0x000fe20000010029 */
[----:B------:R-:W-:Y:S01]  /*2ea0*/  SHF.R.U32.HI R13, RZ, 0x8, R4 ;  /* 0x00000008ff0d7819 */ /* 0x000fe20000011604 */
[----:B------:R-:W-:-:S03]  /*2eb0*/  VIADD R43, R43, 0xffffff80 ;  /* 0xffffff802b2b7836 */ /* 0x000fc60000000000 */
[----:B------:R-:W2:Y:S01]  /*2ec0*/  I2F.F16 R40, R40 ;  /* 0x0000002800287306 */ /* 0x000ea20000200c00 */
[----:B------:R-:W-:-:S07]  /*2ed0*/  LOP3.LUT R13, R13, 0xff, RZ, 0xc0, !PT ;  /* 0x000000ff0d0d7812 */ /* 0x000fce00078ec0ff */
[----:B------:R-:W4:Y:S01]  /*2ee0*/  I2F.F16 R17, R17 ;  /* 0x0000001100117306 */ /* 0x000f220000200c00 */
[----:B------:R-:W-:-:S07]  /*2ef0*/  VIADD R42, R13, 0xffffff80 ;  /* 0xffffff800d2a7836 */ /* 0x000fce0000000000 */
[----:B------:R4:W5:Y:S01]  /*2f00*/  I2F.F16 R39, R43 ;  /* 0x0000002b00277306 */ /* 0x0009620000200c00 */
[----:B------:R-:W-:Y:S01]  /*2f10*/  LEA.HI R30, R4, 0xffffff80, RZ, 0x8 ;  /* 0xffffff80041e7811 */ /* 0x000fe200078f40ff */
[----:B0-----:R-:W-:Y:S01]  /*2f20*/  HADD2.F32 R13, -RZ, R19.H0_H0 ;  /* 0x20000013ff0d7230 */ /* 0x001fe20000004100 */
[----:B------:R-:W-:Y:S01]  /*2f30*/  SHF.R.U32.HI R4, RZ, 0x10, R4 ;  /* 0x00000010ff047819 */ /* 0x000fe20000011604 */
[----:B--2---:R-:W-:Y:S01]  /*2f40*/  HADD2.F32 R19, -RZ, R40.H0_H0 ;  /* 0x20000028ff137230 */ /* 0x004fe20000004100 */
[----:B------:R-:W-:-:S03]  /*2f50*/  SHF.R.U32.HI R40, RZ, 0x8, R5 ;  /* 0x00000008ff287819 */ /* 0x000fc60000011605 */
[----:B------:R-:W0:Y:S01]  /*2f60*/  I2F.F16 R42, R42 ;  /* 0x0000002a002a7306 */ /* 0x000e220000200c00 */
[----:B------:R-:W-:Y:S01]  /*2f70*/  SHF.R.U32.HI R5, RZ, 0x10, R5 ;  /* 0x00000010ff057819 */ /* 0x000fe20000011605 */
[----:B----4-:R-:W-:Y:S01]  /*2f80*/  HADD2.F32 R43, -RZ, R17.H0_H0 ;  /* 0x20000011ff2b7230 */ /* 0x010fe20000004100 */
[----:B------:R-:W-:Y:S01]  /*2f90*/  LOP3.LUT R41, R4, 0xff, RZ, 0xc0, !PT ;  /* 0x000000ff04297812 */ /* 0x000fe200078ec0ff */
[----:B-1----:R-:W-:Y:S01]  /*2fa0*/  HADD2.F32 R4, -RZ, R14.H0_H0 ;  /* 0x2000000eff047230 */ /* 0x002fe20000004100 */
[----:B------:R-:W-:Y:S01]  /*2fb0*/  LOP3.LUT R5, R5, 0xff, RZ, 0xc0, !PT ;  /* 0x000000ff05057812 */ /* 0x000fe200078ec0ff */
[----:B-----5:R-:W-:Y:S01]  /*2fc0*/  HADD2.F32 R17, -RZ, R39.H0_H0 ;  /* 0x20000027ff117230 */ /* 0x020fe20000004100 */
[----:B------:R-:W-:Y:S02]  /*2fd0*/  LOP3.LUT R40, R40, 0xff, RZ, 0xc0, !PT ;  /* 0x000000ff28287812 */ /* 0x000fe400078ec0ff */
[----:B------:R-:W-:Y:S01]  /*2fe0*/  FFMA.FTZ R39, R13, R4, RZ ;  /* 0x000000040d277223 */ /* 0x000fe200000100ff */
[C---:B------:R-:W-:Y:S01]  /*2ff0*/  FFMA.FTZ R13, R4.reuse, R43, RZ ;  /* 0x0000002b040d7223 */ /* 0x040fe200000100ff */
[C---:B------:R-:W-:Y:S01]  /*3000*/  FFMA.FTZ R19, R4.reuse, R19, RZ ;  /* 0x0000001304137223 */ /* 0x040fe200000100ff */
[----:B------:R-:W-:Y:S01]  /*3010*/  FFMA.FTZ R17, R4, R17, RZ ;  /* 0x0000001104117223 */ /* 0x000fe200000100ff */
[----:B------:R-:W-:Y:S01]  /*3020*/  VIADD R4, R5, 0xffffff80 ;  /* 0xffffff8005047836 */ /* 0x000fe20000000000 */
[----:B------:R-:W-:-:S02]  /*3030*/  SHF.R.U32.HI R5, RZ, 0x8, R6 ;  /* 0x00000008ff057819 */ /* 0x000fc40000011606 */
[----:B------:R-:W-:Y:S01]  /*3040*/  SHF.R.U32.HI R43, RZ, 0x8, R7 ;  /* 0x00000008ff2b7819 */ /* 0x000fe20000011607 */
[----:B------:R-:W-:Y:S01]  /*3050*/  HADD2.F32 R14, -RZ, R14.H1_H1 ;  /* 0x3000000eff0e7230 */ /* 0x000fe20000004100 */
[----:B------:R-:W-:Y:S01]  /*3060*/  IADD3 R40, PT, PT, R40, -0x80, RZ ;  /* 0xffffff8028287810 */ /* 0x000fe20007ffe0ff */
[----:B0-----:R-:W-:Y:S01]  /*3070*/  HADD2.F32 R42, -RZ, R42.H0_H0 ;  /* 0x2000002aff2a7230 */ /* 0x001fe20000004100 */
[----:B------:R-:W-:Y:S02]  /*3080*/  LEA.HI R31, R6, 0xffffff80, RZ, 0x8 ;  /* 0xffffff80061f7811 */ /* 0x000fe400078f40ff */
[----:B------:R-:W-:Y:S02]  /*3090*/  LOP3.LUT R5, R5, 0xff, RZ, 0xc0, !PT ;  /* 0x000000ff05057812 */ /* 0x000fe400078ec0ff */
[----:B------:R-:W-:Y:S02]  /*30a0*/  LOP3.LUT R43, R43, 0xff, RZ, 0xc0, !PT ;  /* 0x000000ff2b2b7812 */ /* 0x000fe400078ec0ff */
[----:B------:R-:W-:Y:S01]  /*30b0*/  SHF.R.U32.HI R6, RZ, 0x10, R6 ;  /* 0x00000010ff067819 */ /* 0x000fe20000011606 */
[----:B------:R-:W0:Y:S01]  /*30c0*/  I2F.F16 R40, R40 ;  /* 0x0000002800287306 */ /* 0x000e220000200c00 */
[----:B------:R-:W-:Y:S01]  /*30d0*/  FFMA.FTZ R39, R42, R14, R39 ;  /* 0x0000000e2a277223 */ /* 0x000fe20000010027 */
[----:B------:R-:W-:Y:S01]  /*30e0*/  IADD3 R43, PT, PT, R43, -0x80, RZ ;  /* 0xffffff802b2b7810 */ /* 0x000fe20007ffe0ff */
[----:B------:R-:W-:Y:S01]  /*30f0*/  VIADD R42, R5, 0xffffff80 ;  /* 0xffffff80052a7836 */ /* 0x000fe20000000000 */
[----:B------:R-:W-:Y:S01]  /*3100*/  LOP3.LUT R6, R6, 0xff, RZ, 0xc0, !PT ;  /* 0x000000ff06067812 */ /* 0x000fe200078ec0ff */
[----:B------:R-:W-:-:S03]  /*3110*/  VIADD R41, R41, 0xffffff80 ;  /* 0xffffff8029297836 */ /* 0x000fc60000000000 */
[----:B------:R-:W1:Y:S01]  /*3120*/  I2F.F16 R43, R43 ;  /* 0x0000002b002b7306 */ /* 0x000e620000200c00 */
[----:B------:R-:W-:Y:S01]  /*3130*/  VIADD R5, R6, 0xffffff80 ;  /* 0xffffff8006057836 */ /* 0x000fe20000000000 */
[----:B------:R-:W-:-:S06]  /*3140*/  SHF.R.U32.HI R6, RZ, 0x10, R7 ;  /* 0x00000010ff067819 */ /* 0x000fcc0000011607 */
[----:B------:R-:W2:Y:S01]  /*3150*/  I2F.F16 R42, R42 ;  /* 0x0000002a002a7306 */ /* 0x000ea20000200c00 */
[----:B------:R-:W-:Y:S01]  /*3160*/  LOP3.LUT R6, R6, 0xff, RZ, 0xc0, !PT ;  /* 0x000000ff06067812 */ /* 0x000fe200078ec0ff */
[----:B0-----:R-:W-:-:S04]  /*3170*/  HADD2.F32 R40, -RZ, R40.H0_H0 ;  /* 0x20000028ff287230 */ /* 0x001fc80000004100 */
[----:B------:R-:W-:Y:S02]  /*3180*/  VIADD R6, R6, 0xffffff80 ;  /* 0xffffff8006067836 */ /* 0x000fe40000000000 */
        /* <DEDUP_REMOVED lines=30> */
[C---:B------:R-:W-:Y:S02]  /*3370*/  FFMA.FTZ R19, R14.reuse, R30, R41 ;  /* 0x0000001e0e137223 */ /* 0x040fe40000010029 */
[----:B------:R-:W-:Y:S01]  /*3380*/  FFMA.FTZ R14, R14, R40, R43 ;  /* 0x000000280e0e7223 */ /* 0x000fe2000001002b */
[----:B------:R-:W-:Y:S01]  /*3390*/  IADD3 R40, PT, PT, R4, -0x80, RZ ;  /* 0xffffff8004287810 */ /* 0x000fe20007ffe0ff */
[----:B------:R-:W-:Y:S01]  /*33a0*/  HADD2.F32 R30, -RZ, R0.H0_H0 ;  /* 0x20000000ff1e7230 */ /* 0x000fe20000004100 */
[----:B------:R-:W-:Y:S01]  /*33b0*/  LOP3.LUT R4, R9, 0xff, RZ, 0xc0, !PT ;  /* 0x000000ff09047812 */ /* 0x000fe200078ec0ff */
[----:B------:R-:W-:-:S02]  /*33c0*/  HADD2.F32 R39, -RZ, R2.H0_H0 ;  /* 0x20000002ff277230 */ /* 0x000fc40000004100 */
[----:B------:R-:W-:Y:S02]  /*33d0*/  HADD2.F32 R31, -RZ, R3.H0_H0 ;  /* 0x20000003ff1f7230 */ /* 0x000fe40000004100 */
[----:B------:R-:W-:Y:S01]  /*33e0*/  FMUL.FTZ R23, R23, R30 ;  /* 0x0000001e17177220 */ /* 0x000fe20000410000 */
[----:B------:R-:W-:Y:S02]  /*33f0*/  VIADD R41, R4, 0xffffff80 ;  /* 0xffffff8004297836 */ /* 0x000fe40000000000 */
        /* <DEDUP_REMOVED lines=16> */
[----:B-1----:R-:W-:Y:S02]  /*3500*/  SHF.R.U32.HI R41, RZ, 0x8, R8 ;  /* 0x00000008ff297819 */ /* 0x002fe40000011608 */
[----:B------:R-:W-:Y:S02]  /*3510*/  PRMT R21, R21, 0x5410, R28 ;  /* 0x0000541015157816 */ /* 0x000fe4000000001c */
[----:B------:R-:W-:Y:S01]  /*3520*/  LOP3.LUT R45, R41, 0xff, RZ, 0xc0, !PT ;  /* 0x000000ff292d7812 */ /* 0x000fe200078ec0ff */
[----:B------:R-:W1:Y:S01]  /*3530*/  I2F.F16 R40, R40 ;  /* 0x0000002800287306 */ /* 0x000e620000200c00 */
[----:B------:R-:W-:Y:S01]  /*3540*/  PRMT R29, R29, 0x5410, R43 ;  /* 0x000054101d1d7816 */ /* 0x000fe2000000002b */
[----:B------:R-:W-:Y:S01]  /*3550*/  HFMA2 R28, R21, 1, 1, RZ ;  /* 0x3c003c00151c7831 */ /* 0x000fe200000000ff */
[----:B------:R-:W-:-:S02]  /*3560*/  LEA.HI R17, R8, 0xffffff80, RZ, 0x8 ;  /* 0xffffff8008117811 */ /* 0x000fc400078f40ff */
[----:B------:R-:W-:Y:S01]  /*3570*/  SHF.R.U32.HI R44, RZ, 0x10, R8 ;  /* 0x00000010ff2c7819 */ /* 0x000fe20000011608 */
[----:B------:R-:W-:Y:S01]  /*3580*/  VIADD R8, R45, 0xffffff80 ;  /* 0xffffff802d087836 */ /* 0x000fe20000000000 */
[----:B------:R-:W-:Y:S01]  /*3590*/  LEA.HI R6, R9, 0xffffff80, RZ, 0x8 ;  /* 0xffffff8009067811 */ /* 0x000fe200078f40ff */
[----:B------:R-:W-:Y:S01]  /*35a0*/  FMUL.FTZ R36, R39, R36 ;  /* 0x0000002427247220 */ /* 0x000fe20000410000 */
[----:B------:R-:W-:Y:S01]  /*35b0*/  FMUL.FTZ R33, R31, R33 ;  /* 0x000000211f217220 */ /* 0x000fe20000410000 */
[--C-:B------:R-:W-:Y:S02]  /*35c0*/  SHF.R.U32.HI R45, RZ, 0x8, R9.reuse ;  /* 0x00000008ff2d7819 */ /* 0x100fe40000011609 */
[----:B------:R-:W-:Y:S01]  /*35d0*/  SHF.R.U32.HI R21, RZ, 0x10, R9 ;  /* 0x00000010ff157819 */ /* 0x000fe20000011609 */
[----:B------:R-:W-:Y:S01]  /*35e0*/  HADD2 R9, R29, R28 ;  /* 0x0000001c1d097230 */ /* 0x000fe20000000000 */
[----:B------:R-:W-:Y:S02]  /*35f0*/  SHF.R.U32.HI R28, RZ, 0x8, R10 ;  /* 0x00000008ff1c7819 */ /* 0x000fe4000001160a */
[----:B------:R-:W-:-:S02]  /*3600*/  F2FP.F16.F32.PACK_AB R36, RZ, R36 ;  /* 0x00000024ff24723e */ /* 0x000fc400000000ff */
[----:B------:R-:W-:Y:S02]  /*3610*/  F2FP.F16.F32.PACK_AB R33, RZ, R33 ;  /* 0x00000021ff21723e */ /* 0x000fe400000000ff */
[----:B------:R-:W-:Y:S02]  /*3620*/  PRMT R23, R23, 0x5410, R34 ;  /* 0x0000541017177816 */ /* 0x000fe40000000022 */
[----:B------:R-:W-:Y:S02]  /*3630*/  LOP3.LUT R28, R28, 0xff, RZ, 0xc0, !PT ;  /* 0x000000ff1c1c7812 */ /* 0x000fe400078ec0ff */
[----:B------:R-:W-:Y:S01]  /*3640*/  PRMT R36, R36, 0x5410, R33 ;  /* 0x0000541024247816 */ /* 0x000fe20000000021 */
[----:B------:R-:W-:Y:S01]  /*3650*/  HFMA2 R23, R23, 1, 1, RZ ;  /* 0x3c003c0017177831 */ /* 0x000fe200000000ff */
[----:B------:R-:W-:Y:S01]  /*3660*/  SHF.R.U32.HI R29, RZ, 0x10, R10 ;  /* 0x00000010ff1d7819 */ /* 0x000fe2000001160a */
[----:B------:R-:W-:Y:S02]  /*3670*/  VIADD R34, R28, 0xffffff80 ;  /* 0xffffff801c227836 */ /* 0x000fe40000000000 */
[----:B-1----:R-:W-:-:S02]  /*3680*/  HADD2.F32 R40, -RZ, R40.H0_H0 ;  /* 0x20000028ff287230 */ /* 0x002fc40000004100 */
[----:B0-----:R-:W-:Y:S02]  /*3690*/  HADD2.F32 R28, -RZ, R4.H0_H0 ;  /* 0x20000004ff1c7230 */ /* 0x001fe40000004100 */
[----:B------:R-:W-:Y:S01]  /*36a0*/  HFMA2 R23, R36, 1, 1, R23 ;  /* 0x3c003c0024177831 */ /* 0x000fe20000000017 */
[----:B------:R-:W-:Y:S02]  /*36b0*/  LOP3.LUT R36, R29, 0xff, RZ, 0xc0, !PT ;  /* 0x000000ff1d247812 */ /* 0x000fe400078ec0ff */
[----:B------:R-:W-:Y:S01]  /*36c0*/  LOP3.LUT R42, R10, 0xff, RZ, 0xc0, !PT ;  /* 0x000000ff0a2a7812 */ /* 0x000fe200078ec0ff */
[----:B------:R-:W-:Y:S01]  /*36d0*/  FFMA.FTZ R33, R40, R28, R7 ;  /* 0x0000001c28217223 */ /* 0x000fe20000010007 */
[--C-:B------:R-:W-:Y:S02]  /*36e0*/  SHF.R.U32.HI R40, RZ, 0x8, R11.reuse ;  /* 0x00000008ff287819 */ /* 0x100fe4000001160b */
[----:B------:R-:W-:Y:S01]  /*36f0*/  IADD3 R7, PT, PT, R36, -0x80, RZ ;  /* 0xffffff8024077810 */ /* 0x000fe20007ffe0ff */
[----:B------:R-:W-:Y:S01]  /*3700*/  VIADD R42, R42, 0xffffff80 ;  /* 0xffffff802a2a7836 */ /* 0x000fe20000000000 */
[----:B------:R-:W-:-:S02]  /*3710*/  SHF.R.U32.HI R36, RZ, 0x10, R11 ;  /* 0x00000010ff247819 */ /* 0x000fc4000001160b */
[----:B------:R-:W-:Y:S02]  /*3720*/  LOP3.LUT R40, R40, 0xff, RZ, 0xc0, !PT ;  /* 0x000000ff28287812 */ /* 0x000fe400078ec0ff */
[----:B------:R-:W-:Y:S02]  /*3730*/  LOP3.LUT R45, R45, 0xff, RZ, 0xc0, !PT ;  /* 0x000000ff2d2d7812 */ /* 0x000fe400078ec0ff */
[----:B------:R-:W-:Y:S02]  /*3740*/  LOP3.LUT R44, R44, 0xff, RZ, 0xc0, !PT ;  /* 0x000000ff2c2c7812 */ /* 0x000fe400078ec0ff */
[----:B------:R-:W-:Y:S02]  /*3750*/  LOP3.LUT R43, R21, 0xff, RZ, 0xc0, !PT ;  /* 0x000000ff152b7812 */ /* 0x000fe400078ec0ff */
[----:B------:R-:W-:Y:S01]  /*3760*/  LOP3.LUT R36, R36, 0xff, RZ, 0xc0, !PT ;  /* 0x000000ff24247812 */ /* 0x000fe200078ec0ff */
[----:B------:R-:W0:Y:S01]  /*3770*/  I2F.F16 R42, R42 ;  /* 0x0000002a002a7306 */ /* 0x000e220000200c00 */
[----:B------:R-:W-:Y:S01]  /*3780*/  IADD3 R45, PT, PT, R45, -0x80, RZ ;  /* 0xffffff802d2d7810 */ /* 0x000fe20007ffe0ff */
[----:B------:R-:W-:Y:S01]  /*3790*/  VIADD R40, R40, 0xffffff80 ;  /* 0xffffff8028287836 */ /* 0x000fe20000000000 */
[----:B------:R-:W-:Y:S01]  /*37a0*/  LEA.HI R15, R10, 0xffffff80, RZ, 0x8 ;  /* 0xffffff800a0f7811 */ /* 0x000fe200078f40ff */
[----:B------:R-:W-:-:S02]  /*37b0*/  VIADD R44, R44, 0xffffff80 ;  /* 0xffffff802c2c7836 */ /* 0x000fc40000000000 */
[----:B------:R-:W-:Y:S02]  /*37c0*/  VIADD R10, R43, 0xffffff80 ;  /* 0xffffff802b0a7836 */ /* 0x000fe40000000000 */
[----:B------:R-:W1:Y:S01]  /*37d0*/  I2F.F16 R41, R46 ;  /* 0x0000002e00297306 */ /* 0x000e620000200c00 */
[----:B------:R-:W-:-:S07]  /*37e0*/  HADD2.F32 R43, -RZ, R20.H0_H0 ;  /* 0x20000014ff2b7230 */ /* 0x000fce0000004100 */
[----:B------:R2:W-:Y:S01]  /*37f0*/  I2F.F16 R29, R34 ;  /* 0x00000022001d7306 */ /* 0x0005e20000200c00 */
[----:B------:R-:W-:Y:S01]  /*3800*/  LEA.HI R11, R11, 0xffffff80, RZ, 0x8 ;  /* 0xffffff800b0b7811 */ /* 0x000fe200078f40ff */
[----:B--2---:R-:W-:-:S06]  /*3810*/  VIADD R34, R36, 0xffffff80 ;  /* 0xffffff8024227836 */ /* 0x004fcc0000000000 */
        /* <DEDUP_REMOVED lines=70> */
.L_x_5174:
[----:B------:R-:W-:-:S04]  /*3c80*/  VIMNMX R5, PT, PT, R38, UR9, PT ;  /* 0x0000000926057c48 */ /* 0x000fc8000bfe0100 */
[----:B------:R-:W-:-:S13]  /*3c90*/  ISETP.GT.AND P0, PT, R5, R36, PT ;  /* 0x000000240500720c */ /* 0x000fda0003f04270 */
[----:B------:R-:W-:Y:S05]  /*3ca0*/  @!P0 BRA `(.L_x_5175) ;  /* 0x0000001400d08947 */ /* 0x000fea0003800000 */
[----:B------:R-:W-:Y:S01]  /*3cb0*/  IMAD.MOV.U32 R40, RZ, RZ, R24 ;  /* 0x000000ffff287224 */ /* 0x000fe200078e0018 */
[----:B------:R-:W-:Y:S01]  /*3cc0*/  VIMNMX.U32 R39, PT, PT, R38, UR9, PT ;  /* 0x0000000926277c48 */ /* 0x000fe2000bfe0000 */
[----:B------:R-:W-:-:S07]  /*3cd0*/  IMAD.MOV.U32 R41, RZ, RZ, R25 ;  /* 0x000000ffff297224 */ /* 0x000fce00078e0019 */
.L_x_5176:
        /* <DEDUP_REMOVED lines=343> */
[----:B------:R-:W-:Y:S02]  /*5250*/  HADD2 R21, R21, -1056, -1056 ;  /* 0xe420e42015157430 */ /* 0x000fe40000000000 */
[----:B------:R-:W-:Y:S02]  /*5260*/  IMAD.MOV.U32 R24, RZ, RZ, R40 ;  /* 0x000000ffff187224 */ /* 0x000fe400078e0028 */
[----:B------:R-:W-:Y:S02]  /*5270*/  HADD2 R23, R23, -1056, -1056 ;  /* 0xe420e42017177430 */ /* 0x000fe40000000000 */
[----:B------:R-:W-:Y:S02]  /*5280*/  IMAD.MOV.U32 R25, RZ, RZ, R41 ;  /* 0x000000ffff197224 */ /* 0x000fe400078e0029 */
[----:B------:R-:W-:-:S02]  /*5290*/  HFMA2 R12, R19, R6, R12 ;  /* 0x00000006130c7231 */ /* 0x000fc4000000000c */
[----:B------:R-:W-:Y:S02]  /*52a0*/  HFMA2 R14, R21, R6, R14 ;  /* 0x00000006150e7231 */ /* 0x000fe4000000000e */
[----:B------:R-:W-:Y:S02]  /*52b0*/  HADD2 R17, R17, -1056, -1056 ;  /* 0xe420e42011117430 */ /* 0x000fe40000000000 */
        /* <DEDUP_REMOVED lines=19> */
.L_x_5175:
[----:B------:R-:W1:Y:S01]  /*53f0*/  LDC.64 R40, c[0x0][0x3a0] ;  /* 0x0000e800ff287b82 */ /* 0x000e620000000a00 */
[----:B------:R-:W-:Y:S01]  /*5400*/  VIMNMX R38, PT, PT, R38, UR12, PT ;  /* 0x0000000c26267c48 */ /* 0x000fe2000bfe0100 */
[----:B------:R-:W-:-:S03]  /*5410*/  IMAD R37, R35, UR8, R37 ;  /* 0x0000000823257c24 */ /* 0x000fc6000f8e0225 */
[----:B------:R-:W-:Y:S01]  /*5420*/  ISETP.GT.AND P0, PT, R38, R36, PT ;  /* 0x000000242600720c */ /* 0x000fe20003f04270 */
[----:B-1----:R-:W-:-:S12]  /*5430*/  IMAD.WIDE R40, R37, 0x2, R40 ;  /* 0x0000000225287825 */ /* 0x002fd800078e0228 */
[----:B------:R-:W-:Y:S05]  /*5440*/  @!P0 BRA `(.L_x_5177) ;  /* 0x0000001400588947 */ /* 0x000fea0003800000 */
.L_x_5178:
[----:B------:R-:W2:Y:S01]  /*5450*/  LDG.E.128.CONSTANT R4, desc[UR6][R24.64] ;  /* 0x0000000618047981 */ /* 0x000ea2000c1e9d00 */
[----:B------:R-:W-:-:S03]  /*5460*/  IMAD.WIDE R26, R35, 0x4, R24 ;  /* 0x00000004231a7825 */ /* 0x000fc600078e0218 */
[----:B------:R-:W1:Y:S04]  /*5470*/  LDS.128 R20, [UR4] ;  /* 0x00000004ff147984 */ /* 0x000e680008000c00 */
[----:B------:R-:W3:Y:S01]  /*5480*/  LDG.E.128.CONSTANT R8, desc[UR6][R26.64] ;  /* 0x000000061a087981 */ /* 0x000ee2000c1e9d00 */
[----:B------:R-:W-:-:S05]  /*5490*/  IMAD.WIDE R28, R35, 0x4, R26 ;  /* 0x00000004231c7825 */ /* 0x000fca00078e021a */
[----:B------:R-:W4:Y:S01]  /*54a0*/  LDG.E.128.CONSTANT R12, desc[UR6][R28.64] ;  /* 0x000000061c0c7981 */ /* 0x000f22000c1e9d00 */
[----:B------:R-:W-:-:S05]  /*54b0*/  IMAD.WIDE R42, R35, 0x4, R28 ;  /* 0x00000004232a7825 */ /* 0x000fca00078e021c */
[----:B------:R5:W4:Y:S01]  /*54c0*/  LDG.E.128.CONSTANT R16, desc[UR6][R42.64] ;  /* 0x000000062a107981 */ /* 0x000b22000c1e9d00 */
[----:B------:R-:W-:-:S04]  /*54d0*/  MOV R30, 0x2800 ;  /* 0x00002800001e7802 */ /* 0x000fc80000000f00 */
[----:B------:R-:W-:Y:S01]  /*54e0*/  PRMT R0, R0, 0x5410, R30 ;  /* 0x0000541000007816 */ /* 0x000fe2000000001e */
[----:B-----5:R-:W-:Y:S01]  /*54f0*/  IMAD.WIDE R42, R35, 0x4, R42 ;  /* 0x00000004232a7825 */ /* 0x020fe200078e022a */
[----:B--2---:R-:W-:Y:S02]  /*5500*/  LOP3.LUT R24, R6, 0x1f001f, RZ, 0xc0, !PT ;  /* 0x001f001f06187812 */ /* 0x004fe400078ec0ff */
[----:B------:R-:W-:Y:S02]  /*5510*/  LOP3.LUT R25, R7, 0x1f001f, RZ, 0xc0, !PT ;  /* 0x001f001f07197812 */ /* 0x000fe400078ec0ff */
[----:B------:R-:W-:Y:S02]  /*5520*/  LOP3.LUT R29, R24, 0x64006400, RZ, 0xfc, !PT ;  /* 0x64006400181d7812 */ /* 0x000fe400078efcff */
[----:B------:R-:W-:Y:S02]  /*5530*/  LOP3.LUT R28, R25, 0x64006400, RZ, 0xfc, !PT ;  /* 0x64006400191c7812 */ /* 0x000fe400078efcff */
[----:B------:R-:W2:Y:S01]  /*5540*/  LDG.E.128.CONSTANT R24, desc[UR6][R42.64] ;  /* 0x000000062a187981 */ /* 0x000ea2000c1e9d00 */
        /* <DEDUP_REMOVED lines=8> */
[----:B-1----:R-:W-:Y:S01]  /*55d0*/  HFMA2 R39, R39, R20, RZ ;  /* 0x0000001427277231 */ /* 0x002fe200000000ff */
[----:B------:R-:W-:Y:S01]  /*55e0*/  LOP3.LUT R31, R31, 0x64006400, RZ, 0xfc, !PT ;  /* 0x640064001f1f7812 */ /* 0x000fe200078efcff */
[----:B------:R-:W-:-:S02]  /*55f0*/  HFMA2 R37, R37, R0.H1_H1, -48, -48 ;  /* 0xd200d20025257431 */ /* 0x000fc40000060000 */
[----:B------:R-:W-:Y:S02]  /*5600*/  HADD2 R30, R30, -1040, -1040 ;  /* 0xe410e4101e1e7430 */ /* 0x000fe40000000000 */
[----:B------:R-:W-:Y:S02]  /*5610*/  HADD2 R29, R29, -1040, -1040 ;  /* 0xe410e4101d1d7430 */ /* 0x000fe40000000000 */
[----:B------:R-:W-:Y:S02]  /*5620*/  HFMA2 R39, R37, R21, R39 ;  /* 0x0000001525277231 */ /* 0x000fe40000000027 */
[----:B------:R-:W-:Y:S01]  /*5630*/  HADD2 R28, R28, -1040, -1040 ;  /* 0xe410e4101c1c7430 */ /* 0x000fe20000000000 */
[----:B------:R-:W-:Y:S01]  /*5640*/  SHF.R.U32.HI R37, RZ, 0xa, R4 ;  /* 0x0000000aff257819 */ /* 0x000fe20000011604 */
[----:B------:R-:W-:Y:S02]  /*5650*/  HFMA2 R30, R30, R20, RZ.H0_H0 ;  /* 0x000000141e1e7231 */ /* 0x000fe400000400ff */
[----:B------:R-:W-:-:S02]  /*5660*/  HFMA2 R31, R31, R0.H1_H1, -48, -48 ;  /* 0xd200d2001f1f7431 */ /* 0x000fc40000060000 */
[-C--:B------:R-:W-:Y:S02]  /*5670*/  HFMA2 R29, R29, R20.reuse, RZ ;  /* 0x000000141d1d7231 */ /* 0x080fe400000000ff */
[----:B------:R-:W-:Y:S01]  /*5680*/  HFMA2 R28, R28, R20, RZ.H0_H0 ;  /* 0x000000141c1c7231 */ /* 0x000fe200000400ff */
[----:B------:R-:W-:Y:S01]  /*5690*/  LOP3.LUT R20, R7, 0x3e003e0, RZ, 0xc0, !PT ;  /* 0x03e003e007147812 */ /* 0x000fe200078ec0ff */
[----:B------:R-:W-:Y:S01]  /*56a0*/  HFMA2 R30, R31, R21, R30 ;  /* 0x000000151f1e7231 */ /* 0x000fe2000000001e */
[----:B------:R-:W-:Y:S02]  /*56b0*/  LOP3.LUT R44, R37, 0x1f001f, RZ, 0xc0, !PT ;  /* 0x001f001f252c7812 */ /* 0x000fe400078ec0ff */
[----:B------:R-:W-:Y:S02]  /*56c0*/  LOP3.LUT R31, R6, 0x3e003e0, RZ, 0xc0, !PT ;  /* 0x03e003e0061f7812 */ /* 0x000fe400078ec0ff */
[----:B------:R-:W-:Y:S02]  /*56d0*/  LOP3.LUT R37, R20, 0x64006400, RZ, 0xfc, !PT ;  /* 0x6400640014257812 */ /* 0x000fe400078efcff */
[----:B------:R-:W-:-:S02]  /*56e0*/  LOP3.LUT R20, R44, 0x64006400, RZ, 0xfc, !PT ;  /* 0x640064002c147812 */ /* 0x000fc400078efcff */
[----:B------:R-:W-:Y:S01]  /*56f0*/  LOP3.LUT R31, R31, 0x64006400, RZ, 0xfc, !PT ;  /* 0x640064001f1f7812 */ /* 0x000fe200078efcff */
[-C--:B------:R-:W-:Y:S02]  /*5700*/  HFMA2 R37, R37, R0.reuse.H1_H1, -48, -48 ;  /* 0xd200d20025257431 */ /* 0x080fe40000060000 */
[----:B------:R-:W-:Y:S02]  /*5710*/  HADD2 R20, R20, -1040, -1040 ;  /* 0xe410e41014147430 */ /* 0x000fe40000000000 */
[----:B------:R-:W-:Y:S02]  /*5720*/  HFMA2 R31, R31, R0.H1_H1, -48, -48 ;  /* 0xd200d2001f1f7431 */ /* 0x000fe40000060000 */
[----:B------:R-:W-:Y:S02]  /*5730*/  HFMA2 R39, R20, R22, R39 ;  /* 0x0000001614277231 */ /* 0x000fe40000000027 */
[-C--:B------:R-:W-:Y:S02]  /*5740*/  HFMA2 R28, R37, R21.reuse, R28 ;  /* 0x00000015251c7231 */ /* 0x080fe4000000001c */
        /* <DEDUP_REMOVED lines=14> */
[----:B------:R-:W-:-:S02]  /*5830*/  HFMA2 R20, R20, R22, R29 ;  /* 0x0000001614147231 */ /* 0x000fc4000000001d */
[----:B------:R-:W-:Y:S01]  /*5840*/  HFMA2 R22, R37, R22, R28 ;  /* 0x0000001625167231 */ /* 0x000fe2000000001c */
[----:B---3--:R-:W-:Y:S02]  /*5850*/  LOP3.LUT R28, R8, 0x1f001f, RZ, 0xc0, !PT ;  /* 0x001f001f081c7812 */ /* 0x008fe400078ec0ff */
[----:B------:R-:W-:Y:S02]  /*5860*/  LOP3.LUT R29, R9, 0x1f001f, RZ, 0xc0, !PT ;  /* 0x001f001f091d7812 */ /* 0x000fe400078ec0ff */
[----:B------:R-:W-:Y:S02]  /*5870*/  LOP3.LUT R28, R28, 0x64006400, RZ, 0xfc, !PT ;  /* 0x640064001c1c7812 */ /* 0x000fe400078efcff */
[----:B------:R-:W-:Y:S02]  /*5880*/  LOP3.LUT R29, R29, 0x64006400, RZ, 0xfc, !PT ;  /* 0x640064001d1d7812 */ /* 0x000fe400078efcff */
[----:B------:R-:W-:Y:S01]  /*5890*/  LOP3.LUT R30, R10, 0x1f001f, RZ, 0xc0, !PT ;  /* 0x001f001f0a1e7812 */ /* 0x000fe200078ec0ff */
[----:B------:R-:W-:-:S02]  /*58a0*/  HADD2 R28, R28, -1040, -1040 ;  /* 0xe410e4101c1c7430 */ /* 0x000fc40000000000 */
[----:B------:R-:W-:Y:S01]  /*58b0*/  HADD2 R29, R29, -1040, -1040 ;  /* 0xe410e4101d1d7430 */ /* 0x000fe20000000000 */
[----:B------:R-:W-:Y:S01]  /*58c0*/  LOP3.LUT R37, R30, 0x64006400, RZ, 0xfc, !PT ;  /* 0x640064001e257812 */ /* 0x000fe200078efcff */
[-C--:B------:R-:W-:Y:S02]  /*58d0*/  HFMA2 R39, R28, R23.reuse, R39 ;  /* 0x000000171c277231 */ /* 0x080fe40000000027 */
[----:B------:R-:W-:Y:S02]  /*58e0*/  HFMA2 R21, R29, R23, R21 ;  /* 0x000000171d157231 */ /* 0x000fe40000000015 */
[----:B------:R-:W1:Y:S01]  /*58f0*/  LDS.128 R28, [UR4+0x10] ;  /* 0x00001004ff1c7984 */ /* 0x000e620008000c00 */
        /* <DEDUP_REMOVED lines=8> */
[----:B------:R-:W-:Y:S01]  /*5980*/  HFMA2 R20, R23, R0.H1_H1, -48, -48 ;  /* 0xd200d20017147431 */ /* 0x000fe20000060000 */
[----:B------:R-:W-:Y:S02]  /*5990*/  LOP3.LUT R44, R9, 0x3e003e0, RZ, 0xc0, !PT ;  /* 0x03e003e0092c7812 */ /* 0x000fe400078ec0ff */
[----:B------:R-:W-:Y:S02]  /*59a0*/  LOP3.LUT R23, R10, 0x3e003e0, RZ, 0xc0, !PT ;  /* 0x03e003e00a177812 */ /* 0x000fe400078ec0ff */
[----:B------:R-:W-:Y:S02]  /*59b0*/  LOP3.LUT R45, R44, 0x64006400, RZ, 0xfc, !PT ;  /* 0x640064002c2d7812 */ /* 0x000fe400078efcff */
[----:B------:R-:W-:Y:S01]  /*59c0*/  LOP3.LUT R23, R23, 0x64006400, RZ, 0xfc, !PT ;  /* 0x6400640017177812 */ /* 0x000fe200078efcff */
[----:B-1----:R-:W-:Y:S01]  /*59d0*/  HFMA2 R20, R20, R28, R39 ;  /* 0x0000001c14147231 */ /* 0x002fe20000000027 */
[----:B------:R-:W-:-:S04]  /*59e0*/  LOP3.LUT R39, R11, 0x3e003e0, RZ, 0xc0, !PT ;  /* 0x03e003e00b277812 */ /* 0x000fc800078ec0ff */
[----:B------:R-:W-:Y:S01]  /*59f0*/  LOP3.LUT R39, R39, 0x64006400, RZ, 0xfc, !PT ;  /* 0x6400640027277812 */ /* 0x000fe200078efcff */
[-C--:B------:R-:W-:Y:S02]  /*5a00*/  HFMA2 R45, R45, R0.reuse.H1_H1, -48, -48 ;  /* 0xd200d2002d2d7431 */ /* 0x080fe40000060000 */
[-C--:B------:R-:W-:Y:S02]  /*5a10*/  HFMA2 R23, R23, R0.reuse.H1_H1, -48, -48 ;  /* 0xd200d20017177431 */ /* 0x080fe40000060000 */
[----:B------:R-:W-:Y:S02]  /*5a20*/  HFMA2 R39, R39, R0.H1_H1, -48, -48 ;  /* 0xd200d20027277431 */ /* 0x000fe40000060000 */
[-C--:B------:R-:W-:Y:S02]  /*5a30*/  HFMA2 R21, R45, R28.reuse, R21 ;  /* 0x0000001c2d157231 */ /* 0x080fe40000000015 */
[-C--:B------:R-:W-:Y:S02]  /*5a40*/  HFMA2 R37, R23, R28.reuse, R37 ;  /* 0x0000001c17257231 */ /* 0x080fe40000000025 */
[----:B------:R-:W-:Y:S01]  /*5a50*/  HFMA2 R28, R39, R28, R22 ;  /* 0x0000001c271c7231 */ /* 0x000fe20000000016 */
[----:B------:R-:W-:-:S02]  /*5a60*/  SHF.R.U32.HI R22, RZ, 0xa, R8 ;  /* 0x0000000aff167819 */ /* 0x000fc40000011608 */
[----:B------:R-:W-:Y:S02]  /*5a70*/  SHF.R.U32.HI R4, RZ, 0xf, R4 ;  /* 0x0000000fff047819 */ /* 0x000fe40000011604 */
[----:B------:R-:W-:Y:S02]  /*5a80*/  LOP3.LUT R22, R22, 0x1f001f, RZ, 0xc0, !PT ;  /* 0x001f001f16167812 */ /* 0x000fe400078ec0ff */
[----:B------:R-:W-:Y:S02]  /*5a90*/  SHF.R.U32.HI R23, RZ, 0xe, R8 ;  /* 0x0000000eff177819 */ /* 0x000fe40000011608 */
[----:B------:R-:W-:Y:S02]  /*5aa0*/  LOP3.LUT R4, R4, 0x10001, RZ, 0xc0, !PT ;  /* 0x0001000104047812 */ /* 0x000fe400078ec0ff */
[----:B------:R-:W-:Y:S02]  /*5ab0*/  LOP3.LUT R22, R22, 0x64006400, RZ, 0xfc, !PT ;  /* 0x6400640016167812 */ /* 0x000fe400078efcff */
[----:B------:R-:W-:-:S02]  /*5ac0*/  SHF.R.U32.HI R6, RZ, 0xf, R6 ;  /* 0x0000000fff067819 */ /* 0x000fc40000011606 */
[----:B------:R-:W-:Y:S01]  /*5ad0*/  LOP3.LUT R8, R4, 0x20002, R23, 0xf8, !PT ;  /* 0x0002000204087812 */ /* 0x000fe200078ef817 */
[----:B------:R-:W-:Y:S01]  /*5ae0*/  HADD2 R4, R22, -1040, -1040 ;  /* 0xe410e41016047430 */ /* 0x000fe20000000000 */
[----:B------:R-:W-:Y:S02]  /*5af0*/  LOP3.LUT R39, R6, 0x10001, RZ, 0xc0, !PT ;  /* 0x0001000106277812 */ /* 0x000fe400078ec0ff */
[----:B------:R-:W-:Y:S01]  /*5b00*/  SHF.R.U32.HI R6, RZ, 0xe, R9 ;  /* 0x0000000eff067819 */ /* 0x000fe20000011609 */
[----:B------:R-:W-:Y:S01]  /*5b10*/  HFMA2 R20, R4, R29, R20 ;  /* 0x0000001d04147231 */ /* 0x000fe20000000014 */
[----:B------:R-:W-:Y:S02]  /*5b20*/  SHF.R.U32.HI R5, RZ, 0xf, R5 ;  /* 0x0000000fff057819 */ /* 0x000fe40000011605 */
        /* <DEDUP_REMOVED lines=12> */
[----:B------:R-:W-:Y:S02]  /*5bf0*/  HADD2 R9, R9, -1040, -1040 ;  /* 0xe410e41009097430 */ /* 0x000fe40000000000 */
[----:B------:R-:W-:Y:S02]  /*5c00*/  HADD2 R4, R10, -1040, -1040 ;  /* 0xe410e4100a047430 */ /* 0x000fe40000000000 */
[----:B------:R-:W-:Y:S01]  /*5c10*/  HADD2 R5, R5, -1040, -1040 ;  /* 0xe410e41005057430 */ /* 0x000fe20000000000 */
[----:B------:R-:W-:Y:S01]  /*5c20*/  SHF.R.U32.HI R10, RZ, 0xe, R11 ;  /* 0x0000000eff0a7819 */ /* 0x000fe2000001160b */
[----:B------:R-:W-:-:S02]  /*5c30*/  HFMA2 R11, R9, R29, R21 ;  /* 0x0000001d090b7231 */ /* 0x000fc40000000015 */
[-C--:B------:R-:W-:Y:S02]  /*5c40*/  HFMA2 R9, R4, R29.reuse, R37 ;  /* 0x0000001d04097231 */ /* 0x080fe40000000025 */
[----:B------:R-:W-:Y:S01]  /*5c50*/  HFMA2 R28, R5, R29, R28 ;  /* 0x0000001d051c7231 */ /* 0x000fe2000000001c */
[----:B----4-:R-:W-:Y:S02]  /*5c60*/  LOP3.LUT R4, R12, 0x1f001f, RZ, 0xc0, !PT ;  /* 0x001f001f0c047812 */ /* 0x010fe400078ec0ff */
[----:B------:R-:W-:Y:S02]  /*5c70*/  LOP3.LUT R5, R13, 0x1f001f, RZ, 0xc0, !PT ;  /* 0x001f001f0d057812 */ /* 0x000fe400078ec0ff */
[----:B------:R-:W-:Y:S02]  /*5c80*/  LOP3.LUT R6, R14, 0x1f001f, RZ, 0xc0, !PT ;  /* 0x001f001f0e067812 */ /* 0x000fe400078ec0ff */
[----:B------:R-:W-:Y:S02]  /*5c90*/  LOP3.LUT R4, R4, 0x64006400, RZ, 0xfc, !PT ;  /* 0x6400640004047812 */ /* 0x000fe400078efcff */
[----:B------:R-:W-:-:S02]  /*5ca0*/  LOP3.LUT R5, R5, 0x64006400, RZ, 0xfc, !PT ;  /* 0x6400640005057812 */ /* 0x000fc400078efcff */
[----:B------:R-:W-:Y:S02]  /*5cb0*/  LOP3.LUT R6, R6, 0x64006400, RZ, 0xfc, !PT ;  /* 0x6400640006067812 */ /* 0x000fe400078efcff */
[----:B------:R-:W-:Y:S02]  /*5cc0*/  SHF.R.U32.HI R7, RZ, 0xf, R7 ;  /* 0x0000000fff077819 */ /* 0x000fe40000011607 */
[----:B------:R-:W-:Y:S01]  /*5cd0*/  LOP3.LUT R21, R15, 0x1f001f, RZ, 0xc0, !PT ;  /* 0x001f001f0f157812 */ /* 0x000fe200078ec0ff */
[----:B------:R-:W-:Y:S01]  /*5ce0*/  HADD2 R4, R4, -1040, -1040 ;  /* 0xe410e41004047430 */ /* 0x000fe20000000000 */
[----:B------:R-:W-:Y:S01]  /*5cf0*/  LOP3.LUT R7, R7, 0x10001, RZ, 0xc0, !PT ;  /* 0x0001000107077812 */ /* 0x000fe200078ec0ff */
[----:B------:R-:W-:Y:S02]  /*5d00*/  HADD2 R5, R5, -1040, -1040 ;  /* 0xe410e41005057430 */ /* 0x000fe40000000000 */
[----:B------:R-:W-:Y:S01]  /*5d10*/  HADD2 R6, R6, -1040, -1040 ;  /* 0xe410e41006067430 */ /* 0x000fe20000000000 */
[----:B------:R-:W-:Y:S01]  /*5d20*/  LOP3.LUT R21, R21, 0x64006400, RZ, 0xfc, !PT ;  /* 0x6400640015157812 */ /* 0x000fe200078efcff */
[-C--:B------:R-:W-:Y:S01]  /*5d30*/  HFMA2 R20, R4, R30.reuse, R20 ;  /* 0x0000001e04147231 */ /* 0x080fe20000000014 */
[----:B------:R-:W-:Y:S01]  /*5d40*/  LOP3.LUT R10, R7, 0x20002, R10, 0xf8, !PT ;  /* 0x00020002070a7812 */ /* 0x000fe200078ef80a */
[----:B------:R-:W-:-:S02]  /*5d50*/  HFMA2 R11, R5, R30, R11 ;  /* 0x0000001e050b7231 */ /* 0x000fc4000000000b */
[-C--:B------:R-:W-:Y:S02]  /*5d60*/  HFMA2 R9, R6, R30.reuse, R9 ;  /* 0x0000001e06097231 */ /* 0x080fe40000000009 */
[----:B------:R-:W-:Y:S01]  /*5d70*/  HADD2 R21, R21, -1040, -1040 ;  /* 0xe410e41015157430 */ /* 0x000fe20000000000 */
[----:B------:R-:W1:Y:S01]  /*5d80*/  LDS.128 R4, [UR4+0x20] ;  /* 0x00002004ff047984 */ /* 0x000e620008000c00 */
[----:B------:R-:W-:Y:S02]  /*5d90*/  SHF.R.U32.HI R29, RZ, 0xd, R12 ;  /* 0x0000000dff1d7819 */ /* 0x000fe4000001160c */
[----:B------:R-:W-:Y:S01]  /*5da0*/  HFMA2 R30, R21, R30, R28 ;  /* 0x0000001e151e7231 */ /* 0x000fe2000000001c */
[----:B------:R-:W-:Y:S02]  /*5db0*/  LOP3.LUT R21, R12, 0x3e003e0, RZ, 0xc0, !PT ;  /* 0x03e003e00c157812 */ /* 0x000fe400078ec0ff */
[----:B------:R-:W-:Y:S02]  /*5dc0*/  SHF.R.U32.HI R28, RZ, 0xd, R13 ;  /* 0x0000000dff1c7819 */ /* 0x000fe4000001160d */
[----:B------:R-:W-:-:S02]  /*5dd0*/  LOP3.LUT R21, R21, 0x64006400, RZ, 0xfc, !PT ;  /* 0x6400640015157812 */ /* 0x000fc400078efcff */
[----:B------:R-:W-:Y:S02]  /*5de0*/  LOP3.LUT R8, R8, 0x40004, R29, 0xf8, !PT ;  /* 0x0004000408087812 */ /* 0x000fe400078ef81d */
[----:B------:R-:W-:Y:S02]  /*5df0*/  LOP3.LUT R29, R13, 0x3e003e0, RZ, 0xc0, !PT ;  /* 0x03e003e00d1d7812 */ /* 0x000fe400078ec0ff */
[----:B------:R-:W-:Y:S01]  /*5e00*/  LOP3.LUT R23, R23, 0x40004, R28, 0xf8, !PT ;  /* 0x0004000417177812 */ /* 0x000fe200078ef81c */
[-C--:B------:R-:W-:Y:S01]  /*5e10*/  HFMA2 R28, R21, R0.reuse.H1_H1, -48, -48 ;  /* 0xd200d200151c7431 */ /* 0x080fe20000060000 */
[----:B------:R-:W-:Y:S02]  /*5e20*/  LOP3.LUT R21, R29, 0x64006400, RZ, 0xfc, !PT ;  /* 0x640064001d157812 */ /* 0x000fe400078efcff */
[----:B------:R-:W-:Y:S02]  /*5e30*/  LOP3.LUT R22, R39, 0x20002, R22, 0xf8, !PT ;  /* 0x0002000227167812 */ /* 0x000fe400078ef816 */
[----:B------:R-:W-:Y:S01]  /*5e40*/  SHF.R.U32.HI R37, RZ, 0xd, R14 ;  /* 0x0000000dff257819 */ /* 0x000fe2000001160e */
[----:B------:R-:W-:Y:S01]  /*5e50*/  HFMA2 R21, R21, R0.H1_H1, -48, -48 ;  /* 0xd200d20015157431 */ /* 0x000fe20000060000 */
[----:B------:R-:W-:-:S02]  /*5e60*/  SHF.R.U32.HI R12, RZ, 0xa, R12 ;  /* 0x0000000aff0c7819 */ /* 0x000fc4000001160c */
[----:B------:R-:W-:Y:S01]  /*5e70*/  LOP3.LUT R29, R14, 0x3e003e0, RZ, 0xc0, !PT ;  /* 0x03e003e00e1d7812 */ /* 0x000fe200078ec0ff */
[----:B------:R-:W-:Y:S01]  /*5e80*/  HFMA2 R11, R21, R31, R11 ;  /* 0x0000001f150b7231 */ /* 0x000fe2000000000b */
[----:B------:R-:W-:Y:S02]  /*5e90*/  LOP3.LUT R22, R22, 0x40004, R37, 0xf8, !PT ;  /* 0x0004000416167812 */ /* 0x000fe400078ef825 */
[----:B------:R-:W-:Y:S02]  /*5ea0*/  SHF.R.U32.HI R21, RZ, 0xa, R13 ;  /* 0x0000000aff157819 */ /* 0x000fe4000001160d */
[----:B------:R-:W-:Y:S02]  /*5eb0*/  SHF.R.U32.HI R14, RZ, 0xa, R14 ;  /* 0x0000000aff0e7819 */ /* 0x000fe4000001160e */
[----:B------:R-:W-:Y:S02]  /*5ec0*/  SHF.R.U32.HI R37, RZ, 0xd, R15 ;  /* 0x0000000dff257819 */ /* 0x000fe4000001160f */
[----:B------:R-:W-:-:S02]  /*5ed0*/  LOP3.LUT R13, R15, 0x3e003e0, RZ, 0xc0, !PT ;  /* 0x03e003e00f0d7812 */ /* 0x000fc400078ec0ff */
[----:B------:R-:W-:Y:S01]  /*5ee0*/  LOP3.LUT R12, R12, 0x1f001f, RZ, 0xc0, !PT ;  /* 0x001f001f0c0c7812 */ /* 0x000fe200078ec0ff */
[----:B------:R-:W-:Y:S01]  /*5ef0*/  HFMA2 R20, R28, R31, R20 ;  /* 0x0000001f1c147231 */ /* 0x000fe20000000014 */
        /* <DEDUP_REMOVED lines=9> */
[-C--:B------:R-:W-:Y:S01]  /*5f90*/  HFMA2 R29, R29, R0.reuse.H1_H1, -48, -48 ;  /* 0xd200d2001d1d7431 */ /* 0x080fe20000060000 */
[----:B------:R-:W-:Y:S02]  /*5fa0*/  LOP3.LUT R28, R28, 0x64006400, RZ, 0xfc, !PT ;  /* 0x640064001c1c7812 */ /* 0x000fe400078efcff */
[----:B------:R-:W-:Y:S01]  /*5fb0*/  LOP3.LUT R12, R15, 0x64006400, RZ, 0xfc, !PT ;  /* 0x640064000f0c7812 */ /* 0x000fe200078efcff */
[----:B------:R-:W-:Y:S02]  /*5fc0*/  HFMA2 R15, R13, R0.H1_H1, -48, -48 ;  /* 0xd200d2000d0f7431 */ /* 0x000fe40000060000 */
[----:B------:R-:W-:-:S02]  /*5fd0*/  HFMA2 R9, R29, R31, R9 ;  /* 0x0000001f1d097231 */ /* 0x000fc40000000009 */
[----:B-1----:R-:W-:Y:S02]  /*5fe0*/  HFMA2 R20, R14, R4, R20 ;  /* 0x000000040e147231 */ /* 0x002fe40000000014 */
[----:B------:R-:W-:Y:S02]  /*5ff0*/  HADD2 R21, R21, -1040, -1040 ;  /* 0xe410e41015157430 */ /* 0x000fe40000000000 */
[----:B------:R-:W-:Y:S02]  /*6000*/  HFMA2 R30, R15, R31, R30 ;  /* 0x0000001f0f1e7231 */ /* 0x000fe4000000001e */
[----:B------:R-:W-:Y:S02]  /*6010*/  HADD2 R28, R28, -1040, -1040 ;  /* 0xe410e4101c1c7430 */ /* 0x000fe40000000000 */
[----:B------:R-:W-:Y:S01]  /*6020*/  HADD2 R14, R12, -1040, -1040 ;  /* 0xe410e4100c0e7430 */ /* 0x000fe20000000000 */
[----:B------:R-:W-:Y:S02]  /*6030*/  SHF.R.U32.HI R12, RZ, 0xc, R17 ;  /* 0x0000000cff0c7819 */ /* 0x000fe40000011611 */
[----:B------:R-:W-:-:S02]  /*6040*/  SHF.R.U32.HI R15, RZ, 0xc, R16 ;  /* 0x0000000cff0f7819 */ /* 0x000fc40000011610 */
[----:B------:R-:W-:Y:S01]  /*6050*/  SHF.R.U32.HI R13, RZ, 0xc, R18 ;  /* 0x0000000cff0d7819 */ /* 0x000fe20000011612 */
[-C--:B------:R-:W-:Y:S02]  /*6060*/  HFMA2 R11, R21, R4.reuse, R11 ;  /* 0x00000004150b7231 */ /* 0x080fe4000000000b */
[-C--:B------:R-:W-:Y:S02]  /*6070*/  HFMA2 R9, R28, R4.reuse, R9 ;  /* 0x000000041c097231 */ /* 0x080fe40000000009 */
[----:B------:R-:W-:Y:S01]  /*6080*/  HFMA2 R14, R14, R4, R30 ;  /* 0x000000040e0e7231 */ /* 0x000fe2000000001e */
[----:B------:R-:W-:Y:S02]  /*6090*/  LOP3.LUT R4, R23, 0x80008, R12, 0xf8, !PT ;  /* 0x0008000817047812 */ /* 0x000fe400078ef80c */
[----:B------:R-:W-:Y:S02]  /*60a0*/  LOP3.LUT R15, R8, 0x80008, R15, 0xf8, !PT ;  /* 0x00080008080f7812 */ /* 0x000fe400078ef80f */
[----:B------:R-:W-:-:S02]  /*60b0*/  LOP3.LUT R12, R22, 0x80008, R13, 0xf8, !PT ;  /* 0x00080008160c7812 */ /* 0x000fc400078ef80d */
[----:B------:R-:W-:Y:S02]  /*60c0*/  LOP3.LUT R8, R16, 0x1f001f, RZ, 0xc0, !PT ;  /* 0x001f001f10087812 */ /* 0x000fe400078ec0ff */
[----:B------:R-:W-:Y:S02]  /*60d0*/  LOP3.LUT R13, R17, 0x1f001f, RZ, 0xc0, !PT ;  /* 0x001f001f110d7812 */ /* 0x000fe400078ec0ff */
[----:B------:R-:W-:Y:S02]  /*60e0*/  LOP3.LUT R22, R18, 0x1f001f, RZ, 0xc0, !PT ;  /* 0x001f001f12167812 */ /* 0x000fe400078ec0ff */
[----:B------:R-:W-:Y:S02]  /*60f0*/  LOP3.LUT R23, R19, 0x1f001f, RZ, 0xc0, !PT ;  /* 0x001f001f13177812 */ /* 0x000fe400078ec0ff */
[----:B------:R-:W-:Y:S02]  /*6100*/  LOP3.LUT R10, R10, 0x40004, R37, 0xf8, !PT ;  /* 0x000400040a0a7812 */ /* 0x000fe400078ef825 */
[----:B------:R-:W-:-:S02]  /*6110*/  SHF.R.U32.HI R29, RZ, 0xc, R19 ;  /* 0x0000000cff1d7819 */ /* 0x000fc40000011613 */
[----:B------:R-:W-:Y:S02]  /*6120*/  LOP3.LUT R8, R8, 0x64006400, RZ, 0xfc, !PT ;  /* 0x6400640008087812 */ /* 0x000fe400078efcff */
[----:B------:R-:W-:Y:S02]  /*6130*/  LOP3.LUT R21, R13, 0x64006400, RZ, 0xfc, !PT ;  /* 0x640064000d157812 */ /* 0x000fe400078efcff */
[----:B------:R-:W-:Y:S02]  /*6140*/  LOP3.LUT R22, R22, 0x64006400, RZ, 0xfc, !PT ;  /* 0x6400640016167812 */ /* 0x000fe400078efcff */
[----:B------:R-:W-:Y:S01]  /*6150*/  LOP3.LUT R23, R23, 0x64006400, RZ, 0xfc, !PT ;  /* 0x6400640017177812 */ /* 0x000fe200078efcff */
[----:B------:R-:W-:Y:S01]  /*6160*/  HADD2 R21, R21, -1040, -1040 ;  /* 0xe410e41015157430 */ /* 0x000fe20000000000 */
[----:B------:R-:W-:Y:S01]  /*6170*/  LOP3.LUT R13, R10, 0x80008, R29, 0xf8, !PT ;  /* 0x000800080a0d7812 */ /* 0x000fe200078ef81d */
[----:B------:R-:W-:Y:S02]  /*6180*/  HADD2 R10, R8, -1040, -1040 ;  /* 0xe410e410080a7430 */ /* 0x000fe40000000000 */
[----:B------:R-:W-:-:S02]  /*6190*/  HADD2 R22, R22, -1040, -1040 ;  /* 0xe410e41016167430 */ /* 0x000fc40000000000 */
[----:B------:R-:W-:Y:S02]  /*61a0*/  HADD2 R23, R23, -1040, -1040 ;  /* 0xe410e41017177430 */ /* 0x000fe40000000000 */
[-C--:B------:R-:W-:Y:S02]  /*61b0*/  HFMA2 R11, R21, R5.reuse, R11 ;  /* 0x00000005150b7231 */ /* 0x080fe4000000000b */
[-C--:B------:R-:W-:Y:S01]  /*61c0*/  HFMA2 R20, R10, R5.reuse, R20 ;  /* 0x000000050a147231 */ /* 0x080fe20000000014 */
[----:B------:R-:W-:Y:S01]  /*61d0*/  LOP3.LUT R8, R17, 0x3e003e0, RZ, 0xc0, !PT ;  /* 0x03e003e011087812 */ /* 0x000fe200078ec0ff */
[-C--:B------:R-:W-:Y:S02]  /*61e0*/  HFMA2 R9, R22, R5.reuse, R9 ;  /* 0x0000000516097231 */ /* 0x080fe40000000009 */
[----:B------:R-:W-:Y:S01]  /*61f0*/  HFMA2 R14, R23, R5, R14 ;  /* 0x00000005170e7231 */ /* 0x000fe2000000000e */
[----:B------:R-:W-:Y:S02]  /*6200*/  LOP3.LUT R5, R16, 0x3e003e0, RZ, 0xc0, !PT ;  /* 0x03e003e010057812 */ /* 0x000fe400078ec0ff */
[----:B------:R-:W-:-:S02]  /*6210*/  SHF.R.U32.HI R16, RZ, 0xa, R16 ;  /* 0x0000000aff107819 */ /* 0x000fc40000011610 */
[----:B------:R-:W-:Y:S02]  /*6220*/  LOP3.LUT R5, R5, 0x64006400, RZ, 0xfc, !PT ;  /* 0x6400640005057812 */ /* 0x000fe400078efcff */
[----:B------:R-:W-:Y:S02]  /*6230*/  LOP3.LUT R21, R8, 0x64006400, RZ, 0xfc, !PT ;  /* 0x6400640008157812 */ /* 0x000fe400078efcff */
[----:B------:R-:W-:Y:S02]  /*6240*/  LOP3.LUT R28, R19, 0x3e003e0, RZ, 0xc0, !PT ;  /* 0x03e003e0131c7812 */ /* 0x000fe400078ec0ff */
[----:B------:R-:W-:Y:S02]  /*6250*/  LOP3.LUT R8, R16, 0x1f001f, RZ, 0xc0, !PT ;  /* 0x001f001f10087812 */ /* 0x000fe400078ec0ff */
[----:B------:R-:W-:Y:S01]  /*6260*/  LOP3.LUT R22, R18, 0x3e003e0, RZ, 0xc0, !PT ;  /* 0x03e003e012167812 */ /* 0x000fe200078ec0ff */
[----:B------:R-:W-:Y:S01]  /*6270*/  HFMA2 R10, R5, R0.H1_H1, -48, -48 ;  /* 0xd200d200050a7431 */ /* 0x000fe20000060000 */
[----:B------:R-:W-:-:S02]  /*6280*/  LOP3.LUT R29, R28, 0x64006400, RZ, 0xfc, !PT ;  /* 0x640064001c1d7812 */ /* 0x000fc400078efcff */
[----:B------:R-:W-:Y:S02]  /*6290*/  LOP3.LUT R8, R8, 0x64006400, RZ, 0xfc, !PT ;  /* 0x6400640008087812 */ /* 0x000fe400078efcff */
[----:B------:R-:W-:Y:S01]  /*62a0*/  LOP3.LUT R23, R22, 0x64006400, RZ, 0xfc, !PT ;  /* 0x6400640016177812 */ /* 0x000fe200078efcff */
[----:B------:R-:W-:Y:S02]  /*62b0*/  HFMA2 R20, R10, R6, R20 ;  /* 0x000000060a147231 */ /* 0x000fe40000000014 */
[-C--:B------:R-:W-:Y:S02]  /*62c0*/  HFMA2 R5, R21, R0.reuse.H1_H1, -48, -48 ;  /* 0xd200d20015057431 */ /* 0x080fe40000060000 */
[-C--:B------:R-:W-:Y:S02]  /*62d0*/  HFMA2 R21, R29, R0.reuse.H1_H1, -48, -48 ;  /* 0xd200d2001d157431 */ /* 0x080fe40000060000 */
[----:B------:R-:W-:Y:S02]  /*62e0*/  HADD2 R10, R8, -1040, -1040 ;  /* 0xe410e410080a7430 */ /* 0x000fe40000000000 */
[----:B------:R-:W-:-:S02]  /*62f0*/  HFMA2 R23, R23, R0.H1_H1, -48, -48 ;  /* 0xd200d20017177431 */ /* 0x000fc40000060000 */
[-C--:B------:R-:W-:Y:S02]  /*6300*/  HFMA2 R21, R21, R6.reuse, R14 ;  /* 0x0000000615157231 */ /* 0x080fe4000000000e */
[----:B------:R-:W-:Y:S02]  /*6310*/  HFMA2 R14, R10, R7, R20 ;  /* 0x000000070a0e7231 */ /* 0x000fe40000000014 */
[-C--:B------:R-:W-:Y:S02]  /*6320*/  HFMA2 R5, R5, R6.reuse, R11 ;  /* 0x0000000605057231 */ /* 0x080fe4000000000b */
[----:B------:R-:W-:Y:S02]  /*6330*/  HFMA2 R16, R23, R6, R9 ;  /* 0x0000000617107231 */ /* 0x000fe40000000009 */
[----:B------:R-:W1:Y:S01]  /*6340*/  LDS.128 R8, [UR4+0x30] ;  /* 0x00003004ff087984 */ /* 0x000e620008000c00 */
[----:B------:R-:W-:Y:S02]  /*6350*/  SHF.R.U32.HI R17, RZ, 0xa, R17 ;  /* 0x0000000aff117819 */ /* 0x000fe40000011611 */
[----:B------:R-:W-:-:S02]  /*6360*/  SHF.R.U32.HI R18, RZ, 0xa, R18 ;  /* 0x0000000aff127819 */ /* 0x000fc40000011612 */
[----:B------:R-:W-:Y:S02]  /*6370*/  LOP3.LUT R17, R17, 0x1f001f, RZ, 0xc0, !PT ;  /* 0x001f001f11117812 */ /* 0x000fe400078ec0ff */
[----:B------:R-:W-:Y:S02]  /*6380*/  LOP3.LUT R18, R18, 0x1f001f, RZ, 0xc0, !PT ;  /* 0x001f001f12127812 */ /* 0x000fe400078ec0ff */
[----:B------:R-:W-:Y:S02]  /*6390*/  LOP3.LUT R17, R17, 0x64006400, RZ, 0xfc, !PT ;  /* 0x6400640011117812 */ /* 0x000fe400078efcff */
[----:B------:R-:W-:Y:S02]  /*63a0*/  SHF.R.U32.HI R19, RZ, 0xa, R19 ;  /* 0x0000000aff137819 */ /* 0x000fe40000011613 */
[----:B------:R-:W-:Y:S01]  /*63b0*/  LOP3.LUT R18, R18, 0x64006400, RZ, 0xfc, !PT ;  /* 0x6400640012127812 */ /* 0x000fe200078efcff */
[----:B------:R-:W-:Y:S01]  /*63c0*/  HADD2 R6, R17, -1040, -1040 ;  /* 0xe410e41011067430 */ /* 0x000fe20000000000 */
[----:B------:R-:W-:-:S03]  /*63d0*/  LOP3.LUT R19, R19, 0x1f001f, RZ, 0xc0, !PT ;  /* 0x001f001f13137812 */ /* 0x000fc600078ec0ff */
[----:B------:R-:W-:Y:S01]  /*63e0*/  HADD2 R17, R18, -1040, -1040 ;  /* 0xe410e41012117430 */ /* 0x000fe20000000000 */
[----:B--2---:R-:W-:Y:S01]  /*63f0*/  SHF.R.U32.HI R18, RZ, 0xb, R24 ;  /* 0x0000000bff127819 */ /* 0x004fe20000011618 */
[-C--:B------:R-:W-:Y:S01]  /*6400*/  HFMA2 R6, R6, R7.reuse, R5 ;  /* 0x0000000706067231 */ /* 0x080fe20000000005 */
[----:B------:R-:W-:Y:S01]  /*6410*/  LOP3.LUT R19, R19, 0x64006400, RZ, 0xfc, !PT ;  /* 0x6400640013137812 */ /* 0x000fe200078efcff */
[----:B------:R-:W-:Y:S01]  /*6420*/  HFMA2 R5, R17, R7, R16 ;  /* 0x0000000711057231 */ /* 0x000fe20000000010 */
[----:B------:R-:W-:Y:S02]  /*6430*/  LOP3.LUT R15, R15, 0x100010, R18, 0xf8, !PT ;  /* 0x001000100f0f7812 */ /* 0x000fe400078ef812 */
[C---:B------:R-:W-:Y:S02]  /*6440*/  LOP3.LUT R28, R25.reuse, 0x1f001f, RZ, 0xc0, !PT ;  /* 0x001f001f191c7812 */ /* 0x040fe400078ec0ff */
[----:B------:R-:W-:Y:S02]  /*6450*/  LOP3.LUT R18, R25, 0x3e003e0, RZ, 0xc0, !PT ;  /* 0x03e003e019127812 */ /* 0x000fe400078ec0ff */
[--C-:B------:R-:W-:Y:S01]  /*6460*/  SHF.R.U32.HI R17, RZ, 0xa, R25.reuse ;  /* 0x0000000aff117819 */ /* 0x100fe20000011619 */
[----:B------:R-:W-:Y:S01]  /*6470*/  HADD2 R19, R19, -1040, -1040 ;  /* 0xe410e41013137430 */ /* 0x000fe20000000000 */
[----:B------:R-:W-:-:S02]  /*6480*/  SHF.R.U32.HI R25, RZ, 0xb, R25 ;  /* 0x0000000bff197819 */ /* 0x000fc40000011619 */
[----:B------:R-:W-:Y:S02]  /*6490*/  LOP3.LUT R23, R26, 0x1f001f, RZ, 0xc0, !PT ;  /* 0x001f001f1a177812 */ /* 0x000fe400078ec0ff */
[C---:B------:R-:W-:Y:S01]  /*64a0*/  LOP3.LUT R29, R24.reuse, 0x1f001f, RZ, 0xc0, !PT ;  /* 0x001f001f181d7812 */ /* 0x040fe200078ec0ff */
[----:B------:R-:W-:Y:S01]  /*64b0*/  HFMA2 R7, R19, R7, R21 ;  /* 0x0000000713077231 */ /* 0x000fe20000000015 */
[----:B------:R-:W-:Y:S02]  /*64c0*/  LOP3.LUT R16, R24, 0x3e003e0, RZ, 0xc0, !PT ;  /* 0x03e003e018107812 */ /* 0x000fe400078ec0ff */
[----:B------:R-:W-:Y:S02]  /*64d0*/  LOP3.LUT R20, R26, 0x3e003e0, RZ, 0xc0, !PT ;  /* 0x03e003e01a147812 */ /* 0x000fe400078ec0ff */
[----:B------:R-:W-:Y:S02]  /*64e0*/  LOP3.LUT R4, R4, 0x100010, R25, 0xf8, !PT ;  /* 0x0010001004047812 */ /* 0x000fe400078ef819 */
[----:B------:R-:W-:-:S02]  /*64f0*/  LOP3.LUT R23, R23, 0x64006400, RZ, 0xfc, !PT ;  /* 0x6400640017177812 */ /* 0x000fc400078efcff */
[----:B------:R-:W-:Y:S02]  /*6500*/  SHF.R.U32.HI R24, RZ, 0xa, R24 ;  /* 0x0000000aff187819 */ /* 0x000fe40000011618 */
[----:B------:R-:W-:Y:S02]  /*6510*/  LOP3.LUT R22, R27, 0x3e003e0, RZ, 0xc0, !PT ;  /* 0x03e003e01b167812 */ /* 0x000fe400078ec0ff */
[----:B------:R-:W-:Y:S02]  /*6520*/  LOP3.LUT R25, R29, 0x64006400, RZ, 0xfc, !PT ;  /* 0x640064001d197812 */ /* 0x000fe400078efcff */
[----:B------:R-:W-:Y:S02]  /*6530*/  LOP3.LUT R21, R27, 0x1f001f, RZ, 0xc0, !PT ;  /* 0x001f001f1b157812 */ /* 0x000fe400078ec0ff */
[--C-:B------:R-:W-:Y:S01]  /*6540*/  SHF.R.U32.HI R31, RZ, 0xb, R26.reuse ;  /* 0x0000000bff1f7819 */ /* 0x100fe2000001161a */
[----:B------:R-:W-:Y:S01]  /*6550*/  HADD2 R23, R23, -1040, -1040 ;  /* 0xe410e41017177430 */ /* 0x000fe20000000000 */
[----:B------:R-:W-:-:S02]  /*6560*/  SHF.R.U32.HI R19, RZ, 0xa, R26 ;  /* 0x0000000aff137819 */ /* 0x000fc4000001161a */
[----:B------:R-:W-:Y:S02]  /*6570*/  LOP3.LUT R28, R28, 0x64006400, RZ, 0xfc, !PT ;  /* 0x640064001c1c7812 */ /* 0x000fe400078efcff */
[----:B------:R-:W-:Y:S01]  /*6580*/  LOP3.LUT R37, R20, 0x64006400, RZ, 0xfc, !PT ;  /* 0x6400640014257812 */ /* 0x000fe200078efcff */
[----:B------:R-:W-:Y:S01]  /*6590*/  HADD2 R25, R25, -1040, -1040 ;  /* 0xe410e41019197430 */ /* 0x000fe20000000000 */
[----:B------:R-:W-:Y:S02]  /*65a0*/  SHF.R.U32.HI R26, RZ, 0xb, R27 ;  /* 0x0000000bff1a7819 */ /* 0x000fe4000001161b */
[----:B------:R-:W-:Y:S02]  /*65b0*/  LOP3.LUT R29, R16, 0x64006400, RZ, 0xfc, !PT ;  /* 0x64006400101d7812 */ /* 0x000fe400078efcff */
[----:B------:R-:W-:Y:S02]  /*65c0*/  LOP3.LUT R39, R22, 0x64006400, RZ, 0xfc, !PT ;  /* 0x6400640016277812 */ /* 0x000fe400078efcff */
[----:B------:R-:W-:-:S02]  /*65d0*/  LOP3.LUT R24, R24, 0x1f001f, RZ, 0xc0, !PT ;  /* 0x001f001f18187812 */ /* 0x000fc400078ec0ff */
[----:B------:R-:W-:Y:S02]  /*65e0*/  SHF.R.U32.HI R27, RZ, 0xa, R27 ;  /* 0x0000000aff1b7819 */ /* 0x000fe4000001161b */
[----:B------:R-:W-:Y:S02]  /*65f0*/  LOP3.LUT R22, R21, 0x64006400, RZ, 0xfc, !PT ;  /* 0x6400640015167812 */ /* 0x000fe400078efcff */
[----:B------:R-:W-:Y:S01]  /*6600*/  LOP3.LUT R12, R12, 0x100010, R31, 0xf8, !PT ;  /* 0x001000100c0c7812 */ /* 0x000fe200078ef81f */
[----:B------:R-:W-:Y:S01]  /*6610*/  HADD2 R28, R28, -1040, -1040 ;  /* 0xe410e4101c1c7430 */ /* 0x000fe20000000000 */
[----:B------:R-:W-:Y:S01]  /*6620*/  LOP3.LUT R31, R18, 0x64006400, RZ, 0xfc, !PT ;  /* 0x64006400121f7812 */ /* 0x000fe200078efcff */
[----:B------:R-:W-:Y:S01]  /*6630*/  HFMA2 R18, R37, R0.H1_H1, -48, -48 ;  /* 0xd200d20025127431 */ /* 0x000fe20000060000 */
[----:B------:R-:W-:Y:S01]  /*6640*/  LOP3.LUT R17, R17, 0x1f001f, RZ, 0xc0, !PT ;  /* 0x001f001f11117812 */ /* 0x000fe200078ec0ff */
[----:B-1----:R-:W-:Y:S01]  /*6650*/  HFMA2 R5, R23, R8, R5 ;  /* 0x0000000817057231 */ /* 0x002fe20000000005 */
[----:B------:R-:W-:Y:S01]  /*6660*/  LOP3.LUT R24, R24, 0x64006400, RZ, 0xfc, !PT ;  /* 0x6400640018187812 */ /* 0x000fe200078efcff */
[----:B------:R-:W-:-:S02]  /*6670*/  HFMA2 R20, R29, R0.H1_H1, -48, -48 ;  /* 0xd200d2001d147431 */ /* 0x000fc40000060000 */
[----:B------:R-:W-:Y:S01]  /*6680*/  HFMA2 R14, R25, R8, R14 ;  /* 0x00000008190e7231 */ /* 0x000fe2000000000e */
[----:B------:R-:W-:Y:S01]  /*6690*/  LOP3.LUT R19, R19, 0x1f001f, RZ, 0xc0, !PT ;  /* 0x001f001f13137812 */ /* 0x000fe200078ec0ff */
[----:B------:R-:W-:Y:S01]  /*66a0*/  HADD2 R22, R22, -1040, -1040 ;  /* 0xe410e41016167430 */ /* 0x000fe20000000000 */
[----:B------:R-:W-:Y:S01]  /*66b0*/  LOP3.LUT R27, R27, 0x1f001f, RZ, 0xc0, !PT ;  /* 0x001f001f1b1b7812 */ /* 0x000fe200078ec0ff */
[----:B------:R-:W-:Y:S01]  /*66c0*/  HFMA2 R21, R31, R0.H1_H1, -48, -48 ;  /* 0xd200d2001f157431 */ /* 0x000fe20000060000 */
[----:B------:R-:W-:Y:S01]  /*66d0*/  LOP3.LUT R17, R17, 0x64006400, RZ, 0xfc, !PT ;  /* 0x6400640011117812 */ /* 0x000fe200078efcff */
[----:B------:R-:W-:Y:S02]  /*66e0*/  HFMA2 R6, R28, R8, R6 ;  /* 0x000000081c067231 */ /* 0x000fe40000000006 */
[-C--:B------:R-:W-:Y:S01]  /*66f0*/  HFMA2 R18, R18, R9.reuse, R5 ;  /* 0x0000000912127231 */ /* 0x080fe20000000005 */
[----:B------:R-:W-:Y:S01]  /*6700*/  LOP3.LUT R13, R13, 0x100010, R26, 0xf8, !PT ;  /* 0x001000100d0d7812 */ /* 0x000fe200078ef81a */
[-C--:B------:R-:W-:Y:S01]  /*6710*/  HFMA2 R14, R20, R9.reuse, R14 ;  /* 0x00000009140e7231 */ /* 0x080fe2000000000e */
[----:B------:R-:W-:Y:S01]  /*6720*/  LOP3.LUT R19, R19, 0x64006400, RZ, 0xfc, !PT ;  /* 0x6400640013137812 */ /* 0x000fe200078efcff */
[----:B------:R-:W-:Y:S01]  /*6730*/  HADD2 R5, R24, -1040, -1040 ;  /* 0xe410e41018057430 */ /* 0x000fe20000000000 */
[----:B------:R-:W-:Y:S01]  /*6740*/  LOP3.LUT R27, R27, 0x64006400, RZ, 0xfc, !PT ;  /* 0x640064001b1b7812 */ /* 0x000fe200078efcff */
[----:B------:R-:W-:Y:S01]  /*6750*/  HFMA2 R16, R39, R0.H1_H1, -48, -48 ;  /* 0xd200d20027107431 */ /* 0x000fe20000060000 */
[----:B------:R-:W-:Y:S01]  /*6760*/  LOP3.LUT R15, R15, 0x64006400, RZ, 0xfc, !PT ;  /* 0x640064000f0f7812 */ /* 0x000fe200078efcff */
[----:B------:R-:W-:Y:S01]  /*6770*/  HFMA2 R8, R22, R8, R7 ;  /* 0x0000000816087231 */ /* 0x000fe20000000007 */
[----:B------:R-:W-:Y:S01]  /*6780*/  LOP3.LUT R4, R4, 0x64006400, RZ, 0xfc, !PT ;  /* 0x6400640004047812 */ /* 0x000fe200078efcff */
[----:B------:R-:W-:-:S02]  /*6790*/  HFMA2 R6, R21, R9, R6 ;  /* 0x0000000915067231 */ /* 0x000fc40000000006 */
[----:B------:R-:W-:Y:S02]  /*67a0*/  HFMA2 R14, R5, R10, R14 ;  /* 0x0000000a050e7231 */ /* 0x000fe4000000000e */
[----:B------:R-:W-:Y:S01]  /*67b0*/  HADD2 R17, R17, -1040, -1040 ;  /* 0xe410e41011117430 */ /* 0x000fe20000000000 */
[----:B------:R-:W-:Y:S01]  /*67c0*/  LOP3.LUT R12, R12, 0x64006400, RZ, 0xfc, !PT ;  /* 0x640064000c0c7812 */ /* 0x000fe200078efcff */
[----:B------:R-:W-:Y:S01]  /*67d0*/  HFMA2 R8, R16, R9, R8 ;  /* 0x0000000910087231 */ /* 0x000fe20000000008 */
[----:B------:R-:W-:Y:S01]  /*67e0*/  LOP3.LUT R13, R13, 0x64006400, RZ, 0xfc, !PT ;  /* 0x640064000d0d7812 */ /* 0x000fe200078efcff */
[----:B------:R-:W-:Y:S02]  /*67f0*/  HADD2 R19, R19, -1040, -1040 ;  /* 0xe410e41013137430 */ /* 0x000fe40000000000 */
[----:B------:R-:W-:Y:S02]  /*6800*/  HADD2 R5, R27, -1040, -1040 ;  /* 0xe410e4101b057430 */ /* 0x000fe40000000000 */
[----:B------:R-:W-:-:S02]  /*6810*/  VIADD R36, R36, 0x20 ;  /* 0x0000002024247836 */ /* 0x000fc40000000000 */
        /* <DEDUP_REMOVED lines=8> */
[-C--:B------:R-:W-:Y:S01]  /*68a0*/  HFMA2 R4, R4, R11.reuse, R6 ;  /* 0x0000000b04047231 */ /* 0x080fe20000000006 */
[----:B------:R-:W-:Y:S01]  /*68b0*/  ISETP.GE.AND P0, PT, R36, R38, PT ;  /* 0x000000262400720c */ /* 0x000fe20003f06270 */
[-C--:B------:R-:W-:Y:S02]  /*68c0*/  HFMA2 R12, R12, R11.reuse, R18 ;  /* 0x0000000b0c0c7231 */ /* 0x080fe40000000012 */
[----:B------:R-:W-:Y:S02]  /*68d0*/  HFMA2 R5, R13, R11, R5 ;  /* 0x0000000b0d057231 */ /* 0x000fe40000000005 */
[----:B------:R-:W-:-:S02]  /*68e0*/  HADD2 R14, R14.H0_H0, R14.H1_H1 ;  /* 0x3000000e0e0e7230 */ /* 0x000fc40000000800 */
[----:B------:R-:W-:Y:S02]  /*68f0*/  HADD2 R7, R4.H0_H0, R4.H1_H1 ;  /* 0x3000000404077230 */ /* 0x000fe40000000800 */
[----:B------:R-:W-:Y:S02]  /*6900*/  HADD2 R12, R12.H0_H0, R12.H1_H1 ;  /* 0x3000000c0c0c7230 */ /* 0x000fe40000000800 */
[----:B------:R-:W-:Y:S01]  /*6910*/  HADD2 R6, R5.H0_H0, R5.H1_H1 ;  /* 0x3000000505067230 */ /* 0x000fe20000000800 */
[----:B------:R-:W-:Y:S02]  /*6920*/  PRMT R14, R14, 0x5410, R7 ;  /* 0x000054100e0e7816 */ /* 0x000fe40000000007 */
[----:B------:R-:W-:Y:S02]  /*6930*/  PRMT R32, R32, 0x5410, R0 ;  /* 0x0000541020207816 */ /* 0x000fe40000000000 */
[----:B------:R-:W-:Y:S02]  /*6940*/  PRMT R12, R12, 0x5410, R6 ;  /* 0x000054100c0c7816 */ /* 0x000fe40000000006 */
[----:B0-----:R-:W-:Y:S01]  /*6950*/  PRMT R2, R2, 0x5410, R3 ;  /* 0x0000541002027816 */ /* 0x001fe20000000003 */
[----:B------:R-:W-:Y:S01]  /*6960*/  UIADD3 UR4, UPT, UPT, UR4, 0x40, URZ ;  /* 0x0000004004047890 */ /* 0x000fe2000fffe0ff */
[----:B------:R-:W-:-:S02]  /*6970*/  HFMA2 R34, R14, R32, R34 ;  /* 0x000000200e227231 */ /* 0x000fc40000000022 */
[----:B------:R-:W-:-:S04]  /*6980*/  IMAD.WIDE R24, R35, 0x4, R42 ;  /* 0x0000000423187825 */ /* 0x000fc800078e022a */
[----:B------:R-:W-:Y:S01]  /*6990*/  HFMA2 R33, R12, R2, R33 ;  /* 0x000000020c217231 */ /* 0x000fe20000000021 */
[----:B------:R-:W-:Y:S06]  /*69a0*/  @!P0 BRA `(.L_x_5178) ;  /* 0xffffffe800a88947 */ /* 0x000fec000383ffff */
.L_x_5177:
[----:B------:R1:W-:Y:S01]  /*69b0*/  ATOM.E.ADD.F16x2.RN.STRONG.GPU P0, RZ, desc[UR6][R40.64], R34 ;  /* 0x8000002228ff79a2 */ /* 0x0003e2000c10e106 */
[----:B------:R-:W-:Y:S04]  /*69c0*/  BSSY.RECONVERGENT B0, `(.L_x_5179) ;  /* 0x000000e000007945 */ /* 0x000fe80003800200 */
[----:B-1----:R-:W-:Y:S05]  /*69d0*/  @P0 BRA `(.L_x_5180) ;  /* 0x0000000000300947 */ /* 0x002fea0003800000 */
[----:B------:R-:W1:Y:S02]  /*69e0*/  QSPC.E.S P0, RZ, [R40] ;  /* 0x0000000028ff73aa */ /* 0x000e640000000500 */
[----:B-1----:R-:W-:Y:S05]  /*69f0*/  @!P0 BRA `(.L_x_5181) ;  /* 0x00000000001c8947 */ /* 0x002fea0003800000 */
[----:B0-----:R-:W-:-:S05]  /*6a00*/  IMAD.MOV.U32 R2, RZ, RZ, R40 ;  /* 0x000000ffff027224 */ /* 0x001fca00078e0028 */
[----:B------:R-:W-:-:S07]  /*6a10*/  MOV R2, R2 ;  /* 0x0000000200027202 */ /* 0x000fce0000000f00 */
.L_x_5182:
[----:B------:R-:W0:Y:S02]  /*6a20*/  LDS R4, [R2] ;  /* 0x0000000002047984 */ /* 0x000e240000000800 */
[----:B0-----:R-:W-:-:S05]  /*6a30*/  HADD2 R5, R4, R34 ;  /* 0x0000002204057230 */ /* 0x001fca0000000000 */
[----:B------:R-:W0:Y:S02]  /*6a40*/  ATOMS.CAST.SPIN P0, [R2], R4, R5 ;  /* 0x000000040200758d */ /* 0x000e240001800005 */
[----:B0-----:R-:W-:Y:S05]  /*6a50*/  @!P0 BRA `(.L_x_5182) ;  /* 0xfffffffc00f08947 */ /* 0x001fea000383ffff */
[----:B------:R-:W-:Y:S05]  /*6a60*/  BRA `(.L_x_5180) ;  /* 0x00000000000c7947 */ /* 0x000fea0003800000 */
.L_x_5181:
[----:B------:R-:W0:Y:S02]  /*6a70*/  LD.E R0, desc[UR6][R40.64] ;  /* 0x0000000628007980 */ /* 0x000e24000c101900 */
[----:B0-----:R-:W-:-:S05]  /*6a80*/  IADD3 R3, PT, PT, R34, R0, RZ ;  /* 0x0000000022037210 */ /* 0x001fca0007ffe0ff */
[----:B------:R1:W-:Y:S02]  /*6a90*/  ST.E desc[UR6][R40.64], R3 ;  /* 0x0000000328007985 */ /* 0x0003e4000c101906 */
.L_x_5180:
[----:B------:R-:W-:Y:S05]  /*6aa0*/  BSYNC.RECONVERGENT B0 ;  /* 0x0000000000007941 */ /* 0x000fea0003800200 */
.L_x_5179:
[----:B------:R2:W-:Y:S02]  /*6ab0*/  ATOM.E.ADD.F16x2.RN.STRONG.GPU P0, RZ, desc[UR6][R40.64+0x4], R33 ;  /* 0x8000042128ff79a2 */ /* 0x0005e4000c10e106 */
[----:B--2---:R-:W-:Y:S05]  /*6ac0*/  @P0 EXIT ;  /* 0x000000000000094d */ /* 0x004fea0003800000 */
[----:B------:R-:W2:Y:S02]  /*6ad0*/  QSPC.E.S P0, RZ, [R40+0x4] ;  /* 0x0000040028ff73aa */ /* 0x000ea40000000500 */
[----:B--2---:R-:W-:Y:S05]  /*6ae0*/  @!P0 BRA `(.L_x_5183) ;  /* 0x0000000000188947 */ /* 0x004fea0003800000 */
[----:B-1----:R-:W-:-:S07]  /*6af0*/  MOV R40, R40 ;  /* 0x0000002800287202 */ /* 0x002fce0000000f00 */
.L_x_5184:
[----:B0-----:R-:W0:Y:S02]  /*6b00*/  LDS R2, [R40+0x4] ;  /* 0x0000040028027984 */ /* 0x001e240000000800 */
[----:B0-----:R-:W-:-:S05]  /*6b10*/  HFMA2 R3, R2, 1, 1, R33 ;  /* 0x3c003c0002037831 */ /* 0x001fca0000000021 */
[----:B------:R-:W0:Y:S02]  /*6b20*/  ATOMS.CAST.SPIN P0, [R40+0x4], R2, R3 ;  /* 0x000004022800758d */ /* 0x000e240001800003 */
[----:B0-----:R-:W-:Y:S05]  /*6b30*/  @!P0 BRA `(.L_x_5184) ;  /* 0xfffffffc00f08947 */ /* 0x001fea000383ffff */
[----:B------:R-:W-:Y:S05]  /*6b40*/  EXIT ;  /* 0x000000000000794d */ /* 0x000fea0003800000 */
.L_x_5183:
[----:B------:R-:W0:Y:S02]  /*6b50*/  LD.E R0, desc[UR6][R40.64+0x4] ;  /* 0x0000040628007980 */ /* 0x000e24000c101900 */
[----:B01----:R-:W-:-:S05]  /*6b60*/  IMAD.IADD R3, R33, 0x1, R0 ;  /* 0x0000000121037824 */ /* 0x003fca00078e0200 */
[----:B------:R-:W-:Y:S01]  /*6b70*/  ST.E desc[UR6][R40.64+0x4], R3 ;  /* 0x0000040328007985 */ /* 0x000fe2000c101906 */
[----:B------:R-:W-:Y:S05]  /*6b80*/  EXIT ;  /* 0x000000000000794d */ /* 0x000fea0003800000 */
.L_x_5185:
        /* <DEDUP_REMOVED lines=15> */
.L_x_5367:


//--------------------- .text._Z23gemm_half_q_half_kernelILi1ELi152ELb1ELb0ELi32EEvPK6__halfPKjS4_S2_PS0_iiiiPKtS7_iiiiiibS2_i --------------------------
	.section	.text._Z23gemm_half_q_half_kernelILi1ELi152ELb1ELb0ELi32EEvPK6__halfPKjS4_S2_PS0_iiiiPKtS7_iiiiiibS2_i,"ax",@progbits
	.align	128
        .global         _Z23gemm_half_q_half_kernelILi1ELi152ELb1ELb0ELi32EEvPK6__halfPKjS4_S2_PS0_iiiiPKtS7_iiiiiibS2_i
        .type           _Z23gemm_half_q_half_kernelILi1ELi152ELb1ELb0ELi32EEvPK6__halfPKjS4_S2_PS0_iiiiPKtS7_iiiiiibS2_i,@function
        .size           _Z23gemm_half_q_half_kernelILi1ELi152ELb1ELb0ELi32EEvPK6__halfPKjS4_S2_PS0_iiiiPKtS7_iiiiiibS2_i,(.L_x_5368 - _Z23gemm_half_q_half_kernelILi1ELi152ELb1ELb0ELi32EEvPK6__halfPKjS4_S2_PS0_iiiiPKtS7_iiiiiibS2_i)
        .other          _Z23gemm_half_q_half_kernelILi1ELi152ELb1ELb0ELi32EEvPK6__halfPKjS4_S2_PS0_iiiiPKtS7_iiiiiibS2_i,@"STO_CUDA_ENTRY STV_DEFAULT"
_Z23gemm_half_q_half_kernelILi1ELi152ELb1ELb0ELi32EEvPK6__halfPKjS4_S2_PS0_iiiiPKtS7_iiiiiibS2_i:
.text._Z23gemm_half_q_half_kernelILi1ELi152ELb1ELb0ELi32EEvPK6__halfPKjS4_S2_PS0_iiiiPKtS7_iiiiiibS2_i:
        /* <DEDUP_REMOVED lines=18> */
[-C--:B---3--:R-:W-:Y:S02]  /*0120*/  IADD3 R15, PT, PT, R30, R3.reuse, RZ ;  /* 0x000000031e0f7210 */ /* 0x088fe40007ffe0ff */
        /* <DEDUP_REMOVED lines=24> */
.L_x_5187:
[----:B------:R-:W-:Y:S05]  /*02b0*/  BSYNC.RECONVERGENT B0 ;  /* 0x0000000000007941 */ /* 0x000fea0003800200 */
.L_x_5186:
        /* <DEDUP_REMOVED lines=23> */
.L_x_5189:
        /* <DEDUP_REMOVED lines=13> */
[----:B------:R-:W4:Y:S01]  /*0500*/  LDG.E.U16.CONSTANT R24, desc[UR6][R24.64] ;  /* 0x0000000618187981 */ /* 0x000f22000c1e9500 */
[----:B------:R-:W-:Y:S01]  /*0510*/  UIADD3 UR4, UPT, UPT, UR4, 0x1, URZ ;  /* 0x0000000104047890 */ /* 0x000fe2000fffe0ff */
[----:B--2---:R-:W-:-:S04]  /*0520*/  SHF.R.U32.HI R0, RZ, R9, R12 ;  /* 0x00000009ff007219 */ /* 0x004fc8000001160c */
[----:B------:R-:W-:Y:S02]  /*0530*/  LOP3.LUT R11, R0, 0xf, RZ, 0xc0, !PT ;  /* 0x0000000f000b7812 */ /* 0x000fe400078ec0ff */
[--C-:B------:R-:W-:Y:S02]  /*0540*/  SHF.R.U32.HI R14, RZ, 0x4, R0.reuse ;  /* 0x00000004ff0e7819 */ /* 0x100fe40000011600 */
[----:B------:R-:W-:Y:S01]  /*0550*/  SHF.R.U32.HI R12, RZ, 0x8, R0 ;  /* 0x00000008ff0c7819 */ /* 0x000fe20000011600 */
[C---:B------:R-:W-:Y:S01]  /*0560*/  IMAD R16, R11.reuse, R11, R11 ;  /* 0x0000000b0b107224 */ /* 0x040fe200078e020b */
[----:B------:R-:W-:Y:S02]  /*0570*/  LOP3.LUT R14, R14, 0xf, RZ, 0xc0, !PT ;  /* 0x0000000f0e0e7812 */ /* 0x000fe400078ec0ff */
[----:B------:R-:W-:Y:S02]  /*0580*/  LOP3.LUT R12, R12, 0xf, RZ, 0xc0, !PT ;  /* 0x0000000f0c0c7812 */ /* 0x000fe400078ec0ff */
[----:B------:R-:W-:Y:S01]  /*0590*/  IADD3 R16, PT, PT, R11, 0x1, R16 ;  /* 0x000000010b107810 */ /* 0x000fe20007ffe010 */
[----:B------:R-:W-:Y:S01]  /*05a0*/  IMAD R11, R14, R14, R14 ;  /* 0x0000000e0e0b7224 */ /* 0x000fe200078e020e */
[----:B------:R-:W-:-:S02]  /*05b0*/  SHF.R.U32.HI R0, RZ, 0xc, R0 ;  /* 0x0000000cff007819 */ /* 0x000fc40000011600 */
[----:B---3--:R-:W-:Y:S01]  /*05c0*/  IADD3 R8, PT, PT, R3, R8, RZ ;  /* 0x0000000803087210 */ /* 0x008fe20007ffe0ff */
[----:B------:R-:W4:Y:S01]  /*05d0*/  I2F.F16 R13, R16 ;  /* 0x00000010000d7306 */ /* 0x000f220000200c00 */
[----:B------:R-:W-:Y:S01]  /*05e0*/  IADD3 R14, PT, PT, R14, 0x1, R11 ;  /* 0x000000010e0e7810 */ /* 0x000fe20007ffe00b */
[----:B------:R-:W-:Y:S01]  /*05f0*/  IMAD R11, R12, R12, R12 ;  /* 0x0000000c0c0b7224 */ /* 0x000fe200078e020c */
[----:B------:R-:W-:Y:S02]  /*0600*/  LOP3.LUT R0, R0, 0xf, RZ, 0xc0, !PT ;  /* 0x0000000f00007812 */ /* 0x000fe400078ec0ff */
[----:B------:R-:W-:Y:S02]  /*0610*/  ISETP.GE.AND P0, PT, R8, R29, PT ;  /* 0x0000001d0800720c */ /* 0x000fe40003f06270 */
[----:B------:R-:W-:Y:S01]  /*0620*/  IADD3 R12, PT, PT, R12, 0x1, R11 ;  /* 0x000000010c0c7810 */ /* 0x000fe20007ffe00b */
[C---:B------:R-:W-:Y:S01]  /*0630*/  IMAD R11, R0.reuse, R0, R0 ;  /* 0x00000000000b7224 */ /* 0x040fe200078e0200 */
[----:B------:R-:W0:Y:S04]  /*0640*/  I2F.F16 R15, R14 ;  /* 0x0000000e000f7306 */ /* 0x000e280000200c00 */
[----:B------:R-:W-:Y:S01]  /*0650*/  IADD3 R11, PT, PT, R0, 0x1, R11 ;  /* 0x00000001000b7810 */ /* 0x000fe20007ffe00b */
[----:B----4-:R-:W-:-:S03]  /*0660*/  HMUL2 R0, R13.H0_H0, R24.H0_H0 ;  /* 0x200000180d007232 */ /* 0x010fc60000000800 */
[----:B------:R-:W1:Y:S01]  /*0670*/  I2F.F16 R17, R12 ;  /* 0x0000000c00117306 */ /* 0x000e620000200c00 */
[----:B0-----:R-:W-:-:S07]  /*0680*/  HMUL2 R2, R15.H0_H0, R24.H0_H0 ;  /* 0x200000180f027232 */ /* 0x001fce0000000800 */
[----:B------:R-:W0:Y:S01]  /*0690*/  I2F.F16 R11, R11 ;  /* 0x0000000b000b7306 */ /* 0x000e220000200c00 */
[-C--:B-1----:R-:W-:Y:S02]  /*06a0*/  HMUL2 R3, R17.H0_H0, R24.reuse.H0_H0 ;  /* 0x2000001811037232 */ /* 0x082fe40000000800 */
[----:B0-----:R-:W-:Y:S01]  /*06b0*/  HMUL2 R24, R11.H0_H0, R24.H0_H0 ;  /* 0x200000180b187232 */ /* 0x001fe20000000800 */
[----:B------:R-:W-:Y:S06]  /*06c0*/  @!P0 BRA `(.L_x_5189) ;  /* 0xfffffffc00588947 */ /* 0x000fec000383ffff */
.L_x_5188:
        /* <DEDUP_REMOVED lines=11> */
.L_x_5190:
        /* <DEDUP_REMOVED lines=11> */
.L_x_5191:
        /* <DEDUP_REMOVED lines=11> */
.L_x_5192:
        /* <DEDUP_REMOVED lines=11> */
.L_x_5193:
        /* <DEDUP_REMOVED lines=11> */
.L_x_5194:
[----:B------:R-:W-:Y:S01]  /*0a40*/  VIMNMX R9, PT, PT, R30, UR4, PT ;  /* 0x000000041e097c48 */ /* 0x000fe2000bfe0100 */
[----:B------:R-:W0:Y:S01]  /*0a50*/  S2UR UR5, SR_CgaCtaId ;  /* 0x00000000000579c3 */ /* 0x000e220000008800 */
[----:B------:R-:W1:Y:S01]  /*0a60*/  LDCU.64 UR10, c[0x0][0x388] ;  /* 0x00007100ff0a77ac */ /* 0x000e620008000a00 */
[----:B------:R-:W-:Y:S02]  /*0a70*/  PRMT R26, RZ, 0x5410, RZ ;  /* 0x00005410ff1a7816 */ /* 0x000fe400000000ff */
[----:B------:R-:W-:Y:S02]  /*0a80*/  SHF.R.S32.HI R12, RZ, 0x1f, R9 ;  /* 0x0000001fff0c7819 */ /* 0x000fe40000011409 */
[----:B------:R-:W-:Y:S02]  /*0a90*/  PRMT R25, RZ, 0x5410, RZ ;  /* 0x00005410ff197816 */ /* 0x000fe400000000ff */
[----:B------:R-:W-:-:S04]  /*0aa0*/  LEA.HI R12, R12, R9, RZ, 0x5 ;  /* 0x000000090c0c7211 */ /* 0x000fc800078f28ff */
[----:B------:R-:W-:-:S04]  /*0ab0*/  SHF.R.S32.HI R9, RZ, 0x5, R12 ;  /* 0x00000005ff097819 */ /* 0x000fc8000001140c */
[----:B------:R-:W-:-:S04]  /*0ac0*/  LEA R4, R9, R4, 0x3 ;  /* 0x0000000409047211 */ /* 0x000fc800078e18ff */
[----:B------:R-:W-:-:S04]  /*0ad0*/  IADD3 R4, PT, PT, R8, R4, R5 ;  /* 0x0000000408047210 */ /* 0x000fc80007ffe005 */
[----:B------:R-:W-:Y:S02]  /*0ae0*/  IADD3 R4, PT, PT, R10, R4, R7 ;  /* 0x000000040a047210 */ /* 0x000fe40007ffe007 */
[----:B------:R-:W-:Y:S01]  /*0af0*/  VIMNMX R7, PT, PT, R6, UR4, PT ;  /* 0x0000000406077c48 */ /* 0x000fe2000bfe0100 */
[----:B------:R-:W-:Y:S02]  /*0b00*/  UMOV UR4, 0x400 ;  /* 0x0000040000047882 */ /* 0x000fe40000000000 */
[----:B------:R-:W-:Y:S01]  /*0b10*/  IMAD R5, R4, R27, RZ ;  /* 0x0000001b04057224 */ /* 0x000fe200078e02ff */
[----:B------:R-:W-:Y:S01]  /*0b20*/  SHF.R.S32.HI R4, RZ, 0x1f, R28 ;  /* 0x0000001fff047819 */ /* 0x000fe2000001141c */
[----:B0-----:R-:W-:-:S03]  /*0b30*/  ULEA UR4, UR5, UR4, 0x18 ;  /* 0x0000000405047291 */ /* 0x001fc6000f8ec0ff */
[----:B------:R-:W-:-:S04]  /*0b40*/  IADD3 R8, P0, PT, R28, R5, RZ ;  /* 0x000000051c087210 */ /* 0x000fc80007f1e0ff */
[----:B------:R-:W-:Y:S02]  /*0b50*/  LEA.HI.X.SX32 R5, R5, R4, 0x1, P0 ;  /* 0x0000000405057211 */ /* 0x000fe400000f0eff */
[----:B------:R-:W-:Y:S02]  /*0b60*/  ISETP.GT.AND P0, PT, R7, R30, PT ;  /* 0x0000001e0700720c */ /* 0x000fe40003f04270 */
[----:B-1----:R-:W-:-:S04]  /*0b70*/  LEA R32, P1, R8, UR10, 0x2 ;  /* 0x0000000a08207c11 */ /* 0x002fc8000f8210ff */
[----:B------:R-:W-:-:S07]  /*0b80*/  LEA.HI.X R33, R8, UR11, R5, 0x2, P1 ;  /* 0x0000000b08217c11 */ /* 0x000fce00088f1405 */
[----:B------:R-:W-:Y:S05]  /*0b90*/  @!P0 BRA `(.L_x_5195) ;  /* 0x0000003000388947 */ /* 0x000fea0003800000 */
[----:B------:R-:W2:Y:S01]  /*0ba0*/  LDG.E.128.CONSTANT R4, desc[UR6][R32.64] ;  /* 0x0000000620047981 */ /* 0x000ea2000c1e9d00 */
[----:B------:R-:W-:-:S03]  /*0bb0*/  IMAD.WIDE R18, R27, 0x4, R32 ;  /* 0x000000041b127825 */ /* 0x000fc600078e0220 */
[----:B------:R-:W0:Y:S04]  /*0bc0*/  LDS.64 R22, [UR4] ;  /* 0x00000004ff167984 */ /* 0x000e280008000a00 */
[----:B------:R-:W3:Y:S01]  /*0bd0*/  LDG.E.128.CONSTANT R8, desc[UR6][R18.64] ;  /* 0x0000000612087981 */ /* 0x000ee2000c1e9d00 */
[----:B------:R-:W-:-:S05]  /*0be0*/  IMAD.WIDE R38, R27, 0x4, R18 ;  /* 0x000000041b267825 */ /* 0x000fca00078e0212 */
[----:B------:R1:W4:Y:S02]  /*0bf0*/  LDG.E.128.CONSTANT R12, desc[UR6][R38.64] ;  /* 0x00000006260c7981 */ /* 0x000324000c1e9d00 */
[----:B-1----:R-:W-:Y:S01]  /*0c00*/  IMAD.WIDE R38, R27, 0x4, R38 ;  /* 0x000000041b267825 */ /* 0x002fe200078e0226 */
[----:B--2---:R-:W-:Y:S02]  /*0c10*/  LOP3.LUT R21, R6, 0xff, RZ, 0xc0, !PT ;  /* 0x000000ff06157812 */ /* 0x004fe400078ec0ff */
[----:B------:R-:W-:Y:S02]  /*0c20*/  LOP3.LUT R20, R5, 0xff, RZ, 0xc0, !PT ;  /* 0x000000ff05147812 */ /* 0x000fe400078ec0ff */
[----:B------:R-:W-:Y:S02]  /*0c30*/  IADD3 R19, PT, PT, R21, -0x80, RZ ;  /* 0xffffff8015137810 */ /* 0x000fe40007ffe0ff */
[----:B------:R-:W-:Y:S02]  /*0c40*/  LOP3.LUT R21, R7, 0xff, RZ, 0xc0, !PT ;  /* 0x000000ff07157812 */ /* 0x000fe400078ec0ff */
[----:B------:R-:W-:-:S02]  /*0c50*/  LOP3.LUT R16, R4, 0xff, RZ, 0xc0, !PT ;  /* 0x000000ff04107812 */ /* 0x000fc400078ec0ff */
[----:B------:R-:W-:Y:S01]  /*0c60*/  IADD3 R20, PT, PT, R20, -0x80, RZ ;  /* 0xffffff8014147810 */ /* 0x000fe20007ffe0ff */
[----:B------:R-:W1:Y:S01]  /*0c70*/  I2F.F16 R19, R19 ;  /* 0x0000001300137306 */ /* 0x000e620000200c00 */
[----:B------:R-:W-:Y:S02]  /*0c80*/  SHF.R.U32.HI R18, RZ, 0x8, R4 ;  /* 0x00000008ff127819 */ /* 0x000fe40000011604 */
[----:B------:R-:W-:Y:S02]  /*0c90*/  IADD3 R21, PT, PT, R21, -0x80, RZ ;  /* 0xffffff8015157810 */ /* 0x000fe40007ffe0ff */
[----:B------:R-:W-:Y:S02]  /*0ca0*/  IADD3 R16, PT, PT, R16, -0x80, RZ ;  /* 0xffffff8010107810 */ /* 0x000fe40007ffe0ff */
[----:B------:R-:W-:Y:S01]  /*0cb0*/  LOP3.LUT R18, R18, 0xff, RZ, 0xc0, !PT ;  /* 0x000000ff12127812 */ /* 0x000fe200078ec0ff */
[----:B------:R-:W2:Y:S01]  /*0cc0*/  I2F.F16 R20, R20 ;  /* 0x0000001400147306 */ /* 0x000ea20000200c00 */
[----:B------:R-:W-:-:S02]  /*0cd0*/  SHF.R.U32.HI R25, RZ, 0x8, R5 ;  /* 0x00000008ff197819 */ /* 0x000fc40000011605 */
[----:B------:R-:W-:Y:S02]  /*0ce0*/  IADD3 R26, PT, PT, R18, -0x80, RZ ;  /* 0xffffff80121a7810 */ /* 0x000fe40007ffe0ff */
[----:B------:R-:W-:Y:S01]  /*0cf0*/  SHF.R.U32.HI R32, RZ, 0x10, R5 ;  /* 0x00000010ff207819 */ /* 0x000fe20000011605 */
[----:B-1----:R-:W-:Y:S02]  /*0d00*/  HADD2.F32 R19, -RZ, R19.H0_H0 ;  /* 0x20000013ff137230 */ /* 0x002fe40000004100 */
[----:B------:R1:W5:Y:S01]  /*0d10*/  I2F.F16 R17, R16 ;  /* 0x0000001000117306 */ /* 0x0003620000200c00 */
[----:B------:R-:W-:Y:S02]  /*0d20*/  LOP3.LUT R30, R25, 0xff, RZ, 0xc0, !PT ;  /* 0x000000ff191e7812 */ /* 0x000fe400078ec0ff */
[----:B------:R-:W-:Y:S02]  /*0d30*/  LOP3.LUT R25, R32, 0xff, RZ, 0xc0, !PT ;  /* 0x000000ff20197812 */ /* 0x000fe400078ec0ff */
[----:B------:R-:W-:Y:S01]  /*0d40*/  IADD3 R32, PT, PT, R30, -0x80, RZ ;  /* 0xffffff801e207810 */ /* 0x000fe20007ffe0ff */
[----:B0-----:R-:W-:Y:S01]  /*0d50*/  HADD2.F32 R30, -RZ, R22.H1_H1 ;  /* 0x30000016ff1e7230 */ /* 0x001fe20000004100 */
[----:B------:R-:W-:Y:S01]  /*0d60*/  IADD3 R25, PT, PT, R25, -0x80, RZ ;  /* 0xffffff8019197810 */ /* 0x000fe20007ffe0ff */
[----:B------:R-:W0:Y:S01]  /*0d70*/  I2F.F16 R21, R21 ;  /* 0x0000001500157306 */ /* 0x000e220000200c00 */
[----:B-1----:R-:W-:Y:S01]  /*0d80*/  SHF.R.U32.HI R16, RZ, 0x10, R4 ;  /* 0x00000010ff107819 */ /* 0x002fe20000011604 */
[----:B--2---:R-:W-:Y:S01]  /*0d90*/  HADD2.F32 R33, -RZ, R20.H0_H0 ;  /* 0x20000014ff217230 */ /* 0x004fe20000004100 */
[----:B------:R-:W-:-:S02]  /*0da0*/  LEA.HI R5, R5, 0xffffff80, RZ, 0x8 ;  /* 0xffffff8005057811 */ /* 0x000fc400078f40ff */
[----:B------:R-:W-:Y:S01]  /*0db0*/  LOP3.LUT R16, R16, 0xff, RZ, 0xc0, !PT ;  /* 0x000000ff10107812 */ /* 0x000fe200078ec0ff */
[----:B-----5:R-:W-:Y:S02]  /*0dc0*/  HADD2.F32 R17, -RZ, R17.H0_H0 ;  /* 0x20000011ff117230 */ /* 0x020fe40000004100 */
[----:B------:R-:W1:Y:S01]  /*0dd0*/  I2F.F16 R26, R26 ;  /* 0x0000001a001a7306 */ /* 0x000e620000200c00 */
[----:B------:R-:W-:Y:S01]  /*0de0*/  IADD3 R18, PT, PT, R16, -0x80, RZ ;  /* 0xffffff8010127810 */ /* 0x000fe20007ffe0ff */
[----:B------:R-:W-:Y:S01]  /*0df0*/  HADD2.F32 R16, -RZ, R22.H0_H0 ;  /* 0x20000016ff107230 */ /* 0x000fe20000004100 */
[----:B------:R-:W-:Y:S01]  /*0e00*/  LEA.HI R4, R4, 0xffffff80, RZ, 0x8 ;  /* 0xffffff8004047811 */ /* 0x000fe200078f40ff */
[----:B0-----:R-:W-:-:S03]  /*0e10*/  HADD2.F32 R21, -RZ, R21.H0_H0 ;  /* 0x20000015ff157230 */ /* 0x001fc60000004100 */
[----:B------:R-:W-:Y:S01]  /*0e20*/  FFMA.FTZ R35, R17, R16, RZ ;  /* 0x0000001011237223 */ /* 0x000fe200000100ff */
[C---:B------:R-:W-:Y:S01]  /*0e30*/  FFMA.FTZ R33, R16.reuse, R33, RZ ;  /* 0x0000002110217223 */ /* 0x040fe200000100ff */
[C---:B------:R-:W-:Y:S01]  /*0e40*/  FFMA.FTZ R17, R16.reuse, R19, RZ ;  /* 0x0000001310117223 */ /* 0x040fe200000100ff */
[----:B------:R0:W2:Y:S01]  /*0e50*/  I2F.F16 R20, R32 ;  /* 0x0000002000147306 */ /* 0x0000a20000200c00 */
[----:B------:R-:W-:Y:S01]  /*0e60*/  FFMA.FTZ R21, R16, R21, RZ ;  /* 0x0000001510157223 */ /* 0x000fe200000100ff */
[----:B------:R-:W-:Y:S01]  /*0e70*/  SHF.R.U32.HI R16, RZ, 0x8, R6 ;  /* 0x00000008ff107819 */ /* 0x000fe20000011606 */
[----:B-1----:R-:W-:Y:S01]  /*0e80*/  HADD2.F32 R22, -RZ, R26.H0_H0 ;  /* 0x2000001aff167230 */ /* 0x002fe20000004100 */
[----:B------:R-:W-:Y:S02]  /*0e90*/  SHF.R.U32.HI R26, RZ, 0x8, R7 ;  /* 0x00000008ff1a7819 */ /* 0x000fe40000011607 */
[----:B------:R-:W-:Y:S02]  /*0ea0*/  LOP3.LUT R16, R16, 0xff, RZ, 0xc0, !PT ;  /* 0x000000ff10107812 */ /* 0x000fe400078ec0ff */
[----:B------:R-:W1:Y:S01]  /*0eb0*/  I2F.F16 R18, R18 ;  /* 0x0000001200127306 */ /* 0x000e620000200c00 */
[----:B------:R-:W-:Y:S01]  /*0ec0*/  LOP3.LUT R26, R26, 0xff, RZ, 0xc0, !PT ;  /* 0x000000ff1a1a7812 */ /* 0x000fe200078ec0ff */
[----:B------:R-:W-:Y:S01]  /*0ed0*/  FFMA.FTZ R22, R22, R30, R35 ;  /* 0x0000001e16167223 */ /* 0x000fe20000010023 */
[----:B------:R-:W-:-:S02]  /*0ee0*/  IADD3 R16, PT, PT, R16, -0x80, RZ ;  /* 0xffffff8010107810 */ /* 0x000fc40007ffe0ff */
[----:B0-----:R-:W-:Y:S02]  /*0ef0*/  IADD3 R32, PT, PT, R26, -0x80, RZ ;  /* 0xffffff801a207810 */ /* 0x001fe40007ffe0ff */
[----:B------:R-:W-:Y:S01]  /*0f00*/  SHF.R.U32.HI R19, RZ, 0x10, R6 ;  /* 0x00000010ff137819 */ /* 0x000fe20000011606 */
[----:B--2---:R-:W-:Y:S01]  /*0f10*/  HADD2.F32 R34, -RZ, R20.H0_H0 ;  /* 0x20000014ff227230 */ /* 0x004fe20000004100 */
[----:B------:R-:W-:Y:S01]  /*0f20*/  SHF.R.U32.HI R26, RZ, 0x10, R7 ;  /* 0x00000010ff1a7819 */ /* 0x000fe20000011607 */
[----:B------:R-:W0:Y:S01]  /*0f30*/  I2F.F16 R16, R16 ;  /* 0x0000001000107306 */ /* 0x000e220000200c00 */
[----:B------:R-:W-:Y:S02]  /*0f40*/  LOP3.LUT R19, R19, 0xff, RZ, 0xc0, !PT ;  /* 0x000000ff13137812 */ /* 0x000fe400078ec0ff */
[----:B------:R-:W-:Y:S02]  /*0f50*/  LOP3.LUT R26, R26, 0xff, RZ, 0xc0, !PT ;  /* 0x000000ff1a1a7812 */ /* 0x000fe400078ec0ff */
[----:B------:R-:W-:-:S02]  /*0f60*/  IADD3 R19, PT, PT, R19, -0x80, RZ ;  /* 0xffffff8013137810 */ /* 0x000fc40007ffe0ff */
[----:B------:R-:W-:Y:S01]  /*0f70*/  IADD3 R20, PT, PT, R26, -0x80, RZ ;  /* 0xffffff801a147810 */ /* 0x000fe20007ffe0ff */
[----:B------:R-:W2:Y:S01]  /*0f80*/  I2F.F16 R32, R32 ;  /* 0x0000002000207306 */ /* 0x000ea20000200c00 */
[----:B------:R-:W-:Y:S01]  /*0f90*/  FFMA.FTZ R26, R30, R34, R33 ;  /* 0x000000221e1a7223 */ /* 0x000fe20000010021 */
[----:B-1----:R-:W-:Y:S01]  /*0fa0*/  HADD2.F32 R33, -RZ, R18.H0_H0 ;  /* 0x20000012ff217230 */ /* 0x002fe20000004100 */
[----:B------:R-:W-:Y:S01]  /*0fb0*/  LEA.HI R6, R6, 0xffffff80, RZ, 0x8 ;  /* 0xffffff8006067811 */ /* 0x000fe200078f40ff */
[----:B0-----:R-:W-:-:S04]  /*0fc0*/  HADD2.F32 R16, -RZ, R16.H0_H0 ;  /* 0x20000010ff107230 */ /* 0x001fc80000004100 */
[----:B------:R-:W0:Y:S01]  /*0fd0*/  I2F.F16 R25, R25 ;  /* 0x0000001900197306 */ /* 0x000e220000200c00 */
[----:B------:R-:W-:Y:S01]  /*0fe0*/  FFMA.FTZ R16, R30, R16, R17 ;  /* 0x000000101e107223 */ /* 0x000fe20000010011 */
[----:B------:R-:W-:Y:S02]  /*0ff0*/  HADD2.F32 R17, -RZ, R23.H0_H0 ;  /* 0x20000017ff117230 */ /* 0x000fe40000004100 */
[----:B--2---:R-:W-:-:S04]  /*1000*/  HADD2.F32 R34, -RZ, R32.H0_H0 ;  /* 0x20000020ff227230 */ /* 0x004fc80000004100 */
[----:B------:R-:W1:Y:S01]  /*1010*/  I2F.F16 R19, R19 ;  /* 0x0000001300137306 */ /* 0x000e620000200c00 */
[----:B------:R-:W-:Y:S01]  /*1020*/  FFMA.FTZ R22, R33, R17, R22 ;  /* 0x0000001121167223 */ /* 0x000fe20000010016 */
[----:B------:R-:W-:Y:S01]  /*1030*/  FFMA.FTZ R18, R30, R34, R21 ;  /* 0x000000221e127223 */ /* 0x000fe20000010015 */
[----:B0-----:R-:W-:-:S05]  /*1040*/  HADD2.F32 R25, -RZ, R25.H0_H0 ;  /* 0x20000019ff197230 */ /* 0x001fca0000004100 */
[----:B------:R-:W0:Y:S01]  /*1050*/  I2F.F16 R20, R20 ;  /* 0x0000001400147306 */ /* 0x000e220000200c00 */
[----:B------:R-:W-:Y:S01]  /*1060*/  FFMA.FTZ R25, R17, R25, R26 ;  /* 0x0000001911197223 */ /* 0x000fe2000001001a */
[----:B-1----:R-:W-:-:S06]  /*1070*/  HADD2.F32 R19, -RZ, R19.H0_H0 ;  /* 0x20000013ff137230 */ /* 0x002fcc0000004100 */
[----:B------:R-:W1:Y:S01]  /*1080*/  I2F.F16 R5, R5 ;  /* 0x0000000500057306 */ /* 0x000e620000200c00 */
[----:B------:R-:W-:Y:S01]  /*1090*/  FFMA.FTZ R26, R17, R19, R16 ;  /* 0x00000013111a7223 */ /* 0x000fe20000010010 */
[----:B0-----:R-:W-:-:S06]  /*10a0*/  HADD2.F32 R33, -RZ, R20.H0_H0 ;  /* 0x20000014ff217230 */ /* 0x001fcc0000004100 */
[----:B------:R-:W0:Y:S01]  /*10b0*/  I2F.F16 R6, R6 ;  /* 0x0000000600067306 */ /* 0x000e220000200c00 */
[----:B------:R-:W2:Y:S01]  /*10c0*/  LDS.64 R20, [UR4+0x8] ;  /* 0x00000804ff147984 */ /* 0x000ea20008000a00 */
[----:B------:R-:W-:-:S03]  /*10d0*/  FFMA.FTZ R30, R17, R33, R18 ;  /* 0x00000021111e7223 */ /* 0x000fc60000010012 */
[----:B------:R5:W5:Y:S01]  /*10e0*/  LDG.E.128.CONSTANT R16, desc[UR6][R38.64] ;  /* 0x0000000626107981 */ /* 0x000b62000c1e9d00 */
[----:B------:R-:W-:Y:S02]  /*10f0*/  LEA.HI R7, R7, 0xffffff80, RZ, 0x8 ;  /* 0xffffff8007077811 */ /* 0x000fe400078f40ff */
[----:B------:R-:W4:Y:S01]  /*1100*/  I2F.F16 R4, R4 ;  /* 0x0000000400047306 */ /* 0x000f220000200c00 */
[----:B---3--:R-:W-:-:S04]  /*1110*/  LOP3.LUT R32, R8, 0xff, RZ, 0xc0, !PT ;  /* 0x000000ff08207812 */ /* 0x008fc800078ec0ff */
[----:B------:R-:W-:-:S03]  /*1120*/  IADD3 R32, PT, PT, R32, -0x80, RZ ;  /* 0xffffff8020207810 */ /* 0x000fc60007ffe0ff */
[----:B------:R-:W3:Y:S01]  /*1130*/  I2F.F16 R7, R7 ;  /* 0x0000000700077306 */ /* 0x000ee20000200c00 */
[----:B------:R-:W-:Y:S02]  /*1140*/  HADD2.F32 R23, -RZ, R23.H1_H1 ;  /* 0x30000017ff177230 */ /* 0x000fe40000004100 */
[----:B-1----:R-:W-:Y:S01]  /*1150*/  HADD2.F32 R34, -RZ, R5.H0_H0 ;  /* 0x20000005ff227230 */ /* 0x002fe20000004100 */
[----:B------:R-:W-:Y:S01]  /*1160*/  LOP3.LUT R5, R9, 0xff, RZ, 0xc0, !PT ;  /* 0x000000ff09057812 */ /* 0x000fe200078ec0ff */
[----:B0-----:R-:W-:-:S03]  /*1170*/  HADD2.F32 R6, -RZ, R6.H0_H0 ;  /* 0x20000006ff067230 */ /* 0x001fc60000004100 */
[----:B------:R-:W0:Y:S01]  /*1180*/  I2F.F16 R32, R32 ;  /* 0x0000002000207306 */ /* 0x000e220000200c00 */
[----:B------:R-:W-:Y:S01]  /*1190*/  FFMA.FTZ R25, R23, R34, R25 ;  /* 0x0000002217197223 */ /* 0x000fe20000010019 */
[----:B------:R-:W-:Y:S01]  /*11a0*/  IADD3 R34, PT, PT, R5, -0x80, RZ ;  /* 0xffffff8005227810 */ /* 0x000fe20007ffe0ff */
[----:B------:R-:W-:Y:S01]  /*11b0*/  FFMA.FTZ R5, R23, R6, R26 ;  /* 0x0000000617057223 */ /* 0x000fe2000001001a */
[----:B----4-:R-:W-:Y:S01]  /*11c0*/  HADD2.F32 R35, -RZ, R4.H0_H0 ;  /* 0x20000004ff237230 */ /* 0x010fe20000004100 */
[----:B------:R-:W-:Y:S01]  /*11d0*/  LOP3.LUT R6, R10, 0xff, RZ, 0xc0, !PT ;  /* 0x000000ff0a067812 */ /* 0x000fe200078ec0ff */
[----:B---3--:R-:W-:Y:S01]  /*11e0*/  HADD2.F32 R26, -RZ, R7.H0_H0 ;  /* 0x20000007ff1a7230 */ /* 0x008fe20000004100 */
[----:B------:R-:W-:Y:S02]  /*11f0*/  LEA.HI R33, R8, 0xffffff80, RZ, 0x8 ;  /* 0xffffff8008217811 */ /* 0x000fe400078f40ff */
[----:B------:R-:W-:Y:S01]  /*1200*/  FFMA.FTZ R4, R35, R23, R22 ;  /* 0x0000001723047223 */ /* 0x000fe20000010016 */
[----:B------:R-:W1:Y:S01]  /*1210*/  I2F.F16 R7, R34 ;  /* 0x0000002200077306 */ /* 0x000e620000200c00 */
[----:B------:R-:W-:Y:S01]  /*1220*/  FFMA.FTZ R30, R23, R26, R30 ;  /* 0x0000001a171e7223 */ /* 0x000fe2000001001e */
[----:B------:R-:W-:Y:S01]  /*1230*/  IADD3 R23, PT, PT, R6, -0x80, RZ ;  /* 0xffffff8006177810 */ /* 0x000fe20007ffe0ff */
[----:B--2---:R-:W-:-:S05]  /*1240*/  HADD2.F32 R6, -RZ, R20.H0_H0 ;  /* 0x20000014ff067230 */ /* 0x004fca0000004100 */
[----:B------:R0:W-:Y:S02]  /*1250*/  I2F.F16 R22, R33 ;  /* 0x0000002100167306 */ /* 0x0001e40000200c00 */
[----:B0-----:R-:W-:-:S06]  /*1260*/  HADD2.F32 R33, -RZ, R32.H0_H0 ;  /* 0x20000020ff217230 */ /* 0x001fcc0000004100 */
[----:B------:R-:W0:Y:S01]  /*1270*/  I2F.F16 R23, R23 ;  /* 0x0000001700177306 */ /* 0x000e220000200c00 */
[----:B------:R-:W-:Y:S01]  /*1280*/  LOP3.LUT R32, R11, 0xff, RZ, 0xc0, !PT ;  /* 0x000000ff0b207812 */ /* 0x000fe200078ec0ff */
[----:B------:R-:W-:Y:S01]  /*1290*/  FFMA.FTZ R26, R33, R6, R4 ;  /* 0x00000006211a7223 */ /* 0x000fe20000010004 */
[--C-:B------:R-:W-:Y:S02]  /*12a0*/  SHF.R.U32.HI R4, RZ, 0x8, R8.reuse ;  /* 0x00000008ff047819 */ /* 0x100fe40000011608 */
[----:B------:R-:W-:Y:S02]  /*12b0*/  IADD3 R35, PT, PT, R32, -0x80, RZ ;  /* 0xffffff8020237810 */ /* 0x000fe40007ffe0ff */
[----:B------:R-:W-:Y:S01]  /*12c0*/  LOP3.LUT R32, R4, 0xff, RZ, 0xc0, !PT ;  /* 0x000000ff04207812 */ /* 0x000fe200078ec0ff */
[----:B-1----:R-:W-:Y:S01]  /*12d0*/  HADD2.F32 R7, -RZ, R7.H0_H0 ;  /* 0x20000007ff077230 */ /* 0x002fe20000004100 */
[----:B------:R-:W1:Y:S01]  /*12e0*/  I2F.F16 R4, R35 ;  /* 0x0000002300047306 */ /* 0x000e620000200c00 */
[----:B------:R-:W-:-:S02]  /*12f0*/  SHF.R.U32.HI R8, RZ, 0x10, R8 ;  /* 0x00000010ff087819 */ /* 0x000fc40000011608 */
[----:B------:R-:W-:Y:S01]  /*1300*/  IADD3 R33, PT, PT, R32, -0x80, RZ ;  /* 0xffffff8020217810 */ /* 0x000fe20007ffe0ff */
[----:B------:R-:W-:Y:S01]  /*1310*/  FFMA.FTZ R32, R6, R7, R25 ;  /* 0x0000000706207223 */ /* 0x000fe20000010019 */
[----:B------:R-:W-:Y:S01]  /*1320*/  LOP3.LUT R8, R8, 0xff, RZ, 0xc0, !PT ;  /* 0x000000ff08087812 */ /* 0x000fe200078ec0ff */
[----:B0-----:R-:W-:Y:S02]  /*1330*/  HADD2.F32 R23, -RZ, R23.H0_H0 ;  /* 0x20000017ff177230 */ /* 0x001fe40000004100 */
[----:B------:R-:W0:Y:S01]  /*1340*/  I2F.F16 R25, R33 ;  /* 0x0000002100197306 */ /* 0x000e220000200c00 */
[----:B------:R-:W-:Y:S02]  /*1350*/  IADD3 R7, PT, PT, R8, -0x80, RZ ;  /* 0xffffff8008077810 */ /* 0x000fe40007ffe0ff */
[----:B------:R-:W-:Y:S01]  /*1360*/  FFMA.FTZ R8, R6, R23, R5 ;  /* 0x0000001706087223 */ /* 0x000fe20000010005 */
[--C-:B------:R-:W-:Y:S01]  /*1370*/  SHF.R.U32.HI R5, RZ, 0x10, R9.reuse ;  /* 0x00000010ff057819 */ /* 0x100fe20000011609 */
[----:B-1----:R-:W-:Y:S01]  /*1380*/  HADD2.F32 R23, -RZ, R4.H0_H0 ;  /* 0x20000004ff177230 */ /* 0x002fe20000004100 */
[----:B------:R-:W-:-:S02]  /*1390*/  SHF.R.U32.HI R34, RZ, 0x8, R9 ;  /* 0x00000008ff227819 */ /* 0x000fc40000011609 */
[----:B------:R-:W-:Y:S02]  /*13a0*/  LOP3.LUT R5, R5, 0xff, RZ, 0xc0, !PT ;  /* 0x000000ff05057812 */ /* 0x000fe400078ec0ff */
[----:B------:R-:W-:Y:S01]  /*13b0*/  FFMA.FTZ R4, R6, R23, R30 ;  /* 0x0000001706047223 */ /* 0x000fe2000001001e */
[----:B------:R-:W-:Y:S02]  /*13c0*/  LOP3.LUT R34, R34, 0xff, RZ, 0xc0, !PT ;  /* 0x000000ff22227812 */ /* 0x000fe400078ec0ff */
[----:B------:R-:W-:Y:S01]  /*13d0*/  IADD3 R23, PT, PT, R5, -0x80, RZ ;  /* 0xffffff8005177810 */ /* 0x000fe20007ffe0ff */
[----:B------:R-:W-:Y:S01]  /*13e0*/  HADD2.F32 R5, -RZ, R20.H1_H1 ;  /* 0x30000014ff057230 */ /* 0x000fe20000004100 */
[----:B------:R-:W-:Y:S01]  /*13f0*/  SHF.R.U32.HI R6, RZ, 0x8, R10 ;  /* 0x00000008ff067819 */ /* 0x000fe2000001160a */
[----:B0-----:R-:W-:Y:S01]  /*1400*/  HADD2.F32 R25, -RZ, R25.H0_H0 ;  /* 0x20000019ff197230 */ /* 0x001fe20000004100 */
[----:B------:R-:W-:Y:S02]  /*1410*/  SHF.R.U32.HI R20, RZ, 0x8, R11 ;  /* 0x00000008ff147819 */ /* 0x000fe4000001160b */
[----:B------:R-:W-:-:S02]  /*1420*/  IADD3 R34, PT, PT, R34, -0x80, RZ ;  /* 0xffffff8022227810 */ /* 0x000fc40007ffe0ff */
[----:B------:R-:W-:Y:S01]  /*1430*/  LOP3.LUT R6, R6, 0xff, RZ, 0xc0, !PT ;  /* 0x000000ff06067812 */ /* 0x000fe200078ec0ff */
[----:B------:R-:W-:Y:S01]  /*1440*/  FFMA.FTZ R26, R25, R5, R26 ;  /* 0x00000005191a7223 */ /* 0x000fe2000001001a */
[----:B------:R-:W-:Y:S01]  /*1450*/  LOP3.LUT R30, R20, 0xff, RZ, 0xc0, !PT ;  /* 0x000000ff141e7812 */ /* 0x000fe200078ec0ff */
[----:B------:R0:W1:Y:S01]  /*1460*/  I2F.F16 R33, R34 ;  /* 0x0000002200217306 */ /* 0x0000620000200c00 */
[----:B------:R-:W-:Y:S02]  /*1470*/  SHF.R.U32.HI R25, RZ, 0x10, R10 ;  /* 0x00000010ff197819 */ /* 0x000fe4000001160a */
[----:B------:R-:W-:Y:S02]  /*1480*/  IADD3 R6, PT, PT, R6, -0x80, RZ ;  /* 0xffffff8006067810 */ /* 0x000fe40007ffe0ff */
[----:B0-----:R-:W-:Y:S02]  /*1490*/  IADD3 R34, PT, PT, R30, -0x80, RZ ;  /* 0xffffff801e227810 */ /* 0x001fe40007ffe0ff */
[----:B------:R-:W-:Y:S01]  /*14a0*/  LOP3.LUT R30, R25, 0xff, RZ, 0xc0, !PT ;  /* 0x000000ff191e7812 */ /* 0x000fe200078ec0ff */
[----:B------:R-:W0:Y:S03]  /*14b0*/  I2F.F16 R20, R6 ;  /* 0x0000000600147306 */ /* 0x000e260000200c00 */
[----:B------:R-:W-:-:S05]  /*14c0*/  IADD3 R30, PT, PT, R30, -0x80, RZ ;  /* 0xffffff801e1e7810 */ /* 0x000fca0007ffe0ff */
[----:B------:R-:W2:Y:S01]  /*14d0*/  I2F.F16 R25, R34 ;  /* 0x0000002200197306 */ /* 0x000ea20000200c00 */
[----:B------:R-:W-:Y:S01]  /*14e0*/  SHF.R.U32.HI R35, RZ, 0x10, R11 ;  /* 0x00000010ff237819 */ /* 0x000fe2000001160b */
[----:B-1----:R-:W-:-:S03]  /*14f0*/  HADD2.F32 R33, -RZ, R33.H0_H0 ;  /* 0x20000021ff217230 */ /* 0x002fc60000004100 */
[----:B------:R-:W-:-:S03]  /*1500*/  LOP3.LUT R35, R35, 0xff, RZ, 0xc0, !PT ;  /* 0x000000ff23237812 */ /* 0x000fc600078ec0ff */
[----:B------:R-:W1:Y:S01]  /*1510*/  I2F.F16 R23, R23 ;  /* 0x0000001700177306 */ /* 0x000e620000200c00 */
[----:B------:R-:W-:-:S07]  /*1520*/  IADD3 R35, PT, PT, R35, -0x80, RZ ;  /* 0xffffff8023237810 */ /* 0x000fce0007ffe0ff */
[----:B------:R-:W3:Y:S01]  /*1530*/  I2F.F16 R30, R30 ;  /* 0x0000001e001e7306 */ /* 0x000ee20000200c00 */
[----:B------:R-:W-:Y:S01]  /*1540*/  FFMA.FTZ R32, R5, R33, R32 ;  /* 0x0000002105207223 */ /* 0x000fe20000010020 */
[----:B0-----:R-:W-:Y:S02]  /*1550*/  HADD2.F32 R33, -RZ, R20.H0_H0 ;  /* 0x20000014ff217230 */ /* 0x001fe40000004100 */
[----:B--2---:R-:W-:-:S04]  /*1560*/  HADD2.F32 R25, -RZ, R25.H0_H0 ;  /* 0x20000019ff197230 */ /* 0x004fc80000004100 */
[----:B------:R-:W0:Y:S01]  /*1570*/  I2F.F16 R7, R7 ;  /* 0x0000000700077306 */ /* 0x000e220000200c00 */
[C---:B------:R-:W-:Y:S01]  /*1580*/  FFMA.FTZ R8, R5.reuse, R33, R8 ;  /* 0x0000002105087223 */ /* 0x040fe20000010008 */
[----:B------:R-:W-:Y:S01]  /*1590*/  FFMA.FTZ R4, R5, R25, R4 ;  /* 0x0000001905047223 */ /* 0x000fe20000010004 */
[----:B------:R-:W-:-:S05]  /*15a0*/  HADD2.F32 R5, -RZ, R21.H0_H0 ;  /* 0x20000015ff057230 */ /* 0x000fca0000004100 */
[----:B------:R2:W4:Y:S01]  /*15b0*/  I2F.F16 R6, R35 ;  /* 0x0000002300067306 */ /* 0x0005220000200c00 */
[----:B-1----:R-:W-:Y:S01]  /*15c0*/  HADD2.F32 R23, -RZ, R23.H0_H0 ;  /* 0x20000017ff177230 */ /* 0x002fe20000004100 */
[----:B------:R-:W-:Y:S02]  /*15d0*/  LEA.HI R9, R9, 0xffffff80, RZ, 0x8 ;  /* 0xffffff8009097811 */ /* 0x000fe400078f40ff */
[----:B--2---:R-:W-:Y:S01]  /*15e0*/  LEA.HI R35, R11, 0xffffff80, RZ, 0x8 ;  /* 0xffffff800b237811 */ /* 0x004fe200078f40ff */
[----:B---3--:R-:W-:Y:S02]  /*15f0*/  HADD2.F32 R11, -RZ, R30.H0_H0 ;  /* 0x2000001eff0b7230 */ /* 0x008fe40000004100 */
[C---:B------:R-:W-:Y:S01]  /*1600*/  FFMA.FTZ R33, R5.reuse, R23, R32 ;  /* 0x0000001705217223 */ /* 0x040fe20000010020 */
[----:B0-----:R-:W-:Y:S02]  /*1610*/  HADD2.F32 R7, -RZ, R7.H0_H0 ;  /* 0x20000007ff077230 */ /* 0x001fe40000004100 */
[----:B------:R-:W-:Y:S01]  /*1620*/  FFMA.FTZ R23, R5, R11, R8 ;  /* 0x0000000b05177223 */ /* 0x000fe20000010008 */
[----:B------:R-:W-:-:S02]  /*1630*/  LOP3.LUT R8, R12, 0xff, RZ, 0xc0, !PT ;  /* 0x000000ff0c087812 */ /* 0x000fc400078ec0ff */
[----:B------:R-:W-:Y:S01]  /*1640*/  FFMA.FTZ R37, R7, R5, R26 ;  /* 0x0000000507257223 */ /* 0x000fe2000001001a */
[----:B------:R-:W-:Y:S01]  /*1650*/  LEA.HI R25, R10, 0xffffff80, RZ, 0x8 ;  /* 0xffffff800a197811 */ /* 0x000fe200078f40ff */
[----:B----4-:R-:W-:Y:S01]  /*1660*/  HADD2.F32 R7, -RZ, R6.H0_H0 ;  /* 0x20000006ff077230 */ /* 0x010fe20000004100 */
[----:B------:R0:W-:Y:S01]  /*1670*/  I2F.F16 R20, R9 ;  /* 0x0000000900147306 */ /* 0x0001e20000200c00 */
[----:B-----5:R-:W-:Y:S01]  /*1680*/  IMAD.WIDE R38, R27, 0x4, R38 ;  /* 0x000000041b267825 */ /* 0x020fe200078e0226 */
[----:B------:R-:W-:-:S03]  /*1690*/  IADD3 R10, PT, PT, R8, -0x80, RZ ;  /* 0xffffff80080a7810 */ /* 0x000fc60007ffe0ff */
[----:B------:R-:W-:Y:S01]  /*16a0*/  FFMA.FTZ R11, R5, R7, R4 ;  /* 0x00000007050b7223 */ /* 0x000fe20000010004 */
[----:B------:R-:W-:Y:S01]  /*16b0*/  LOP3.LUT R26, R13, 0xff, RZ, 0xc0, !PT ;  /* 0x000000ff0d1a7812 */ /* 0x000fe200078ec0ff */
[----:B------:R1:W2:Y:S04]  /*16c0*/  LDG.E.128.CONSTANT R4, desc[UR6][R38.64] ;  /* 0x0000000626047981 */ /* 0x0002a8000c1e9d00 */
[----:B0-----:R-:W0:Y:S01]  /*16d0*/  LDS.64 R8, [UR4+0x10] ;  /* 0x00001004ff087984 */ /* 0x001e220008000a00 */
[----:B------:R-:W-:Y:S01]  /*16e0*/  IADD3 R36, PT, PT, R26, -0x80, RZ ;  /* 0xffffff801a247810 */ /* 0x000fe20007ffe0ff */
[----:B------:R-:W-:Y:S01]  /*16f0*/  HADD2.F32 R34, -RZ, R21.H1_H1 ;  /* 0x30000015ff227230 */ /* 0x000fe20000004100 */
[----:B------:R-:W-:Y:S01]  /*1700*/  LOP3.LUT R26, R14, 0xff, RZ, 0xc0, !PT ;  /* 0x000000ff0e1a7812 */ /* 0x000fe200078ec0ff */
[----:B------:R-:W-:-:S03]  /*1710*/  HADD2.F32 R22, -RZ, R22.H0_H0 ;  /* 0x20000016ff167230 */ /* 0x000fc60000004100 */
[----:B------:R-:W-:Y:S02]  /*1720*/  IADD3 R30, PT, PT, R26, -0x80, RZ ;  /* 0xffffff801a1e7810 */ /* 0x000fe40007ffe0ff */
[----:B------:R-:W-:Y:S01]  /*1730*/  FFMA.FTZ R26, R22, R34, R37 ;  /* 0x00000022161a7223 */ /* 0x000fe20000010025 */
[----:B------:R-:W-:Y:S01]  /*1740*/  LOP3.LUT R22, R15, 0xff, RZ, 0xc0, !PT ;  /* 0x000000ff0f167812 */ /* 0x000fe200078ec0ff */
[----:B------:R-:W3:Y:S03]  /*1750*/  I2F.F16 R25, R25 ;  /* 0x0000001900197306 */ /* 0x000ee60000200c00 */
[----:B------:R-:W-:-:S05]  /*1760*/  IADD3 R32, PT, PT, R22, -0x80, RZ ;  /* 0xffffff8016207810 */ /* 0x000fca0007ffe0ff */
[----:B------:R-:W4:Y:S08]  /*1770*/  I2F.F16 R35, R35 ;  /* 0x0000002300237306 */ /* 0x000f300000200c00 */
[----:B------:R-:W5:Y:S01]  /*1780*/  I2F.F16 R10, R10 ;  /* 0x0000000a000a7306 */ /* 0x000f620000200c00 */
[----:B---3--:R-:W-:-:S07]  /*1790*/  HADD2.F32 R22, -RZ, R25.H0_H0 ;  /* 0x20000019ff167230 */ /* 0x008fce0000004100 */
[----:B------:R4:W3:Y:S08]  /*17a0*/  I2F.F16 R21, R36 ;  /* 0x0000002400157306 */ /* 0x0008f00000200c00 */
[----:B------:R-:W1:Y:S08]  /*17b0*/  I2F.F16 R30, R30 ;  /* 0x0000001e001e7306 */ /* 0x000e700000200c00 */
[----:B------:R-:W1:Y:S01]  /*17c0*/  I2F.F16 R32, R32 ;  /* 0x0000002000207306 */ /* 0x000e620000200c00 */
[----:B----4-:R-:W-:-:S02]  /*17d0*/  HADD2.F32 R36, -RZ, R35.H0_H0 ;  /* 0x20000023ff247230 */ /* 0x010fc40000004100 */
[----:B------:R-:W-:Y:S02]  /*17e0*/  HADD2.F32 R20, -RZ, R20.H0_H0 ;  /* 0x20000014ff147230 */ /* 0x000fe40000004100 */
[C---:B------:R-:W-:Y:S01]  /*17f0*/  FFMA.FTZ R23, R34.reuse, R22, R23 ;  /* 0x0000001622177223 */ /* 0x040fe20000010017 */
[----:B-----5:R-:W-:Y:S02]  /*1800*/  HADD2.F32 R10, -RZ, R10.H0_H0 ;  /* 0x2000000aff0a7230 */ /* 0x020fe40000004100 */
[C---:B------:R-:W-:Y:S01]  /*1810*/  FFMA.FTZ R22, R34.reuse, R36, R11 ;  /* 0x0000002422167223 */ /* 0x040fe2000001000b */
[----:B0-----:R-:W-:Y:S02]  /*1820*/  HADD2.F32 R11, -RZ, R8.H0_H0 ;  /* 0x20000008ff0b7230 */ /* 0x001fe40000004100 */
[----:B------:R-:W-:Y:S01]  /*1830*/  FFMA.FTZ R25, R34, R20, R33 ;  /* 0x0000001422197223 */ /* 0x000fe20000010021 */
[----:B---3--:R-:W-:Y:S02]  /*1840*/  HADD2.F32 R34, -RZ, R21.H0_H0 ;  /* 0x20000015ff227230 */ /* 0x008fe40000004100 */
[----:B-1----:R-:W-:-:S02]  /*1850*/  HADD2.F32 R30, -RZ, R30.H0_H0 ;  /* 0x2000001eff1e7230 */ /* 0x002fc40000004100 */
        /* <DEDUP_REMOVED lines=11> */
[----:B------:R-:W-:Y:S02]  /*1910*/  SHF.R.U32.HI R21, RZ, 0x8, R12 ;  /* 0x00000008ff157819 */ /* 0x000fe4000001160c */
[----:B------:R-:W-:-:S02]  /*1920*/  IADD3 R36, PT, PT, R11, -0x80, RZ ;  /* 0xffffff800b247810 */ /* 0x000fc40007ffe0ff */
[----:B------:R-:W-:Y:S02]  /*1930*/  LOP3.LUT R11, R33, 0xff, RZ, 0xc0, !PT ;  /* 0x000000ff210b7812 */ /* 0x000fe400078ec0ff */
[----:B------:R-:W-:Y:S01]  /*1940*/  LOP3.LUT R21, R21, 0xff, RZ, 0xc0, !PT ;  /* 0x000000ff15157812 */ /* 0x000fe200078ec0ff */
[----:B------:R-:W0:Y:S01]  /*1950*/  I2F.F16 R34, R34 ;  /* 0x0000002200227306 */ /* 0x000e220000200c00 */
[----:B------:R-:W-:Y:S02]  /*1960*/  IADD3 R11, PT, PT, R11, -0x80, RZ ;  /* 0xffffff800b0b7810 */ /* 0x000fe40007ffe0ff */
[----:B------:R-:W-:-:S05]  /*1970*/  IADD3 R21, PT, PT, R21, -0x80, RZ ;  /* 0xffffff8015157810 */ /* 0x000fca0007ffe0ff */
[----:B------:R-:W1:Y:S08]  /*1980*/  I2F.F16 R33, R36 ;  /* 0x0000002400217306 */ /* 0x000e700000200c00 */
[----:B------:R3:W4:Y:S08]  /*1990*/  I2F.F16 R35, R21 ;  /* 0x0000001500237306 */ /* 0x0007300000200c00 */
[----:B------:R-:W5:Y:S01]  /*19a0*/  I2F.F16 R11, R11 ;  /* 0x0000000b000b7306 */ /* 0x000f620000200c00 */
[----:B---3--:R-:W-:-:S02]  /*19b0*/  HADD2.F32 R21, -RZ, R8.H1_H1 ;  /* 0x30000008ff157230 */ /* 0x008fc40000004100 */
[----:B0-----:R-:W-:Y:S02]  /*19c0*/  HADD2.F32 R8, -RZ, R34.H0_H0 ;  /* 0x20000022ff087230 */ /* 0x001fe40000004100 */
[----:B-1----:R-:W-:Y:S02]  /*19d0*/  HADD2.F32 R33, -RZ, R33.H0_H0 ;  /* 0x20000021ff217230 */ /* 0x002fe40000004100 */
[----:B----4-:R-:W-:Y:S02]  /*19e0*/  HADD2.F32 R35, -RZ, R35.H0_H0 ;  /* 0x20000023ff237230 */ /* 0x010fe40000004100 */
[C---:B------:R-:W-:Y:S01]  /*19f0*/  FFMA.FTZ R8, R21.reuse, R8, R10 ;  /* 0x0000000815087223 */ /* 0x040fe2000001000a */
[----:B------:R-:W-:Y:S01]  /*1a00*/  SHF.R.U32.HI R10, RZ, 0x10, R12 ;  /* 0x00000010ff0a7819 */ /* 0x000fe2000001160c */
[----:B------:R-:W-:Y:S01]  /*1a10*/  FFMA.FTZ R30, R21, R33, R30 ;  /* 0x00000021151e7223 */ /* 0x000fe2000001001e */
[----:B-----5:R-:W-:Y:S01]  /*1a20*/  HADD2.F32 R33, -RZ, R11.H0_H0 ;  /* 0x2000000bff217230 */ /* 0x020fe20000004100 */
[----:B------:R-:W-:Y:S01]  /*1a30*/  SHF.R.U32.HI R11, RZ, 0x10, R13 ;  /* 0x00000010ff0b7819 */ /* 0x000fe2000001160d */
[----:B------:R-:W-:Y:S01]  /*1a40*/  FFMA.FTZ R20, R35, R21, R20 ;  /* 0x0000001523147223 */ /* 0x000fe20000010014 */
[----:B------:R-:W-:-:S02]  /*1a50*/  LOP3.LUT R10, R10, 0xff, RZ, 0xc0, !PT ;  /* 0x000000ff0a0a7812 */ /* 0x000fc400078ec0ff */
[----:B------:R-:W-:Y:S01]  /*1a60*/  FFMA.FTZ R32, R21, R33, R32 ;  /* 0x0000002115207223 */ /* 0x000fe20000010020 */
[----:B------:R-:W-:Y:S02]  /*1a70*/  LOP3.LUT R11, R11, 0xff, RZ, 0xc0, !PT ;  /* 0x000000ff0b0b7812 */ /* 0x000fe400078ec0ff */
[----:B------:R-:W-:Y:S02]  /*1a80*/  SHF.R.U32.HI R21, RZ, 0x10, R14 ;  /* 0x00000010ff157819 */ /* 0x000fe4000001160e */
[----:B------:R-:W-:Y:S02]  /*1a90*/  SHF.R.U32.HI R33, RZ, 0x10, R15 ;  /* 0x00000010ff217819 */ /* 0x000fe4000001160f */
[----:B------:R-:W-:Y:S02]  /*1aa0*/  IADD3 R10, PT, PT, R10, -0x80, RZ ;  /* 0xffffff800a0a7810 */ /* 0x000fe40007ffe0ff */
[----:B------:R-:W-:Y:S02]  /*1ab0*/  IADD3 R34, PT, PT, R11, -0x80, RZ ;  /* 0xffffff800b227810 */ /* 0x000fe40007ffe0ff */
[----:B------:R-:W-:-:S02]  /*1ac0*/  LOP3.LUT R11, R21, 0xff, RZ, 0xc0, !PT ;  /* 0x000000ff150b7812 */ /* 0x000fc400078ec0ff */
[----:B------:R-:W-:Y:S01]  /*1ad0*/  LOP3.LUT R33, R33, 0xff, RZ, 0xc0, !PT ;  /* 0x000000ff21217812 */ /* 0x000fe200078ec0ff */
[----:B------:R-:W0:Y:S01]  /*1ae0*/  I2F.F16 R21, R34 ;  /* 0x0000002200157306 */ /* 0x000e220000200c00 */
[----:B------:R-:W-:Y:S02]  /*1af0*/  IADD3 R11, PT, PT, R11, -0x80, RZ ;  /* 0xffffff800b0b7810 */ /* 0x000fe40007ffe0ff */
[----:B------:R-:W-:-:S05]  /*1b00*/  IADD3 R33, PT, PT, R33, -0x80, RZ ;  /* 0xffffff8021217810 */ /* 0x000fca0007ffe0ff */
[----:B------:R-:W1:Y:S08]  /*1b10*/  I2F.F16 R10, R10 ;  /* 0x0000000a000a7306 */ /* 0x000e700000200c00 */
[----:B------:R-:W3:Y:S08]  /*1b20*/  I2F.F16 R11, R11 ;  /* 0x0000000b000b7306 */ /* 0x000ef00000200c00 */
[----:B------:R-:W4:Y:S01]  /*1b30*/  I2F.F16 R33, R33 ;  /* 0x0000002100217306 */ /* 0x000f220000200c00 */
[----:B0-----:R-:W-:-:S02]  /*1b40*/  HADD2.F32 R36, -RZ, R21.H0_H0 ;  /* 0x20000015ff247230 */ /* 0x001fc40000004100 */
[----:B-1----:R-:W-:Y:S02]  /*1b50*/  HADD2.F32 R35, -RZ, R10.H0_H0 ;  /* 0x2000000aff237230 */ /* 0x002fe40000004100 */
[----:B------:R-:W-:-:S05]  /*1b60*/  HADD2.F32 R21, -RZ, R9.H0_H0 ;  /* 0x20000009ff157230 */ /* 0x000fca0000004100 */
[----:B------:R-:W-:Y:S01]  /*1b70*/  FFMA.FTZ R10, R35, R21, R20 ;  /* 0x00000015230a7223 */ /* 0x000fe20000010014 */
[----:B---3--:R-:W-:Y:S02]  /*1b80*/  HADD2.F32 R20, -RZ, R11.H0_H0 ;  /* 0x2000000bff147230 */ /* 0x008fe40000004100 */
[----:B----4-:R-:W-:Y:S01]  /*1b90*/  HADD2.F32 R35, -RZ, R33.H0_H0 ;  /* 0x20000021ff237230 */ /* 0x010fe20000004100 */
[----:B------:R-:W-:Y:S01]  /*1ba0*/  LEA.HI R34, R12, 0xffffff80, RZ, 0x8 ;  /* 0xffffff800c227811 */ /* 0x000fe200078f40ff */
[C---:B------:R-:W-:Y:S01]  /*1bb0*/  FFMA.FTZ R8, R21.reuse, R36, R8 ;  /* 0x0000002415087223 */ /* 0x040fe20000010008 */
[C---:B------:R-:W-:Y:S02]  /*1bc0*/  FFMA.FTZ R11, R21.reuse, R20, R30 ;  /* 0x00000014150b7223 */ /* 0x040fe4000001001e */
[----:B------:R-:W-:Y:S02]  /*1bd0*/  FFMA.FTZ R12, R21, R35, R32 ;  /* 0x00000023150c7223 */ /* 0x000fe40000010020 */
[----:B------:R-:W0:Y:S01]  /*1be0*/  LDS.64 R20, [UR4+0x18] ;  /* 0x00001804ff147984 */ /* 0x000e220008000a00 */
[----:B------:R-:W1:Y:S01]  /*1bf0*/  I2F.F16 R30, R34 ;  /* 0x00000022001e7306 */ /* 0x000e620000200c00 */
[----:B------:R-:W-:-:S02]  /*1c00*/  LEA.HI R32, R13, 0xffffff80, RZ, 0x8 ;  /* 0xffffff800d207811 */ /* 0x000fc400078f40ff */
[----:B------:R-:W-:Y:S02]  /*1c10*/  LEA.HI R13, R14, 0xffffff80, RZ, 0x8 ;  /* 0xffffff800e0d7811 */ /* 0x000fe400078f40ff */
[----:B------:R-:W-:-:S03]  /*1c20*/  LEA.HI R15, R15, 0xffffff80, RZ, 0x8 ;  /* 0xffffff800f0f7811 */ /* 0x000fc600078f40ff */
[----:B------:R-:W3:Y:S01]  /*1c30*/  I2F.F16 R32, R32 ;  /* 0x0000002000207306 */ /* 0x000ee20000200c00 */
[----:B------:R-:W-:Y:S01]  /*1c40*/  LOP3.LUT R14, R16, 0xff, RZ, 0xc0, !PT ;  /* 0x000000ff100e7812 */ /* 0x000fe200078ec0ff */
[----:B------:R-:W-:-:S03]  /*1c50*/  HADD2.F32 R9, -RZ, R9.H1_H1 ;  /* 0x30000009ff097230 */ /* 0x000fc60000004100 */
[----:B------:R-:W-:-:S03]  /*1c60*/  IADD3 R14, PT, PT, R14, -0x80, RZ ;  /* 0xffffff800e0e7810 */ /* 0x000fc60007ffe0ff */
[----:B------:R-:W4:Y:S01]  /*1c70*/  I2F.F16 R13, R13 ;  /* 0x0000000d000d7306 */ /* 0x000f220000200c00 */
[----:B-1----:R-:W-:-:S07]  /*1c80*/  HADD2.F32 R33, -RZ, R30.H0_H0 ;  /* 0x2000001eff217230 */ /* 0x002fce0000004100 */
[----:B------:R-:W1:Y:S01]  /*1c90*/  I2F.F16 R15, R15 ;  /* 0x0000000f000f7306 */ /* 0x000e620000200c00 */
[----:B------:R-:W-:Y:S01]  /*1ca0*/  FFMA.FTZ R10, R33, R9, R10 ;  /* 0x00000009210a7223 */ /* 0x000fe2000001000a */
[----:B---3--:R-:W-:Y:S01]  /*1cb0*/  HADD2.F32 R33, -RZ, R32.H0_H0 ;  /* 0x20000020ff217230 */ /* 0x008fe20000004100 */
[----:B------:R-:W-:-:S05]  /*1cc0*/  LOP3.LUT R30, R17, 0xff, RZ, 0xc0, !PT ;  /* 0x000000ff111e7812 */ /* 0x000fca00078ec0ff */
[----:B------:R-:W3:Y:S01]  /*1cd0*/  I2F.F16 R14, R14 ;  /* 0x0000000e000e7306 */ /* 0x000ee20000200c00 */
[----:B------:R-:W-:Y:S01]  /*1ce0*/  IADD3 R32, PT, PT, R30, -0x80, RZ ;  /* 0xffffff801e207810 */ /* 0x000fe20007ffe0ff */
[----:B------:R-:W-:Y:S01]  /*1cf0*/  FFMA.FTZ R8, R9, R33, R8 ;  /* 0x0000002109087223 */ /* 0x000fe20000010008 */
[----:B----4-:R-:W-:Y:S02]  /*1d00*/  HADD2.F32 R30, -RZ, R13.H0_H0 ;  /* 0x2000000dff1e7230 */ /* 0x010fe40000004100 */
[----:B-1----:R-:W-:-:S03]  /*1d10*/  HADD2.F32 R33, -RZ, R15.H0_H0 ;  /* 0x2000000fff217230 */ /* 0x002fc60000004100 */
[C---:B------:R-:W-:Y:S01]  /*1d20*/  FFMA.FTZ R11, R9.reuse, R30, R11 ;  /* 0x0000001e090b7223 */ /* 0x040fe2000001000b */
[----:B------:R-:W-:Y:S01]  /*1d30*/  LOP3.LUT R15, R18, 0xff, RZ, 0xc0, !PT ;  /* 0x000000ff120f7812 */ /* 0x000fe200078ec0ff */
[----:B0-----:R-:W-:Y:S02]  /*1d40*/  HADD2.F32 R30, -RZ, R20.H0_H0 ;  /* 0x20000014ff1e7230 */ /* 0x001fe40000004100 */
[----:B------:R-:W-:Y:S01]  /*1d50*/  FFMA.FTZ R9, R9, R33, R12 ;  /* 0x0000002109097223 */ /* 0x000fe2000001000c */
[----:B------:R-:W-:Y:S01]  /*1d60*/  LOP3.LUT R12, R19, 0xff, RZ, 0xc0, !PT ;  /* 0x000000ff130c7812 */ /* 0x000fe200078ec0ff */
[----:B---3--:R-:W-:Y:S01]  /*1d70*/  HADD2.F32 R33, -RZ, R14.H0_H0 ;  /* 0x2000000eff217230 */ /* 0x008fe20000004100 */
[----:B------:R-:W-:Y:S01]  /*1d80*/  SHF.R.U32.HI R14, RZ, 0x8, R16 ;  /* 0x00000008ff0e7819 */ /* 0x000fe20000011610 */
[----:B------:R0:W1:Y:S01]  /*1d90*/  I2F.F16 R13, R32 ;  /* 0x00000020000d7306 */ /* 0x0000620000200c00 */
[----:B------:R-:W-:Y:S02]  /*1da0*/  IADD3 R15, PT, PT, R15, -0x80, RZ ;  /* 0xffffff800f0f7810 */ /* 0x000fe40007ffe0ff */
[----:B------:R-:W-:Y:S01]  /*1db0*/  IADD3 R35, PT, PT, R12, -0x80, RZ ;  /* 0xffffff800c237810 */ /* 0x000fe20007ffe0ff */
[----:B------:R-:W-:Y:S01]  /*1dc0*/  FFMA.FTZ R12, R33, R30, R10 ;  /* 0x0000001e210c7223 */ /* 0x000fe2000001000a */
[----:B------:R-:W-:-:S02]  /*1dd0*/  LOP3.LUT R10, R14, 0xff, RZ, 0xc0, !PT ;  /* 0x000000ff0e0a7812 */ /* 0x000fc400078ec0ff */
[----:B------:R-:W-:Y:S01]  /*1de0*/  SHF.R.U32.HI R33, RZ, 0x8, R17 ;  /* 0x00000008ff217819 */ /* 0x000fe20000011611 */
[----:B------:R-:W3:Y:S01]  /*1df0*/  I2F.F16 R15, R15 ;  /* 0x0000000f000f7306 */ /* 0x000ee20000200c00 */
[----:B0-----:R-:W-:Y:S02]  /*1e00*/  IADD3 R32, PT, PT, R10, -0x80, RZ ;  /* 0xffffff800a207810 */ /* 0x001fe40007ffe0ff */
[----:B------:R-:W-:Y:S02]  /*1e10*/  LOP3.LUT R33, R33, 0xff, RZ, 0xc0, !PT ;  /* 0x000000ff21217812 */ /* 0x000fe400078ec0ff */
[----:B------:R-:W-:Y:S02]  /*1e20*/  SHF.R.U32.HI R10, RZ, 0x8, R18 ;  /* 0x00000008ff0a7819 */ /* 0x000fe40000011612 */
[----:B------:R-:W-:Y:S01]  /*1e30*/  IADD3 R34, PT, PT, R33, -0x80, RZ ;  /* 0xffffff8021227810 */ /* 0x000fe20007ffe0ff */
[----:B------:R-:W0:Y:S01]  /*1e40*/  I2F.F16 R14, R35 ;  /* 0x00000023000e7306 */ /* 0x000e220000200c00 */
[----:B------:R-:W-:Y:S01]  /*1e50*/  LOP3.LUT R10, R10, 0xff, RZ, 0xc0, !PT ;  /* 0x000000ff0a0a7812 */ /* 0x000fe200078ec0ff */
[----:B-1----:R-:W-:-:S03]  /*1e60*/  HADD2.F32 R13, -RZ, R13.H0_H0 ;  /* 0x2000000dff0d7230 */ /* 0x002fc60000004100 */
[----:B------:R-:W-:-:S03]  /*1e70*/  IADD3 R10, PT, PT, R10, -0x80, RZ ;  /* 0xffffff800a0a7810 */ /* 0x000fc60007ffe0ff */
[----:B------:R-:W1:Y:S01]  /*1e80*/  I2F.F16 R32, R32 ;  /* 0x0000002000207306 */ /* 0x000e620000200c00 */
[----:B------:R-:W-:Y:S01]  /*1e90*/  FFMA.FTZ R8, R30, R13, R8 ;  /* 0x0000000d1e087223 */ /* 0x000fe20000010008 */
[----:B---3--:R-:W-:-:S06]  /*1ea0*/  HADD2.F32 R13, -RZ, R15.H0_H0 ;  /* 0x2000000fff0d7230 */ /* 0x008fcc0000004100 */
[----:B------:R-:W3:Y:S01]  /*1eb0*/  I2F.F16 R34, R34 ;  /* 0x0000002200227306 */ /* 0x000ee20000200c00 */
[----:B0-----:R-:W-:Y:S02]  /*1ec0*/  HADD2.F32 R14, -RZ, R14.H0_H0 ;  /* 0x2000000eff0e7230 */ /* 0x001fe40000004100 */
[----:B------:R-:W-:-:S05]  /*1ed0*/  FFMA.FTZ R13, R30, R13, R11 ;  /* 0x0000000d1e0d7223 */ /* 0x000fca000001000b */
[----:B------:R-:W0:Y:S01]  /*1ee0*/  I2F.F16 R10, R10 ;  /* 0x0000000a000a7306 */ /* 0x000e220000200c00 */
[----:B------:R-:W-:Y:S01]  /*1ef0*/  SHF.R.U32.HI R11, RZ, 0x8, R19 ;  /* 0x00000008ff0b7819 */ /* 0x000fe20000011613 */
[----:B------:R-:W-:Y:S01]  /*1f00*/  FFMA.FTZ R14, R30, R14, R9 ;  /* 0x0000000e1e0e7223 */ /* 0x000fe20000010009 */
[----:B------:R-:W-:Y:S02]  /*1f10*/  HADD2.F32 R33, -RZ, R20.H1_H1 ;  /* 0x30000014ff217230 */ /* 0x000fe40000004100 */
[----:B------:R-:W-:Y:S01]  /*1f20*/  LOP3.LUT R11, R11, 0xff, RZ, 0xc0, !PT ;  /* 0x000000ff0b0b7812 */ /* 0x000fe200078ec0ff */
[----:B-1----:R-:W-:Y:S02]  /*1f30*/  HADD2.F32 R9, -RZ, R32.H0_H0 ;  /* 0x20000020ff097230 */ /* 0x002fe40000004100 */
[----:B---3--:R-:W-:Y:S02]  /*1f40*/  HADD2.F32 R20, -RZ, R34.H0_H0 ;  /* 0x20000022ff147230 */ /* 0x008fe40000004100 */
[----:B------:R-:W-:Y:S01]  /*1f50*/  IMAD.WIDE R34, R27, 0x4, R38 ;  /* 0x000000041b227825 */ /* 0x000fe200078e0226 */
[----:B------:R-:W-:-:S03]  /*1f60*/  IADD3 R15, PT, PT, R11, -0x80, RZ ;  /* 0xffffff800b0f7810 */ /* 0x000fc60007ffe0ff */
[----:B------:R-:W-:Y:S01]  /*1f70*/  FFMA.FTZ R12, R9, R33, R12 ;  /* 0x00000021090c7223 */ /* 0x000fe2000001000c */
[C---:B------:R-:W-:Y:S01]  /*1f80*/  FFMA.FTZ R20, R33.reuse, R20, R8 ;  /* 0x0000001421147223 */ /* 0x040fe20000010008 */
[----:B0-----:R-:W-:Y:S02]  /*1f90*/  HADD2.F32 R30, -RZ, R10.H0_H0 ;  /* 0x2000000aff1e7230 */ /* 0x001fe40000004100 */
[----:B------:R0:W3:Y:S01]  /*1fa0*/  LDG.E.128.CONSTANT R8, desc[UR6][R34.64] ;  /* 0x0000000622087981 */ /* 0x0000e2000c1e9d00 */
[----:B------:R-:W1:Y:S02]  /*1fb0*/  I2F.F16 R15, R15 ;  /* 0x0000000f000f7306 */ /* 0x000e640000200c00 */
[----:B------:R-:W-:Y:S01]  /*1fc0*/  FFMA.FTZ R13, R33, R30, R13 ;  /* 0x0000001e210d7223 */ /* 0x000fe2000001000d */
[----:B------:R-:W-:Y:S01]  /*1fd0*/  LEA.HI R32, R16, 0xffffff80, RZ, 0x8 ;  /* 0xffffff8010207811 */ /* 0x000fe200078f40ff */
[----:B-1----:R-:W-:Y:S01]  /*1fe0*/  HADD2.F32 R30, -RZ, R15.H0_H0 ;  /* 0x2000000fff1e7230 */ /* 0x002fe20000004100 */
[----:B------:R-:W-:-:S04]  /*1ff0*/  SHF.R.U32.HI R15, RZ, 0x10, R16 ;  /* 0x00000010ff0f7819 */ /* 0x000fc80000011610 */
[----:B------:R-:W-:Y:S01]  /*2000*/  FFMA.FTZ R16, R33, R30, R14 ;  /* 0x0000001e21107223 */ /* 0x000fe2000001000e */
[----:B------:R-:W-:Y:S02]  /*2010*/  SHF.R.U32.HI R30, RZ, 0x10, R17 ;  /* 0x00000010ff1e7819 */ /* 0x000fe40000011611 */
[----:B------:R-:W-:Y:S02]  /*2020*/  LOP3.LUT R15, R15, 0xff, RZ, 0xc0, !PT ;  /* 0x000000ff0f0f7812 */ /* 0x000fe400078ec0ff */
[----:B------:R-:W-:Y:S02]  /*2030*/  LOP3.LUT R30, R30, 0xff, RZ, 0xc0, !PT ;  /* 0x000000ff1e1e7812 */ /* 0x000fe400078ec0ff */
[----:B------:R-:W-:Y:S02]  /*2040*/  IADD3 R33, PT, PT, R15, -0x80, RZ ;  /* 0xffffff800f217810 */ /* 0x000fe40007ffe0ff */
[----:B------:R-:W-:Y:S02]  /*2050*/  SHF.R.U32.HI R15, RZ, 0x10, R18 ;  /* 0x00000010ff0f7819 */ /* 0x000fe40000011612 */
[----:B------:R-:W-:-:S02]  /*2060*/  SHF.R.U32.HI R36, RZ, 0x10, R19 ;  /* 0x00000010ff247819 */ /* 0x000fc40000011613 */
[----:B------:R-:W-:Y:S02]  /*2070*/  IADD3 R30, PT, PT, R30, -0x80, RZ ;  /* 0xffffff801e1e7810 */ /* 0x000fe40007ffe0ff */
[----:B------:R-:W-:Y:S02]  /*2080*/  LOP3.LUT R15, R15, 0xff, RZ, 0xc0, !PT ;  /* 0x000000ff0f0f7812 */ /* 0x000fe400078ec0ff */
[----:B------:R-:W-:Y:S01]  /*2090*/  LOP3.LUT R36, R36, 0xff, RZ, 0xc0, !PT ;  /* 0x000000ff24247812 */ /* 0x000fe200078ec0ff */
[----:B------:R-:W1:Y:S01]  /*20a0*/  I2F.F16 R33, R33 ;  /* 0x0000002100217306 */ /* 0x000e620000200c00 */
[----:B------:R-:W-:Y:S02]  /*20b0*/  IADD3 R37, PT, PT, R15, -0x80, RZ ;  /* 0xffffff800f257810 */ /* 0x000fe40007ffe0ff */
[----:B------:R-:W-:-:S05]  /*20c0*/  IADD3 R15, PT, PT, R36, -0x80, RZ ;  /* 0xffffff80240f7810 */ /* 0x000fca0007ffe0ff */
[----:B------:R-:W4:Y:S08]  /*20d0*/  I2F.F16 R30, R30 ;  /* 0x0000001e001e7306 */ /* 0x000f300000200c00 */
[----:B------:R-:W5:Y:S08]  /*20e0*/  I2F.F16 R14, R32 ;  /* 0x00000020000e7306 */ /* 0x000f700000200c00 */
[----:B------:R-:W2:Y:S01]  /*20f0*/  I2F.F16 R32, R37 ;  /* 0x0000002500207306 */ /* 0x000ea20000200c00 */
[----:B-1----:R-:W-:-:S07]  /*2100*/  HADD2.F32 R39, -RZ, R33.H0_H0 ;  /* 0x20000021ff277230 */ /* 0x002fce0000004100 */
[----:B------:R-:W1:Y:S01]  /*2110*/  I2F.F16 R15, R15 ;  /* 0x0000000f000f7306 */ /* 0x000e620000200c00 */
[--C-:B------:R-:W-:Y:S02]  /*2120*/  HADD2.F32 R33, -RZ, R21.reuse.H0_H0 ;  /* 0x20000015ff217230 */ /* 0x100fe40000004100 */
[----:B----4-:R-:W-:Y:S01]  /*2130*/  HADD2.F32 R30, -RZ, R30.H0_H0 ;  /* 0x2000001eff1e7230 */ /* 0x010fe20000004100 */
[----:B------:R-:W-:Y:S01]  /*2140*/  LEA.HI R18, R18, 0xffffff80, RZ, 0x8 ;  /* 0xffffff8012127811 */ /* 0x000fe200078f40ff */
[----:B-----5:R-:W-:Y:S01]  /*2150*/  HADD2.F32 R14, -RZ, R14.H0_H0 ;  /* 0x2000000eff0e7230 */ /* 0x020fe20000004100 */
[----:B------:R-:W-:Y:S01]  /*2160*/  LEA.HI R36, R17, 0xffffff80, RZ, 0x8 ;  /* 0xffffff8011247811 */ /* 0x000fe200078f40ff */
[----:B--2---:R-:W-:Y:S02]  /*2170*/  HADD2.F32 R32, -RZ, R32.H0_H0 ;  /* 0x20000020ff207230 */ /* 0x004fe40000004100 */
[----:B------:R-:W-:Y:S01]  /*2180*/  FFMA.FTZ R20, R33, R30, R20 ;  /* 0x0000001e21147223 */ /* 0x000fe20000010014 */
[----:B------:R-:W-:-:S02]  /*2190*/  HADD2.F32 R30, -RZ, R21.H1_H1 ;  /* 0x30000015ff1e7230 */ /* 0x000fc40000004100 */
[----:B------:R-:W-:Y:S01]  /*21a0*/  FFMA.FTZ R17, R39, R33, R12 ;  /* 0x0000002127117223 */ /* 0x000fe2000001000c */
[----:B------:R-:W2:Y:S01]  /*21b0*/  I2F.F16 R18, R18 ;  /* 0x0000001200127306 */ /* 0x000ea20000200c00 */
[----:B-1----:R-:W-:Y:S02]  /*21c0*/  HADD2.F32 R21, -RZ, R15.H0_H0 ;  /* 0x2000000fff157230 */ /* 0x002fe40000004100 */
[----:B------:R-:W-:Y:S01]  /*21d0*/  FFMA.FTZ R13, R33, R32, R13 ;  /* 0x00000020210d7223 */ /* 0x000fe2000001000d */
[----:B------:R-:W-:Y:S02]  /*21e0*/  LEA.HI R19, R19, 0xffffff80, RZ, 0x8 ;  /* 0xffffff8013137811 */ /* 0x000fe400078f40ff */
[----:B------:R-:W-:Y:S01]  /*21f0*/  FFMA.FTZ R33, R33, R21, R16 ;  /* 0x0000001521217223 */ /* 0x000fe20000010010 */
[----:B------:R-:W-:Y:S01]  /*2200*/  FFMA.FTZ R21, R14, R30, R17 ;  /* 0x0000001e0e157223 */ /* 0x000fe20000010011 */
[----:B------:R-:W1:Y:S01]  /*2210*/  I2F.F16 R12, R36 ;  /* 0x00000024000c7306 */ /* 0x000e620000200c00 */
[----:B------:R-:W4:Y:S07]  /*2220*/  LDS.64 R16, [UR4+0x20] ;  /* 0x00002004ff107984 */ /* 0x000f2e0008000a00 */
[----:B------:R5:W0:Y:S01]  /*2230*/  I2F.F16 R15, R19 ;  /* 0x00000013000f7306 */ /* 0x000a220000200c00 */
[----:B--2---:R-:W-:Y:S01]  /*2240*/  HADD2.F32 R18, -RZ, R18.H0_H0 ;  /* 0x20000012ff127230 */ /* 0x004fe20000004100 */
[----:B------:R-:W-:-:S02]  /*2250*/  LOP3.LUT R32, R4, 0xff, RZ, 0xc0, !PT ;  /* 0x000000ff04207812 */ /* 0x000fc400078ec0ff */
[----:B------:R-:W-:Y:S01]  /*2260*/  LOP3.LUT R14, R5, 0xff, RZ, 0xc0, !PT ;  /* 0x000000ff050e7812 */ /* 0x000fe200078ec0ff */
[----:B-1----:R-:W-:Y:S02]  /*2270*/  HADD2.F32 R37, -RZ, R12.H0_H0 ;  /* 0x2000000cff257230 */ /* 0x002fe40000004100 */
[----:B-----5:R-:W-:Y:S01]  /*2280*/  FFMA.FTZ R19, R30, R18, R13 ;  /* 0x000000121e137223 */ /* 0x020fe2000001000d */
[----:B------:R-:W-:Y:S02]  /*2290*/  LOP3.LUT R12, R6, 0xff, RZ, 0xc0, !PT ;  /* 0x000000ff060c7812 */ /* 0x000fe400078ec0ff */
[----:B------:R-:W-:Y:S01]  /*22a0*/  LOP3.LUT R13, R7, 0xff, RZ, 0xc0, !PT ;  /* 0x000000ff070d7812 */ /* 0x000fe200078ec0ff */
[----:B0-----:R-:W-:Y:S01]  /*22b0*/  HADD2.F32 R18, -RZ, R15.H0_H0 ;  /* 0x2000000fff127230 */ /* 0x001fe20000004100 */
[----:B------:R-:W-:Y:S01]  /*22c0*/  IADD3 R32, PT, PT, R32, -0x80, RZ ;  /* 0xffffff8020207810 */ /* 0x000fe20007ffe0ff */
[----:B------:R-:W-:Y:S01]  /*22d0*/  FFMA.FTZ R20, R30, R37, R20 ;  /* 0x000000251e147223 */ /* 0x000fe20000010014 */
[----:B------:R-:W-:-:S02]  /*22e0*/  IADD3 R37, PT, PT, R12, -0x80, RZ ;  /* 0xffffff800c257810 */ /* 0x000fc40007ffe0ff */
[----:B------:R-:W-:Y:S01]  /*22f0*/  FFMA.FTZ R18, R30, R18, R33 ;  /* 0x000000121e127223 */ /* 0x000fe20000010021 */
[----:B------:R-:W-:Y:S02]  /*2300*/  IADD3 R14, PT, PT, R14, -0x80, RZ ;  /* 0xffffff800e0e7810 */ /* 0x000fe40007ffe0ff */
[----:B------:R-:W-:Y:S02]  /*2310*/  SHF.R.U32.HI R12, RZ, 0x8, R4 ;  /* 0x00000008ff0c7819 */ /* 0x000fe40000011604 */
[----:B------:R-:W-:Y:S01]  /*2320*/  IADD3 R30, PT, PT, R13, -0x80, RZ ;  /* 0xffffff800d1e7810 */ /* 0x000fe20007ffe0ff */
[----:B------:R-:W0:Y:S01]  /*2330*/  I2F.F16 R32, R32 ;  /* 0x0000002000207306 */ /* 0x000e220000200c00 */
[----:B------:R-:W-:-:S07]  /*2340*/  LOP3.LUT R12, R12, 0xff, RZ, 0xc0, !PT ;  /* 0x000000ff0c0c7812 */ /* 0x000fce00078ec0ff */
[----:B------:R1:W2:Y:S08]  /*2350*/  I2F.F16 R36, R14 ;  /* 0x0000000e00247306 */ /* 0x0002b00000200c00 */
[----:B------:R-:W5:Y:S01]  /*2360*/  I2F.F16 R15, R37 ;  /* 0x00000025000f7306 */ /* 0x000f620000200c00 */
[----:B-1----:R-:W-:-:S07]  /*2370*/  IADD3 R14, PT, PT, R12, -0x80, RZ ;  /* 0xffffff800c0e7810 */ /* 0x002fce0007ffe0ff */
[----:B------:R-:W1:Y:S01]  /*2380*/  I2F.F16 R33, R30 ;  /* 0x0000001e00217306 */ /* 0x000e620000200c00 */
[----:B0-----:R-:W-:Y:S02]  /*2390*/  HADD2.F32 R13, -RZ, R32.H0_H0 ;  /* 0x20000020ff0d7230 */ /* 0x001fe40000004100 */
[----:B----4-:R-:W-:-:S05]  /*23a0*/  HADD2.F32 R12, -RZ, R16.H0_H0 ;  /* 0x20000010ff0c7230 */ /* 0x010fca0000004100 */
[----:B------:R-:W0:Y:S01]  /*23b0*/  I2F.F16 R14, R14 ;  /* 0x0000000e000e7306 */ /* 0x000e220000200c00 */
[----:B--2---:R-:W-:Y:S02]  /*23c0*/  HADD2.F32 R39, -RZ, R36.H0_H0 ;  /* 0x20000024ff277230 */ /* 0x004fe40000004100 */
        /* <DEDUP_REMOVED lines=10> */
[----:B------:R-:W-:Y:S01]  /*2470*/  IADD3 R36, PT, PT, R12, -0x80, RZ ;  /* 0xffffff800c247810 */ /* 0x000fe20007ffe0ff */
[----:B------:R-:W-:Y:S01]  /*2480*/  FFMA.FTZ R30, R14, R16, R37 ;  /* 0x000000100e1e7223 */ /* 0x000fe20000010025 */
[----:B------:R-:W-:Y:S02]  /*2490*/  SHF.R.U32.HI R12, RZ, 0x8, R7 ;  /* 0x00000008ff0c7819 */ /* 0x000fe40000011607 */
[----:B------:R-:W-:Y:S02]  /*24a0*/  SHF.R.U32.HI R14, RZ, 0x8, R6 ;  /* 0x00000008ff0e7819 */ /* 0x000fe40000011606 */
[----:B------:R-:W-:Y:S02]  /*24b0*/  LOP3.LUT R12, R12, 0xff, RZ, 0xc0, !PT ;  /* 0x000000ff0c0c7812 */ /* 0x000fe400078ec0ff */
[----:B------:R-:W-:Y:S02]  /*24c0*/  LOP3.LUT R14, R14, 0xff, RZ, 0xc0, !PT ;  /* 0x000000ff0e0e7812 */ /* 0x000fe400078ec0ff */
[----:B------:R-:W-:-:S02]  /*24d0*/  IADD3 R38, PT, PT, R12, -0x80, RZ ;  /* 0xffffff800c267810 */ /* 0x000fc40007ffe0ff */
[----:B------:R-:W-:Y:S02]  /*24e0*/  IADD3 R37, PT, PT, R14, -0x80, RZ ;  /* 0xffffff800e257810 */ /* 0x000fe40007ffe0ff */
[----:B------:R-:W-:Y:S01]  /*24f0*/  SHF.R.U32.HI R12, RZ, 0x10, R4 ;  /* 0x00000010ff0c7819 */ /* 0x000fe20000011604 */
[----:B------:R-:W0:Y:S03]  /*2500*/  I2F.F16 R36, R36 ;  /* 0x0000002400247306 */ /* 0x000e260000200c00 */
[----:B------:R-:W-:-:S05]  /*2510*/  LOP3.LUT R12, R12, 0xff, RZ, 0xc0, !PT ;  /* 0x000000ff0c0c7812 */ /* 0x000fca00078ec0ff */
[----:B------:R-:W1:Y:S01]  /*2520*/  I2F.F16 R32, R37 ;  /* 0x0000002500207306 */ /* 0x000e620000200c00 */
[----:B------:R-:W-:-:S07]  /*2530*/  IADD3 R12, PT, PT, R12, -0x80, RZ ;  /* 0xffffff800c0c7810 */ /* 0x000fce0007ffe0ff */
[----:B------:R-:W2:Y:S01]  /*2540*/  I2F.F16 R14, R38 ;  /* 0x00000026000e7306 */ /* 0x000ea20000200c00 */
[----:B0-----:R-:W-:-:S07]  /*2550*/  HADD2.F32 R36, -RZ, R36.H0_H0 ;  /* 0x20000024ff247230 */ /* 0x001fce0000004100 */
[----:B------:R-:W0:Y:S01]  /*2560*/  I2F.F16 R12, R12 ;  /* 0x0000000c000c7306 */ /* 0x000e220000200c00 */
[----:B-1----:R-:W-:Y:S02]  /*2570*/  HADD2.F32 R32, -RZ, R32.H0_H0 ;  /* 0x20000020ff207230 */ /* 0x002fe40000004100 */
[C---:B------:R-:W-:Y:S01]  /*2580*/  FFMA.FTZ R13, R16.reuse, R36, R13 ;  /* 0x00000024100d7223 */ /* 0x040fe2000001000d */
[----:B--2---:R-:W-:Y:S02]  /*2590*/  HADD2.F32 R14, -RZ, R14.H0_H0 ;  /* 0x2000000eff0e7230 */ /* 0x004fe40000004100 */
[----:B------:R-:W-:-:S03]  /*25a0*/  FFMA.FTZ R15, R16, R32, R15 ;  /* 0x00000020100f7223 */ /* 0x000fc6000001000f */
[----:B------:R-:W-:Y:S01]  /*25b0*/  FFMA.FTZ R14, R16, R14, R33 ;  /* 0x0000000e100e7223 */ /* 0x000fe20000010021 */
[----:B------:R-:W-:Y:S01]  /*25c0*/  SHF.R.U32.HI R16, RZ, 0x10, R5 ;  /* 0x00000010ff107819 */ /* 0x000fe20000011605 */
[----:B------:R-:W-:Y:S02]  /*25d0*/  HADD2.F32 R32, -RZ, R17.H0_H0 ;  /* 0x20000011ff207230 */ /* 0x000fe40000004100 */
[----:B0-----:R-:W-:Y:S01]  /*25e0*/  HADD2.F32 R33, -RZ, R12.H0_H0 ;  /* 0x2000000cff217230 */ /* 0x001fe20000004100 */
[----:B------:R-:W-:-:S04]  /*25f0*/  LOP3.LUT R16, R16, 0xff, RZ, 0xc0, !PT ;  /* 0x000000ff10107812 */ /* 0x000fc800078ec0ff */
[----:B------:R-:W-:Y:S01]  /*2600*/  IADD3 R12, PT, PT, R16, -0x80, RZ ;  /* 0xffffff80100c7810 */ /* 0x000fe20007ffe0ff */
[----:B------:R-:W-:Y:S01]  /*2610*/  FFMA.FTZ R30, R33, R32, R30 ;  /* 0x00000020211e7223 */ /* 0x000fe2000001001e */
[----:B------:R-:W-:Y:S02]  /*2620*/  SHF.R.U32.HI R16, RZ, 0x10, R7 ;  /* 0x00000010ff107819 */ /* 0x000fe40000011607 */
[----:B------:R-:W-:Y:S02]  /*2630*/  SHF.R.U32.HI R33, RZ, 0x10, R6 ;  /* 0x00000010ff217819 */ /* 0x000fe40000011606 */
[----:B------:R-:W-:Y:S02]  /*2640*/  LOP3.LUT R16, R16, 0xff, RZ, 0xc0, !PT ;  /* 0x000000ff10107812 */ /* 0x000fe400078ec0ff */
[----:B------:R-:W-:Y:S01]  /*2650*/  LOP3.LUT R33, R33, 0xff, RZ, 0xc0, !PT ;  /* 0x000000ff21217812 */ /* 0x000fe200078ec0ff */
[----:B------:R-:W0:Y:S01]  /*2660*/  I2F.F16 R12, R12 ;  /* 0x0000000c000c7306 */ /* 0x000e220000200c00 */
[----:B------:R-:W-:-:S02]  /*2670*/  IADD3 R36, PT, PT, R16, -0x80, RZ ;  /* 0xffffff8010247810 */ /* 0x000fc40007ffe0ff */
[----:B------:R-:W-:-:S05]  /*2680*/  IADD3 R37, PT, PT, R33, -0x80, RZ ;  /* 0xffffff8021257810 */ /* 0x000fca0007ffe0ff */
        /* <DEDUP_REMOVED lines=12> */
[----:B------:R-:W-:Y:S01]  /*2750*/  LEA.HI R38, R5, 0xffffff80, RZ, 0x8 ;  /* 0xffffff8005267811 */ /* 0x000fe200078f40ff */
[----:B------:R-:W-:-:S06]  /*2760*/  HADD2.F32 R17, -RZ, R17.H1_H1 ;  /* 0x30000011ff117230 */ /* 0x000fcc0000004100 */
[----:B------:R-:W1:Y:S01]  /*2770*/  I2F.F16 R36, R38 ;  /* 0x0000002600247306 */ /* 0x000e620000200c00 */
[----:B0-----:R-:W-:-:S05]  /*2780*/  HADD2.F32 R5, -RZ, R4.H0_H0 ;  /* 0x20000004ff057230 */ /* 0x001fca0000004100 */
[----:B------:R-:W-:Y:S02]  /*2790*/  FFMA.FTZ R30, R5, R17, R30 ;  /* 0x00000011051e7223 */ /* 0x000fe4000001001e */
[----:B------:R-:W0:Y:S01]  /*27a0*/  LDS.64 R4, [UR4+0x28] ;  /* 0x00002804ff047984 */ /* 0x000e220008000a00 */
[----:B-1----:R-:W-:Y:S01]  /*27b0*/  HADD2.F32 R40, -RZ, R36.H0_H0 ;  /* 0x20000024ff287230 */ /* 0x002fe20000004100 */
[----:B------:R-:W-:Y:S02]  /*27c0*/  LEA.HI R36, R7, 0xffffff80, RZ, 0x8 ;  /* 0xffffff8007247811 */ /* 0x000fe400078f40ff */
[----:B------:R-:W-:Y:S02]  /*27d0*/  LEA.HI R39, R6, 0xffffff80, RZ, 0x8 ;  /* 0xffffff8006277811 */ /* 0x000fe400078f40ff */
[----:B---3--:R-:W-:Y:S02]  /*27e0*/  LOP3.LUT R7, R8, 0xff, RZ, 0xc0, !PT ;  /* 0x000000ff08077812 */ /* 0x008fe400078ec0ff */
[----:B------:R-:W1:Y:S02]  /*27f0*/  I2F.F16 R6, R39 ;  /* 0x0000002700067306 */ /* 0x000e640000200c00 */
[----:B------:R-:W-:-:S06]  /*2800*/  IADD3 R7, PT, PT, R7, -0x80, RZ ;  /* 0xffffff8007077810 */ /* 0x000fcc0007ffe0ff */
[----:B------:R-:W3:Y:S08]  /*2810*/  I2F.F16 R36, R36 ;  /* 0x0000002400247306 */ /* 0x000ef00000200c00 */
[----:B------:R-:W4:Y:S01]  /*2820*/  I2F.F16 R7, R7 ;  /* 0x0000000700077306 */ /* 0x000f220000200c00 */
[----:B-1----:R-:W-:Y:S02]  /*2830*/  HADD2.F32 R6, -RZ, R6.H0_H0 ;  /* 0x20000006ff067230 */ /* 0x002fe40000004100 */
[----:B------:R-:W-:Y:S01]  /*2840*/  FFMA.FTZ R16, R17, R40, R16 ;  /* 0x0000002811107223 */ /* 0x000fe20000010010 */
[----:B---3--:R-:W-:-:S02]  /*2850*/  HADD2.F32 R37, -RZ, R36.H0_H0 ;  /* 0x20000024ff257230 */ /* 0x008fc40000004100 */
[----:B------:R-:W-:Y:S01]  /*2860*/  FFMA.FTZ R6, R17, R6, R33 ;  /* 0x0000000611067223 */ /* 0x000fe20000010021 */
[----:B------:R-:W-:Y:S02]  /*2870*/  LOP3.LUT R33, R9, 0xff, RZ, 0xc0, !PT ;  /* 0x000000ff09217812 */ /* 0x000fe400078ec0ff */
[----:B------:R-:W-:Y:S01]  /*2880*/  FFMA.FTZ R32, R17, R37, R32 ;  /* 0x0000002511207223 */ /* 0x000fe20000010020 */
[----:B----4-:R-:W-:Y:S02]  /*2890*/  HADD2.F32 R37, -RZ, R7.H0_H0 ;  /* 0x20000007ff257230 */ /* 0x010fe40000004100 */
[----:B0-----:R-:W-:Y:S01]  /*28a0*/  HADD2.F32 R17, -RZ, R4.H0_H0 ;  /* 0x20000004ff117230 */ /* 0x001fe20000004100 */
[----:B------:R-:W-:Y:S02]  /*28b0*/  LOP3.LUT R7, R10, 0xff, RZ, 0xc0, !PT ;  /* 0x000000ff0a077812 */ /* 0x000fe400078ec0ff */
[----:B------:R-:W-:Y:S02]  /*28c0*/  IADD3 R36, PT, PT, R33, -0x80, RZ ;  /* 0xffffff8021247810 */ /* 0x000fe40007ffe0ff */
[----:B------:R-:W-:Y:S01]  /*28d0*/  FFMA.FTZ R33, R37, R17, R30 ;  /* 0x0000001125217223 */ /* 0x000fe2000001001e */
[----:B------:R-:W-:-:S06]  /*28e0*/  IADD3 R30, PT, PT, R7, -0x80, RZ ;  /* 0xffffff80071e7810 */ /* 0x000fcc0007ffe0ff */
[----:B------:R-:W0:Y:S08]  /*28f0*/  I2F.F16 R30, R30 ;  /* 0x0000001e001e7306 */ /* 0x000e300000200c00 */
        /* <DEDUP_REMOVED lines=13> */
[----:B------:R-:W-:Y:S02]  /*29d0*/  HADD2.F32 R4, -RZ, R4.H1_H1 ;  /* 0x30000004ff047230 */ /* 0x000fe40000004100 */
[----:B0-----:R-:W-:-:S05]  /*29e0*/  HADD2.F32 R16, -RZ, R6.H0_H0 ;  /* 0x20000006ff107230 */ /* 0x001fca0000004100 */
[----:B------:R-:W-:Y:S01]  /*29f0*/  FFMA.FTZ R33, R16, R4, R33 ;  /* 0x0000000410217223 */ /* 0x000fe20000010021 */
[----:B------:R-:W-:Y:S01]  /*2a00*/  SHF.R.U32.HI R16, RZ, 0x8, R10 ;  /* 0x00000008ff107819 */ /* 0x000fe2000001160a */
[----:B-1----:R-:W-:-:S03]  /*2a10*/  HADD2.F32 R36, -RZ, R30.H0_H0 ;  /* 0x2000001eff247230 */ /* 0x002fc60000004100 */
[----:B------:R-:W-:Y:S02]  /*2a20*/  LOP3.LUT R6, R16, 0xff, RZ, 0xc0, !PT ;  /* 0x000000ff10067812 */ /* 0x000fe400078ec0ff */
[----:B------:R-:W-:Y:S01]  /*2a30*/  FFMA.FTZ R7, R4, R36, R7 ;  /* 0x0000002404077223 */ /* 0x000fe20000010007 */
[----:B------:R-:W-:Y:S02]  /*2a40*/  LOP3.LUT R36, R11, 0xff, RZ, 0xc0, !PT ;  /* 0x000000ff0b247812 */ /* 0x000fe400078ec0ff */
[----:B------:R-:W-:Y:S02]  /*2a50*/  IADD3 R30, PT, PT, R6, -0x80, RZ ;  /* 0xffffff80061e7810 */ /* 0x000fe40007ffe0ff */
[----:B------:R-:W-:Y:S02]  /*2a60*/  SHF.R.U32.HI R6, RZ, 0x10, R8 ;  /* 0x00000010ff067819 */ /* 0x000fe40000011608 */
[----:B------:R-:W-:Y:S02]  /*2a70*/  IADD3 R36, PT, PT, R36, -0x80, RZ ;  /* 0xffffff8024247810 */ /* 0x000fe40007ffe0ff */
[----:B------:R-:W-:-:S02]  /*2a80*/  LOP3.LUT R6, R6, 0xff, RZ, 0xc0, !PT ;  /* 0x000000ff06067812 */ /* 0x000fc400078ec0ff */
[----:B------:R-:W0:Y:S02]  /*2a90*/  I2F.F16 R16, R36 ;  /* 0x0000002400107306 */ /* 0x000e240000200c00 */
[----:B------:R-:W-:-:S06]  /*2aa0*/  IADD3 R6, PT, PT, R6, -0x80, RZ ;  /* 0xffffff8006067810 */ /* 0x000fcc0007ffe0ff */
[----:B------:R-:W1:Y:S01]  /*2ab0*/  I2F.F16 R6, R6 ;  /* 0x0000000600067306 */ /* 0x000e620000200c00 */
[----:B0-----:R-:W-:-:S07]  /*2ac0*/  HADD2.F32 R16, -RZ, R16.H0_H0 ;  /* 0x20000010ff107230 */ /* 0x001fce0000004100 */
[----:B------:R-:W0:Y:S01]  /*2ad0*/  I2F.F16 R30, R30 ;  /* 0x0000001e001e7306 */ /* 0x000e220000200c00 */
[----:B------:R-:W-:Y:S01]  /*2ae0*/  FFMA.FTZ R17, R17, R16, R32 ;  /* 0x0000001011117223 */ /* 0x000fe20000010020 */
[----:B------:R-:W-:Y:S01]  /*2af0*/  SHF.R.U32.HI R32, RZ, 0x8, R11 ;  /* 0x00000008ff207819 */ /* 0x000fe2000001160b */
[----:B-1----:R-:W-:Y:S01]  /*2b00*/  HADD2.F32 R38, -RZ, R6.H0_H0 ;  /* 0x20000006ff267230 */ /* 0x002fe20000004100 */
[----:B------:R-:W-:Y:S02]  /*2b10*/  SHF.R.U32.HI R6, RZ, 0x10, R9 ;  /* 0x00000010ff067819 */ /* 0x000fe40000011609 */
[----:B------:R-:W-:Y:S02]  /*2b20*/  LOP3.LUT R36, R32, 0xff, RZ, 0xc0, !PT ;  /* 0x000000ff20247812 */ /* 0x000fe400078ec0ff */
[----:B------:R-:W-:Y:S02]  /*2b30*/  LOP3.LUT R6, R6, 0xff, RZ, 0xc0, !PT ;  /* 0x000000ff06067812 */ /* 0x000fe400078ec0ff */
[----:B------:R-:W-:Y:S01]  /*2b40*/  IADD3 R36, PT, PT, R36, -0x80, RZ ;  /* 0xffffff8024247810 */ /* 0x000fe20007ffe0ff */
[----:B0-----:R-:W-:Y:S01]  /*2b50*/  HADD2.F32 R16, -RZ, R30.H0_H0 ;  /* 0x2000001eff107230 */ /* 0x001fe20000004100 */
[----:B------:R-:W-:-:S04]  /*2b60*/  IADD3 R30, PT, PT, R6, -0x80, RZ ;  /* 0xffffff80061e7810 */ /* 0x000fc80007ffe0ff */
[----:B------:R-:W0:Y:S08]  /*2b70*/  I2F.F16 R36, R36 ;  /* 0x0000002400247306 */ /* 0x000e300000200c00 */
[----:B------:R-:W1:Y:S01]  /*2b80*/  I2F.F16 R6, R30 ;  /* 0x0000001e00067306 */ /* 0x000e620000200c00 */
[----:B------:R-:W-:Y:S01]  /*2b90*/  FFMA.FTZ R37, R4, R16, R37 ;  /* 0x0000001004257223 */ /* 0x000fe20000010025 */
[----:B------:R-:W-:-:S05]  /*2ba0*/  HADD2.F32 R16, -RZ, R5.H0_H0 ;  /* 0x20000005ff107230 */ /* 0x000fca0000004100 */
[----:B------:R-:W-:Y:S01]  /*2bb0*/  FFMA.FTZ R32, R38, R16, R33 ;  /* 0x0000001026207223 */ /* 0x000fe20000010021 */
[----:B0-----:R-:W-:Y:S02]  /*2bc0*/  HADD2.F32 R33, -RZ, R36.H0_H0 ;  /* 0x20000024ff217230 */ /* 0x001fe40000004100 */
[----:B-1----:R-:W-:-:S03]  /*2bd0*/  HADD2.F32 R6, -RZ, R6.H0_H0 ;  /* 0x20000006ff067230 */ /* 0x002fc60000004100 */
[----:B------:R-:W-:Y:S01]  /*2be0*/  FFMA.FTZ R33, R4, R33, R17 ;  /* 0x0000002104217223 */ /* 0x000fe20000010011 */
[----:B------:R-:W-:Y:S01]  /*2bf0*/  SHF.R.U32.HI R4, RZ, 0x10, R10 ;  /* 0x00000010ff047819 */ /* 0x000fe2000001160a */
[----:B------:R-:W-:Y:S01]  /*2c00*/  FFMA.FTZ R6, R16, R6, R7 ;  /* 0x0000000610067223 */ /* 0x000fe20000010007 */
[----:B------:R-:W-:Y:S02]  /*2c10*/  LEA.HI R7, R9, 0xffffff80, RZ, 0x8 ;  /* 0xffffff8009077811 */ /* 0x000fe400078f40ff */
[----:B------:R-:W-:Y:S02]  /*2c20*/  SHF.R.U32.HI R9, RZ, 0x10, R11 ;  /* 0x00000010ff097819 */ /* 0x000fe4000001160b */
[----:B------:R-:W-:Y:S02]  /*2c30*/  LOP3.LUT R4, R4, 0xff, RZ, 0xc0, !PT ;  /* 0x000000ff04047812 */ /* 0x000fe400078ec0ff */
[----:B------:R-:W-:Y:S02]  /*2c40*/  LOP3.LUT R9, R9, 0xff, RZ, 0xc0, !PT ;  /* 0x000000ff09097812 */ /* 0x000fe400078ec0ff */
[----:B------:R-:W-:-:S02]  /*2c50*/  LEA.HI R17, R8, 0xffffff80, RZ, 0x8 ;  /* 0xffffff8008117811 */ /* 0x000fc400078f40ff */
[----:B------:R-:W-:Y:S02]  /*2c60*/  IADD3 R8, PT, PT, R4, -0x80, RZ ;  /* 0xffffff8004087810 */ /* 0x000fe40007ffe0ff */
[----:B------:R-:W-:-:S04]  /*2c70*/  IADD3 R4, PT, PT, R9, -0x80, RZ ;  /* 0xffffff8009047810 */ /* 0x000fc80007ffe0ff */
[----:B------:R-:W0:Y:S08]  /*2c80*/  I2F.F16 R8, R8 ;  /* 0x0000000800087306 */ /* 0x000e300000200c00 */
[----:B------:R-:W1:Y:S08]  /*2c90*/  I2F.F16 R4, R4 ;  /* 0x0000000400047306 */ /* 0x000e700000200c00 */
[----:B------:R-:W3:Y:S01]  /*2ca0*/  I2F.F16 R17, R17 ;  /* 0x0000001100117306 */ /* 0x000ee20000200c00 */
[----:B0-----:R-:W-:-:S02]  /*2cb0*/  HADD2.F32 R30, -RZ, R8.H0_H0 ;  /* 0x20000008ff1e7230 */ /* 0x001fc40000004100 */
[----:B-1----:R-:W-:-:S05]  /*2cc0*/  HADD2.F32 R9, -RZ, R4.H0_H0 ;  /* 0x20000004ff097230 */ /* 0x002fca0000004100 */
[----:B------:R-:W0:Y:S01]  /*2cd0*/  I2F.F16 R7, R7 ;  /* 0x0000000700077306 */ /* 0x000e220000200c00 */
[C---:B------:R-:W-:Y:S01]  /*2ce0*/  FFMA.FTZ R30, R16.reuse, R30, R37 ;  /* 0x0000001e101e7223 */ /* 0x040fe20000010025 */
[----:B------:R-:W-:Y:S02]  /*2cf0*/  FFMA.FTZ R16, R16, R9, R33 ;  /* 0x0000000910107223 */ /* 0x000fe40000010021 */
[----:B------:R-:W1:Y:S01]  /*2d00*/  LDS.64 R8, [UR4+0x30] ;  /* 0x00003004ff087984 */ /* 0x000e620008000a00 */
[----:B------:R-:W-:Y:S02]  /*2d10*/  HADD2.F32 R37, -RZ, R5.H1_H1 ;  /* 0x30000005ff257230 */ /* 0x000fe40000004100 */
[----:B---3--:R-:W-:Y:S01]  /*2d20*/  HADD2.F32 R17, -RZ, R17.H0_H0 ;  /* 0x20000011ff117230 */ /* 0x008fe20000004100 */
[----:B------:R-:W-:-:S04]  /*2d30*/  LEA.HI R10, R10, 0xffffff80, RZ, 0x8 ;  /* 0xffffff800a0a7811 */ /* 0x000fc800078f40ff */
[----:B------:R-:W-:Y:S01]  /*2d40*/  FFMA.FTZ R32, R17, R37, R32 ;  /* 0x0000002511207223 */ /* 0x000fe20000010020 */
[----:B0-----:R-:W-:Y:S01]  /*2d50*/  HADD2.F32 R7, -RZ, R7.H0_H0 ;  /* 0x20000007ff077230 */ /* 0x001fe20000004100 */
[----:B------:R-:W-:Y:S01]  /*2d60*/  LEA.HI R11, R11, 0xffffff80, RZ, 0x8 ;  /* 0xffffff800b0b7811 */ /* 0x000fe200078f40ff */
[----:B------:R-:W0:Y:S08]  /*2d70*/  I2F.F16 R10, R10 ;  /* 0x0000000a000a7306 */ /* 0x000e300000200c00 */
[----:B------:R-:W3:Y:S01]  /*2d80*/  I2F.F16 R11, R11 ;  /* 0x0000000b000b7306 */ /* 0x000ee20000200c00 */
[----:B--2---:R-:W-:-:S02]  /*2d90*/  LOP3.LUT R17, R14, 0xff, RZ, 0xc0, !PT ;  /* 0x000000ff0e117812 */ /* 0x004fc400078ec0ff */
[----:B------:R-:W-:Y:S02]  /*2da0*/  LOP3.LUT R33, R15, 0xff, RZ, 0xc0, !PT ;  /* 0x000000ff0f217812 */ /* 0x000fe400078ec0ff */
[----:B------:R-:W-:Y:S01]  /*2db0*/  IADD3 R38, PT, PT, R17, -0x80, RZ ;  /* 0xffffff8011267810 */ /* 0x000fe20007ffe0ff */
[----:B------:R-:W-:Y:S01]  /*2dc0*/  FFMA.FTZ R17, R37, R7, R6 ;  /* 0x0000000725117223 */ /* 0x000fe20000010006 */
[----:B------:R-:W-:Y:S02]  /*2dd0*/  SHF.R.U32.HI R7, RZ, 0x8, R12 ;  /* 0x00000008ff077819 */ /* 0x000fe4000001160c */
[----:B------:R-:W-:Y:S02]  /*2de0*/  LOP3.LUT R36, R12, 0xff, RZ, 0xc0, !PT ;  /* 0x000000ff0c247812 */ /* 0x000fe400078ec0ff */
[----:B------:R-:W-:Y:S02]  /*2df0*/  LOP3.LUT R5, R13, 0xff, RZ, 0xc0, !PT ;  /* 0x000000ff0d057812 */ /* 0x000fe400078ec0ff */
[----:B------:R-:W-:-:S02]  /*2e00*/  IADD3 R39, PT, PT, R33, -0x80, RZ ;  /* 0xffffff8021277810 */ /* 0x000fc40007ffe0ff */
[----:B------:R-:W-:Y:S02]  /*2e10*/  LOP3.LUT R33, R7, 0xff, RZ, 0xc0, !PT ;  /* 0x000000ff07217812 */ /* 0x000fe400078ec0ff */
[----:B------:R-:W-:Y:S02]  /*2e20*/  IADD3 R36, PT, PT, R36, -0x80, RZ ;  /* 0xffffff8024247810 */ /* 0x000fe40007ffe0ff */
[----:B------:R-:W-:Y:S02]  /*2e30*/  IADD3 R5, PT, PT, R5, -0x80, RZ ;  /* 0xffffff8005057810 */ /* 0x000fe40007ffe0ff */
[----:B------:R-:W-:Y:S01]  /*2e40*/  IADD3 R33, PT, PT, R33, -0x80, RZ ;  /* 0xffffff8021217810 */ /* 0x000fe20007ffe0ff */
[----:B------:R1:W2:Y:S01]  /*2e50*/  I2F.F16 R4, R36 ;  /* 0x0000002400047306 */ /* 0x0002a20000200c00 */
[----:B0-----:R-:W-:Y:S02]  /*2e60*/  HADD2.F32 R10, -RZ, R10.H0_H0 ;  /* 0x2000000aff0a7230 */ /* 0x001fe40000004100 */
[----:B---3--:R-:W-:-:S05]  /*2e70*/  HADD2.F32 R11, -RZ, R11.H0_H0 ;  /* 0x2000000bff0b7230 */ /* 0x008fca0000004100 */
[----:B------:R-:W0:Y:S08]  /*2e80*/  I2F.F16 R5, R5 ;  /* 0x0000000500057306 */ /* 0x000e300000200c00 */
[----:B------:R-:W3:Y:S08]  /*2e90*/  I2F.F16 R6, R38 ;  /* 0x0000002600067306 */ /* 0x000ef00000200c00 */
[----:B------:R0:W4:Y:S08]  /*2ea0*/  I2F.F16 R7, R39 ;  /* 0x0000002700077306 */ /* 0x0001300000200c00 */
[----:B------:R-:W5:Y:S01]  /*2eb0*/  I2F.F16 R33, R33 ;  /* 0x0000002100217306 */ /* 0x000f620000200c00 */
[C---:B------:R-:W-:Y:S01]  /*2ec0*/  FFMA.FTZ R30, R37.reuse, R10, R30 ;  /* 0x0000000a251e7223 */ /* 0x040fe2000001001e */
[----:B------:R-:W-:Y:S01]  /*2ed0*/  FFMA.FTZ R16, R37, R11, R16 ;  /* 0x0000000b25107223 */ /* 0x000fe20000010010 */
[----:B------:R-:W-:-:S04]  /*2ee0*/  IMAD.WIDE R10, R27, 0x4, R34 ;  /* 0x000000041b0a7825 */ /* 0x000fc800078e0222 */
[----:B-1----:R-:W-:Y:S02]  /*2ef0*/  HADD2.F32 R36, -RZ, R8.H0_H0 ;  /* 0x20000008ff247230 */ /* 0x002fe40000004100 */
[----:B--2---:R-:W-:Y:S02]  /*2f00*/  HADD2.F32 R35, -RZ, R4.H0_H0 ;  /* 0x20000004ff237230 */ /* 0x004fe40000004100 */
[----:B0-----:R-:W-:Y:S02]  /*2f10*/  HADD2.F32 R39, -RZ, R5.H0_H0 ;  /* 0x20000005ff277230 */ /* 0x001fe40000004100 */
[----:B------:R-:W-:Y:S02]  /*2f20*/  HADD2.F32 R8, -RZ, R8.H1_H1 ;  /* 0x30000008ff087230 */ /* 0x000fe40000004100 */
[----:B------:R-:W-:Y:S01]  /*2f30*/  FFMA.FTZ R4, R35, R36, RZ ;  /* 0x0000002423047223 */ /* 0x000fe200000100ff */
[----:B---3--:R-:W-:Y:S02]  /*2f40*/  HADD2.F32 R5, -RZ, R6.H0_H0 ;  /* 0x20000006ff057230 */ /* 0x008fe40000004100 */
[----:B----4-:R-:W-:-:S02]  /*2f50*/  HADD2.F32 R7, -RZ, R7.H0_H0 ;  /* 0x20000007ff077230 */ /* 0x010fc40000004100 */
[----:B-----5:R-:W-:Y:S02]  /*2f60*/  HADD2.F32 R37, -RZ, R33.H0_H0 ;  /* 0x20000021ff257230 */ /* 0x020fe40000004100 */
[C---:B------:R-:W-:Y:S01]  /*2f70*/  FFMA.FTZ R35, R36.reuse, R5, RZ ;  /* 0x0000000524237223 */ /* 0x040fe200000100ff */
[----:B------:R-:W-:Y:S02]  /*2f80*/  FFMA.FTZ R33, R36, R7, RZ ;  /* 0x0000000724217223 */ /* 0x000fe400000100ff */
[----:B------:R-:W-:Y:S02]  /*2f90*/  FFMA.FTZ R37, R37, R8, R4 ;  /* 0x0000000825257223 */ /* 0x000fe40000010004 */
[----:B------:R-:W2:Y:S01]  /*2fa0*/  LDG.E.128.CONSTANT R4, desc[UR6][R10.64] ;  /* 0x000000060a047981 */ /* 0x000ea2000c1e9d00 */
[----:B------:R-:W-:-:S04]  /*2fb0*/  SHF.R.U32.HI R34, RZ, 0x8, R13 ;  /* 0x00000008ff227819 */ /* 0x000fc8000001160d */
[----:B------:R-:W-:-:S04]  /*2fc0*/  LOP3.LUT R34, R34, 0xff, RZ, 0xc0, !PT ;  /* 0x000000ff22227812 */ /* 0x000fc800078ec0ff */
[----:B------:R-:W-:-:S06]  /*2fd0*/  IADD3 R34, PT, PT, R34, -0x80, RZ ;  /* 0xffffff8022227810 */ /* 0x000fcc0007ffe0ff */
[----:B------:R-:W0:Y:S01]  /*2fe0*/  I2F.F16 R34, R34 ;  /* 0x0000002200227306 */ /* 0x000e220000200c00 */
[----:B------:R-:W-:Y:S01]  /*2ff0*/  FFMA.FTZ R39, R36, R39, RZ ;  /* 0x0000002724277223 */ /* 0x000fe200000100ff */
        /* <DEDUP_REMOVED lines=37> */
[----:B------:R-:W-:Y:S02]  /*3250*/  LEA.HI R39, R12, 0xffffff80, RZ, 0x8 ;  /* 0xffffff800c277811 */ /* 0x000fe400078f40ff */
[----:B------:R-:W-:Y:S01]  /*3260*/  LEA.HI R40, R13, 0xffffff80, RZ, 0x8 ;  /* 0xffffff800d287811 */ /* 0x000fe200078f40ff */
[----:B0-----:R-:W-:-:S05]  /*3270*/  HADD2.F32 R38, -RZ, R41.H0_H0 ;  /* 0x20000029ff267230 */ /* 0x001fca0000004100 */
[----:B------:R-:W-:Y:S02]  /*3280*/  FFMA.FTZ R33, R8, R38, R33 ;  /* 0x0000002608217223 */ /* 0x000fe40000010021 */
[----:B------:R-:W0:Y:S08]  /*3290*/  I2F.F16 R8, R39 ;  /* 0x0000002700087306 */ /* 0x000e300000200c00 */
[----:B------:R-:W1:Y:S01]  /*32a0*/  I2F.F16 R13, R40 ;  /* 0x00000028000d7306 */ /* 0x000e620000200c00 */
[----:B------:R-:W-:-:S02]  /*32b0*/  HADD2.F32 R38, -RZ, R9.H1_H1 ;  /* 0x30000009ff267230 */ /* 0x000fc40000004100 */
[----:B0-----:R-:W-:Y:S01]  /*32c0*/  HADD2.F32 R8, -RZ, R8.H0_H0 ;  /* 0x20000008ff087230 */ /* 0x001fe20000004100 */
[----:B------:R-:W-:-:S04]  /*32d0*/  LEA.HI R41, R15, 0xffffff80, RZ, 0x8 ;  /* 0xffffff800f297811 */ /* 0x000fc800078f40ff */
[----:B------:R-:W-:Y:S01]  /*32e0*/  FFMA.FTZ R34, R8, R38, R37 ;  /* 0x0000002608227223 */ /* 0x000fe20000010025 */
[----:B------:R-:W-:Y:S01]  /*32f0*/  LEA.HI R37, R14, 0xffffff80, RZ, 0x8 ;  /* 0xffffff800e257811 */ /* 0x000fe200078f40ff */
[----:B------:R-:W0:Y:S01]  /*3300*/  LDS.64 R8, [UR4+0x38] ;  /* 0x00003804ff087984 */ /* 0x000e220008000a00 */
[----:B-1----:R-:W-:Y:S02]  /*3310*/  HADD2.F32 R13, -RZ, R13.H0_H0 ;  /* 0x2000000dff0d7230 */ /* 0x002fe40000004100 */
[----:B------:R-:W1:Y:S03]  /*3320*/  I2F.F16 R12, R37 ;  /* 0x00000025000c7306 */ /* 0x000e660000200c00 */
[----:B------:R-:W-:Y:S01]  /*3330*/  FFMA.FTZ R15, R38, R13, R36 ;  /* 0x0000000d260f7223 */ /* 0x000fe20000010024 */
[----:B--2---:R-:W-:-:S04]  /*3340*/  LOP3.LUT R14, R4, 0xff, RZ, 0xc0, !PT ;  /* 0x000000ff040e7812 */ /* 0x004fc800078ec0ff */
[----:B------:R-:W-:-:S06]  /*3350*/  IADD3 R36, PT, PT, R14, -0x80, RZ ;  /* 0xffffff800e247810 */ /* 0x000fcc0007ffe0ff */
[----:B------:R-:W2:Y:S01]  /*3360*/  I2F.F16 R36, R36 ;  /* 0x0000002400247306 */ /* 0x000ea20000200c00 */
[----:B-1----:R-:W-:-:S05]  /*3370*/  HADD2.F32 R12, -RZ, R12.H0_H0 ;  /* 0x2000000cff0c7230 */ /* 0x002fca0000004100 */
[----:B------:R-:W-:Y:S01]  /*3380*/  FFMA.FTZ R12, R38, R12, R35 ;  /* 0x0000000c260c7223 */ /* 0x000fe20000010023 */
[----:B--2---:R-:W-:Y:S01]  /*3390*/  HADD2.F32 R35, -RZ, R36.H0_H0 ;  /* 0x20000024ff237230 */ /* 0x004fe20000004100 */
[----:B------:R-:W-:-:S04]  /*33a0*/  SHF.R.U32.HI R36, RZ, 0x8, R4 ;  /* 0x00000008ff247819 */ /* 0x000fc80000011604 */
[----:B------:R-:W-:Y:S01]  /*33b0*/  LOP3.LUT R36, R36, 0xff, RZ, 0xc0, !PT ;  /* 0x000000ff24247812 */ /* 0x000fe200078ec0ff */
[----:B------:R-:W1:Y:S03]  /*33c0*/  I2F.F16 R13, R41 ;  /* 0x00000029000d7306 */ /* 0x000e660000200c00 */
[----:B------:R-:W-:-:S06]  /*33d0*/  IADD3 R36, PT, PT, R36, -0x80, RZ ;  /* 0xffffff8024247810 */ /* 0x000fcc0007ffe0ff */
[----:B------:R-:W2:Y:S01]  /*33e0*/  I2F.F16 R36, R36 ;  /* 0x0000002400247306 */ /* 0x000ea20000200c00 */
[----:B0-----:R-:W-:Y:S01]  /*33f0*/  HADD2.F32 R37, -RZ, R8.H0_H0 ;  /* 0x20000008ff257230 */ /* 0x001fe20000004100 */
[----:B------:R-:W-:Y:S01]  /*3400*/  LOP3.LUT R40, R5, 0xff, RZ, 0xc0, !PT ;  /* 0x000000ff05287812 */ /* 0x000fe200078ec0ff */
[----:B-1----:R-:W-:-:S03]  /*3410*/  HADD2.F32 R14, -RZ, R13.H0_H0 ;  /* 0x2000000dff0e7230 */ /* 0x002fc60000004100 */
[----:B------:R-:W-:Y:S01]  /*3420*/  FFMA.FTZ R35, R35, R37, R34 ;  /* 0x0000002523237223 */ /* 0x000fe20000010022 */
[----:B------:R-:W-:Y:S02]  /*3430*/  HADD2.F32 R8, -RZ, R8.H1_H1 ;  /* 0x30000008ff087230 */ /* 0x000fe40000004100 */
[----:B------:R-:W-:Y:S01]  /*3440*/  FFMA.FTZ R14, R38, R14, R33 ;  /* 0x0000000e260e7223 */ /* 0x000fe20000010021 */
[----:B------:R-:W-:Y:S01]  /*3450*/  IADD3 R40, PT, PT, R40, -0x80, RZ ;  /* 0xffffff8028287810 */ /* 0x000fe20007ffe0ff */
[----:B--2---:R-:W-:-:S05]  /*3460*/  HADD2.F32 R38, -RZ, R36.H0_H0 ;  /* 0x20000024ff267230 */ /* 0x004fca0000004100 */
[----:B------:R-:W-:Y:S02]  /*3470*/  FFMA.FTZ R35, R38, R8, R35 ;  /* 0x0000000826237223 */ /* 0x000fe40000010023 */
[----:B------:R-:W0:Y:S01]  /*3480*/  I2F.F16 R38, R40 ;  /* 0x0000002800267306 */ /* 0x000e220000200c00 */
[----:B------:R-:W-:-:S04]  /*3490*/  LOP3.LUT R42, R6, 0xff, RZ, 0xc0, !PT ;  /* 0x000000ff062a7812 */ /* 0x000fc800078ec0ff */
[----:B------:R-:W-:Y:S01]  /*34a0*/  IADD3 R42, PT, PT, R42, -0x80, RZ ;  /* 0xffffff802a2a7810 */ /* 0x000fe20007ffe0ff */
[----:B0-----:R-:W-:-:S05]  /*34b0*/  HADD2.F32 R38, -RZ, R38.H0_H0 ;  /* 0x20000026ff267230 */ /* 0x001fca0000004100 */
[----:B------:R-:W-:Y:S01]  /*34c0*/  FFMA.FTZ R15, R37, R38, R15 ;  /* 0x00000026250f7223 */ /* 0x000fe2000001000f */
[----:B------:R-:W-:Y:S01]  /*34d0*/  SHF.R.U32.HI R38, RZ, 0x8, R5 ;  /* 0x00000008ff267819 */ /* 0x000fe20000011605 */
[----:B------:R-:W0:Y:S03]  /*34e0*/  I2F.F16 R41, R42 ;  /* 0x0000002a00297306 */ /* 0x000e260000200c00 */
[----:B------:R-:W-:-:S04]  /*34f0*/  LOP3.LUT R38, R38, 0xff, RZ, 0xc0, !PT ;  /* 0x000000ff26267812 */ /* 0x000fc800078ec0ff */
[----:B------:R-:W-:-:S04]  /*3500*/  IADD3 R38, PT, PT, R38, -0x80, RZ ;  /* 0xffffff8026267810 */ /* 0x000fc80007ffe0ff */
[----:B------:R1:W2:Y:S01]  /*3510*/  I2F.F16 R36, R38 ;  /* 0x0000002600247306 */ /* 0x0002a20000200c00 */
[----:B------:R-:W-:Y:S01]  /*3520*/  SHF.R.U32.HI R40, RZ, 0x8, R6 ;  /* 0x00000008ff287819 */ /* 0x000fe20000011606 */
[----:B0-----:R-:W-:Y:S01]  /*3530*/  HADD2.F32 R41, -RZ, R41.H0_H0 ;  /* 0x20000029ff297230 */ /* 0x001fe20000004100 */
[----:B-1----:R-:W-:-:S04]  /*3540*/  LOP3.LUT R38, R7, 0xff, RZ, 0xc0, !PT ;  /* 0x000000ff07267812 */ /* 0x002fc800078ec0ff */
[----:B------:R-:W-:Y:S01]  /*3550*/  FFMA.FTZ R41, R37, R41, R12 ;  /* 0x0000002925297223 */ /* 0x000fe2000001000c */
[----:B------:R-:W-:Y:S02]  /*3560*/  IADD3 R38, PT, PT, R38, -0x80, RZ ;  /* 0xffffff8026267810 */ /* 0x000fe40007ffe0ff */
[----:B------:R-:W-:Y:S02]  /*3570*/  LOP3.LUT R40, R40, 0xff, RZ, 0xc0, !PT ;  /* 0x000000ff28287812 */ /* 0x000fe400078ec0ff */
[----:B------:R-:W0:Y:S01]  /*3580*/  I2F.F16 R12, R38 ;  /* 0x00000026000c7306 */ /* 0x000e220000200c00 */
[----:B--2---:R-:W-:Y:S01]  /*3590*/  HADD2.F32 R36, -RZ, R36.H0_H0 ;  /* 0x20000024ff247230 */ /* 0x004fe20000004100 */
[----:B------:R-:W-:-:S04]  /*35a0*/  IADD3 R40, PT, PT, R40, -0x80, RZ ;  /* 0xffffff8028287810 */ /* 0x000fc80007ffe0ff */
[----:B------:R-:W-:Y:S02]  /*35b0*/  FFMA.FTZ R15, R8, R36, R15 ;  /* 0x00000024080f7223 */ /* 0x000fe4000001000f */
[----:B------:R-:W1:Y:S01]  /*35c0*/  I2F.F16 R36, R40 ;  /* 0x0000002800247306 */ /* 0x000e620000200c00 */
[----:B0-----:R-:W-:-:S05]  /*35d0*/  HADD2.F32 R12, -RZ, R12.H0_H0 ;  /* 0x2000000cff0c7230 */ /* 0x001fca0000004100 */
[----:B------:R-:W-:Y:S01]  /*35e0*/  FFMA.FTZ R37, R37, R12, R14 ;  /* 0x0000000c25257223 */ /* 0x000fe2000001000e */
[----:B------:R-:W-:Y:S01]  /*35f0*/  SHF.R.U32.HI R12, RZ, 0x8, R7 ;  /* 0x00000008ff0c7819 */ /* 0x000fe20000011607 */
[----:B-1----:R-:W-:-:S03]  /*3600*/  HADD2.F32 R36, -RZ, R36.H0_H0 ;  /* 0x20000024ff247230 */ /* 0x002fc60000004100 */
[----:B------:R-:W-:Y:S02]  /*3610*/  LOP3.LUT R12, R12, 0xff, RZ, 0xc0, !PT ;  /* 0x000000ff0c0c7812 */ /* 0x000fe400078ec0ff */
[----:B------:R-:W-:Y:S02]  /*3620*/  FFMA.FTZ R36, R8, R36, R41 ;  /* 0x0000002408247223 */ /* 0x000fe40000010029 */
[----:B------:R-:W-:-:S06]  /*3630*/  IADD3 R41, PT, PT, R12, -0x80, RZ ;  /* 0xffffff800c297810 */ /* 0x000fcc0007ffe0ff */
[----:B------:R-:W0:Y:S01]  /*3640*/  I2F.F16 R41, R41 ;  /* 0x0000002900297306 */ /* 0x000e220000200c00 */
[----:B------:R-:W-:Y:S02]  /*3650*/  HADD2.F32 R13, -RZ, R0.H0_H0 ;  /* 0x20000000ff0d7230 */ /* 0x000fe40000004100 */
[----:B------:R-:W-:-:S03]  /*3660*/  HADD2.F32 R34, -RZ, R2.H0_H0 ;  /* 0x20000002ff227230 */ /* 0x000fc60000004100 */
[----:B------:R-:W-:Y:S02]  /*3670*/  FMUL.FTZ R33, R26, R13 ;  /* 0x0000000d1a217220 */ /* 0x000fe40000410000 */
[----:B------:R-:W-:Y:S01]  /*3680*/  FMUL.FTZ R25, R25, R34 ;  /* 0x0000002219197220 */ /* 0x000fe20000410000 */
[----:B------:R-:W-:Y:S02]  /*3690*/  HADD2.F32 R26, -RZ, R3.H0_H0 ;  /* 0x20000003ff1a7230 */ /* 0x000fe40000004100 */
[----:B0-----:R-:W-:Y:S02]  /*36a0*/  HADD2.F32 R12, -RZ, R41.H0_H0 ;  /* 0x20000029ff0c7230 */ /* 0x001fe40000004100 */
[----:B------:R-:W-:Y:S01]  /*36b0*/  FMUL.FTZ R14, R34, R20 ;  /* 0x00000014220e7220 */ /* 0x000fe20000410000 */
[----:B------:R-:W-:Y:S02]  /*36c0*/  F2FP.F16.F32.PACK_AB R33, RZ, R33 ;  /* 0x00000021ff21723e */ /* 0x000fe400000000ff */
[----:B------:R-:W-:Y:S01]  /*36d0*/  FFMA.FTZ R8, R8, R12, R37 ;  /* 0x0000000c08087223 */ /* 0x000fe20000010025 */
[----:B------:R-:W-:Y:S01]  /*36e0*/  FMUL.FTZ R12, R13, R21 ;  /* 0x000000150d0c7220 */ /* 0x000fe20000410000 */
[----:B------:R-:W-:Y:S01]  /*36f0*/  F2FP.F16.F32.PACK_AB R25, RZ, R25 ;  /* 0x00000019ff19723e */ /* 0x000fe200000000ff */
[----:B------:R-:W-:-:S02]  /*3700*/  HADD2.F32 R39, -RZ, R24.H0_H0 ;  /* 0x20000018ff277230 */ /* 0x000fc40000004100 */
[----:B------:R-:W-:Y:S01]  /*3710*/  FMUL.FTZ R21, R26, R19 ;  /* 0x000000131a157220 */ /* 0x000fe20000410000 */
[----:B------:R-:W-:Y:S02]  /*3720*/  F2FP.F16.F32.PACK_AB R14, RZ, R14 ;  /* 0x0000000eff0e723e */ /* 0x000fe400000000ff */
[----:B------:R-:W-:Y:S02]  /*3730*/  F2FP.F16.F32.PACK_AB R12, RZ, R12 ;  /* 0x0000000cff0c723e */ /* 0x000fe400000000ff */
[----:B------:R-:W-:Y:S01]  /*3740*/  PRMT R33, R33, 0x5410, R25 ;  /* 0x0000541021217816 */ /* 0x000fe20000000019 */
[----:B------:R-:W-:Y:S01]  /*3750*/  FMUL.FTZ R20, R39, R18 ;  /* 0x0000001227147220 */ /* 0x000fe20000410000 */
[----:B------:R-:W-:Y:S02]  /*3760*/  F2FP.F16.F32.PACK_AB R18, RZ, R21 ;  /* 0x00000015ff12723e */ /* 0x000fe400000000ff */
[----:B------:R-:W-:Y:S01]  /*3770*/  PRMT R21, R12, 0x5410, R14 ;  /* 0x000054100c157816 */ /* 0x000fe2000000000e */
[----:B------:R-:W-:Y:S01]  /*3780*/  HFMA2 R33, R33, 1, 1, RZ ;  /* 0x3c003c0021217831 */ /* 0x000fe200000000ff */
[----:B------:R-:W-:-:S02]  /*3790*/  SHF.R.U32.HI R14, RZ, 0x10, R4 ;  /* 0x00000010ff0e7819 */ /* 0x000fc40000011604 */
[----:B------:R-:W-:Y:S01]  /*37a0*/  LEA.HI R19, R4, 0xffffff80, RZ, 0x8 ;  /* 0xffffff8004137811 */ /* 0x000fe200078f40ff */
[----:B------:R-:W-:Y:S01]  /*37b0*/  HADD2 R4, R21, R33 ;  /* 0x0000002115047230 */ /* 0x000fe20000000000 */
[----:B------:R-:W-:Y:S02]  /*37c0*/  LOP3.LUT R21, R14, 0xff, RZ, 0xc0, !PT ;  /* 0x000000ff0e157812 */ /* 0x000fe400078ec0ff */
[----:B------:R-:W-:Y:S02]  /*37d0*/  SHF.R.U32.HI R33, RZ, 0x10, R5 ;  /* 0x00000010ff217819 */ /* 0x000fe40000011605 */
[----:B------:R-:W-:Y:S02]  /*37e0*/  LEA.HI R25, R5, 0xffffff80, RZ, 0x8 ;  /* 0xffffff8005197811 */ /* 0x000fe400078f40ff */
[----:B------:R-:W-:Y:S02]  /*37f0*/  IADD3 R5, PT, PT, R21, -0x80, RZ ;  /* 0xffffff8015057810 */ /* 0x000fe40007ffe0ff */
[----:B------:R-:W-:Y:S01]  /*3800*/  LOP3.LUT R33, R33, 0xff, RZ, 0xc0, !PT ;  /* 0x000000ff21217812 */ /* 0x000fe200078ec0ff */
[----:B------:R0:W-:Y:S01]  /*3810*/  I2F.F16 R12, R25 ;  /* 0x00000019000c7306 */ /* 0x0001e20000200c00 */
[----:B------:R-:W-:-:S02]  /*3820*/  LEA.HI R37, R6, 0xffffff80, RZ, 0x8 ;  /* 0xffffff8006257811 */ /* 0x000fc400078f40ff */
[----:B------:R-:W-:Y:S01]  /*3830*/  SHF.R.U32.HI R21, RZ, 0x10, R6 ;  /* 0x00000010ff157819 */ /* 0x000fe20000011606 */
[----:B------:R-:W-:Y:S01]  /*3840*/  FMUL.FTZ R23, R23, R26 ;  /* 0x0000001a17177220 */ /* 0x000fe20000410000 */
[----:B------:R-:W-:Y:S01]  /*3850*/  IADD3 R6, PT, PT, R33, -0x80, RZ ;  /* 0xffffff8021067810 */ /* 0x000fe20007ffe0ff */
[----:B------:R-:W-:Y:S01]  /*3860*/  FMUL.FTZ R22, R22, R39 ;  /* 0x0000002716167220 */ /* 0x000fe20000410000 */
[----:B0-----:R-:W-:Y:S01]  /*3870*/  SHF.R.U32.HI R25, RZ, 0x10, R7 ;  /* 0x00000010ff197819 */ /* 0x001fe20000011607 */
[----:B------:R-:W0:Y:S01]  /*3880*/  I2F.F16 R5, R5 ;  /* 0x0000000500057306 */ /* 0x000e220000200c00 */
[----:B------:R-:W-:Y:S02]  /*3890*/  LOP3.LUT R21, R21, 0xff, RZ, 0xc0, !PT ;  /* 0x000000ff15157812 */ /* 0x000fe400078ec0ff */
[----:B------:R-:W-:Y:S02]  /*38a0*/  LOP3.LUT R25, R25, 0xff, RZ, 0xc0, !PT ;  /* 0x000000ff19197812 */ /* 0x000fe400078ec0ff */
[----:B------:R-:W-:-:S02]  /*38b0*/  F2FP.F16.F32.PACK_AB R23, RZ, R23 ;  /* 0x00000017ff17723e */ /* 0x000fc400000000ff */
[----:B------:R-:W-:Y:S01]  /*38c0*/  F2FP.F16.F32.PACK_AB R22, RZ, R22 ;  /* 0x00000016ff16723e */ /* 0x000fe200000000ff */
[----:B------:R-:W1:Y:S01]  /*38d0*/  I2F.F16 R6, R6 ;  /* 0x0000000600067306 */ /* 0x000e620000200c00 */
[----:B------:R-:W-:Y:S02]  /*38e0*/  F2FP.F16.F32.PACK_AB R20, RZ, R20 ;  /* 0x00000014ff14723e */ /* 0x000fe400000000ff */
[----:B------:R-:W-:Y:S02]  /*38f0*/  IADD3 R21, PT, PT, R21, -0x80, RZ ;  /* 0xffffff8015157810 */ /* 0x000fe40007ffe0ff */
[----:B------:R-:W-:Y:S02]  /*3900*/  IADD3 R25, PT, PT, R25, -0x80, RZ ;  /* 0xffffff8019197810 */ /* 0x000fe40007ffe0ff */
[----:B------:R-:W-:Y:S02]  /*3910*/  PRMT R23, R23, 0x5410, R22 ;  /* 0x0000541017177816 */ /* 0x000fe40000000016 */
[----:B------:R-:W-:-:S02]  /*3920*/  PRMT R22, R18, 0x5410, R20 ;  /* 0x0000541012167816 */ /* 0x000fc40000000014 */
[----:B------:R-:W2:Y:S01]  /*3930*/  I2F.F16 R20, R25 ;  /* 0x0000001900147306 */ /* 0x000ea20000200c00 */
[----:B------:R-:W-:Y:S01]  /*3940*/  LEA.HI R7, R7, 0xffffff80, RZ, 0x8 ;  /* 0xffffff8007077811 */ /* 0x000fe200078f40ff */
[----:B------:R-:W-:Y:S02]  /*3950*/  HFMA2 R18, R23, 1, 1, RZ ;  /* 0x3c003c0017127831 */ /* 0x000fe400000000ff */
[----:B0-----:R-:W-:-:S04]  /*3960*/  HADD2.F32 R38, -RZ, R5.H0_H0 ;  /* 0x20000005ff267230 */ /* 0x001fc80000004100 */
[----:B------:R-:W0:Y:S01]  /*3970*/  I2F.F16 R21, R21 ;  /* 0x0000001500157306 */ /* 0x000e220000200c00 */
[----:B------:R-:W-:Y:S02]  /*3980*/  HADD2 R18, R22, R18 ;  /* 0x0000001216127230 */ /* 0x000fe40000000000 */
[----:B------:R-:W-:-:S05]  /*3990*/  HADD2.F32 R22, -RZ, R9.H0_H0 ;  /* 0x20000009ff167230 */ /* 0x000fca0000004100 */
[----:B------:R-:W3:Y:S01]  /*39a0*/  I2F.F16 R19, R19 ;  /* 0x0000001300137306 */ /* 0x000ee20000200c00 */
[----:B-1----:R-:W-:-:S07]  /*39b0*/  HADD2.F32 R23, -RZ, R6.H0_H0 ;  /* 0x20000006ff177230 */ /* 0x002fce0000004100 */
[----:B------:R-:W1:Y:S01]  /*39c0*/  I2F.F16 R14, R37 ;  /* 0x00000025000e7306 */ /* 0x000e620000200c00 */
[----:B------:R-:W-:-:S07]  /*39d0*/  FFMA.FTZ R6, R38, R22, R35 ;  /* 0x0000001626067223 */ /* 0x000fce0000010023 */
[----:B------:R-:W4:Y:S01]  /*39e0*/  I2F.F16 R5, R7 ;  /* 0x0000000700057306 */ /* 0x000f220000200c00 */
[C---:B------:R-:W-:Y:S01]  /*39f0*/  FFMA.FTZ R38, R22.reuse, R23, R15 ;  /* 0x0000001716267223 */ /* 0x040fe2000001000f */
[----:B--2---:R-:W-:Y:S02]  /*3a00*/  HADD2.F32 R15, -RZ, R20.H0_H0 ;  /* 0x20000014ff0f7230 */ /* 0x004fe40000004100 */
[----:B0-----:R-:W-:Y:S02]  /*3a10*/  HADD2.F32 R21, -RZ, R21.H0_H0 ;  /* 0x20000015ff157230 */ /* 0x001fe40000004100 */
[----:B------:R-:W-:Y:S02]  /*3a20*/  HADD2.F32 R9, -RZ, R9.H1_H1 ;  /* 0x30000009ff097230 */ /* 0x000fe40000004100 */
[----:B------:R-:W-:Y:S01]  /*3a30*/  FFMA.FTZ R15, R22, R15, R8 ;  /* 0x0000000f160f7223 */ /* 0x000fe20000010008 */
[----:B---3--:R-:W-:Y:S02]  /*3a40*/  HADD2.F32 R19, -RZ, R19.H0_H0 ;  /* 0x20000013ff137230 */ /* 0x008fe40000004100 */
[----:B------:R-:W-:-:S02]  /*3a50*/  HADD2.F32 R12, -RZ, R12.H0_H0 ;  /* 0x2000000cff0c7230 */ /* 0x000fc40000004100 */
[----:B------:R-:W-:Y:S01]  /*3a60*/  FFMA.FTZ R21, R22, R21, R36 ;  /* 0x0000001516157223 */ /* 0x000fe20000010024 */
[----:B-1----:R-:W-:Y:S02]  /*3a70*/  HADD2.F32 R14, -RZ, R14.H0_H0 ;  /* 0x2000000eff0e7230 */ /* 0x002fe40000004100 */
[----:B----4-:R-:W-:Y:S02]  /*3a80*/  HADD2.F32 R8, -RZ, R5.H0_H0 ;  /* 0x20000005ff087230 */ /* 0x010fe40000004100 */
        /* <DEDUP_REMOVED lines=31> */
.L_x_5195:
[----:B------:R-:W-:-:S04]  /*3c80*/  VIMNMX R5, PT, PT, R29, UR9, PT ;  /* 0x000000091d057c48 */ /* 0x000fc8000bfe0100 */
[----:B------:R-:W-:-:S13]  /*3c90*/  ISETP.GT.AND P0, PT, R5, R30, PT ;  /* 0x0000001e0500720c */ /* 0x000fda0003f04270 */
[----:B------:R-:W-:Y:S05]  /*3ca0*/  @!P0 BRA `(.L_x_5196) ;  /* 0x0000001400688947 */ /* 0x000fea0003800000 */
[----:B------:R-:W-:-:S07]  /*3cb0*/  VIMNMX.U32 R31, PT, PT, R29, UR9, PT ;  /* 0x000000091d1f7c48 */ /* 0x000fce000bfe0000 */
.L_x_5197:
[----:B------:R-:W2:Y:S01]  /*3cc0*/  LDG.E.128.CONSTANT R4, desc[UR6][R32.64] ;  /* 0x0000000620047981 */ /* 0x000ea2000c1e9d00 */
[----:B------:R-:W-:-:S03]  /*3cd0*/  IMAD.WIDE R16, R27, 0x4, R32 ;  /* 0x000000041b107825 */ /* 0x000fc600078e0220 */
[----:B------:R-:W0:Y:S04]  /*3ce0*/  LDS.128 R12, [UR4] ;  /* 0x00000004ff0c7984 */ /* 0x000e280008000c00 */
[----:B------:R1:W3:Y:S01]  /*3cf0*/  LDG.E.128.CONSTANT R8, desc[UR6][R16.64] ;  /* 0x0000000610087981 */ /* 0x0002e2000c1e9d00 */
[----:B------:R-:W-:Y:S02]  /*3d00*/  HFMA2 R18, -RZ, RZ, 0, 0.03125 ;  /* 0x00002800ff127431 */ /* 0x000fe400000001ff */
[----:B------:R-:W-:-:S03]  /*3d10*/  IMAD.WIDE R38, R27, 0x4, R16 ;  /* 0x000000041b267825 */ /* 0x000fc600078e0210 */
[----:B------:R-:W-:Y:S02]  /*3d20*/  PRMT R0, R0, 0x5410, R18 ;  /* 0x0000541000007816 */ /* 0x000fe40000000012 */
[----:B--2---:R-:W-:Y:S02]  /*3d30*/  LOP3.LUT R18, R4, 0x1f001f, RZ, 0xc0, !PT ;  /* 0x001f001f04127812 */ /* 0x004fe400078ec0ff */
[----:B------:R-:W-:Y:S02]  /*3d40*/  LOP3.LUT R22, R5, 0x1f001f, RZ, 0xc0, !PT ;  /* 0x001f001f05167812 */ /* 0x000fe400078ec0ff */
        /* <DEDUP_REMOVED lines=8> */
[----:B------:R-:W-:Y:S01]  /*3dd0*/  LOP3.LUT R21, R4, 0x3e003e0, RZ, 0xc0, !PT ;  /* 0x03e003e004157812 */ /* 0x000fe200078ec0ff */
[----:B------:R-:W-:Y:S02]  /*3de0*/  HADD2 R22, R20, -1040, -1040 ;  /* 0xe410e41014167430 */ /* 0x000fe40000000000 */
[-C--:B0-----:R-:W-:Y:S02]  /*3df0*/  HFMA2 R17, R17, R12.reuse, RZ ;  /* 0x0000000c11117231 */ /* 0x081fe400000000ff */
[----:B------:R-:W-:Y:S01]  /*3e00*/  HADD2 R23, R16, -1040, -1040 ;  /* 0xe410e41010177430 */ /* 0x000fe20000000000 */
[----:B------:R-:W-:Y:S01]  /*3e10*/  LOP3.LUT R19, R5, 0x3e003e0, RZ, 0xc0, !PT ;  /* 0x03e003e005137812 */ /* 0x000fe200078ec0ff */
[----:B------:R-:W-:-:S02]  /*3e20*/  HFMA2 R18, R18, R12, RZ.H0_H0 ;  /* 0x0000000c12127231 */ /* 0x000fc400000400ff */
[-C--:B------:R-:W-:Y:S02]  /*3e30*/  HFMA2 R22, R22, R12.reuse, RZ ;  /* 0x0000000c16167231 */ /* 0x080fe400000000ff */
[----:B------:R-:W-:Y:S01]  /*3e40*/  HFMA2 R23, R23, R12, RZ.H0_H0 ;  /* 0x0000000c17177231 */ /* 0x000fe200000400ff */
[----:B------:R-:W-:Y:S02]  /*3e50*/  LOP3.LUT R12, R6, 0x3e003e0, RZ, 0xc0, !PT ;  /* 0x03e003e0060c7812 */ /* 0x000fe400078ec0ff */
[----:B------:R-:W-:Y:S02]  /*3e60*/  LOP3.LUT R21, R21, 0x64006400, RZ, 0xfc, !PT ;  /* 0x6400640015157812 */ /* 0x000fe400078efcff */
[----:B------:R-:W-:Y:S02]  /*3e70*/  LOP3.LUT R35, R12, 0x64006400, RZ, 0xfc, !PT ;  /* 0x640064000c237812 */ /* 0x000fe400078efcff */
[----:B------:R-:W-:Y:S01]  /*3e80*/  LOP3.LUT R19, R19, 0x64006400, RZ, 0xfc, !PT ;  /* 0x6400640013137812 */ /* 0x000fe200078efcff */
[----:B------:R-:W-:-:S02]  /*3e90*/  HFMA2 R21, R21, R0.H1_H1, -48, -48 ;  /* 0xd200d20015157431 */ /* 0x000fc40000060000 */
[-C--:B------:R-:W-:Y:S02]  /*3ea0*/  HFMA2 R12, R35, R0.reuse.H1_H1, -48, -48 ;  /* 0xd200d200230c7431 */ /* 0x080fe40000060000 */
[----:B------:R-:W-:Y:S02]  /*3eb0*/  HFMA2 R20, R19, R0.H1_H1, -48, -48 ;  /* 0xd200d20013147431 */ /* 0x000fe40000060000 */
[-C--:B------:R-:W-:Y:S02]  /*3ec0*/  HFMA2 R21, R21, R13.reuse, R17 ;  /* 0x0000000d15157231 */ /* 0x080fe40000000011 */
[-C--:B------:R-:W-:Y:S01]  /*3ed0*/  HFMA2 R12, R12, R13.reuse, R22 ;  /* 0x0000000d0c0c7231 */ /* 0x080fe20000000016 */
[----:B------:R-:W-:Y:S01]  /*3ee0*/  LOP3.LUT R22, R7, 0x3e003e0, RZ, 0xc0, !PT ;  /* 0x03e003e007167812 */ /* 0x000fe200078ec0ff */
[----:B------:R-:W-:Y:S02]  /*3ef0*/  HFMA2 R20, R20, R13, R18 ;  /* 0x0000000d14147231 */ /* 0x000fe40000000012 */
[----:B------:R0:W2:Y:S01]  /*3f00*/  LDG.E.128.CONSTANT R16, desc[UR6][R38.64] ;  /* 0x0000000626107981 */ /* 0x0000a2000c1e9d00 */
[----:B------:R-:W-:-:S02]  /*3f10*/  LOP3.LUT R35, R22, 0x64006400, RZ, 0xfc, !PT ;  /* 0x6400640016237812 */ /* 0x000fc400078efcff */
[----:B------:R-:W-:-:S03]  /*3f20*/  SHF.R.U32.HI R22, RZ, 0xa, R5 ;  /* 0x0000000aff167819 */ /* 0x000fc60000011605 */
[----:B------:R-:W-:Y:S01]  /*3f30*/  HFMA2 R35, R35, R0.H1_H1, -48, -48 ;  /* 0xd200d20023237431 */ /* 0x000fe20000060000 */
[----:B------:R-:W-:-:S03]  /*3f40*/  LOP3.LUT R22, R22, 0x1f001f, RZ, 0xc0, !PT ;  /* 0x001f001f16167812 */ /* 0x000fc600078ec0ff */
[----:B------:R-:W-:Y:S01]  /*3f50*/  HFMA2 R23, R35, R13, R23 ;  /* 0x0000000d23177231 */ /* 0x000fe20000000017 */
[----:B------:R-:W-:Y:S01]  /*3f60*/  SHF.R.U32.HI R13, RZ, 0xa, R4 ;  /* 0x0000000aff0d7819 */ /* 0x000fe20000011604 */
[----:B0-----:R-:W-:Y:S01]  /*3f70*/  IMAD.WIDE R38, R27, 0x4, R38 ;  /* 0x000000041b267825 */ /* 0x001fe200078e0226 */
[----:B------:R-:W-:Y:S02]  /*3f80*/  LOP3.LUT R22, R22, 0x64006400, RZ, 0xfc, !PT ;  /* 0x6400640016167812 */ /* 0x000fe400078efcff */
[----:B------:R-:W-:-:S03]  /*3f90*/  LOP3.LUT R13, R13, 0x1f001f, RZ, 0xc0, !PT ;  /* 0x001f001f0d0d7812 */ /* 0x000fc600078ec0ff */
[----:B------:R-:W-:Y:S01]  /*3fa0*/  HADD2 R22, R22, -1040, -1040 ;  /* 0xe410e41016167430 */ /* 0x000fe20000000000 */
[----:B------:R-:W-:-:S03]  /*3fb0*/  LOP3.LUT R13, R13, 0x64006400, RZ, 0xfc, !PT ;  /* 0x640064000d0d7812 */ /* 0x000fc600078efcff */
[----:B------:R-:W-:Y:S01]  /*3fc0*/  HFMA2 R20, R22, R14, R20 ;  /* 0x0000000e16147231 */ /* 0x000fe20000000014 */
[----:B------:R-:W-:Y:S01]  /*3fd0*/  SHF.R.U32.HI R22, RZ, 0xa, R7 ;  /* 0x0000000aff167819 */ /* 0x000fe20000011607 */
[----:B------:R-:W-:-:S03]  /*3fe0*/  HADD2 R13, R13, -1040, -1040 ;  /* 0xe410e4100d0d7430 */ /* 0x000fc60000000000 */
[----:B------:R-:W-:Y:S01]  /*3ff0*/  LOP3.LUT R22, R22, 0x1f001f, RZ, 0xc0, !PT ;  /* 0x001f001f16167812 */ /* 0x000fe200078ec0ff */
[----:B------:R-:W-:Y:S01]  /*4000*/  HFMA2 R21, R13, R14, R21 ;  /* 0x0000000e0d157231 */ /* 0x000fe20000000015 */
[----:B------:R-:W-:Y:S02]  /*4010*/  SHF.R.U32.HI R13, RZ, 0xa, R6 ;  /* 0x0000000aff0d7819 */ /* 0x000fe40000011606 */
[----:B------:R-:W-:Y:S02]  /*4020*/  LOP3.LUT R22, R22, 0x64006400, RZ, 0xfc, !PT ;  /* 0x6400640016167812 */ /* 0x000fe400078efcff */
[----:B------:R-:W-:-:S03]  /*4030*/  LOP3.LUT R13, R13, 0x1f001f, RZ, 0xc0, !PT ;  /* 0x001f001f0d0d7812 */ /* 0x000fc600078ec0ff */
[----:B------:R-:W-:Y:S01]  /*4040*/  HADD2 R22, R22, -1040, -1040 ;  /* 0xe410e41016167430 */ /* 0x000fe20000000000 */
[----:B------:R-:W-:-:S05]  /*4050*/  LOP3.LUT R13, R13, 0x64006400, RZ, 0xfc, !PT ;  /* 0x640064000d0d7812 */ /* 0x000fca00078efcff */
[----:B------:R-:W-:-:S04]  /*4060*/  HADD2 R13, R13, -1040, -1040 ;  /* 0xe410e4100d0d7430 */ /* 0x000fc80000000000 */
[-C--:B------:R-:W-:Y:S01]  /*4070*/  HFMA2 R12, R13, R14.reuse, R12 ;  /* 0x0000000e0d0c7231 */ /* 0x080fe2000000000c */
[----:B---3--:R-:W-:Y:S01]  /*4080*/  LOP3.LUT R13, R8, 0x1f001f, RZ, 0xc0, !PT ;  /* 0x001f001f080d7812 */ /* 0x008fe200078ec0ff */
[----:B------:R-:W-:-:S03]  /*4090*/  HFMA2 R14, R22, R14, R23 ;  /* 0x0000000e160e7231 */ /* 0x000fc60000000017 */
[----:B------:R-:W-:-:S05]  /*40a0*/  LOP3.LUT R13, R13, 0x64006400, RZ, 0xfc, !PT ;  /* 0x640064000d0d7812 */ /* 0x000fca00078efcff */
[----:B------:R-:W-:Y:S01]  /*40b0*/  HADD2 R35, R13, -1040, -1040 ;  /* 0xe410e4100d237430 */ /* 0x000fe20000000000 */
[----:B------:R-:W-:-:S03]  /*40c0*/  LOP3.LUT R13, R9, 0x1f001f, RZ, 0xc0, !PT ;  /* 0x001f001f090d7812 */ /* 0x000fc600078ec0ff */
[-C--:B------:R-:W-:Y:S01]  /*40d0*/  HFMA2 R35, R35, R15.reuse, R21 ;  /* 0x0000000f23237231 */ /* 0x080fe20000000015 */
        /* <DEDUP_REMOVED lines=8> */
[----:B------:R-:W-:Y:S02]  /*4160*/  HADD2 R21, R21, -1040, -1040 ;  /* 0xe410e41015157430 */ /* 0x000fe40000000000 */
[-C--:B------:R-:W-:Y:S01]  /*4170*/  HFMA2 R12, R13, R15.reuse, R12 ;  /* 0x0000000f0d0c7231 */ /* 0x080fe2000000000c */
[----:B------:R-:W-:Y:S01]  /*4180*/  LOP3.LUT R13, R8, 0x3e003e0, RZ, 0xc0, !PT ;  /* 0x03e003e0080d7812 */ /* 0x000fe200078ec0ff */
[----:B------:R-:W-:Y:S02]  /*4190*/  HFMA2 R15, R21, R15, R14 ;  /* 0x0000000f150f7231 */ /* 0x000fe4000000000e */
[----:B------:R-:W0:Y:S01]  /*41a0*/  LDS.128 R20, [UR4+0x10] ;  /* 0x00001004ff147984 */ /* 0x000e220008000c00 */
[----:B------:R-:W-:-:S05]  /*41b0*/  LOP3.LUT R13, R13, 0x64006400, RZ, 0xfc, !PT ;  /* 0x640064000d0d7812 */ /* 0x000fca00078efcff */
[----:B------:R-:W-:-:S04]  /*41c0*/  HFMA2 R13, R13, R0.H1_H1, -48, -48 ;  /* 0xd200d2000d0d7431 */ /* 0x000fc80000060000 */
[----:B0-----:R-:W-:Y:S01]  /*41d0*/  HFMA2 R35, R13, R20, R35 ;  /* 0x000000140d237231 */ /* 0x001fe20000000023 */
[----:B------:R-:W-:-:S04]  /*41e0*/  LOP3.LUT R13, R9, 0x3e003e0, RZ, 0xc0, !PT ;  /* 0x03e003e0090d7812 */ /* 0x000fc800078ec0ff */
[----:B------:R-:W-:-:S05]  /*41f0*/  LOP3.LUT R13, R13, 0x64006400, RZ, 0xfc, !PT ;  /* 0x640064000d0d7812 */ /* 0x000fca00078efcff */
[----:B------:R-:W-:-:S04]  /*4200*/  HFMA2 R13, R13, R0.H1_H1, -48, -48 ;  /* 0xd200d2000d0d7431 */ /* 0x000fc80000060000 */
[----:B------:R-:W-:Y:S01]  /*4210*/  HFMA2 R34, R13, R20, R34 ;  /* 0x000000140d227231 */ /* 0x000fe20000000022 */
        /* <DEDUP_REMOVED lines=8> */
[--C-:B------:R-:W-:Y:S02]  /*42a0*/  SHF.R.U32.HI R13, RZ, 0xa, R8.reuse ;  /* 0x0000000aff0d7819 */ /* 0x100fe40000011608 */
[----:B------:R-:W-:Y:S02]  /*42b0*/  SHF.R.U32.HI R8, RZ, 0xe, R8 ;  /* 0x0000000eff087819 */ /* 0x000fe40000011608 */
[----:B------:R-:W-:Y:S02]  /*42c0*/  LOP3.LUT R14, R13, 0x1f001f, RZ, 0xc0, !PT ;  /* 0x001f001f0d0e7812 */ /* 0x000fe400078ec0ff */
[----:B------:R-:W-:Y:S02]  /*42d0*/  SHF.R.U32.HI R13, RZ, 0xf, R4 ;  /* 0x0000000fff0d7819 */ /* 0x000fe40000011604 */
[----:B------:R-:W-:Y:S02]  /*42e0*/  LOP3.LUT R4, R14, 0x64006400, RZ, 0xfc, !PT ;  /* 0x640064000e047812 */ /* 0x000fe400078efcff */
[----:B------:R-:W-:-:S03]  /*42f0*/  LOP3.LUT R13, R13, 0x10001, RZ, 0xc0, !PT ;  /* 0x000100010d0d7812 */ /* 0x000fc600078ec0ff */
[----:B------:R-:W-:Y:S01]  /*4300*/  HADD2 R4, R4, -1040, -1040 ;  /* 0xe410e41004047430 */ /* 0x000fe20000000000 */
[----:B------:R-:W-:Y:S02]  /*4310*/  LOP3.LUT R8, R13, 0x20002, R8, 0xf8, !PT ;  /* 0x000200020d087812 */ /* 0x000fe400078ef808 */
        /* <DEDUP_REMOVED lines=8> */
[----:B------:R-:W-:-:S04]  /*43a0*/  HADD2 R4, R4, -1040, -1040 ;  /* 0xe410e41004047430 */ /* 0x000fc80000000000 */
[-C--:B------:R-:W-:Y:S02]  /*43b0*/  HFMA2 R34, R4, R21.reuse, R34 ;  /* 0x0000001504227231 */ /* 0x080fe40000000022 */
[----:B------:R-:W-:Y:S02]  /*43c0*/  HFMA2 R4, R13, R21, R12 ;  /* 0x000000150d047231 */ /* 0x000fe4000000000c */
[----:B------:R0:W3:Y:S01]  /*43d0*/  LDG.E.128.CONSTANT R12, desc[UR6][R38.64] ;  /* 0x00000006260c7981 */ /* 0x0000e2000c1e9d00 */
[----:B------:R-:W-:Y:S02]  /*43e0*/  SHF.R.U32.HI R36, RZ, 0xa, R11 ;  /* 0x0000000aff247819 */ /* 0x000fe4000001160b */
[----:B------:R-:W-:Y:S02]  /*43f0*/  SHF.R.U32.HI R5, RZ, 0xf, R5 ;  /* 0x0000000fff057819 */ /* 0x000fe40000011605 */
[----:B------:R-:W-:Y:S02]  /*4400*/  LOP3.LUT R36, R36, 0x1f001f, RZ, 0xc0, !PT ;  /* 0x001f001f24247812 */ /* 0x000fe400078ec0ff */
[----:B------:R-:W-:-:S02]  /*4410*/  SHF.R.U32.HI R6, RZ, 0xf, R6 ;  /* 0x0000000fff067819 */ /* 0x000fc40000011606 */
[----:B------:R-:W-:Y:S01]  /*4420*/  LOP3.LUT R36, R36, 0x64006400, RZ, 0xfc, !PT ;  /* 0x6400640024247812 */ /* 0x000fe200078efcff */
[----:B0-----:R-:W-:Y:S01]  /*4430*/  IMAD.WIDE R38, R27, 0x4, R38 ;  /* 0x000000041b267825 */ /* 0x001fe200078e0226 */
[----:B------:R-:W-:Y:S02]  /*4440*/  SHF.R.U32.HI R7, RZ, 0xf, R7 ;  /* 0x0000000fff077819 */ /* 0x000fe40000011607 */
[----:B------:R-:W-:Y:S01]  /*4450*/  LOP3.LUT R6, R6, 0x10001, RZ, 0xc0, !PT ;  /* 0x0001000106067812 */ /* 0x000fe200078ec0ff */
[----:B------:R-:W-:Y:S01]  /*4460*/  HADD2 R36, R36, -1040, -1040 ;  /* 0xe410e41024247430 */ /* 0x000fe20000000000 */
[----:B------:R-:W-:-:S03]  /*4470*/  LOP3.LUT R7, R7, 0x10001, RZ, 0xc0, !PT ;  /* 0x0001000107077812 */ /* 0x000fc600078ec0ff */
[----:B------:R-:W-:Y:S01]  /*4480*/  HFMA2 R20, R36, R21, R20 ;  /* 0x0000001524147231 */ /* 0x000fe20000000014 */
[----:B--2---:R-:W-:-:S04]  /*4490*/  LOP3.LUT R21, R16, 0x1f001f, RZ, 0xc0, !PT ;  /* 0x001f001f10157812 */ /* 0x004fc800078ec0ff */
        /* <DEDUP_REMOVED lines=17> */
[----:B------:R-:W-:-:S05]  /*45b0*/  LOP3.LUT R37, R4, 0x64006400, RZ, 0xfc, !PT ;  /* 0x6400640004257812 */ /* 0x000fca00078efcff */
[-C--:B------:R-:W-:Y:S01]  /*45c0*/  HFMA2 R4, R37, R0.reuse.H1_H1, -48, -48 ;  /* 0xd200d20025047431 */ /* 0x080fe20000060000 */
[----:B------:R-:W-:Y:S02]  /*45d0*/  SHF.R.U32.HI R37, RZ, 0xe, R9 ;  /* 0x0000000eff257819 */ /* 0x000fe40000011609 */
[----:B------:R-:W-:Y:S01]  /*45e0*/  SHF.R.U32.HI R9, RZ, 0xe, R10 ;  /* 0x0000000eff097819 */ /* 0x000fe2000001160a */
[----:B------:R-:W-:Y:S01]  /*45f0*/  HFMA2 R4, R4, R23, R35 ;  /* 0x0000001704047231 */ /* 0x000fe20000000023 */
[----:B------:R-:W-:Y:S02]  /*4600*/  LOP3.LUT R35, R22, 0x64006400, RZ, 0xfc, !PT ;  /* 0x6400640016237812 */ /* 0x000fe400078efcff */
[----:B------:R-:W-:Y:S02]  /*4610*/  LOP3.LUT R22, R18, 0x3e003e0, RZ, 0xc0, !PT ;  /* 0x03e003e012167812 */ /* 0x000fe400078ec0ff */
[----:B------:R-:W-:Y:S01]  /*4620*/  LOP3.LUT R10, R5, 0x10001, RZ, 0xc0, !PT ;  /* 0x00010001050a7812 */ /* 0x000fe200078ec0ff */
[----:B------:R-:W-:Y:S01]  /*4630*/  HFMA2 R35, R35, R0.H1_H1, -48, -48 ;  /* 0xd200d20023237431 */ /* 0x000fe20000060000 */
[----:B------:R-:W-:-:S02]  /*4640*/  LOP3.LUT R9, R6, 0x20002, R9, 0xf8, !PT ;  /* 0x0002000206097812 */ /* 0x000fc400078ef809 */
[----:B------:R-:W-:Y:S01]  /*4650*/  LOP3.LUT R37, R10, 0x20002, R37, 0xf8, !PT ;  /* 0x000200020a257812 */ /* 0x000fe200078ef825 */
[----:B------:R-:W-:Y:S01]  /*4660*/  HFMA2 R34, R35, R23, R34 ;  /* 0x0000001723227231 */ /* 0x000fe20000000022 */
[----:B------:R-:W-:Y:S02]  /*4670*/  LOP3.LUT R35, R22, 0x64006400, RZ, 0xfc, !PT ;  /* 0x6400640016237812 */ /* 0x000fe400078efcff */
[----:B------:R-:W-:-:S03]  /*4680*/  SHF.R.U32.HI R10, RZ, 0xa, R16 ;  /* 0x0000000aff0a7819 */ /* 0x000fc60000011610 */
[----:B------:R-:W-:Y:S01]  /*4690*/  HFMA2 R35, R35, R0.H1_H1, -48, -48 ;  /* 0xd200d20023237431 */ /* 0x000fe20000060000 */
[----:B------:R-:W-:-:S03]  /*46a0*/  LOP3.LUT R10, R10, 0x1f001f, RZ, 0xc0, !PT ;  /* 0x001f001f0a0a7812 */ /* 0x000fc600078ec0ff */
[----:B------:R-:W-:Y:S01]  /*46b0*/  HFMA2 R35, R35, R23, R21 ;  /* 0x0000001723237231 */ /* 0x000fe20000000015 */
[----:B------:R-:W-:Y:S02]  /*46c0*/  LOP3.LUT R21, R19, 0x3e003e0, RZ, 0xc0, !PT ;  /* 0x03e003e013157812 */ /* 0x000fe400078ec0ff */
[----:B------:R-:W-:Y:S02]  /*46d0*/  LOP3.LUT R10, R10, 0x64006400, RZ, 0xfc, !PT ;  /* 0x640064000a0a7812 */ /* 0x000fe400078efcff */
[----:B------:R-:W-:-:S03]  /*46e0*/  LOP3.LUT R21, R21, 0x64006400, RZ, 0xfc, !PT ;  /* 0x6400640015157812 */ /* 0x000fc600078efcff */
[----:B------:R-:W-:Y:S02]  /*46f0*/  HADD2 R10, R10, -1040, -1040 ;  /* 0xe410e4100a0a7430 */ /* 0x000fe40000000000 */
[----:B------:R-:W-:-:S04]  /*4700*/  HFMA2 R36, R21, R0.H1_H1, -48, -48 ;  /* 0xd200d20015247431 */ /* 0x000fc80000060000 */
[----:B------:R-:W-:Y:S02]  /*4710*/  HFMA2 R36, R36, R23, R20 ;  /* 0x0000001724247231 */ /* 0x000fe40000000014 */
[----:B------:R-:W0:Y:S02]  /*4720*/  LDS.128 R20, [UR4+0x20] ;  /* 0x00002004ff147984 */ /* 0x000e240008000c00 */
        /* <DEDUP_REMOVED lines=16> */
[----:B------:R-:W-:Y:S02]  /*4830*/  SHF.R.U32.HI R10, RZ, 0xe, R11 ;  /* 0x0000000eff0a7819 */ /* 0x000fe4000001160b */
[----:B---3--:R-:W-:Y:S02]  /*4840*/  LOP3.LUT R5, R12, 0x1f001f, RZ, 0xc0, !PT ;  /* 0x001f001f0c057812 */ /* 0x008fe400078ec0ff */
[----:B------:R-:W-:Y:S02]  /*4850*/  LOP3.LUT R10, R7, 0x20002, R10, 0xf8, !PT ;  /* 0x00020002070a7812 */ /* 0x000fe400078ef80a */
        /* <DEDUP_REMOVED lines=15> */
[----:B------:R-:W2:Y:S01]  /*4950*/  LDG.E.128.CONSTANT R4, desc[UR6][R38.64] ;  /* 0x0000000626047981 */ /* 0x000ea2000c1e9d00 */
[----:B------:R-:W-:Y:S02]  /*4960*/  LOP3.LUT R21, R12, 0x3e003e0, RZ, 0xc0, !PT ;  /* 0x03e003e00c157812 */ /* 0x000fe400078ec0ff */
[----:B------:R-:W-:Y:S02]  /*4970*/  LOP3.LUT R41, R14, 0x3e003e0, RZ, 0xc0, !PT ;  /* 0x03e003e00e297812 */ /* 0x000fe400078ec0ff */
[----:B------:R-:W-:Y:S02]  /*4980*/  LOP3.LUT R21, R21, 0x64006400, RZ, 0xfc, !PT ;  /* 0x6400640015157812 */ /* 0x000fe400078efcff */
[----:B------:R-:W-:Y:S02]  /*4990*/  LOP3.LUT R41, R41, 0x64006400, RZ, 0xfc, !PT ;  /* 0x6400640029297812 */ /* 0x000fe400078efcff */
[----:B------:R-:W-:Y:S01]  /*49a0*/  SHF.R.U32.HI R18, RZ, 0xd, R18 ;  /* 0x0000000dff127819 */ /* 0x000fe20000011612 */
[----:B------:R-:W-:Y:S01]  /*49b0*/  HFMA2 R20, R21, R0.H1_H1, -48, -48 ;  /* 0xd200d20015147431 */ /* 0x000fe20000060000 */
[----:B------:R-:W-:-:S02]  /*49c0*/  LOP3.LUT R21, R13, 0x3e003e0, RZ, 0xc0, !PT ;  /* 0x03e003e00d157812 */ /* 0x000fc400078ec0ff */
[----:B------:R-:W-:Y:S01]  /*49d0*/  SHF.R.U32.HI R19, RZ, 0xd, R19 ;  /* 0x0000000dff137819 */ /* 0x000fe20000011613 */
[----:B------:R-:W-:Y:S02]  /*49e0*/  HFMA2 R11, R20, R22, R11 ;  /* 0x00000016140b7231 */ /* 0x000fe4000000000b */
[----:B------:R-:W-:Y:S01]  /*49f0*/  HFMA2 R20, R41, R0.H1_H1, -48, -48 ;  /* 0xd200d20029147431 */ /* 0x000fe20000060000 */
[----:B------:R-:W-:Y:S02]  /*4a00*/  LOP3.LUT R41, R15, 0x3e003e0, RZ, 0xc0, !PT ;  /* 0x03e003e00f297812 */ /* 0x000fe400078ec0ff */
[----:B------:R-:W-:Y:S01]  /*4a10*/  LOP3.LUT R21, R21, 0x64006400, RZ, 0xfc, !PT ;  /* 0x6400640015157812 */ /* 0x000fe200078efcff */
[----:B------:R-:W-:Y:S01]  /*4a20*/  HFMA2 R35, R20, R22, R35 ;  /* 0x0000001614237231 */ /* 0x000fe20000000023 */
[----:B------:R-:W-:Y:S02]  /*4a30*/  LOP3.LUT R41, R41, 0x64006400, RZ, 0xfc, !PT ;  /* 0x6400640029297812 */ /* 0x000fe400078efcff */
[----:B------:R-:W-:Y:S01]  /*4a40*/  IADD3 R30, PT, PT, R30, 0x20, RZ ;  /* 0x000000201e1e7810 */ /* 0x000fe20007ffe0ff */
[-C--:B------:R-:W-:Y:S01]  /*4a50*/  HFMA2 R21, R21, R0.reuse.H1_H1, -48, -48 ;  /* 0xd200d20015157431 */ /* 0x080fe20000060000 */
[----:B------:R-:W-:Y:S01]  /*4a60*/  PRMT R3, R3, 0x5410, R24 ;  /* 0x0000541003037816 */ /* 0x000fe20000000018 */
[----:B------:R-:W-:Y:S01]  /*4a70*/  HFMA2 R20, R41, R0.H1_H1, -48, -48 ;  /* 0xd200d20029147431 */ /* 0x000fe20000060000 */
[----:B------:R-:W-:Y:S01]  /*4a80*/  ISETP.GE.AND P0, PT, R30, R31, PT ;  /* 0x0000001f1e00720c */ /* 0x000fe20003f06270 */
[----:B------:R-:W-:-:S02]  /*4a90*/  HFMA2 R21, R21, R22, R34 ;  /* 0x0000001615157231 */ /* 0x000fc40000000022 */
[----:B------:R-:W-:Y:S01]  /*4aa0*/  HFMA2 R36, R20, R22, R36 ;  /* 0x0000001614247231 */ /* 0x000fe20000000024 */
[----:B------:R-:W-:Y:S02]  /*4ab0*/  SHF.R.U32.HI R20, RZ, 0xa, R12 ;  /* 0x0000000aff147819 */ /* 0x000fe4000001160c */
[----:B------:R-:W-:Y:S02]  /*4ac0*/  SHF.R.U32.HI R22, RZ, 0xd, R17 ;  /* 0x0000000dff167819 */ /* 0x000fe40000011611 */
[----:B------:R-:W-:Y:S02]  /*4ad0*/  LOP3.LUT R20, R20, 0x1f001f, RZ, 0xc0, !PT ;  /* 0x001f001f14147812 */ /* 0x000fe400078ec0ff */
[----:B------:R-:W-:Y:S02]  /*4ae0*/  LOP3.LUT R17, R9, 0x40004, R18, 0xf8, !PT ;  /* 0x0004000409117812 */ /* 0x000fe400078ef812 */
[----:B------:R-:W-:Y:S02]  /*4af0*/  LOP3.LUT R20, R20, 0x64006400, RZ, 0xfc, !PT ;  /* 0x6400640014147812 */ /* 0x000fe400078efcff */
[----:B------:R-:W-:-:S02]  /*4b00*/  LOP3.LUT R18, R10, 0x40004, R19, 0xf8, !PT ;  /* 0x000400040a127812 */ /* 0x000fc400078ef813 */
[----:B------:R-:W-:Y:S01]  /*4b10*/  SHF.R.U32.HI R19, RZ, 0xc, R12 ;  /* 0x0000000cff137819 */ /* 0x000fe2000001160c */
[----:B------:R-:W-:Y:S01]  /*4b20*/  HADD2 R20, R20, -1040, -1040 ;  /* 0xe410e41014147430 */ /* 0x000fe20000000000 */
[----:B------:R-:W-:-:S03]  /*4b30*/  LOP3.LUT R37, R37, 0x40004, R22, 0xf8, !PT ;  /* 0x0004000425257812 */ /* 0x000fc600078ef816 */
[----:B------:R-:W-:Y:S01]  /*4b40*/  HFMA2 R20, R20, R23, R11 ;  /* 0x0000001714147231 */ /* 0x000fe2000000000b */
[----:B------:R-:W-:-:S04]  /*4b50*/  SHF.R.U32.HI R11, RZ, 0xa, R13 ;  /* 0x0000000aff0b7819 */ /* 0x000fc8000001160d */
[----:B------:R-:W-:-:S04]  /*4b60*/  LOP3.LUT R11, R11, 0x1f001f, RZ, 0xc0, !PT ;  /* 0x001f001f0b0b7812 */ /* 0x000fc800078ec0ff */
[----:B------:R-:W-:-:S05]  /*4b70*/  LOP3.LUT R11, R11, 0x64006400, RZ, 0xfc, !PT ;  /* 0x640064000b0b7812 */ /* 0x000fca00078efcff */
[----:B------:R-:W-:-:S04]  /*4b80*/  HADD2 R11, R11, -1040, -1040 ;  /* 0xe410e4100b0b7430 */ /* 0x000fc80000000000 */
[----:B------:R-:W-:Y:S01]  /*4b90*/  HFMA2 R21, R11, R23, R21 ;  /* 0x000000170b157231 */ /* 0x000fe20000000015 */
[--C-:B------:R-:W-:Y:S02]  /*4ba0*/  SHF.R.U32.HI R11, RZ, 0xa, R14.reuse ;  /* 0x0000000aff0b7819 */ /* 0x100fe4000001160e */
[----:B------:R-:W-:Y:S02]  /*4bb0*/  SHF.R.U32.HI R14, RZ, 0xc, R14 ;  /* 0x0000000cff0e7819 */ /* 0x000fe4000001160e */
[----:B------:R-:W-:Y:S02]  /*4bc0*/  LOP3.LUT R11, R11, 0x1f001f, RZ, 0xc0, !PT ;  /* 0x001f001f0b0b7812 */ /* 0x000fe400078ec0ff */
[----:B------:R-:W-:Y:S02]  /*4bd0*/  LOP3.LUT R17, R17, 0x80008, R14, 0xf8, !PT ;  /* 0x0008000811117812 */ /* 0x000fe400078ef80e */
        /* <DEDUP_REMOVED lines=9> */
[----:B------:R-:W-:Y:S02]  /*4c70*/  LOP3.LUT R16, R8, 0x40004, R11, 0xf8, !PT ;  /* 0x0004000408107812 */ /* 0x000fe400078ef80b */
[----:B------:R-:W0:Y:S01]  /*4c80*/  LDS.128 R8, [UR4+0x30] ;  /* 0x00003004ff087984 */ /* 0x000e220008000c00 */
[----:B------:R-:W-:Y:S01]  /*4c90*/  UIADD3 UR4, UPT, UPT, UR4, 0x40, URZ ;  /* 0x0000004004047890 */ /* 0x000fe2000fffe0ff */
[----:B------:R-:W-:Y:S02]  /*4ca0*/  LOP3.LUT R16, R16, 0x80008, R19, 0xf8, !PT ;  /* 0x0008000810107812 */ /* 0x000fe400078ef813 */
[----:B--2---:R-:W-:Y:S02]  /*4cb0*/  LOP3.LUT R12, R4, 0x1f001f, RZ, 0xc0, !PT ;  /* 0x001f001f040c7812 */ /* 0x004fe400078ec0ff */
[----:B------:R-:W-:Y:S02]  /*4cc0*/  LOP3.LUT R23, R6, 0x3e003e0, RZ, 0xc0, !PT ;  /* 0x03e003e006177812 */ /* 0x000fe400078ec0ff */
[----:B------:R-:W-:-:S02]  /*4cd0*/  LOP3.LUT R12, R12, 0x64006400, RZ, 0xfc, !PT ;  /* 0x640064000c0c7812 */ /* 0x000fc400078efcff */
[----:B------:R-:W-:Y:S02]  /*4ce0*/  LOP3.LUT R19, R5, 0x3e003e0, RZ, 0xc0, !PT ;  /* 0x03e003e005137812 */ /* 0x000fe400078ec0ff */
[----:B------:R-:W-:Y:S01]  /*4cf0*/  LOP3.LUT R23, R23, 0x64006400, RZ, 0xfc, !PT ;  /* 0x6400640017177812 */ /* 0x000fe200078efcff */
[----:B------:R-:W-:Y:S01]  /*4d00*/  HADD2 R12, R12, -1040, -1040 ;  /* 0xe410e4100c0c7430 */ /* 0x000fe20000000000 */
[----:B------:R-:W-:-:S03]  /*4d10*/  LOP3.LUT R19, R19, 0x64006400, RZ, 0xfc, !PT ;  /* 0x6400640013137812 */ /* 0x000fc600078efcff */
[----:B0-----:R-:W-:Y:S01]  /*4d20*/  HFMA2 R20, R12, R8, R20 ;  /* 0x000000080c147231 */ /* 0x001fe20000000014 */
        /* <DEDUP_REMOVED lines=12> */
[----:B------:R-:W-:Y:S01]  /*4df0*/  SHF.R.U32.HI R8, RZ, 0xc, R13 ;  /* 0x0000000cff087819 */ /* 0x000fe2000001160d */
[-C--:B------:R-:W-:Y:S01]  /*4e00*/  HFMA2 R12, R19, R0.reuse.H1_H1, -48, -48 ;  /* 0xd200d200130c7431 */ /* 0x080fe20000060000 */
[----:B------:R-:W-:Y:S02]  /*4e10*/  SHF.R.U32.HI R13, RZ, 0xc, R15 ;  /* 0x0000000cff0d7819 */ /* 0x000fe4000001160f */
[----:B------:R-:W-:Y:S02]  /*4e20*/  LOP3.LUT R15, R4, 0x3e003e0, RZ, 0xc0, !PT ;  /* 0x03e003e0040f7812 */ /* 0x000fe400078ec0ff */
[----:B------:R-:W-:Y:S01]  /*4e30*/  LOP3.LUT R37, R37, 0x80008, R8, 0xf8, !PT ;  /* 0x0008000825257812 */ /* 0x000fe200078ef808 */
[-C--:B------:R-:W-:Y:S01]  /*4e40*/  HFMA2 R8, R23, R0.reuse.H1_H1, -48, -48 ;  /* 0xd200d20017087431 */ /* 0x080fe20000060000 */
[----:B------:R-:W-:Y:S02]  /*4e50*/  LOP3.LUT R15, R15, 0x64006400, RZ, 0xfc, !PT ;  /* 0x640064000f0f7812 */ /* 0x000fe400078efcff */
[----:B------:R-:W-:Y:S01]  /*4e60*/  LOP3.LUT R18, R18, 0x80008, R13, 0xf8, !PT ;  /* 0x0008000812127812 */ /* 0x000fe200078ef80d */
[----:B------:R-:W-:Y:S01]  /*4e70*/  HFMA2 R8, R8, R9, R35 ;  /* 0x0000000908087231 */ /* 0x000fe20000000023 */
[----:B------:R-:W-:Y:S01]  /*4e80*/  LOP3.LUT R13, R7, 0x3e003e0, RZ, 0xc0, !PT ;  /* 0x03e003e0070d7812 */ /* 0x000fe200078ec0ff */
[----:B------:R-:W-:Y:S01]  /*4e90*/  HFMA2 R14, R15, R0.H1_H1, -48, -48 ;  /* 0xd200d2000f0e7431 */ /* 0x000fe20000060000 */
[----:B------:R-:W-:-:S02]  /*4ea0*/  SHF.R.U32.HI R15, RZ, 0xb, R4 ;  /* 0x0000000bff0f7819 */ /* 0x000fc40000011604 */
[----:B------:R-:W-:Y:S01]  /*4eb0*/  SHF.R.U32.HI R4, RZ, 0xa, R4 ;  /* 0x0000000aff047819 */ /* 0x000fe20000011604 */
[----:B------:R-:W-:Y:S01]  /*4ec0*/  HFMA2 R20, R14, R9, R20 ;  /* 0x000000090e147231 */ /* 0x000fe20000000014 */
[----:B------:R-:W-:Y:S02]  /*4ed0*/  SHF.R.U32.HI R14, RZ, 0xb, R5 ;  /* 0x0000000bff0e7819 */ /* 0x000fe40000011605 */
[----:B------:R-:W-:Y:S02]  /*4ee0*/  LOP3.LUT R16, R16, 0x100010, R15, 0xf8, !PT ;  /* 0x0010001010107812 */ /* 0x000fe400078ef80f */
[----:B------:R-:W-:Y:S02]  /*4ef0*/  LOP3.LUT R37, R37, 0x100010, R14, 0xf8, !PT ;  /* 0x0010001025257812 */ /* 0x000fe400078ef80e */
[----:B------:R-:W-:Y:S02]  /*4f00*/  SHF.R.U32.HI R14, RZ, 0xb, R6 ;  /* 0x0000000bff0e7819 */ /* 0x000fe40000011606 */
[----:B------:R-:W-:-:S02]  /*4f10*/  SHF.R.U32.HI R15, RZ, 0xb, R7 ;  /* 0x0000000bff0f7819 */ /* 0x000fc40000011607 */
[----:B------:R-:W-:Y:S02]  /*4f20*/  LOP3.LUT R17, R17, 0x100010, R14, 0xf8, !PT ;  /* 0x0010001011117812 */ /* 0x000fe400078ef80e */
[----:B------:R-:W-:Y:S01]  /*4f30*/  SHF.R.U32.HI R14, RZ, 0xa, R5 ;  /* 0x0000000aff0e7819 */ /* 0x000fe20000011605 */
[----:B------:R-:W-:Y:S01]  /*4f40*/  HFMA2 R5, R12, R9, R21 ;  /* 0x000000090c057231 */ /* 0x000fe20000000015 */
[----:B------:R-:W-:Y:S02]  /*4f50*/  SHF.R.U32.HI R6, RZ, 0xa, R6 ;  /* 0x0000000aff067819 */ /* 0x000fe40000011606 */
[----:B------:R-:W-:Y:S02]  /*4f60*/  SHF.R.U32.HI R7, RZ, 0xa, R7 ;  /* 0x0000000aff077819 */ /* 0x000fe40000011607 */
[----:B------:R-:W-:Y:S02]  /*4f70*/  LOP3.LUT R13, R13, 0x64006400, RZ, 0xfc, !PT ;  /* 0x640064000d0d7812 */ /* 0x000fe400078efcff */
[----:B------:R-:W-:-:S02]  /*4f80*/  LOP3.LUT R4, R4, 0x1f001f, RZ, 0xc0, !PT ;  /* 0x001f001f04047812 */ /* 0x000fc400078ec0ff */
[----:B------:R-:W-:Y:S01]  /*4f90*/  LOP3.LUT R14, R14, 0x1f001f, RZ, 0xc0, !PT ;  /* 0x001f001f0e0e7812 */ /* 0x000fe200078ec0ff */
[----:B------:R-:W-:Y:S01]  /*4fa0*/  HFMA2 R13, R13, R0.H1_H1, -48, -48 ;  /* 0xd200d2000d0d7431 */ /* 0x000fe20000060000 */
[----:B------:R-:W-:Y:S02]  /*4fb0*/  LOP3.LUT R6, R6, 0x1f001f, RZ, 0xc0, !PT ;  /* 0x001f001f06067812 */ /* 0x000fe400078ec0ff */
[----:B------:R-:W-:Y:S01]  /*4fc0*/  LOP3.LUT R7, R7, 0x1f001f, RZ, 0xc0, !PT ;  /* 0x001f001f07077812 */ /* 0x000fe200078ec0ff */
[----:B------:R-:W-:Y:S01]  /*4fd0*/  HFMA2 R13, R13, R9, R36 ;  /* 0x000000090d0d7231 */ /* 0x000fe20000000024 */
[----:B------:R-:W-:Y:S02]  /*4fe0*/  LOP3.LUT R4, R4, 0x64006400, RZ, 0xfc, !PT ;  /* 0x6400640004047812 */ /* 0x000fe400078efcff */
        /* <DEDUP_REMOVED lines=16> */
[----:B------:R-:W-:Y:S01]  /*50f0*/  PRMT R0, R0, 0x5410, R2 ;  /* 0x0000541000007816 */ /* 0x000fe20000000002 */
[----:B------:R-:W-:Y:S02]  /*5100*/  HADD2 R10, R16, -1040, -1040 ;  /* 0xe410e410100a7430 */ /* 0x000fe40000000000 */
[----:B------:R-:W-:Y:S02]  /*5110*/  HADD2 R37, R37, -1040, -1040 ;  /* 0xe410e41025257430 */ /* 0x000fe40000000000 */
[----:B------:R-:W-:Y:S02]  /*5120*/  HADD2 R4, R17, -1040, -1040 ;  /* 0xe410e41011047430 */ /* 0x000fe40000000000 */
[----:B------:R-:W-:Y:S02]  /*5130*/  HFMA2 R10, R10, R11, R20 ;  /* 0x0000000b0a0a7231 */ /* 0x000fe40000000014 */
        /* <DEDUP_REMOVED lines=8> */
[----:B------:R-:W-:Y:S02]  /*51c0*/  PRMT R10, R10, 0x5410, R5 ;  /* 0x000054100a0a7816 */ /* 0x000fe40000000005 */
[----:B------:R-:W-:Y:S02]  /*51d0*/  MOV R5, R33 ;  /* 0x0000002100057202 */ /* 0x000fe40000000f00 */
[----:B------:R-:W-:Y:S01]  /*51e0*/  PRMT R4, R4, 0x5410, R9 ;  /* 0x0000541004047816 */ /* 0x000fe20000000009 */
[----:B------:R-:W-:-:S04]  /*51f0*/  HFMA2 R26, R10, R0, R26 ;  /* 0x000000000a1a7231 */ /* 0x000fc8000000001a */
[----:B------:R-:W-:Y:S01]  /*5200*/  HFMA2 R25, R4, R3, R25 ;  /* 0x0000000304197231 */ /* 0x000fe20000000019 */
[----:B------:R-:W-:Y:S01]  /*5210*/  MOV R4, R32 ;  /* 0x0000002000047202 */ /* 0x000fe20000000f00 */
[----:B------:R-:W-:Y:S01]  /*5220*/  IMAD.WIDE R32, R27, 0x4, R38 ;  /* 0x000000041b207825 */ /* 0x000fe200078e0226 */
[----:B------:R-:W-:Y:S06]  /*5230*/  @!P0 BRA `(.L_x_5197) ;  /* 0xffffffe800a08947 */ /* 0x000fec000383ffff */
[----:B------:R-:W-:-:S07]  /*5240*/  IMAD.WIDE R32, R27, 0x14, R4 ;  /* 0x000000141b207825 */ /* 0x000fce00078e0204 */
.L_x_5196:
[----:B------:R-:W0:Y:S01]  /*5250*/  LDC.64 R16, c[0x0][0x3a0] ;  /* 0x0000e800ff107b82 */ /* 0x000e220000000a00 */
[----:B------:R-:W-:Y:S01]  /*5260*/  VIMNMX R29, PT, PT, R29, UR12, PT ;  /* 0x0000000c1d1d7c48 */ /* 0x000fe2000bfe0100 */
[----:B------:R-:W-:-:S03]  /*5270*/  IMAD R5, R27, UR8, R28 ;  /* 0x000000081b057c24 */ /* 0x000fc6000f8e021c */
[----:B------:R-:W-:Y:S01]  /*5280*/  ISETP.GT.AND P0, PT, R29, R30, PT ;  /* 0x0000001e1d00720c */ /* 0x000fe20003f04270 */
[----:B0-----:R-:W-:-:S12]  /*5290*/  IMAD.WIDE R16, R5, 0x2, R16 ;  /* 0x0000000205107825 */ /* 0x001fd800078e0210 */
[----:B------:R-:W-:Y:S05]  /*52a0*/  @!P0 BRA `(.L_x_5198) ;  /* 0x0000002000e88947 */ /* 0x000fea0003800000 */
.L_x_5199:
[----:B------:R-:W2:Y:S01]  /*52b0*/  LDG.E.128.CONSTANT R4, desc[UR6][R32.64] ;  /* 0x0000000620047981 */ /* 0x000ea2000c1e9d00 */
[----:B------:R-:W-:-:S03]  /*52c0*/  IMAD.WIDE R36, R27, 0x4, R32 ;  /* 0x000000041b247825 */ /* 0x000fc600078e0220 */
[----:B------:R-:W0:Y:S04]  /*52d0*/  LDS.64 R12, [UR4] ;  /* 0x00000004ff0c7984 */ /* 0x000e280008000a00 */
[----:B------:R1:W3:Y:S01]  /*52e0*/  LDG.E.128.CONSTANT R8, desc[UR6][R36.64] ;  /* 0x0000000624087981 */ /* 0x0002e2000c1e9d00 */
[----:B------:R-:W-:-:S05]  /*52f0*/  HFMA2 R21, -RZ, RZ, 0, 0.0625 ;  /* 0x00002c00ff157431 */ /* 0x000fca00000001ff */
[----:B------:R-:W-:Y:S01]  /*5300*/  PRMT R0, R0, 0x5410, R21 ;  /* 0x0000541000007816 */ /* 0x000fe20000000015 */
[----:B-1----:R-:W-:-:S04]  /*5310*/  IMAD.WIDE R36, R27, 0x4, R36 ;  /* 0x000000041b247825 */ /* 0x002fc800078e0224 */
[----:B0-----:R-:W-:Y:S01]  /*5320*/  HADD2.F32 R28, -RZ, R12.H1_H1 ;  /* 0x3000000cff1c7230 */ /* 0x001fe20000004100 */
        /* <DEDUP_REMOVED lines=9> */
[----:B------:R-:W-:Y:S02]  /*53c0*/  HADD2 R19, R19, -1032, -1032 ;  /* 0xe408e40813137430 */ /* 0x000fe40000000000 */
[----:B------:R-:W-:Y:S02]  /*53d0*/  HADD2 R21, R18, -1032, -1032 ;  /* 0xe408e40812157430 */ /* 0x000fe40000000000 */
[--C-:B------:R-:W-:Y:S02]  /*53e0*/  HADD2.F32 R14, -RZ, R15.reuse.H0_H0 ;  /* 0x2000000fff0e7230 */ /* 0x100fe40000004100 */
[----:B------:R-:W-:Y:S02]  /*53f0*/  HADD2 R22, R20, -1032, -1032 ;  /* 0xe408e40814167430 */ /* 0x000fe40000000000 */
[----:B------:R-:W-:-:S02]  /*5400*/  HADD2.F32 R23, -RZ, R15.H1_H1 ;  /* 0x3000000fff177230 */ /* 0x000fc40000004100 */
[----:B------:R-:W-:Y:S02]  /*5410*/  HADD2.F32 R15, -RZ, R12.H0_H0 ;  /* 0x2000000cff0f7230 */ /* 0x000fe40000004100 */
        /* <DEDUP_REMOVED lines=11> */
[----:B------:R-:W-:Y:S01]  /*54d0*/  FFMA.FTZ R32, R23, R28, R14 ;  /* 0x0000001c17207223 */ /* 0x000fe2000001000e */
[C---:B------:R-:W-:Y:S01]  /*54e0*/  FFMA.FTZ R14, R28.reuse, R19, R33 ;  /* 0x000000131c0e7223 */ /* 0x040fe20000010021 */
[C---:B------:R-:W-:Y:S01]  /*54f0*/  FFMA.FTZ R12, R28.reuse, R12, R31 ;  /* 0x0000000c1c0c7223 */ /* 0x040fe2000001001f */
[----:B------:R-:W-:Y:S01]  /*5500*/  FFMA.FTZ R28, R28, R22, R15 ;  /* 0x000000161c1c7223 */ /* 0x000fe2000001000f */
[----:B------:R-:W-:Y:S01]  /*5510*/  LOP3.LUT R23, R18, 0x64006400, RZ, 0xfc, !PT ;  /* 0x6400640012177812 */ /* 0x000fe200078efcff */
[----:B------:R-:W-:Y:S01]  /*5520*/  HADD2.F32 R31, -RZ, R13.H0_H0 ;  /* 0x2000000dff1f7230 */ /* 0x000fe20000004100 */
[----:B------:R-:W-:Y:S01]  /*5530*/  LOP3.LUT R15, R5, 0xf000f0, RZ, 0xc0, !PT ;  /* 0x00f000f0050f7812 */ /* 0x000fe200078ec0ff */
[----:B------:R-:W0:Y:S01]  /*5540*/  LDS.64 R18, [UR4+0x8] ;  /* 0x00000804ff127984 */ /* 0x000e220008000a00 */
[----:B------:R-:W-:Y:S01]  /*5550*/  LOP3.LUT R21, R7, 0xf000f0, RZ, 0xc0, !PT ;  /* 0x00f000f007157812 */ /* 0x000fe200078ec0ff */
[----:B------:R-:W-:Y:S01]  /*5560*/  HFMA2 R23, R23, R0.H1_H1, -72, -72 ;  /* 0xd480d48017177431 */ /* 0x000fe20000060000 */
[----:B------:R-:W-:-:S02]  /*5570*/  LOP3.LUT R20, R6, 0xf000f0, RZ, 0xc0, !PT ;  /* 0x00f000f006147812 */ /* 0x000fc400078ec0ff */
[----:B------:R-:W-:Y:S02]  /*5580*/  LOP3.LUT R15, R15, 0x64006400, RZ, 0xfc, !PT ;  /* 0x640064000f0f7812 */ /* 0x000fe400078efcff */
[----:B------:R-:W-:Y:S01]  /*5590*/  LOP3.LUT R35, R21, 0x64006400, RZ, 0xfc, !PT ;  /* 0x6400640015237812 */ /* 0x000fe200078efcff */
[----:B------:R-:W-:Y:S01]  /*55a0*/  HADD2.F32 R21, -RZ, R23.H0_H0 ;  /* 0x20000017ff157230 */ /* 0x000fe20000004100 */
[----:B------:R-:W-:Y:S01]  /*55b0*/  LOP3.LUT R33, R20, 0x64006400, RZ, 0xfc, !PT ;  /* 0x6400640014217812 */ /* 0x000fe200078efcff */
[-C--:B------:R-:W-:Y:S02]  /*55c0*/  HFMA2 R22, R15, R0.reuse.H1_H1, -72, -72 ;  /* 0xd480d4800f167431 */ /* 0x080fe40000060000 */
[-C--:B------:R-:W-:Y:S02]  /*55d0*/  HFMA2 R20, R35, R0.reuse.H1_H1, -72, -72 ;  /* 0xd480d48023147431 */ /* 0x080fe40000060000 */
[----:B------:R-:W-:Y:S01]  /*55e0*/  FFMA.FTZ R32, R21, R31, R32 ;  /* 0x0000001f15207223 */ /* 0x000fe20000010020 */
[----:B------:R-:W-:-:S02]  /*55f0*/  HFMA2 R15, R33, R0.H1_H1, -72, -72 ;  /* 0xd480d480210f7431 */ /* 0x000fc40000060000 */
[----:B------:R-:W-:Y:S02]  /*5600*/  HADD2.F32 R34, -RZ, R22.H0_H0 ;  /* 0x20000016ff227230 */ /* 0x000fe40000004100 */
[----:B------:R-:W-:Y:S02]  /*5610*/  HADD2.F32 R33, -RZ, R20.H0_H0 ;  /* 0x20000014ff217230 */ /* 0x000fe40000004100 */
[----:B------:R-:W-:Y:S02]  /*5620*/  HADD2.F32 R21, -RZ, R15.H0_H0 ;  /* 0x2000000fff157230 */ /* 0x000fe40000004100 */
[C---:B------:R-:W-:Y:S01]  /*5630*/  FFMA.FTZ R14, R31.reuse, R34, R14 ;  /* 0x000000221f0e7223 */ /* 0x040fe2000001000e */
[C---:B------:R-:W-:Y:S01]  /*5640*/  FFMA.FTZ R28, R31.reuse, R33, R28 ;  /* 0x000000211f1c7223 */ /* 0x040fe2000001001c */
[----:B------:R-:W-:Y:S02]  /*5650*/  HADD2.F32 R33, -RZ, R23.H1_H1 ;  /* 0x30000017ff217230 */ /* 0x000fe40000004100 */
[----:B------:R-:W-:Y:S01]  /*5660*/  FFMA.FTZ R12, R31, R21, R12 ;  /* 0x000000151f0c7223 */ /* 0x000fe2000001000c */
[----:B------:R-:W-:-:S02]  /*5670*/  HADD2.F32 R21, -RZ, R13.H1_H1 ;  /* 0x3000000dff157230 */ /* 0x000fc40000004100 */
[----:B------:R-:W-:Y:S01]  /*5680*/  HADD2.F32 R31, -RZ, R22.H1_H1 ;  /* 0x30000016ff1f7230 */ /* 0x000fe20000004100 */
[----:B------:R-:W-:Y:S01]  /*5690*/  SHF.R.U32.HI R22, RZ, 0x8, R4 ;  /* 0x00000008ff167819 */ /* 0x000fe20000011604 */
[----:B------:R-:W-:Y:S02]  /*56a0*/  HADD2.F32 R23, -RZ, R15.H1_H1 ;  /* 0x3000000fff177230 */ /* 0x000fe40000004100 */
[----:B------:R-:W-:Y:S01]  /*56b0*/  FFMA.FTZ R33, R33, R21, R32 ;  /* 0x0000001521217223 */ /* 0x000fe20000010020 */
[C---:B------:R-:W-:Y:S01]  /*56c0*/  FFMA.FTZ R31, R21.reuse, R31, R14 ;  /* 0x0000001f151f7223 */ /* 0x040fe2000001000e */
[----:B------:R-:W-:Y:S01]  /*56d0*/  LOP3.LUT R4, R22, 0xf000f, RZ, 0xc0, !PT ;  /* 0x000f000f16047812 */ /* 0x000fe200078ec0ff */
[----:B------:R-:W-:Y:S02]  /*56e0*/  FFMA.FTZ R23, R21, R23, R12 ;  /* 0x0000001715177223 */ /* 0x000fe4000001000c */
[----:B------:R-:W2:Y:S01]  /*56f0*/  LDG.E.128.CONSTANT R12, desc[UR6][R36.64] ;  /* 0x00000006240c7981 */ /* 0x000ea2000c1e9d00 */
[----:B------:R-:W-:Y:S01]  /*5700*/  LOP3.LUT R4, R4, 0x64006400, RZ, 0xfc, !PT ;  /* 0x6400640004047812 */ /* 0x000fe200078efcff */
[----:B------:R-:W-:Y:S01]  /*5710*/  HADD2.F32 R20, -RZ, R20.H1_H1 ;  /* 0x30000014ff147230 */ /* 0x000fe20000004100 */
[----:B------:R-:W-:-:S02]  /*5720*/  SHF.R.U32.HI R6, RZ, 0x8, R6 ;  /* 0x00000008ff067819 */ /* 0x000fc40000011606 */
[----:B------:R-:W-:Y:S01]  /*5730*/  SHF.R.U32.HI R7, RZ, 0x8, R7 ;  /* 0x00000008ff077819 */ /* 0x000fe20000011607 */
[----:B------:R-:W-:Y:S02]  /*5740*/  HADD2 R4, R4, -1032, -1032 ;  /* 0xe408e40804047430 */ /* 0x000fe40000000000 */
[----:B------:R-:W-:Y:S01]  /*5750*/  FFMA.FTZ R21, R21, R20, R28 ;  /* 0x0000001415157223 */ /* 0x000fe2000001001c */
[----:B0-----:R-:W-:Y:S01]  /*5760*/  HADD2.F32 R28, -RZ, R18.H0_H0 ;  /* 0x20000012ff1c7230 */ /* 0x001fe20000004100 */
[----:B------:R-:W-:Y:S01]  /*5770*/  SHF.R.U32.HI R20, RZ, 0x8, R5 ;  /* 0x00000008ff147819 */ /* 0x000fe20000011605 */
[----:B------:R-:W-:Y:S01]  /*5780*/  HADD2.F32 R32, -RZ, R4.H0_H0 ;  /* 0x20000004ff207230 */ /* 0x000fe20000004100 */
[----:B------:R-:W-:Y:S02]  /*5790*/  LOP3.LUT R34, R7, 0xf000f, RZ, 0xc0, !PT ;  /* 0x000f000f07227812 */ /* 0x000fe400078ec0ff */
[----:B------:R-:W-:Y:S02]  /*57a0*/  LOP3.LUT R22, R22, 0xf000f0, RZ, 0xc0, !PT ;  /* 0x00f000f016167812 */ /* 0x000fe400078ec0ff */
[----:B------:R-:W-:Y:S01]  /*57b0*/  FFMA.FTZ R5, R32, R28, R33 ;  /* 0x0000001c20057223 */ /* 0x000fe20000010021 */
        /* <DEDUP_REMOVED lines=8> */
[----:B------:R-:W-:-:S02]  /*5840*/  HADD2.F32 R38, -RZ, R34.H0_H0 ;  /* 0x20000022ff267230 */ /* 0x000fc40000004100 */
[--C-:B------:R-:W-:Y:S02]  /*5850*/  HADD2.F32 R35, -RZ, R33.reuse.H0_H0 ;  /* 0x20000021ff237230 */ /* 0x100fe40000004100 */
[----:B------:R-:W-:Y:S02]  /*5860*/  HADD2 R32, R32, -1032, -1032 ;  /* 0xe408e40820207430 */ /* 0x000fe40000000000 */
[----:B------:R-:W-:Y:S02]  /*5870*/  HADD2.F32 R33, -RZ, R33.H1_H1 ;  /* 0x30000021ff217230 */ /* 0x000fe40000004100 */
[C---:B------:R-:W-:Y:S01]  /*5880*/  FFMA.FTZ R21, R28.reuse, R38, R21 ;  /* 0x000000261c157223 */ /* 0x040fe20000010015 */
[----:B------:R-:W-:Y:S02]  /*5890*/  HADD2.F32 R34, -RZ, R34.H1_H1 ;  /* 0x30000022ff227230 */ /* 0x000fe40000004100 */
[----:B------:R-:W-:Y:S01]  /*58a0*/  FFMA.FTZ R31, R28, R35, R31 ;  /* 0x000000231c1f7223 */ /* 0x000fe2000001001f */
[----:B------:R-:W-:-:S02]  /*58b0*/  HADD2.F32 R40, -RZ, R32.H0_H0 ;  /* 0x20000020ff287230 */ /* 0x000fc40000004100 */
[----:B------:R-:W-:-:S03]  /*58c0*/  HADD2.F32 R32, -RZ, R32.H1_H1 ;  /* 0x30000020ff207230 */ /* 0x000fc60000004100 */
[----:B------:R-:W-:Y:S01]  /*58d0*/  FFMA.FTZ R23, R28, R40, R23 ;  /* 0x000000281c177223 */ /* 0x000fe20000010017 */
[----:B------:R-:W-:Y:S02]  /*58e0*/  HADD2.F32 R28, -RZ, R4.H1_H1 ;  /* 0x30000004ff1c7230 */ /* 0x000fe40000004100 */
[----:B------:R-:W-:-:S05]  /*58f0*/  HADD2.F32 R4, -RZ, R18.H1_H1 ;  /* 0x30000012ff047230 */ /* 0x000fca0000004100 */
[----:B------:R-:W-:Y:S01]  /*5900*/  FFMA.FTZ R31, R4, R33, R31 ;  /* 0x00000021041f7223 */ /* 0x000fe2000001001f */
[----:B------:R-:W-:Y:S01]  /*5910*/  LOP3.LUT R33, R22, 0x64006400, RZ, 0xfc, !PT ;  /* 0x6400640016217812 */ /* 0x000fe200078efcff */
[----:B------:R-:W-:Y:S01]  /*5920*/  FFMA.FTZ R18, R28, R4, R5 ;  /* 0x000000041c127223 */ /* 0x000fe20000010005 */
[----:B------:R-:W-:Y:S01]  /*5930*/  LOP3.LUT R22, R6, 0xf000f0, RZ, 0xc0, !PT ;  /* 0x00f000f006167812 */ /* 0x000fe200078ec0ff */
[C---:B------:R-:W-:Y:S01]  /*5940*/  FFMA.FTZ R23, R4.reuse, R32, R23 ;  /* 0x0000002004177223 */ /* 0x040fe20000010017 */
[----:B------:R-:W-:Y:S01]  /*5950*/  FFMA.FTZ R21, R4, R34, R21 ;  /* 0x0000002204157223 */ /* 0x000fe20000010015 */
[----:B------:R-:W-:Y:S01]  /*5960*/  LOP3.LUT R32, R7, 0xf000f0, RZ, 0xc0, !PT ;  /* 0x00f000f007207812 */ /* 0x000fe200078ec0ff */
[----:B------:R-:W0:Y:S01]  /*5970*/  LDS.64 R4, [UR4+0x10] ;  /* 0x00001004ff047984 */ /* 0x000e220008000a00 */
[----:B------:R-:W-:Y:S01]  /*5980*/  LOP3.LUT R35, R22, 0x64006400, RZ, 0xfc, !PT ;  /* 0x6400640016237812 */ /* 0x000fe200078efcff */
[-C--:B------:R-:W-:Y:S01]  /*5990*/  HFMA2 R6, R33, R0.reuse.H1_H1, -72, -72 ;  /* 0xd480d48021067431 */ /* 0x080fe20000060000 */
[----:B------:R-:W-:Y:S01]  /*59a0*/  LOP3.LUT R7, R20, 0x64006400, RZ, 0xfc, !PT ;  /* 0x6400640014077812 */ /* 0x000fe200078efcff */
[----:B------:R-:W-:Y:S01]  /*59b0*/  HADD2.F32 R28, -RZ, R19.H0_H0 ;  /* 0x20000013ff1c7230 */ /* 0x000fe20000004100 */
[----:B------:R-:W-:Y:S01]  /*59c0*/  LOP3.LUT R39, R32, 0x64006400, RZ, 0xfc, !PT ;  /* 0x6400640020277812 */ /* 0x000fe200078efcff */
[----:B------:R-:W-:-:S02]  /*59d0*/  HFMA2 R20, R35, R0.H1_H1, -72, -72 ;  /* 0xd480d48023147431 */ /* 0x000fc40000060000 */
[----:B------:R-:W-:Y:S02]  /*59e0*/  HADD2.F32 R33, -RZ, R6.H0_H0 ;  /* 0x20000006ff217230 */ /* 0x000fe40000004100 */
[-C--:B------:R-:W-:Y:S02]  /*59f0*/  HFMA2 R22, R7, R0.reuse.H1_H1, -72, -72 ;  /* 0xd480d48007167431 */ /* 0x080fe40000060000 */
[----:B------:R-:W-:Y:S02]  /*5a00*/  HFMA2 R7, R39, R0.H1_H1, -72, -72 ;  /* 0xd480d48027077431 */ /* 0x000fe40000060000 */
        /* <DEDUP_REMOVED lines=14> */
[----:B---3--:R-:W-:Y:S01]  /*5af0*/  LOP3.LUT R7, R9, 0xf000f, RZ, 0xc0, !PT ;  /* 0x000f000f09077812 */ /* 0x008fe200078ec0ff */
[----:B------:R-:W-:Y:S01]  /*5b00*/  FFMA.FTZ R31, R34, R20, R23 ;  /* 0x00000014221f7223 */ /* 0x000fe20000010017 */
[----:B------:R-:W-:Y:S01]  /*5b10*/  LOP3.LUT R18, R10, 0xf000f, RZ, 0xc0, !PT ;  /* 0x000f000f0a127812 */ /* 0x000fe200078ec0ff */
[----:B------:R-:W-:Y:S01]  /*5b20*/  FFMA.FTZ R22, R34, R6, R21 ;  /* 0x0000000622167223 */ /* 0x000fe20000010015 */
        /* <DEDUP_REMOVED lines=9> */
[----:B0-----:R-:W-:Y:S02]  /*5bc0*/  HADD2.F32 R6, -RZ, R4.H0_H0 ;  /* 0x20000004ff067230 */ /* 0x001fe40000004100 */
[----:B------:R-:W-:Y:S02]  /*5bd0*/  HADD2 R19, R20, -1032, -1032 ;  /* 0xe408e40814137430 */ /* 0x000fe40000000000 */
[----:B------:R-:W-:-:S02]  /*5be0*/  HADD2.F32 R21, -RZ, R18.H0_H0 ;  /* 0x20000012ff157230 */ /* 0x000fc40000004100 */
[--C-:B------:R-:W-:Y:S02]  /*5bf0*/  HADD2.F32 R23, -RZ, R32.reuse.H0_H0 ;  /* 0x20000020ff177230 */ /* 0x100fe40000004100 */
[----:B------:R-:W-:Y:S02]  /*5c00*/  HADD2.F32 R39, -RZ, R7.H0_H0 ;  /* 0x20000007ff277230 */ /* 0x000fe40000004100 */
[C---:B------:R-:W-:Y:S01]  /*5c10*/  FFMA.FTZ R21, R6.reuse, R21, RZ ;  /* 0x0000001506157223 */ /* 0x040fe200000100ff */
[----:B------:R-:W-:Y:S02]  /*5c20*/  HADD2.F32 R35, -RZ, R19.H0_H0 ;  /* 0x20000013ff237230 */ /* 0x000fe40000004100 */
[----:B------:R-:W-:Y:S01]  /*5c30*/  FFMA.FTZ R23, R23, R6, RZ ;  /* 0x0000000617177223 */ /* 0x000fe200000100ff */
[----:B------:R-:W-:Y:S02]  /*5c40*/  HADD2.F32 R32, -RZ, R32.H1_H1 ;  /* 0x30000020ff207230 */ /* 0x000fe40000004100 */
[----:B------:R-:W-:Y:S01]  /*5c50*/  FFMA.FTZ R20, R6, R39, RZ ;  /* 0x0000002706147223 */ /* 0x000fe200000100ff */
[----:B------:R-:W-:-:S02]  /*5c60*/  HADD2.F32 R4, -RZ, R4.H1_H1 ;  /* 0x30000004ff047230 */ /* 0x000fc40000004100 */
[----:B------:R-:W-:Y:S01]  /*5c70*/  FFMA.FTZ R34, R6, R35, RZ ;  /* 0x0000002306227223 */ /* 0x000fe200000100ff */
[----:B------:R-:W-:Y:S02]  /*5c80*/  HADD2.F32 R6, -RZ, R18.H1_H1 ;  /* 0x30000012ff067230 */ /* 0x000fe40000004100 */
[----:B------:R-:W-:Y:S02]  /*5c90*/  HADD2.F32 R7, -RZ, R7.H1_H1 ;  /* 0x30000007ff077230 */ /* 0x000fe40000004100 */
[----:B------:R-:W-:Y:S01]  /*5ca0*/  FFMA.FTZ R18, R32, R4, R23 ;  /* 0x0000000420127223 */ /* 0x000fe20000010017 */
[----:B------:R-:W-:Y:S02]  /*5cb0*/  HADD2.F32 R19, -RZ, R19.H1_H1 ;  /* 0x30000013ff137230 */ /* 0x000fe40000004100 */
[C---:B------:R-:W-:Y:S01]  /*5cc0*/  FFMA.FTZ R6, R4.reuse, R6, R21 ;  /* 0x0000000604067223 */ /* 0x040fe20000010015 */
[----:B------:R-:W-:Y:S02]  /*5cd0*/  HADD2.F32 R39, -RZ, R5.H0_H0 ;  /* 0x20000005ff277230 */ /* 0x000fe40000004100 */
[C---:B------:R-:W-:Y:S01]  /*5ce0*/  FFMA.FTZ R20, R4.reuse, R7, R20 ;  /* 0x0000000704147223 */ /* 0x040fe20000010014 */
[----:B------:R-:W-:Y:S01]  /*5cf0*/  FFMA.FTZ R34, R4, R19, R34 ;  /* 0x0000001304227223 */ /* 0x000fe20000010022 */
[----:B------:R-:W-:-:S02]  /*5d00*/  LOP3.LUT R4, R8, 0xf000f0, RZ, 0xc0, !PT ;  /* 0x00f000f008047812 */ /* 0x000fc400078ec0ff */
[----:B------:R-:W-:Y:S02]  /*5d10*/  LOP3.LUT R19, R9, 0xf000f0, RZ, 0xc0, !PT ;  /* 0x00f000f009137812 */ /* 0x000fe400078ec0ff */
[----:B------:R-:W-:Y:S02]  /*5d20*/  LOP3.LUT R7, R4, 0x64006400, RZ, 0xfc, !PT ;  /* 0x6400640004077812 */ /* 0x000fe400078efcff */
[----:B------:R-:W-:Y:S02]  /*5d30*/  LOP3.LUT R19, R19, 0x64006400, RZ, 0xfc, !PT ;  /* 0x6400640013137812 */ /* 0x000fe400078efcff */
[----:B------:R-:W-:Y:S01]  /*5d40*/  SHF.R.U32.HI R9, RZ, 0x8, R9 ;  /* 0x00000008ff097819 */ /* 0x000fe20000011609 */
[-C--:B------:R-:W-:Y:S01]  /*5d50*/  HFMA2 R32, R7, R0.reuse.H1_H1, -72, -72 ;  /* 0xd480d48007207431 */ /* 0x080fe20000060000 */
[----:B------:R-:W-:Y:S01]  /*5d60*/  LOP3.LUT R7, R10, 0xf000f0, RZ, 0xc0, !PT ;  /* 0x00f000f00a077812 */ /* 0x000fe200078ec0ff */
[----:B------:R-:W-:Y:S01]  /*5d70*/  HFMA2 R4, R19, R0.H1_H1, -72, -72 ;  /* 0xd480d48013047431 */ /* 0x000fe20000060000 */
[----:B------:R-:W-:-:S02]  /*5d80*/  LOP3.LUT R19, R11, 0xf000f0, RZ, 0xc0, !PT ;  /* 0x00f000f00b137812 */ /* 0x000fc400078ec0ff */
[----:B------:R-:W-:Y:S01]  /*5d90*/  HADD2.F32 R35, -RZ, R32.H0_H0 ;  /* 0x20000020ff237230 */ /* 0x000fe20000004100 */
[----:B------:R-:W-:Y:S01]  /*5da0*/  LOP3.LUT R7, R7, 0x64006400, RZ, 0xfc, !PT ;  /* 0x6400640007077812 */ /* 0x000fe200078efcff */
[----:B------:R-:W-:Y:S01]  /*5db0*/  HADD2.F32 R23, -RZ, R4.H0_H0 ;  /* 0x20000004ff177230 */ /* 0x000fe20000004100 */
[----:B------:R-:W-:Y:S01]  /*5dc0*/  LOP3.LUT R19, R19, 0x64006400, RZ, 0xfc, !PT ;  /* 0x6400640013137812 */ /* 0x000fe200078efcff */
[----:B------:R-:W-:Y:S02]  /*5dd0*/  HADD2.F32 R32, -RZ, R32.H1_H1 ;  /* 0x30000020ff207230 */ /* 0x000fe40000004100 */
[----:B------:R-:W-:Y:S01]  /*5de0*/  FFMA.FTZ R35, R35, R39, R18 ;  /* 0x0000002723237223 */ /* 0x000fe20000010012 */
[-C--:B------:R-:W-:Y:S02]  /*5df0*/  HFMA2 R18, R7, R0.reuse.H1_H1, -72, -72 ;  /* 0xd480d48007127431 */ /* 0x080fe40000060000 */
[----:B------:R-:W-:Y:S01]  /*5e00*/  FFMA.FTZ R23, R39, R23, R6 ;  /* 0x0000001727177223 */ /* 0x000fe20000010006 */
[----:B------:R-:W-:-:S02]  /*5e10*/  HFMA2 R19, R19, R0.H1_H1, -72, -72 ;  /* 0xd480d48013137431 */ /* 0x000fc40000060000 */
[----:B------:R-:W-:Y:S01]  /*5e20*/  HADD2.F32 R4, -RZ, R4.H1_H1 ;  /* 0x30000004ff047230 */ /* 0x000fe20000004100 */
[----:B------:R-:W-:Y:S01]  /*5e30*/  SHF.R.U32.HI R10, RZ, 0x8, R10 ;  /* 0x00000008ff0a7819 */ /* 0x000fe2000001160a */
[----:B------:R-:W-:Y:S01]  /*5e40*/  HADD2.F32 R6, -RZ, R18.H0_H0 ;  /* 0x20000012ff067230 */ /* 0x000fe20000004100 */
[----:B------:R-:W-:Y:S01]  /*5e50*/  SHF.R.U32.HI R11, RZ, 0x8, R11 ;  /* 0x00000008ff0b7819 */ /* 0x000fe2000001160b */
[----:B------:R-:W-:-:S03]  /*5e60*/  HADD2.F32 R21, -RZ, R19.H0_H0 ;  /* 0x20000013ff157230 */ /* 0x000fc60000004100 */
[C---:B------:R-:W-:Y:S02]  /*5e70*/  FFMA.FTZ R20, R39.reuse, R6, R20 ;  /* 0x0000000627147223 */ /* 0x040fe40000010014 */
[----:B------:R-:W0:Y:S01]  /*5e80*/  LDS.64 R6, [UR4+0x18] ;  /* 0x00001804ff067984 */ /* 0x000e220008000a00 */
[----:B------:R-:W-:Y:S01]  /*5e90*/  FFMA.FTZ R21, R39, R21, R34 ;  /* 0x0000001527157223 */ /* 0x000fe20000010022 */
[----:B------:R-:W-:Y:S02]  /*5ea0*/  HADD2.F32 R34, -RZ, R5.H1_H1 ;  /* 0x30000005ff227230 */ /* 0x000fe40000004100 */
[----:B------:R-:W-:Y:S01]  /*5eb0*/  HADD2.F32 R5, -RZ, R18.H1_H1 ;  /* 0x30000012ff057230 */ /* 0x000fe20000004100 */
[----:B------:R-:W-:Y:S01]  /*5ec0*/  SHF.R.U32.HI R18, RZ, 0x8, R8 ;  /* 0x00000008ff127819 */ /* 0x000fe20000011608 */
        /* <DEDUP_REMOVED lines=8> */
[C---:B------:R-:W-:Y:S02]  /*5f50*/  LOP3.LUT R34, R10.reuse, 0xf000f, RZ, 0xc0, !PT ;  /* 0x000f000f0a227812 */ /* 0x040fe400078ec0ff */
[----:B------:R-:W-:Y:S01]  /*5f60*/  LOP3.LUT R10, R10, 0xf000f0, RZ, 0xc0, !PT ;  /* 0x00f000f00a0a7812 */ /* 0x000fe200078ec0ff */
[----:B------:R-:W-:Y:S01]  /*5f70*/  HADD2 R5, R5, -1032, -1032 ;  /* 0xe408e40805057430 */ /* 0x000fe20000000000 */
[----:B------:R-:W-:-:S04]  /*5f80*/  LOP3.LUT R34, R34, 0x64006400, RZ, 0xfc, !PT ;  /* 0x6400640022227812 */ /* 0x000fc800078efcff */
[--C-:B------:R-:W-:Y:S02]  /*5f90*/  HADD2.F32 R21, -RZ, R5.reuse.H0_H0 ;  /* 0x20000005ff157230 */ /* 0x100fe40000004100 */
[----:B------:R-:W-:Y:S02]  /*5fa0*/  HADD2 R34, R34, -1032, -1032 ;  /* 0xe408e40822227430 */ /* 0x000fe40000000000 */
[----:B------:R-:W-:-:S03]  /*5fb0*/  HADD2.F32 R38, -RZ, R5.H1_H1 ;  /* 0x30000005ff267230 */ /* 0x000fc60000004100 */
[----:B------:R-:W-:Y:S02]  /*5fc0*/  HADD2.F32 R39, -RZ, R34.H0_H0 ;  /* 0x20000022ff277230 */ /* 0x000fe40000004100 */
[--C-:B0-----:R-:W-:Y:S02]  /*5fd0*/  HADD2.F32 R19, -RZ, R6.reuse.H0_H0 ;  /* 0x20000006ff137230 */ /* 0x101fe40000004100 */
[----:B------:R-:W-:Y:S01]  /*5fe0*/  HADD2.F32 R5, -RZ, R6.H1_H1 ;  /* 0x30000006ff057230 */ /* 0x000fe20000004100 */
[----:B------:R-:W-:Y:S02]  /*5ff0*/  LOP3.LUT R6, R18, 0xf000f0, RZ, 0xc0, !PT ;  /* 0x00f000f012067812 */ /* 0x000fe400078ec0ff */
[----:B------:R-:W-:Y:S01]  /*6000*/  FFMA.FTZ R21, R21, R19, R32 ;  /* 0x0000001315157223 */ /* 0x000fe20000010020 */
[----:B------:R-:W-:Y:S01]  /*6010*/  LOP3.LUT R32, R23, 0x64006400, RZ, 0xfc, !PT ;  /* 0x6400640017207812 */ /* 0x000fe200078efcff */
[----:B------:R-:W-:Y:S01]  /*6020*/  FFMA.FTZ R20, R19, R39, R20 ;  /* 0x0000002713147223 */ /* 0x000fe20000010014 */
[----:B------:R-:W-:Y:S01]  /*6030*/  LOP3.LUT R23, R11, 0xf000f, RZ, 0xc0, !PT ;  /* 0x000f000f0b177812 */ /* 0x000fe200078ec0ff */
[----:B------:R-:W-:-:S02]  /*6040*/  FFMA.FTZ R21, R38, R5, R21 ;  /* 0x0000000526157223 */ /* 0x000fc40000010015 */
[----:B------:R-:W-:Y:S01]  /*6050*/  HADD2 R32, R32, -1032, -1032 ;  /* 0xe408e40820207430 */ /* 0x000fe20000000000 */
[----:B------:R-:W-:-:S04]  /*6060*/  LOP3.LUT R23, R23, 0x64006400, RZ, 0xfc, !PT ;  /* 0x6400640017177812 */ /* 0x000fc800078efcff */
[--C-:B------:R-:W-:Y:S02]  /*6070*/  HADD2.F32 R35, -RZ, R32.reuse.H0_H0 ;  /* 0x20000020ff237230 */ /* 0x100fe40000004100 */
[----:B------:R-:W-:Y:S02]  /*6080*/  HADD2 R23, R23, -1032, -1032 ;  /* 0xe408e40817177430 */ /* 0x000fe40000000000 */
[----:B------:R-:W-:Y:S02]  /*6090*/  HADD2.F32 R32, -RZ, R32.H1_H1 ;  /* 0x30000020ff207230 */ /* 0x000fe40000004100 */
[----:B------:R-:W-:Y:S01]  /*60a0*/  FFMA.FTZ R4, R19, R35, R4 ;  /* 0x0000002313047223 */ /* 0x000fe20000010004 */
[--C-:B------:R-:W-:Y:S02]  /*60b0*/  HADD2.F32 R35, -RZ, R23.reuse.H0_H0 ;  /* 0x20000017ff237230 */ /* 0x100fe40000004100 */
[----:B------:R-:W-:Y:S02]  /*60c0*/  HADD2.F32 R18, -RZ, R23.H1_H1 ;  /* 0x30000017ff127230 */ /* 0x000fe40000004100 */
[----:B------:R-:W-:Y:S01]  /*60d0*/  FFMA.FTZ R4, R5, R32, R4 ;  /* 0x0000002005047223 */ /* 0x000fe20000010004 */
[----:B------:R-:W-:-:S02]  /*60e0*/  HADD2.F32 R32, -RZ, R7.H1_H1 ;  /* 0x30000007ff207230 */ /* 0x000fc40000004100 */
[----:B------:R-:W-:Y:S01]  /*60f0*/  FFMA.FTZ R8, R19, R35, R8 ;  /* 0x0000002313087223 */ /* 0x000fe20000010008 */
[----:B------:R-:W-:-:S03]  /*6100*/  HADD2.F32 R19, -RZ, R34.H1_H1 ;  /* 0x30000022ff137230 */ /* 0x000fc60000004100 */
[C---:B------:R-:W-:Y:S02]  /*6110*/  FFMA.FTZ R18, R5.reuse, R18, R8 ;  /* 0x0000001205127223 */ /* 0x040fe40000010008 */
[----:B------:R-:W-:Y:S01]  /*6120*/  FFMA.FTZ R19, R5, R19, R20 ;  /* 0x0000001305137223 */ /* 0x000fe20000010014 */
[----:B------:R-:W-:Y:S02]  /*6130*/  LOP3.LUT R20, R9, 0xf000f0, RZ, 0xc0, !PT ;  /* 0x00f000f009147812 */ /* 0x000fe400078ec0ff */
[----:B------:R-:W-:Y:S02]  /*6140*/  LOP3.LUT R9, R6, 0x64006400, RZ, 0xfc, !PT ;  /* 0x6400640006097812 */ /* 0x000fe400078efcff */
[----:B------:R-:W-:Y:S02]  /*6150*/  LOP3.LUT R6, R11, 0xf000f0, RZ, 0xc0, !PT ;  /* 0x00f000f00b067812 */ /* 0x000fe400078ec0ff */
[----:B------:R-:W-:Y:S02]  /*6160*/  LOP3.LUT R11, R20, 0x64006400, RZ, 0xfc, !PT ;  /* 0x64006400140b7812 */ /* 0x000fe400078efcff */
[----:B------:R-:W-:Y:S01]  /*6170*/  LOP3.LUT R5, R10, 0x64006400, RZ, 0xfc, !PT ;  /* 0x640064000a057812 */ /* 0x000fe200078efcff */
[----:B------:R-:W-:-:S02]  /*6180*/  HFMA2 R10, R9, R0.H1_H1, -72, -72 ;  /* 0xd480d480090a7431 */ /* 0x000fc40000060000 */
[----:B------:R-:W-:Y:S02]  /*6190*/  HADD2.F32 R9, -RZ, R7.H0_H0 ;  /* 0x20000007ff097230 */ /* 0x000fe40000004100 */
[-C--:B------:R-:W-:Y:S01]  /*61a0*/  HFMA2 R8, R11, R0.reuse.H1_H1, -72, -72 ;  /* 0xd480d4800b087431 */ /* 0x080fe20000060000 */
[----:B------:R-:W-:Y:S01]  /*61b0*/  LOP3.LUT R23, R6, 0x64006400, RZ, 0xfc, !PT ;  /* 0x6400640006177812 */ /* 0x000fe200078efcff */
[-C--:B------:R-:W-:Y:S02]  /*61c0*/  HFMA2 R20, R5, R0.reuse.H1_H1, -72, -72 ;  /* 0xd480d48005147431 */ /* 0x080fe40000060000 */
[----:B------:R-:W-:Y:S02]  /*61d0*/  HADD2.F32 R42, -RZ, R10.H0_H0 ;  /* 0x2000000aff2a7230 */ /* 0x000fe40000004100 */
[----:B------:R-:W-:Y:S02]  /*61e0*/  HADD2.F32 R5, -RZ, R8.H0_H0 ;  /* 0x20000008ff057230 */ /* 0x000fe40000004100 */
[----:B------:R-:W-:-:S02]  /*61f0*/  HFMA2 R11, R23, R0.H1_H1, -72, -72 ;  /* 0xd480d480170b7431 */ /* 0x000fc40000060000 */
[----:B------:R-:W-:Y:S02]  /*6200*/  HADD2.F32 R6, -RZ, R20.H0_H0 ;  /* 0x20000014ff067230 */ /* 0x000fe40000004100 */
[----:B------:R-:W-:Y:S01]  /*6210*/  FFMA.FTZ R42, R42, R9, R21 ;  /* 0x000000092a2a7223 */ /* 0x000fe20000010015 */
[----:B------:R-:W-:Y:S02]  /*6220*/  HADD2.F32 R8, -RZ, R8.H1_H1 ;  /* 0x30000008ff087230 */ /* 0x000fe40000004100 */
[C---:B------:R-:W-:Y:S01]  /*6230*/  FFMA.FTZ R21, R9.reuse, R5, R4 ;  /* 0x0000000509157223 */ /* 0x040fe20000010004 */
[----:B------:R-:W-:Y:S01]  /*6240*/  HADD2.F32 R23, -RZ, R11.H0_H0 ;  /* 0x2000000bff177230 */ /* 0x000fe20000004100 */
[----:B------:R-:W0:Y:S01]  /*6250*/  LDS.64 R4, [UR4+0x20] ;  /* 0x00002004ff047984 */ /* 0x000e220008000a00 */
[C---:B------:R-:W-:Y:S01]  /*6260*/  FFMA.FTZ R6, R9.reuse, R6, R19 ;  /* 0x0000000609067223 */ /* 0x040fe20000010013 */
[----:B------:R-:W-:Y:S02]  /*6270*/  HADD2.F32 R7, -RZ, R10.H1_H1 ;  /* 0x3000000aff077230 */ /* 0x000fe40000004100 */
[----:B------:R-:W-:Y:S01]  /*6280*/  FFMA.FTZ R21, R32, R8, R21 ;  /* 0x0000000820157223 */ /* 0x000fe20000010015 */
[----:B------:R-:W-:Y:S01]  /*6290*/  FFMA.FTZ R9, R9, R23, R18 ;  /* 0x0000001709097223 */ /* 0x000fe20000010012 */
[----:B------:R-:W-:-:S02]  /*62a0*/  HADD2.F32 R23, -RZ, R20.H1_H1 ;  /* 0x30000014ff177230 */ /* 0x000fc40000004100 */
[----:B------:R-:W-:Y:S02]  /*62b0*/  HADD2.F32 R20, -RZ, R11.H1_H1 ;  /* 0x3000000bff147230 */ /* 0x000fe40000004100 */
        /* <DEDUP_REMOVED lines=9> */
[----:B------:R-:W1:Y:S01]  /*6350*/  LDS.64 R10, [UR4+0x28] ;  /* 0x00002804ff0a7984 */ /* 0x000e620008000a00 */
[----:B------:R-:W-:Y:S01]  /*6360*/  FMUL.FTZ R31, R18, R31 ;  /* 0x0000001f121f7220 */ /* 0x000fe20000410000 */
[----:B------:R-:W-:Y:S01]  /*6370*/  F2FP.F16.F32.PACK_AB R6, RZ, R6 ;  /* 0x00000006ff06723e */ /* 0x000fe200000000ff */
[----:B------:R-:W-:Y:S01]  /*6380*/  FMUL.FTZ R28, R9, R22 ;  /* 0x00000016091c7220 */ /* 0x000fe20000410000 */
[----:B------:R-:W-:Y:S02]  /*6390*/  F2FP.F16.F32.PACK_AB R7, RZ, R7 ;  /* 0x00000007ff07723e */ /* 0x000fe400000000ff */
[----:B------:R-:W-:Y:S02]  /*63a0*/  F2FP.F16.F32.PACK_AB R22, RZ, R31 ;  /* 0x0000001fff16723e */ /* 0x000fe400000000ff */
[----:B------:R-:W-:Y:S02]  /*63b0*/  F2FP.F16.F32.PACK_AB R28, RZ, R28 ;  /* 0x0000001cff1c723e */ /* 0x000fe400000000ff */
[----:B------:R-:W-:-:S02]  /*63c0*/  PRMT R6, R6, 0x5410, R7 ;  /* 0x0000541006067816 */ /* 0x000fc40000000007 */
[----:B------:R-:W-:-:S03]  /*63d0*/  PRMT R7, R22, 0x5410, R28 ;  /* 0x0000541016077816 */ /* 0x000fc6000000001c */
[----:B------:R-:W-:Y:S02]  /*63e0*/  HFMA2 R22, R6, 1, 1, R26 ;  /* 0x3c003c0006167831 */ /* 0x000fe4000000001a */
[----:B------:R-:W-:Y:S02]  /*63f0*/  HFMA2 R25, R7, 1, 1, R25 ;  /* 0x3c003c0007197831 */ /* 0x000fe40000000019 */
[----:B0-----:R-:W-:Y:S01]  /*6400*/  HADD2.F32 R7, -RZ, R4.H0_H0 ;  /* 0x20000004ff077230 */ /* 0x001fe20000004100 */
[C---:B--2---:R-:W-:Y:S02]  /*6410*/  LOP3.LUT R31, R12.reuse, 0xf000f, RZ, 0xc0, !PT ;  /* 0x000f000f0c1f7812 */ /* 0x044fe400078ec0ff */
[----:B------:R-:W-:Y:S02]  /*6420*/  LOP3.LUT R28, R12, 0xf000f0, RZ, 0xc0, !PT ;  /* 0x00f000f00c1c7812 */ /* 0x000fe400078ec0ff */
[----:B------:R-:W-:Y:S02]  /*6430*/  LOP3.LUT R31, R31, 0x64006400, RZ, 0xfc, !PT ;  /* 0x640064001f1f7812 */ /* 0x000fe400078efcff */
[----:B------:R-:W-:-:S02]  /*6440*/  LOP3.LUT R33, R28, 0x64006400, RZ, 0xfc, !PT ;  /* 0x640064001c217812 */ /* 0x000fc400078efcff */
[----:B------:R-:W-:Y:S01]  /*6450*/  SHF.R.U32.HI R34, RZ, 0x8, R13 ;  /* 0x00000008ff227819 */ /* 0x000fe2000001160d */
[----:B------:R-:W-:Y:S02]  /*6460*/  HADD2 R26, R31, -1032, -1032 ;  /* 0xe408e4081f1a7430 */ /* 0x000fe40000000000 */
[----:B------:R-:W-:Y:S01]  /*6470*/  HADD2.F32 R31, -RZ, R4.H1_H1 ;  /* 0x30000004ff1f7230 */ /* 0x000fe20000004100 */
[----:B------:R-:W-:Y:S02]  /*6480*/  LOP3.LUT R4, R13, 0xf000f, RZ, 0xc0, !PT ;  /* 0x000f000f0d047812 */ /* 0x000fe400078ec0ff */
[--C-:B------:R-:W-:Y:S02]  /*6490*/  HADD2.F32 R6, -RZ, R26.reuse.H0_H0 ;  /* 0x2000001aff067230 */ /* 0x100fe40000004100 */
[----:B------:R-:W-:Y:S01]  /*64a0*/  LOP3.LUT R4, R4, 0x64006400, RZ, 0xfc, !PT ;  /* 0x6400640004047812 */ /* 0x000fe200078efcff */
[----:B------:R-:W-:Y:S02]  /*64b0*/  HADD2.F32 R28, -RZ, R26.H1_H1 ;  /* 0x3000001aff1c7230 */ /* 0x000fe40000004100 */
[----:B------:R-:W-:-:S02]  /*64c0*/  HFMA2 R26, R33, R0.H1_H1, -72, -72 ;  /* 0xd480d480211a7431 */ /* 0x000fc40000060000 */
[----:B------:R-:W-:Y:S01]  /*64d0*/  FFMA.FTZ R35, R6, R7, RZ ;  /* 0x0000000706237223 */ /* 0x000fe200000100ff */
[----:B------:R-:W-:Y:S02]  /*64e0*/  HADD2 R4, R4, -1032, -1032 ;  /* 0xe408e40804047430 */ /* 0x000fe40000000000 */
[--C-:B------:R-:W-:Y:S02]  /*64f0*/  HADD2.F32 R6, -RZ, R5.reuse.H0_H0 ;  /* 0x20000005ff067230 */ /* 0x100fe40000004100 */
[----:B------:R-:W-:Y:S01]  /*6500*/  FFMA.FTZ R33, R28, R31, R35 ;  /* 0x0000001f1c217223 */ /* 0x000fe20000010023 */
[----:B------:R-:W-:Y:S01]  /*6510*/  SHF.R.U32.HI R35, RZ, 0x8, R12 ;  /* 0x00000008ff237819 */ /* 0x000fe2000001160c */
[----:B------:R-:W-:Y:S02]  /*6520*/  HADD2.F32 R38, -RZ, R26.H0_H0 ;  /* 0x2000001aff267230 */ /* 0x000fe40000004100 */
[----:B------:R-:W-:Y:S01]  /*6530*/  HADD2.F32 R12, -RZ, R4.H0_H0 ;  /* 0x20000004ff0c7230 */ /* 0x000fe20000004100 */
[----:B------:R-:W-:Y:S01]  /*6540*/  LOP3.LUT R32, R35, 0xf000f, RZ, 0xc0, !PT ;  /* 0x000f000f23207812 */ /* 0x000fe200078ec0ff */
[----:B------:R-:W-:-:S02]  /*6550*/  HADD2.F32 R5, -RZ, R5.H1_H1 ;  /* 0x30000005ff057230 */ /* 0x000fc40000004100 */
[----:B------:R-:W-:Y:S01]  /*6560*/  FFMA.FTZ R38, R38, R6, R33 ;  /* 0x0000000626267223 */ /* 0x000fe20000010021 */
[----:B------:R-:W-:Y:S01]  /*6570*/  HADD2.F32 R33, -RZ, R26.H1_H1 ;  /* 0x3000001aff217230 */ /* 0x000fe20000004100 */
[----:B------:R-:W-:Y:S01]  /*6580*/  LOP3.LUT R32, R32, 0x64006400, RZ, 0xfc, !PT ;  /* 0x6400640020207812 */ /* 0x000fe200078efcff */
[----:B------:R-:W-:Y:S02]  /*6590*/  HADD2.F32 R4, -RZ, R4.H1_H1 ;  /* 0x30000004ff047230 */ /* 0x000fe40000004100 */
[----:B------:R-:W-:Y:S01]  /*65a0*/  FFMA.FTZ R12, R7, R12, RZ ;  /* 0x0000000c070c7223 */ /* 0x000fe200000100ff */
[----:B-1----:R-:W-:Y:S02]  /*65b0*/  HADD2.F32 R28, -RZ, R10.H0_H0 ;  /* 0x2000000aff1c7230 */ /* 0x002fe40000004100 */
[----:B------:R-:W-:Y:S01]  /*65c0*/  FFMA.FTZ R38, R33, R5, R38 ;  /* 0x0000000521267223 */ /* 0x000fe20000010026 */
[----:B------:R-:W-:Y:S02]  /*65d0*/  HADD2 R32, R32, -1032, -1032 ;  /* 0xe408e40820207430 */ /* 0x000fe40000000000 */
[----:B------:R-:W-:Y:S01]  /*65e0*/  FFMA.FTZ R39, R31, R4, R12 ;  /* 0x000000041f277223 */ /* 0x000fe2000001000c */
[----:B------:R-:W-:Y:S01]  /*65f0*/  LOP3.LUT R4, R13, 0xf000f0, RZ, 0xc0, !PT ;  /* 0x00f000f00d047812 */ /* 0x000fe200078ec0ff */
[----:B------:R-:W-:Y:S01]  /*6600*/  FMUL.FTZ R26, R19, R42 ;  /* 0x0000002a131a7220 */ /* 0x000fe20000410000 */
[----:B------:R-:W-:-:S02]  /*6610*/  HADD2.F32 R33, -RZ, R32.H0_H0 ;  /* 0x20000020ff217230 */ /* 0x000fc40000004100 */
[----:B------:R-:W-:Y:S02]  /*6620*/  HADD2.F32 R43, -RZ, R32.H1_H1 ;  /* 0x30000020ff2b7230 */ /* 0x000fe40000004100 */
[----:B------:R-:W-:Y:S01]  /*6630*/  FMUL.FTZ R21, R8, R21 ;  /* 0x0000001508157220 */ /* 0x000fe20000410000 */
[----:B------:R-:W-:Y:S01]  /*6640*/  F2FP.F16.F32.PACK_AB R26, RZ, R26 ;  /* 0x0000001aff1a723e */ /* 0x000fe200000000ff */
[----:B------:R-:W-:Y:S01]  /*6650*/  FFMA.FTZ R38, R33, R28, R38 ;  /* 0x0000001c21267223 */ /* 0x000fe20000010026 */
[----:B------:R-:W-:-:S05]  /*6660*/  LOP3.LUT R33, R4, 0x64006400, RZ, 0xfc, !PT ;  /* 0x6400640004217812 */ /* 0x000fca00078efcff */
[----:B------:R-:W-:-:S05]  /*6670*/  HFMA2 R12, R33, R0.H1_H1, -72, -72 ;  /* 0xd480d480210c7431 */ /* 0x000fca0000060000 */
[----:B------:R-:W-:-:S05]  /*6680*/  HADD2.F32 R33, -RZ, R12.H0_H0 ;  /* 0x2000000cff217230 */ /* 0x000fca0000004100 */
[----:B------:R-:W-:Y:S01]  /*6690*/  FFMA.FTZ R4, R6, R33, R39 ;  /* 0x0000002106047223 */ /* 0x000fe20000010027 */
[----:B------:R-:W-:-:S05]  /*66a0*/  HADD2.F32 R39, -RZ, R12.H1_H1 ;  /* 0x3000000cff277230 */ /* 0x000fca0000004100 */
[----:B------:R-:W-:Y:S01]  /*66b0*/  FFMA.FTZ R39, R5, R39, R4 ;  /* 0x0000002705277223 */ /* 0x000fe20000010004 */
[----:B------:R-:W-:-:S04]  /*66c0*/  LOP3.LUT R4, R34, 0xf000f, RZ, 0xc0, !PT ;  /* 0x000f000f22047812 */ /* 0x000fc800078ec0ff */
[----:B------:R-:W-:-:S05]  /*66d0*/  LOP3.LUT R4, R4, 0x64006400, RZ, 0xfc, !PT ;  /* 0x6400640004047812 */ /* 0x000fca00078efcff */
[----:B------:R-:W-:Y:S01]  /*66e0*/  HADD2 R33, R4, -1032, -1032 ;  /* 0xe408e40804217430 */ /* 0x000fe20000000000 */
[----:B------:R-:W-:-:S04]  /*66f0*/  LOP3.LUT R4, R14, 0xf000f, RZ, 0xc0, !PT ;  /* 0x000f000f0e047812 */ /* 0x000fc800078ec0ff */
[----:B------:R-:W-:Y:S01]  /*6700*/  LOP3.LUT R4, R4, 0x64006400, RZ, 0xfc, !PT ;  /* 0x6400640004047812 */ /* 0x000fe200078efcff */
[----:B------:R-:W-:-:S04]  /*6710*/  HADD2.F32 R13, -RZ, R33.H0_H0 ;  /* 0x20000021ff0d7230 */ /* 0x000fc80000004100 */
        /* <DEDUP_REMOVED lines=15> */
[----:B------:R-:W-:-:S05]  /*6810*/  HFMA2 R7, R7, R0.H1_H1, -72, -72 ;  /* 0xd480d48007077431 */ /* 0x000fca0000060000 */
[--C-:B------:R-:W-:Y:S02]  /*6820*/  HADD2.F32 R12, -RZ, R7.reuse.H0_H0 ;  /* 0x20000007ff0c7230 */ /* 0x100fe40000004100 */
[----:B------:R-:W-:-:S03]  /*6830*/  HADD2.F32 R7, -RZ, R7.H1_H1 ;  /* 0x30000007ff077230 */ /* 0x000fc60000004100 */
[----:B------:R-:W-:Y:S01]  /*6840*/  FFMA.FTZ R12, R6, R12, R13 ;  /* 0x0000000c060c7223 */ /* 0x000fe2000001000d */
[----:B------:R-:W-:-:S03]  /*6850*/  LOP3.LUT R13, R15, 0xf000f0, RZ, 0xc0, !PT ;  /* 0x00f000f00f0d7812 */ /* 0x000fc600078ec0ff */
[----:B------:R-:W-:Y:S01]  /*6860*/  FFMA.FTZ R39, R5, R7, R12 ;  /* 0x0000000705277223 */ /* 0x000fe2000001000c */
[----:B------:R-:W-:-:S05]  /*6870*/  LOP3.LUT R13, R13, 0x64006400, RZ, 0xfc, !PT ;  /* 0x640064000d0d7812 */ /* 0x000fca00078efcff */
[----:B------:R-:W-:-:S05]  /*6880*/  HFMA2 R4, R13, R0.H1_H1, -72, -72 ;  /* 0xd480d4800d047431 */ /* 0x000fca0000060000 */
[----:B------:R-:W-:-:S05]  /*6890*/  HADD2.F32 R13, -RZ, R4.H0_H0 ;  /* 0x20000004ff0d7230 */ /* 0x000fca0000004100 */
[----:B------:R-:W-:Y:S01]  /*68a0*/  FFMA.FTZ R6, R6, R13, R31 ;  /* 0x0000000d06067223 */ /* 0x000fe2000001001f */
[----:B------:R-:W-:Y:S02]  /*68b0*/  HADD2.F32 R31, -RZ, R4.H1_H1 ;  /* 0x30000004ff1f7230 */ /* 0x000fe40000004100 */
[----:B------:R-:W-:-:S04]  /*68c0*/  IMAD.WIDE R12, R27, 0x4, R36 ;  /* 0x000000041b0c7825 */ /* 0x000fc800078e0224 */
[----:B------:R-:W-:Y:S02]  /*68d0*/  FFMA.FTZ R31, R5, R31, R6 ;  /* 0x0000001f051f7223 */ /* 0x000fe40000010006 */
[----:B------:R-:W2:Y:S01]  /*68e0*/  LDG.E.128.CONSTANT R4, desc[UR6][R12.64] ;  /* 0x000000060c047981 */ /* 0x000ea2000c1e9d00 */
[----:B------:R-:W-:Y:S01]  /*68f0*/  SHF.R.U32.HI R37, RZ, 0x8, R14 ;  /* 0x00000008ff257819 */ /* 0x000fe2000001160e */
[----:B------:R-:W-:Y:S01]  /*6900*/  HADD2.F32 R33, -RZ, R33.H1_H1 ;  /* 0x30000021ff217230 */ /* 0x000fe20000004100 */
[----:B------:R-:W-:Y:S01]  /*6910*/  F2FP.F16.F32.PACK_AB R21, RZ, R21 ;  /* 0x00000015ff15723e */ /* 0x000fe200000000ff */
[----:B------:R-:W-:Y:S01]  /*6920*/  HADD2.F32 R32, -RZ, R11.H0_H0 ;  /* 0x2000000bff207230 */ /* 0x000fe20000004100 */
[C---:B------:R-:W-:Y:S01]  /*6930*/  LOP3.LUT R14, R37.reuse, 0xf000f, RZ, 0xc0, !PT ;  /* 0x000f000f250e7812 */ /* 0x040fe200078ec0ff */
[----:B------:R-:W-:Y:S01]  /*6940*/  FMUL.FTZ R23, R18, R23 ;  /* 0x0000001712177220 */ /* 0x000fe20000410000 */
[----:B------:R-:W-:Y:S02]  /*6950*/  LOP3.LUT R37, R37, 0xf000f0, RZ, 0xc0, !PT ;  /* 0x00f000f025257812 */ /* 0x000fe400078ec0ff */
[----:B------:R-:W-:-:S02]  /*6960*/  LOP3.LUT R14, R14, 0x64006400, RZ, 0xfc, !PT ;  /* 0x640064000e0e7812 */ /* 0x000fc400078efcff */
[----:B------:R-:W-:Y:S02]  /*6970*/  LOP3.LUT R37, R37, 0x64006400, RZ, 0xfc, !PT ;  /* 0x6400640025257812 */ /* 0x000fe400078efcff */
[----:B------:R-:W-:Y:S01]  /*6980*/  PRMT R26, R26, 0x5410, R21 ;  /* 0x000054101a1a7816 */ /* 0x000fe20000000015 */
[----:B------:R-:W-:Y:S01]  /*6990*/  HADD2 R14, R14, -1032, -1032 ;  /* 0xe408e4080e0e7430 */ /* 0x000fe20000000000 */
[----:B------:R-:W-:Y:S02]  /*69a0*/  F2FP.F16.F32.PACK_AB R23, RZ, R23 ;  /* 0x00000017ff17723e */ /* 0x000fe400000000ff */
[----:B------:R-:W-:Y:S01]  /*69b0*/  IADD3 R30, PT, PT, R30, 0x20, RZ ;  /* 0x000000201e1e7810 */ /* 0x000fe20007ffe0ff */
[----:B------:R-:W-:Y:S02]  /*69c0*/  HFMA2 R22, R26, 1, 1, R22 ;  /* 0x3c003c001a167831 */ /* 0x000fe40000000016 */
[--C-:B------:R-:W-:Y:S02]  /*69d0*/  HADD2.F32 R36, -RZ, R14.reuse.H0_H0 ;  /* 0x2000000eff247230 */ /* 0x100fe40000004100 */
[----:B------:R-:W-:Y:S01]  /*69e0*/  HADD2.F32 R14, -RZ, R14.H1_H1 ;  /* 0x3000000eff0e7230 */ /* 0x000fe20000004100 */
[----:B------:R-:W-:-:S02]  /*69f0*/  ISETP.GE.AND P0, PT, R30, R29, PT ;  /* 0x0000001d1e00720c */ /* 0x000fc40003f06270 */
[----:B------:R-:W-:Y:S01]  /*6a00*/  FFMA.FTZ R36, R28, R36, R39 ;  /* 0x000000241c247223 */ /* 0x000fe20000010027 */
[----:B------:R-:W-:-:S05]  /*6a10*/  HADD2.F32 R39, -RZ, R10.H1_H1 ;  /* 0x3000000aff277230 */ /* 0x000fca0000004100 */
[----:B------:R-:W-:Y:S01]  /*6a20*/  FFMA.FTZ R41, R39, R33, R40 ;  /* 0x0000002127297223 */ /* 0x000fe20000010028 */
[----:B------:R-:W-:Y:S01]  /*6a30*/  LOP3.LUT R33, R35, 0xf000f0, RZ, 0xc0, !PT ;  /* 0x00f000f023217812 */ /* 0x000fe200078ec0ff */
[----:B------:R-:W-:Y:S01]  /*6a40*/  FFMA.FTZ R43, R43, R39, R38 ;  /* 0x000000272b2b7223 */ /* 0x000fe20000010026 */
[----:B------:R-:W-:Y:S02]  /*6a50*/  SHF.R.U32.HI R40, RZ, 0x8, R15 ;  /* 0x00000008ff287819 */ /* 0x000fe4000001160f */
[----:B------:R-:W-:Y:S02]  /*6a60*/  LOP3.LUT R33, R33, 0x64006400, RZ, 0xfc, !PT ;  /* 0x6400640021217812 */ /* 0x000fe400078efcff */
[----:B------:R-:W-:Y:S02]  /*6a70*/  LOP3.LUT R15, R40, 0xf000f, RZ, 0xc0, !PT ;  /* 0x000f000f280f7812 */ /* 0x000fe400078ec0ff */
[----:B------:R-:W-:Y:S01]  /*6a80*/  LOP3.LUT R35, R34, 0xf000f0, RZ, 0xc0, !PT ;  /* 0x00f000f022237812 */ /* 0x000fe200078ec0ff */
[----:B------:R-:W-:Y:S01]  /*6a90*/  HFMA2 R10, R33, R0.H1_H1, -72, -72 ;  /* 0xd480d480210a7431 */ /* 0x000fe20000060000 */
[----:B------:R-:W-:-:S02]  /*6aa0*/  LOP3.LUT R15, R15, 0x64006400, RZ, 0xfc, !PT ;  /* 0x640064000f0f7812 */ /* 0x000fc400078efcff */
[----:B------:R-:W-:Y:S02]  /*6ab0*/  LOP3.LUT R35, R35, 0x64006400, RZ, 0xfc, !PT ;  /* 0x6400640023237812 */ /* 0x000fe400078efcff */
[--C-:B------:R-:W-:Y:S02]  /*6ac0*/  HADD2.F32 R38, -RZ, R10.reuse.H0_H0 ;  /* 0x2000000aff267230 */ /* 0x100fe40000004100 */
[----:B------:R-:W-:Y:S01]  /*6ad0*/  HADD2 R15, R15, -1032, -1032 ;  /* 0xe408e4080f0f7430 */ /* 0x000fe20000000000 */
[----:B------:R-:W-:Y:S01]  /*6ae0*/  LOP3.LUT R40, R40, 0xf000f0, RZ, 0xc0, !PT ;  /* 0x00f000f028287812 */ /* 0x000fe200078ec0ff */
[----:B------:R-:W-:Y:S02]  /*6af0*/  HFMA2 R34, R35, R0.H1_H1, -72, -72 ;  /* 0xd480d48023227431 */ /* 0x000fe40000060000 */
[----:B------:R-:W-:Y:S02]  /*6b00*/  HADD2.F32 R10, -RZ, R10.H1_H1 ;  /* 0x3000000aff0a7230 */ /* 0x000fe40000004100 */
[----:B------:R-:W-:Y:S01]  /*6b10*/  FFMA.FTZ R33, R38, R32, R43 ;  /* 0x0000002026217223 */ /* 0x000fe2000001002b */
[----:B------:R-:W-:-:S02]  /*6b20*/  HADD2.F32 R38, -RZ, R15.H0_H0 ;  /* 0x2000000fff267230 */ /* 0x000fc40000004100 */
[----:B------:R-:W-:Y:S02]  /*6b30*/  HADD2.F32 R35, -RZ, R34.H0_H0 ;  /* 0x20000022ff237230 */ /* 0x000fe40000004100 */
[----:B------:R-:W-:Y:S02]  /*6b40*/  HADD2.F32 R15, -RZ, R15.H1_H1 ;  /* 0x3000000fff0f7230 */ /* 0x000fe40000004100 */
[----:B------:R-:W-:Y:S01]  /*6b50*/  FFMA.FTZ R38, R28, R38, R31 ;  /* 0x000000261c267223 */ /* 0x000fe2000001001f */
[----:B------:R-:W-:Y:S02]  /*6b60*/  HFMA2 R28, R37, R0.H1_H1, -72, -72 ;  /* 0xd480d480251c7431 */ /* 0x000fe40000060000 */
[----:B------:R-:W-:Y:S01]  /*6b70*/  FFMA.FTZ R35, R32, R35, R41 ;  /* 0x0000002320237223 */ /* 0x000fe20000010029 */
[C---:B------:R-:W-:Y:S01]  /*6b80*/  FFMA.FTZ R41, R39.reuse, R14, R36 ;  /* 0x0000000e27297223 */ /* 0x040fe20000010024 */
[----:B------:R-:W-:Y:S01]  /*6b90*/  FFMA.FTZ R39, R39, R15, R38 ;  /* 0x0000000f27277223 */ /* 0x000fe20000010026 */
[----:B------:R-:W-:Y:S01]  /*6ba0*/  LOP3.LUT R31, R40, 0x64006400, RZ, 0xfc, !PT ;  /* 0x64006400281f7812 */ /* 0x000fe200078efcff */
[----:B------:R-:W-:-:S02]  /*6bb0*/  HADD2.F32 R14, -RZ, R28.H0_H0 ;  /* 0x2000001cff0e7230 */ /* 0x000fc40000004100 */
[----:B------:R-:W-:Y:S02]  /*6bc0*/  HADD2.F32 R28, -RZ, R28.H1_H1 ;  /* 0x3000001cff1c7230 */ /* 0x000fe40000004100 */
[----:B------:R-:W-:Y:S02]  /*6bd0*/  HFMA2 R31, R31, R0.H1_H1, -72, -72 ;  /* 0xd480d4801f1f7431 */ /* 0x000fe40000060000 */
[----:B------:R-:W-:Y:S01]  /*6be0*/  FFMA.FTZ R41, R32, R14, R41 ;  /* 0x0000000e20297223 */ /* 0x000fe20000010029 */
[----:B------:R-:W-:Y:S01]  /*6bf0*/  HADD2.F32 R34, -RZ, R34.H1_H1 ;  /* 0x30000022ff227230 */ /* 0x000fe20000004100 */
[----:B------:R-:W0:Y:S01]  /*6c00*/  LDS.64 R14, [UR4+0x30] ;  /* 0x00003004ff0e7984 */ /* 0x000e220008000a00 */
[----:B------:R-:W-:-:S05]  /*6c10*/  HADD2.F32 R36, -RZ, R31.H0_H0 ;  /* 0x2000001fff247230 */ /* 0x000fca0000004100 */
[----:B------:R-:W-:Y:S01]  /*6c20*/  FFMA.FTZ R39, R32, R36, R39 ;  /* 0x0000002420277223 */ /* 0x000fe20000010027 */
[----:B------:R-:W-:Y:S01]  /*6c30*/  FMUL.FTZ R32, R9, R20 ;  /* 0x0000001409207220 */ /* 0x000fe20000410000 */
[----:B------:R-:W-:-:S04]  /*6c40*/  HADD2.F32 R20, -RZ, R11.H1_H1 ;  /* 0x3000000bff147230 */ /* 0x000fc80000004100 */
[----:B------:R-:W-:Y:S01]  /*6c50*/  F2FP.F16.F32.PACK_AB R32, RZ, R32 ;  /* 0x00000020ff20723e */ /* 0x000fe200000000ff */
[----:B------:R-:W-:Y:S01]  /*6c60*/  FFMA.FTZ R26, R10, R20, R33 ;  /* 0x000000140a1a7223 */ /* 0x000fe20000010021 */
[C---:B------:R-:W-:Y:S01]  /*6c70*/  FFMA.FTZ R41, R20.reuse, R28, R41 ;  /* 0x0000001c14297223 */ /* 0x040fe20000010029 */
[----:B------:R-:W1:Y:S01]  /*6c80*/  LDS.64 R10, [UR4+0x38] ;  /* 0x00003804ff0a7984 */ /* 0x000e620008000a00 */
[----:B------:R-:W-:Y:S01]  /*6c90*/  PRMT R23, R23, 0x5410, R32 ;  /* 0x0000541017177816 */ /* 0x000fe20000000020 */
[----:B------:R-:W-:Y:S02]  /*6ca0*/  HADD2.F32 R32, -RZ, R31.H1_H1 ;  /* 0x3000001fff207230 */ /* 0x000fe40000004100 */
[----:B------:R-:W-:Y:S01]  /*6cb0*/  FFMA.FTZ R35, R20, R34, R35 ;  /* 0x0000002214237223 */ /* 0x000fe20000010023 */
[----:B------:R-:W-:Y:S01]  /*6cc0*/  FMUL.FTZ R41, R18, R41 ;  /* 0x0000002912297220 */ /* 0x000fe20000410000 */
[----:B------:R-:W-:Y:S01]  /*6cd0*/  FMUL.FTZ R26, R19, R26 ;  /* 0x0000001a131a7220 */ /* 0x000fe20000410000 */
[----:B------:R-:W-:-:S02]  /*6ce0*/  HADD2 R25, R23, R25 ;  /* 0x0000001917197230 */ /* 0x000fc40000000000 */
[----:B------:R-:W-:Y:S01]  /*6cf0*/  FFMA.FTZ R28, R20, R32, R39 ;  /* 0x00000020141c7223 */ /* 0x000fe20000010027 */
[----:B------:R-:W-:Y:S01]  /*6d00*/  FMUL.FTZ R35, R8, R35 ;  /* 0x0000002308237220 */ /* 0x000fe20000410000 */
[----:B------:R-:W-:Y:S01]  /*6d10*/  F2FP.F16.F32.PACK_AB R41, RZ, R41 ;  /* 0x00000029ff29723e */ /* 0x000fe200000000ff */
[----:B------:R-:W-:Y:S01]  /*6d20*/  UIADD3 UR4, UPT, UPT, UR4, 0x40, URZ ;  /* 0x0000004004047890 */ /* 0x000fe2000fffe0ff */
[----:B------:R-:W-:Y:S01]  /*6d30*/  FMUL.FTZ R28, R9, R28 ;  /* 0x0000001c091c7220 */ /* 0x000fe20000410000 */
[----:B------:R-:W-:Y:S02]  /*6d40*/  F2FP.F16.F32.PACK_AB R26, RZ, R26 ;  /* 0x0000001aff1a723e */ /* 0x000fe400000000ff */
[----:B------:R-:W-:Y:S02]  /*6d50*/  F2FP.F16.F32.PACK_AB R35, RZ, R35 ;  /* 0x00000023ff23723e */ /* 0x000fe400000000ff */
[----:B------:R-:W-:Y:S02]  /*6d60*/  F2FP.F16.F32.PACK_AB R28, RZ, R28 ;  /* 0x0000001cff1c723e */ /* 0x000fe400000000ff */
[----:B------:R-:W-:-:S02]  /*6d70*/  PRMT R26, R26, 0x5410, R35 ;  /* 0x000054101a1a7816 */ /* 0x000fc40000000023 */
[----:B------:R-:W-:-:S03]  /*6d80*/  PRMT R41, R41, 0x5410, R28 ;  /* 0x0000541029297816 */ /* 0x000fc6000000001c */
[----:B------:R-:W-:Y:S02]  /*6d90*/  HFMA2 R22, R26, 1, 1, R22 ;  /* 0x3c003c001a167831 */ /* 0x000fe40000000016 */
[--C-:B0-----:R-:W-:Y:S02]  /*6da0*/  HADD2.F32 R20, -RZ, R14.reuse.H0_H0 ;  /* 0x2000000eff147230 */ /* 0x101fe40000004100 */
[----:B------:R-:W-:Y:S02]  /*6db0*/  HFMA2 R25, R41, 1, 1, R25 ;  /* 0x3c003c0029197831 */ /* 0x000fe40000000019 */
[----:B------:R-:W-:Y:S01]  /*6dc0*/  HADD2.F32 R14, -RZ, R14.H1_H1 ;  /* 0x3000000eff0e7230 */ /* 0x000fe20000004100 */
[C---:B--2---:R-:W-:Y:S02]  /*6dd0*/  LOP3.LUT R21, R4.reuse, 0xf000f, RZ, 0xc0, !PT ;  /* 0x000f000f04157812 */ /* 0x044fe400078ec0ff */
[----:B------:R-:W-:Y:S02]  /*6de0*/  LOP3.LUT R31, R4, 0xf000f0, RZ, 0xc0, !PT ;  /* 0x00f000f0041f7812 */ /* 0x000fe400078ec0ff */
[----:B------:R-:W-:-:S02]  /*6df0*/  LOP3.LUT R21, R21, 0x64006400, RZ, 0xfc, !PT ;  /* 0x6400640015157812 */ /* 0x000fc400078efcff */
[----:B------:R-:W-:Y:S02]  /*6e00*/  LOP3.LUT R31, R31, 0x64006400, RZ, 0xfc, !PT ;  /* 0x640064001f1f7812 */ /* 0x000fe400078efcff */
[----:B------:R-:W-:Y:S01]  /*6e10*/  SHF.R.U32.HI R36, RZ, 0x8, R6 ;  /* 0x00000008ff247819 */ /* 0x000fe20000011606 */
[----:B------:R-:W-:-:S05]  /*6e20*/  HADD2 R23, R21, -1032, -1032 ;  /* 0xe408e40815177430 */ /* 0x000fca0000000000 */
[--C-:B------:R-:W-:Y:S02]  /*6e30*/  HADD2.F32 R21, -RZ, R23.reuse.H0_H0 ;  /* 0x20000017ff157230 */ /* 0x100fe40000004100 */
[----:B------:R-:W-:-:S03]  /*6e40*/  HADD2.F32 R23, -RZ, R23.H1_H1 ;  /* 0x30000017ff177230 */ /* 0x000fc60000004100 */
[----:B------:R-:W-:Y:S01]  /*6e50*/  FFMA.FTZ R32, R21, R20, RZ ;  /* 0x0000001415207223 */ /* 0x000fe200000100ff */
[----:B------:R-:W-:-:S03]  /*6e60*/  HFMA2 R21, R31, R0.H1_H1, -72, -72 ;  /* 0xd480d4801f157431 */ /* 0x000fc60000060000 */
[----:B------:R-:W-:Y:S01]  /*6e70*/  FFMA.FTZ R33, R23, R14, R32 ;  /* 0x0000000e17217223 */ /* 0x000fe20000010020 */
[----:B------:R-:W-:Y:S01]  /*6e80*/  SHF.R.U32.HI R23, RZ, 0x8, R4 ;  /* 0x00000008ff177819 */ /* 0x000fe20000011604 */
[----:B------:R-:W-:Y:S02]  /*6e90*/  HADD2.F32 R4, -RZ, R15.H0_H0 ;  /* 0x2000000fff047230 */ /* 0x000fe40000004100 */
[----:B------:R-:W-:Y:S01]  /*6ea0*/  HADD2.F32 R32, -RZ, R21.H0_H0 ;  /* 0x20000015ff207230 */ /* 0x000fe20000004100 */
[C---:B------:R-:W-:Y:S01]  /*6eb0*/  LOP3.LUT R31, R23.reuse, 0xf000f, RZ, 0xc0, !PT ;  /* 0x000f000f171f7812 */ /* 0x040fe200078ec0ff */
[----:B------:R-:W-:Y:S01]  /*6ec0*/  HADD2.F32 R15, -RZ, R15.H1_H1 ;  /* 0x3000000fff0f7230 */ /* 0x000fe20000004100 */
[----:B------:R-:W-:Y:S01]  /*6ed0*/  LOP3.LUT R23, R23, 0xf000f0, RZ, 0xc0, !PT ;  /* 0x00f000f017177812 */ /* 0x000fe200078ec0ff */
[----:B------:R-:W-:Y:S01]  /*6ee0*/  HADD2.F32 R21, -RZ, R21.H1_H1 ;  /* 0x30000015ff157230 */ /* 0x000fe20000004100 */
[----:B------:R-:W-:Y:S01]  /*6ef0*/  LOP3.LUT R31, R31, 0x64006400, RZ, 0xfc, !PT ;  /* 0x640064001f1f7812 */ /* 0x000fe200078efcff */
[----:B------:R-:W-:-:S04]  /*6f00*/  FFMA.FTZ R32, R32, R4, R33 ;  /* 0x0000000420207223 */ /* 0x000fc80000010021 */
[----:B------:R-:W-:Y:S02]  /*6f10*/  HADD2 R31, R31, -1032, -1032 ;  /* 0xe408e4081f1f7430 */ /* 0x000fe40000000000 */
[----:B------:R-:W-:Y:S01]  /*6f20*/  FFMA.FTZ R32, R21, R15, R32 ;  /* 0x0000000f15207223 */ /* 0x000fe20000010020 */
[----:B-1----:R-:W-:Y:S02]  /*6f30*/  HADD2.F32 R21, -RZ, R10.H0_H0 ;  /* 0x2000000aff157230 */ /* 0x002fe40000004100 */
[----:B------:R-:W-:-:S05]  /*6f40*/  HADD2.F32 R33, -RZ, R31.H0_H0 ;  /* 0x2000001fff217230 */ /* 0x000fca0000004100 */
[----:B------:R-:W-:Y:S01]  /*6f50*/  FFMA.FTZ R32, R33, R21, R32 ;  /* 0x0000001521207223 */ /* 0x000fe20000010020 */
[----:B------:R-:W-:Y:S01]  /*6f60*/  HADD2.F32 R33, -RZ, R31.H1_H1 ;  /* 0x3000001fff217230 */ /* 0x000fe20000004100 */
[----:B------:R-:W-:Y:S01]  /*6f70*/  LOP3.LUT R31, R23, 0x64006400, RZ, 0xfc, !PT ;  /* 0x64006400171f7812 */ /* 0x000fe200078efcff */
[----:B------:R-:W-:Y:S01]  /*6f80*/  HADD2.F32 R23, -RZ, R10.H1_H1 ;  /* 0x3000000aff177230 */ /* 0x000fe20000004100 */
[----:B------:R-:W-:-:S04]  /*6f90*/  LOP3.LUT R10, R5, 0xf000f, RZ, 0xc0, !PT ;  /* 0x000f000f050a7812 */ /* 0x000fc800078ec0ff */
[----:B------:R-:W-:Y:S01]  /*6fa0*/  FFMA.FTZ R33, R33, R23, R32 ;  /* 0x0000001721217223 */ /* 0x000fe20000010020 */
[----:B------:R-:W-:Y:S01]  /*6fb0*/  HFMA2 R32, R31, R0.H1_H1, -72, -72 ;  /* 0xd480d4801f207431 */ /* 0x000fe20000060000 */
[----:B------:R-:W-:Y:S01]  /*6fc0*/  LOP3.LUT R31, R10, 0x64006400, RZ, 0xfc, !PT ;  /* 0x640064000a1f7812 */ /* 0x000fe200078efcff */
[--C-:B------:R-:W-:Y:S02]  /*6fd0*/  HADD2.F32 R10, -RZ, R11.reuse.H0_H0 ;  /* 0x2000000bff0a7230 */ /* 0x100fe40000004100 */
[----:B------:R-:W-:Y:S02]  /*6fe0*/  HADD2.F32 R11, -RZ, R11.H1_H1 ;  /* 0x3000000bff0b7230 */ /* 0x000fe40000004100 */
[--C-:B------:R-:W-:Y:S02]  /*6ff0*/  HADD2.F32 R34, -RZ, R32.reuse.H0_H0 ;  /* 0x20000020ff227230 */ /* 0x100fe40000004100 */
[----:B------:R-:W-:Y:S02]  /*7000*/  HADD2 R31, R31, -1032, -1032 ;  /* 0xe408e4081f1f7430 */ /* 0x000fe40000000000 */
[----:B------:R-:W-:-:S02]  /*7010*/  HADD2.F32 R37, -RZ, R32.H1_H1 ;  /* 0x30000020ff257230 */ /* 0x000fc40000004100 */
[----:B------:R-:W-:Y:S01]  /*7020*/  FFMA.FTZ R34, R34, R10, R33 ;  /* 0x0000000a22227223 */ /* 0x000fe20000010021 */
[--C-:B------:R-:W-:Y:S02]  /*7030*/  HADD2.F32 R33, -RZ, R31.reuse.H0_H0 ;  /* 0x2000001fff217230 */ /* 0x100fe40000004100 */
[----:B------:R-:W-:Y:S02]  /*7040*/  HADD2.F32 R31, -RZ, R31.H1_H1 ;  /* 0x3000001fff1f7230 */ /* 0x000fe40000004100 */
[----:B------:R-:W-:Y:S01]  /*7050*/  FFMA.FTZ R32, R37, R11, R34 ;  /* 0x0000000b25207223 */ /* 0x000fe20000010022 */
[----:B------:R-:W-:-:S03]  /*7060*/  FFMA.FTZ R33, R20, R33, RZ ;  /* 0x0000002114217223 */ /* 0x000fc600000100ff */
[----:B------:R-:W-:Y:S01]  /*7070*/  FMUL.FTZ R32, R19, R32 ;  /* 0x0000002013207220 */ /* 0x000fe20000410000 */
[----:B------:R-:W-:Y:S01]  /*7080*/  FFMA.FTZ R31, R14, R31, R33 ;  /* 0x0000001f0e1f7223 */ /* 0x000fe20000010021 */
[----:B------:R-:W-:Y:S02]  /*7090*/  LOP3.LUT R33, R5, 0xf000f0, RZ, 0xc0, !PT ;  /* 0x00f000f005217812 */ /* 0x000fe400078ec0ff */
[----:B------:R-:W-:Y:S02]  /*70a0*/  SHF.R.U32.HI R5, RZ, 0x8, R5 ;  /* 0x00000008ff057819 */ /* 0x000fe40000011605 */
[----:B------:R-:W-:Y:S02]  /*70b0*/  LOP3.LUT R33, R33, 0x64006400, RZ, 0xfc, !PT ;  /* 0x6400640021217812 */ /* 0x000fe400078efcff */
[----:B------:R-:W-:-:S03]  /*70c0*/  F2FP.F16.F32.PACK_AB R32, RZ, R32 ;  /* 0x00000020ff20723e */ /* 0x000fc600000000ff */
[----:B------:R-:W-:-:S05]  /*70d0*/  HFMA2 R33, R33, R0.H1_H1, -72, -72 ;  /* 0xd480d48021217431 */ /* 0x000fca0000060000 */
[--C-:B------:R-:W-:Y:S02]  /*70e0*/  HADD2.F32 R34, -RZ, R33.reuse.H0_H0 ;  /* 0x20000021ff227230 */ /* 0x100fe40000004100 */
[----:B------:R-:W-:-:S03]  /*70f0*/  HADD2.F32 R33, -RZ, R33.H1_H1 ;  /* 0x30000021ff217230 */ /* 0x000fc60000004100 */
[----:B------:R-:W-:Y:S01]  /*7100*/  FFMA.FTZ R34, R4, R34, R31 ;  /* 0x0000002204227223 */ /* 0x000fe2000001001f */
[C---:B------:R-:W-:Y:S02]  /*7110*/  LOP3.LUT R31, R5.reuse, 0xf000f, RZ, 0xc0, !PT ;  /* 0x000f000f051f7812 */ /* 0x040fe400078ec0ff */
[----:B------:R-:W-:Y:S01]  /*7120*/  LOP3.LUT R5, R5, 0xf000f0, RZ, 0xc0, !PT ;  /* 0x00f000f005057812 */ /* 0x000fe200078ec0ff */
[----:B------:R-:W-:Y:S01]  /*7130*/  FFMA.FTZ R34, R15, R33, R34 ;  /* 0x000000210f227223 */ /* 0x000fe20000010022 */
[----:B------:R-:W-:Y:S02]  /*7140*/  LOP3.LUT R31, R31, 0x64006400, RZ, 0xfc, !PT ;  /* 0x640064001f1f7812 */ /* 0x000fe400078efcff */
[----:B------:R-:W-:-:S03]  /*7150*/  LOP3.LUT R5, R5, 0x64006400, RZ, 0xfc, !PT ;  /* 0x6400640005057812 */ /* 0x000fc600078efcff */
[----:B------:R-:W-:Y:S02]  /*7160*/  HADD2 R31, R31, -1032, -1032 ;  /* 0xe408e4081f1f7430 */ /* 0x000fe40000000000 */
[----:B------:R-:W-:-:S03]  /*7170*/  HFMA2 R5, R5, R0.H1_H1, -72, -72 ;  /* 0xd480d48005057431 */ /* 0x000fc60000060000 */
[--C-:B------:R-:W-:Y:S02]  /*7180*/  HADD2.F32 R33, -RZ, R31.reuse.H0_H0 ;  /* 0x2000001fff217230 */ /* 0x100fe40000004100 */
[----:B------:R-:W-:-:S03]  /*7190*/  HADD2.F32 R31, -RZ, R31.H1_H1 ;  /* 0x3000001fff1f7230 */ /* 0x000fc60000004100 */
[----:B------:R-:W-:-:S04]  /*71a0*/  FFMA.FTZ R34, R21, R33, R34 ;  /* 0x0000002115227223 */ /* 0x000fc80000010022 */
[----:B------:R-:W-:Y:S01]  /*71b0*/  FFMA.FTZ R33, R23, R31, R34 ;  /* 0x0000001f17217223 */ /* 0x000fe20000010022 */
[----:B------:R-:W-:Y:S01]  /*71c0*/  LOP3.LUT R31, R6, 0xf000f, RZ, 0xc0, !PT ;  /* 0x000f000f061f7812 */ /* 0x000fe200078ec0ff */
[--C-:B------:R-:W-:Y:S02]  /*71d0*/  HADD2.F32 R34, -RZ, R5.reuse.H0_H0 ;  /* 0x20000005ff227230 */ /* 0x100fe40000004100 */
[----:B------:R-:W-:Y:S01]  /*71e0*/  HADD2.F32 R5, -RZ, R5.H1_H1 ;  /* 0x30000005ff057230 */ /* 0x000fe20000004100 */
[----:B------:R-:W-:Y:S02]  /*71f0*/  LOP3.LUT R31, R31, 0x64006400, RZ, 0xfc, !PT ;  /* 0x640064001f1f7812 */ /* 0x000fe400078efcff */
[----:B------:R-:W-:-:S03]  /*7200*/  FFMA.FTZ R34, R10, R34, R33 ;  /* 0x000000220a227223 */ /* 0x000fc60000010021 */
[----:B------:R-:W-:Y:S02]  /*7210*/  HADD2 R31, R31, -1032, -1032 ;  /* 0xe408e4081f1f7430 */ /* 0x000fe40000000000 */
[----:B------:R-:W-:-:S03]  /*7220*/  FFMA.FTZ R5, R11, R5, R34 ;  /* 0x000000050b057223 */ /* 0x000fc60000010022 */
[--C-:B------:R-:W-:Y:S02]  /*7230*/  HADD2.F32 R33, -RZ, R31.reuse.H0_H0 ;  /* 0x2000001fff217230 */ /* 0x100fe40000004100 */
[----:B------:R-:W-:Y:S01]  /*7240*/  FMUL.FTZ R5, R8, R5 ;  /* 0x0000000508057220 */ /* 0x000fe20000410000 */
[----:B------:R-:W-:Y:S02]  /*7250*/  HADD2.F32 R31, -RZ, R31.H1_H1 ;  /* 0x3000001fff1f7230 */ /* 0x000fe40000004100 */
[----:B------:R-:W-:Y:S02]  /*7260*/  FFMA.FTZ R33, R20, R33, RZ ;  /* 0x0000002114217223 */ /* 0x000fe400000100ff */
[----:B------:R-:W-:Y:S02]  /*7270*/  F2FP.F16.F32.PACK_AB R5, RZ, R5 ;  /* 0x00000005ff05723e */ /* 0x000fe400000000ff */
[----:B------:R-:W-:Y:S01]  /*7280*/  FFMA.FTZ R33, R14, R31, R33 ;  /* 0x0000001f0e217223 */ /* 0x000fe20000010021 */
[----:B------:R-:W-:-:S02]  /*7290*/  LOP3.LUT R31, R6, 0xf000f0, RZ, 0xc0, !PT ;  /* 0x00f000f0061f7812 */ /* 0x000fc400078ec0ff */
[----:B------:R-:W-:Y:S02]  /*72a0*/  PRMT R32, R32, 0x5410, R5 ;  /* 0x0000541020207816 */ /* 0x000fe40000000005 */
[----:B------:R-:W-:-:S03]  /*72b0*/  LOP3.LUT R31, R31, 0x64006400, RZ, 0xfc, !PT ;  /* 0x640064001f1f7812 */ /* 0x000fc600078efcff */
[----:B------:R-:W-:Y:S02]  /*72c0*/  HADD2 R26, R32, R22 ;  /* 0x00000016201a7230 */ /* 0x000fe40000000000 */
[----:B------:R-:W-:-:S05]  /*72d0*/  HFMA2 R31, R31, R0.H1_H1, -72, -72 ;  /* 0xd480d4801f1f7431 */ /* 0x000fca0000060000 */
[--C-:B------:R-:W-:Y:S02]  /*72e0*/  HADD2.F32 R38, -RZ, R31.reuse.H0_H0 ;  /* 0x2000001fff267230 */ /* 0x100fe40000004100 */
[----:B------:R-:W-:-:S03]  /*72f0*/  HADD2.F32 R31, -RZ, R31.H1_H1 ;  /* 0x3000001fff1f7230 */ /* 0x000fc60000004100 */
[----:B------:R-:W-:-:S04]  /*7300*/  FFMA.FTZ R38, R4, R38, R33 ;  /* 0x0000002604267223 */ /* 0x000fc80000010021 */
[----:B------:R-:W-:Y:S01]  /*7310*/  FFMA.FTZ R6, R15, R31, R38 ;  /* 0x0000001f0f067223 */ /* 0x000fe20000010026 */
[C---:B------:R-:W-:Y:S02]  /*7320*/  LOP3.LUT R31, R36.reuse, 0xf000f, RZ, 0xc0, !PT ;  /* 0x000f000f241f7812 */ /* 0x040fe400078ec0ff */
[----:B------:R-:W-:Y:S02]  /*7330*/  LOP3.LUT R36, R36, 0xf000f0, RZ, 0xc0, !PT ;  /* 0x00f000f024247812 */ /* 0x000fe400078ec0ff */
[----:B------:R-:W-:-:S05]  /*7340*/  LOP3.LUT R31, R31, 0x64006400, RZ, 0xfc, !PT ;  /* 0x640064001f1f7812 */ /* 0x000fca00078efcff */
[----:B------:R-:W-:-:S05]  /*7350*/  HADD2 R31, R31, -1032, -1032 ;  /* 0xe408e4081f1f7430 */ /* 0x000fca0000000000 */
        /* <DEDUP_REMOVED lines=15> */
[----:B------:R-:W-:Y:S02]  /*7450*/  LOP3.LUT R14, R7, 0xf000f0, RZ, 0xc0, !PT ;  /* 0x00f000f0070e7812 */ /* 0x000fe400078ec0ff */
[----:B------:R-:W-:Y:S02]  /*7460*/  SHF.R.U32.HI R7, RZ, 0x8, R7 ;  /* 0x00000008ff077819 */ /* 0x000fe40000011607 */
[----:B------:R-:W-:-:S05]  /*7470*/  LOP3.LUT R33, R14, 0x64006400, RZ, 0xfc, !PT ;  /* 0x640064000e217812 */ /* 0x000fca00078efcff */
[----:B------:R-:W-:Y:S02]  /*7480*/  HFMA2 R14, R33, R0.H1_H1, -72, -72 ;  /* 0xd480d480210e7431 */ /* 0x000fe40000060000 */
[----:B------:R-:W-:-:S04]  /*7490*/  IMAD.WIDE R32, R27, 0x4, R12 ;  /* 0x000000041b207825 */ /* 0x000fc800078e020c */
[----:B------:R-:W-:-:S05]  /*74a0*/  HADD2.F32 R20, -RZ, R14.H0_H0 ;  /* 0x2000000eff147230 */ /* 0x000fca0000004100 */
[----:B------:R-:W-:Y:S01]  /*74b0*/  FFMA.FTZ R4, R4, R20, R31 ;  /* 0x0000001404047223 */ /* 0x000fe2000001001f */
[C---:B------:R-:W-:Y:S01]  /*74c0*/  LOP3.LUT R20, R7.reuse, 0xf000f, RZ, 0xc0, !PT ;  /* 0x000f000f07147812 */ /* 0x040fe200078ec0ff */
[----:B------:R-:W-:Y:S01]  /*74d0*/  HADD2.F32 R31, -RZ, R14.H1_H1 ;  /* 0x3000000eff1f7230 */ /* 0x000fe20000004100 */
[----:B------:R-:W-:Y:S02]  /*74e0*/  LOP3.LUT R7, R7, 0xf000f0, RZ, 0xc0, !PT ;  /* 0x00f000f007077812 */ /* 0x000fe400078ec0ff */
[----:B------:R-:W-:Y:S02]  /*74f0*/  LOP3.LUT R20, R20, 0x64006400, RZ, 0xfc, !PT ;  /* 0x6400640014147812 */ /* 0x000fe400078efcff */
[----:B------:R-:W-:Y:S01]  /*7500*/  FFMA.FTZ R4, R15, R31, R4 ;  /* 0x0000001f0f047223 */ /* 0x000fe20000010004 */
[----:B------:R-:W-:Y:S02]  /*7510*/  LOP3.LUT R7, R7, 0x64006400, RZ, 0xfc, !PT ;  /* 0x6400640007077812 */ /* 0x000fe400078efcff */
[----:B------:R-:W-:-:S05]  /*7520*/  HADD2 R14, R20, -1032, -1032 ;  /* 0xe408e408140e7430 */ /* 0x000fca0000000000 */
[--C-:B------:R-:W-:Y:S02]  /*7530*/  HADD2.F32 R15, -RZ, R14.reuse.H0_H0 ;  /* 0x2000000eff0f7230 */ /* 0x100fe40000004100 */
[----:B------:R-:W-:-:S03]  /*7540*/  HADD2.F32 R14, -RZ, R14.H1_H1 ;  /* 0x3000000eff0e7230 */ /* 0x000fc60000004100 */
[----:B------:R-:W-:Y:S01]  /*7550*/  FFMA.FTZ R20, R21, R15, R4 ;  /* 0x0000000f15147223 */ /* 0x000fe20000010004 */
[----:B------:R-:W-:-:S03]  /*7560*/  HFMA2 R4, R7, R0.H1_H1, -72, -72 ;  /* 0xd480d48007047431 */ /* 0x000fc60000060000 */
[----:B------:R-:W-:Y:S02]  /*7570*/  FFMA.FTZ R23, R23, R14, R20 ;  /* 0x0000000e17177223 */ /* 0x000fe40000010014 */
[--C-:B------:R-:W-:Y:S02]  /*7580*/  HADD2.F32 R7, -RZ, R4.reuse.H0_H0 ;  /* 0x20000004ff077230 */ /* 0x100fe40000004100 */
[----:B------:R-:W-:-:S03]  /*7590*/  HADD2.F32 R4, -RZ, R4.H1_H1 ;  /* 0x30000004ff047230 */ /* 0x000fc60000004100 */
[----:B------:R-:W-:Y:S01]  /*75a0*/  FFMA.FTZ R23, R10, R7, R23 ;  /* 0x000000070a177223 */ /* 0x000fe20000010017 */
[----:B------:R-:W-:-:S03]  /*75b0*/  HADD2.F32 R7, -RZ, R6.H1_H1 ;  /* 0x30000006ff077230 */ /* 0x000fc60000004100 */
[C---:B------:R-:W-:Y:S02]  /*75c0*/  FFMA.FTZ R4, R11.reuse, R4, R23 ;  /* 0x000000040b047223 */ /* 0x040fe40000010017 */
[----:B------:R-:W-:Y:S02]  /*75d0*/  FFMA.FTZ R7, R11, R7, R36 ;  /* 0x000000070b077223 */ /* 0x000fe40000010024 */
[----:B------:R-:W-:Y:S02]  /*75e0*/  FMUL.FTZ R4, R9, R4 ;  /* 0x0000000409047220 */ /* 0x000fe40000410000 */
[----:B------:R-:W-:-:S03]  /*75f0*/  FMUL.FTZ R7, R18, R7 ;  /* 0x0000000712077220 */ /* 0x000fc60000410000 */
[----:B------:R-:W-:Y:S02]  /*7600*/  F2FP.F16.F32.PACK_AB R4, RZ, R4 ;  /* 0x00000004ff04723e */ /* 0x000fe400000000ff */
[----:B------:R-:W-:-:S04]  /*7610*/  F2FP.F16.F32.PACK_AB R7, RZ, R7 ;  /* 0x00000007ff07723e */ /* 0x000fc800000000ff */
[----:B------:R-:W-:-:S05]  /*7620*/  PRMT R7, R7, 0x5410, R4 ;  /* 0x0000541007077816 */ /* 0x000fca0000000004 */
[----:B------:R-:W-:Y:S01]  /*7630*/  HFMA2 R25, R7, 1, 1, R25 ;  /* 0x3c003c0007197831 */ /* 0x000fe20000000019 */
[----:B------:R-:W-:Y:S06]  /*7640*/  @!P0 BRA `(.L_x_5199) ;  /* 0xffffffdc00188947 */ /* 0x000fec000383ffff */
.L_x_5198:
[----:B------:R0:W-:Y:S01]  /*7650*/  ATOM.E.ADD.F16x2.RN.STRONG.GPU P0, RZ, desc[UR6][R16.64], R26 ;  /* 0x8000001a10ff79a2 */ /* 0x0001e2000c10e106 */
[----:B------:R-:W-:Y:S04]  /*7660*/  BSSY.RECONVERGENT B0, `(.L_x_5200) ;  /* 0x000000e000007945 */ /* 0x000fe80003800200 */
[----:B0-----:R-:W-:Y:S05]  /*7670*/  @P0 BRA `(.L_x_5201) ;  /* 0x0000000000300947 */ /* 0x001fea0003800000 */
[----:B------:R-:W0:Y:S02]  /*7680*/  QSPC.E.S P0, RZ, [R16] ;  /* 0x0000000010ff73aa */ /* 0x000e240000000500 */
[----:B0-----:R-:W-:Y:S05]  /*7690*/  @!P0 BRA `(.L_x_5202) ;  /* 0x00000000001c8947 */ /* 0x001fea0003800000 */
[----:B------:R-:W-:-:S04]  /*76a0*/  MOV R2, R16 ;  /* 0x0000001000027202 */ /* 0x000fc80000000f00 */
[----:B------:R-:W-:-:S07]  /*76b0*/  MOV R2, R2 ;  /* 0x0000000200027202 */ /* 0x000fce0000000f00 */
.L_x_5203:
[----:B------:R-:W0:Y:S02]  /*76c0*/  LDS R4, [R2] ;  /* 0x0000000002047984 */ /* 0x000e240000000800 */
[----:B0-----:R-:W-:-:S05]  /*76d0*/  HADD2 R5, R4, R26 ;  /* 0x0000001a04057230 */ /* 0x001fca0000000000 */
[----:B------:R-:W0:Y:S02]  /*76e0*/  ATOMS.CAST.SPIN P0, [R2], R4, R5 ;  /* 0x000000040200758d */ /* 0x000e240001800005 */
[----:B0-----:R-:W-:Y:S05]  /*76f0*/  @!P0 BRA `(.L_x_5203) ;  /* 0xfffffffc00f08947 */ /* 0x001fea000383ffff */
[----:B------:R-:W-:Y:S05]  /*7700*/  BRA `(.L_x_5201) ;  /* 0x00000000000c7947 */ /* 0x000fea0003800000 */
.L_x_5202:
[----:B------:R-:W2:Y:S02]  /*7710*/  LD.E R0, desc[UR6][R16.64] ;  /* 0x0000000610007980 */ /* 0x000ea4000c101900 */
[----:B--2---:R-:W-:-:S05]  /*7720*/  IADD3 R3, PT, PT, R26, R0, RZ ;  /* 0x000000001a037210 */ /* 0x004fca0007ffe0ff */
[----:B------:R0:W-:Y:S02]  /*7730*/  ST.E desc[UR6][R16.64], R3 ;  /* 0x0000000310007985 */ /* 0x0001e4000c101906 */
.L_x_5201:
[----:B------:R-:W-:Y:S05]  /*7740*/  BSYNC.RECONVERGENT B0 ;  /* 0x0000000000007941 */ /* 0x000fea0003800200 */
.L_x_5200:
[----:B------:R1:W-:Y:S02]  /*7750*/  ATOM.E.ADD.F16x2.RN.STRONG.GPU P0, RZ, desc[UR6][R16.64+0x4], R25 ;  /* 0x8000041910ff79a2 */ /* 0x0003e4000c10e106 */
[----:B-1----:R-:W-:Y:S05]  /*7760*/  @P0 EXIT ;  /* 0x000000000000094d */ /* 0x002fea0003800000 */
[----:B------:R-:W1:Y:S02]  /*7770*/  QSPC.E.S P0, RZ, [R16+0x4] ;  /* 0x0000040010ff73aa */ /* 0x000e640000000500 */
[----:B-1----:R-:W-:Y:S05]  /*7780*/  @!P0 BRA `(.L_x_5204) ;  /* 0x0000000000188947 */ /* 0x002fea0003800000 */
[----:B0-----:R-:W-:-:S07]  /*7790*/  MOV R16, R16 ;  /* 0x0000001000107202 */ /* 0x001fce0000000f00 */
.L_x_5205:
[----:B------:R-:W0:Y:S02]  /*77a0*/  LDS R2, [R16+0x4] ;  /* 0x0000040010027984 */ /* 0x000e240000000800 */
[----:B0-----:R-:W-:-:S05]  /*77b0*/  HFMA2 R3, R2, 1, 1, R25 ;  /* 0x3c003c0002037831 */ /* 0x001fca0000000019 */
[----:B------:R-:W0:Y:S02]  /*77c0*/  ATOMS.CAST.SPIN P0, [R16+0x4], R2, R3 ;  /* 0x000004021000758d */ /* 0x000e240001800003 */
[----:B0-----:R-:W-:Y:S05]  /*77d0*/  @!P0 BRA `(.L_x_5205) ;  /* 0xfffffffc00f08947 */ /* 0x001fea000383ffff */
[----:B------:R-:W-:Y:S05]  /*77e0*/  EXIT ;  /* 0x000000000000794d */ /* 0x000fea0003800000 */
.L_x_5204:
[----:B------:R-:W0:Y:S02]  /*77f0*/  LD.E R0, desc[UR6][R16.64+0x4] ;  /* 0x0000040610007980 */ /* 0x000e24000c101900 */
[----:B0-----:R-:W-:-:S05]  /*7800*/  IADD3 R3, PT, PT, R25, R0, RZ ;  /* 0x0000000019037210 */ /* 0x001fca0007ffe0ff */
[----:B------:R-:W-:Y:S01]  /*7810*/  ST.E desc[UR6][R16.64+0x4], R3 ;  /* 0x0000040310007985 */ /* 0x000fe2000c101906 */
[----:B------:R-:W-:Y:S05]  /*7820*/  EXIT ;  /* 0x000000000000794d */ /* 0x000fea0003800000 */
.L_x_5206:
        /* <DEDUP_REMOVED lines=13> */
.L_x_5368:


//--------------------- .text._Z23gemm_half_q_half_kernelILi1ELi140ELb1ELb0ELi32EEvPK6__halfPKjS4_S2_PS0_iiiiPKtS7_iiiiiibS2_i --------------------------
	.section	.text._Z23gemm_half_q_half_kernelILi1ELi140ELb1ELb0ELi32EEvPK6__halfPKjS4_S2_PS0_iiiiPKtS7_iiiiiibS2_i,"ax",@progbits
	.align	128
        .global         _Z23gemm_half_q_half_kernelILi1ELi140ELb1ELb0ELi32EEvPK6__halfPKjS4_S2_PS0_iiiiPKtS7_iiiiiibS2_i
        .type           _Z23gemm_half_q_half_kernelILi1ELi140ELb1ELb0ELi32EEvPK6__halfPKjS4_S2_PS0_iiiiPKtS7_iiiiiibS2_i,@function
        .size           _Z23gemm_half_q_half_kernelILi1ELi140ELb1ELb0ELi32EEvPK6__halfPKjS4_S2_PS0_iiiiPKtS7_iiiiiibS2_i,(.L_x_5369 - _Z23gemm_half_q_half_kernelILi1ELi140ELb1ELb0ELi32EEvPK6__halfPKjS4_S2_PS0_iiiiPKtS7_iiiiiibS2_i)
        .other          _Z23gemm_half_q_half_kernelILi1ELi140ELb1ELb0ELi32EEvPK6__halfPKjS4_S2_PS0_iiiiPKtS7_iiiiiibS2_i,@"STO_CUDA_ENTRY STV_DEFAULT"
_Z23gemm_half_q_half_kernelILi1ELi140ELb1ELb0ELi32EEvPK6__halfPKjS4_S2_PS0_iiiiPKtS7_iiiiiibS2_i:
.text._Z23gemm_half_q_half_kernelILi1ELi140ELb1ELb0ELi32EEvPK6__halfPKjS4_S2_PS0_iiiiPKtS7_iiiiiibS2_i:
        /* <DEDUP_REMOVED lines=43> */
.L_x_5208:
[----:B------:R-:W-:Y:S05]  /*02b0*/  BSYNC.RECONVERGENT B0 ;  /* 0x0000000000007941 */ /* 0x000fea0003800200 */
.L_x_5207:
        /* <DEDUP_REMOVED lines=23> */
.L_x_5210:
        /* <DEDUP_REMOVED lines=13> */
[----:B------:R0:W4:Y:S01]  /*0500*/  LDG.E.U16.CONSTANT R4, desc[UR6][R16.64] ;  /* 0x0000000610047981 */ /* 0x000122000c1e9500 */
        /* <DEDUP_REMOVED lines=19> */
[----:B0-----:R-:W0:Y:S04]  /*0640*/  I2F.F16 R17, R18 ;  /* 0x0000001200117306 */ /* 0x001e280000200c00 */
        /* <DEDUP_REMOVED lines=8> */
.L_x_5209:
[----:B------:R-:W1:Y:S01]  /*06d0*/  LDCU UR4, c[0x0][0x3c8] ;  /* 0x00007900ff0477ac */ /* 0x000e620008000800 */
[----:B------:R-:W-:Y:S01]  /*06e0*/  HFMA2 R6, -RZ, RZ, 0, 0 ;  /* 0x00000000ff067431 */ /* 0x000fe200000001ff */
[----:B-1----:R-:W-:-:S13]  /*06f0*/  ISETP.GT.AND P0, PT, R26, UR4, PT ;  /* 0x000000041a007c0c */ /* 0x002fda000bf04270 */
[----:B------:R-:W-:Y:S05]  /*0700*/  @!P0 BRA `(.L_x_5211) ;  /* 0x00000000001c8947 */ /* 0x000fea0003800000 */
[----:B0-----:R-:W0:Y:S02]  /*0710*/  LDC R9, c[0x0][0x3cc] ;  /* 0x0000f300ff097b82 */ /* 0x001e240000000800 */
[----:B0-----:R-:W-:-:S04]  /*0720*/  VIMNMX R6, PT, PT, R26, R9, PT ;  /* 0x000000091a067248 */ /* 0x001fc80003fe0100 */
[----:B------:R-:W-:-:S04]  /*0730*/  IADD3 R6, PT, PT, R6, -UR4, RZ ;  /* 0x8000000406067c10 */ /* 0x000fc8000fffe0ff */
[----:B------:R-:W-:-:S04]  /*0740*/  SHF.R.S32.HI R9, RZ, 0x1f, R6 ;  /* 0x0000001fff097819 */ /* 0x000fc80000011406 */
[----:B------:R-:W-:-:S04]  /*0750*/  LEA.HI R9, R9, R6, RZ, 0x5 ;  /* 0x0000000609097211 */ /* 0x000fc800078f28ff */
[----:B------:R-:W-:-:S05]  /*0760*/  SHF.R.S32.HI R9, RZ, 0x5, R9 ;  /* 0x00000005ff097819 */ /* 0x000fca0000011409 */
[----:B------:R-:W-:-:S07]  /*0770*/  IMAD R6, R9, 0x6, RZ ;  /* 0x0000000609067824 */ /* 0x000fce00078e02ff */
.L_x_5211:
[----:B------:R-:W1:Y:S01]  /*0780*/  LDCU UR5, c[0x0][0x3cc] ;  /* 0x00007980ff0577ac */ /* 0x000e620008000800 */
[----:B0-----:R-:W-:Y:S02]  /*0790*/  MOV R8, RZ ;  /* 0x000000ff00087202 */ /* 0x001fe40000000f00 */
        /* <DEDUP_REMOVED lines=9> */
.L_x_5212:
        /* <DEDUP_REMOVED lines=11> */
.L_x_5213:
        /* <DEDUP_REMOVED lines=11> */
.L_x_5214:
        /* <DEDUP_REMOVED lines=11> */
.L_x_5215:
[----:B------:R-:W-:Y:S01]  /*0a40*/  VIMNMX R12, PT, PT, R26, UR4, PT ;  /* 0x000000041a0c7c48 */ /* 0x000fe2000bfe0100 */
        /* <DEDUP_REMOVED lines=16> */
[C---:B-1----:R-:W-:Y:S02]  /*0b50*/  LEA R32, P1, R8.reuse, UR10, 0x2 ;  /* 0x0000000a08207c11 */ /* 0x042fe4000f8210ff */
[----:B------:R-:W-:Y:S02]  /*0b60*/  PRMT R6, RZ, 0x5410, RZ ;  /* 0x00005410ff067816 */ /* 0x000fe400000000ff */
[----:B------:R-:W-:Y:S02]  /*0b70*/  LEA.HI.X R33, R8, UR11, R9, 0x2, P1 ;  /* 0x0000000b08217c11 */ /* 0x000fe400088f1409 */
[----:B------:R-:W-:-:S05]  /*0b80*/  PRMT R5, RZ, 0x5410, RZ ;  /* 0x00005410ff057816 */ /* 0x000fca00000000ff */
        /* <DEDUP_REMOVED lines=12> */
[----:B------:R-:W-:-:S02]  /*0c50*/  IADD3 R5, PT, PT, R5, -0x80, RZ ;  /* 0xffffff8005057810 */ /* 0x000fc40007ffe0ff */
[----:B------:R-:W-:Y:S01]  /*0c60*/  IADD3 R20, PT, PT, R22, -0x80, RZ ;  /* 0xffffff8016147810 */ /* 0x000fe20007ffe0ff */
[----:B------:R-:W1:Y:S01]  /*0c70*/  I2F.F16 R23, R23 ;  /* 0x0000001700177306 */ /* 0x000e620000200c00 */
[----:B------:R-:W-:Y:S02]  /*0c80*/  LOP3.LUT R22, R11, 0xff, RZ, 0xc0, !PT ;  /* 0x000000ff0b167812 */ /* 0x000fe400078ec0ff */
[----:B------:R-:W-:Y:S02]  /*0c90*/  SHF.R.U32.HI R21, RZ, 0x8, R8 ;  /* 0x00000008ff157819 */ /* 0x000fe40000011608 */
[----:B------:R-:W-:Y:S02]  /*0ca0*/  IADD3 R22, PT, PT, R22, -0x80, RZ ;  /* 0xffffff8016167810 */ /* 0x000fe40007ffe0ff */
[----:B------:R-:W-:Y:S01]  /*0cb0*/  LOP3.LUT R21, R21, 0xff, RZ, 0xc0, !PT ;  /* 0x000000ff15157812 */ /* 0x000fe200078ec0ff */
[----:B------:R2:W5:Y:S01]  /*0cc0*/  I2F.F16 R6, R5 ;  /* 0x0000000500067306 */ /* 0x0005620000200c00 */
[----:B------:R-:W-:-:S02]  /*0cd0*/  SHF.R.U32.HI R27, RZ, 0x8, R9 ;  /* 0x00000008ff1b7819 */ /* 0x000fc40000011609 */
[----:B------:R-:W-:Y:S02]  /*0ce0*/  SHF.R.U32.HI R32, RZ, 0x10, R9 ;  /* 0x00000010ff207819 */ /* 0x000fe40000011609 */
[----:B------:R-:W-:Y:S02]  /*0cf0*/  IADD3 R26, PT, PT, R21, -0x80, RZ ;  /* 0xffffff80151a7810 */ /* 0x000fe40007ffe0ff */
[----:B------:R-:W-:Y:S01]  /*0d00*/  LOP3.LUT R31, R27, 0xff, RZ, 0xc0, !PT ;  /* 0x000000ff1b1f7812 */ /* 0x000fe200078ec0ff */
[----:B------:R-:W3:Y:S01]  /*0d10*/  I2F.F16 R20, R20 ;  /* 0x0000001400147306 */ /* 0x000ee20000200c00 */
[----:B--2---:R-:W-:Y:S02]  /*0d20*/  SHF.R.U32.HI R5, RZ, 0x10, R8 ;  /* 0x00000010ff057819 */ /* 0x004fe40000011608 */
[----:B------:R-:W-:Y:S01]  /*0d30*/  LOP3.LUT R27, R32, 0xff, RZ, 0xc0, !PT ;  /* 0x000000ff201b7812 */ /* 0x000fe200078ec0ff */
[----:B-1----:R-:W-:Y:S01]  /*0d40*/  HADD2.F32 R32, -RZ, R23.H0_H0 ;  /* 0x20000017ff207230 */ /* 0x002fe20000004100 */
[----:B------:R-:W-:Y:S01]  /*0d50*/  LOP3.LUT R5, R5, 0xff, RZ, 0xc0, !PT ;  /* 0x000000ff05057812 */ /* 0x000fe200078ec0ff */
[----:B-----5:R-:W-:-:S02]  /*0d60*/  HADD2.F32 R6, -RZ, R6.H0_H0 ;  /* 0x20000006ff067230 */ /* 0x020fc40000004100 */
[----:B------:R-:W1:Y:S01]  /*0d70*/  I2F.F16 R22, R22 ;  /* 0x0000001600167306 */ /* 0x000e620000200c00 */
[----:B------:R-:W-:Y:S01]  /*0d80*/  IADD3 R21, PT, PT, R5, -0x80, RZ ;  /* 0xffffff8005157810 */ /* 0x000fe20007ffe0ff */
[--C-:B0-----:R-:W-:Y:S01]  /*0d90*/  HADD2.F32 R5, -RZ, R28.reuse.H0_H0 ;  /* 0x2000001cff057230 */ /* 0x101fe20000004100 */
[----:B------:R-:W-:Y:S02]  /*0da0*/  IADD3 R33, PT, PT, R31, -0x80, RZ ;  /* 0xffffff801f217810 */ /* 0x000fe40007ffe0ff */
[----:B------:R-:W-:Y:S01]  /*0db0*/  IADD3 R31, PT, PT, R27, -0x80, RZ ;  /* 0xffffff801b1f7810 */ /* 0x000fe20007ffe0ff */
[----:B------:R-:W-:Y:S02]  /*0dc0*/  HADD2.F32 R27, -RZ, R28.H1_H1 ;  /* 0x3000001cff1b7230 */ /* 0x000fe40000004100 */
[----:B------:R-:W-:Y:S01]  /*0dd0*/  FFMA.FTZ R34, R6, R5, RZ ;  /* 0x0000000506227223 */ /* 0x000fe200000100ff */
[----:B---3--:R-:W-:Y:S02]  /*0de0*/  HADD2.F32 R20, -RZ, R20.H0_H0 ;  /* 0x20000014ff147230 */ /* 0x008fe40000004100 */
[C---:B------:R-:W-:Y:S01]  /*0df0*/  FFMA.FTZ R32, R5.reuse, R32, RZ ;  /* 0x0000002005207223 */ /* 0x040fe200000100ff */
[----:B------:R-:W0:Y:S01]  /*0e00*/  I2F.F16 R26, R26 ;  /* 0x0000001a001a7306 */ /* 0x000e220000200c00 */
[----:B------:R-:W-:Y:S01]  /*0e10*/  SHF.R.U32.HI R28, RZ, 0x8, R11 ;  /* 0x00000008ff1c7819 */ /* 0x000fe2000001160b */
[----:B------:R-:W-:Y:S01]  /*0e20*/  FFMA.FTZ R20, R5, R20, RZ ;  /* 0x0000001405147223 */ /* 0x000fe200000100ff */
[----:B-1----:R-:W-:-:S02]  /*0e30*/  HADD2.F32 R22, -RZ, R22.H0_H0 ;  /* 0x20000016ff167230 */ /* 0x002fc40000004100 */
[----:B------:R-:W-:-:S03]  /*0e40*/  LOP3.LUT R28, R28, 0xff, RZ, 0xc0, !PT ;  /* 0x000000ff1c1c7812 */ /* 0x000fc600078ec0ff */
[----:B------:R1:W2:Y:S01]  /*0e50*/  I2F.F16 R23, R33 ;  /* 0x0000002100177306 */ /* 0x0002a20000200c00 */
[----:B------:R-:W-:Y:S01]  /*0e60*/  FFMA.FTZ R6, R5, R22, RZ ;  /* 0x0000001605067223 */ /* 0x000fe200000100ff */
[--C-:B------:R-:W-:Y:S02]  /*0e70*/  SHF.R.U32.HI R5, RZ, 0x8, R10.reuse ;  /* 0x00000008ff057819 */ /* 0x100fe4000001160a */
[----:B------:R-:W-:Y:S02]  /*0e80*/  SHF.R.U32.HI R22, RZ, 0x10, R10 ;  /* 0x00000010ff167819 */ /* 0x000fe4000001160a */
[----:B------:R-:W-:Y:S01]  /*0e90*/  LOP3.LUT R5, R5, 0xff, RZ, 0xc0, !PT ;  /* 0x000000ff05057812 */ /* 0x000fe200078ec0ff */
[----:B0-----:R-:W-:Y:S01]  /*0ea0*/  HADD2.F32 R35, -RZ, R26.H0_H0 ;  /* 0x2000001aff237230 */ /* 0x001fe20000004100 */
[----:B-1----:R-:W-:Y:S01]  /*0eb0*/  IADD3 R33, PT, PT, R28, -0x80, RZ ;  /* 0xffffff801c217810 */ /* 0x002fe20007ffe0ff */
[----:B------:R-:W0:Y:S01]  /*0ec0*/  I2F.F16 R21, R21 ;  /* 0x0000001500157306 */ /* 0x000e220000200c00 */
[----:B------:R-:W-:-:S02]  /*0ed0*/  IADD3 R5, PT, PT, R5, -0x80, RZ ;  /* 0xffffff8005057810 */ /* 0x000fc40007ffe0ff */
[----:B------:R-:W-:Y:S01]  /*0ee0*/  SHF.R.U32.HI R28, RZ, 0x10, R11 ;  /* 0x00000010ff1c7819 */ /* 0x000fe2000001160b */
[----:B------:R-:W-:Y:S01]  /*0ef0*/  FFMA.FTZ R26, R35, R27, R34 ;  /* 0x0000001b231a7223 */ /* 0x000fe20000010022 */
[----:B------:R-:W-:Y:S01]  /*0f00*/  LOP3.LUT R22, R22, 0xff, RZ, 0xc0, !PT ;  /* 0x000000ff16167812 */ /* 0x000fe200078ec0ff */
[----:B--2---:R-:W-:Y:S01]  /*0f10*/  HADD2.F32 R34, -RZ, R23.H0_H0 ;  /* 0x20000017ff227230 */ /* 0x004fe20000004100 */
[----:B------:R-:W-:Y:S01]  /*0f20*/  LOP3.LUT R28, R28, 0xff, RZ, 0xc0, !PT ;  /* 0x000000ff1c1c7812 */ /* 0x000fe200078ec0ff */
[----:B------:R-:W1:Y:S01]  /*0f30*/  I2F.F16 R5, R5 ;  /* 0x0000000500057306 */ /* 0x000e620000200c00 */
[----:B------:R-:W-:Y:S02]  /*0f40*/  IADD3 R22, PT, PT, R22, -0x80, RZ ;  /* 0xffffff8016167810 */ /* 0x000fe40007ffe0ff */
[----:B------:R-:W-:Y:S01]  /*0f50*/  IADD3 R23, PT, PT, R28, -0x80, RZ ;  /* 0xffffff801c177810 */ /* 0x000fe20007ffe0ff */
[----:B------:R-:W-:Y:S01]  /*0f60*/  FFMA.FTZ R28, R27, R34, R32 ;  /* 0x000000221b1c7223 */ /* 0x000fe20000010020 */
[----:B------:R-:W-:Y:S01]  /*0f70*/  LEA.HI R34, R9, 0xffffff80, RZ, 0x8 ;  /* 0xffffff8009227811 */ /* 0x000fe200078f40ff */
[----:B0-----:R-:W-:-:S02]  /*0f80*/  HADD2.F32 R9, -RZ, R21.H0_H0 ;  /* 0x20000015ff097230 */ /* 0x001fc40000004100 */
[----:B------:R-:W0:Y:S01]  /*0f90*/  I2F.F16 R33, R33 ;  /* 0x0000002100217306 */ /* 0x000e220000200c00 */
[----:B------:R-:W-:Y:S01]  /*0fa0*/  HADD2.F32 R21, -RZ, R29.H0_H0 ;  /* 0x2000001dff157230 */ /* 0x000fe20000004100 */
[----:B------:R-:W-:-:S04]  /*0fb0*/  LEA.HI R10, R10, 0xffffff80, RZ, 0x8 ;  /* 0xffffff800a0a7811 */ /* 0x000fc800078f40ff */
[----:B------:R-:W-:Y:S01]  /*0fc0*/  FFMA.FTZ R9, R9, R21, R26 ;  /* 0x0000001509097223 */ /* 0x000fe2000001001a */
[----:B-1----:R-:W-:Y:S01]  /*0fd0*/  HADD2.F32 R32, -RZ, R5.H0_H0 ;  /* 0x20000005ff207230 */ /* 0x002fe20000004100 */
[----:B------:R-:W1:Y:S01]  /*0fe0*/  I2F.F16 R31, R31 ;  /* 0x0000001f001f7306 */ /* 0x000e620000200c00 */
[----:B------:R-:W-:-:S03]  /*0ff0*/  LEA.HI R5, R8, 0xffffff80, RZ, 0x8 ;  /* 0xffffff8008057811 */ /* 0x000fc600078f40ff */
[----:B------:R-:W-:Y:S01]  /*1000*/  FFMA.FTZ R20, R27, R32, R20 ;  /* 0x000000201b147223 */ /* 0x000fe20000010014 */
[----:B0-----:R-:W-:-:S03]  /*1010*/  HADD2.F32 R32, -RZ, R33.H0_H0 ;  /* 0x20000021ff207230 */ /* 0x001fc60000004100 */
[----:B------:R-:W0:Y:S02]  /*1020*/  I2F.F16 R22, R22 ;  /* 0x0000001600167306 */ /* 0x000e240000200c00 */
[----:B------:R-:W-:Y:S02]  /*1030*/  FFMA.FTZ R32, R27, R32, R6 ;  /* 0x000000201b207223 */ /* 0x000fe40000010006 */
[----:B------:R-:W2:Y:S01]  /*1040*/  LDS.64 R26, [UR4+0x8] ;  /* 0x00000804ff1a7984 */ /* 0x000ea20008000a00 */
[----:B-1----:R-:W-:-:S03]  /*1050*/  HADD2.F32 R8, -RZ, R31.H0_H0 ;  /* 0x2000001fff087230 */ /* 0x002fc60000004100 */
[----:B------:R-:W1:Y:S02]  /*1060*/  I2F.F16 R23, R23 ;  /* 0x0000001700177306 */ /* 0x000e640000200c00 */
[----:B------:R-:W-:Y:S01]  /*1070*/  FFMA.FTZ R8, R21, R8, R28 ;  /* 0x0000000815087223 */ /* 0x000fe2000001001c */
[----:B0-----:R-:W-:-:S05]  /*1080*/  HADD2.F32 R22, -RZ, R22.H0_H0 ;  /* 0x20000016ff167230 */ /* 0x001fca0000004100 */
[----:B------:R-:W0:Y:S01]  /*1090*/  I2F.F16 R5, R5 ;  /* 0x0000000500057306 */ /* 0x000e220000200c00 */
[----:B------:R-:W-:Y:S01]  /*10a0*/  FFMA.FTZ R28, R21, R22, R20 ;  /* 0x00000016151c7223 */ /* 0x000fe20000010014 */
[----:B-1----:R-:W-:-:S06]  /*10b0*/  HADD2.F32 R23, -RZ, R23.H0_H0 ;  /* 0x20000017ff177230 */ /* 0x002fcc0000004100 */
[----:B------:R0:W1:Y:S01]  /*10c0*/  I2F.F16 R6, R34 ;  /* 0x0000002200067306 */ /* 0x0000620000200c00 */
[----:B------:R-:W-:Y:S02]  /*10d0*/  FFMA.FTZ R32, R21, R23, R32 ;  /* 0x0000001715207223 */ /* 0x000fe40000010020 */
[----:B------:R3:W5:Y:S01]  /*10e0*/  LDG.E.128.CONSTANT R20, desc[UR6][R40.64] ;  /* 0x0000000628147981 */ /* 0x000762000c1e9d00 */
[----:B------:R-:W-:-:S04]  /*10f0*/  LEA.HI R11, R11, 0xffffff80, RZ, 0x8 ;  /* 0xffffff800b0b7811 */ /* 0x000fc800078f40ff */
[----:B------:R-:W4:Y:S01]  /*1100*/  I2F.F16 R10, R10 ;  /* 0x0000000a000a7306 */ /* 0x000f220000200c00 */
[----:B------:R-:W-:Y:S01]  /*1110*/  LOP3.LUT R31, R12, 0xff, RZ, 0xc0, !PT ;  /* 0x000000ff0c1f7812 */ /* 0x000fe200078ec0ff */
[----:B------:R-:W-:-:S03]  /*1120*/  HADD2.F32 R29, -RZ, R29.H1_H1 ;  /* 0x3000001dff1d7230 */ /* 0x000fc60000004100 */
[----:B------:R-:W-:-:S03]  /*1130*/  IADD3 R31, PT, PT, R31, -0x80, RZ ;  /* 0xffffff801f1f7810 */ /* 0x000fc60007ffe0ff */
[----:B------:R-:W3:Y:S01]  /*1140*/  I2F.F16 R11, R11 ;  /* 0x0000000b000b7306 */ /* 0x000ee20000200c00 */
[----:B0-----:R-:W-:Y:S02]  /*1150*/  HADD2.F32 R34, -RZ, R5.H0_H0 ;  /* 0x20000005ff227230 */ /* 0x001fe40000004100 */
[----:B-1----:R-:W-:-:S03]  /*1160*/  HADD2.F32 R6, -RZ, R6.H0_H0 ;  /* 0x20000006ff067230 */ /* 0x002fc60000004100 */
[----:B------:R-:W-:Y:S02]  /*1170*/  FFMA.FTZ R9, R34, R29, R9 ;  /* 0x0000001d22097223 */ /* 0x000fe40000010009 */
[----:B------:R-:W0:Y:S01]  /*1180*/  I2F.F16 R31, R31 ;  /* 0x0000001f001f7306 */ /* 0x000e220000200c00 */
[----:B------:R-:W-:Y:S01]  /*1190*/  FFMA.FTZ R34, R29, R6, R8 ;  /* 0x000000061d227223 */ /* 0x000fe20000010008 */
[----:B----4-:R-:W-:Y:S01]  /*11a0*/  HADD2.F32 R10, -RZ, R10.H0_H0 ;  /* 0x2000000aff0a7230 */ /* 0x010fe20000004100 */
[----:B------:R-:W-:-:S04]  /*11b0*/  LOP3.LUT R6, R13, 0xff, RZ, 0xc0, !PT ;  /* 0x000000ff0d067812 */ /* 0x000fc800078ec0ff */
[----:B------:R-:W-:Y:S01]  /*11c0*/  IADD3 R6, PT, PT, R6, -0x80, RZ ;  /* 0xffffff8006067810 */ /* 0x000fe20007ffe0ff */
[----:B------:R-:W-:Y:S01]  /*11d0*/  FFMA.FTZ R28, R29, R10, R28 ;  /* 0x0000000a1d1c7223 */ /* 0x000fe2000001001c */
[----:B---3--:R-:W-:Y:S01]  /*11e0*/  HADD2.F32 R8, -RZ, R11.H0_H0 ;  /* 0x2000000bff087230 */ /* 0x008fe20000004100 */
[----:B------:R-:W-:-:S03]  /*11f0*/  LOP3.LUT R10, R14, 0xff, RZ, 0xc0, !PT ;  /* 0x000000ff0e0a7812 */ /* 0x000fc600078ec0ff */
[----:B------:R-:W1:Y:S01]  /*1200*/  I2F.F16 R6, R6 ;  /* 0x0000000600067306 */ /* 0x000e620000200c00 */
[----:B------:R-:W-:Y:S01]  /*1210*/  IADD3 R10, PT, PT, R10, -0x80, RZ ;  /* 0xffffff800a0a7810 */ /* 0x000fe20007ffe0ff */
[----:B------:R-:W-:Y:S01]  /*1220*/  FFMA.FTZ R8, R29, R8, R32 ;  /* 0x000000081d087223 */ /* 0x000fe20000010020 */
[----:B--2---:R-:W-:Y:S02]  /*1230*/  HADD2.F32 R29, -RZ, R26.H0_H0 ;  /* 0x2000001aff1d7230 */ /* 0x004fe40000004100 */
[----:B0-----:R-:W-:Y:S01]  /*1240*/  HADD2.F32 R32, -RZ, R31.H0_H0 ;  /* 0x2000001fff207230 */ /* 0x001fe20000004100 */
[----:B------:R-:W-:Y:S02]  /*1250*/  LOP3.LUT R11, R15, 0xff, RZ, 0xc0, !PT ;  /* 0x000000ff0f0b7812 */ /* 0x000fe400078ec0ff */
[----:B------:R-:W0:Y:S02]  /*1260*/  I2F.F16 R10, R10 ;  /* 0x0000000a000a7306 */ /* 0x000e240000200c00 */
[----:B------:R-:W-:Y:S01]  /*1270*/  FFMA.FTZ R32, R32, R29, R9 ;  /* 0x0000001d20207223 */ /* 0x000fe20000010009 */
[----:B------:R-:W-:-:S02]  /*1280*/  SHF.R.U32.HI R9, RZ, 0x8, R12 ;  /* 0x00000008ff097819 */ /* 0x000fc4000001160c */
[----:B------:R-:W-:Y:S02]  /*1290*/  IADD3 R33, PT, PT, R11, -0x80, RZ ;  /* 0xffffff800b217810 */ /* 0x000fe40007ffe0ff */
[----:B------:R-:W-:Y:S02]  /*12a0*/  LOP3.LUT R11, R9, 0xff, RZ, 0xc0, !PT ;  /* 0x000000ff090b7812 */ /* 0x000fe400078ec0ff */
[----:B------:R-:W2:Y:S01]  /*12b0*/  I2F.F16 R9, R33 ;  /* 0x0000002100097306 */ /* 0x000ea20000200c00 */
[----:B------:R-:W-:Y:S01]  /*12c0*/  LEA.HI R5, R12, 0xffffff80, RZ, 0x8 ;  /* 0xffffff800c057811 */ /* 0x000fe200078f40ff */
[----:B-1----:R-:W-:Y:S01]  /*12d0*/  HADD2.F32 R31, -RZ, R6.H0_H0 ;  /* 0x20000006ff1f7230 */ /* 0x002fe20000004100 */
[----:B------:R-:W-:Y:S02]  /*12e0*/  SHF.R.U32.HI R12, RZ, 0x10, R12 ;  /* 0x00000010ff0c7819 */ /* 0x000fe4000001160c */
[----:B------:R-:W-:Y:S01]  /*12f0*/  IADD3 R6, PT, PT, R11, -0x80, RZ ;  /* 0xffffff800b067810 */ /* 0x000fe20007ffe0ff */
[----:B0-----:R-:W-:-:S02]  /*1300*/  HADD2.F32 R10, -RZ, R10.H0_H0 ;  /* 0x2000000aff0a7230 */ /* 0x001fc40000004100 */
[C---:B------:R-:W-:Y:S01]  /*1310*/  FFMA.FTZ R34, R29.reuse, R31, R34 ;  /* 0x0000001f1d227223 */ /* 0x040fe20000010022 */
[----:B------:R-:W-:Y:S02]  /*1320*/  LOP3.LUT R12, R12, 0xff, RZ, 0xc0, !PT ;  /* 0x000000ff0c0c7812 */ /* 0x000fe400078ec0ff */
[--C-:B------:R-:W-:Y:S01]  /*1330*/  SHF.R.U32.HI R31, RZ, 0x8, R13.reuse ;  /* 0x00000008ff1f7819 */ /* 0x100fe2000001160d */
[----:B------:R-:W0:Y:S01]  /*1340*/  I2F.F16 R6, R6 ;  /* 0x0000000600067306 */ /* 0x000e220000200c00 */
[----:B------:R-:W-:Y:S01]  /*1350*/  IADD3 R11, PT, PT, R12, -0x80, RZ ;  /* 0xffffff800c0b7810 */ /* 0x000fe20007ffe0ff */
[----:B------:R-:W-:Y:S01]  /*1360*/  FFMA.FTZ R12, R29, R10, R28 ;  /* 0x0000000a1d0c7223 */ /* 0x000fe2000001001c */
[----:B------:R-:W-:Y:S02]  /*1370*/  LOP3.LUT R31, R31, 0xff, RZ, 0xc0, !PT ;  /* 0x000000ff1f1f7812 */ /* 0x000fe400078ec0ff */
[----:B------:R-:W-:Y:S01]  /*1380*/  SHF.R.U32.HI R28, RZ, 0x10, R13 ;  /* 0x00000010ff1c7819 */ /* 0x000fe2000001160d */
[----:B--2---:R-:W-:Y:S01]  /*1390*/  HADD2.F32 R9, -RZ, R9.H0_H0 ;  /* 0x20000009ff097230 */ /* 0x004fe20000004100 */
[----:B------:R-:W-:-:S02]  /*13a0*/  IADD3 R10, PT, PT, R31, -0x80, RZ ;  /* 0xffffff801f0a7810 */ /* 0x000fc40007ffe0ff */
[----:B------:R-:W-:Y:S02]  /*13b0*/  LOP3.LUT R28, R28, 0xff, RZ, 0xc0, !PT ;  /* 0x000000ff1c1c7812 */ /* 0x000fe400078ec0ff */
[----:B------:R-:W-:Y:S01]  /*13c0*/  SHF.R.U32.HI R31, RZ, 0x8, R14 ;  /* 0x00000008ff1f7819 */ /* 0x000fe2000001160e */
[----:B------:R-:W-:Y:S01]  /*13d0*/  FFMA.FTZ R8, R29, R9, R8 ;  /* 0x000000091d087223 */ /* 0x000fe20000010008 */
[----:B------:R-:W-:Y:S02]  /*13e0*/  IADD3 R29, PT, PT, R28, -0x80, RZ ;  /* 0xffffff801c1d7810 */ /* 0x000fe40007ffe0ff */
[----:B------:R-:W-:Y:S02]  /*13f0*/  LOP3.LUT R31, R31, 0xff, RZ, 0xc0, !PT ;  /* 0x000000ff1f1f7812 */ /* 0x000fe400078ec0ff */
[----:B------:R-:W-:Y:S01]  /*1400*/  SHF.R.U32.HI R28, RZ, 0x8, R15 ;  /* 0x00000008ff1c7819 */ /* 0x000fe2000001160f */
[----:B------:R-:W-:Y:S02]  /*1410*/  HADD2.F32 R9, -RZ, R26.H1_H1 ;  /* 0x3000001aff097230 */ /* 0x000fe40000004100 */
[----:B0-----:R-:W-:Y:S01]  /*1420*/  HADD2.F32 R33, -RZ, R6.H0_H0 ;  /* 0x20000006ff217230 */ /* 0x001fe20000004100 */
[----:B------:R-:W-:-:S02]  /*1430*/  IADD3 R6, PT, PT, R31, -0x80, RZ ;  /* 0xffffff801f067810 */ /* 0x000fc40007ffe0ff */
[----:B------:R-:W-:Y:S01]  /*1440*/  LOP3.LUT R31, R28, 0xff, RZ, 0xc0, !PT ;  /* 0x000000ff1c1f7812 */ /* 0x000fe200078ec0ff */
[----:B------:R-:W0:Y:S01]  /*1450*/  I2F.F16 R10, R10 ;  /* 0x0000000a000a7306 */ /* 0x000e220000200c00 */
[----:B------:R-:W-:Y:S01]  /*1460*/  SHF.R.U32.HI R28, RZ, 0x10, R14 ;  /* 0x00000010ff1c7819 */ /* 0x000fe2000001160e */
[----:B------:R-:W-:Y:S01]  /*1470*/  FFMA.FTZ R32, R33, R9, R32 ;  /* 0x0000000921207223 */ /* 0x000fe20000010020 */
[----:B------:R-:W-:Y:S02]  /*1480*/  IADD3 R33, PT, PT, R31, -0x80, RZ ;  /* 0xffffff801f217810 */ /* 0x000fe40007ffe0ff */
[----:B------:R-:W-:-:S03]  /*1490*/  LOP3.LUT R31, R28, 0xff, RZ, 0xc0, !PT ;  /* 0x000000ff1c1f7812 */ /* 0x000fc600078ec0ff */
[----:B------:R1:W-:Y:S02]  /*14a0*/  I2F.F16 R26, R29 ;  /* 0x0000001d001a7306 */ /* 0x0003e40000200c00 */
[----:B-1----:R-:W-:Y:S02]  /*14b0*/  IADD3 R29, PT, PT, R31, -0x80, RZ ;  /* 0xffffff801f1d7810 */ /* 0x002fe40007ffe0ff */
[----:B------:R-:W-:Y:S01]  /*14c0*/  SHF.R.U32.HI R31, RZ, 0x10, R15 ;  /* 0x00000010ff1f7819 */ /* 0x000fe2000001160f */
[----:B0-----:R-:W-:-:S03]  /*14d0*/  HADD2.F32 R35, -RZ, R10.H0_H0 ;  /* 0x2000000aff237230 */ /* 0x001fc60000004100 */
[----:B------:R-:W-:Y:S01]  /*14e0*/  LOP3.LUT R31, R31, 0xff, RZ, 0xc0, !PT ;  /* 0x000000ff1f1f7812 */ /* 0x000fe200078ec0ff */
[----:B------:R-:W0:Y:S03]  /*14f0*/  I2F.F16 R6, R6 ;  /* 0x0000000600067306 */ /* 0x000e260000200c00 */
[----:B------:R-:W-:-:S05]  /*1500*/  IADD3 R10, PT, PT, R31, -0x80, RZ ;  /* 0xffffff801f0a7810 */ /* 0x000fca0007ffe0ff */
[----:B------:R-:W1:Y:S08]  /*1510*/  I2F.F16 R28, R33 ;  /* 0x00000021001c7306 */ /* 0x000e700000200c00 */
[----:B------:R-:W2:Y:S08]  /*1520*/  I2F.F16 R11, R11 ;  /* 0x0000000b000b7306 */ /* 0x000eb00000200c00 */
[----:B------:R-:W3:Y:S08]  /*1530*/  I2F.F16 R29, R29 ;  /* 0x0000001d001d7306 */ /* 0x000ef00000200c00 */
[----:B------:R-:W4:Y:S01]  /*1540*/  I2F.F16 R10, R10 ;  /* 0x0000000a000a7306 */ /* 0x000f220000200c00 */
[----:B0-----:R-:W-:-:S02]  /*1550*/  HADD2.F32 R31, -RZ, R6.H0_H0 ;  /* 0x20000006ff1f7230 */ /* 0x001fc40000004100 */
[----:B-1----:R-:W-:Y:S02]  /*1560*/  HADD2.F32 R33, -RZ, R28.H0_H0 ;  /* 0x2000001cff217230 */ /* 0x002fe40000004100 */
[----:B------:R-:W-:Y:S01]  /*1570*/  FFMA.FTZ R34, R9, R35, R34 ;  /* 0x0000002309227223 */ /* 0x000fe20000010022 */
[----:B------:R-:W-:Y:S01]  /*1580*/  LEA.HI R35, R15, 0xffffff80, RZ, 0x8 ;  /* 0xffffff800f237811 */ /* 0x000fe200078f40ff */
[C---:B------:R-:W-:Y:S01]  /*1590*/  FFMA.FTZ R12, R9.reuse, R31, R12 ;  /* 0x0000001f090c7223 */ /* 0x040fe2000001000c */
[----:B--2---:R-:W-:Y:S02]  /*15a0*/  HADD2.F32 R11, -RZ, R11.H0_H0 ;  /* 0x2000000bff0b7230 */ /* 0x004fe40000004100 */
[----:B------:R-:W-:Y:S01]  /*15b0*/  FFMA.FTZ R8, R9, R33, R8 ;  /* 0x0000002109087223 */ /* 0x000fe20000010008 */
[----:B------:R-:W-:Y:S02]  /*15c0*/  HADD2.F32 R9, -RZ, R27.H0_H0 ;  /* 0x2000001bff097230 */ /* 0x000fe40000004100 */
[----:B------:R-:W-:-:S02]  /*15d0*/  HADD2.F32 R26, -RZ, R26.H0_H0 ;  /* 0x2000001aff1a7230 */ /* 0x000fc40000004100 */
[----:B---3--:R-:W-:Y:S02]  /*15e0*/  HADD2.F32 R31, -RZ, R29.H0_H0 ;  /* 0x2000001dff1f7230 */ /* 0x008fe40000004100 */
[----:B----4-:R-:W-:Y:S02]  /*15f0*/  HADD2.F32 R15, -RZ, R10.H0_H0 ;  /* 0x2000000aff0f7230 */ /* 0x010fe40000004100 */
[----:B------:R-:W-:-:S04]  /*1600*/  IMAD.WIDE R40, R7, 0x4, R40 ;  /* 0x0000000407287825 */ /* 0x000fc800078e0228 */
[----:B------:R-:W-:Y:S01]  /*1610*/  FFMA.FTZ R29, R11, R9, R32 ;  /* 0x000000090b1d7223 */ /* 0x000fe20000010020 */
[C---:B------:R-:W-:Y:S01]  /*1620*/  FFMA.FTZ R33, R9.reuse, R26, R34 ;  /* 0x0000001a09217223 */ /* 0x040fe20000010022 */
[C---:B------:R-:W-:Y:S01]  /*1630*/  FFMA.FTZ R31, R9.reuse, R31, R12 ;  /* 0x0000001f091f7223 */ /* 0x040fe2000001000c */
[----:B------:R-:W-:Y:S02]  /*1640*/  FFMA.FTZ R15, R9, R15, R8 ;  /* 0x0000000f090f7223 */ /* 0x000fe40000010008 */
[----:B------:R-:W2:Y:S01]  /*1650*/  LDG.E.128.CONSTANT R8, desc[UR6][R40.64] ;  /* 0x0000000628087981 */ /* 0x000ea2000c1e9d00 */
[----:B------:R-:W-:Y:S02]  /*1660*/  LEA.HI R13, R13, 0xffffff80, RZ, 0x8 ;  /* 0xffffff800d0d7811 */ /* 0x000fe400078f40ff */
[----:B------:R-:W-:Y:S01]  /*1670*/  LOP3.LUT R12, R16, 0xff, RZ, 0xc0, !PT ;  /* 0x000000ff100c7812 */ /* 0x000fe200078ec0ff */
[----:B------:R-:W0:Y:S01]  /*1680*/  I2F.F16 R5, R5 ;  /* 0x0000000500057306 */ /* 0x000e220000200c00 */
[----:B------:R-:W-:-:S02]  /*1690*/  LEA.HI R28, R14, 0xffffff80, RZ, 0x8 ;  /* 0xffffff800e1c7811 */ /* 0x000fc400078f40ff */
[----:B------:R-:W-:-:S05]  /*16a0*/  IADD3 R14, PT, PT, R12, -0x80, RZ ;  /* 0xffffff800c0e7810 */ /* 0x000fca0007ffe0ff */
[----:B------:R1:W3:Y:S02]  /*16b0*/  I2F.F16 R6, R13 ;  /* 0x0000000d00067306 */ /* 0x0002e40000200c00 */
[----:B-1----:R-:W1:Y:S01]  /*16c0*/  LDS.64 R12, [UR4+0x10] ;  /* 0x00001004ff0c7984 */ /* 0x002e620008000a00 */
[----:B------:R-:W-:Y:S01]  /*16d0*/  HADD2.F32 R34, -RZ, R27.H1_H1 ;  /* 0x3000001bff227230 */ /* 0x000fe20000004100 */
[----:B------:R-:W-:Y:S01]  /*16e0*/  LOP3.LUT R26, R17, 0xff, RZ, 0xc0, !PT ;  /* 0x000000ff111a7812 */ /* 0x000fe200078ec0ff */
[----:B0-----:R-:W-:Y:S01]  /*16f0*/  HADD2.F32 R32, -RZ, R5.H0_H0 ;  /* 0x20000005ff207230 */ /* 0x001fe20000004100 */
[----:B------:R-:W-:Y:S02]  /*1700*/  LOP3.LUT R27, R18, 0xff, RZ, 0xc0, !PT ;  /* 0x000000ff121b7812 */ /* 0x000fe400078ec0ff */
[----:B------:R-:W-:Y:S01]  /*1710*/  LOP3.LUT R5, R19, 0xff, RZ, 0xc0, !PT ;  /* 0x000000ff13057812 */ /* 0x000fe200078ec0ff */
[----:B------:R-:W0:Y:S01]  /*1720*/  I2F.F16 R28, R28 ;  /* 0x0000001c001c7306 */ /* 0x000e220000200c00 */
[----:B------:R-:W-:Y:S01]  /*1730*/  IADD3 R26, PT, PT, R26, -0x80, RZ ;  /* 0xffffff801a1a7810 */ /* 0x000fe20007ffe0ff */
[----:B------:R-:W-:Y:S01]  /*1740*/  FFMA.FTZ R29, R32, R34, R29 ;  /* 0x00000022201d7223 */ /* 0x000fe2000001001d */
[----:B------:R-:W-:-:S02]  /*1750*/  IADD3 R27, PT, PT, R27, -0x80, RZ ;  /* 0xffffff801b1b7810 */ /* 0x000fc40007ffe0ff */
[----:B------:R-:W-:-:S03]  /*1760*/  IADD3 R32, PT, PT, R5, -0x80, RZ ;  /* 0xffffff8005207810 */ /* 0x000fc60007ffe0ff */
[----:B------:R-:W4:Y:S08]  /*1770*/  I2F.F16 R35, R35 ;  /* 0x0000002300237306 */ /* 0x000f300000200c00 */
[----:B------:R-:W1:Y:S08]  /*1780*/  I2F.F16 R14, R14 ;  /* 0x0000000e000e7306 */ /* 0x000e700000200c00 */
[----:B------:R-:W1:Y:S01]  /*1790*/  I2F.F16 R26, R26 ;  /* 0x0000001a001a7306 */ /* 0x000e620000200c00 */
[----:B---3--:R-:W-:-:S07]  /*17a0*/  HADD2.F32 R6, -RZ, R6.H0_H0 ;  /* 0x20000006ff067230 */ /* 0x008fce0000004100 */
[----:B------:R-:W3:Y:S08]  /*17b0*/  I2F.F16 R27, R27 ;  /* 0x0000001b001b7306 */ /* 0x000ef00000200c00 */
[----:B------:R-:W3:Y:S01]  /*17c0*/  I2F.F16 R32, R32 ;  /* 0x0000002000207306 */ /* 0x000ee20000200c00 */
[----:B0-----:R-:W-:Y:S02]  /*17d0*/  HADD2.F32 R36, -RZ, R28.H0_H0 ;  /* 0x2000001cff247230 */ /* 0x001fe40000004100 */
[----:B----4-:R-:W-:-:S02]  /*17e0*/  HADD2.F32 R38, -RZ, R35.H0_H0 ;  /* 0x20000023ff267230 */ /* 0x010fc40000004100 */
[C---:B------:R-:W-:Y:S01]  /*17f0*/  FFMA.FTZ R28, R34.reuse, R6, R33 ;  /* 0x00000006221c7223 */ /* 0x040fe20000010021 */
[----:B-1----:R-:W-:Y:S02]  /*1800*/  HADD2.F32 R14, -RZ, R14.H0_H0 ;  /* 0x2000000eff0e7230 */ /* 0x002fe40000004100 */
[C---:B------:R-:W-:Y:S01]  /*1810*/  FFMA.FTZ R6, R34.reuse, R36, R31 ;  /* 0x0000002422067223 */ /* 0x040fe2000001001f */
[----:B------:R-:W-:Y:S01]  /*1820*/  FFMA.FTZ R5, R34, R38, R15 ;  /* 0x0000002622057223 */ /* 0x000fe2000001000f */
[----:B------:R-:W-:Y:S02]  /*1830*/  HADD2.F32 R15, -RZ, R12.H0_H0 ;  /* 0x2000000cff0f7230 */ /* 0x000fe40000004100 */
[----:B------:R-:W-:Y:S02]  /*1840*/  HADD2.F32 R34, -RZ, R26.H0_H0 ;  /* 0x2000001aff227230 */ /* 0x000fe40000004100 */
[----:B---3--:R-:W-:Y:S02]  /*1850*/  HADD2.F32 R26, -RZ, R27.H0_H0 ;  /* 0x2000001bff1a7230 */ /* 0x008fe40000004100 */
[----:B------:R-:W-:-:S02]  /*1860*/  HADD2.F32 R32, -RZ, R32.H0_H0 ;  /* 0x20000020ff207230 */ /* 0x000fc40000004100 */
        /* <DEDUP_REMOVED lines=35> */
[----:B------:R-:W-:Y:S02]  /*1aa0*/  SHF.R.U32.HI R33, RZ, 0x10, R19 ;  /* 0x00000010ff217819 */ /* 0x000fe40000011613 */
        /* <DEDUP_REMOVED lines=18> */
[----:B------:R-:W-:Y:S01]  /*1bd0*/  FFMA.FTZ R16, R31, R37, R32 ;  /* 0x000000251f107223 */ /* 0x000fe20000010020 */
[----:B------:R-:W0:Y:S01]  /*1be0*/  LDS.64 R26, [UR4+0x18] ;  /* 0x00001804ff1a7984 */ /* 0x000e220008000a00 */
[----:B------:R-:W-:Y:S01]  /*1bf0*/  LEA.HI R31, R17, 0xffffff80, RZ, 0x8 ;  /* 0xffffff80111f7811 */ /* 0x000fe200078f40ff */
[----:B------:R-:W1:Y:S01]  /*1c00*/  I2F.F16 R33, R34 ;  /* 0x0000002200217306 */ /* 0x000e620000200c00 */
[----:B------:R-:W-:-:S02]  /*1c10*/  LEA.HI R19, R19, 0xffffff80, RZ, 0x8 ;  /* 0xffffff8013137811 */ /* 0x000fc400078f40ff */
[----:B------:R-:W-:-:S05]  /*1c20*/  LEA.HI R17, R18, 0xffffff80, RZ, 0x8 ;  /* 0xffffff8012117811 */ /* 0x000fca00078f40ff */
[----:B------:R-:W3:Y:S01]  /*1c30*/  I2F.F16 R31, R31 ;  /* 0x0000001f001f7306 */ /* 0x000ee20000200c00 */
[----:B------:R-:W-:-:S07]  /*1c40*/  LOP3.LUT R18, R20, 0xff, RZ, 0xc0, !PT ;  /* 0x000000ff14127812 */ /* 0x000fce00078ec0ff */
[----:B------:R-:W4:Y:S01]  /*1c50*/  I2F.F16 R19, R19 ;  /* 0x0000001300137306 */ /* 0x000f220000200c00 */
[----:B------:R-:W-:Y:S01]  /*1c60*/  HADD2.F32 R13, -RZ, R13.H1_H1 ;  /* 0x3000000dff0d7230 */ /* 0x000fe20000004100 */
[----:B------:R-:W-:Y:S01]  /*1c70*/  IADD3 R18, PT, PT, R18, -0x80, RZ ;  /* 0xffffff8012127810 */ /* 0x000fe20007ffe0ff */
[----:B-1----:R-:W-:-:S05]  /*1c80*/  HADD2.F32 R33, -RZ, R33.H0_H0 ;  /* 0x20000021ff217230 */ /* 0x002fca0000004100 */
[----:B------:R-:W1:Y:S01]  /*1c90*/  I2F.F16 R17, R17 ;  /* 0x0000001100117306 */ /* 0x000e620000200c00 */
[----:B---3--:R-:W-:Y:S01]  /*1ca0*/  HADD2.F32 R32, -RZ, R31.H0_H0 ;  /* 0x2000001fff207230 */ /* 0x008fe20000004100 */
[----:B------:R-:W-:Y:S01]  /*1cb0*/  LOP3.LUT R31, R21, 0xff, RZ, 0xc0, !PT ;  /* 0x000000ff151f7812 */ /* 0x000fe200078ec0ff */
[----:B------:R-:W-:-:S03]  /*1cc0*/  FFMA.FTZ R14, R33, R13, R14 ;  /* 0x0000000d210e7223 */ /* 0x000fc6000001000e */
[----:B------:R-:W-:Y:S01]  /*1cd0*/  IADD3 R31, PT, PT, R31, -0x80, RZ ;  /* 0xffffff801f1f7810 */ /* 0x000fe20007ffe0ff */
[----:B----4-:R-:W-:Y:S01]  /*1ce0*/  HADD2.F32 R33, -RZ, R19.H0_H0 ;  /* 0x20000013ff217230 */ /* 0x010fe20000004100 */
[----:B------:R-:W3:Y:S01]  /*1cf0*/  I2F.F16 R18, R18 ;  /* 0x0000001200127306 */ /* 0x000ee20000200c00 */
[----:B------:R-:W-:Y:S01]  /*1d00*/  LOP3.LUT R19, R22, 0xff, RZ, 0xc0, !PT ;  /* 0x000000ff16137812 */ /* 0x000fe200078ec0ff */
[----:B------:R-:W-:-:S03]  /*1d10*/  FFMA.FTZ R12, R13, R32, R12 ;  /* 0x000000200d0c7223 */ /* 0x000fc6000001000c */
[----:B------:R-:W-:Y:S01]  /*1d20*/  IADD3 R19, PT, PT, R19, -0x80, RZ ;  /* 0xffffff8013137810 */ /* 0x000fe20007ffe0ff */
[----:B-1----:R-:W-:Y:S02]  /*1d30*/  HADD2.F32 R32, -RZ, R17.H0_H0 ;  /* 0x20000011ff207230 */ /* 0x002fe40000004100 */
[----:B------:R-:W1:Y:S03]  /*1d40*/  I2F.F16 R17, R31 ;  /* 0x0000001f00117306 */ /* 0x000e660000200c00 */
[C---:B------:R-:W-:Y:S01]  /*1d50*/  FFMA.FTZ R15, R13.reuse, R32, R15 ;  /* 0x000000200d0f7223 */ /* 0x040fe2000001000f */
[----:B------:R-:W-:-:S04]  /*1d60*/  FFMA.FTZ R13, R13, R33, R16 ;  /* 0x000000210d0d7223 */ /* 0x000fc80000010010 */
[----:B------:R-:W4:Y:S01]  /*1d70*/  I2F.F16 R19, R19 ;  /* 0x0000001300137306 */ /* 0x000f220000200c00 */
[----:B0-----:R-:W-:Y:S01]  /*1d80*/  HADD2.F32 R32, -RZ, R26.H0_H0 ;  /* 0x2000001aff207230 */ /* 0x001fe20000004100 */
[----:B------:R-:W-:Y:S01]  /*1d90*/  LOP3.LUT R16, R23, 0xff, RZ, 0xc0, !PT ;  /* 0x000000ff17107812 */ /* 0x000fe200078ec0ff */
[----:B---3--:R-:W-:Y:S01]  /*1da0*/  HADD2.F32 R33, -RZ, R18.H0_H0 ;  /* 0x20000012ff217230 */ /* 0x008fe20000004100 */
[----:B------:R-:W-:Y:S02]  /*1db0*/  SHF.R.U32.HI R18, RZ, 0x8, R20 ;  /* 0x00000008ff127819 */ /* 0x000fe40000011614 */
[----:B------:R-:W-:Y:S01]  /*1dc0*/  IADD3 R35, PT, PT, R16, -0x80, RZ ;  /* 0xffffff8010237810 */ /* 0x000fe20007ffe0ff */
[----:B-1----:R-:W-:Y:S02]  /*1dd0*/  HADD2.F32 R17, -RZ, R17.H0_H0 ;  /* 0x20000011ff117230 */ /* 0x002fe40000004100 */
[----:B------:R-:W-:Y:S01]  /*1de0*/  FFMA.FTZ R16, R33, R32, R14 ;  /* 0x0000002021107223 */ /* 0x000fe2000001000e */
[----:B------:R-:W-:-:S02]  /*1df0*/  LOP3.LUT R14, R18, 0xff, RZ, 0xc0, !PT ;  /* 0x000000ff120e7812 */ /* 0x000fc400078ec0ff */
[----:B------:R-:W-:Y:S01]  /*1e00*/  SHF.R.U32.HI R31, RZ, 0x8, R21 ;  /* 0x00000008ff1f7819 */ /* 0x000fe20000011615 */
[----:B------:R-:W-:Y:S01]  /*1e10*/  FFMA.FTZ R12, R32, R17, R12 ;  /* 0x00000011200c7223 */ /* 0x000fe2000001000c */
[----:B------:R-:W-:Y:S02]  /*1e20*/  IADD3 R33, PT, PT, R14, -0x80, RZ ;  /* 0xffffff800e217810 */ /* 0x000fe40007ffe0ff */
[----:B------:R-:W-:Y:S01]  /*1e30*/  SHF.R.U32.HI R14, RZ, 0x8, R22 ;  /* 0x00000008ff0e7819 */ /* 0x000fe20000011616 */
[----:B----4-:R-:W-:Y:S01]  /*1e40*/  HADD2.F32 R17, -RZ, R19.H0_H0 ;  /* 0x20000013ff117230 */ /* 0x010fe20000004100 */
[----:B------:R-:W-:Y:S02]  /*1e50*/  LOP3.LUT R31, R31, 0xff, RZ, 0xc0, !PT ;  /* 0x000000ff1f1f7812 */ /* 0x000fe400078ec0ff */
[----:B------:R-:W-:Y:S02]  /*1e60*/  LOP3.LUT R14, R14, 0xff, RZ, 0xc0, !PT ;  /* 0x000000ff0e0e7812 */ /* 0x000fe400078ec0ff */
[----:B------:R-:W-:Y:S01]  /*1e70*/  FFMA.FTZ R17, R32, R17, R15 ;  /* 0x0000001120117223 */ /* 0x000fe2000001000f */
[----:B------:R-:W-:Y:S01]  /*1e80*/  SHF.R.U32.HI R15, RZ, 0x8, R23 ;  /* 0x00000008ff0f7819 */ /* 0x000fe20000011617 */
[----:B------:R-:W0:Y:S01]  /*1e90*/  I2F.F16 R18, R35 ;  /* 0x0000002300127306 */ /* 0x000e220000200c00 */
[----:B------:R-:W-:-:S02]  /*1ea0*/  IADD3 R34, PT, PT, R31, -0x80, RZ ;  /* 0xffffff801f227810 */ /* 0x000fc40007ffe0ff */
[----:B------:R-:W-:Y:S02]  /*1eb0*/  IADD3 R14, PT, PT, R14, -0x80, RZ ;  /* 0xffffff800e0e7810 */ /* 0x000fe40007ffe0ff */
[----:B------:R-:W-:-:S03]  /*1ec0*/  LOP3.LUT R15, R15, 0xff, RZ, 0xc0, !PT ;  /* 0x000000ff0f0f7812 */ /* 0x000fc600078ec0ff */
[----:B------:R-:W1:Y:S01]  /*1ed0*/  I2F.F16 R34, R34 ;  /* 0x0000002200227306 */ /* 0x000e620000200c00 */
[----:B------:R-:W-:-:S07]  /*1ee0*/  IADD3 R19, PT, PT, R15, -0x80, RZ ;  /* 0xffffff800f137810 */ /* 0x000fce0007ffe0ff */
        /* <DEDUP_REMOVED lines=10> */
[----:B------:R-:W-:Y:S01]  /*1f90*/  FFMA.FTZ R17, R31, R32, R17 ;  /* 0x000000201f117223 */ /* 0x000fe20000010011 */
[----:B0-----:R-:W-:Y:S01]  /*1fa0*/  HADD2.F32 R33, -RZ, R33.H0_H0 ;  /* 0x20000021ff217230 */ /* 0x001fe20000004100 */
[----:B------:R0:W3:Y:S01]  /*1fb0*/  LDG.E.128.CONSTANT R12, desc[UR6][R34.64] ;  /* 0x00000006220c7981 */ /* 0x0000e2000c1e9d00 */
[----:B----4-:R-:W-:Y:S01]  /*1fc0*/  HADD2.F32 R32, -RZ, R19.H0_H0 ;  /* 0x20000013ff207230 */ /* 0x010fe20000004100 */
[----:B------:R-:W-:Y:S02]  /*1fd0*/  SHF.R.U32.HI R19, RZ, 0x10, R20 ;  /* 0x00000010ff137819 */ /* 0x000fe40000011614 */
[----:B------:R-:W-:Y:S01]  /*1fe0*/  FFMA.FTZ R16, R33, R31, R16 ;  /* 0x0000001f21107223 */ /* 0x000fe20000010010 */
[----:B------:R-:W-:Y:S01]  /*1ff0*/  LEA.HI R33, R20, 0xffffff80, RZ, 0x8 ;  /* 0xffffff8014217811 */ /* 0x000fe200078f40ff */
[----:B------:R-:W-:Y:S01]  /*2000*/  FFMA.FTZ R20, R31, R32, R18 ;  /* 0x000000201f147223 */ /* 0x000fe20000010012 */
[----:B------:R-:W-:-:S02]  /*2010*/  LOP3.LUT R19, R19, 0xff, RZ, 0xc0, !PT ;  /* 0x000000ff13137812 */ /* 0x000fc400078ec0ff */
[----:B------:R-:W-:Y:S02]  /*2020*/  SHF.R.U32.HI R32, RZ, 0x10, R21 ;  /* 0x00000010ff207819 */ /* 0x000fe40000011615 */
[----:B------:R-:W-:Y:S02]  /*2030*/  IADD3 R31, PT, PT, R19, -0x80, RZ ;  /* 0xffffff80131f7810 */ /* 0x000fe40007ffe0ff */
[----:B------:R-:W-:Y:S02]  /*2040*/  LOP3.LUT R32, R32, 0xff, RZ, 0xc0, !PT ;  /* 0x000000ff20207812 */ /* 0x000fe400078ec0ff */
[----:B------:R-:W-:Y:S02]  /*2050*/  SHF.R.U32.HI R19, RZ, 0x10, R22 ;  /* 0x00000010ff137819 */ /* 0x000fe40000011616 */
[----:B------:R-:W-:Y:S02]  /*2060*/  SHF.R.U32.HI R36, RZ, 0x10, R23 ;  /* 0x00000010ff247819 */ /* 0x000fe40000011617 */
[----:B------:R-:W-:-:S02]  /*2070*/  IADD3 R32, PT, PT, R32, -0x80, RZ ;  /* 0xffffff8020207810 */ /* 0x000fc40007ffe0ff */
[----:B------:R-:W-:Y:S02]  /*2080*/  LOP3.LUT R19, R19, 0xff, RZ, 0xc0, !PT ;  /* 0x000000ff13137812 */ /* 0x000fe400078ec0ff */
[----:B------:R-:W-:Y:S01]  /*2090*/  LOP3.LUT R36, R36, 0xff, RZ, 0xc0, !PT ;  /* 0x000000ff24247812 */ /* 0x000fe200078ec0ff */
[----:B------:R-:W1:Y:S01]  /*20a0*/  I2F.F16 R31, R31 ;  /* 0x0000001f001f7306 */ /* 0x000e620000200c00 */
[----:B------:R-:W-:Y:S02]  /*20b0*/  IADD3 R37, PT, PT, R19, -0x80, RZ ;  /* 0xffffff8013257810 */ /* 0x000fe40007ffe0ff */
        /* <DEDUP_REMOVED lines=10> */
[----:B------:R-:W-:Y:S01]  /*2160*/  LEA.HI R36, R21, 0xffffff80, RZ, 0x8 ;  /* 0xffffff8015247811 */ /* 0x000fe200078f40ff */
[----:B------:R-:W1:Y:S01]  /*2170*/  I2F.F16 R22, R22 ;  /* 0x0000001600167306 */ /* 0x000e620000200c00 */
[----:B------:R-:W-:Y:S01]  /*2180*/  FFMA.FTZ R26, R31, R32, R26 ;  /* 0x000000201f1a7223 */ /* 0x000fe2000001001a */
[----:B------:R-:W-:Y:S02]  /*2190*/  HADD2.F32 R32, -RZ, R27.H1_H1 ;  /* 0x3000001bff207230 */ /* 0x000fe40000004100 */
[----:B------:R-:W-:Y:S01]  /*21a0*/  FFMA.FTZ R21, R39, R31, R16 ;  /* 0x0000001f27157223 */ /* 0x000fe20000010010 */
[----:B--2---:R-:W-:Y:S01]  /*21b0*/  LOP3.LUT R27, R8, 0xff, RZ, 0xc0, !PT ;  /* 0x000000ff081b7812 */ /* 0x004fe200078ec0ff */
[----:B0-----:R-:W-:Y:S01]  /*21c0*/  HADD2.F32 R33, -RZ, R19.H0_H0 ;  /* 0x20000013ff217230 */ /* 0x001fe20000004100 */
[----:B------:R-:W-:Y:S01]  /*21d0*/  LEA.HI R23, R23, 0xffffff80, RZ, 0x8 ;  /* 0xffffff8017177811 */ /* 0x000fe200078f40ff */
[----:B------:R-:W-:-:S02]  /*21e0*/  HADD2.F32 R18, -RZ, R18.H0_H0 ;  /* 0x20000012ff127230 */ /* 0x000fc40000004100 */
[C---:B------:R-:W-:Y:S01]  /*21f0*/  FFMA.FTZ R17, R31.reuse, R38, R17 ;  /* 0x000000261f117223 */ /* 0x040fe20000010011 */
[----:B------:R-:W0:Y:S01]  /*2200*/  I2F.F16 R16, R36 ;  /* 0x0000002400107306 */ /* 0x000e220000200c00 */
[----:B------:R-:W-:Y:S01]  /*2210*/  FFMA.FTZ R33, R31, R33, R20 ;  /* 0x000000211f217223 */ /* 0x000fe20000010014 */
[----:B------:R-:W-:Y:S01]  /*2220*/  IADD3 R31, PT, PT, R27, -0x80, RZ ;  /* 0xffffff801b1f7810 */ /* 0x000fe20007ffe0ff */
[----:B------:R-:W-:Y:S02]  /*2230*/  FFMA.FTZ R27, R18, R32, R21 ;  /* 0x00000020121b7223 */ /* 0x000fe40000010015 */
[----:B------:R-:W2:Y:S03]  /*2240*/  LDS.64 R20, [UR4+0x20] ;  /* 0x00002004ff147984 */ /* 0x000ea60008000a00 */
[----:B------:R4:W5:Y:S01]  /*2250*/  I2F.F16 R19, R23 ;  /* 0x0000001700137306 */ /* 0x0009620000200c00 */
[----:B-1----:R-:W-:Y:S01]  /*2260*/  HADD2.F32 R22, -RZ, R22.H0_H0 ;  /* 0x20000016ff167230 */ /* 0x002fe20000004100 */
[----:B------:R-:W-:Y:S01]  /*2270*/  LOP3.LUT R18, R9, 0xff, RZ, 0xc0, !PT ;  /* 0x000000ff09127812 */ /* 0x000fe200078ec0ff */
[----:B0-----:R-:W-:-:S03]  /*2280*/  HADD2.F32 R37, -RZ, R16.H0_H0 ;  /* 0x20000010ff257230 */ /* 0x001fc60000004100 */
[----:B----4-:R-:W-:Y:S01]  /*2290*/  FFMA.FTZ R23, R32, R22, R17 ;  /* 0x0000001620177223 */ /* 0x010fe20000010011 */
[----:B------:R-:W-:Y:S02]  /*22a0*/  LOP3.LUT R16, R10, 0xff, RZ, 0xc0, !PT ;  /* 0x000000ff0a107812 */ /* 0x000fe400078ec0ff */
[----:B------:R-:W-:Y:S01]  /*22b0*/  LOP3.LUT R17, R11, 0xff, RZ, 0xc0, !PT ;  /* 0x000000ff0b117812 */ /* 0x000fe200078ec0ff */
[----:B-----5:R-:W-:Y:S02]  /*22c0*/  HADD2.F32 R22, -RZ, R19.H0_H0 ;  /* 0x20000013ff167230 */ /* 0x020fe40000004100 */
[----:B------:R-:W-:Y:S01]  /*22d0*/  FFMA.FTZ R26, R32, R37, R26 ;  /* 0x00000025201a7223 */ /* 0x000fe2000001001a */
[----:B------:R-:W-:Y:S02]  /*22e0*/  IADD3 R37, PT, PT, R16, -0x80, RZ ;  /* 0xffffff8010257810 */ /* 0x000fe40007ffe0ff */
[----:B------:R-:W-:Y:S01]  /*22f0*/  SHF.R.U32.HI R16, RZ, 0x8, R8 ;  /* 0x00000008ff107819 */ /* 0x000fe20000011608 */
[----:B------:R-:W-:Y:S01]  /*2300*/  FFMA.FTZ R22, R32, R22, R33 ;  /* 0x0000001620167223 */ /* 0x000fe20000010021 */
[----:B------:R-:W-:-:S02]  /*2310*/  IADD3 R32, PT, PT, R17, -0x80, RZ ;  /* 0xffffff8011207810 */ /* 0x000fc40007ffe0ff */
[----:B------:R-:W-:Y:S01]  /*2320*/  IADD3 R18, PT, PT, R18, -0x80, RZ ;  /* 0xffffff8012127810 */ /* 0x000fe20007ffe0ff */
[----:B------:R-:W0:Y:S01]  /*2330*/  I2F.F16 R31, R31 ;  /* 0x0000001f001f7306 */ /* 0x000e220000200c00 */
[----:B------:R-:W-:-:S07]  /*2340*/  LOP3.LUT R16, R16, 0xff, RZ, 0xc0, !PT ;  /* 0x000000ff10107812 */ /* 0x000fce00078ec0ff */
[----:B------:R1:W4:Y:S08]  /*2350*/  I2F.F16 R36, R18 ;  /* 0x0000001200247306 */ /* 0x0003300000200c00 */
[----:B------:R4:W5:Y:S01]  /*2360*/  I2F.F16 R19, R37 ;  /* 0x0000002500137306 */ /* 0x0009620000200c00 */
[----:B-1----:R-:W-:-:S07]  /*2370*/  IADD3 R18, PT, PT, R16, -0x80, RZ ;  /* 0xffffff8010127810 */ /* 0x002fce0007ffe0ff */
        /* <DEDUP_REMOVED lines=22> */
[----:B------:R-:W-:Y:S02]  /*24e0*/  SHF.R.U32.HI R18, RZ, 0x10, R8 ;  /* 0x00000010ff127819 */ /* 0x000fe40000011608 */
[----:B------:R-:W-:Y:S01]  /*24f0*/  IADD3 R38, PT, PT, R32, -0x80, RZ ;  /* 0xffffff8020267810 */ /* 0x000fe20007ffe0ff */
[----:B------:R-:W0:Y:S01]  /*2500*/  I2F.F16 R33, R33 ;  /* 0x0000002100217306 */ /* 0x000e220000200c00 */
[----:B------:R-:W-:-:S04]  /*2510*/  LOP3.LUT R18, R18, 0xff, RZ, 0xc0, !PT ;  /* 0x000000ff12127812 */ /* 0x000fc800078ec0ff */
[----:B------:R-:W-:-:S03]  /*2520*/  IADD3 R37, PT, PT, R18, -0x80, RZ ;  /* 0xffffff8012257810 */ /* 0x000fc60007ffe0ff */
[----:B------:R-:W1:Y:S08]  /*2530*/  I2F.F16 R36, R38 ;  /* 0x0000002600247306 */ /* 0x000e700000200c00 */
[----:B------:R-:W2:Y:S08]  /*2540*/  I2F.F16 R32, R39 ;  /* 0x0000002700207306 */ /* 0x000eb00000200c00 */
[----:B------:R-:W4:Y:S01]  /*2550*/  I2F.F16 R18, R37 ;  /* 0x0000002500127306 */ /* 0x000f220000200c00 */
[----:B0-----:R-:W-:-:S02]  /*2560*/  HADD2.F32 R33, -RZ, R33.H0_H0 ;  /* 0x20000021ff217230 */ /* 0x001fc40000004100 */
[----:B-1----:R-:W-:Y:S02]  /*2570*/  HADD2.F32 R36, -RZ, R36.H0_H0 ;  /* 0x20000024ff247230 */ /* 0x002fe40000004100 */
        /* <DEDUP_REMOVED lines=27> */
[----:B------:R-:W-:Y:S02]  /*2730*/  LEA.HI R38, R9, 0xffffff80, RZ, 0x8 ;  /* 0xffffff8009267811 */ /* 0x000fe400078f40ff */
[----:B------:R-:W-:Y:S02]  /*2740*/  LEA.HI R37, R8, 0xffffff80, RZ, 0x8 ;  /* 0xffffff8008257811 */ /* 0x000fe400078f40ff */
[----:B------:R-:W0:Y:S08]  /*2750*/  I2F.F16 R36, R38 ;  /* 0x0000002600247306 */ /* 0x000e300000200c00 */
        /* <DEDUP_REMOVED lines=16> */
[----:B------:R-:W-:Y:S02]  /*2860*/  LOP3.LUT R21, R13, 0xff, RZ, 0xc0, !PT ;  /* 0x000000ff0d157812 */ /* 0x000fe400078ec0ff */
[----:B------:R-:W-:Y:S02]  /*2870*/  IADD3 R37, PT, PT, R11, -0x80, RZ ;  /* 0xffffff800b257810 */ /* 0x000fe40007ffe0ff */
[----:B------:R-:W-:Y:S02]  /*2880*/  IADD3 R36, PT, PT, R21, -0x80, RZ ;  /* 0xffffff8015247810 */ /* 0x000fe40007ffe0ff */
[----:B------:R-:W-:Y:S01]  /*2890*/  LOP3.LUT R21, R14, 0xff, RZ, 0xc0, !PT ;  /* 0x000000ff0e157812 */ /* 0x000fe200078ec0ff */
[----:B------:R0:W1:Y:S03]  /*28a0*/  I2F.F16 R11, R37 ;  /* 0x00000025000b7306 */ /* 0x0000660000200c00 */
[----:B0-----:R-:W-:-:S05]  /*28b0*/  IADD3 R37, PT, PT, R21, -0x80, RZ ;  /* 0xffffff8015257810 */ /* 0x001fca0007ffe0ff */
[----:B------:R-:W0:Y:S08]  /*28c0*/  I2F.F16 R36, R36 ;  /* 0x0000002400247306 */ /* 0x000e300000200c00 */
[----:B------:R-:W3:Y:S01]  /*28d0*/  I2F.F16 R37, R37 ;  /* 0x0000002500257306 */ /* 0x000ee20000200c00 */
[----:B-1----:R-:W-:Y:S02]  /*28e0*/  HADD2.F32 R38, -RZ, R11.H0_H0 ;  /* 0x2000000bff267230 */ /* 0x002fe40000004100 */
[----:B----4-:R-:W-:-:S05]  /*28f0*/  HADD2.F32 R11, -RZ, R8.H0_H0 ;  /* 0x20000008ff0b7230 */ /* 0x010fca0000004100 */
[----:B------:R-:W-:Y:S01]  /*2900*/  FFMA.FTZ R33, R38, R11, R31 ;  /* 0x0000000b26217223 */ /* 0x000fe2000001001f */
[----:B0-----:R-:W-:Y:S02]  /*2910*/  HADD2.F32 R21, -RZ, R36.H0_H0 ;  /* 0x20000024ff157230 */ /* 0x001fe40000004100 */
[----:B---3--:R-:W-:-:S03]  /*2920*/  HADD2.F32 R31, -RZ, R37.H0_H0 ;  /* 0x20000025ff1f7230 */ /* 0x008fc60000004100 */
[C---:B------:R-:W-:Y:S01]  /*2930*/  FFMA.FTZ R21, R11.reuse, R21, R20 ;  /* 0x000000150b157223 */ /* 0x040fe20000010014 */
[----:B------:R-:W-:Y:S01]  /*2940*/  SHF.R.U32.HI R20, RZ, 0x8, R13 ;  /* 0x00000008ff147819 */ /* 0x000fe2000001160d */
[----:B------:R-:W-:Y:S01]  /*2950*/  FFMA.FTZ R31, R11, R31, R10 ;  /* 0x0000001f0b1f7223 */ /* 0x000fe2000001000a */
[----:B------:R-:W-:Y:S02]  /*2960*/  SHF.R.U32.HI R10, RZ, 0x8, R12 ;  /* 0x00000008ff0a7819 */ /* 0x000fe4000001160c */
[----:B------:R-:W-:Y:S02]  /*2970*/  LOP3.LUT R20, R20, 0xff, RZ, 0xc0, !PT ;  /* 0x000000ff14147812 */ /* 0x000fe400078ec0ff */
[----:B------:R-:W-:Y:S02]  /*2980*/  LOP3.LUT R10, R10, 0xff, RZ, 0xc0, !PT ;  /* 0x000000ff0a0a7812 */ /* 0x000fe400078ec0ff */
[----:B------:R-:W-:Y:S02]  /*2990*/  IADD3 R36, PT, PT, R20, -0x80, RZ ;  /* 0xffffff8014247810 */ /* 0x000fe40007ffe0ff */
[----:B------:R-:W-:-:S04]  /*29a0*/  IADD3 R10, PT, PT, R10, -0x80, RZ ;  /* 0xffffff800a0a7810 */ /* 0x000fc80007ffe0ff */
        /* <DEDUP_REMOVED lines=11> */
[----:B------:R-:W0:Y:S02]  /*2a60*/  I2F.F16 R20, R38 ;  /* 0x0000002600147306 */ /* 0x000e240000200c00 */
[----:B------:R-:W-:-:S02]  /*2a70*/  IADD3 R36, PT, PT, R10, -0x80, RZ ;  /* 0xffffff800a247810 */ /* 0x000fc40007ffe0ff */
[----:B------:R-:W-:-:S04]  /*2a80*/  SHF.R.U32.HI R10, RZ, 0x10, R12 ;  /* 0x00000010ff0a7819 */ /* 0x000fc8000001160c */
[----:B------:R-:W-:Y:S01]  /*2a90*/  LOP3.LUT R10, R10, 0xff, RZ, 0xc0, !PT ;  /* 0x000000ff0a0a7812 */ /* 0x000fe200078ec0ff */
[----:B------:R-:W1:Y:S03]  /*2aa0*/  I2F.F16 R36, R36 ;  /* 0x0000002400247306 */ /* 0x000e660000200c00 */
[----:B------:R-:W-:Y:S01]  /*2ab0*/  IADD3 R10, PT, PT, R10, -0x80, RZ ;  /* 0xffffff800a0a7810 */ /* 0x000fe20007ffe0ff */
[----:B0-----:R-:W-:-:S05]  /*2ac0*/  HADD2.F32 R20, -RZ, R20.H0_H0 ;  /* 0x20000014ff147230 */ /* 0x001fca0000004100 */
[----:B------:R-:W0:Y:S01]  /*2ad0*/  I2F.F16 R10, R10 ;  /* 0x0000000a000a7306 */ /* 0x000e220000200c00 */
[----:B------:R-:W-:Y:S01]  /*2ae0*/  FFMA.FTZ R37, R11, R20, R32 ;  /* 0x000000140b257223 */ /* 0x000fe20000010020 */
[----:B-1----:R-:W-:Y:S02]  /*2af0*/  HADD2.F32 R11, -RZ, R36.H0_H0 ;  /* 0x20000024ff0b7230 */ /* 0x002fe40000004100 */
[----:B------:R-:W-:-:S03]  /*2b00*/  HADD2.F32 R20, -RZ, R9.H0_H0 ;  /* 0x20000009ff147230 */ /* 0x000fc60000004100 */
[----:B------:R-:W-:Y:S01]  /*2b10*/  FFMA.FTZ R31, R8, R11, R31 ;  /* 0x0000000b081f7223 */ /* 0x000fe2000001001f */
[----:B------:R-:W-:Y:S01]  /*2b20*/  SHF.R.U32.HI R11, RZ, 0x8, R15 ;  /* 0x00000008ff0b7819 */ /* 0x000fe2000001160f */
[----:B0-----:R-:W-:-:S03]  /*2b30*/  HADD2.F32 R38, -RZ, R10.H0_H0 ;  /* 0x2000000aff267230 */ /* 0x001fc60000004100 */
[----:B------:R-:W-:Y:S02]  /*2b40*/  LOP3.LUT R32, R11, 0xff, RZ, 0xc0, !PT ;  /* 0x000000ff0b207812 */ /* 0x000fe400078ec0ff */
[----:B------:R-:W-:Y:S01]  /*2b50*/  SHF.R.U32.HI R10, RZ, 0x10, R13 ;  /* 0x00000010ff0a7819 */ /* 0x000fe2000001160d */
[----:B------:R-:W-:Y:S01]  /*2b60*/  FFMA.FTZ R11, R38, R20, R33 ;  /* 0x00000014260b7223 */ /* 0x000fe20000010021 */
[----:B------:R-:W-:Y:S02]  /*2b70*/  IADD3 R38, PT, PT, R32, -0x80, RZ ;  /* 0xffffff8020267810 */ /* 0x000fe40007ffe0ff */
[----:B------:R-:W-:-:S04]  /*2b80*/  LOP3.LUT R10, R10, 0xff, RZ, 0xc0, !PT ;  /* 0x000000ff0a0a7812 */ /* 0x000fc800078ec0ff */
        /* <DEDUP_REMOVED lines=11> */
[----:B------:R-:W-:Y:S02]  /*2c40*/  LEA.HI R32, R12, 0xffffff80, RZ, 0x8 ;  /* 0xffffff800c207811 */ /* 0x000fe400078f40ff */
[----:B------:R-:W-:Y:S02]  /*2c50*/  IADD3 R12, PT, PT, R8, -0x80, RZ ;  /* 0xffffff80080c7810 */ /* 0x000fe40007ffe0ff */
[----:B------:R-:W-:-:S04]  /*2c60*/  LOP3.LUT R13, R13, 0xff, RZ, 0xc0, !PT ;  /* 0x000000ff0d0d7812 */ /* 0x000fc800078ec0ff */
[----:B------:R-:W0:Y:S01]  /*2c70*/  I2F.F16 R12, R12 ;  /* 0x0000000c000c7306 */ /* 0x000e220000200c00 */
[----:B------:R-:W-:-:S07]  /*2c80*/  IADD3 R8, PT, PT, R13, -0x80, RZ ;  /* 0xffffff800d087810 */ /* 0x000fce0007ffe0ff */
[----:B------:R-:W1:Y:S01]  /*2c90*/  I2F.F16 R8, R8 ;  /* 0x0000000800087306 */ /* 0x000e620000200c00 */
[----:B0-----:R-:W-:-:S07]  /*2ca0*/  HADD2.F32 R13, -RZ, R12.H0_H0 ;  /* 0x2000000cff0d7230 */ /* 0x001fce0000004100 */
[----:B------:R-:W0:Y:S01]  /*2cb0*/  I2F.F16 R32, R32 ;  /* 0x0000002000207306 */ /* 0x000e220000200c00 */
[----:B------:R-:W-:Y:S01]  /*2cc0*/  FFMA.FTZ R31, R20, R13, R31 ;  /* 0x0000000d141f7223 */ /* 0x000fe2000001001f */
[----:B-1----:R-:W-:-:S05]  /*2cd0*/  HADD2.F32 R13, -RZ, R8.H0_H0 ;  /* 0x20000008ff0d7230 */ /* 0x002fca0000004100 */
[----:B------:R-:W-:Y:S02]  /*2ce0*/  FFMA.FTZ R20, R20, R13, R33 ;  /* 0x0000000d14147223 */ /* 0x000fe40000010021 */
[----:B------:R-:W1:Y:S01]  /*2cf0*/  LDS.64 R12, [UR4+0x30] ;  /* 0x00003004ff0c7984 */ /* 0x000e620008000a00 */
[----:B------:R-:W3:Y:S01]  /*2d00*/  I2F.F16 R10, R10 ;  /* 0x0000000a000a7306 */ /* 0x000ee20000200c00 */
[----:B0-----:R-:W-:Y:S01]  /*2d10*/  HADD2.F32 R32, -RZ, R32.H0_H0 ;  /* 0x20000020ff207230 */ /* 0x001fe20000004100 */
[----:B------:R-:W-:Y:S02]  /*2d20*/  LEA.HI R14, R14, 0xffffff80, RZ, 0x8 ;  /* 0xffffff800e0e7811 */ /* 0x000fe400078f40ff */
[----:B------:R-:W-:-:S04]  /*2d30*/  LEA.HI R15, R15, 0xffffff80, RZ, 0x8 ;  /* 0xffffff800f0f7811 */ /* 0x000fc800078f40ff */
[----:B------:R-:W0:Y:S08]  /*2d40*/  I2F.F16 R14, R14 ;  /* 0x0000000e000e7306 */ /* 0x000e300000200c00 */
[----:B------:R-:W4:Y:S01]  /*2d50*/  I2F.F16 R15, R15 ;  /* 0x0000000f000f7306 */ /* 0x000f220000200c00 */
[----:B---3--:R-:W-:Y:S01]  /*2d60*/  HADD2.F32 R10, -RZ, R10.H0_H0 ;  /* 0x2000000aff0a7230 */ /* 0x008fe20000004100 */
[----:B--2---:R-:W-:-:S04]  /*2d70*/  LOP3.LUT R36, R16, 0xff, RZ, 0xc0, !PT ;  /* 0x000000ff10247812 */ /* 0x004fc800078ec0ff */
[----:B------:R-:W-:Y:S01]  /*2d80*/  IADD3 R37, PT, PT, R36, -0x80, RZ ;  /* 0xffffff8024257810 */ /* 0x000fe20007ffe0ff */
[----:B------:R-:W-:-:S05]  /*2d90*/  HADD2.F32 R36, -RZ, R9.H1_H1 ;  /* 0x30000009ff247230 */ /* 0x000fca0000004100 */
[----:B------:R-:W-:Y:S01]  /*2da0*/  FFMA.FTZ R32, R32, R36, R11 ;  /* 0x0000002420207223 */ /* 0x000fe2000001000b */
[----:B------:R-:W-:Y:S02]  /*2db0*/  LOP3.LUT R11, R18, 0xff, RZ, 0xc0, !PT ;  /* 0x000000ff120b7812 */ /* 0x000fe400078ec0ff */
[----:B------:R-:W-:Y:S02]  /*2dc0*/  LOP3.LUT R9, R17, 0xff, RZ, 0xc0, !PT ;  /* 0x000000ff11097812 */ /* 0x000fe400078ec0ff */
[----:B------:R-:W-:Y:S02]  /*2dd0*/  IADD3 R38, PT, PT, R11, -0x80, RZ ;  /* 0xffffff800b267810 */ /* 0x000fe40007ffe0ff */
[----:B------:R-:W-:Y:S02]  /*2de0*/  LOP3.LUT R33, R19, 0xff, RZ, 0xc0, !PT ;  /* 0x000000ff13217812 */ /* 0x000fe400078ec0ff */
[----:B------:R-:W-:Y:S01]  /*2df0*/  SHF.R.U32.HI R11, RZ, 0x8, R16 ;  /* 0x00000008ff0b7819 */ /* 0x000fe20000011610 */
[----:B------:R2:W3:Y:S01]  /*2e00*/  I2F.F16 R8, R37 ;  /* 0x0000002500087306 */ /* 0x0004e20000200c00 */
[----:B------:R-:W-:Y:S01]  /*2e10*/  IADD3 R9, PT, PT, R9, -0x80, RZ ;  /* 0xffffff8009097810 */ /* 0x000fe20007ffe0ff */
[----:B------:R-:W-:Y:S01]  /*2e20*/  FFMA.FTZ R21, R36, R10, R21 ;  /* 0x0000000a24157223 */ /* 0x000fe20000010015 */
[----:B--2---:R-:W-:-:S02]  /*2e30*/  IADD3 R37, PT, PT, R33, -0x80, RZ ;  /* 0xffffff8021257810 */ /* 0x004fc40007ffe0ff */
[----:B------:R-:W-:-:S03]  /*2e40*/  LOP3.LUT R33, R11, 0xff, RZ, 0xc0, !PT ;  /* 0x000000ff0b217812 */ /* 0x000fc600078ec0ff */
[----:B------:R-:W2:Y:S01]  /*2e50*/  I2F.F16 R9, R9 ;  /* 0x0000000900097306 */ /* 0x000ea20000200c00 */
[----:B------:R-:W-:-:S07]  /*2e60*/  IADD3 R33, PT, PT, R33, -0x80, RZ ;  /* 0xffffff8021217810 */ /* 0x000fce0007ffe0ff */
[----:B------:R-:W5:Y:S01]  /*2e70*/  I2F.F16 R10, R38 ;  /* 0x00000026000a7306 */ /* 0x000f620000200c00 */
[----:B0-----:R-:W-:-:S07]  /*2e80*/  HADD2.F32 R14, -RZ, R14.H0_H0 ;  /* 0x2000000eff0e7230 */ /* 0x001fce0000004100 */
[----:B------:R2:W0:Y:S01]  /*2e90*/  I2F.F16 R11, R37 ;  /* 0x00000025000b7306 */ /* 0x0004220000200c00 */
[----:B----4-:R-:W-:-:S07]  /*2ea0*/  HADD2.F32 R15, -RZ, R15.H0_H0 ;  /* 0x2000000fff0f7230 */ /* 0x010fce0000004100 */
[----:B------:R-:W4:Y:S01]  /*2eb0*/  I2F.F16 R33, R33 ;  /* 0x0000002100217306 */ /* 0x000f220000200c00 */
[C---:B------:R-:W-:Y:S01]  /*2ec0*/  FFMA.FTZ R31, R36.reuse, R14, R31 ;  /* 0x0000000e241f7223 */ /* 0x040fe2000001001f */
[----:B------:R-:W-:Y:S01]  /*2ed0*/  FFMA.FTZ R20, R36, R15, R20 ;  /* 0x0000000f24147223 */ /* 0x000fe20000010014 */
[----:B------:R-:W-:-:S04]  /*2ee0*/  IMAD.WIDE R14, R7, 0x4, R34 ;  /* 0x00000004070e7825 */ /* 0x000fc800078e0222 */
[----:B-1----:R-:W-:Y:S02]  /*2ef0*/  HADD2.F32 R36, -RZ, R12.H0_H0 ;  /* 0x2000000cff247230 */ /* 0x002fe40000004100 */
[----:B---3--:R-:W-:Y:S02]  /*2f00*/  HADD2.F32 R35, -RZ, R8.H0_H0 ;  /* 0x20000008ff237230 */ /* 0x008fe40000004100 */
[----:B--2---:R-:W-:Y:S02]  /*2f10*/  HADD2.F32 R37, -RZ, R9.H0_H0 ;  /* 0x20000009ff257230 */ /* 0x004fe40000004100 */
[----:B-----5:R-:W-:Y:S02]  /*2f20*/  HADD2.F32 R9, -RZ, R10.H0_H0 ;  /* 0x2000000aff097230 */ /* 0x020fe40000004100 */
[----:B0-----:R-:W-:Y:S02]  /*2f30*/  HADD2.F32 R11, -RZ, R11.H0_H0 ;  /* 0x2000000bff0b7230 */ /* 0x001fe40000004100 */
        /* <DEDUP_REMOVED lines=66> */
[----:B--2---:R-:W-:-:S04]  /*3360*/  LOP3.LUT R18, R8, 0xff, RZ, 0xc0, !PT ;  /* 0x000000ff08127812 */ /* 0x004fc800078ec0ff */
[----:B------:R-:W-:Y:S01]  /*3370*/  IADD3 R38, PT, PT, R18, -0x80, RZ ;  /* 0xffffff8012267810 */ /* 0x000fe20007ffe0ff */
        /* <DEDUP_REMOVED lines=11> */
[----:B------:R-:W-:Y:S01]  /*3430*/  HADD2.F32 R12, -RZ, R12.H1_H1 ;  /* 0x3000000cff0c7230 */ /* 0x000fe20000004100 */
[----:B------:R-:W-:Y:S02]  /*3440*/  IADD3 R40, PT, PT, R40, -0x80, RZ ;  /* 0xffffff8028287810 */ /* 0x000fe40007ffe0ff */
        /* <DEDUP_REMOVED lines=21> */
[----:B------:R-:W-:-:S04]  /*35a0*/  LOP3.LUT R38, R11, 0xff, RZ, 0xc0, !PT ;  /* 0x000000ff0b267812 */ /* 0x000fc800078ec0ff */
[----:B------:R-:W-:Y:S01]  /*35b0*/  IADD3 R38, PT, PT, R38, -0x80, RZ ;  /* 0xffffff8026267810 */ /* 0x000fe20007ffe0ff */
        /* <DEDUP_REMOVED lines=34> */
[----:B------:R-:W-:Y:S02]  /*37e0*/  LEA.HI R28, R9, 0xffffff80, RZ, 0x8 ;  /* 0xffffff80091c7811 */ /* 0x000fe400078f40ff */
[----:B------:R-:W-:Y:S01]  /*37f0*/  IADD3 R9, PT, PT, R27, -0x80, RZ ;  /* 0xffffff801b097810 */ /* 0x000fe20007ffe0ff */
[----:B------:R-:W-:Y:S01]  /*3800*/  FMUL.FTZ R6, R6, R34 ;  /* 0x0000002206067220 */ /* 0x000fe20000410000 */
[----:B------:R-:W-:Y:S01]  /*3810*/  LOP3.LUT R33, R33, 0xff, RZ, 0xc0, !PT ;  /* 0x000000ff21217812 */ /* 0x000fe200078ec0ff */
[----:B------:R-:W-:Y:S01]  /*3820*/  FMUL.FTZ R5, R5, R39 ;  /* 0x0000002705057220 */ /* 0x000fe20000410000 */
[----:B------:R-:W-:Y:S01]  /*3830*/  SHF.R.U32.HI R27, RZ, 0x10, R10 ;  /* 0x00000010ff1b7819 */ /* 0x000fe2000001160a */
[----:B------:R0:W-:Y:S01]  /*3840*/  I2F.F16 R17, R28 ;  /* 0x0000001c00117306 */ /* 0x0001e20000200c00 */
[----:B------:R-:W-:-:S02]  /*3850*/  LEA.HI R36, R10, 0xffffff80, RZ, 0x8 ;  /* 0xffffff800a247811 */ /* 0x000fc400078f40ff */
[----:B------:R-:W-:Y:S02]  /*3860*/  IADD3 R10, PT, PT, R33, -0x80, RZ ;  /* 0xffffff80210a7810 */ /* 0x000fe40007ffe0ff */
[----:B------:R-:W-:-:S03]  /*3870*/  F2FP.F16.F32.PACK_AB R6, RZ, R6 ;  /* 0x00000006ff06723e */ /* 0x000fc600000000ff */
[----:B------:R-:W1:Y:S01]  /*3880*/  I2F.F16 R9, R9 ;  /* 0x0000000900097306 */ /* 0x000e620000200c00 */
[----:B0-----:R-:W-:Y:S02]  /*3890*/  SHF.R.U32.HI R28, RZ, 0x10, R11 ;  /* 0x00000010ff1c7819 */ /* 0x001fe4000001160b */
[----:B------:R-:W-:Y:S02]  /*38a0*/  F2FP.F16.F32.PACK_AB R5, RZ, R5 ;  /* 0x00000005ff05723e */ /* 0x000fe400000000ff */
[----:B------:R-:W-:Y:S02]  /*38b0*/  LOP3.LUT R27, R27, 0xff, RZ, 0xc0, !PT ;  /* 0x000000ff1b1b7812 */ /* 0x000fe400078ec0ff */
[----:B------:R-:W-:Y:S01]  /*38c0*/  LOP3.LUT R28, R28, 0xff, RZ, 0xc0, !PT ;  /* 0x000000ff1c1c7812 */ /* 0x000fe200078ec0ff */
[----:B------:R-:W0:Y:S01]  /*38d0*/  I2F.F16 R10, R10 ;  /* 0x0000000a000a7306 */ /* 0x000e220000200c00 */
[----:B------:R-:W-:Y:S02]  /*38e0*/  IADD3 R27, PT, PT, R27, -0x80, RZ ;  /* 0xffffff801b1b7810 */ /* 0x000fe40007ffe0ff */
[----:B------:R-:W-:-:S02]  /*38f0*/  PRMT R6, R6, 0x5410, R5 ;  /* 0x0000541006067816 */ /* 0x000fc40000000005 */
[----:B------:R-:W-:Y:S02]  /*3900*/  IADD3 R28, PT, PT, R28, -0x80, RZ ;  /* 0xffffff801c1c7810 */ /* 0x000fe40007ffe0ff */
[----:B------:R-:W-:Y:S01]  /*3910*/  F2FP.F16.F32.PACK_AB R26, RZ, R26 ;  /* 0x0000001aff1a723e */ /* 0x000fe200000000ff */
[----:B------:R-:W-:Y:S01]  /*3920*/  HFMA2 R5, R6, 1, 1, RZ ;  /* 0x3c003c0006057831 */ /* 0x000fe200000000ff */
[----:B------:R-:W2:Y:S01]  /*3930*/  I2F.F16 R27, R27 ;  /* 0x0000001b001b7306 */ /* 0x000ea20000200c00 */
[----:B------:R-:W-:Y:S02]  /*3940*/  LEA.HI R11, R11, 0xffffff80, RZ, 0x8 ;  /* 0xffffff800b0b7811 */ /* 0x000fe400078f40ff */
[----:B------:R-:W-:Y:S01]  /*3950*/  PRMT R22, R22, 0x5410, R26 ;  /* 0x0000541016167816 */ /* 0x000fe2000000001a */
[----:B-1----:R-:W-:-:S04]  /*3960*/  HADD2.F32 R26, -RZ, R9.H0_H0 ;  /* 0x20000009ff1a7230 */ /* 0x002fc80000004100 */
[----:B------:R-:W1:Y:S01]  /*3970*/  I2F.F16 R6, R28 ;  /* 0x0000001c00067306 */ /* 0x000e620000200c00 */
[----:B------:R-:W-:Y:S02]  /*3980*/  HADD2 R5, R22, R5 ;  /* 0x0000000516057230 */ /* 0x000fe40000000000 */
[----:B------:R-:W-:-:S05]  /*3990*/  HADD2.F32 R22, -RZ, R13.H0_H0 ;  /* 0x2000000dff167230 */ /* 0x000fca0000004100 */
[----:B------:R-:W3:Y:S01]  /*39a0*/  I2F.F16 R23, R23 ;  /* 0x0000001700177306 */ /* 0x000ee20000200c00 */
[----:B0-----:R-:W-:-:S07]  /*39b0*/  HADD2.F32 R33, -RZ, R10.H0_H0 ;  /* 0x2000000aff217230 */ /* 0x001fce0000004100 */
[----:B------:R2:W0:Y:S08]  /*39c0*/  I2F.F16 R18, R36 ;  /* 0x0000002400127306 */ /* 0x0004300000200c00 */
[----:B------:R-:W4:Y:S01]  /*39d0*/  I2F.F16 R9, R11 ;  /* 0x0000000b00097306 */ /* 0x000f220000200c00 */
[----:B------:R-:W-:Y:S01]  /*39e0*/  FFMA.FTZ R10, R26, R22, R35 ;  /* 0x000000161a0a7223 */ /* 0x000fe20000010023 */
[----:B------:R-:W-:Y:S01]  /*39f0*/  FFMA.FTZ R26, R22, R33, R19 ;  /* 0x00000021161a7223 */ /* 0x000fe20000010013 */
[----:B--2---:R-:W-:-:S02]  /*3a00*/  HADD2.F32 R36, -RZ, R27.H0_H0 ;  /* 0x2000001bff247230 */ /* 0x004fc40000004100 */
[----:B-1----:R-:W-:Y:S02]  /*3a10*/  HADD2.F32 R19, -RZ, R6.H0_H0 ;  /* 0x20000006ff137230 */ /* 0x002fe40000004100 */
[----:B------:R-:W-:Y:S02]  /*3a20*/  HADD2.F32 R13, -RZ, R13.H1_H1 ;  /* 0x3000000dff0d7230 */ /* 0x000fe40000004100 */
[----:B---3--:R-:W-:Y:S02]  /*3a30*/  HADD2.F32 R23, -RZ, R23.H0_H0 ;  /* 0x20000017ff177230 */ /* 0x008fe40000004100 */
[----:B------:R-:W-:Y:S02]  /*3a40*/  HADD2.F32 R17, -RZ, R17.H0_H0 ;  /* 0x20000011ff117230 */ /* 0x000fe40000004100 */
[C---:B------:R-:W-:Y:S01]  /*3a50*/  FFMA.FTZ R37, R22.reuse, R36, R37 ;  /* 0x0000002416257223 */ /* 0x040fe20000010025 */
[----:B0-----:R-:W-:Y:S02]  /*3a60*/  HADD2.F32 R18, -RZ, R18.H0_H0 ;  /* 0x20000012ff127230 */ /* 0x001fe40000004100 */
[----:B------:R-:W-:Y:S01]  /*3a70*/  FFMA.FTZ R19, R22, R19, R12 ;  /* 0x0000001316137223 */ /* 0x000fe2000001000c */
[----:B----4-:R-:W-:-:S02]  /*3a80*/  HADD2.F32 R6, -RZ, R9.H0_H0 ;  /* 0x20000009ff067230 */ /* 0x010fc40000004100 */
        /* <DEDUP_REMOVED lines=31> */
.L_x_5216:
[----:B------:R-:W-:-:S04]  /*3c80*/  VIMNMX R9, PT, PT, R25, UR9, PT ;  /* 0x0000000919097c48 */ /* 0x000fc8000bfe0100 */
[----:B------:R-:W-:-:S13]  /*3c90*/  ISETP.GT.AND P0, PT, R9, R26, PT ;  /* 0x0000001a0900720c */ /* 0x000fda0003f04270 */
[----:B------:R-:W-:Y:S05]  /*3ca0*/  @!P0 BRA `(.L_x_5217) ;  /* 0x0000002400048947 */ /* 0x000fea0003800000 */
[----:B------:R-:W-:Y:S02]  /*3cb0*/  MOV R16, R32 ;  /* 0x0000002000107202 */ /* 0x000fe40000000f00 */
[----:B------:R-:W-:Y:S02]  /*3cc0*/  MOV R17, R33 ;  /* 0x0000002100117202 */ /* 0x000fe40000000f00 */
[----:B------:R-:W-:-:S07]  /*3cd0*/  VIMNMX.U32 R23, PT, PT, R25, UR9, PT ;  /* 0x0000000919177c48 */ /* 0x000fce000bfe0000 */
.L_x_5218:
[----:B------:R-:W2:Y:S01]  /*3ce0*/  LDG.E.128.CONSTANT R12, desc[UR6][R16.64] ;  /* 0x00000006100c7981 */ /* 0x000ea2000c1e9d00 */
[----:B------:R-:W-:-:S03]  /*3cf0*/  IMAD.WIDE R38, R7, 0x4, R16 ;  /* 0x0000000407267825 */ /* 0x000fc600078e0210 */
[----:B------:R-:W0:Y:S04]  /*3d00*/  LDS.64 R18, [UR4] ;  /* 0x00000004ff127984 */ /* 0x000e280008000a00 */
[----:B------:R1:W3:Y:S01]  /*3d10*/  LDG.E.128.CONSTANT R8, desc[UR6][R38.64] ;  /* 0x0000000626087981 */ /* 0x0002e2000c1e9d00 */
[----:B------:R-:W-:-:S05]  /*3d20*/  HFMA2 R28, -RZ, RZ, 0, 0.0625 ;  /* 0x00002c00ff1c7431 */ /* 0x000fca00000001ff */
[----:B------:R-:W-:Y:S01]  /*3d30*/  PRMT R0, R0, 0x5410, R28 ;  /* 0x0000541000007816 */ /* 0x000fe2000000001c */
[----:B-1----:R-:W-:-:S04]  /*3d40*/  IMAD.WIDE R38, R7, 0x4, R38 ;  /* 0x0000000407267825 */ /* 0x002fc800078e0226 */
[--C-:B0-----:R-:W-:Y:S02]  /*3d50*/  HADD2.F32 R37, -RZ, R19.reuse.H0_H0 ;  /* 0x20000013ff257230 */ /* 0x101fe40000004100 */
        /* <DEDUP_REMOVED lines=11> */
[----:B------:R-:W-:Y:S02]  /*3e10*/  HADD2.F32 R21, -RZ, R18.H0_H0 ;  /* 0x20000012ff157230 */ /* 0x000fe40000004100 */
[----:B------:R-:W-:Y:S02]  /*3e20*/  HADD2 R29, R22, -1032, -1032 ;  /* 0xe408e408161d7430 */ /* 0x000fe40000000000 */
[----:B------:R-:W-:-:S02]  /*3e30*/  HADD2.F32 R28, -RZ, R20.H0_H0 ;  /* 0x20000014ff1c7230 */ /* 0x000fc40000004100 */
[----:B------:R-:W-:Y:S02]  /*3e40*/  HADD2 R31, R27, -1032, -1032 ;  /* 0xe408e4081b1f7430 */ /* 0x000fe40000000000 */
[----:B------:R-:W-:Y:S02]  /*3e50*/  HADD2.F32 R34, -RZ, R20.H1_H1 ;  /* 0x30000014ff227230 */ /* 0x000fe40000004100 */
[----:B------:R-:W-:Y:S02]  /*3e60*/  HADD2.F32 R32, -RZ, R30.H0_H0 ;  /* 0x2000001eff207230 */ /* 0x000fe40000004100 */
[----:B------:R-:W-:Y:S01]  /*3e70*/  FFMA.FTZ R33, R28, R21, RZ ;  /* 0x000000151c217223 */ /* 0x000fe200000100ff */
[----:B------:R-:W-:Y:S02]  /*3e80*/  HADD2.F32 R22, -RZ, R29.H0_H0 ;  /* 0x2000001dff167230 */ /* 0x000fe40000004100 */
[----:B------:R-:W-:Y:S02]  /*3e90*/  HADD2.F32 R20, -RZ, R31.H0_H0 ;  /* 0x2000001fff147230 */ /* 0x000fe40000004100 */
[----:B------:R-:W-:-:S02]  /*3ea0*/  HADD2.F32 R27, -RZ, R18.H1_H1 ;  /* 0x30000012ff1b7230 */ /* 0x000fc40000004100 */
[C---:B------:R-:W-:Y:S01]  /*3eb0*/  FFMA.FTZ R18, R21.reuse, R32, RZ ;  /* 0x0000002015127223 */ /* 0x040fe200000100ff */
[C---:B------:R-:W-:Y:S01]  /*3ec0*/  FFMA.FTZ R28, R21.reuse, R22, RZ ;  /* 0x00000016151c7223 */ /* 0x040fe200000100ff */
[----:B------:R-:W-:Y:S01]  /*3ed0*/  FFMA.FTZ R20, R21, R20, RZ ;  /* 0x0000001415147223 */ /* 0x000fe200000100ff */
[----:B------:R-:W-:Y:S01]  /*3ee0*/  LOP3.LUT R21, R12, 0xf000f0, RZ, 0xc0, !PT ;  /* 0x00f000f00c157812 */ /* 0x000fe200078ec0ff */
[----:B------:R-:W-:Y:S02]  /*3ef0*/  HADD2.F32 R22, -RZ, R30.H1_H1 ;  /* 0x3000001eff167230 */ /* 0x000fe40000004100 */
[----:B------:R-:W-:Y:S01]  /*3f00*/  FFMA.FTZ R34, R34, R27, R33 ;  /* 0x0000001b22227223 */ /* 0x000fe20000010021 */
[----:B------:R-:W-:Y:S01]  /*3f10*/  HADD2.F32 R29, -RZ, R29.H1_H1 ;  /* 0x3000001dff1d7230 */ /* 0x000fe20000004100 */
[----:B------:R-:W-:Y:S01]  /*3f20*/  LOP3.LUT R21, R21, 0x64006400, RZ, 0xfc, !PT ;  /* 0x6400640015157812 */ /* 0x000fe200078efcff */
[----:B------:R-:W-:Y:S02]  /*3f30*/  HADD2.F32 R31, -RZ, R31.H1_H1 ;  /* 0x3000001fff1f7230 */ /* 0x000fe40000004100 */
[C---:B------:R-:W-:Y:S01]  /*3f40*/  FFMA.FTZ R22, R27.reuse, R22, R18 ;  /* 0x000000161b167223 */ /* 0x040fe20000010012 */
[----:B------:R-:W-:Y:S01]  /*3f50*/  LOP3.LUT R33, R14, 0xf000f0, RZ, 0xc0, !PT ;  /* 0x00f000f00e217812 */ /* 0x000fe200078ec0ff */
[----:B------:R-:W-:Y:S01]  /*3f60*/  FFMA.FTZ R18, R27, R29, R28 ;  /* 0x0000001d1b127223 */ /* 0x000fe2000001001c */
[----:B------:R-:W-:Y:S01]  /*3f70*/  HFMA2 R28, R21, R0.H1_H1, -72, -72 ;  /* 0xd480d480151c7431 */ /* 0x000fe20000060000 */
[----:B------:R-:W-:Y:S01]  /*3f80*/  LOP3.LUT R29, R13, 0xf000f0, RZ, 0xc0, !PT ;  /* 0x00f000f00d1d7812 */ /* 0x000fe200078ec0ff */
[----:B------:R-:W-:Y:S01]  /*3f90*/  FFMA.FTZ R27, R27, R31, R20 ;  /* 0x0000001f1b1b7223 */ /* 0x000fe20000010014 */
[----:B------:R-:W-:-:S02]  /*3fa0*/  LOP3.LUT R31, R15, 0xf000f0, RZ, 0xc0, !PT ;  /* 0x00f000f00f1f7812 */ /* 0x000fc400078ec0ff */
[----:B------:R-:W-:Y:S01]  /*3fb0*/  HADD2.F32 R21, -RZ, R28.H0_H0 ;  /* 0x2000001cff157230 */ /* 0x000fe20000004100 */
[----:B------:R-:W-:Y:S02]  /*3fc0*/  LOP3.LUT R29, R29, 0x64006400, RZ, 0xfc, !PT ;  /* 0x640064001d1d7812 */ /* 0x000fe400078efcff */
[----:B------:R-:W-:Y:S02]  /*3fd0*/  LOP3.LUT R33, R33, 0x64006400, RZ, 0xfc, !PT ;  /* 0x6400640021217812 */ /* 0x000fe400078efcff */
[----:B------:R-:W-:Y:S01]  /*3fe0*/  FFMA.FTZ R34, R21, R37, R34 ;  /* 0x0000002515227223 */ /* 0x000fe20000010022 */
[----:B------:R-:W-:Y:S01]  /*3ff0*/  LOP3.LUT R31, R31, 0x64006400, RZ, 0xfc, !PT ;  /* 0x640064001f1f7812 */ /* 0x000fe200078efcff */
[----:B------:R-:W0:Y:S01]  /*4000*/  LDS.64 R20, [UR4+0x8] ;  /* 0x00000804ff147984 */ /* 0x000e220008000a00 */
[-C--:B------:R-:W-:Y:S01]  /*4010*/  HFMA2 R29, R29, R0.reuse.H1_H1, -72, -72 ;  /* 0xd480d4801d1d7431 */ /* 0x080fe20000060000 */
[----:B------:R-:W-:Y:S01]  /*4020*/  SHF.R.U32.HI R14, RZ, 0x8, R14 ;  /* 0x00000008ff0e7819 */ /* 0x000fe2000001160e */
[-C--:B------:R-:W-:Y:S01]  /*4030*/  HFMA2 R30, R33, R0.reuse.H1_H1, -72, -72 ;  /* 0xd480d480211e7431 */ /* 0x080fe20000060000 */
[----:B------:R-:W-:Y:S01]  /*4040*/  SHF.R.U32.HI R15, RZ, 0x8, R15 ;  /* 0x00000008ff0f7819 */ /* 0x000fe2000001160f */
[----:B------:R-:W-:-:S02]  /*4050*/  HFMA2 R31, R31, R0.H1_H1, -72, -72 ;  /* 0xd480d4801f1f7431 */ /* 0x000fc40000060000 */
[--C-:B------:R-:W-:Y:S02]  /*4060*/  HADD2.F32 R33, -RZ, R29.reuse.H0_H0 ;  /* 0x2000001dff217230 */ /* 0x100fe40000004100 */
[----:B------:R-:W-:Y:S02]  /*4070*/  HADD2.F32 R29, -RZ, R29.H1_H1 ;  /* 0x3000001dff1d7230 */ /* 0x000fe40000004100 */
[--C-:B------:R-:W-:Y:S02]  /*4080*/  HADD2.F32 R32, -RZ, R31.reuse.H0_H0 ;  /* 0x2000001fff207230 */ /* 0x100fe40000004100 */
[C---:B------:R-:W-:Y:S01]  /*4090*/  FFMA.FTZ R22, R37.reuse, R33, R22 ;  /* 0x0000002125167223 */ /* 0x040fe20000010016 */
[----:B------:R-:W-:Y:S02]  /*40a0*/  HADD2.F32 R35, -RZ, R30.H0_H0 ;  /* 0x2000001eff237230 */ /* 0x000fe40000004100 */
[----:B------:R-:W-:Y:S02]  /*40b0*/  HADD2.F32 R33, -RZ, R28.H1_H1 ;  /* 0x3000001cff217230 */ /* 0x000fe40000004100 */
[----:B------:R-:W-:Y:S01]  /*40c0*/  FFMA.FTZ R27, R37, R32, R27 ;  /* 0x00000020251b7223 */ /* 0x000fe2000001001b */
[----:B------:R-:W-:Y:S01]  /*40d0*/  FFMA.FTZ R22, R19, R29, R22 ;  /* 0x0000001d13167223 */ /* 0x000fe20000010016 */
[----:B------:R-:W-:Y:S01]  /*40e0*/  HADD2.F32 R32, -RZ, R30.H1_H1 ;  /* 0x3000001eff207230 */ /* 0x000fe20000004100 */
[----:B------:R-:W-:Y:S01]  /*40f0*/  SHF.R.U32.HI R29, RZ, 0x8, R13 ;  /* 0x00000008ff1d7819 */ /* 0x000fe2000001160d */
[----:B------:R-:W-:-:S02]  /*4100*/  HADD2.F32 R30, -RZ, R31.H1_H1 ;  /* 0x3000001fff1e7230 */ /* 0x000fc40000004100 */
[----:B------:R-:W-:Y:S01]  /*4110*/  FFMA.FTZ R18, R37, R35, R18 ;  /* 0x0000002325127223 */ /* 0x000fe20000010012 */
[----:B------:R-:W-:Y:S01]  /*4120*/  SHF.R.U32.HI R28, RZ, 0x8, R12 ;  /* 0x00000008ff1c7819 */ /* 0x000fe2000001160c */
[----:B------:R-:W-:Y:S01]  /*4130*/  FFMA.FTZ R34, R33, R19, R34 ;  /* 0x0000001321227223 */ /* 0x000fe20000010022 */
[----:B------:R-:W-:Y:S01]  /*4140*/  LOP3.LUT R13, R29, 0xf000f, RZ, 0xc0, !PT ;  /* 0x000f000f1d0d7812 */ /* 0x000fe200078ec0ff */
[C---:B------:R-:W-:Y:S01]  /*4150*/  FFMA.FTZ R18, R19.reuse, R32, R18 ;  /* 0x0000002013127223 */ /* 0x040fe20000010012 */
[----:B------:R-:W-:Y:S01]  /*4160*/  FFMA.FTZ R27, R19, R30, R27 ;  /* 0x0000001e131b7223 */ /* 0x000fe2000001001b */
        /* <DEDUP_REMOVED lines=9> */
[----:B0-----:R-:W-:Y:S02]  /*4200*/  HADD2.F32 R35, -RZ, R20.H0_H0 ;  /* 0x20000014ff237230 */ /* 0x001fe40000004100 */
[----:B------:R-:W-:Y:S01]  /*4210*/  HADD2 R12, R19, -1032, -1032 ;  /* 0xe408e408130c7430 */ /* 0x000fe20000000000 */
[----:B------:R-:W-:Y:S01]  /*4220*/  LOP3.LUT R28, R28, 0xf000f0, RZ, 0xc0, !PT ;  /* 0x00f000f01c1c7812 */ /* 0x000fe200078ec0ff */
[----:B------:R-:W-:-:S02]  /*4230*/  HADD2 R19, R31, -1032, -1032 ;  /* 0xe408e4081f137430 */ /* 0x000fc40000000000 */
[--C-:B------:R-:W-:Y:S01]  /*4240*/  HADD2.F32 R31, -RZ, R13.reuse.H0_H0 ;  /* 0x2000000dff1f7230 */ /* 0x100fe20000004100 */
[----:B------:R-:W-:Y:S01]  /*4250*/  LOP3.LUT R29, R29, 0xf000f0, RZ, 0xc0, !PT ;  /* 0x00f000f01d1d7812 */ /* 0x000fe200078ec0ff */
[----:B------:R-:W-:Y:S01]  /*4260*/  HADD2.F32 R33, -RZ, R12.H0_H0 ;  /* 0x2000000cff217230 */ /* 0x000fe20000004100 */
[----:B------:R-:W-:Y:S01]  /*4270*/  LOP3.LUT R14, R14, 0xf000f0, RZ, 0xc0, !PT ;  /* 0x00f000f00e0e7812 */ /* 0x000fe200078ec0ff */
[----:B------:R-:W-:Y:S02]  /*4280*/  HADD2.F32 R13, -RZ, R13.H1_H1 ;  /* 0x3000000dff0d7230 */ /* 0x000fe40000004100 */
[C---:B------:R-:W-:Y:S01]  /*4290*/  FFMA.FTZ R22, R35.reuse, R31, R22 ;  /* 0x0000001f23167223 */ /* 0x040fe20000010016 */
[----:B------:R-:W-:Y:S02]  /*42a0*/  HADD2.F32 R31, -RZ, R20.H1_H1 ;  /* 0x30000014ff1f7230 */ /* 0x000fe40000004100 */
[----:B------:R-:W-:Y:S01]  /*42b0*/  FFMA.FTZ R18, R35, R33, R18 ;  /* 0x0000002123127223 */ /* 0x000fe20000010012 */
[----:B------:R-:W-:Y:S01]  /*42c0*/  HADD2.F32 R33, -RZ, R12.H1_H1 ;  /* 0x3000000cff217230 */ /* 0x000fe20000004100 */
[----:B------:R-:W-:Y:S01]  /*42d0*/  LOP3.LUT R29, R29, 0x64006400, RZ, 0xfc, !PT ;  /* 0x640064001d1d7812 */ /* 0x000fe200078efcff */
[----:B------:R-:W-:-:S02]  /*42e0*/  HADD2.F32 R32, -RZ, R19.H0_H0 ;  /* 0x20000013ff207230 */ /* 0x000fc40000004100 */
[----:B------:R-:W-:Y:S01]  /*42f0*/  FFMA.FTZ R22, R31, R13, R22 ;  /* 0x0000000d1f167223 */ /* 0x000fe20000010016 */
[----:B------:R-:W-:Y:S01]  /*4300*/  HADD2.F32 R20, -RZ, R19.H1_H1 ;  /* 0x30000013ff147230 */ /* 0x000fe20000004100 */
[----:B------:R-:W0:Y:S01]  /*4310*/  LDS.64 R12, [UR4+0x10] ;  /* 0x00001004ff0c7984 */ /* 0x000e220008000a00 */
[----:B------:R-:W-:Y:S01]  /*4320*/  LOP3.LUT R19, R28, 0x64006400, RZ, 0xfc, !PT ;  /* 0x640064001c137812 */ /* 0x000fe200078efcff */
[--C-:B------:R-:W-:Y:S01]  /*4330*/  HADD2.F32 R37, -RZ, R30.reuse.H0_H0 ;  /* 0x2000001eff257230 */ /* 0x100fe20000004100 */
[----:B------:R-:W-:Y:S01]  /*4340*/  LOP3.LUT R28, R15, 0xf000f0, RZ, 0xc0, !PT ;  /* 0x00f000f00f1c7812 */ /* 0x000fe200078ec0ff */
[----:B------:R-:W-:Y:S01]  /*4350*/  FFMA.FTZ R27, R35, R32, R27 ;  /* 0x00000020231b7223 */ /* 0x000fe2000001001b */
[----:B------:R-:W-:Y:S01]  /*4360*/  FFMA.FTZ R18, R31, R33, R18 ;  /* 0x000000211f127223 */ /* 0x000fe20000010012 */
[----:B------:R-:W-:Y:S01]  /*4370*/  LOP3.LUT R15, R14, 0x64006400, RZ, 0xfc, !PT ;  /* 0x640064000e0f7812 */ /* 0x000fe200078efcff */
[----:B------:R-:W-:Y:S01]  /*4380*/  FFMA.FTZ R34, R37, R35, R34 ;  /* 0x0000002325227223 */ /* 0x000fe20000010022 */
[----:B------:R-:W-:Y:S01]  /*4390*/  LOP3.LUT R33, R28, 0x64006400, RZ, 0xfc, !PT ;  /* 0x640064001c217812 */ /* 0x000fe200078efcff */
[----:B------:R-:W-:Y:S01]  /*43a0*/  FFMA.FTZ R27, R31, R20, R27 ;  /* 0x000000141f1b7223 */ /* 0x000fe2000001001b */
[----:B------:R-:W-:-:S02]  /*43b0*/  HADD2.F32 R35, -RZ, R30.H1_H1 ;  /* 0x3000001eff237230 */ /* 0x000fc40000004100 */
[-C--:B------:R-:W-:Y:S02]  /*43c0*/  HFMA2 R20, R19, R0.reuse.H1_H1, -72, -72 ;  /* 0xd480d48013147431 */ /* 0x080fe40000060000 */
[-C--:B------:R-:W-:Y:S02]  /*43d0*/  HFMA2 R19, R29, R0.reuse.H1_H1, -72, -72 ;  /* 0xd480d4801d137431 */ /* 0x080fe40000060000 */
[--C-:B------:R-:W-:Y:S02]  /*43e0*/  HADD2.F32 R29, -RZ, R21.reuse.H1_H1 ;  /* 0x30000015ff1d7230 */ /* 0x100fe40000004100 */
[-C--:B------:R-:W-:Y:S02]  /*43f0*/  HFMA2 R14, R33, R0.reuse.H1_H1, -72, -72 ;  /* 0xd480d480210e7431 */ /* 0x080fe40000060000 */
[----:B------:R-:W-:Y:S01]  /*4400*/  FFMA.FTZ R34, R35, R31, R34 ;  /* 0x0000001f23227223 */ /* 0x000fe20000010022 */
[----:B------:R-:W-:Y:S02]  /*4410*/  HADD2.F32 R31, -RZ, R21.H0_H0 ;  /* 0x20000015ff1f7230 */ /* 0x000fe40000004100 */
[----:B------:R-:W-:-:S02]  /*4420*/  HFMA2 R15, R15, R0.H1_H1, -72, -72 ;  /* 0xd480d4800f0f7431 */ /* 0x000fc40000060000 */
[----:B------:R-:W-:Y:S02]  /*4430*/  HADD2.F32 R30, -RZ, R19.H0_H0 ;  /* 0x20000013ff1e7230 */ /* 0x000fe40000004100 */
[----:B------:R-:W-:Y:S02]  /*4440*/  HADD2.F32 R28, -RZ, R14.H0_H0 ;  /* 0x2000000eff1c7230 */ /* 0x000fe40000004100 */
[--C-:B------:R-:W-:Y:S02]  /*4450*/  HADD2.F32 R35, -RZ, R20.reuse.H0_H0 ;  /* 0x20000014ff237230 */ /* 0x100fe40000004100 */
[C---:B------:R-:W-:Y:S01]  /*4460*/  FFMA.FTZ R22, R31.reuse, R30, R22 ;  /* 0x0000001e1f167223 */ /* 0x040fe20000010016 */
[----:B------:R-:W-:Y:S01]  /*4470*/  HADD2.F32 R21, -RZ, R20.H1_H1 ;  /* 0x30000014ff157230 */ /* 0x000fe20000004100 */
[----:B---3--:R-:W-:Y:S01]  /*4480*/  LOP3.LUT R20, R8, 0xf000f, RZ, 0xc0, !PT ;  /* 0x000f000f08147812 */ /* 0x008fe200078ec0ff */
[----:B------:R-:W-:Y:S02]  /*4490*/  HADD2.F32 R33, -RZ, R15.H0_H0 ;  /* 0x2000000fff217230 */ /* 0x000fe40000004100 */
[----:B------:R-:W-:Y:S01]  /*44a0*/  FFMA.FTZ R30, R31, R28, R27 ;  /* 0x0000001c1f1e7223 */ /* 0x000fe2000001001b */
[----:B------:R-:W-:Y:S01]  /*44b0*/  LOP3.LUT R28, R9, 0xf000f, RZ, 0xc0, !PT ;  /* 0x000f000f091c7812 */ /* 0x000fe200078ec0ff */
[----:B------:R-:W-:Y:S01]  /*44c0*/  FFMA.FTZ R34, R35, R31, R34 ;  /* 0x0000001f23227223 */ /* 0x000fe20000010022 */
[----:B------:R-:W-:Y:S01]  /*44d0*/  LOP3.LUT R27, R20, 0x64006400, RZ, 0xfc, !PT ;  /* 0x64006400141b7812 */ /* 0x000fe200078efcff */
[----:B------:R-:W-:-:S02]  /*44e0*/  HADD2.F32 R19, -RZ, R19.H1_H1 ;  /* 0x30000013ff137230 */ /* 0x000fc40000004100 */
[----:B------:R-:W-:Y:S01]  /*44f0*/  FFMA.FTZ R18, R31, R33, R18 ;  /* 0x000000211f127223 */ /* 0x000fe20000010012 */
[----:B------:R-:W-:Y:S01]  /*4500*/  HADD2.F32 R15, -RZ, R15.H1_H1 ;  /* 0x3000000fff0f7230 */ /* 0x000fe20000004100 */
[----:B------:R-:W-:Y:S01]  /*4510*/  LOP3.LUT R31, R28, 0x64006400, RZ, 0xfc, !PT ;  /* 0x640064001c1f7812 */ /* 0x000fe200078efcff */
[----:B------:R-:W-:Y:S02]  /*4520*/  HADD2 R27, R27, -1032, -1032 ;  /* 0xe408e4081b1b7430 */ /* 0x000fe40000000000 */
[----:B------:R-:W-:Y:S01]  /*4530*/  FFMA.FTZ R20, R21, R29, R34 ;  /* 0x0000001d15147223 */ /* 0x000fe20000010022 */
[C---:B------:R-:W-:Y:S01]  /*4540*/  FFMA.FTZ R21, R29.reuse, R19, R22 ;  /* 0x000000131d157223 */ /* 0x040fe20000010016 */
[----:B------:R-:W-:Y:S02]  /*4550*/  HADD2.F32 R19, -RZ, R14.H1_H1 ;  /* 0x3000000eff137230 */ /* 0x000fe40000004100 */
[----:B------:R-:W-:Y:S01]  /*4560*/  FFMA.FTZ R28, R29, R15, R18 ;  /* 0x0000000f1d1c7223 */ /* 0x000fe20000010012 */
[----:B------:R-:W-:-:S02]  /*4570*/  HADD2 R31, R31, -1032, -1032 ;  /* 0xe408e4081f1f7430 */ /* 0x000fc40000000000 */
[--C-:B0-----:R-:W-:Y:S01]  /*4580*/  HADD2.F32 R14, -RZ, R12.reuse.H0_H0 ;  /* 0x2000000cff0e7230 */ /* 0x101fe20000004100 */
[----:B------:R-:W-:Y:S01]  /*4590*/  LOP3.LUT R22, R9, 0xf000f0, RZ, 0xc0, !PT ;  /* 0x00f000f009167812 */ /* 0x000fe200078ec0ff */
[--C-:B------:R-:W-:Y:S02]  /*45a0*/  HADD2.F32 R15, -RZ, R27.reuse.H0_H0 ;  /* 0x2000001bff0f7230 */ /* 0x100fe40000004100 */
[----:B------:R-:W-:Y:S01]  /*45b0*/  FFMA.FTZ R29, R29, R19, R30 ;  /* 0x000000131d1d7223 */ /* 0x000fe2000001001e */
[----:B------:R-:W-:Y:S01]  /*45c0*/  HADD2.F32 R27, -RZ, R27.H1_H1 ;  /* 0x3000001bff1b7230 */ /* 0x000fe20000004100 */
[----:B------:R-:W-:Y:S01]  /*45d0*/  LOP3.LUT R35, R22, 0x64006400, RZ, 0xfc, !PT ;  /* 0x6400640016237812 */ /* 0x000fe200078efcff */
[--C-:B------:R-:W-:Y:S02]  /*45e0*/  HADD2.F32 R19, -RZ, R31.reuse.H0_H0 ;  /* 0x2000001fff137230 */ /* 0x100fe40000004100 */
[----:B------:R-:W-:Y:S01]  /*45f0*/  FFMA.FTZ R18, R15, R14, RZ ;  /* 0x0000000e0f127223 */ /* 0x000fe200000100ff */
[----:B------:R-:W-:Y:S01]  /*4600*/  HADD2.F32 R36, -RZ, R12.H1_H1 ;  /* 0x3000000cff247230 */ /* 0x000fe20000004100 */
[----:B------:R-:W-:Y:S01]  /*4610*/  LOP3.LUT R12, R10, 0xf000f, RZ, 0xc0, !PT ;  /* 0x000f000f0a0c7812 */ /* 0x000fe200078ec0ff */
[----:B------:R-:W-:-:S02]  /*4620*/  HADD2.F32 R33, -RZ, R31.H1_H1 ;  /* 0x3000001fff217230 */ /* 0x000fc40000004100 */
[----:B------:R-:W-:Y:S01]  /*4630*/  FFMA.FTZ R15, R14, R19, RZ ;  /* 0x000000130e0f7223 */ /* 0x000fe200000100ff */
[----:B------:R-:W-:Y:S01]  /*4640*/  SHF.R.U32.HI R9, RZ, 0x8, R9 ;  /* 0x00000008ff097819 */ /* 0x000fe20000011609 */
[----:B------:R-:W-:Y:S01]  /*4650*/  FFMA.FTZ R31, R27, R36, R18 ;  /* 0x000000241b1f7223 */ /* 0x000fe20000010012 */
[----:B------:R-:W-:Y:S01]  /*4660*/  LOP3.LUT R12, R12, 0x64006400, RZ, 0xfc, !PT ;  /* 0x640064000c0c7812 */ /* 0x000fe200078efcff */
[----:B------:R-:W0:Y:S01]  /*4670*/  LDS.64 R18, [UR4+0x18] ;  /* 0x00001804ff127984 */ /* 0x000e220008000a00 */
[----:B------:R-:W-:Y:S01]  /*4680*/  FFMA.FTZ R33, R36, R33, R15 ;  /* 0x0000002124217223 */ /* 0x000fe2000001000f */
[----:B------:R-:W-:Y:S02]  /*4690*/  LOP3.LUT R15, R8, 0xf000f0, RZ, 0xc0, !PT ;  /* 0x00f000f0080f7812 */ /* 0x000fe400078ec0ff */
[----:B------:R-:W-:Y:S01]  /*46a0*/  HADD2 R12, R12, -1032, -1032 ;  /* 0xe408e4080c0c7430 */ /* 0x000fe20000000000 */
[----:B------:R-:W-:Y:S02]  /*46b0*/  SHF.R.U32.HI R8, RZ, 0x8, R8 ;  /* 0x00000008ff087819 */ /* 0x000fe40000011608 */
[----:B------:R-:W-:-:S02]  /*46c0*/  LOP3.LUT R27, R15, 0x64006400, RZ, 0xfc, !PT ;  /* 0x640064000f1b7812 */ /* 0x000fc400078efcff */
[--C-:B------:R-:W-:Y:S02]  /*46d0*/  HADD2.F32 R15, -RZ, R12.reuse.H0_H0 ;  /* 0x2000000cff0f7230 */ /* 0x100fe40000004100 */
[----:B------:R-:W-:Y:S02]  /*46e0*/  HADD2.F32 R34, -RZ, R12.H1_H1 ;  /* 0x3000000cff227230 */ /* 0x000fe40000004100 */
[-C--:B------:R-:W-:Y:S02]  /*46f0*/  HFMA2 R22, R27, R0.reuse.H1_H1, -72, -72 ;  /* 0xd480d4801b167431 */ /* 0x080fe40000060000 */
[--C-:B------:R-:W-:Y:S02]  /*4700*/  HADD2.F32 R12, -RZ, R13.reuse.H0_H0 ;  /* 0x2000000dff0c7230 */ /* 0x100fe40000004100 */
[----:B------:R-:W-:Y:S02]  /*4710*/  HFMA2 R27, R35, R0.H1_H1, -72, -72 ;  /* 0xd480d480231b7431 */ /* 0x000fe40000060000 */
[----:B------:R-:W-:-:S02]  /*4720*/  HADD2.F32 R13, -RZ, R13.H1_H1 ;  /* 0x3000000dff0d7230 */ /* 0x000fc40000004100 */
[----:B------:R-:W-:Y:S01]  /*4730*/  FFMA.FTZ R15, R14, R15, RZ ;  /* 0x0000000f0e0f7223 */ /* 0x000fe200000100ff */
[--C-:B------:R-:W-:Y:S02]  /*4740*/  HADD2.F32 R30, -RZ, R22.reuse.H0_H0 ;  /* 0x20000016ff1e7230 */ /* 0x100fe40000004100 */
[--C-:B------:R-:W-:Y:S02]  /*4750*/  HADD2.F32 R32, -RZ, R27.reuse.H0_H0 ;  /* 0x2000001bff207230 */ /* 0x100fe40000004100 */
[----:B------:R-:W-:Y:S01]  /*4760*/  FFMA.FTZ R15, R36, R34, R15 ;  /* 0x00000022240f7223 */ /* 0x000fe2000001000f */
[----:B------:R-:W-:Y:S02]  /*4770*/  HADD2.F32 R27, -RZ, R27.H1_H1 ;  /* 0x3000001bff1b7230 */ /* 0x000fe40000004100 */
[----:B------:R-:W-:Y:S01]  /*4780*/  FFMA.FTZ R30, R30, R12, R31 ;  /* 0x0000000c1e1e7223 */ /* 0x000fe2000001001f */
[----:B------:R-:W-:Y:S01]  /*4790*/  HADD2.F32 R31, -RZ, R22.H1_H1 ;  /* 0x30000016ff1f7230 */ /* 0x000fe20000004100 */
[----:B------:R-:W-:Y:S01]  /*47a0*/  LOP3.LUT R22, R8, 0xf000f, RZ, 0xc0, !PT ;  /* 0x000f000f08167812 */ /* 0x000fe200078ec0ff */
[----:B------:R-:W-:Y:S01]  /*47b0*/  FFMA.FTZ R32, R12, R32, R33 ;  /* 0x000000200c207223 */ /* 0x000fe20000010021 */
[----:B------:R-:W-:-:S02]  /*47c0*/  LOP3.LUT R33, R11, 0xf000f, RZ, 0xc0, !PT ;  /* 0x000f000f0b217812 */ /* 0x000fc400078ec0ff */
[----:B------:R-:W-:Y:S01]  /*47d0*/  LOP3.LUT R22, R22, 0x64006400, RZ, 0xfc, !PT ;  /* 0x6400640016167812 */ /* 0x000fe200078efcff */
[----:B------:R-:W-:Y:S01]  /*47e0*/  FFMA.FTZ R30, R31, R13, R30 ;  /* 0x0000000d1f1e7223 */ /* 0x000fe2000001001e */
[----:B------:R-:W-:Y:S01]  /*47f0*/  LOP3.LUT R33, R33, 0x64006400, RZ, 0xfc, !PT ;  /* 0x6400640021217812 */ /* 0x000fe200078efcff */
[----:B------:R-:W-:Y:S02]  /*4800*/  FFMA.FTZ R32, R13, R27, R32 ;  /* 0x0000001b0d207223 */ /* 0x000fe40000010020 */
[----:B------:R-:W-:Y:S02]  /*4810*/  HADD2 R22, R22, -1032, -1032 ;  /* 0xe408e40816167430 */ /* 0x000fe40000000000 */
[----:B------:R-:W-:-:S03]  /*4820*/  HADD2 R33, R33, -1032, -1032 ;  /* 0xe408e40821217430 */ /* 0x000fc60000000000 */
[----:B------:R-:W-:Y:S02]  /*4830*/  HADD2.F32 R31, -RZ, R22.H0_H0 ;  /* 0x20000016ff1f7230 */ /* 0x000fe40000004100 */
[----:B0-----:R-:W-:Y:S02]  /*4840*/  HADD2.F32 R27, -RZ, R18.H0_H0 ;  /* 0x20000012ff1b7230 */ /* 0x001fe40000004100 */
[--C-:B------:R-:W-:Y:S02]  /*4850*/  HADD2.F32 R35, -RZ, R33.reuse.H0_H0 ;  /* 0x20000021ff237230 */ /* 0x100fe40000004100 */
[----:B------:R-:W-:Y:S02]  /*4860*/  HADD2.F32 R33, -RZ, R33.H1_H1 ;  /* 0x30000021ff217230 */ /* 0x000fe40000004100 */
[----:B------:R-:W-:Y:S01]  /*4870*/  FFMA.FTZ R30, R31, R27, R30 ;  /* 0x0000001b1f1e7223 */ /* 0x000fe2000001001e */
[----:B------:R-:W-:Y:S01]  /*4880*/  LOP3.LUT R31, R9, 0xf000f, RZ, 0xc0, !PT ;  /* 0x000f000f091f7812 */ /* 0x000fe200078ec0ff */
[----:B------:R-:W-:-:S03]  /*4890*/  FFMA.FTZ R35, R14, R35, RZ ;  /* 0x000000230e237223 */ /* 0x000fc600000100ff */
[----:B------:R-:W-:Y:S01]  /*48a0*/  LOP3.LUT R31, R31, 0x64006400, RZ, 0xfc, !PT ;  /* 0x640064001f1f7812 */ /* 0x000fe200078efcff */
[----:B------:R-:W-:Y:S01]  /*48b0*/  FFMA.FTZ R36, R36, R33, R35 ;  /* 0x0000002124247223 */ /* 0x000fe20000010023 */
[----:B------:R-:W-:Y:S02]  /*48c0*/  LOP3.LUT R33, R10, 0xf000f0, RZ, 0xc0, !PT ;  /* 0x00f000f00a217812 */ /* 0x000fe400078ec0ff */
[----:B------:R-:W-:Y:S01]  /*48d0*/  LOP3.LUT R35, R11, 0xf000f0, RZ, 0xc0, !PT ;  /* 0x00f000f00b237812 */ /* 0x000fe200078ec0ff */
[----:B------:R-:W-:Y:S01]  /*48e0*/  HADD2 R31, R31, -1032, -1032 ;  /* 0xe408e4081f1f7430 */ /* 0x000fe20000000000 */
[----:B------:R-:W-:Y:S02]  /*48f0*/  LOP3.LUT R33, R33, 0x64006400, RZ, 0xfc, !PT ;  /* 0x6400640021217812 */ /* 0x000fe400078efcff */
[----:B------:R-:W-:Y:S02]  /*4900*/  LOP3.LUT R35, R35, 0x64006400, RZ, 0xfc, !PT ;  /* 0x6400640023237812 */ /* 0x000fe400078efcff */
[----:B------:R-:W-:-:S02]  /*4910*/  HADD2.F32 R34, -RZ, R31.H0_H0 ;  /* 0x2000001fff227230 */ /* 0x000fc40000004100 */
[----:B------:R-:W-:-:S03]  /*4920*/  HFMA2 R33, R33, R0.H1_H1, -72, -72 ;  /* 0xd480d48021217431 */ /* 0x000fc60000060000 */
[----:B------:R-:W-:Y:S01]  /*4930*/  FFMA.FTZ R32, R27, R34, R32 ;  /* 0x000000221b207223 */ /* 0x000fe20000010020 */
[----:B------:R-:W-:Y:S02]  /*4940*/  HFMA2 R34, R35, R0.H1_H1, -72, -72 ;  /* 0xd480d48023227431 */ /* 0x000fe40000060000 */
[--C-:B------:R-:W-:Y:S02]  /*4950*/  HADD2.F32 R14, -RZ, R33.reuse.H0_H0 ;  /* 0x20000021ff0e7230 */ /* 0x100fe40000004100 */
[----:B------:R-:W-:Y:S02]  /*4960*/  HADD2.F32 R33, -RZ, R33.H1_H1 ;  /* 0x30000021ff217230 */ /* 0x000fe40000004100 */
[--C-:B------:R-:W-:Y:S02]  /*4970*/  HADD2.F32 R35, -RZ, R34.reuse.H0_H0 ;  /* 0x20000022ff237230 */ /* 0x100fe40000004100 */
[----:B------:R-:W-:Y:S01]  /*4980*/  FFMA.FTZ R14, R12, R14, R15 ;  /* 0x0000000e0c0e7223 */ /* 0x000fe2000001000f */
[----:B------:R-:W-:-:S02]  /*4990*/  HADD2.F32 R15, -RZ, R34.H1_H1 ;  /* 0x30000022ff0f7230 */ /* 0x000fc40000004100 */
[----:B------:R-:W-:Y:S01]  /*49a0*/  FFMA.FTZ R36, R12, R35, R36 ;  /* 0x000000230c247223 */ /* 0x000fe20000010024 */
[----:B------:R-:W-:-:S03]  /*49b0*/  FFMA.FTZ R34, R13, R33, R14 ;  /* 0x000000210d227223 */ /* 0x000fc6000001000e */
[----:B------:R-:W-:Y:S02]  /*49c0*/  FFMA.FTZ R36, R13, R15, R36 ;  /* 0x0000000f0d247223 */ /* 0x000fe40000010024 */
[----:B------:R-:W2:Y:S01]  /*49d0*/  LDG.E.128.CONSTANT R12, desc[UR6][R38.64] ;  /* 0x00000006260c7981 */ /* 0x000ea2000c1e9d00 */
[----:B------:R-:W-:Y:S01]  /*49e0*/  HADD2.F32 R41, -RZ, R22.H1_H1 ;  /* 0x30000016ff297230 */ /* 0x000fe20000004100 */
[----:B------:R-:W-:Y:S01]  /*49f0*/  SHF.R.U32.HI R22, RZ, 0x8, R11 ;  /* 0x00000008ff167819 */ /* 0x000fe2000001160b */
[----:B------:R-:W-:Y:S01]  /*4a00*/  HADD2.F32 R37, -RZ, R18.H1_H1 ;  /* 0x30000012ff257230 */ /* 0x000fe20000004100 */
[----:B------:R-:W-:Y:S01]  /*4a10*/  SHF.R.U32.HI R35, RZ, 0x8, R10 ;  /* 0x00000008ff237819 */ /* 0x000fe2000001160a */
[----:B------:R-:W-:Y:S01]  /*4a20*/  HADD2.F32 R31, -RZ, R31.H1_H1 ;  /* 0x3000001fff1f7230 */ /* 0x000fe20000004100 */
[----:B------:R-:W-:Y:S02]  /*4a30*/  LOP3.LUT R11, R22, 0xf000f, RZ, 0xc0, !PT ;  /* 0x000f000f160b7812 */ /* 0x000fe400078ec0ff */
[----:B------:R-:W-:Y:S01]  /*4a40*/  LOP3.LUT R10, R35, 0xf000f, RZ, 0xc0, !PT ;  /* 0x000f000f230a7812 */ /* 0x000fe200078ec0ff */
        /* <DEDUP_REMOVED lines=9> */
[--C-:B------:R-:W-:Y:S01]  /*4ae0*/  HADD2.F32 R18, -RZ, R11.reuse.H0_H0 ;  /* 0x2000000bff127230 */ /* 0x100fe20000004100 */
[----:B------:R-:W-:Y:S01]  /*4af0*/  LOP3.LUT R22, R22, 0xf000f0, RZ, 0xc0, !PT ;  /* 0x00f000f016167812 */ /* 0x000fe200078ec0ff */
[----:B------:R-:W-:Y:S01]  /*4b00*/  HADD2.F32 R11, -RZ, R11.H1_H1 ;  /* 0x3000000bff0b7230 */ /* 0x000fe20000004100 */
[----:B------:R-:W-:Y:S01]  /*4b10*/  LOP3.LUT R9, R9, 0x64006400, RZ, 0xfc, !PT ;  /* 0x6400640009097812 */ /* 0x000fe200078efcff */
[----:B------:R-:W-:-:S02]  /*4b20*/  HADD2.F32 R33, -RZ, R10.H0_H0 ;  /* 0x2000000aff217230 */ /* 0x000fc40000004100 */
[----:B------:R-:W-:Y:S01]  /*4b30*/  FFMA.FTZ R18, R27, R18, R36 ;  /* 0x000000121b127223 */ /* 0x000fe20000010024 */
[----:B------:R-:W-:Y:S01]  /*4b40*/  HADD2.F32 R10, -RZ, R10.H1_H1 ;  /* 0x3000000aff0a7230 */ /* 0x000fe20000004100 */
[----:B------:R-:W-:Y:S02]  /*4b50*/  LOP3.LUT R35, R35, 0x64006400, RZ, 0xfc, !PT ;  /* 0x6400640023237812 */ /* 0x000fe400078efcff */
[----:B------:R-:W-:Y:S01]  /*4b60*/  FFMA.FTZ R18, R37, R11, R18 ;  /* 0x0000000b25127223 */ /* 0x000fe20000010012 */
[----:B------:R-:W-:Y:S01]  /*4b70*/  LOP3.LUT R11, R8, 0x64006400, RZ, 0xfc, !PT ;  /* 0x64006400080b7812 */ /* 0x000fe200078efcff */
[----:B------:R-:W-:Y:S01]  /*4b80*/  FFMA.FTZ R33, R27, R33, R34 ;  /* 0x000000211b217223 */ /* 0x000fe20000010022 */
[--C-:B------:R-:W-:Y:S02]  /*4b90*/  HADD2.F32 R27, -RZ, R19.reuse.H0_H0 ;  /* 0x20000013ff1b7230 */ /* 0x100fe40000004100 */
[----:B------:R-:W-:Y:S02]  /*4ba0*/  HADD2.F32 R19, -RZ, R19.H1_H1 ;  /* 0x30000013ff137230 */ /* 0x000fe40000004100 */
[-C--:B------:R-:W-:Y:S01]  /*4bb0*/  HFMA2 R8, R11, R0.reuse.H1_H1, -72, -72 ;  /* 0xd480d4800b087431 */ /* 0x080fe20000060000 */
[----:B------:R-:W-:Y:S01]  /*4bc0*/  LOP3.LUT R11, R22, 0x64006400, RZ, 0xfc, !PT ;  /* 0x64006400160b7812 */ /* 0x000fe200078efcff */
[----:B------:R-:W-:Y:S01]  /*4bd0*/  FFMA.FTZ R33, R37, R10, R33 ;  /* 0x0000000a25217223 */ /* 0x000fe20000010021 */
        /* <DEDUP_REMOVED lines=14> */
[----:B------:R-:W-:Y:S01]  /*4cc0*/  HADD2.F32 R31, -RZ, R10.H1_H1 ;  /* 0x3000000aff1f7230 */ /* 0x000fe20000004100 */
[----:B------:R-:W0:Y:S01]  /*4cd0*/  LDS.64 R8, [UR4+0x20] ;  /* 0x00002004ff087984 */ /* 0x000e220008000a00 */
[----:B------:R-:W-:Y:S01]  /*4ce0*/  FFMA.FTZ R37, R19, R11, R18 ;  /* 0x0000000b13257223 */ /* 0x000fe20000010012 */
[----:B------:R-:W-:Y:S01]  /*4cf0*/  FFMA.FTZ R10, R27, R19, R22 ;  /* 0x000000131b0a7223 */ /* 0x000fe20000010016 */
[----:B------:R-:W-:-:S02]  /*4d00*/  HADD2.F32 R27, -RZ, R0.H0_H0 ;  /* 0x20000000ff1b7230 */ /* 0x000fc40000004100 */
[C---:B------:R-:W-:Y:S01]  /*4d10*/  FFMA.FTZ R31, R19.reuse, R31, R32 ;  /* 0x0000001f131f7223 */ /* 0x040fe20000010020 */
[----:B------:R-:W-:Y:S02]  /*4d20*/  HADD2.F32 R22, -RZ, R2.H0_H0 ;  /* 0x20000002ff167230 */ /* 0x000fe40000004100 */
[----:B------:R-:W-:Y:S01]  /*4d30*/  FFMA.FTZ R30, R19, R33, R30 ;  /* 0x00000021131e7223 */ /* 0x000fe2000001001e */
[C---:B------:R-:W-:Y:S01]  /*4d40*/  FMUL.FTZ R20, R27.reuse, R20 ;  /* 0x000000141b147220 */ /* 0x040fe20000410000 */
[----:B------:R-:W-:Y:S01]  /*4d50*/  FMUL.FTZ R10, R27, R10 ;  /* 0x0000000a1b0a7220 */ /* 0x000fe20000410000 */
[----:B------:R-:W-:Y:S01]  /*4d60*/  FMUL.FTZ R18, R22, R21 ;  /* 0x0000001516127220 */ /* 0x000fe20000410000 */
[----:B------:R-:W-:Y:S02]  /*4d70*/  HADD2.F32 R21, -RZ, R3.H0_H0 ;  /* 0x20000003ff157230 */ /* 0x000fe40000004100 */
[----:B------:R-:W-:Y:S01]  /*4d80*/  F2FP.F16.F32.PACK_AB R11, RZ, R20 ;  /* 0x00000014ff0b723e */ /* 0x000fe200000000ff */
[----:B------:R-:W-:Y:S01]  /*4d90*/  HADD2.F32 R20, -RZ, R4.H0_H0 ;  /* 0x20000004ff147230 */ /* 0x000fe20000004100 */
[----:B------:R-:W-:Y:S01]  /*4da0*/  F2FP.F16.F32.PACK_AB R18, RZ, R18 ;  /* 0x00000012ff12723e */ /* 0x000fe200000000ff */
[----:B------:R-:W-:-:S03]  /*4db0*/  FMUL.FTZ R19, R21, R28 ;  /* 0x0000001c15137220 */ /* 0x000fc60000410000 */
[----:B------:R-:W-:Y:S01]  /*4dc0*/  PRMT R28, R11, 0x5410, R18 ;  /* 0x000054100b1c7816 */ /* 0x000fe20000000012 */
[----:B------:R-:W-:Y:S01]  /*4dd0*/  FMUL.FTZ R29, R20, R29 ;  /* 0x0000001d141d7220 */ /* 0x000fe20000410000 */
[----:B------:R-:W-:Y:S02]  /*4de0*/  F2FP.F16.F32.PACK_AB R11, RZ, R19 ;  /* 0x00000013ff0b723e */ /* 0x000fe400000000ff */
[----:B------:R-:W-:Y:S02]  /*4df0*/  MOV R19, R6 ;  /* 0x0000000600137202 */ /* 0x000fe40000000f00 */
[----:B------:R-:W-:-:S03]  /*4e00*/  F2FP.F16.F32.PACK_AB R6, RZ, R29 ;  /* 0x0000001dff06723e */ /* 0x000fc600000000ff */
[----:B------:R-:W-:Y:S01]  /*4e10*/  HFMA2 R28, R28, 1, 1, R19 ;  /* 0x3c003c001c1c7831 */ /* 0x000fe20000000013 */
[----:B------:R-:W-:-:S05]  /*4e20*/  PRMT R11, R11, 0x5410, R6 ;  /* 0x000054100b0b7816 */ /* 0x000fca0000000006 */
[----:B------:R-:W-:Y:S02]  /*4e30*/  HADD2 R6, R11, R5 ;  /* 0x000000050b067230 */ /* 0x000fe40000000000 */
[----:B0-----:R-:W-:Y:S01]  /*4e40*/  HADD2.F32 R5, -RZ, R8.H0_H0 ;  /* 0x20000008ff057230 */ /* 0x001fe20000004100 */
[C---:B--2---:R-:W-:Y:S02]  /*4e50*/  LOP3.LUT R18, R12.reuse, 0xf000f, RZ, 0xc0, !PT ;  /* 0x000f000f0c127812 */ /* 0x044fe400078ec0ff */
[----:B------:R-:W-:Y:S02]  /*4e60*/  LOP3.LUT R33, R12, 0xf000f0, RZ, 0xc0, !PT ;  /* 0x00f000f00c217812 */ /* 0x000fe400078ec0ff */
[----:B------:R-:W-:Y:S02]  /*4e70*/  LOP3.LUT R29, R18, 0x64006400, RZ, 0xfc, !PT ;  /* 0x64006400121d7812 */ /* 0x000fe400078efcff */
[----:B------:R-:W0:Y:S01]  /*4e80*/  LDS.64 R18, [UR4+0x28] ;  /* 0x00002804ff127984 */ /* 0x000e220008000a00 */
[----:B------:R-:W-:-:S02]  /*4e90*/  LOP3.LUT R33, R33, 0x64006400, RZ, 0xfc, !PT ;  /* 0x6400640021217812 */ /* 0x000fc400078efcff */
[----:B------:R-:W-:Y:S01]  /*4ea0*/  HADD2 R11, R29, -1032, -1032 ;  /* 0xe408e4081d0b7430 */ /* 0x000fe20000000000 */
[----:B------:R-:W-:Y:S02]  /*4eb0*/  F2FP.F16.F32.PACK_AB R29, RZ, R10 ;  /* 0x0000000aff1d723e */ /* 0x000fe400000000ff */
[----:B------:R-:W-:Y:S01]  /*4ec0*/  SHF.R.U32.HI R12, RZ, 0x8, R12 ;  /* 0x00000008ff0c7819 */ /* 0x000fe2000001160c */
[----:B------:R-:W-:Y:S02]  /*4ed0*/  HFMA2 R32, R33, R0.H1_H1, -72, -72 ;  /* 0xd480d48021207431 */ /* 0x000fe40000060000 */
[--C-:B------:R-:W-:Y:S02]  /*4ee0*/  HADD2.F32 R10, -RZ, R11.reuse.H0_H0 ;  /* 0x2000000bff0a7230 */ /* 0x100fe40000004100 */
[----:B------:R-:W-:Y:S01]  /*4ef0*/  HADD2.F32 R34, -RZ, R11.H1_H1 ;  /* 0x3000000bff227230 */ /* 0x000fe20000004100 */
[----:B------:R-:W-:Y:S01]  /*4f00*/  LOP3.LUT R33, R12, 0xf000f, RZ, 0xc0, !PT ;  /* 0x000f000f0c217812 */ /* 0x000fe200078ec0ff */
[----:B------:R-:W-:-:S02]  /*4f10*/  HADD2.F32 R11, -RZ, R8.H1_H1 ;  /* 0x30000008ff0b7230 */ /* 0x000fc40000004100 */
[----:B------:R-:W-:Y:S01]  /*4f20*/  FFMA.FTZ R35, R10, R5, RZ ;  /* 0x000000050a237223 */ /* 0x000fe200000100ff */
[--C-:B------:R-:W-:Y:S01]  /*4f30*/  HADD2.F32 R8, -RZ, R9.reuse.H0_H0 ;  /* 0x20000009ff087230 */ /* 0x100fe20000004100 */
[----:B------:R-:W-:Y:S02]  /*4f40*/  LOP3.LUT R33, R33, 0x64006400, RZ, 0xfc, !PT ;  /* 0x6400640021217812 */ /* 0x000fe400078efcff */
[----:B------:R-:W-:Y:S01]  /*4f50*/  FFMA.FTZ R10, R34, R11, R35 ;  /* 0x0000000b220a7223 */ /* 0x000fe20000010023 */
[--C-:B------:R-:W-:Y:S02]  /*4f60*/  HADD2.F32 R35, -RZ, R32.reuse.H0_H0 ;  /* 0x20000020ff237230 */ /* 0x100fe40000004100 */
[----:B------:R-:W-:Y:S02]  /*4f70*/  HADD2.F32 R32, -RZ, R32.H1_H1 ;  /* 0x30000020ff207230 */ /* 0x000fe40000004100 */
[----:B------:R-:W-:Y:S02]  /*4f80*/  HADD2 R33, R33, -1032, -1032 ;  /* 0xe408e40821217430 */ /* 0x000fe40000000000 */
[----:B------:R-:W-:Y:S01]  /*4f90*/  FFMA.FTZ R35, R35, R8, R10 ;  /* 0x0000000823237223 */ /* 0x000fe2000001000a */
[----:B------:R-:W-:Y:S01]  /*4fa0*/  HADD2.F32 R10, -RZ, R9.H1_H1 ;  /* 0x30000009ff0a7230 */ /* 0x000fe20000004100 */
[----:B------:R-:W-:-:S04]  /*4fb0*/  LOP3.LUT R9, R13, 0xf000f, RZ, 0xc0, !PT ;  /* 0x000f000f0d097812 */ /* 0x000fc800078ec0ff */
[----:B------:R-:W-:Y:S01]  /*4fc0*/  FFMA.FTZ R32, R32, R10, R35 ;  /* 0x0000000a20207223 */ /* 0x000fe20000010023 */
[----:B------:R-:W-:Y:S01]  /*4fd0*/  HADD2.F32 R35, -RZ, R33.H0_H0 ;  /* 0x20000021ff237230 */ /* 0x000fe20000004100 */
[----:B------:R-:W-:-:S05]  /*4fe0*/  LOP3.LUT R9, R9, 0x64006400, RZ, 0xfc, !PT ;  /* 0x6400640009097812 */ /* 0x000fca00078efcff */
[----:B------:R-:W-:Y:S02]  /*4ff0*/  HADD2 R9, R9, -1032, -1032 ;  /* 0xe408e40809097430 */ /* 0x000fe40000000000 */
[----:B0-----:R-:W-:-:S03]  /*5000*/  HADD2.F32 R34, -RZ, R18.H0_H0 ;  /* 0x20000012ff227230 */ /* 0x001fc60000004100 */
[----:B------:R-:W-:Y:S02]  /*5010*/  HADD2.F32 R36, -RZ, R9.H1_H1 ;  /* 0x30000009ff247230 */ /* 0x000fe40000004100 */
[----:B------:R-:W-:Y:S01]  /*5020*/  FFMA.FTZ R35, R35, R34, R32 ;  /* 0x0000002223237223 */ /* 0x000fe20000010020 */
[----:B------:R-:W-:Y:S01]  /*5030*/  FMUL.FTZ R32, R22, R31 ;  /* 0x0000001f16207220 */ /* 0x000fe20000410000 */
[----:B------:R-:W-:-:S04]  /*5040*/  FMUL.FTZ R31, R21, R30 ;  /* 0x0000001e151f7220 */ /* 0x000fc80000410000 */
[----:B------:R-:W-:Y:S01]  /*5050*/  F2FP.F16.F32.PACK_AB R30, RZ, R32 ;  /* 0x00000020ff1e723e */ /* 0x000fe200000000ff */
[----:B------:R-:W-:Y:S01]  /*5060*/  HADD2.F32 R32, -RZ, R9.H0_H0 ;  /* 0x20000009ff207230 */ /* 0x000fe20000004100 */
[----:B------:R-:W-:Y:S01]  /*5070*/  LOP3.LUT R9, R13, 0xf000f0, RZ, 0xc0, !PT ;  /* 0x00f000f00d097812 */ /* 0x000fe200078ec0ff */
[----:B------:R-:W-:Y:S01]  /*5080*/  HADD2.F32 R18, -RZ, R18.H1_H1 ;  /* 0x30000012ff127230 */ /* 0x000fe20000004100 */
[----:B------:R-:W-:Y:S02]  /*5090*/  F2FP.F16.F32.PACK_AB R31, RZ, R31 ;  /* 0x0000001fff1f723e */ /* 0x000fe400000000ff */
[----:B------:R-:W-:Y:S01]  /*50a0*/  FFMA.FTZ R32, R5, R32, RZ ;  /* 0x0000002005207223 */ /* 0x000fe200000100ff */
[----:B------:R-:W-:-:S03]  /*50b0*/  LOP3.LUT R9, R9, 0x64006400, RZ, 0xfc, !PT ;  /* 0x6400640009097812 */ /* 0x000fc600078efcff */
[----:B------:R-:W-:Y:S01]  /*50c0*/  FFMA.FTZ R41, R11, R36, R32 ;  /* 0x000000240b297223 */ /* 0x000fe20000010020 */
[----:B------:R-:W-:Y:S01]  /*50d0*/  FMUL.FTZ R32, R20, R37 ;  /* 0x0000002514207220 */ /* 0x000fe20000410000 */
[----:B------:R-:W-:Y:S01]  /*50e0*/  SHF.R.U32.HI R37, RZ, 0x8, R13 ;  /* 0x00000008ff257819 */ /* 0x000fe2000001160d */
[----:B------:R-:W-:-:S03]  /*50f0*/  HFMA2 R9, R9, R0.H1_H1, -72, -72 ;  /* 0xd480d48009097431 */ /* 0x000fc60000060000 */
[----:B------:R-:W-:Y:S02]  /*5100*/  LOP3.LUT R13, R37, 0xf000f, RZ, 0xc0, !PT ;  /* 0x000f000f250d7812 */ /* 0x000fe400078ec0ff */
[--C-:B------:R-:W-:Y:S01]  /*5110*/  HADD2.F32 R36, -RZ, R9.reuse.H0_H0 ;  /* 0x20000009ff247230 */ /* 0x100fe20000004100 */
[----:B------:R-:W-:Y:S01]  /*5120*/  F2FP.F16.F32.PACK_AB R32, RZ, R32 ;  /* 0x00000020ff20723e */ /* 0x000fe200000000ff */
[----:B------:R-:W-:Y:S01]  /*5130*/  HADD2.F32 R9, -RZ, R9.H1_H1 ;  /* 0x30000009ff097230 */ /* 0x000fe20000004100 */
[----:B------:R-:W-:Y:S02]  /*5140*/  LOP3.LUT R13, R13, 0x64006400, RZ, 0xfc, !PT ;  /* 0x640064000d0d7812 */ /* 0x000fe400078efcff */
[----:B------:R-:W-:-:S03]  /*5150*/  FFMA.FTZ R41, R8, R36, R41 ;  /* 0x0000002408297223 */ /* 0x000fc60000010029 */
        /* <DEDUP_REMOVED lines=8> */
[----:B------:R-:W-:Y:S01]  /*51e0*/  HADD2.F32 R42, -RZ, R9.H1_H1 ;  /* 0x30000009ff2a7230 */ /* 0x000fe20000004100 */
[----:B------:R-:W-:Y:S02]  /*51f0*/  LOP3.LUT R9, R15, 0xf000f, RZ, 0xc0, !PT ;  /* 0x000f000f0f097812 */ /* 0x000fe400078ec0ff */
[----:B------:R-:W-:Y:S02]  /*5200*/  FFMA.FTZ R40, R5, R40, RZ ;  /* 0x0000002805287223 */ /* 0x000fe400000100ff */
[----:B------:R-:W-:Y:S02]  /*5210*/  LOP3.LUT R9, R9, 0x64006400, RZ, 0xfc, !PT ;  /* 0x6400640009097812 */ /* 0x000fe400078efcff */
[----:B------:R-:W-:-:S03]  /*5220*/  FFMA.FTZ R41, R11, R42, R40 ;  /* 0x0000002a0b297223 */ /* 0x000fc60000010028 */
        /* <DEDUP_REMOVED lines=8> */
[----:B------:R-:W-:Y:S01]  /*52b0*/  HFMA2 R5, R5, R0.H1_H1, -72, -72 ;  /* 0xd480d48005057431 */ /* 0x000fe20000060000 */
[----:B------:R-:W-:-:S04]  /*52c0*/  LOP3.LUT R9, R9, 0x64006400, RZ, 0xfc, !PT ;  /* 0x6400640009097812 */ /* 0x000fc800078efcff */
[--C-:B------:R-:W-:Y:S02]  /*52d0*/  HADD2.F32 R11, -RZ, R5.reuse.H0_H0 ;  /* 0x20000005ff0b7230 */ /* 0x100fe40000004100 */
[----:B------:R-:W-:Y:S02]  /*52e0*/  HFMA2 R9, R9, R0.H1_H1, -72, -72 ;  /* 0xd480d48009097431 */ /* 0x000fe40000060000 */
[----:B------:R-:W-:Y:S02]  /*52f0*/  HADD2.F32 R5, -RZ, R5.H1_H1 ;  /* 0x30000005ff057230 */ /* 0x000fe40000004100 */
[----:B------:R-:W-:Y:S01]  /*5300*/  FFMA.FTZ R11, R8, R11, R41 ;  /* 0x0000000b080b7223 */ /* 0x000fe20000010029 */
[----:B------:R-:W-:-:S05]  /*5310*/  HADD2.F32 R41, -RZ, R9.H0_H0 ;  /* 0x20000009ff297230 */ /* 0x000fca0000004100 */
[----:B------:R-:W-:Y:S01]  /*5320*/  FFMA.FTZ R41, R8, R41, R43 ;  /* 0x0000002908297223 */ /* 0x000fe2000001002b */
[----:B------:R-:W-:Y:S02]  /*5330*/  HADD2.F32 R8, -RZ, R9.H1_H1 ;  /* 0x30000009ff087230 */ /* 0x000fe40000004100 */
[----:B------:R-:W-:-:S04]  /*5340*/  IMAD.WIDE R42, R7, 0x4, R38 ;  /* 0x00000004072a7825 */ /* 0x000fc800078e0226 */
[C---:B------:R-:W-:Y:S01]  /*5350*/  FFMA.FTZ R39, R10.reuse, R5, R11 ;  /* 0x000000050a277223 */ /* 0x040fe2000001000b */
[----:B------:R-:W-:Y:S02]  /*5360*/  FFMA.FTZ R41, R10, R8, R41 ;  /* 0x000000080a297223 */ /* 0x000fe40000010029 */
[----:B------:R-:W2:Y:S01]  /*5370*/  LDG.E.128.CONSTANT R8, desc[UR6][R42.64] ;  /* 0x000000062a087981 */ /* 0x000ea2000c1e9d00 */
[----:B------:R-:W-:Y:S01]  /*5380*/  SHF.R.U32.HI R14, RZ, 0x8, R14 ;  /* 0x00000008ff0e7819 */ /* 0x000fe2000001160e */
[----:B------:R-:W-:Y:S01]  /*5390*/  HADD2.F32 R13, -RZ, R13.H1_H1 ;  /* 0x3000000dff0d7230 */ /* 0x000fe20000004100 */
[----:B------:R-:W-:Y:S02]  /*53a0*/  SHF.R.U32.HI R15, RZ, 0x8, R15 ;  /* 0x00000008ff0f7819 */ /* 0x000fe4000001160f */
[----:B------:R-:W-:Y:S02]  /*53b0*/  LOP3.LUT R5, R14, 0xf000f, RZ, 0xc0, !PT ;  /* 0x000f000f0e057812 */ /* 0x000fe400078ec0ff */
[----:B------:R-:W-:Y:S01]  /*53c0*/  FFMA.FTZ R36, R18, R13, R36 ;  /* 0x0000000d12247223 */ /* 0x000fe20000010024 */
[----:B------:R-:W-:-:S02]  /*53d0*/  LOP3.LUT R13, R12, 0xf000f0, RZ, 0xc0, !PT ;  /* 0x00f000f00c0d7812 */ /* 0x000fc400078ec0ff */
[----:B------:R-:W-:Y:S02]  /*53e0*/  LOP3.LUT R5, R5, 0x64006400, RZ, 0xfc, !PT ;  /* 0x6400640005057812 */ /* 0x000fe400078efcff */
[----:B------:R-:W-:Y:S02]  /*53f0*/  LOP3.LUT R13, R13, 0x64006400, RZ, 0xfc, !PT ;  /* 0x640064000d0d7812 */ /* 0x000fe400078efcff */
[----:B------:R-:W-:Y:S01]  /*5400*/  LOP3.LUT R14, R14, 0xf000f0, RZ, 0xc0, !PT ;  /* 0x00f000f00e0e7812 */ /* 0x000fe200078ec0ff */
[----:B------:R-:W-:Y:S01]  /*5410*/  HADD2 R5, R5, -1032, -1032 ;  /* 0xe408e40805057430 */ /* 0x000fe20000000000 */
[----:B------:R-:W-:Y:S01]  /*5420*/  PRMT R31, R31, 0x5410, R32 ;  /* 0x000054101f1f7816 */ /* 0x000fe20000000020 */
[----:B------:R-:W-:Y:S01]  /*5430*/  HFMA2 R12, R13, R0.H1_H1, -72, -72 ;  /* 0xd480d4800d0c7431 */ /* 0x000fe20000060000 */
[----:B------:R-:W-:Y:S02]  /*5440*/  PRMT R29, R29, 0x5410, R30 ;  /* 0x000054101d1d7816 */ /* 0x000fe4000000001e */
[----:B------:R-:W-:-:S02]  /*5450*/  HADD2.F32 R38, -RZ, R5.H0_H0 ;  /* 0x20000005ff267230 */ /* 0x000fc40000004100 */
[----:B------:R-:W-:Y:S02]  /*5460*/  HADD2 R6, R31, R6 ;  /* 0x000000061f067230 */ /* 0x000fe40000000000 */
[----:B------:R-:W-:Y:S02]  /*5470*/  HADD2.F32 R13, -RZ, R12.H0_H0 ;  /* 0x2000000cff0d7230 */ /* 0x000fe40000004100 */
[----:B------:R-:W-:Y:S02]  /*5480*/  HFMA2 R28, R29, 1, 1, R28 ;  /* 0x3c003c001d1c7831 */ /* 0x000fe4000000001c */
[----:B------:R-:W-:Y:S02]  /*5490*/  HADD2.F32 R5, -RZ, R5.H1_H1 ;  /* 0x30000005ff057230 */ /* 0x000fe40000004100 */
[----:B------:R-:W-:Y:S01]  /*54a0*/  FFMA.FTZ R39, R34, R38, R39 ;  /* 0x0000002622277223 */ /* 0x000fe20000010027 */
[----:B------:R-:W-:Y:S01]  /*54b0*/  HADD2.F32 R38, -RZ, R33.H1_H1 ;  /* 0x30000021ff267230 */ /* 0x000fe20000004100 */
[----:B------:R-:W-:Y:S01]  /*54c0*/  IADD3 R26, PT, PT, R26, 0x20, RZ ;  /* 0x000000201a1a7810 */ /* 0x000fe20007ffe0ff */
[----:B------:R-:W-:-:S03]  /*54d0*/  HADD2.F32 R33, -RZ, R19.H0_H0 ;  /* 0x20000013ff217230 */ /* 0x000fc60000004100 */
[----:B------:R-:W-:Y:S01]  /*54e0*/  FFMA.FTZ R38, R38, R18, R35 ;  /* 0x0000001226267223 */ /* 0x000fe20000010023 */
[----:B------:R-:W-:Y:S01]  /*54f0*/  HADD2.F32 R35, -RZ, R19.H1_H1 ;  /* 0x30000013ff237230 */ /* 0x000fe20000004100 */
[----:B------:R-:W-:Y:S01]  /*5500*/  ISETP.GE.AND P0, PT, R26, R23, PT ;  /* 0x000000171a00720c */ /* 0x000fe20003f06270 */
[----:B------:R-:W-:Y:S02]  /*5510*/  HADD2.F32 R19, -RZ, R12.H1_H1 ;  /* 0x3000000cff137230 */ /* 0x000fe40000004100 */
[----:B------:R-:W-:Y:S01]  /*5520*/  FFMA.FTZ R38, R13, R33, R38 ;  /* 0x000000210d267223 */ /* 0x000fe20000010026 */
[----:B------:R-:W-:Y:S02]  /*5530*/  LOP3.LUT R13, R37, 0xf000f0, RZ, 0xc0, !PT ;  /* 0x00f000f0250d7812 */ /* 0x000fe400078ec0ff */
[----:B------:R-:W-:Y:S02]  /*5540*/  LOP3.LUT R12, R15, 0xf000f, RZ, 0xc0, !PT ;  /* 0x000f000f0f0c7812 */ /* 0x000fe400078ec0ff */
[----:B------:R-:W-:-:S02]  /*5550*/  LOP3.LUT R13, R13, 0x64006400, RZ, 0xfc, !PT ;  /* 0x640064000d0d7812 */ /* 0x000fc400078efcff */
[----:B------:R-:W-:Y:S02]  /*5560*/  LOP3.LUT R12, R12, 0x64006400, RZ, 0xfc, !PT ;  /* 0x640064000c0c7812 */ /* 0x000fe400078efcff */
[----:B------:R-:W-:Y:S01]  /*5570*/  LOP3.LUT R15, R15, 0xf000f0, RZ, 0xc0, !PT ;  /* 0x00f000f00f0f7812 */ /* 0x000fe200078ec0ff */
[----:B------:R-:W-:Y:S02]  /*5580*/  HFMA2 R13, R13, R0.H1_H1, -72, -72 ;  /* 0xd480d4800d0d7431 */ /* 0x000fe40000060000 */
[----:B------:R-:W-:Y:S01]  /*5590*/  HADD2 R12, R12, -1032, -1032 ;  /* 0xe408e4080c0c7430 */ /* 0x000fe20000000000 */
[----:B------:R-:W-:Y:S02]  /*55a0*/  LOP3.LUT R15, R15, 0x64006400, RZ, 0xfc, !PT ;  /* 0x640064000f0f7812 */ /* 0x000fe400078efcff */
[--C-:B------:R-:W-:Y:S02]  /*55b0*/  HADD2.F32 R40, -RZ, R13.reuse.H0_H0 ;  /* 0x2000000dff287230 */ /* 0x100fe40000004100 */
[----:B------:R-:W-:-:S03]  /*55c0*/  HADD2.F32 R13, -RZ, R13.H1_H1 ;  /* 0x3000000dff0d7230 */ /* 0x000fc60000004100 */
[----:B------:R-:W-:Y:S01]  /*55d0*/  FFMA.FTZ R40, R33, R40, R36 ;  /* 0x0000002821287223 */ /* 0x000fe20000010024 */
[----:B------:R-:W-:-:S03]  /*55e0*/  FFMA.FTZ R36, R19, R35, R38 ;  /* 0x0000002313247223 */ /* 0x000fc60000010026 */
[----:B------:R-:W-:Y:S01]  /*55f0*/  FFMA.FTZ R19, R35, R13, R40 ;  /* 0x0000000d23137223 */ /* 0x000fe20000010028 */
[--C-:B------:R-:W-:Y:S02]  /*5600*/  HADD2.F32 R13, -RZ, R12.reuse.H0_H0 ;  /* 0x2000000cff0d7230 */ /* 0x100fe40000004100 */
[----:B------:R-:W-:Y:S01]  /*5610*/  FMUL.FTZ R29, R27, R36 ;  /* 0x000000241b1d7220 */ /* 0x000fe20000410000 */
[----:B------:R-:W-:Y:S02]  /*5620*/  HADD2.F32 R12, -RZ, R12.H1_H1 ;  /* 0x3000000cff0c7230 */ /* 0x000fe40000004100 */
[----:B------:R-:W-:Y:S01]  /*5630*/  FFMA.FTZ R13, R34, R13, R41 ;  /* 0x0000000d220d7223 */ /* 0x000fe20000010029 */
[----:B------:R-:W-:Y:S01]  /*5640*/  FFMA.FTZ R34, R18, R5, R39 ;  /* 0x0000000512227223 */ /* 0x000fe20000010027 */
[----:B------:R-:W-:Y:S01]  /*5650*/  LOP3.LUT R5, R14, 0x64006400, RZ, 0xfc, !PT ;  /* 0x640064000e057812 */ /* 0x000fe200078efcff */
[-C--:B------:R-:W-:Y:S02]  /*5660*/  HFMA2 R14, R15, R0.reuse.H1_H1, -72, -72 ;  /* 0xd480d4800f0e7431 */ /* 0x080fe40000060000 */
[----:B------:R-:W-:Y:S01]  /*5670*/  FFMA.FTZ R18, R18, R12, R13 ;  /* 0x0000000c12127223 */ /* 0x000fe2000001000d */
[----:B------:R-:W-:Y:S01]  /*5680*/  F2FP.F16.F32.PACK_AB R29, RZ, R29 ;  /* 0x0000001dff1d723e */ /* 0x000fe200000000ff */
[----:B------:R-:W0:Y:S01]  /*5690*/  LDS.64 R12, [UR4+0x30] ;  /* 0x00003004ff0c7984 */ /* 0x000e220008000a00 */
[----:B------:R-:W-:-:S05]  /*56a0*/  HFMA2 R5, R5, R0.H1_H1, -72, -72 ;  /* 0xd480d48005057431 */ /* 0x000fca0000060000 */
[----:B------:R-:W-:-:S05]  /*56b0*/  HADD2.F32 R15, -RZ, R5.H0_H0 ;  /* 0x20000005ff0f7230 */ /* 0x000fca0000004100 */
[----:B------:R-:W-:Y:S01]  /*56c0*/  FFMA.FTZ R34, R33, R15, R34 ;  /* 0x0000000f21227223 */ /* 0x000fe20000010022 */
[----:B------:R-:W-:-:S05]  /*56d0*/  HADD2.F32 R15, -RZ, R14.H0_H0 ;  /* 0x2000000eff0f7230 */ /* 0x000fca0000004100 */
[----:B------:R-:W-:Y:S01]  /*56e0*/  FFMA.FTZ R38, R33, R15, R18 ;  /* 0x0000000f21267223 */ /* 0x000fe20000010012 */
[----:B------:R-:W-:Y:S02]  /*56f0*/  HADD2.F32 R18, -RZ, R5.H1_H1 ;  /* 0x30000005ff127230 */ /* 0x000fe40000004100 */
[----:B------:R-:W-:Y:S02]  /*5700*/  HADD2.F32 R5, -RZ, R14.H1_H1 ;  /* 0x3000000eff057230 */ /* 0x000fe40000004100 */
[----:B------:R-:W1:Y:S01]  /*5710*/  LDS.64 R14, [UR4+0x38] ;  /* 0x00003804ff0e7984 */ /* 0x000e620008000a00 */
[C---:B------:R-:W-:Y:S01]  /*5720*/  FFMA.FTZ R18, R35.reuse, R18, R34 ;  /* 0x0000001223127223 */ /* 0x040fe20000010022 */
[----:B------:R-:W-:Y:S01]  /*5730*/  UIADD3 UR4, UPT, UPT, UR4, 0x40, URZ ;  /* 0x0000004004047890 */ /* 0x000fe2000fffe0ff */
[----:B------:R-:W-:Y:S02]  /*5740*/  FFMA.FTZ R35, R35, R5, R38 ;  /* 0x0000000523237223 */ /* 0x000fe40000010026 */
[----:B------:R-:W-:-:S02]  /*5750*/  FMUL.FTZ R18, R21, R18 ;  /* 0x0000001215127220 */ /* 0x000fc40000410000 */
[----:B------:R-:W-:-:S03]  /*5760*/  FMUL.FTZ R35, R20, R35 ;  /* 0x0000002314237220 */ /* 0x000fc60000410000 */
[----:B------:R-:W-:Y:S02]  /*5770*/  F2FP.F16.F32.PACK_AB R18, RZ, R18 ;  /* 0x00000012ff12723e */ /* 0x000fe400000000ff */
[C---:B--2---:R-:W-:Y:S02]  /*5780*/  LOP3.LUT R5, R8.reuse, 0xf000f, RZ, 0xc0, !PT ;  /* 0x000f000f08057812 */ /* 0x044fe400078ec0ff */
[----:B------:R-:W-:Y:S02]  /*5790*/  LOP3.LUT R31, R8, 0xf000f0, RZ, 0xc0, !PT ;  /* 0x00f000f0081f7812 */ /* 0x000fe400078ec0ff */
[----:B------:R-:W-:Y:S02]  /*57a0*/  LOP3.LUT R5, R5, 0x64006400, RZ, 0xfc, !PT ;  /* 0x6400640005057812 */ /* 0x000fe400078efcff */
[----:B------:R-:W-:Y:S02]  /*57b0*/  LOP3.LUT R31, R31, 0x64006400, RZ, 0xfc, !PT ;  /* 0x640064001f1f7812 */ /* 0x000fe400078efcff */
[----:B------:R-:W-:Y:S01]  /*57c0*/  SHF.R.U32.HI R37, RZ, 0x8, R8 ;  /* 0x00000008ff257819 */ /* 0x000fe20000011608 */
[----:B------:R-:W-:-:S02]  /*57d0*/  HADD2 R32, R5, -1032, -1032 ;  /* 0xe408e40805207430 */ /* 0x000fc40000000000 */
[--C-:B0-----:R-:W-:Y:S02]  /*57e0*/  HADD2.F32 R5, -RZ, R12.reuse.H0_H0 ;  /* 0x2000000cff057230 */ /* 0x101fe40000004100 */
[----:B------:R-:W-:Y:S02]  /*57f0*/  HFMA2 R31, R31, R0.H1_H1, -72, -72 ;  /* 0xd480d4801f1f7431 */ /* 0x000fe40000060000 */
[----:B------:R-:W-:Y:S01]  /*5800*/  HADD2.F32 R12, -RZ, R12.H1_H1 ;  /* 0x3000000cff0c7230 */ /* 0x000fe20000004100 */
[C---:B------:R-:W-:Y:S01]  /*5810*/  LOP3.LUT R8, R37.reuse, 0xf000f, RZ, 0xc0, !PT ;  /* 0x000f000f25087812 */ /* 0x040fe200078ec0ff */
[--C-:B------:R-:W-:Y:S01]  /*5820*/  HADD2.F32 R30, -RZ, R32.reuse.H0_H0 ;  /* 0x20000020ff1e7230 */ /* 0x100fe20000004100 */
[----:B------:R-:W-:Y:S01]  /*5830*/  LOP3.LUT R37, R37, 0xf000f0, RZ, 0xc0, !PT ;  /* 0x00f000f025257812 */ /* 0x000fe200078ec0ff */
[----:B------:R-:W-:Y:S01]  /*5840*/  HADD2.F32 R33, -RZ, R32.H1_H1 ;  /* 0x30000020ff217230 */ /* 0x000fe20000004100 */
[----:B------:R-:W-:Y:S02]  /*5850*/  LOP3.LUT R8, R8, 0x64006400, RZ, 0xfc, !PT ;  /* 0x6400640008087812 */ /* 0x000fe400078efcff */
[----:B------:R-:W-:Y:S01]  /*5860*/  FFMA.FTZ R30, R30, R5, RZ ;  /* 0x000000051e1e7223 */ /* 0x000fe200000100ff */
[----:B------:R-:W-:-:S03]  /*5870*/  LOP3.LUT R37, R37, 0x64006400, RZ, 0xfc, !PT ;  /* 0x6400640025257812 */ /* 0x000fc600078efcff */
[----:B------:R-:W-:Y:S01]  /*5880*/  FFMA.FTZ R34, R33, R12, R30 ;  /* 0x0000000c21227223 */ /* 0x000fe2000001001e */
[----:B------:R-:W-:Y:S02]  /*5890*/  HADD2.F32 R30, -RZ, R13.H0_H0 ;  /* 0x2000000dff1e7230 */ /* 0x000fe40000004100 */
[----:B------:R-:W-:Y:S02]  /*58a0*/  HFMA2 R32, R37, R0.H1_H1, -72, -72 ;  /* 0xd480d48025207431 */ /* 0x000fe40000060000 */
[----:B------:R-:W-:Y:S02]  /*58b0*/  HADD2.F32 R33, -RZ, R31.H0_H0 ;  /* 0x2000001fff217230 */ /* 0x000fe40000004100 */
[----:B------:R-:W-:-:S03]  /*58c0*/  HADD2.F32 R13, -RZ, R13.H1_H1 ;  /* 0x3000000dff0d7230 */ /* 0x000fc60000004100 */
[----:B------:R-:W-:Y:S01]  /*58d0*/  FFMA.FTZ R34, R33, R30, R34 ;  /* 0x0000001e21227223 */ /* 0x000fe20000010022 */
[----:B------:R-:W-:Y:S02]  /*58e0*/  HADD2.F32 R33, -RZ, R31.H1_H1 ;  /* 0x3000001fff217230 */ /* 0x000fe40000004100 */
[----:B------:R-:W-:Y:S02]  /*58f0*/  HADD2 R31, R8, -1032, -1032 ;  /* 0xe408e408081f7430 */ /* 0x000fe40000000000 */
[----:B-1----:R-:W-:Y:S02]  /*5900*/  HADD2.F32 R8, -RZ, R14.H0_H0 ;  /* 0x2000000eff087230 */ /* 0x002fe40000004100 */
[----:B------:R-:W-:Y:S01]  /*5910*/  FFMA.FTZ R34, R33, R13, R34 ;  /* 0x0000000d21227223 */ /* 0x000fe20000010022 */
[----:B------:R-:W-:-:S05]  /*5920*/  HADD2.F32 R33, -RZ, R31.H0_H0 ;  /* 0x2000001fff217230 */ /* 0x000fca0000004100 */
[----:B------:R-:W-:Y:S01]  /*5930*/  FFMA.FTZ R34, R33, R8, R34 ;  /* 0x0000000821227223 */ /* 0x000fe20000010022 */
[----:B------:R-:W-:Y:S02]  /*5940*/  HADD2.F32 R33, -RZ, R31.H1_H1 ;  /* 0x3000001fff217230 */ /* 0x000fe40000004100 */
[----:B------:R-:W-:Y:S02]  /*5950*/  HADD2.F32 R31, -RZ, R14.H1_H1 ;  /* 0x3000000eff1f7230 */ /* 0x000fe40000004100 */
[--C-:B------:R-:W-:Y:S02]  /*5960*/  HADD2.F32 R14, -RZ, R15.reuse.H0_H0 ;  /* 0x2000000fff0e7230 */ /* 0x100fe40000004100 */
[----:B------:R-:W-:Y:S02]  /*5970*/  HADD2.F32 R15, -RZ, R15.H1_H1 ;  /* 0x3000000fff0f7230 */ /* 0x000fe40000004100 */
[----:B------:R-:W-:Y:S01]  /*5980*/  FFMA.FTZ R34, R33, R31, R34 ;  /* 0x0000001f21227223 */ /* 0x000fe20000010022 */
[----:B------:R-:W-:-:S05]  /*5990*/  HADD2.F32 R33, -RZ, R32.H0_H0 ;  /* 0x20000020ff217230 */ /* 0x000fca0000004100 */
[----:B------:R-:W-:Y:S01]  /*59a0*/  FFMA.FTZ R34, R33, R14, R34 ;  /* 0x0000000e21227223 */ /* 0x000fe20000010022 */
[----:B------:R-:W-:-:S05]  /*59b0*/  HADD2.F32 R33, -RZ, R32.H1_H1 ;  /* 0x30000020ff217230 */ /* 0x000fca0000004100 */
[----:B------:R-:W-:Y:S01]  /*59c0*/  FFMA.FTZ R32, R33, R15, R34 ;  /* 0x0000000f21207223 */ /* 0x000fe20000010022 */
[----:B------:R-:W-:Y:S01]  /*59d0*/  LOP3.LUT R34, R9, 0xf000f, RZ, 0xc0, !PT ;  /* 0x000f000f09227812 */ /* 0x000fe200078ec0ff */
[----:B------:R-:W-:Y:S02]  /*59e0*/  FMUL.FTZ R33, R22, R19 ;  /* 0x0000001316217220 */ /* 0x000fe40000410000 */
[----:B------:R-:W-:Y:S01]  /*59f0*/  FMUL.FTZ R32, R27, R32 ;  /* 0x000000201b207220 */ /* 0x000fe20000410000 */
[----:B------:R-:W-:Y:S02]  /*5a00*/  LOP3.LUT R34, R34, 0x64006400, RZ, 0xfc, !PT ;  /* 0x6400640022227812 */ /* 0x000fe400078efcff */
[----:B------:R-:W-:Y:S02]  /*5a10*/  F2FP.F16.F32.PACK_AB R33, RZ, R33 ;  /* 0x00000021ff21723e */ /* 0x000fe400000000ff */
[----:B------:R-:W-:Y:S01]  /*5a20*/  F2FP.F16.F32.PACK_AB R32, RZ, R32 ;  /* 0x00000020ff20723e */ /* 0x000fe200000000ff */
[----:B------:R-:W-:Y:S01]  /*5a30*/  HADD2 R19, R34, -1032, -1032 ;  /* 0xe408e40822137430 */ /* 0x000fe20000000000 */
[----:B------:R-:W-:-:S02]  /*5a40*/  PRMT R29, R29, 0x5410, R33 ;  /* 0x000054101d1d7816 */ /* 0x000fc40000000021 */
[----:B------:R-:W-:Y:S02]  /*5a50*/  MOV R33, R17 ;  /* 0x0000001100217202 */ /* 0x000fe40000000f00 */
[--C-:B------:R-:W-:Y:S02]  /*5a60*/  HADD2.F32 R34, -RZ, R19.reuse.H0_H0 ;  /* 0x20000013ff227230 */ /* 0x100fe40000004100 */
[----:B------:R-:W-:Y:S02]  /*5a70*/  HFMA2 R28, R29, 1, 1, R28 ;  /* 0x3c003c001d1c7831 */ /* 0x000fe4000000001c */
[----:B------:R-:W-:Y:S02]  /*5a80*/  HADD2.F32 R19, -RZ, R19.H1_H1 ;  /* 0x30000013ff137230 */ /* 0x000fe40000004100 */
[----:B------:R-:W-:-:S04]  /*5a90*/  FFMA.FTZ R37, R5, R34, RZ ;  /* 0x0000002205257223 */ /* 0x000fc800000100ff */
[----:B------:R-:W-:Y:S01]  /*5aa0*/  FFMA.FTZ R37, R12, R19, R37 ;  /* 0x000000130c257223 */ /* 0x000fe20000010025 */
[----:B------:R-:W-:-:S04]  /*5ab0*/  LOP3.LUT R19, R9, 0xf000f0, RZ, 0xc0, !PT ;  /* 0x00f000f009137812 */ /* 0x000fc800078ec0ff */
[----:B------:R-:W-:-:S05]  /*5ac0*/  LOP3.LUT R19, R19, 0x64006400, RZ, 0xfc, !PT ;  /* 0x6400640013137812 */ /* 0x000fca00078efcff */
[----:B------:R-:W-:Y:S01]  /*5ad0*/  HFMA2 R34, R19, R0.H1_H1, -72, -72 ;  /* 0xd480d48013227431 */ /* 0x000fe20000060000 */
[----:B------:R-:W-:-:S04]  /*5ae0*/  F2FP.F16.F32.PACK_AB R19, RZ, R35 ;  /* 0x00000023ff13723e */ /* 0x000fc800000000ff */
[----:B------:R-:W-:Y:S01]  /*5af0*/  HADD2.F32 R36, -RZ, R34.H0_H0 ;  /* 0x20000022ff247230 */ /* 0x000fe20000004100 */
[----:B------:R-:W-:-:S04]  /*5b00*/  PRMT R18, R18, 0x5410, R19 ;  /* 0x0000541012127816 */ /* 0x000fc80000000013 */
[----:B------:R-:W-:Y:S01]  /*5b10*/  FFMA.FTZ R36, R30, R36, R37 ;  /* 0x000000241e247223 */ /* 0x000fe20000010025 */
[----:B------:R-:W-:Y:S01]  /*5b20*/  HADD2.F32 R37, -RZ, R34.H1_H1 ;  /* 0x30000022ff257230 */ /* 0x000fe20000004100 */
[----:B------:R-:W-:-:S04]  /*5b30*/  SHF.R.U32.HI R34, RZ, 0x8, R9 ;  /* 0x00000008ff227819 */ /* 0x000fc80000011609 */
[C---:B------:R-:W-:Y:S01]  /*5b40*/  LOP3.LUT R9, R34.reuse, 0xf000f, RZ, 0xc0, !PT ;  /* 0x000f000f22097812 */ /* 0x040fe200078ec0ff */
[----:B------:R-:W-:Y:S01]  /*5b50*/  FFMA.FTZ R37, R13, R37, R36 ;  /* 0x000000250d257223 */ /* 0x000fe20000010024 */
[----:B------:R-:W-:Y:S02]  /*5b60*/  LOP3.LUT R34, R34, 0xf000f0, RZ, 0xc0, !PT ;  /* 0x00f000f022227812 */ /* 0x000fe400078ec0ff */
[----:B------:R-:W-:-:S05]  /*5b70*/  LOP3.LUT R9, R9, 0x64006400, RZ, 0xfc, !PT ;  /* 0x6400640009097812 */ /* 0x000fca00078efcff */
[----:B------:R-:W-:-:S05]  /*5b80*/  HADD2 R9, R9, -1032, -1032 ;  /* 0xe408e40809097430 */ /* 0x000fca0000000000 */
[--C-:B------:R-:W-:Y:S02]  /*5b90*/  HADD2.F32 R35, -RZ, R9.reuse.H0_H0 ;  /* 0x20000009ff237230 */ /* 0x100fe40000004100 */
[----:B------:R-:W-:-:S03]  /*5ba0*/  HADD2.F32 R9, -RZ, R9.H1_H1 ;  /* 0x30000009ff097230 */ /* 0x000fc60000004100 */
[----:B------:R-:W-:-:S04]  /*5bb0*/  FFMA.FTZ R36, R8, R35, R37 ;  /* 0x0000002308247223 */ /* 0x000fc80000010025 */
[----:B------:R-:W-:Y:S01]  /*5bc0*/  FFMA.FTZ R37, R31, R9, R36 ;  /* 0x000000091f257223 */ /* 0x000fe20000010024 */
[----:B------:R-:W-:Y:S02]  /*5bd0*/  LOP3.LUT R9, R34, 0x64006400, RZ, 0xfc, !PT ;  /* 0x6400640022097812 */ /* 0x000fe400078efcff */
[----:B------:R-:W-:-:S03]  /*5be0*/  LOP3.LUT R34, R10, 0xf000f, RZ, 0xc0, !PT ;  /* 0x000f000f0a227812 */ /* 0x000fc600078ec0ff */
[----:B------:R-:W-:Y:S01]  /*5bf0*/  HFMA2 R9, R9, R0.H1_H1, -72, -72 ;  /* 0xd480d48009097431 */ /* 0x000fe20000060000 */
[----:B------:R-:W-:-:S04]  /*5c00*/  LOP3.LUT R34, R34, 0x64006400, RZ, 0xfc, !PT ;  /* 0x6400640022227812 */ /* 0x000fc800078efcff */
[--C-:B------:R-:W-:Y:S02]  /*5c10*/  HADD2.F32 R35, -RZ, R9.reuse.H0_H0 ;  /* 0x20000009ff237230 */ /* 0x100fe40000004100 */
[----:B------:R-:W-:Y:S02]  /*5c20*/  HADD2 R34, R34, -1032, -1032 ;  /* 0xe408e40822227430 */ /* 0x000fe40000000000 */
[----:B------:R-:W-:Y:S02]  /*5c30*/  HADD2.F32 R9, -RZ, R9.H1_H1 ;  /* 0x30000009ff097230 */ /* 0x000fe40000004100 */
[----:B------:R-:W-:Y:S01]  /*5c40*/  FFMA.FTZ R38, R14, R35, R37 ;  /* 0x000000230e267223 */ /* 0x000fe20000010025 */
[--C-:B------:R-:W-:Y:S01]  /*5c50*/  HADD2.F32 R36, -RZ, R34.reuse.H0_H0 ;  /* 0x20000022ff247230 */ /* 0x100fe20000004100 */
[----:B------:R-:W-:Y:S01]  /*5c60*/  LOP3.LUT R35, R10, 0xf000f0, RZ, 0xc0, !PT ;  /* 0x00f000f00a237812 */ /* 0x000fe200078ec0ff */
[----:B------:R-:W-:Y:S02]  /*5c70*/  HADD2.F32 R34, -RZ, R34.H1_H1 ;  /* 0x30000022ff227230 */ /* 0x000fe40000004100 */
[----:B------:R-:W-:Y:S01]  /*5c80*/  FFMA.FTZ R9, R15, R9, R38 ;  /* 0x000000090f097223 */ /* 0x000fe20000010026 */
[----:B------:R-:W-:Y:S01]  /*5c90*/  FFMA.FTZ R37, R5, R36, RZ ;  /* 0x0000002405257223 */ /* 0x000fe200000100ff */
[----:B------:R-:W-:-:S02]  /*5ca0*/  LOP3.LUT R35, R35, 0x64006400, RZ, 0xfc, !PT ;  /* 0x6400640023237812 */ /* 0x000fc400078efcff */
[----:B------:R-:W-:Y:S01]  /*5cb0*/  FMUL.FTZ R9, R22, R9 ;  /* 0x0000000916097220 */ /* 0x000fe20000410000 */
[----:B------:R-:W-:Y:S02]  /*5cc0*/  FFMA.FTZ R37, R12, R34, R37 ;  /* 0x000000220c257223 */ /* 0x000fe40000010025 */
[----:B------:R-:W-:Y:S02]  /*5cd0*/  HFMA2 R34, R35, R0.H1_H1, -72, -72 ;  /* 0xd480d48023227431 */ /* 0x000fe40000060000 */
[----:B------:R-:W-:-:S03]  /*5ce0*/  F2FP.F16.F32.PACK_AB R9, RZ, R9 ;  /* 0x00000009ff09723e */ /* 0x000fc600000000ff */
        /* <DEDUP_REMOVED lines=12> */
[----:B------:R-:W-:Y:S01]  /*5db0*/  FFMA.FTZ R36, R8, R35, R37 ;  /* 0x0000002308247223 */ /* 0x000fe20000010025 */
[----:B------:R-:W-:Y:S02]  /*5dc0*/  LOP3.LUT R35, R34, 0x64006400, RZ, 0xfc, !PT ;  /* 0x6400640022237812 */ /* 0x000fe400078efcff */
[----:B------:R-:W-:Y:S01]  /*5dd0*/  LOP3.LUT R34, R11, 0xf000f, RZ, 0xc0, !PT ;  /* 0x000f000f0b227812 */ /* 0x000fe200078ec0ff */
[----:B------:R-:W-:Y:S02]  /*5de0*/  FFMA.FTZ R37, R31, R10, R36 ;  /* 0x0000000a1f257223 */ /* 0x000fe40000010024 */
[----:B------:R-:W-:Y:S01]  /*5df0*/  HFMA2 R10, R35, R0.H1_H1, -72, -72 ;  /* 0xd480d480230a7431 */ /* 0x000fe20000060000 */
        /* <DEDUP_REMOVED lines=8> */
[----:B------:R-:W-:Y:S01]  /*5e80*/  FFMA.FTZ R37, R5, R36, RZ ;  /* 0x0000002405257223 */ /* 0x000fe200000100ff */
[----:B------:R-:W-:-:S02]  /*5e90*/  LOP3.LUT R5, R11, 0xf000f0, RZ, 0xc0, !PT ;  /* 0x00f000f00b057812 */ /* 0x000fc400078ec0ff */
[----:B------:R-:W-:Y:S01]  /*5ea0*/  FMUL.FTZ R10, R21, R10 ;  /* 0x0000000a150a7220 */ /* 0x000fe20000410000 */
[----:B------:R-:W-:Y:S01]  /*5eb0*/  SHF.R.U32.HI R11, RZ, 0x8, R11 ;  /* 0x00000008ff0b7819 */ /* 0x000fe2000001160b */
[----:B------:R-:W-:Y:S01]  /*5ec0*/  FFMA.FTZ R37, R12, R34, R37 ;  /* 0x000000220c257223 */ /* 0x000fe20000010025 */
[----:B------:R-:W-:Y:S02]  /*5ed0*/  LOP3.LUT R5, R5, 0x64006400, RZ, 0xfc, !PT ;  /* 0x6400640005057812 */ /* 0x000fe400078efcff */
[C---:B------:R-:W-:Y:S02]  /*5ee0*/  LOP3.LUT R12, R11.reuse, 0xf000f, RZ, 0xc0, !PT ;  /* 0x000f000f0b0c7812 */ /* 0x040fe400078ec0ff */
[----:B------:R-:W-:Y:S01]  /*5ef0*/  LOP3.LUT R11, R11, 0xf000f0, RZ, 0xc0, !PT ;  /* 0x00f000f00b0b7812 */ /* 0x000fe200078ec0ff */
[----:B------:R-:W-:Y:S01]  /*5f00*/  HFMA2 R5, R5, R0.H1_H1, -72, -72 ;  /* 0xd480d48005057431 */ /* 0x000fe20000060000 */
[----:B------:R-:W-:Y:S02]  /*5f10*/  LOP3.LUT R12, R12, 0x64006400, RZ, 0xfc, !PT ;  /* 0x640064000c0c7812 */ /* 0x000fe400078efcff */
[----:B------:R-:W-:-:S02]  /*5f20*/  LOP3.LUT R11, R11, 0x64006400, RZ, 0xfc, !PT ;  /* 0x640064000b0b7812 */ /* 0x000fc400078efcff */
[--C-:B------:R-:W-:Y:S02]  /*5f30*/  HADD2.F32 R35, -RZ, R5.reuse.H0_H0 ;  /* 0x20000005ff237230 */ /* 0x100fe40000004100 */
[----:B------:R-:W-:Y:S02]  /*5f40*/  HADD2 R12, R12, -1032, -1032 ;  /* 0xe408e4080c0c7430 */ /* 0x000fe40000000000 */
[----:B------:R-:W-:Y:S02]  /*5f50*/  HADD2.F32 R5, -RZ, R5.H1_H1 ;  /* 0x30000005ff057230 */ /* 0x000fe40000004100 */
[----:B------:R-:W-:Y:S01]  /*5f60*/  HFMA2 R11, R11, R0.H1_H1, -72, -72 ;  /* 0xd480d4800b0b7431 */ /* 0x000fe20000060000 */
[----:B------:R-:W-:Y:S01]  /*5f70*/  F2FP.F16.F32.PACK_AB R10, RZ, R10 ;  /* 0x0000000aff0a723e */ /* 0x000fe200000000ff */
[----:B------:R-:W-:-:S04]  /*5f80*/  FFMA.FTZ R30, R30, R35, R37 ;  /* 0x000000231e1e7223 */ /* 0x000fc80000010025 */
[----:B------:R-:W-:Y:S01]  /*5f90*/  FFMA.FTZ R5, R13, R5, R30 ;  /* 0x000000050d057223 */ /* 0x000fe2000001001e */
[--C-:B------:R-:W-:Y:S02]  /*5fa0*/  HADD2.F32 R13, -RZ, R12.reuse.H0_H0 ;  /* 0x2000000cff0d7230 */ /* 0x100fe40000004100 */
[----:B------:R-:W-:-:S03]  /*5fb0*/  HADD2.F32 R12, -RZ, R12.H1_H1 ;  /* 0x3000000cff0c7230 */ /* 0x000fc60000004100 */
[----:B------:R-:W-:Y:S01]  /*5fc0*/  FFMA.FTZ R8, R8, R13, R5 ;  /* 0x0000000d08087223 */ /* 0x000fe20000010005 */
[----:B------:R-:W-:-:S03]  /*5fd0*/  HADD2.F32 R5, -RZ, R11.H0_H0 ;  /* 0x2000000bff057230 */ /* 0x000fc60000004100 */
[----:B------:R-:W-:Y:S01]  /*5fe0*/  FFMA.FTZ R31, R31, R12, R8 ;  /* 0x0000000c1f1f7223 */ /* 0x000fe20000010008 */
[----:B------:R-:W-:-:S03]  /*5ff0*/  HADD2.F32 R8, -RZ, R11.H1_H1 ;  /* 0x3000000bff087230 */ /* 0x000fc60000004100 */
[----:B------:R-:W-:-:S04]  /*6000*/  FFMA.FTZ R5, R14, R5, R31 ;  /* 0x000000050e057223 */ /* 0x000fc8000001001f */
[----:B------:R-:W-:-:S04]  /*6010*/  FFMA.FTZ R5, R15, R8, R5 ;  /* 0x000000080f057223 */ /* 0x000fc80000010005 */
[----:B------:R-:W-:Y:S01]  /*6020*/  FMUL.FTZ R20, R20, R5 ;  /* 0x0000000514147220 */ /* 0x000fe20000410000 */
[----:B------:R-:W-:Y:S02]  /*6030*/  HADD2 R5, R18, R6 ;  /* 0x0000000612057230 */ /* 0x000fe40000000000 */
[----:B------:R-:W-:Y:S01]  /*6040*/  HFMA2 R6, R32, 1, 1, R28 ;  /* 0x3c003c0020067831 */ /* 0x000fe2000000001c */
[----:B------:R-:W-:Y:S01]  /*6050*/  MOV R32, R16 ;  /* 0x0000001000207202 */ /* 0x000fe20000000f00 */
[----:B------:R-:W-:Y:S01]  /*6060*/  IMAD.WIDE R16, R7, 0x4, R42 ;  /* 0x0000000407107825 */ /* 0x000fe200078e022a */
[----:B------:R-:W-:-:S04]  /*6070*/  F2FP.F16.F32.PACK_AB R20, RZ, R20 ;  /* 0x00000014ff14723e */ /* 0x000fc800000000ff */
[----:B------:R-:W-:-:S05]  /*6080*/  PRMT R10, R10, 0x5410, R20 ;  /* 0x000054100a0a7816 */ /* 0x000fca0000000014 */
[----:B------:R-:W-:Y:S01]  /*6090*/  HADD2 R5, R10, R5 ;  /* 0x000000050a057230 */ /* 0x000fe20000000000 */
[----:B------:R-:W-:Y:S06]  /*60a0*/  @!P0 BRA `(.L_x_5218) ;  /* 0xffffffdc000c8947 */ /* 0x000fec000383ffff */
[----:B------:R-:W-:-:S07]  /*60b0*/  IMAD.WIDE R32, R7, 0x10, R32 ;  /* 0x0000001007207825 */ /* 0x000fce00078e0220 */
.L_x_5217:
[----:B------:R-:W0:Y:S01]  /*60c0*/  LDC.64 R28, c[0x0][0x3a0] ;  /* 0x0000e800ff1c7b82 */ /* 0x000e220000000a00 */
[----:B------:R-:W-:Y:S01]  /*60d0*/  VIMNMX R25, PT, PT, R25, UR12, PT ;  /* 0x0000000c19197c48 */ /* 0x000fe2000bfe0100 */
[----:B------:R-:W-:-:S03]  /*60e0*/  IMAD R9, R7, UR8, R24 ;  /* 0x0000000807097c24 */ /* 0x000fc6000f8e0218 */
[----:B------:R-:W-:Y:S01]  /*60f0*/  ISETP.GT.AND P0, PT, R25, R26, PT ;  /* 0x0000001a1900720c */ /* 0x000fe20003f04270 */
[----:B0-----:R-:W-:-:S12]  /*6100*/  IMAD.WIDE R28, R9, 0x2, R28 ;  /* 0x00000002091c7825 */ /* 0x001fd800078e021c */
[----:B------:R-:W-:Y:S05]  /*6110*/  @!P0 BRA `(.L_x_5219) ;  /* 0x0000001000f08947 */ /* 0x000fea0003800000 */
.L_x_5220:
[----:B------:R-:W2:Y:S01]  /*6120*/  LDG.E.128.CONSTANT R16, desc[UR6][R32.64] ;  /* 0x0000000620107981 */ /* 0x000ea2000c1e9d00 */
[----:B------:R-:W-:-:S03]  /*6130*/  IMAD.WIDE R30, R7, 0x4, R32 ;  /* 0x00000004071e7825 */ /* 0x000fc600078e0220 */
[----:B------:R-:W0:Y:S04]  /*6140*/  LDS.128 R20, [UR4] ;  /* 0x00000004ff147984 */ /* 0x000e280008000c00 */
[----:B------:R1:W3:Y:S01]  /*6150*/  LDG.E.128.CONSTANT R12, desc[UR6][R30.64] ;  /* 0x000000061e0c7981 */ /* 0x0002e2000c1e9d00 */
[----:B------:R-:W-:-:S05]  /*6160*/  HFMA2 R8, -RZ, RZ, 0, 0.125 ;  /* 0x00003000ff087431 */ /* 0x000fca00000001ff */
        /* <DEDUP_REMOVED lines=14> */
[----:B------:R-:W-:Y:S02]  /*6250*/  HADD2 R11, R24, -1028, -1028 ;  /* 0xe404e404180b7430 */ /* 0x000fe40000000000 */
[----:B0-----:R-:W-:-:S02]  /*6260*/  HFMA2 R24, R10, R20, RZ ;  /* 0x000000140a187231 */ /* 0x001fc400000000ff */
[----:B------:R-:W-:Y:S01]  /*6270*/  HADD2 R27, R27, -1028, -1028 ;  /* 0xe404e4041b1b7430 */ /* 0x000fe20000000000 */
[----:B------:R-:W-:Y:S01]  /*6280*/  SHF.R.U32.HI R36, RZ, 0x6, R16 ;  /* 0x00000006ff247819 */ /* 0x000fe20000011610 */
[----:B------:R-:W-:Y:S02]  /*6290*/  HFMA2 R9, R9, R0.H1_H1, -132, -132 ;  /* 0xd820d82009097431 */ /* 0x000fe40000060000 */
[-C--:B------:R-:W-:Y:S02]  /*62a0*/  HFMA2 R11, R11, R20.reuse, RZ ;  /* 0x000000140b0b7231 */ /* 0x080fe400000000ff */
[-C--:B------:R-:W-:Y:S02]  /*62b0*/  HFMA2 R8, R8, R20.reuse, RZ.H0_H0 ;  /* 0x0000001408087231 */ /* 0x080fe400000400ff */
[----:B------:R-:W-:Y:S01]  /*62c0*/  HFMA2 R10, R27, R20, RZ.H0_H0 ;  /* 0x000000141b0a7231 */ /* 0x000fe200000400ff */
        /* <DEDUP_REMOVED lines=11> */
[----:B------:R-:W-:Y:S01]  /*6380*/  SHF.R.U32.HI R20, RZ, 0x6, R17 ;  /* 0x00000006ff147819 */ /* 0x000fe20000011611 */
[----:B------:R-:W-:-:S02]  /*6390*/  HFMA2 R32, R27, R0.H1_H1, -132, -132 ;  /* 0xd820d8201b207431 */ /* 0x000fc40000060000 */
[-C--:B------:R-:W-:Y:S02]  /*63a0*/  HFMA2 R8, R33, R21.reuse, R8 ;  /* 0x0000001521087231 */ /* 0x080fe40000000008 */
[----:B------:R-:W-:Y:S01]  /*63b0*/  HADD2 R27, R24, -1028, -1028 ;  /* 0xe404e404181b7430 */ /* 0x000fe20000000000 */
[----:B------:R-:W-:Y:S01]  /*63c0*/  SHF.R.U32.HI R24, RZ, 0x6, R18 ;  /* 0x00000006ff187819 */ /* 0x000fe20000011612 */
[-C--:B------:R-:W-:Y:S02]  /*63d0*/  HFMA2 R11, R35, R21.reuse, R11 ;  /* 0x00000015230b7231 */ /* 0x080fe4000000000b */
[----:B------:R-:W-:Y:S02]  /*63e0*/  HFMA2 R10, R32, R21, R10 ;  /* 0x00000015200a7231 */ /* 0x000fe4000000000a */
[----:B------:R-:W-:Y:S01]  /*63f0*/  HFMA2 R9, R27, R22, R9 ;  /* 0x000000161b097231 */ /* 0x000fe20000000009 */
[----:B------:R-:W-:Y:S02]  /*6400*/  SHF.R.U32.HI R27, RZ, 0x6, R19 ;  /* 0x00000006ff1b7819 */ /* 0x000fe40000011613 */
[----:B------:R-:W-:-:S02]  /*6410*/  LOP3.LUT R21, R20, 0x70007, RZ, 0xc0, !PT ;  /* 0x0007000714157812 */ /* 0x000fc400078ec0ff */
[----:B------:R-:W-:Y:S02]  /*6420*/  LOP3.LUT R33, R27, 0x70007, RZ, 0xc0, !PT ;  /* 0x000700071b217812 */ /* 0x000fe400078ec0ff */
[----:B------:R-:W-:Y:S02]  /*6430*/  LOP3.LUT R32, R21, 0x64006400, RZ, 0xfc, !PT ;  /* 0x6400640015207812 */ /* 0x000fe400078efcff */
[----:B------:R-:W-:Y:S02]  /*6440*/  LOP3.LUT R21, R24, 0x70007, RZ, 0xc0, !PT ;  /* 0x0007000718157812 */ /* 0x000fe400078ec0ff */
[----:B------:R-:W-:Y:S01]  /*6450*/  LOP3.LUT R33, R33, 0x64006400, RZ, 0xfc, !PT ;  /* 0x6400640021217812 */ /* 0x000fe200078efcff */
[----:B------:R-:W-:Y:S01]  /*6460*/  HADD2 R32, R32, -1028, -1028 ;  /* 0xe404e40420207430 */ /* 0x000fe20000000000 */
[----:B------:R-:W-:-:S03]  /*6470*/  LOP3.LUT R21, R21, 0x64006400, RZ, 0xfc, !PT ;  /* 0x6400640015157812 */ /* 0x000fc600078efcff */
[----:B------:R-:W-:Y:S02]  /*6480*/  HADD2 R33, R33, -1028, -1028 ;  /* 0xe404e40421217430 */ /* 0x000fe40000000000 */
[-C--:B------:R-:W-:Y:S02]  /*6490*/  HFMA2 R8, R32, R22.reuse, R8 ;  /* 0x0000001620087231 */ /* 0x080fe40000000008 */
[----:B------:R-:W-:Y:S01]  /*64a0*/  HADD2 R32, R21, -1028, -1028 ;  /* 0xe404e40415207430 */ /* 0x000fe20000000000 */
        /* <DEDUP_REMOVED lines=8> */
[----:B------:R-:W-:Y:S01]  /*6530*/  MOV R22, 0x2400 ;  /* 0x0000240000167802 */ /* 0x000fe20000000f00 */
[-C--:B------:R-:W-:Y:S01]  /*6540*/  HFMA2 R35, R11, R0.reuse.H1_H1, -132, -132 ;  /* 0xd820d8200b237431 */ /* 0x080fe20000060000 */
[----:B------:R-:W-:Y:S01]  /*6550*/  LOP3.LUT R21, R10, 0x64006400, RZ, 0xfc, !PT ;  /* 0x640064000a157812 */ /* 0x000fe200078efcff */
[-C--:B------:R-:W-:Y:S01]  /*6560*/  HFMA2 R34, R34, R23.reuse, R8 ;  /* 0x0000001722227231 */ /* 0x080fe20000000008 */
[----:B------:R-:W-:Y:S01]  /*6570*/  PRMT R2, R2, 0x5410, R22 ;  /* 0x0000541002027816 */ /* 0x000fe20000000016 */
[----:B------:R-:W-:Y:S02]  /*6580*/  HFMA2 R35, R35, R23, R9 ;  /* 0x0000001723237231 */ /* 0x000fe40000000009 */
[----:B------:R-:W0:Y:S01]  /*6590*/  LDS.128 R8, [UR4+0x10] ;  /* 0x00001004ff087984 */ /* 0x000e220008000c00 */
[----:B------:R-:W-:-:S04]  /*65a0*/  HFMA2 R21, R21, R0.H1_H1, -132, -132 ;  /* 0xd820d82015157431 */ /* 0x000fc80000060000 */
[----:B------:R-:W-:Y:S01]  /*65b0*/  HFMA2 R32, R21, R23, R32 ;  /* 0x0000001715207231 */ /* 0x000fe20000000020 */
[----:B------:R-:W-:-:S04]  /*65c0*/  LOP3.LUT R21, R27, 0x380038, RZ, 0xc0, !PT ;  /* 0x003800381b157812 */ /* 0x000fc800078ec0ff */
[----:B------:R-:W-:-:S05]  /*65d0*/  LOP3.LUT R21, R21, 0x64006400, RZ, 0xfc, !PT ;  /* 0x6400640015157812 */ /* 0x000fca00078efcff */
[----:B------:R-:W-:-:S04]  /*65e0*/  HFMA2 R21, R21, R0.H1_H1, -132, -132 ;  /* 0xd820d82015157431 */ /* 0x000fc80000060000 */
[----:B------:R-:W-:Y:S01]  /*65f0*/  HFMA2 R33, R21, R23, R33 ;  /* 0x0000001715217231 */ /* 0x000fe20000000021 */
[----:B------:R-:W-:Y:S02]  /*6600*/  LOP3.LUT R23, R36, 0x1c001c0, RZ, 0xc0, !PT ;  /* 0x01c001c024177812 */ /* 0x000fe400078ec0ff */
[----:B------:R-:W-:Y:S02]  /*6610*/  LOP3.LUT R21, R20, 0x1c001c0, RZ, 0xc0, !PT ;  /* 0x01c001c014157812 */ /* 0x000fe400078ec0ff */
[----:B------:R-:W-:Y:S02]  /*6620*/  LOP3.LUT R23, R23, 0x64006400, RZ, 0xfc, !PT ;  /* 0x6400640017177812 */ /* 0x000fe400078efcff */
[----:B------:R-:W-:-:S03]  /*6630*/  LOP3.LUT R21, R21, 0x64006400, RZ, 0xfc, !PT ;  /* 0x6400640015157812 */ /* 0x000fc600078efcff */
[-C--:B------:R-:W-:Y:S02]  /*6640*/  HFMA2 R23, R23, R2.reuse.H1_H1, -20, -20 ;  /* 0xcd00cd0017177431 */ /* 0x080fe40000060002 */
[----:B------:R-:W-:Y:S02]  /*6650*/  HFMA2 R21, R21, R2.H1_H1, -20, -20 ;  /* 0xcd00cd0015157431 */ /* 0x000fe40000060002 */
[-C--:B0-----:R-:W-:Y:S02]  /*6660*/  HFMA2 R35, R23, R8.reuse, R35 ;  /* 0x0000000817237231 */ /* 0x081fe40000000023 */
[----:B------:R-:W-:Y:S02]  /*6670*/  HFMA2 R34, R21, R8, R34 ;  /* 0x0000000815227231 */ /* 0x000fe40000000022 */
[----:B------:R-:W2:Y:S01]  /*6680*/  LDG.E.128.CONSTANT R20, desc[UR6][R30.64] ;  /* 0x000000061e147981 */ /* 0x000ea2000c1e9d00 */
[----:B------:R-:W-:Y:S02]  /*6690*/  LOP3.LUT R24, R24, 0x1c001c0, RZ, 0xc0, !PT ;  /* 0x01c001c018187812 */ /* 0x000fe400078ec0ff */
[----:B------:R-:W-:-:S02]  /*66a0*/  LOP3.LUT R27, R27, 0x1c001c0, RZ, 0xc0, !PT ;  /* 0x01c001c01b1b7812 */ /* 0x000fc400078ec0ff */
[----:B------:R-:W-:Y:S02]  /*66b0*/  LOP3.LUT R37, R24, 0x64006400, RZ, 0xfc, !PT ;  /* 0x6400640018257812 */ /* 0x000fe400078efcff */
[----:B------:R-:W-:Y:S02]  /*66c0*/  LOP3.LUT R27, R27, 0x64006400, RZ, 0xfc, !PT ;  /* 0x640064001b1b7812 */ /* 0x000fe400078efcff */
[----:B---3--:R-:W-:Y:S01]  /*66d0*/  LOP3.LUT R24, R15, 0x70007, RZ, 0xc0, !PT ;  /* 0x000700070f187812 */ /* 0x008fe200078ec0ff */
[-C--:B------:R-:W-:Y:S01]  /*66e0*/  HFMA2 R37, R37, R2.reuse.H1_H1, -20, -20 ;  /* 0xcd00cd0025257431 */ /* 0x080fe20000060002 */
[----:B------:R-:W-:Y:S01]  /*66f0*/  SHF.R.U32.HI R36, RZ, 0x6, R13 ;  /* 0x00000006ff247819 */ /* 0x000fe2000001160d */
[----:B------:R-:W-:Y:S01]  /*6700*/  HFMA2 R27, R27, R2.H1_H1, -20, -20 ;  /* 0xcd00cd001b1b7431 */ /* 0x000fe20000060002 */
[----:B------:R-:W-:Y:S01]  /*6710*/  LOP3.LUT R24, R24, 0x64006400, RZ, 0xfc, !PT ;  /* 0x6400640018187812 */ /* 0x000fe200078efcff */
[-C--:B------:R-:W-:Y:S01]  /*6720*/  HFMA2 R32, R37, R8.reuse, R32 ;  /* 0x0000000825207231 */ /* 0x080fe20000000020 */
[----:B------:R-:W-:Y:S01]  /*6730*/  SHF.R.U32.HI R16, RZ, 0xf, R16 ;  /* 0x0000000fff107819 */ /* 0x000fe20000011610 */
[----:B------:R-:W-:Y:S01]  /*6740*/  HFMA2 R33, R27, R8, R33 ;  /* 0x000000081b217231 */ /* 0x000fe20000000021 */
[----:B------:R-:W-:Y:S01]  /*6750*/  LOP3.LUT R8, R12, 0x70007, RZ, 0xc0, !PT ;  /* 0x000700070c087812 */ /* 0x000fe200078ec0ff */
[----:B------:R-:W-:Y:S01]  /*6760*/  HADD2 R37, R24, -1028, -1028 ;  /* 0xe404e40418257430 */ /* 0x000fe20000000000 */
[----:B------:R-:W-:-:S02]  /*6770*/  LOP3.LUT R24, R13, 0x380038, RZ, 0xc0, !PT ;  /* 0x003800380d187812 */ /* 0x000fc400078ec0ff */
[----:B------:R-:W-:Y:S01]  /*6780*/  LOP3.LUT R8, R8, 0x64006400, RZ, 0xfc, !PT ;  /* 0x6400640008087812 */ /* 0x000fe200078efcff */
[-C--:B------:R-:W-:Y:S01]  /*6790*/  HFMA2 R37, R37, R9.reuse, R33 ;  /* 0x0000000925257231 */ /* 0x080fe20000000021 */
[----:B------:R-:W-:Y:S02]  /*67a0*/  LOP3.LUT R33, R24, 0x64006400, RZ, 0xfc, !PT ;  /* 0x6400640018217812 */ /* 0x000fe400078efcff */
[----:B------:R-:W-:Y:S01]  /*67b0*/  SHF.R.U32.HI R24, RZ, 0x6, R12 ;  /* 0x00000006ff187819 */ /* 0x000fe2000001160c */
[----:B------:R-:W-:Y:S01]  /*67c0*/  HADD2 R27, R8, -1028, -1028 ;  /* 0xe404e404081b7430 */ /* 0x000fe20000000000 */
[----:B------:R-:W-:Y:S01]  /*67d0*/  LOP3.LUT R8, R14, 0x70007, RZ, 0xc0, !PT ;  /* 0x000700070e087812 */ /* 0x000fe200078ec0ff */
[----:B------:R-:W-:Y:S01]  /*67e0*/  HFMA2 R33, R33, R0.H1_H1, -132, -132 ;  /* 0xd820d82021217431 */ /* 0x000fe20000060000 */
[----:B------:R-:W-:Y:S01]  /*67f0*/  LOP3.LUT R39, R24, 0x380038, RZ, 0xc0, !PT ;  /* 0x0038003818277812 */ /* 0x000fe200078ec0ff */
[----:B------:R-:W-:Y:S01]  /*6800*/  HFMA2 R27, R27, R9, R35 ;  /* 0x000000091b1b7231 */ /* 0x000fe20000000023 */
[----:B------:R-:W-:-:S02]  /*6810*/  LOP3.LUT R35, R13, 0x70007, RZ, 0xc0, !PT ;  /* 0x000700070d237812 */ /* 0x000fc400078ec0ff */
[----:B------:R-:W-:Y:S02]  /*6820*/  LOP3.LUT R8, R8, 0x64006400, RZ, 0xfc, !PT ;  /* 0x6400640008087812 */ /* 0x000fe400078efcff */
[----:B------:R-:W-:Y:S02]  /*6830*/  LOP3.LUT R35, R35, 0x64006400, RZ, 0xfc, !PT ;  /* 0x6400640023237812 */ /* 0x000fe400078efcff */
[----:B------:R-:W-:Y:S01]  /*6840*/  LOP3.LUT R39, R39, 0x64006400, RZ, 0xfc, !PT ;  /* 0x6400640027277812 */ /* 0x000fe200078efcff */
[----:B------:R-:W-:Y:S01]  /*6850*/  HADD2 R8, R8, -1028, -1028 ;  /* 0xe404e40408087430 */ /* 0x000fe20000000000 */
[----:B------:R-:W-:Y:S01]  /*6860*/  SHF.R.U32.HI R18, RZ, 0xf, R18 ;  /* 0x0000000fff127819 */ /* 0x000fe20000011612 */
[----:B------:R-:W-:Y:S01]  /*6870*/  HADD2 R35, R35, -1028, -1028 ;  /* 0xe404e40423237430 */ /* 0x000fe20000000000 */
[----:B------:R-:W-:Y:S01]  /*6880*/  SHF.R.U32.HI R17, RZ, 0xf, R17 ;  /* 0x0000000fff117819 */ /* 0x000fe20000011611 */
[-C--:B------:R-:W-:Y:S01]  /*6890*/  HFMA2 R32, R8, R9.reuse, R32 ;  /* 0x0000000908207231 */ /* 0x080fe20000000020 */
[----:B------:R-:W-:Y:S01]  /*68a0*/  LOP3.LUT R8, R12, 0x380038, RZ, 0xc0, !PT ;  /* 0x003800380c087812 */ /* 0x000fe200078ec0ff */
[----:B------:R-:W-:Y:S01]  /*68b0*/  HFMA2 R34, R35, R9, R34 ;  /* 0x0000000923227231 */ /* 0x000fe20000000022 */
[----:B------:R-:W-:-:S02]  /*68c0*/  LOP3.LUT R35, R14, 0x380038, RZ, 0xc0, !PT ;  /* 0x003800380e237812 */ /* 0x000fc400078ec0ff */
[----:B------:R-:W-:Y:S01]  /*68d0*/  LOP3.LUT R9, R8, 0x64006400, RZ, 0xfc, !PT ;  /* 0x6400640008097812 */ /* 0x000fe200078efcff */
[----:B------:R-:W-:Y:S01]  /*68e0*/  HFMA2 R33, R33, R10, R34 ;  /* 0x0000000a21217231 */ /* 0x000fe20000000022 */
[----:B------:R-:W-:Y:S02]  /*68f0*/  LOP3.LUT R35, R35, 0x64006400, RZ, 0xfc, !PT ;  /* 0x6400640023237812 */ /* 0x000fe400078efcff */
[C---:B------:R-:W-:Y:S01]  /*6900*/  LOP3.LUT R8, R24.reuse, 0x70007, RZ, 0xc0, !PT ;  /* 0x0007000718087812 */ /* 0x040fe200078ec0ff */
[-C--:B------:R-:W-:Y:S01]  /*6910*/  HFMA2 R9, R9, R0.reuse.H1_H1, -132, -132 ;  /* 0xd820d82009097431 */ /* 0x080fe20000060000 */
[----:B------:R-:W-:Y:S01]  /*6920*/  LOP3.LUT R24, R24, 0x1c001c0, RZ, 0xc0, !PT ;  /* 0x01c001c018187812 */ /* 0x000fe200078ec0ff */
[----:B------:R-:W-:Y:S01]  /*6930*/  HFMA2 R34, R35, R0.H1_H1, -132, -132 ;  /* 0xd820d82023227431 */ /* 0x000fe20000060000 */
[----:B------:R-:W-:Y:S01]  /*6940*/  LOP3.LUT R8, R8, 0x64006400, RZ, 0xfc, !PT ;  /* 0x6400640008087812 */ /* 0x000fe200078efcff */
[-C--:B------:R-:W-:Y:S01]  /*6950*/  HFMA2 R27, R9, R10.reuse, R27 ;  /* 0x0000000a091b7231 */ /* 0x080fe2000000001b */
[----:B------:R-:W-:Y:S01]  /*6960*/  LOP3.LUT R9, R15, 0x380038, RZ, 0xc0, !PT ;  /* 0x003800380f097812 */ /* 0x000fe200078ec0ff */
[----:B------:R-:W-:Y:S01]  /*6970*/  HFMA2 R32, R34, R10, R32 ;  /* 0x0000000a22207231 */ /* 0x000fe20000000020 */
[----:B------:R-:W-:Y:S01]  /*6980*/  SHF.R.U32.HI R34, RZ, 0x6, R14 ;  /* 0x00000006ff227819 */ /* 0x000fe2000001160e */
[----:B------:R-:W-:Y:S01]  /*6990*/  HADD2 R8, R8, -1028, -1028 ;  /* 0xe404e40408087430 */ /* 0x000fe20000000000 */
[----:B------:R-:W-:-:S02]  /*69a0*/  LOP3.LUT R9, R9, 0x64006400, RZ, 0xfc, !PT ;  /* 0x6400640009097812 */ /* 0x000fc400078efcff */
[----:B------:R-:W-:Y:S01]  /*69b0*/  SHF.R.U32.HI R35, RZ, 0x6, R15 ;  /* 0x00000006ff237819 */ /* 0x000fe2000001160f */
[----:B------:R-:W-:Y:S01]  /*69c0*/  HFMA2 R27, R8, R11, R27 ;  /* 0x0000000b081b7231 */ /* 0x000fe2000000001b */
[----:B------:R-:W-:Y:S01]  /*69d0*/  LOP3.LUT R8, R34, 0x70007, RZ, 0xc0, !PT ;  /* 0x0007000722087812 */ /* 0x000fe200078ec0ff */
[----:B------:R-:W-:Y:S01]  /*69e0*/  HFMA2 R9, R9, R0.H1_H1, -132, -132 ;  /* 0xd820d82009097431 */ /* 0x000fe20000060000 */
[----:B------:R-:W-:Y:S02]  /*69f0*/  SHF.R.U32.HI R14, RZ, 0xe, R14 ;  /* 0x0000000eff0e7819 */ /* 0x000fe4000001160e */
[----:B------:R-:W-:Y:S01]  /*6a00*/  LOP3.LUT R8, R8, 0x64006400, RZ, 0xfc, !PT ;  /* 0x6400640008087812 */ /* 0x000fe200078efcff */
[----:B------:R-:W-:Y:S01]  /*6a10*/  HFMA2 R37, R9, R10, R37 ;  /* 0x0000000a09257231 */ /* 0x000fe20000000025 */
[----:B------:R-:W-:Y:S02]  /*6a20*/  LOP3.LUT R9, R36, 0x70007, RZ, 0xc0, !PT ;  /* 0x0007000724097812 */ /* 0x000fe400078ec0ff */
        /* <DEDUP_REMOVED lines=9> */
[-C--:B------:R-:W-:Y:S01]  /*6ac0*/  HFMA2 R33, R9, R11.reuse, R33 ;  /* 0x0000000b09217231 */ /* 0x080fe20000000021 */
[----:B------:R-:W-:Y:S02]  /*6ad0*/  SHF.R.U32.HI R9, RZ, 0xe, R12 ;  /* 0x0000000eff097819 */ /* 0x000fe4000001160c */
[----:B------:R-:W-:Y:S01]  /*6ae0*/  LOP3.LUT R12, R16, 0x10001, RZ, 0xc0, !PT ;  /* 0x00010001100c7812 */ /* 0x000fe200078ec0ff */
[----:B------:R-:W-:Y:S01]  /*6af0*/  HADD2 R8, R8, -1028, -1028 ;  /* 0xe404e40408087430 */ /* 0x000fe20000000000 */
[----:B------:R-:W-:Y:S01]  /*6b00*/  IADD3 R26, PT, PT, R26, 0x20, RZ ;  /* 0x000000201a1a7810 */ /* 0x000fe20007ffe0ff */
[----:B------:R-:W-:Y:S01]  /*6b10*/  HFMA2 R16, R39, R0.H1_H1, -132, -132 ;  /* 0xd820d82027107431 */ /* 0x000fe20000060000 */
[----:B------:R-:W-:Y:S01]  /*6b20*/  LOP3.LUT R12, R12, 0x20002, R9, 0xf8, !PT ;  /* 0x000200020c0c7812 */ /* 0x000fe200078ef809 */
[----:B------:R-:W-:Y:S01]  /*6b30*/  HFMA2 R37, R8, R11, R37 ;  /* 0x0000000b08257231 */ /* 0x000fe20000000025 */
[C---:B------:R-:W-:Y:S01]  /*6b40*/  LOP3.LUT R39, R36.reuse, 0x380038, RZ, 0xc0, !PT ;  /* 0x0038003824277812 */ /* 0x040fe200078ec0ff */
[----:B------:R-:W0:Y:S01]  /*6b50*/  LDS.128 R8, [UR4+0x20] ;  /* 0x00002004ff087984 */ /* 0x000e220008000c00 */
[----:B------:R-:W-:-:S02]  /*6b60*/  LOP3.LUT R36, R36, 0x1c001c0, RZ, 0xc0, !PT ;  /* 0x01c001c024247812 */ /* 0x000fc400078ec0ff */
[----:B------:R-:W-:Y:S02]  /*6b70*/  LOP3.LUT R39, R39, 0x64006400, RZ, 0xfc, !PT ;  /* 0x6400640027277812 */ /* 0x000fe400078efcff */
[----:B------:R-:W-:Y:S02]  /*6b80*/  ISETP.GE.AND P0, PT, R26, R25, PT ;  /* 0x000000191a00720c */ /* 0x000fe40003f06270 */
[----:B------:R-:W-:Y:S01]  /*6b90*/  PRMT R3, R3, 0x5410, R4 ;  /* 0x0000541003037816 */ /* 0x000fe20000000004 */
[----:B0-----:R-:W-:Y:S02]  /*6ba0*/  HFMA2 R27, R16, R8, R27 ;  /* 0x00000008101b7231 */ /* 0x001fe4000000001b */
[----:B------:R-:W-:-:S04]  /*6bb0*/  HFMA2 R16, R39, R0.H1_H1, -132, -132 ;  /* 0xd820d82027107431 */ /* 0x000fc80000060000 */
[----:B------:R-:W-:Y:S01]  /*6bc0*/  HFMA2 R33, R16, R8, R33 ;  /* 0x0000000810217231 */ /* 0x000fe20000000021 */
[C---:B------:R-:W-:Y:S02]  /*6bd0*/  LOP3.LUT R16, R34.reuse, 0x380038, RZ, 0xc0, !PT ;  /* 0x0038003822107812 */ /* 0x040fe400078ec0ff */
[----:B------:R-:W-:Y:S02]  /*6be0*/  LOP3.LUT R34, R34, 0x1c001c0, RZ, 0xc0, !PT ;  /* 0x01c001c022227812 */ /* 0x000fe400078ec0ff */
[----:B------:R-:W-:-:S05]  /*6bf0*/  LOP3.LUT R16, R16, 0x64006400, RZ, 0xfc, !PT ;  /* 0x6400640010107812 */ /* 0x000fca00078efcff */
[----:B------:R-:W-:-:S04]  /*6c00*/  HFMA2 R16, R16, R0.H1_H1, -132, -132 ;  /* 0xd820d82010107431 */ /* 0x000fc80000060000 */
[----:B------:R-:W-:Y:S01]  /*6c10*/  HFMA2 R32, R16, R8, R32 ;  /* 0x0000000810207231 */ /* 0x000fe20000000020 */
[----:B------:R-:W-:-:S04]  /*6c20*/  LOP3.LUT R16, R35, 0x380038, RZ, 0xc0, !PT ;  /* 0x0038003823107812 */ /* 0x000fc800078ec0ff */
[----:B------:R-:W-:-:S05]  /*6c30*/  LOP3.LUT R16, R16, 0x64006400, RZ, 0xfc, !PT ;  /* 0x6400640010107812 */ /* 0x000fca00078efcff */
[----:B------:R-:W-:-:S04]  /*6c40*/  HFMA2 R16, R16, R0.H1_H1, -132, -132 ;  /* 0xd820d82010107431 */ /* 0x000fc80000060000 */
[----:B------:R-:W-:Y:S01]  /*6c50*/  HFMA2 R16, R16, R8, R37 ;  /* 0x0000000810107231 */ /* 0x000fe20000000025 */
[----:B------:R-:W-:Y:S02]  /*6c60*/  SHF.R.U32.HI R8, RZ, 0xe, R13 ;  /* 0x0000000eff087819 */ /* 0x000fe4000001160d */
[----:B------:R-:W-:Y:S02]  /*6c70*/  LOP3.LUT R13, R18, 0x10001, RZ, 0xc0, !PT ;  /* 0x00010001120d7812 */ /* 0x000fe400078ec0ff */
[----:B------:R-:W-:Y:S02]  /*6c80*/  LOP3.LUT R8, R17, 0x20002, R8, 0xf8, !PT ;  /* 0x0002000211087812 */ /* 0x000fe400078ef808 */
[----:B------:R-:W-:Y:S02]  /*6c90*/  LOP3.LUT R18, R13, 0x20002, R14, 0xf8, !PT ;  /* 0x000200020d127812 */ /* 0x000fe400078ef80e */
[----:B------:R-:W-:Y:S02]  /*6ca0*/  LOP3.LUT R14, R35, 0x1c001c0, RZ, 0xc0, !PT ;  /* 0x01c001c0230e7812 */ /* 0x000fe400078ec0ff */
[----:B------:R-:W-:-:S02]  /*6cb0*/  LOP3.LUT R13, R24, 0x64006400, RZ, 0xfc, !PT ;  /* 0x64006400180d7812 */ /* 0x000fc400078efcff */
[----:B------:R-:W-:Y:S02]  /*6cc0*/  LOP3.LUT R37, R14, 0x64006400, RZ, 0xfc, !PT ;  /* 0x640064000e257812 */ /* 0x000fe400078efcff */
[----:B------:R-:W-:Y:S01]  /*6cd0*/  SHF.R.U32.HI R17, RZ, 0xe, R15 ;  /* 0x0000000eff117819 */ /* 0x000fe2000001160f */
[-C--:B------:R-:W-:Y:S01]  /*6ce0*/  HFMA2 R24, R13, R2.reuse.H1_H1, -20, -20 ;  /* 0xcd00cd000d187431 */ /* 0x080fe20000060002 */
[----:B------:R-:W-:Y:S01]  /*6cf0*/  LOP3.LUT R15, R36, 0x64006400, RZ, 0xfc, !PT ;  /* 0x64006400240f7812 */ /* 0x000fe200078efcff */
[-C--:B------:R-:W-:Y:S01]  /*6d00*/  HFMA2 R13, R37, R2.reuse.H1_H1, -20, -20 ;  /* 0xcd00cd00250d7431 */ /* 0x080fe20000060002 */
[----:B------:R-:W-:Y:S01]  /*6d10*/  LOP3.LUT R35, R34, 0x64006400, RZ, 0xfc, !PT ;  /* 0x6400640022237812 */ /* 0x000fe200078efcff */
[-C--:B------:R-:W-:Y:S01]  /*6d20*/  HFMA2 R24, R24, R9.reuse, R27 ;  /* 0x0000000918187231 */ /* 0x080fe2000000001b */
[----:B------:R-:W-:Y:S01]  /*6d30*/  LOP3.LUT R17, R38, 0x20002, R17, 0xf8, !PT ;  /* 0x0002000226117812 */ /* 0x000fe200078ef811 */
[----:B------:R-:W-:Y:S02]  /*6d40*/  HFMA2 R13, R13, R9, R16 ;  /* 0x000000090d0d7231 */ /* 0x000fe40000000010 */
[----:B------:R-:W-:-:S02]  /*6d50*/  HFMA2 R19, R15, R2.H1_H1, -20, -20 ;  /* 0xcd00cd000f137431 */ /* 0x000fc40000060002 */
[----:B------:R-:W-:Y:S02]  /*6d60*/  HFMA2 R35, R35, R2.H1_H1, -20, -20 ;  /* 0xcd00cd0023237431 */ /* 0x000fe40000060002 */
[-C--:B------:R-:W-:Y:S02]  /*6d70*/  HFMA2 R19, R19, R9.reuse, R33 ;  /* 0x0000000913137231 */ /* 0x080fe40000000021 */
[----:B------:R-:W-:Y:S01]  /*6d80*/  HFMA2 R32, R35, R9, R32 ;  /* 0x0000000923207231 */ /* 0x000fe20000000020 */
[----:B--2---:R-:W-:Y:S02]  /*6d90*/  LOP3.LUT R16, R21, 0x70007, RZ, 0xc0, !PT ;  /* 0x0007000715107812 */ /* 0x004fe400078ec0ff */
[----:B------:R-:W-:Y:S02]  /*6da0*/  LOP3.LUT R15, R20, 0x70007, RZ, 0xc0, !PT ;  /* 0x00070007140f7812 */ /* 0x000fe400078ec0ff */
[----:B------:R-:W-:Y:S02]  /*6db0*/  LOP3.LUT R27, R22, 0x70007, RZ, 0xc0, !PT ;  /* 0x00070007161b7812 */ /* 0x000fe400078ec0ff */
[----:B------:R-:W-:-:S02]  /*6dc0*/  LOP3.LUT R14, R23, 0x70007, RZ, 0xc0, !PT ;  /* 0x00070007170e7812 */ /* 0x000fc400078ec0ff */
[----:B------:R-:W-:Y:S02]  /*6dd0*/  LOP3.LUT R16, R16, 0x64006400, RZ, 0xfc, !PT ;  /* 0x6400640010107812 */ /* 0x000fe400078efcff */
[----:B------:R-:W-:Y:S02]  /*6de0*/  SHF.R.U32.HI R9, RZ, 0xd, R20 ;  /* 0x0000000dff097819 */ /* 0x000fe40000011614 */
[----:B------:R-:W-:Y:S01]  /*6df0*/  LOP3.LUT R15, R15, 0x64006400, RZ, 0xfc, !PT ;  /* 0x640064000f0f7812 */ /* 0x000fe200078efcff */
[----:B------:R-:W-:Y:S01]  /*6e00*/  HADD2 R16, R16, -1028, -1028 ;  /* 0xe404e40410107430 */ /* 0x000fe20000000000 */
[----:B------:R-:W-:Y:S02]  /*6e10*/  LOP3.LUT R27, R27, 0x64006400, RZ, 0xfc, !PT ;  /* 0x640064001b1b7812 */ /* 0x000fe400078efcff */
[----:B------:R-:W-:Y:S01]  /*6e20*/  LOP3.LUT R14, R14, 0x64006400, RZ, 0xfc, !PT ;  /* 0x640064000e0e7812 */ /* 0x000fe200078efcff */
[----:B------:R-:W-:Y:S01]  /*6e30*/  HFMA2 R19, R16, R10, R19 ;  /* 0x0000000a10137231 */ /* 0x000fe20000000013 */
[----:B------:R-:W-:Y:S01]  /*6e40*/  LOP3.LUT R9, R12, 0x40004, R9, 0xf8, !PT ;  /* 0x000400040c097812 */ /* 0x000fe200078ef809 */
[----:B------:R-:W-:Y:S01]  /*6e50*/  HADD2 R12, R15, -1028, -1028 ;  /* 0xe404e4040f0c7430 */ /* 0x000fe20000000000 */
[----:B------:R-:W-:Y:S01]  /*6e60*/  LOP3.LUT R33, R20, 0x380038, RZ, 0xc0, !PT ;  /* 0x0038003814217812 */ /* 0x000fe200078ec0ff */
[----:B------:R-:W-:Y:S01]  /*6e70*/  HADD2 R27, R27, -1028, -1028 ;  /* 0xe404e4041b1b7430 */ /* 0x000fe20000000000 */
[----:B------:R-:W-:Y:S01]  /*6e80*/  SHF.R.U32.HI R35, RZ, 0xd, R21 ;  /* 0x0000000dff237819 */ /* 0x000fe20000011615 */
[----:B------:R-:W-:-:S02]  /*6e90*/  HADD2 R14, R14, -1028, -1028 ;  /* 0xe404e4040e0e7430 */ /* 0x000fc40000000000 */
[-C--:B------:R-:W-:Y:S01]  /*6ea0*/  HFMA2 R24, R12, R10.reuse, R24 ;  /* 0x0000000a0c187231 */ /* 0x080fe20000000018 */
[----:B------:R-:W-:Y:S01]  /*6eb0*/  LOP3.LUT R33, R33, 0x64006400, RZ, 0xfc, !PT ;  /* 0x6400640021217812 */ /* 0x000fe200078efcff */
[-C--:B------:R-:W-:Y:S02]  /*6ec0*/  HFMA2 R16, R27, R10.reuse, R32 ;  /* 0x0000000a1b107231 */ /* 0x080fe40000000020 */
[----:B------:R-:W-:Y:S01]  /*6ed0*/  HFMA2 R10, R14, R10, R13 ;  /* 0x0000000a0e0a7231 */ /* 0x000fe2000000000d */
[----:B------:R-:W-:Y:S01]  /*6ee0*/  LOP3.LUT R27, R21, 0x380038, RZ, 0xc0, !PT ;  /* 0x00380038151b7812 */ /* 0x000fe200078ec0ff */
[----:B------:R-:W0:Y:S01]  /*6ef0*/  LDS.128 R12, [UR4+0x30] ;  /* 0x00003004ff0c7984 */ /* 0x000e220008000c00 */
[----:B------:R-:W-:Y:S01]  /*6f00*/  HFMA2 R33, R33, R0.H1_H1, -132, -132 ;  /* 0xd820d82021217431 */ /* 0x000fe20000060000 */
[----:B------:R-:W-:Y:S01]  /*6f10*/  LOP3.LUT R8, R8, 0x40004, R35, 0xf8, !PT ;  /* 0x0004000408087812 */ /* 0x000fe200078ef823 */
[----:B------:R-:W-:Y:S01]  /*6f20*/  UIADD3 UR4, UPT, UPT, UR4, 0x40, URZ ;  /* 0x0000004004047890 */ /* 0x000fe2000fffe0ff */
[----:B------:R-:W-:Y:S01]  /*6f30*/  LOP3.LUT R27, R27, 0x64006400, RZ, 0xfc, !PT ;  /* 0x640064001b1b7812 */ /* 0x000fe200078efcff */
[----:B------:R-:W-:Y:S01]  /*6f40*/  HFMA2 R24, R33, R11, R24 ;  /* 0x0000000b21187231 */ /* 0x000fe20000000018 */
[----:B------:R-:W-:-:S02]  /*6f50*/  LOP3.LUT R33, R22, 0x380038, RZ, 0xc0, !PT ;  /* 0x0038003816217812 */ /* 0x000fc400078ec0ff */
[----:B------:R-:W-:Y:S01]  /*6f60*/  SHF.R.U32.HI R35, RZ, 0xd, R22 ;  /* 0x0000000dff237819 */ /* 0x000fe20000011616 */
[-C--:B------:R-:W-:Y:S01]  /*6f70*/  HFMA2 R27, R27, R0.reuse.H1_H1, -132, -132 ;  /* 0xd820d8201b1b7431 */ /* 0x080fe20000060000 */
[----:B------:R-:W-:Y:S02]  /*6f80*/  LOP3.LUT R33, R33, 0x64006400, RZ, 0xfc, !PT ;  /* 0x6400640021217812 */ /* 0x000fe400078efcff */
[----:B------:R-:W-:Y:S01]  /*6f90*/  SHF.R.U32.HI R32, RZ, 0xd, R23 ;  /* 0x0000000dff207819 */ /* 0x000fe20000011617 */
[-C--:B------:R-:W-:Y:S01]  /*6fa0*/  HFMA2 R19, R27, R11.reuse, R19 ;  /* 0x0000000b1b137231 */ /* 0x080fe20000000013 */
[----:B------:R-:W-:Y:S01]  /*6fb0*/  LOP3.LUT R27, R23, 0x380038, RZ, 0xc0, !PT ;  /* 0x00380038171b7812 */ /* 0x000fe200078ec0ff */
[----:B------:R-:W-:Y:S01]  /*6fc0*/  HFMA2 R33, R33, R0.H1_H1, -132, -132 ;  /* 0xd820d82021217431 */ /* 0x000fe20000060000 */
[----:B------:R-:W-:Y:S02]  /*6fd0*/  SHF.R.U32.HI R21, RZ, 0x6, R21 ;  /* 0x00000006ff157819 */ /* 0x000fe40000011615 */
[----:B------:R-:W-:Y:S01]  /*6fe0*/  LOP3.LUT R27, R27, 0x64006400, RZ, 0xfc, !PT ;  /* 0x640064001b1b7812 */ /* 0x000fe200078efcff */
[----:B------:R-:W-:Y:S01]  /*6ff0*/  HFMA2 R16, R33, R11, R16 ;  /* 0x0000000b21107231 */ /* 0x000fe20000000010 */
[----:B------:R-:W-:-:S02]  /*7000*/  SHF.R.U32.HI R20, RZ, 0x6, R20 ;  /* 0x00000006ff147819 */ /* 0x000fc40000011614 */
[----:B------:R-:W-:Y:S01]  /*7010*/  SHF.R.U32.HI R22, RZ, 0x6, R22 ;  /* 0x00000006ff167819 */ /* 0x000fe20000011616 */
[----:B------:R-:W-:Y:S01]  /*7020*/  HFMA2 R27, R27, R0.H1_H1, -132, -132 ;  /* 0xd820d8201b1b7431 */ /* 0x000fe20000060000 */
[----:B------:R-:W-:Y:S02]  /*7030*/  SHF.R.U32.HI R23, RZ, 0x6, R23 ;  /* 0x00000006ff177819 */ /* 0x000fe40000011617 */
[----:B------:R-:W-:Y:S01]  /*7040*/  LOP3.LUT R17, R17, 0x40004, R32, 0xf8, !PT ;  /* 0x0004000411117812 */ /* 0x000fe200078ef820 */
[----:B------:R-:W-:Y:S01]  /*7050*/  HFMA2 R27, R27, R11, R10 ;  /* 0x0000000b1b1b7231 */ /* 0x000fe2000000000a */
        /* <DEDUP_REMOVED lines=13> */
[----:B------:R-:W-:-:S02]  /*7130*/  HADD2 R33, R33, -1028, -1028 ;  /* 0xe404e40421217430 */ /* 0x000fc40000000000 */
[-C--:B0-----:R-:W-:Y:S02]  /*7140*/  HFMA2 R10, R10, R12.reuse, R24 ;  /* 0x0000000c0a0a7231 */ /* 0x081fe40000000018 */
[-C--:B------:R-:W-:Y:S02]  /*7150*/  HFMA2 R19, R11, R12.reuse, R19 ;  /* 0x0000000c0b137231 */ /* 0x080fe40000000013 */
[-C--:B------:R-:W-:Y:S02]  /*7160*/  HFMA2 R11, R32, R12.reuse, R16 ;  /* 0x0000000c200b7231 */ /* 0x080fe40000000010 */
[----:B------:R-:W-:Y:S01]  /*7170*/  HFMA2 R12, R33, R12, R27 ;  /* 0x0000000c210c7231 */ /* 0x000fe2000000001b */
[C---:B------:R-:W-:Y:S01]  /*7180*/  LOP3.LUT R16, R20.reuse, 0x380038, RZ, 0xc0, !PT ;  /* 0x0038003814107812 */ /* 0x040fe200078ec0ff */
        /* <DEDUP_REMOVED lines=14> */
[-C--:B------:R-:W-:Y:S01]  /*7270*/  HFMA2 R10, R33, R13.reuse, R10 ;  /* 0x0000000d210a7231 */ /* 0x080fe2000000000a */
[----:B------:R-:W-:Y:S01]  /*7280*/  LOP3.LUT R35, R24, 0x64006400, RZ, 0xfc, !PT ;  /* 0x6400640018237812 */ /* 0x000fe200078efcff */
[-C--:B------:R-:W-:Y:S01]  /*7290*/  HFMA2 R21, R21, R0.reuse.H1_H1, -132, -132 ;  /* 0xd820d82015157431 */ /* 0x080fe20000060000 */
[----:B------:R-:W-:Y:S01]  /*72a0*/  LOP3.LUT R27, R27, 0x64006400, RZ, 0xfc, !PT ;  /* 0x640064001b1b7812 */ /* 0x000fe200078efcff */
[----:B------:R-:W-:Y:S01]  /*72b0*/  HFMA2 R41, R41, R0.H1_H1, -132, -132 ;  /* 0xd820d82029297431 */ /* 0x000fe20000060000 */
[----:B------:R-:W-:Y:S01]  /*72c0*/  LOP3.LUT R39, R32, 0x64006400, RZ, 0xfc, !PT ;  /* 0x6400640020277812 */ /* 0x000fe200078efcff */
[-C--:B------:R-:W-:Y:S01]  /*72d0*/  HFMA2 R35, R35, R2.reuse.H1_H1, -20, -20 ;  /* 0xcd00cd0023237431 */ /* 0x080fe20000060002 */
[----:B------:R-:W-:Y:S01]  /*72e0*/  LOP3.LUT R23, R23, 0x64006400, RZ, 0xfc, !PT ;  /* 0x6400640017177812 */ /* 0x000fe200078efcff */
[-C--:B------:R-:W-:Y:S01]  /*72f0*/  HFMA2 R27, R27, R2.reuse.H1_H1, -20, -20 ;  /* 0xcd00cd001b1b7431 */ /* 0x080fe20000060002 */
[----:B------:R-:W-:Y:S01]  /*7300*/  LOP3.LUT R8, R8, 0x64006400, RZ, 0xfc, !PT ;  /* 0x6400640008087812 */ /* 0x000fe200078efcff */
        /* <DEDUP_REMOVED lines=10> */
[----:B------:R-:W-:-:S02]  /*73b0*/  HADD2 R8, R8, -1028, -1028 ;  /* 0xe404e40408087430 */ /* 0x000fc40000000000 */
[----:B------:R-:W-:Y:S02]  /*73c0*/  HFMA2 R9, R9, R15, R10 ;  /* 0x0000000f09097231 */ /* 0x000fe4000000000a */
[----:B------:R-:W-:Y:S01]  /*73d0*/  HFMA2 R12, R23, R14, R12 ;  /* 0x0000000e170c7231 */ /* 0x000fe2000000000c */
[----:B------:R-:W-:Y:S01]  /*73e0*/  PRMT R0, R0, 0x5410, R2 ;  /* 0x0000541000007816 */ /* 0x000fe20000000002 */
[----:B------:R-:W-:Y:S02]  /*73f0*/  HADD2 R18, R18, -1028, -1028 ;  /* 0xe404e40412127430 */ /* 0x000fe40000000000 */
[----:B------:R-:W-:-:S04]  /*7400*/  IMAD.WIDE R32, R7, 0x4, R30 ;  /* 0x0000000407207825 */ /* 0x000fc800078e021e */
        /* <DEDUP_REMOVED lines=13> */
.L_x_5219:
        /* <DEDUP_REMOVED lines=8> */
.L_x_5224:
[----:B------:R-:W0:Y:S02]  /*7560*/  LDS R6, [R2] ;  /* 0x0000000002067984 */ /* 0x000e240000000800 */
[----:B0-----:R-:W-:-:S05]  /*7570*/  HADD2 R7, R6, R3 ;  /* 0x0000000306077230 */ /* 0x001fca0000000000 */
[----:B------:R-:W0:Y:S02]  /*7580*/  ATOMS.CAST.SPIN P0, [R2], R6, R7 ;  /* 0x000000060200758d */ /* 0x000e240001800007 */
[----:B0-----:R-:W-:Y:S05]  /*7590*/  @!P0 BRA `(.L_x_5224) ;  /* 0xfffffffc00f08947 */ /* 0x001fea000383ffff */
[----:B------:R-:W-:Y:S05]  /*75a0*/  BRA `(.L_x_5222) ;  /* 0x00000000000c7947 */ /* 0x000fea0003800000 */
.L_x_5223:
[----:B------:R-:W2:Y:S02]  /*75b0*/  LD.E R0, desc[UR6][R28.64] ;  /* 0x000000061c007980 */ /* 0x000ea4000c101900 */
[----:B--2---:R-:W-:-:S05]  /*75c0*/  IADD3 R3, PT, PT, R6, R0, RZ ;  /* 0x0000000006037210 */ /* 0x004fca0007ffe0ff */
[----:B------:R0:W-:Y:S02]  /*75d0*/  ST.E desc[UR6][R28.64], R3 ;  /* 0x000000031c007985 */ /* 0x0001e4000c101906 */
.L_x_5222:
[----:B------:R-:W-:Y:S05]  /*75e0*/  BSYNC.RECONVERGENT B0 ;  /* 0x0000000000007941 */ /* 0x000fea0003800200 */
.L_x_5221:
[----:B------:R1:W-:Y:S02]  /*75f0*/  ATOM.E.ADD.F16x2.RN.STRONG.GPU P0, RZ, desc[UR6][R28.64+0x4], R5 ;  /* 0x800004051cff79a2 */ /* 0x0003e4000c10e106 */
[----:B-1----:R-:W-:Y:S05]  /*7600*/  @P0 EXIT ;  /* 0x000000000000094d */ /* 0x002fea0003800000 */
[----:B------:R-:W1:Y:S02]  /*7610*/  QSPC.E.S P0, RZ, [R28+0x4] ;  /* 0x000004001cff73aa */ /* 0x000e640000000500 */
[----:B-1----:R-:W-:Y:S05]  /*7620*/  @!P0 BRA `(.L_x_5225) ;  /* 0x0000000000188947 */ /* 0x002fea0003800000 */
[----:B0-----:R-:W-:-:S07]  /*7630*/  MOV R28, R28 ;  /* 0x0000001c001c7202 */ /* 0x001fce0000000f00 */
.L_x_5226:
[----:B------:R-:W0:Y:S02]  /*7640*/  LDS R2, [R28+0x4] ;  /* 0x000004001c027984 */ /* 0x000e240000000800 */
[----:B0-----:R-:W-:-:S05]  /*7650*/  HFMA2 R3, R2, 1, 1, R5 ;  /* 0x3c003c0002037831 */ /* 0x001fca0000000005 */
[----:B------:R-:W0:Y:S02]  /*7660*/  ATOMS.CAST.SPIN P0, [R28+0x4], R2, R3 ;  /* 0x000004021c00758d */ /* 0x000e240001800003 */
[----:B0-----:R-:W-:Y:S05]  /*7670*/  @!P0 BRA `(.L_x_5226) ;  /* 0xfffffffc00f08947 */ /* 0x001fea000383ffff */
[----:B------:R-:W-:Y:S05]  /*7680*/  EXIT ;  /* 0x000000000000794d */ /* 0x000fea0003800000 */
.L_x_5225:
[----:B------:R-:W0:Y:S02]  /*7690*/  LD.E R0, desc[UR6][R28.64+0x4] ;  /* 0x000004061c007980 */ /* 0x000e24000c101900 */
[----:B0-----:R-:W-:-:S05]  /*76a0*/  IADD3 R3, PT, PT, R5, R0, RZ ;  /* 0x0000000005037210 */ /* 0x001fca0007ffe0ff */
[----:B------:R-:W-:Y:S01]  /*76b0*/  ST.E desc[UR6][R28.64+0x4], R3 ;  /* 0x000004031c007985 */ /* 0x000fe2000c101906 */
[----:B------:R-:W-:Y:S05]  /*76c0*/  EXIT ;  /* 0x000000000000794d */ /* 0x000fea0003800000 */
.L_x_5227:
        /* <DEDUP_REMOVED lines=11> */
.L_x_5369:


//--------------------- .text._Z23gemm_half_q_half_kernelILi1ELi20ELb1ELb0ELi32EEvPK6__halfPKjS4_S2_PS0_iiiiPKtS7_iiiiiibS2_i --------------------------
	.section	.text._Z23gemm_half_q_half_kernelILi1ELi20ELb1ELb0ELi32EEvPK6__halfPKjS4_S2_PS0_iiiiPKtS7_iiiiiibS2_i,"ax",@progbits
	.align	128
        .global         _Z23gemm_half_q_half_kernelILi1ELi20ELb1ELb0ELi32EEvPK6__halfPKjS4_S2_PS0_iiiiPKtS7_iiiiiibS2_i
        .type           _Z23gemm_half_q_half_kernelILi1ELi20ELb1ELb0ELi32EEvPK6__halfPKjS4_S2_PS0_iiiiPKtS7_iiiiiibS2_i,@function
        .size           _Z23gemm_half_q_half_kernelILi1ELi20ELb1ELb0ELi32EEvPK6__halfPKjS4_S2_PS0_iiiiPKtS7_iiiiiibS2_i,(.L_x_5370 - _Z23gemm_half_q_half_kernelILi1ELi20ELb1ELb0ELi32EEvPK6__halfPKjS4_S2_PS0_iiiiPKtS7_iiiiiibS2_i)
        .other          _Z23gemm_half_q_half_kernelILi1ELi20ELb1ELb0ELi32EEvPK6__halfPKjS4_S2_PS0_iiiiPKtS7_iiiiiibS2_i,@"STO_CUDA_ENTRY STV_DEFAULT"
_Z23gemm_half_q_half_kernelILi1ELi20ELb1ELb0ELi32EEvPK6__halfPKjS4_S2_PS0_iiiiPKtS7_iiiiiibS2_i:
.text._Z23gemm_half_q_half_kernelILi1ELi20ELb1ELb0ELi32EEvPK6__halfPKjS4_S2_PS0_iiiiPKtS7_iiiiiibS2_i:
        /* <DEDUP_REMOVED lines=17> */
[C---:B---3--:R-:W-:Y:S01]  /*0110*/  IMAD.IADD R13, R22.reuse, 0x1, R3 ;  /* 0x00000001160d7824 */ /* 0x048fe200078e0203 */
[----:B--2---:R-:W-:Y:S01]  /*0120*/  VIADDMNMX R32, R22, 0x20, R7, PT ;  /* 0x0000002016207846 */ /* 0x004fe20003800107 */
[----:B0-----:R-:W-:-:S03]  /*0130*/  IMAD R0, R0, 0x20, R3 ;  /* 0x0000002000007824 */ /* 0x001fc600078e0203 */
[----:B------:R-:W-:Y:S01]  /*0140*/  ISETP.GE.AND P0, PT, R13, R32, PT ;  /* 0x000000200d00720c */ /* 0x000fe20003f06270 */
[----:B------:R-:W-:-:S05]  /*0150*/  IMAD.SHL.U32 R31, R0, 0x4, RZ ;  /* 0x00000004001f7824 */ /* 0x000fca00078e00ff */
        /* <DEDUP_REMOVED lines=20> */
.L_x_5229:
[----:B------:R-:W-:Y:S05]  /*02a0*/  BSYNC.RECONVERGENT B0 ;  /* 0x0000000000007941 */ /* 0x000fea0003800200 */
.L_x_5228:
        /* <DEDUP_REMOVED lines=13> */
[----:B------:R-:W-:-:S04]  /*0380*/  IMAD.SHL.U32 R13, R30, 0x40, RZ ;  /* 0x000000401e0d7824 */ /* 0x000fc800078e00ff */
[----:B0-----:R-:W-:-:S05]  /*0390*/  IMAD.WIDE.U32 R12, R13, 0x2, R4 ;  /* 0x000000020d0c7825 */ /* 0x001fca00078e0004 */
        /* <DEDUP_REMOVED lines=8> */
.L_x_5231:
[----:B------:R-:W1:Y:S01]  /*0420*/  LDC.64 R2, c[0x0][0x390] ;  /* 0x0000e400ff027b82 */ /* 0x000e620000000a00 */
[----:B-----5:R-:W-:-:S04]  /*0430*/  VIADD R11, R6, UR4 ;  /* 0x00000004060b7c36 */ /* 0x020fc80008000000 */
[----:B------:R-:W-:-:S05]  /*0440*/  IMAD R0, R11, R29, RZ ;  /* 0x0000001d0b007224 */ /* 0x000fca00078e02ff */
[----:B0-----:R-:W-:-:S04]  /*0450*/  SHF.R.S32.HI R13, RZ, 0x1f, R0 ;  /* 0x0000001fff0d7819 */ /* 0x001fc80000011400 */
[----:B------:R-:W-:-:S04]  /*0460*/  LEA.HI R13, R13, R0, RZ, 0x3 ;  /* 0x000000000d0d7211 */ /* 0x000fc800078f18ff */
[----:B------:R-:W-:-:S05]  /*0470*/  LEA.HI.SX32 R13, R13, R10, 0x1d ;  /* 0x0000000a0d0d7211 */ /* 0x000fca00078feaff */
[----:B-1----:R-:W-:Y:S02]  /*0480*/  IMAD.WIDE R2, R13, 0x4, R2 ;  /* 0x000000040d027825 */ /* 0x002fe400078e0202 */
[----:B------:R-:W0:Y:S04]  /*0490*/  LDC.64 R12, c[0x0][0x398] ;  /* 0x0000e600ff0c7b82 */ /* 0x000e280000000a00 */
[----:B------:R-:W2:Y:S01]  /*04a0*/  LDG.E.CONSTANT R3, desc[UR6][R2.64] ;  /* 0x0000000602037981 */ /* 0x000ea2000c1e9900 */
[----:B------:R-:W-:-:S04]  /*04b0*/  IMAD.SHL.U32 R15, R9, 0x2, RZ ;  /* 0x00000002090f7824 */ /* 0x000fc800078e00ff */
[----:B------:R-:W-:-:S05]  /*04c0*/  IMAD.WIDE.U32 R14, R15, 0x2, R4 ;  /* 0x000000020f0e7825 */ /* 0x000fca00078e0004 */
[----:B------:R-:W3:Y:S01]  /*04d0*/  LDG.E.U16.CONSTANT R0, desc[UR6][R14.64+0x2] ;  /* 0x000002060e007981 */ /* 0x000ee2000c1e9500 */
[----:B0-----:R-:W-:-:S05]  /*04e0*/  IMAD.WIDE.U32 R12, R11, 0x2, R12 ;  /* 0x000000020b0c7825 */ /* 0x001fca00078e000c */
        /* <DEDUP_REMOVED lines=10> */
[----:B------:R-:W-:Y:S01]  /*0590*/  LOP3.LUT R17, R17, 0xf, RZ, 0xc0, !PT ;  /* 0x0000000f11117812 */ /* 0x000fe200078ec0ff */
[----:B---3--:R-:W-:Y:S01]  /*05a0*/  IMAD.IADD R9, R0, 0x1, R9 ;  /* 0x0000000100097824 */ /* 0x008fe200078e0209 */
[----:B------:R-:W-:-:S02]  /*05b0*/  LOP3.LUT R11, R11, 0xf, RZ, 0xc0, !PT ;  /* 0x0000000f0b0b7812 */ /* 0x000fc400078ec0ff */
[----:B0-----:R-:W-:Y:S02]  /*05c0*/  IADD3 R12, PT, PT, R2, 0x1, R3 ;  /* 0x00000001020c7810 */ /* 0x001fe40007ffe003 */
[----:B------:R-:W-:Y:S01]  /*05d0*/  IADD3 R19, PT, PT, R16, 0x1, R19 ;  /* 0x0000000110137810 */ /* 0x000fe20007ffe013 */
[----:B------:R-:W-:Y:S01]  /*05e0*/  IMAD R2, R11, R11, R11 ;  /* 0x0000000b0b027224 */ /* 0x000fe200078e020b */
[----:B------:R-:W4:Y:S01]  /*05f0*/  I2F.F16 R3, R12 ;  /* 0x0000000c00037306 */ /* 0x000f220000200c00 */
[----:B------:R-:W-:Y:S01]  /*0600*/  IMAD R16, R17, R17, R17 ;  /* 0x0000001111107224 */ /* 0x000fe200078e0211 */
[----:B------:R-:W-:Y:S02]  /*0610*/  ISETP.GE.AND P0, PT, R9, R32, PT ;  /* 0x000000200900720c */ /* 0x000fe40003f06270 */
[----:B------:R-:W-:Y:S02]  /*0620*/  IADD3 R11, PT, PT, R11, 0x1, R2 ;  /* 0x000000010b0b7810 */ /* 0x000fe40007ffe002 */
[----:B------:R-:W-:-:S02]  /*0630*/  IADD3 R16, PT, PT, R17, 0x1, R16 ;  /* 0x0000000111107810 */ /* 0x000fc40007ffe010 */
        /* <DEDUP_REMOVED lines=8> */
.L_x_5230:
        /* <DEDUP_REMOVED lines=11> */
.L_x_5232:
        /* <DEDUP_REMOVED lines=11> */
.L_x_5233:
        /* <DEDUP_REMOVED lines=11> */
.L_x_5234:
        /* <DEDUP_REMOVED lines=11> */
.L_x_5235:
        /* <DEDUP_REMOVED lines=11> */
.L_x_5236:
        /* <DEDUP_REMOVED lines=24> */
[----:B------:R-:W0:Y:S04]  /*0bb0*/  LDS.128 R20, [UR4] ;  /* 0x00000004ff147984 */ /* 0x000e280008000c00 */
[----:B------:R-:W3:Y:S01]  /*0bc0*/  LDG.E.128.CONSTANT R8, desc[UR6][R16.64] ;  /* 0x0000000610087981 */ /* 0x000ee2000c1e9d00 */
[----:B------:R-:W-:-:S05]  /*0bd0*/  IMAD.WIDE R38, R29, 0x4, R16 ;  /* 0x000000041d267825 */ /* 0x000fca00078e0210 */
[----:B------:R1:W4:Y:S01]  /*0be0*/  LDG.E.128.CONSTANT R12, desc[UR6][R38.64] ;  /* 0x00000006260c7981 */ /* 0x000322000c1e9d00 */
[----:B------:R-:W-:-:S05]  /*0bf0*/  IMAD.MOV.U32 R18, RZ, RZ, 0x2800 ;  /* 0x00002800ff127424 */ /* 0x000fca00078e00ff */
        /* <DEDUP_REMOVED lines=26> */
[----:B------:R-:W-:Y:S01]  /*0da0*/  LOP3.LUT R27, R26, 0x64006400, RZ, 0xfc, !PT ;  /* 0x640064001a1b7812 */ /* 0x000fe200078efcff */
[-C--:B------:R-:W-:Y:S01]  /*0db0*/  HFMA2 R17, R19, R0.reuse.H1_H1, -48, -48 ;  /* 0xd200d20013117431 */ /* 0x080fe20000060000 */
[----:B------:R-:W-:Y:S01]  /*0dc0*/  SHF.R.U32.HI R16, RZ, 0xa, R4 ;  /* 0x0000000aff107819 */ /* 0x000fe20000011604 */
[----:B------:R-:W-:Y:S01]  /*0dd0*/  HFMA2 R25, R25, R0.H1_H1, -48, -48 ;  /* 0xd200d20019197431 */ /* 0x000fe20000060000 */
[----:B------:R-:W-:Y:S01]  /*0de0*/  SHF.R.U32.HI R19, RZ, 0xa, R6 ;  /* 0x0000000aff137819 */ /* 0x000fe20000011606 */
[----:B------:R-:W-:-:S02]  /*0df0*/  HFMA2 R34, R17, R21, R34 ;  /* 0x0000001511227231 */ /* 0x000fc40000000022 */
[----:B------:R-:W-:Y:S01]  /*0e00*/  HFMA2 R27, R27, R0.H1_H1, -48, -48 ;  /* 0xd200d2001b1b7431 */ /* 0x000fe20000060000 */
[----:B------:R-:W-:Y:S01]  /*0e10*/  SHF.R.U32.HI R17, RZ, 0xa, R5 ;  /* 0x0000000aff117819 */ /* 0x000fe20000011605 */
[-C--:B------:R-:W-:Y:S02]  /*0e20*/  HFMA2 R20, R20, R21.reuse, R18 ;  /* 0x0000001514147231 */ /* 0x080fe40000000012 */
[-C--:B------:R-:W-:Y:S02]  /*0e30*/  HFMA2 R33, R25, R21.reuse, R33 ;  /* 0x0000001519217231 */ /* 0x080fe40000000021 */
[----:B------:R-:W-:Y:S01]  /*0e40*/  HFMA2 R35, R27, R21, R35 ;  /* 0x000000151b237231 */ /* 0x000fe20000000023 */
[----:B------:R-:W-:Y:S02]  /*0e50*/  LOP3.LUT R16, R16, 0x1f001f, RZ, 0xc0, !PT ;  /* 0x001f001f10107812 */ /* 0x000fe400078ec0ff */
[----:B------:R-:W-:Y:S02]  /*0e60*/  LOP3.LUT R18, R17, 0x1f001f, RZ, 0xc0, !PT ;  /* 0x001f001f11127812 */ /* 0x000fe400078ec0ff */
[----:B------:R-:W-:-:S02]  /*0e70*/  LOP3.LUT R19, R19, 0x1f001f, RZ, 0xc0, !PT ;  /* 0x001f001f13137812 */ /* 0x000fc400078ec0ff */
[----:B------:R-:W-:Y:S02]  /*0e80*/  SHF.R.U32.HI R21, RZ, 0xa, R7 ;  /* 0x0000000aff157819 */ /* 0x000fe40000011607 */
        /* <DEDUP_REMOVED lines=9> */
[----:B------:R-:W-:-:S02]  /*0f20*/  HFMA2 R20, R17, R22, R20 ;  /* 0x0000001611147231 */ /* 0x000fc40000000014 */
[-C--:B------:R-:W-:Y:S02]  /*0f30*/  HFMA2 R34, R18, R22.reuse, R34 ;  /* 0x0000001612227231 */ /* 0x080fe40000000022 */
[-C--:B------:R-:W-:Y:S01]  /*0f40*/  HFMA2 R33, R19, R22.reuse, R33 ;  /* 0x0000001613217231 */ /* 0x080fe20000000021 */
[----:B------:R-:W-:Y:S01]  /*0f50*/  LOP3.LUT R24, R24, 0x64006400, RZ, 0xfc, !PT ;  /* 0x6400640018187812 */ /* 0x000fe200078efcff */
[----:B------:R-:W-:Y:S02]  /*0f60*/  HADD2 R21, R16, -1040, -1040 ;  /* 0xe410e41010157430 */ /* 0x000fe40000000000 */
[----:B------:R-:W0:Y:S02]  /*0f70*/  LDS.128 R16, [UR4+0x10] ;  /* 0x00001004ff107984 */ /* 0x000e240008000c00 */
        /* <DEDUP_REMOVED lines=16> */
[----:B------:R-:W-:Y:S02]  /*1080*/  HFMA2 R35, R22, R23, R35 ;  /* 0x0000001716237231 */ /* 0x000fe40000000023 */
[----:B------:R-:W-:Y:S01]  /*1090*/  HFMA2 R24, R21, R0.H1_H1, -48, -48 ;  /* 0xd200d20015187431 */ /* 0x000fe20000060000 */
[----:B------:R-:W-:-:S03]  /*10a0*/  LOP3.LUT R25, R9, 0x3e003e0, RZ, 0xc0, !PT ;  /* 0x03e003e009197812 */ /* 0x000fc600078ec0ff */
[----:B0-----:R-:W-:Y:S02]  /*10b0*/  HFMA2 R24, R24, R16, R20 ;  /* 0x0000001018187231 */ /* 0x001fe40000000014 */
[----:B------:R0:W2:Y:S01]  /*10c0*/  LDG.E.128.CONSTANT R20, desc[UR6][R38.64] ;  /* 0x0000000626147981 */ /* 0x0000a2000c1e9d00 */
[----:B------:R-:W-:-:S05]  /*10d0*/  LOP3.LUT R25, R25, 0x64006400, RZ, 0xfc, !PT ;  /* 0x6400640019197812 */ /* 0x000fca00078efcff */
[----:B------:R-:W-:-:S04]  /*10e0*/  HFMA2 R25, R25, R0.H1_H1, -48, -48 ;  /* 0xd200d20019197431 */ /* 0x000fc80000060000 */
[----:B------:R-:W-:Y:S01]  /*10f0*/  HFMA2 R34, R25, R16, R34 ;  /* 0x0000001019227231 */ /* 0x000fe20000000022 */
[----:B------:R-:W-:Y:S01]  /*1100*/  LOP3.LUT R25, R10, 0x3e003e0, RZ, 0xc0, !PT ;  /* 0x03e003e00a197812 */ /* 0x000fe200078ec0ff */
[----:B0-----:R-:W-:-:S03]  /*1110*/  IMAD.WIDE R38, R29, 0x4, R38 ;  /* 0x000000041d267825 */ /* 0x001fc600078e0226 */
        /* <DEDUP_REMOVED lines=15> */
[-C--:B------:R-:W-:Y:S02]  /*1210*/  HFMA2 R34, R25, R17.reuse, R34 ;  /* 0x0000001119227231 */ /* 0x080fe40000000022 */
[----:B------:R-:W-:Y:S02]  /*1220*/  HFMA2 R16, R16, R17, R24 ;  /* 0x0000001110107231 */ /* 0x000fe40000000018 */
[----:B------:R-:W3:Y:S01]  /*1230*/  LDG.E.128.CONSTANT R24, desc[UR6][R38.64] ;  /* 0x0000000626187981 */ /* 0x000ee2000c1e9d00 */
[----:B------:R-:W-:Y:S02]  /*1240*/  SHF.R.U32.HI R36, RZ, 0xa, R10 ;  /* 0x0000000aff247819 */ /* 0x000fe4000001160a */
[----:B------:R-:W-:-:S02]  /*1250*/  SHF.R.U32.HI R5, RZ, 0xf, R5 ;  /* 0x0000000fff057819 */ /* 0x000fc40000011605 */
[----:B------:R-:W-:Y:S02]  /*1260*/  LOP3.LUT R36, R36, 0x1f001f, RZ, 0xc0, !PT ;  /* 0x001f001f24247812 */ /* 0x000fe400078ec0ff */
[----:B------:R-:W-:Y:S02]  /*1270*/  LOP3.LUT R5, R5, 0x10001, RZ, 0xc0, !PT ;  /* 0x0001000105057812 */ /* 0x000fe400078ec0ff */
[----:B------:R-:W-:Y:S02]  /*1280*/  LOP3.LUT R36, R36, 0x64006400, RZ, 0xfc, !PT ;  /* 0x6400640024247812 */ /* 0x000fe400078efcff */
[----:B------:R-:W-:Y:S02]  /*1290*/  SHF.R.U32.HI R4, RZ, 0xf, R4 ;  /* 0x0000000fff047819 */ /* 0x000fe40000011604 */
[----:B------:R-:W-:Y:S01]  /*12a0*/  SHF.R.U32.HI R6, RZ, 0xf, R6 ;  /* 0x0000000fff067819 */ /* 0x000fe20000011606 */
[----:B------:R-:W-:Y:S01]  /*12b0*/  HADD2 R36, R36, -1040, -1040 ;  /* 0xe410e41024247430 */ /* 0x000fe20000000000 */
[----:B------:R-:W-:-:S02]  /*12c0*/  SHF.R.U32.HI R7, RZ, 0xf, R7 ;  /* 0x0000000fff077819 */ /* 0x000fc40000011607 */
[----:B------:R-:W-:Y:S01]  /*12d0*/  SHF.R.U32.HI R10, RZ, 0xe, R10 ;  /* 0x0000000eff0a7819 */ /* 0x000fe2000001160a */
[----:B------:R-:W-:Y:S01]  /*12e0*/  HFMA2 R33, R36, R17, R33 ;  /* 0x0000001124217231 */ /* 0x000fe20000000021 */
[----:B------:R-:W-:Y:S02]  /*12f0*/  SHF.R.U32.HI R36, RZ, 0xa, R11 ;  /* 0x0000000aff247819 */ /* 0x000fe4000001160b */
[----:B------:R-:W-:Y:S02]  /*1300*/  LOP3.LUT R7, R7, 0x10001, RZ, 0xc0, !PT ;  /* 0x0001000107077812 */ /* 0x000fe400078ec0ff */
[----:B------:R-:W-:Y:S02]  /*1310*/  LOP3.LUT R36, R36, 0x1f001f, RZ, 0xc0, !PT ;  /* 0x001f001f24247812 */ /* 0x000fe400078ec0ff */
[----:B------:R-:W-:Y:S02]  /*1320*/  PRMT R3, R3, 0x5410, R28 ;  /* 0x0000541003037816 */ /* 0x000fe4000000001c */
        /* <DEDUP_REMOVED lines=19> */
[----:B------:R-:W-:Y:S02]  /*1460*/  SHF.R.U32.HI R18, RZ, 0xe, R8 ;  /* 0x0000000eff127819 */ /* 0x000fe40000011608 */
[----:B------:R-:W-:Y:S02]  /*1470*/  SHF.R.U32.HI R8, RZ, 0xe, R9 ;  /* 0x0000000eff087819 */ /* 0x000fe40000011609 */
[----:B------:R-:W-:Y:S02]  /*1480*/  LOP3.LUT R9, R4, 0x10001, RZ, 0xc0, !PT ;  /* 0x0001000104097812 */ /* 0x000fe400078ec0ff */
[----:B------:R-:W-:Y:S02]  /*1490*/  LOP3.LUT R8, R5, 0x20002, R8, 0xf8, !PT ;  /* 0x0002000205087812 */ /* 0x000fe400078ef808 */
[----:B------:R-:W-:Y:S02]  /*14a0*/  LOP3.LUT R5, R12, 0x3e003e0, RZ, 0xc0, !PT ;  /* 0x03e003e00c057812 */ /* 0x000fe400078ec0ff */
[----:B------:R-:W-:-:S02]  /*14b0*/  SHF.R.U32.HI R4, RZ, 0xe, R11 ;  /* 0x0000000eff047819 */ /* 0x000fc4000001160b */
[----:B------:R-:W-:Y:S02]  /*14c0*/  LOP3.LUT R5, R5, 0x64006400, RZ, 0xfc, !PT ;  /* 0x6400640005057812 */ /* 0x000fe400078efcff */
[----:B------:R-:W-:Y:S02]  /*14d0*/  LOP3.LUT R11, R6, 0x10001, RZ, 0xc0, !PT ;  /* 0x00010001060b7812 */ /* 0x000fe400078ec0ff */
[----:B------:R-:W-:Y:S01]  /*14e0*/  LOP3.LUT R9, R9, 0x20002, R18, 0xf8, !PT ;  /* 0x0002000209097812 */ /* 0x000fe200078ef812 */
[----:B------:R-:W-:Y:S01]  /*14f0*/  HFMA2 R5, R5, R0.H1_H1, -48, -48 ;  /* 0xd200d20005057431 */ /* 0x000fe20000060000 */
[----:B------:R-:W-:Y:S02]  /*1500*/  LOP3.LUT R11, R11, 0x20002, R10, 0xf8, !PT ;  /* 0x000200020b0b7812 */ /* 0x000fe400078ef80a */
[----:B------:R-:W-:Y:S01]  /*1510*/  LOP3.LUT R10, R7, 0x20002, R4, 0xf8, !PT ;  /* 0x00020002070a7812 */ /* 0x000fe200078ef804 */
[----:B------:R-:W-:Y:S01]  /*1520*/  HFMA2 R16, R5, R19, R16 ;  /* 0x0000001305107231 */ /* 0x000fe20000000010 */
[----:B------:R-:W-:-:S02]  /*1530*/  LOP3.LUT R4, R13, 0x3e003e0, RZ, 0xc0, !PT ;  /* 0x03e003e00d047812 */ /* 0x000fc400078ec0ff */
[----:B------:R-:W-:Y:S02]  /*1540*/  LOP3.LUT R5, R14, 0x3e003e0, RZ, 0xc0, !PT ;  /* 0x03e003e00e057812 */ /* 0x000fe400078ec0ff */
[----:B------:R-:W-:Y:S02]  /*1550*/  LOP3.LUT R7, R4, 0x64006400, RZ, 0xfc, !PT ;  /* 0x6400640004077812 */ /* 0x000fe400078efcff */
[----:B------:R-:W-:Y:S02]  /*1560*/  LOP3.LUT R5, R5, 0x64006400, RZ, 0xfc, !PT ;  /* 0x6400640005057812 */ /* 0x000fe400078efcff */
[----:B------:R-:W-:Y:S01]  /*1570*/  LOP3.LUT R4, R15, 0x3e003e0, RZ, 0xc0, !PT ;  /* 0x03e003e00f047812 */ /* 0x000fe200078ec0ff */
[-C--:B------:R-:W-:Y:S01]  /*1580*/  HFMA2 R7, R7, R0.reuse.H1_H1, -48, -48 ;  /* 0xd200d20007077431 */ /* 0x080fe20000060000 */
[----:B------:R-:W-:Y:S01]  /*1590*/  SHF.R.U32.HI R18, RZ, 0xd, R12 ;  /* 0x0000000dff127819 */ /* 0x000fe2000001160c */
[-C--:B------:R-:W-:Y:S01]  /*15a0*/  HFMA2 R5, R5, R0.reuse.H1_H1, -48, -48 ;  /* 0xd200d20005057431 */ /* 0x080fe20000060000 */
[----:B------:R-:W-:Y:S01]  /*15b0*/  LOP3.LUT R35, R4, 0x64006400, RZ, 0xfc, !PT ;  /* 0x6400640004237812 */ /* 0x000fe200078efcff */
[-C--:B------:R-:W-:Y:S01]  /*15c0*/  HFMA2 R17, R7, R19.reuse, R17 ;  /* 0x0000001307117231 */ /* 0x080fe20000000011 */
[----:B------:R-:W-:Y:S01]  /*15d0*/  LOP3.LUT R9, R9, 0x40004, R18, 0xf8, !PT ;  /* 0x0004000409097812 */ /* 0x000fe200078ef812 */
[----:B------:R-:W-:Y:S01]  /*15e0*/  HFMA2 R33, R5, R19, R33 ;  /* 0x0000001305217231 */ /* 0x000fe20000000021 */
[----:B------:R-:W-:Y:S01]  /*15f0*/  SHF.R.U32.HI R18, RZ, 0xd, R14 ;  /* 0x0000000dff127819 */ /* 0x000fe2000001160e */
[----:B------:R-:W0:Y:S01]  /*1600*/  LDS.128 R4, [UR4+0x20] ;  /* 0x00002004ff047984 */ /* 0x000e220008000c00 */
[----:B------:R-:W-:Y:S01]  /*1610*/  HFMA2 R35, R35, R0.H1_H1, -48, -48 ;  /* 0xd200d20023237431 */ /* 0x000fe20000060000 */
[----:B------:R-:W-:-:S02]  /*1620*/  SHF.R.U32.HI R12, RZ, 0xa, R12 ;  /* 0x0000000aff0c7819 */ /* 0x000fc4000001160c */
[----:B------:R-:W-:Y:S01]  /*1630*/  LOP3.LUT R11, R11, 0x40004, R18, 0xf8, !PT ;  /* 0x000400040b0b7812 */ /* 0x000fe200078ef812 */
[----:B------:R-:W-:Y:S01]  /*1640*/  HFMA2 R34, R35, R19, R34 ;  /* 0x0000001323227231 */ /* 0x000fe20000000022 */
        /* <DEDUP_REMOVED lines=14> */
[----:B------:R-:W-:Y:S02]  /*1730*/  HADD2 R18, R18, -1040, -1040 ;  /* 0xe410e41012127430 */ /* 0x000fe40000000000 */
[----:B------:R-:W-:Y:S02]  /*1740*/  HADD2 R12, R12, -1040, -1040 ;  /* 0xe410e4100c0c7430 */ /* 0x000fe40000000000 */
[-C--:B0-----:R-:W-:Y:S02]  /*1750*/  HFMA2 R14, R14, R4.reuse, R17 ;  /* 0x000000040e0e7231 */ /* 0x081fe40000000011 */
[----:B------:R-:W-:Y:S02]  /*1760*/  HFMA2 R16, R18, R4, R16 ;  /* 0x0000000412107231 */ /* 0x000fe40000000010 */
[----:B------:R-:W-:-:S02]  /*1770*/  HADD2 R17, R13, -1040, -1040 ;  /* 0xe410e4100d117430 */ /* 0x000fc40000000000 */
[-C--:B------:R-:W-:Y:S02]  /*1780*/  HFMA2 R33, R12, R4.reuse, R33 ;  /* 0x000000040c217231 */ /* 0x080fe40000000021 */
[----:B------:R-:W-:Y:S01]  /*1790*/  HFMA2 R34, R17, R4, R34 ;  /* 0x0000000411227231 */ /* 0x000fe20000000022 */
[----:B------:R-:W-:Y:S02]  /*17a0*/  SHF.R.U32.HI R17, RZ, 0xd, R15 ;  /* 0x0000000dff117819 */ /* 0x000fe4000001160f */
[----:B--2---:R-:W-:Y:S02]  /*17b0*/  LOP3.LUT R13, R21, 0x1f001f, RZ, 0xc0, !PT ;  /* 0x001f001f150d7812 */ /* 0x004fe400078ec0ff */
[----:B------:R-:W-:Y:S02]  /*17c0*/  LOP3.LUT R4, R20, 0x1f001f, RZ, 0xc0, !PT ;  /* 0x001f001f14047812 */ /* 0x000fe400078ec0ff */
[----:B------:R-:W-:Y:S02]  /*17d0*/  LOP3.LUT R15, R13, 0x64006400, RZ, 0xfc, !PT ;  /* 0x640064000d0f7812 */ /* 0x000fe400078efcff */
[----:B------:R-:W-:-:S02]  /*17e0*/  LOP3.LUT R12, R4, 0x64006400, RZ, 0xfc, !PT ;  /* 0x64006400040c7812 */ /* 0x000fc400078efcff */
[----:B------:R-:W-:Y:S01]  /*17f0*/  LOP3.LUT R4, R10, 0x40004, R17, 0xf8, !PT ;  /* 0x000400040a047812 */ /* 0x000fe200078ef811 */
[----:B------:R-:W-:Y:S01]  /*1800*/  HADD2 R15, R15, -1040, -1040 ;  /* 0xe410e4100f0f7430 */ /* 0x000fe20000000000 */
[----:B------:R-:W-:Y:S01]  /*1810*/  SHF.R.U32.HI R10, RZ, 0xc, R20 ;  /* 0x0000000cff0a7819 */ /* 0x000fe20000011614 */
[----:B------:R-:W-:Y:S01]  /*1820*/  HADD2 R13, R12, -1040, -1040 ;  /* 0xe410e4100c0d7430 */ /* 0x000fe20000000000 */
[----:B------:R-:W-:Y:S02]  /*1830*/  SHF.R.U32.HI R18, RZ, 0xc, R22 ;  /* 0x0000000cff127819 */ /* 0x000fe40000011616 */
[----:B------:R-:W-:Y:S01]  /*1840*/  LOP3.LUT R12, R9, 0x80008, R10, 0xf8, !PT ;  /* 0x00080008090c7812 */ /* 0x000fe200078ef80a */
[-C--:B------:R-:W-:Y:S01]  /*1850*/  HFMA2 R9, R15, R5.reuse, R14 ;  /* 0x000000050f097231 */ /* 0x080fe2000000000e */
[----:B------:R-:W-:Y:S01]  /*1860*/  LOP3.LUT R14, R22, 0x1f001f, RZ, 0xc0, !PT ;  /* 0x001f001f160e7812 */ /* 0x000fe200078ec0ff */
[----:B------:R-:W-:Y:S01]  /*1870*/  HFMA2 R16, R13, R5, R16 ;  /* 0x000000050d107231 */ /* 0x000fe20000000010 */
[----:B------:R-:W-:-:S02]  /*1880*/  LOP3.LUT R10, R23, 0x1f001f, RZ, 0xc0, !PT ;  /* 0x001f001f170a7812 */ /* 0x000fc400078ec0ff */
[----:B------:R-:W-:Y:S02]  /*1890*/  LOP3.LUT R15, R20, 0x3e003e0, RZ, 0xc0, !PT ;  /* 0x03e003e0140f7812 */ /* 0x000fe400078ec0ff */
[----:B------:R-:W-:Y:S02]  /*18a0*/  LOP3.LUT R14, R14, 0x64006400, RZ, 0xfc, !PT ;  /* 0x640064000e0e7812 */ /* 0x000fe400078efcff */
[----:B------:R-:W-:Y:S02]  /*18b0*/  LOP3.LUT R10, R10, 0x64006400, RZ, 0xfc, !PT ;  /* 0x640064000a0a7812 */ /* 0x000fe400078efcff */
[----:B------:R-:W-:Y:S01]  /*18c0*/  SHF.R.U32.HI R13, RZ, 0xc, R21 ;  /* 0x0000000cff0d7819 */ /* 0x000fe20000011615 */
[----:B------:R-:W-:Y:S01]  /*18d0*/  HADD2 R17, R14, -1040, -1040 ;  /* 0xe410e4100e117430 */ /* 0x000fe20000000000 */
[----:B------:R-:W-:Y:S01]  /*18e0*/  LOP3.LUT R15, R15, 0x64006400, RZ, 0xfc, !PT ;  /* 0x640064000f0f7812 */ /* 0x000fe200078efcff */
[----:B------:R-:W-:Y:S01]  /*18f0*/  HADD2 R10, R10, -1040, -1040 ;  /* 0xe410e4100a0a7430 */ /* 0x000fe20000000000 */
[----:B------:R-:W-:Y:S01]  /*1900*/  LOP3.LUT R13, R8, 0x80008, R13, 0xf8, !PT ;  /* 0x00080008080d7812 */ /* 0x000fe200078ef80d */
[-C--:B------:R-:W-:Y:S01]  /*1910*/  HFMA2 R33, R17, R5.reuse, R33 ;  /* 0x0000000511217231 */ /* 0x080fe20000000021 */
[----:B------:R-:W-:Y:S01]  /*1920*/  LOP3.LUT R14, R11, 0x80008, R18, 0xf8, !PT ;  /* 0x000800080b0e7812 */ /* 0x000fe200078ef812 */
[----:B------:R-:W-:Y:S01]  /*1930*/  HFMA2 R8, R15, R0.H1_H1, -48, -48 ;  /* 0xd200d2000f087431 */ /* 0x000fe20000060000 */
        /* <DEDUP_REMOVED lines=11> */
[----:B------:R-:W-:Y:S01]  /*19f0*/  HFMA2 R19, R19, R0.H1_H1, -48, -48 ;  /* 0xd200d20013137431 */ /* 0x000fe20000060000 */
[----:B------:R-:W-:Y:S01]  /*1a00*/  SHF.R.U32.HI R21, RZ, 0xa, R21 ;  /* 0x0000000aff157819 */ /* 0x000fe20000011615 */
[----:B------:R-:W-:Y:S01]  /*1a10*/  HFMA2 R17, R17, R6, R9 ;  /* 0x0000000611117231 */ /* 0x000fe20000000009 */
[----:B------:R-:W-:Y:S01]  /*1a20*/  SHF.R.U32.HI R22, RZ, 0xa, R22 ;  /* 0x0000000aff167819 */ /* 0x000fe20000011616 */
[----:B------:R-:W0:Y:S01]  /*1a30*/  LDS.128 R8, [UR4+0x30] ;  /* 0x00003004ff087984 */ /* 0x000e220008000c00 */
[----:B------:R-:W-:Y:S01]  /*1a40*/  LOP3.LUT R16, R16, 0x1f001f, RZ, 0xc0, !PT ;  /* 0x001f001f10107812 */ /* 0x000fe200078ec0ff */
[----:B------:R-:W-:Y:S01]  /*1a50*/  HFMA2 R35, R35, R0.H1_H1, -48, -48 ;  /* 0xd200d20023237431 */ /* 0x000fe20000060000 */
[----:B------:R-:W-:Y:S01]  /*1a60*/  LOP3.LUT R20, R20, 0x1f001f, RZ, 0xc0, !PT ;  /* 0x001f001f14147812 */ /* 0x000fe200078ec0ff */
[----:B------:R-:W-:Y:S01]  /*1a70*/  UIADD3 UR4, UPT, UPT, UR4, 0x40, URZ ;  /* 0x0000004004047890 */ /* 0x000fe2000fffe0ff */
[----:B------:R-:W-:Y:S01]  /*1a80*/  LOP3.LUT R21, R21, 0x1f001f, RZ, 0xc0, !PT ;  /* 0x001f001f15157812 */ /* 0x000fe200078ec0ff */
[-C--:B------:R-:W-:Y:S01]  /*1a90*/  HFMA2 R15, R35, R6.reuse, R15 ;  /* 0x00000006230f7231 */ /* 0x080fe2000000000f */
[----:B------:R-:W-:Y:S01]  /*1aa0*/  LOP3.LUT R22, R22, 0x1f001f, RZ, 0xc0, !PT ;  /* 0x001f001f16167812 */ /* 0x000fe200078ec0ff */
[----:B------:R-:W-:Y:S01]  /*1ab0*/  HFMA2 R6, R19, R6, R33 ;  /* 0x0000000613067231 */ /* 0x000fe20000000021 */
[----:B------:R-:W-:Y:S01]  /*1ac0*/  LOP3.LUT R16, R16, 0x64006400, RZ, 0xfc, !PT ;  /* 0x6400640010107812 */ /* 0x000fe200078efcff */
[----:B------:R-:W-:Y:S01]  /*1ad0*/  IMAD.WIDE R34, R29, 0x4, R38 ;  /* 0x000000041d227825 */ /* 0x000fe200078e0226 */
[----:B------:R-:W-:-:S02]  /*1ae0*/  SHF.R.U32.HI R23, RZ, 0xc, R23 ;  /* 0x0000000cff177819 */ /* 0x000fc40000011617 */
[----:B------:R-:W-:Y:S01]  /*1af0*/  LOP3.LUT R20, R20, 0x64006400, RZ, 0xfc, !PT ;  /* 0x6400640014147812 */ /* 0x000fe200078efcff */
[----:B------:R-:W-:Y:S01]  /*1b00*/  HADD2 R16, R16, -1040, -1040 ;  /* 0xe410e41010107430 */ /* 0x000fe20000000000 */
[----:B------:R-:W-:Y:S02]  /*1b10*/  LOP3.LUT R21, R21, 0x64006400, RZ, 0xfc, !PT ;  /* 0x6400640015157812 */ /* 0x000fe400078efcff */
[----:B------:R-:W-:Y:S01]  /*1b20*/  LOP3.LUT R22, R22, 0x64006400, RZ, 0xfc, !PT ;  /* 0x6400640016167812 */ /* 0x000fe200078efcff */
[-C--:B------:R-:W-:Y:S01]  /*1b30*/  HFMA2 R15, R16, R7.reuse, R15 ;  /* 0x00000007100f7231 */ /* 0x080fe2000000000f */
[----:B------:R-:W-:Y:S01]  /*1b40*/  LOP3.LUT R23, R4, 0x80008, R23, 0xf8, !PT ;  /* 0x0008000804177812 */ /* 0x000fe200078ef817 */
[----:B------:R-:W-:Y:S01]  /*1b50*/  HADD2 R4, R20, -1040, -1040 ;  /* 0xe410e41014047430 */ /* 0x000fe20000000000 */
[----:B---3--:R-:W-:Y:S01]  /*1b60*/  SHF.R.U32.HI R16, RZ, 0xb, R25 ;  /* 0x0000000bff107819 */ /* 0x008fe20000011619 */
[----:B------:R-:W-:Y:S01]  /*1b70*/  HADD2 R21, R21, -1040, -1040 ;  /* 0xe410e41015157430 */ /* 0x000fe20000000000 */
[----:B------:R-:W-:Y:S01]  /*1b80*/  SHF.R.U32.HI R18, RZ, 0xb, R27 ;  /* 0x0000000bff127819 */ /* 0x000fe2000001161b */
[----:B------:R-:W-:Y:S01]  /*1b90*/  HADD2 R22, R22, -1040, -1040 ;  /* 0xe410e41016167430 */ /* 0x000fe20000000000 */
[----:B------:R-:W-:Y:S01]  /*1ba0*/  LOP3.LUT R13, R13, 0x100010, R16, 0xf8, !PT ;  /* 0x001000100d0d7812 */ /* 0x000fe200078ef810 */
[----:B------:R-:W-:-:S02]  /*1bb0*/  HFMA2 R4, R4, R7, R5 ;  /* 0x0000000704047231 */ /* 0x000fc40000000005 */
[-C--:B------:R-:W-:Y:S02]  /*1bc0*/  HFMA2 R5, R21, R7.reuse, R17 ;  /* 0x0000000715057231 */ /* 0x080fe40000000011 */
[----:B------:R-:W-:Y:S01]  /*1bd0*/  HFMA2 R6, R22, R7, R6 ;  /* 0x0000000716067231 */ /* 0x000fe20000000006 */
[----:B------:R-:W-:Y:S02]  /*1be0*/  SHF.R.U32.HI R7, RZ, 0xb, R24 ;  /* 0x0000000bff077819 */ /* 0x000fe40000011618 */
        /* <DEDUP_REMOVED lines=9> */
[----:B------:R-:W-:Y:S01]  /*1c80*/  SHF.R.U32.HI R17, RZ, 0xb, R26 ;  /* 0x0000000bff117819 */ /* 0x000fe2000001161a */
[----:B------:R-:W-:Y:S01]  /*1c90*/  HFMA2 R18, R21, R0.H1_H1, -48, -48 ;  /* 0xd200d20015127431 */ /* 0x000fe20000060000 */
[----:B------:R-:W-:Y:S01]  /*1ca0*/  LOP3.LUT R21, R26, 0x1f001f, RZ, 0xc0, !PT ;  /* 0x001f001f1a157812 */ /* 0x000fe200078ec0ff */
[----:B0-----:R-:W-:Y:S01]  /*1cb0*/  HFMA2 R4, R20, R8, R4 ;  /* 0x0000000814047231 */ /* 0x001fe20000000004 */
[----:B------:R-:W-:-:S02]  /*1cc0*/  LOP3.LUT R14, R14, 0x100010, R17, 0xf8, !PT ;  /* 0x001000100e0e7812 */ /* 0x000fc400078ef811 */
[----:B------:R-:W-:Y:S02]  /*1cd0*/  LOP3.LUT R20, R25, 0x1f001f, RZ, 0xc0, !PT ;  /* 0x001f001f19147812 */ /* 0x000fe400078ec0ff */
[----:B------:R-:W-:Y:S02]  /*1ce0*/  LOP3.LUT R22, R27, 0x1f001f, RZ, 0xc0, !PT ;  /* 0x001f001f1b167812 */ /* 0x000fe400078ec0ff */
[----:B------:R-:W-:Y:S02]  /*1cf0*/  LOP3.LUT R17, R24, 0x3e003e0, RZ, 0xc0, !PT ;  /* 0x03e003e018117812 */ /* 0x000fe400078ec0ff */
[----:B------:R-:W-:Y:S02]  /*1d00*/  SHF.R.U32.HI R24, RZ, 0xa, R24 ;  /* 0x0000000aff187819 */ /* 0x000fe40000011618 */
        /* <DEDUP_REMOVED lines=8> */
[----:B------:R-:W-:Y:S01]  /*1d90*/  HADD2 R22, R22, -1040, -1040 ;  /* 0xe410e41016167430 */ /* 0x000fe20000000000 */
[----:B------:R-:W-:Y:S01]  /*1da0*/  LOP3.LUT R24, R24, 0x1f001f, RZ, 0xc0, !PT ;  /* 0x001f001f18187812 */ /* 0x000fe200078ec0ff */
[-C--:B------:R-:W-:Y:S01]  /*1db0*/  HFMA2 R20, R20, R8.reuse, R5 ;  /* 0x0000000814147231 */ /* 0x080fe20000000005 */
[----:B------:R-:W-:Y:S01]  /*1dc0*/  SHF.R.U32.HI R26, RZ, 0xa, R26 ;  /* 0x0000000aff1a7819 */ /* 0x000fe2000001161a */
[-C--:B------:R-:W-:Y:S01]  /*1dd0*/  HFMA2 R6, R21, R8.reuse, R6 ;  /* 0x0000000815067231 */ /* 0x080fe20000000006 */
[----:B------:R-:W-:Y:S01]  /*1de0*/  SHF.R.U32.HI R27, RZ, 0xa, R27 ;  /* 0x0000000aff1b7819 */ /* 0x000fe2000001161b */
[----:B------:R-:W-:Y:S01]  /*1df0*/  HFMA2 R15, R22, R8, R15 ;  /* 0x00000008160f7231 */ /* 0x000fe2000000000f */
[----:B------:R-:W-:Y:S01]  /*1e00*/  LOP3.LUT R23, R19, 0x64006400, RZ, 0xfc, !PT ;  /* 0x6400640013177812 */ /* 0x000fe200078efcff */
[-C--:B------:R-:W-:Y:S01]  /*1e10*/  HFMA2 R19, R17, R0.reuse.H1_H1, -48, -48 ;  /* 0xd200d20011137431 */ /* 0x080fe20000060000 */
[----:B------:R-:W-:Y:S01]  /*1e20*/  LOP3.LUT R25, R25, 0x1f001f, RZ, 0xc0, !PT ;  /* 0x001f001f19197812 */ /* 0x000fe200078ec0ff */
[-C--:B------:R-:W-:Y:S01]  /*1e30*/  HFMA2 R17, R33, R0.reuse.H1_H1, -48, -48 ;  /* 0xd200d20021117431 */ /* 0x080fe20000060000 */
[----:B------:R-:W-:Y:S01]  /*1e40*/  LOP3.LUT R24, R24, 0x64006400, RZ, 0xfc, !PT ;  /* 0x6400640018187812 */ /* 0x000fe200078efcff */
[----:B------:R-:W-:Y:S01]  /*1e50*/  HFMA2 R16, R23, R0.H1_H1, -48, -48 ;  /* 0xd200d20017107431 */ /* 0x000fe20000060000 */
[----:B------:R-:W-:Y:S01]  /*1e60*/  LOP3.LUT R26, R26, 0x1f001f, RZ, 0xc0, !PT ;  /* 0x001f001f1a1a7812 */ /* 0x000fe200078ec0ff */
[-C--:B------:R-:W-:Y:S01]  /*1e70*/  HFMA2 R5, R19, R9.reuse, R4 ;  /* 0x0000000913057231 */ /* 0x080fe20000000004 */
[----:B------:R-:W-:Y:S01]  /*1e80*/  LOP3.LUT R27, R27, 0x1f001f, RZ, 0xc0, !PT ;  /* 0x001f001f1b1b7812 */ /* 0x000fe200078ec0ff */
[----:B------:R-:W-:Y:S01]  /*1e90*/  HADD2 R24, R24, -1040, -1040 ;  /* 0xe410e41018187430 */ /* 0x000fe20000000000 */
[----:B------:R-:W-:Y:S01]  /*1ea0*/  LOP3.LUT R25, R25, 0x64006400, RZ, 0xfc, !PT ;  /* 0x6400640019197812 */ /* 0x000fe200078efcff */
[-C--:B------:R-:W-:Y:S01]  /*1eb0*/  HFMA2 R18, R18, R9.reuse, R20 ;  /* 0x0000000912127231 */ /* 0x080fe20000000014 */
[----:B------:R-:W-:Y:S01]  /*1ec0*/  LOP3.LUT R26, R26, 0x64006400, RZ, 0xfc, !PT ;  /* 0x640064001a1a7812 */ /* 0x000fe200078efcff */
[-C--:B------:R-:W-:Y:S01]  /*1ed0*/  HFMA2 R16, R16, R9.reuse, R6 ;  /* 0x0000000910107231 */ /* 0x080fe20000000006 */
[----:B------:R-:W-:Y:S01]  /*1ee0*/  LOP3.LUT R27, R27, 0x64006400, RZ, 0xfc, !PT ;  /* 0x640064001b1b7812 */ /* 0x000fe200078efcff */
[----:B------:R-:W-:Y:S01]  /*1ef0*/  HFMA2 R15, R17, R9, R15 ;  /* 0x00000009110f7231 */ /* 0x000fe2000000000f */
[----:B------:R-:W-:Y:S01]  /*1f00*/  LOP3.LUT R12, R12, 0x64006400, RZ, 0xfc, !PT ;  /* 0x640064000c0c7812 */ /* 0x000fe200078efcff */
[----:B------:R-:W-:Y:S01]  /*1f10*/  HADD2 R9, R25, -1040, -1040 ;  /* 0xe410e41019097430 */ /* 0x000fe20000000000 */
[----:B------:R-:W-:Y:S01]  /*1f20*/  LOP3.LUT R13, R13, 0x64006400, RZ, 0xfc, !PT ;  /* 0x640064000d0d7812 */ /* 0x000fe200078efcff */
[-C--:B------:R-:W-:Y:S01]  /*1f30*/  HFMA2 R6, R24, R10.reuse, R5 ;  /* 0x0000000a18067231 */ /* 0x080fe20000000005 */
[----:B------:R-:W-:Y:S01]  /*1f40*/  LOP3.LUT R14, R14, 0x64006400, RZ, 0xfc, !PT ;  /* 0x640064000e0e7812 */ /* 0x000fe200078efcff */
[----:B------:R-:W-:Y:S01]  /*1f50*/  HADD2 R26, R26, -1040, -1040 ;  /* 0xe410e4101a1a7430 */ /* 0x000fe20000000000 */
[----:B------:R-:W-:Y:S01]  /*1f60*/  LOP3.LUT R7, R7, 0x64006400, RZ, 0xfc, !PT ;  /* 0x6400640007077812 */ /* 0x000fe200078efcff */
[----:B------:R-:W-:Y:S01]  /*1f70*/  HADD2 R5, R27, -1040, -1040 ;  /* 0xe410e4101b057430 */ /* 0x000fe20000000000 */
[----:B------:R-:W-:Y:S01]  /*1f80*/  PRMT R0, R0, 0x5410, R2 ;  /* 0x0000541000007816 */ /* 0x000fe20000000002 */
[----:B------:R-:W-:-:S02]  /*1f90*/  HFMA2 R9, R9, R10, R18 ;  /* 0x0000000a09097231 */ /* 0x000fc40000000012 */
[-C--:B------:R-:W-:Y:S02]  /*1fa0*/  HFMA2 R16, R26, R10.reuse, R16 ;  /* 0x0000000a1a107231 */ /* 0x080fe40000000010 */
[----:B------:R-:W-:Y:S01]  /*1fb0*/  HADD2 R12, R12, -1040, -1040 ;  /* 0xe410e4100c0c7430 */ /* 0x000fe20000000000 */
[----:B------:R-:W-:Y:S01]  /*1fc0*/  LEA R22, R30, 0x20, 0x5 ;  /* 0x000000201e167811 */ /* 0x000fe200078e28ff */
[----:B------:R-:W-:Y:S02]  /*1fd0*/  HADD2 R13, R13, -1040, -1040 ;  /* 0xe410e4100d0d7430 */ /* 0x000fe40000000000 */
[----:B------:R-:W-:Y:S02]  /*1fe0*/  HFMA2 R5, R5, R10, R15 ;  /* 0x0000000a05057231 */ /* 0x000fe4000000000f */
[----:B------:R-:W-:Y:S02]  /*1ff0*/  HFMA2 R6, R12, R11, R6 ;  /* 0x0000000b0c067231 */ /* 0x000fe40000000006 */
[----:B------:R-:W-:-:S02]  /*2000*/  HADD2 R14, R14, -1040, -1040 ;  /* 0xe410e4100e0e7430 */ /* 0x000fc40000000000 */
        /* <DEDUP_REMOVED lines=12> */
.L_x_5237:
[----:B------:R-:W0:Y:S01]  /*20d0*/  LDC.64 R24, c[0x0][0x3a0] ;  /* 0x0000e800ff187b82 */ /* 0x000e220000000a00 */
[----:B------:R-:W-:Y:S01]  /*20e0*/  VIMNMX R5, PT, PT, R32, UR12, PT ;  /* 0x0000000c20057c48 */ /* 0x000fe2000bfe0100 */
[----:B------:R-:W-:-:S03]  /*20f0*/  IMAD R31, R29, UR8, R31 ;  /* 0x000000081d1f7c24 */ /* 0x000fc6000f8e021f */
[----:B------:R-:W-:Y:S01]  /*2100*/  ISETP.GT.AND P0, PT, R5, R22, PT ;  /* 0x000000160500720c */ /* 0x000fe20003f04270 */
[----:B0-----:R-:W-:-:S12]  /*2110*/  IMAD.WIDE R24, R31, 0x2, R24 ;  /* 0x000000021f187825 */ /* 0x001fd800078e0218 */
[----:B------:R-:W-:Y:S05]  /*2120*/  @!P0 BRA `(.L_x_5238) ;  /* 0x0000001000f48947 */ /* 0x000fea0003800000 */
[----:B------:R-:W-:-:S07]  /*2130*/  VIMNMX.U32 R32, PT, PT, R32, UR12, PT ;  /* 0x0000000c20207c48 */ /* 0x000fce000bfe0000 */
.L_x_5239:
[----:B------:R-:W2:Y:S01]  /*2140*/  LDG.E.128.CONSTANT R12, desc[UR6][R34.64] ;  /* 0x00000006220c7981 */ /* 0x000ea2000c1e9d00 */
[----:B------:R-:W-:-:S03]  /*2150*/  IMAD.WIDE R26, R29, 0x4, R34 ;  /* 0x000000041d1a7825 */ /* 0x000fc600078e0222 */
[----:B------:R-:W0:Y:S04]  /*2160*/  LDS.128 R16, [UR4] ;  /* 0x00000004ff107984 */ /* 0x000e280008000c00 */
[----:B------:R1:W3:Y:S01]  /*2170*/  LDG.E.128.CONSTANT R8, desc[UR6][R26.64] ;  /* 0x000000061a087981 */ /* 0x0002e2000c1e9d00 */
[----:B------:R-:W-:-:S05]  /*2180*/  IMAD.MOV.U32 R4, RZ, RZ, 0x3000 ;  /* 0x00003000ff047424 */ /* 0x000fca00078e00ff */
[----:B------:R-:W-:Y:S01]  /*2190*/  PRMT R0, R0, 0x5410, R4 ;  /* 0x0000541000007816 */ /* 0x000fe20000000004 */
[----:B-1----:R-:W-:Y:S01]  /*21a0*/  IMAD.WIDE R26, R29, 0x4, R26 ;  /* 0x000000041d1a7825 */ /* 0x002fe200078e021a */
[C---:B--2---:R-:W-:Y:S02]  /*21b0*/  LOP3.LUT R4, R12.reuse, 0x70007, RZ, 0xc0, !PT ;  /* 0x000700070c047812 */ /* 0x044fe400078ec0ff */
[----:B------:R-:W-:Y:S02]  /*21c0*/  LOP3.LUT R5, R12, 0x380038, RZ, 0xc0, !PT ;  /* 0x003800380c057812 */ /* 0x000fe400078ec0ff */
[----:B------:R-:W-:Y:S02]  /*21d0*/  LOP3.LUT R4, R4, 0x64006400, RZ, 0xfc, !PT ;  /* 0x6400640004047812 */ /* 0x000fe400078efcff */
[----:B------:R-:W-:Y:S02]  /*21e0*/  LOP3.LUT R6, R13, 0x70007, RZ, 0xc0, !PT ;  /* 0x000700070d067812 */ /* 0x000fe400078ec0ff */
[----:B------:R-:W-:Y:S01]  /*21f0*/  LOP3.LUT R7, R14, 0x70007, RZ, 0xc0, !PT ;  /* 0x000700070e077812 */ /* 0x000fe200078ec0ff */
[----:B------:R-:W-:Y:S01]  /*2200*/  HADD2 R4, R4, -1028, -1028 ;  /* 0xe404e40404047430 */ /* 0x000fe20000000000 */
[----:B------:R-:W-:-:S02]  /*2210*/  LOP3.LUT R23, R15, 0x70007, RZ, 0xc0, !PT ;  /* 0x000700070f177812 */ /* 0x000fc400078ec0ff */
[----:B------:R-:W-:Y:S01]  /*2220*/  LOP3.LUT R5, R5, 0x64006400, RZ, 0xfc, !PT ;  /* 0x6400640005057812 */ /* 0x000fe200078efcff */
[----:B0-----:R-:W-:Y:S01]  /*2230*/  HFMA2 R30, R4, R16, RZ ;  /* 0x00000010041e7231 */ /* 0x001fe200000000ff */
[----:B------:R-:W-:Y:S02]  /*2240*/  LOP3.LUT R6, R6, 0x64006400, RZ, 0xfc, !PT ;  /* 0x6400640006067812 */ /* 0x000fe400078efcff */
[----:B------:R-:W-:Y:S01]  /*2250*/  LOP3.LUT R7, R7, 0x64006400, RZ, 0xfc, !PT ;  /* 0x6400640007077812 */ /* 0x000fe200078efcff */
[----:B------:R-:W-:Y:S01]  /*2260*/  HFMA2 R5, R5, R0.H1_H1, -132, -132 ;  /* 0xd820d82005057431 */ /* 0x000fe20000060000 */
[----:B------:R-:W-:Y:S01]  /*2270*/  LOP3.LUT R23, R23, 0x64006400, RZ, 0xfc, !PT ;  /* 0x6400640017177812 */ /* 0x000fe200078efcff */
[----:B------:R-:W-:Y:S01]  /*2280*/  HADD2 R6, R6, -1028, -1028 ;  /* 0xe404e40406067430 */ /* 0x000fe20000000000 */
[----:B------:R-:W-:Y:S01]  /*2290*/  SHF.R.U32.HI R36, RZ, 0x6, R12 ;  /* 0x00000006ff247819 */ /* 0x000fe2000001160c */
[----:B------:R-:W-:Y:S01]  /*22a0*/  HADD2 R31, R7, -1028, -1028 ;  /* 0xe404e404071f7430 */ /* 0x000fe20000000000 */
[----:B------:R-:W-:Y:S01]  /*22b0*/  LOP3.LUT R7, R13, 0x380038, RZ, 0xc0, !PT ;  /* 0x003800380d077812 */ /* 0x000fe200078ec0ff */
[----:B------:R-:W-:-:S02]  /*22c0*/  HADD2 R23, R23, -1028, -1028 ;  /* 0xe404e40417177430 */ /* 0x000fc40000000000 */
[----:B------:R-:W-:Y:S02]  /*22d0*/  HFMA2 R5, R5, R17, R30 ;  /* 0x0000001105057231 */ /* 0x000fe4000000001e */
[-C--:B------:R-:W-:Y:S01]  /*22e0*/  HFMA2 R4, R6, R16.reuse, RZ.H0_H0 ;  /* 0x0000001006047231 */ /* 0x080fe200000400ff */
[----:B------:R-:W-:Y:S01]  /*22f0*/  LOP3.LUT R30, R15, 0x380038, RZ, 0xc0, !PT ;  /* 0x003800380f1e7812 */ /* 0x000fe200078ec0ff */
[-C--:B------:R-:W-:Y:S02]  /*2300*/  HFMA2 R6, R23, R16.reuse, RZ.H0_H0 ;  /* 0x0000001017067231 */ /* 0x080fe400000400ff */
[----:B------:R-:W-:Y:S01]  /*2310*/  HFMA2 R31, R31, R16, RZ ;  /* 0x000000101f1f7231 */ /* 0x000fe200000000ff */
[----:B------:R-:W-:Y:S02]  /*2320*/  LOP3.LUT R23, R7, 0x64006400, RZ, 0xfc, !PT ;  /* 0x6400640007177812 */ /* 0x000fe400078efcff */
[----:B------:R-:W-:Y:S02]  /*2330*/  LOP3.LUT R16, R14, 0x380038, RZ, 0xc0, !PT ;  /* 0x003800380e107812 */ /* 0x000fe400078ec0ff */
[----:B------:R-:W-:Y:S01]  /*2340*/  LOP3.LUT R7, R30, 0x64006400, RZ, 0xfc, !PT ;  /* 0x640064001e077812 */ /* 0x000fe200078efcff */
[----:B------:R-:W-:Y:S01]  /*2350*/  HFMA2 R23, R23, R0.H1_H1, -132, -132 ;  /* 0xd820d82017177431 */ /* 0x000fe20000060000 */
[----:B------:R-:W-:-:S02]  /*2360*/  LOP3.LUT R33, R16, 0x64006400, RZ, 0xfc, !PT ;  /* 0x6400640010217812 */ /* 0x000fc400078efcff */
[----:B------:R-:W-:Y:S01]  /*2370*/  LOP3.LUT R16, R36, 0x70007, RZ, 0xc0, !PT ;  /* 0x0007000724107812 */ /* 0x000fe200078ec0ff */
[-C--:B------:R-:W-:Y:S02]  /*2380*/  HFMA2 R30, R7, R0.reuse.H1_H1, -132, -132 ;  /* 0xd820d820071e7431 */ /* 0x080fe40000060000 */
[-C--:B------:R-:W-:Y:S02]  /*2390*/  HFMA2 R4, R23, R17.reuse, R4 ;  /* 0x0000001117047231 */ /* 0x080fe40000000004 */
[----:B------:R-:W-:Y:S01]  /*23a0*/  HFMA2 R33, R33, R0.H1_H1, -132, -132 ;  /* 0xd820d82021217431 */ /* 0x000fe20000060000 */
[----:B------:R-:W-:Y:S01]  /*23b0*/  LOP3.LUT R23, R16, 0x64006400, RZ, 0xfc, !PT ;  /* 0x6400640010177812 */ /* 0x000fe200078efcff */
[-C--:B------:R-:W-:Y:S01]  /*23c0*/  HFMA2 R6, R30, R17.reuse, R6 ;  /* 0x000000111e067231 */ /* 0x080fe20000000006 */
[----:B------:R-:W-:Y:S01]  /*23d0*/  SHF.R.U32.HI R16, RZ, 0x6, R13 ;  /* 0x00000006ff107819 */ /* 0x000fe2000001160d */
[----:B------:R-:W-:Y:S01]  /*23e0*/  HFMA2 R31, R33, R17, R31 ;  /* 0x00000011211f7231 */ /* 0x000fe2000000001f */
[----:B------:R-:W-:Y:S01]  /*23f0*/  SHF.R.U32.HI R30, RZ, 0x6, R15 ;  /* 0x00000006ff1e7819 */ /* 0x000fe2000001160f */
[----:B------:R-:W-:Y:S01]  /*2400*/  HADD2 R7, R23, -1028, -1028 ;  /* 0xe404e40417077430 */ /* 0x000fe20000000000 */
[----:B------:R-:W-:-:S02]  /*2410*/  LOP3.LUT R17, R16, 0x70007, RZ, 0xc0, !PT ;  /* 0x0007000710117812 */ /* 0x000fc400078ec0ff */
[----:B------:R-:W-:Y:S01]  /*2420*/  SHF.R.U32.HI R23, RZ, 0x6, R14 ;  /* 0x00000006ff177819 */ /* 0x000fe2000001160e */
[----:B------:R-:W-:Y:S01]  /*2430*/  HFMA2 R5, R7, R18, R5 ;  /* 0x0000001207057231 */ /* 0x000fe20000000005 */
        /* <DEDUP_REMOVED lines=14> */
[----:B------:R-:W-:Y:S01]  /*2520*/  IMAD.MOV.U32 R18, RZ, RZ, 0x2400 ;  /* 0x00002400ff127424 */ /* 0x000fe200078e00ff */
[----:B------:R-:W-:-:S02]  /*2530*/  LOP3.LUT R7, R6, 0x64006400, RZ, 0xfc, !PT ;  /* 0x6400640006077812 */ /* 0x000fc400078efcff */
[----:B------:R-:W-:Y:S01]  /*2540*/  LOP3.LUT R6, R23, 0x380038, RZ, 0xc0, !PT ;  /* 0x0038003817067812 */ /* 0x000fe200078ec0ff */
[-C--:B------:R-:W-:Y:S01]  /*2550*/  HFMA2 R34, R17, R0.reuse.H1_H1, -132, -132 ;  /* 0xd820d82011227431 */ /* 0x080fe20000060000 */
[----:B------:R-:W-:Y:S01]  /*2560*/  PRMT R2, R2, 0x5410, R18 ;  /* 0x0000541002027816 */ /* 0x000fe20000000012 */
[-C--:B------:R-:W-:Y:S01]  /*2570*/  HFMA2 R35, R7, R0.reuse.H1_H1, -132, -132 ;  /* 0xd820d82007237431 */ /* 0x080fe20000060000 */
[----:B------:R-:W-:Y:S01]  /*2580*/  LOP3.LUT R17, R6, 0x64006400, RZ, 0xfc, !PT ;  /* 0x6400640006117812 */ /* 0x000fe200078efcff */
[-C--:B------:R-:W-:Y:S02]  /*2590*/  HFMA2 R34, R34, R19.reuse, R4 ;  /* 0x0000001322227231 */ /* 0x080fe40000000004 */
        /* <DEDUP_REMOVED lines=17> */
[----:B------:R-:W-:Y:S01]  /*26b0*/  LOP3.LUT R23, R23, 0x1c001c0, RZ, 0xc0, !PT ;  /* 0x01c001c017177812 */ /* 0x000fe200078ec0ff */
[----:B------:R-:W-:Y:S01]  /*26c0*/  VIADD R22, R22, 0x20 ;  /* 0x0000002016167836 */ /* 0x000fe20000000000 */
[----:B------:R-:W-:-:S02]  /*26d0*/  LOP3.LUT R30, R30, 0x1c001c0, RZ, 0xc0, !PT ;  /* 0x01c001c01e1e7812 */ /* 0x000fc400078ec0ff */
[----:B------:R-:W-:Y:S02]  /*26e0*/  LOP3.LUT R23, R23, 0x64006400, RZ, 0xfc, !PT ;  /* 0x6400640017177812 */ /* 0x000fe400078efcff */
[----:B------:R-:W-:Y:S02]  /*26f0*/  LOP3.LUT R37, R30, 0x64006400, RZ, 0xfc, !PT ;  /* 0x640064001e257812 */ /* 0x000fe400078efcff */
[----:B---3--:R-:W-:Y:S01]  /*2700*/  SHF.R.U32.HI R36, RZ, 0x6, R9 ;  /* 0x00000006ff247819 */ /* 0x008fe20000011609 */
[-C--:B------:R-:W-:Y:S01]  /*2710*/  HFMA2 R23, R23, R2.reuse.H1_H1, -20, -20 ;  /* 0xcd00cd0017177431 */ /* 0x080fe20000060002 */
[----:B------:R-:W-:Y:S01]  /*2720*/  SHF.R.U32.HI R12, RZ, 0xf, R12 ;  /* 0x0000000fff0c7819 */ /* 0x000fe2000001160c */
[----:B------:R-:W-:Y:S01]  /*2730*/  HFMA2 R37, R37, R2.H1_H1, -20, -20 ;  /* 0xcd00cd0025257431 */ /* 0x000fe20000060002 */
[----:B------:R-:W-:Y:S01]  /*2740*/  SHF.R.U32.HI R14, RZ, 0xf, R14 ;  /* 0x0000000fff0e7819 */ /* 0x000fe2000001160e */
        /* <DEDUP_REMOVED lines=21> */
[----:B------:R-:W-:Y:S01]  /*28a0*/  SHF.R.U32.HI R15, RZ, 0xf, R15 ;  /* 0x0000000fff0f7819 */ /* 0x000fe2000001160f */
[----:B------:R-:W-:Y:S01]  /*28b0*/  HFMA2 R31, R4, R5, R23 ;  /* 0x00000005041f7231 */ /* 0x000fe20000000017 */
[----:B------:R-:W-:Y:S01]  /*28c0*/  LOP3.LUT R23, R9, 0x380038, RZ, 0xc0, !PT ;  /* 0x0038003809177812 */ /* 0x000fe200078ec0ff */
[----:B------:R-:W-:Y:S01]  /*28d0*/  HFMA2 R34, R35, R0.H1_H1, -132, -132 ;  /* 0xd820d82023227431 */ /* 0x000fe20000060000 */
[----:B------:R-:W-:-:S02]  /*28e0*/  LOP3.LUT R4, R8, 0x380038, RZ, 0xc0, !PT ;  /* 0x0038003808047812 */ /* 0x000fc400078ec0ff */
[----:B------:R-:W-:Y:S01]  /*28f0*/  LOP3.LUT R23, R23, 0x64006400, RZ, 0xfc, !PT ;  /* 0x6400640017177812 */ /* 0x000fe200078efcff */
[----:B------:R-:W-:Y:S01]  /*2900*/  HFMA2 R31, R34, R6, R31 ;  /* 0x00000006221f7231 */ /* 0x000fe2000000001f */
[----:B------:R-:W-:Y:S02]  /*2910*/  LOP3.LUT R5, R4, 0x64006400, RZ, 0xfc, !PT ;  /* 0x6400640004057812 */ /* 0x000fe400078efcff */
[--C-:B------:R-:W-:Y:S01]  /*2920*/  SHF.R.U32.HI R34, RZ, 0x6, R10.reuse ;  /* 0x00000006ff227819 */ /* 0x100fe2000001160a */
[-C--:B------:R-:W-:Y:S01]  /*2930*/  HFMA2 R23, R23, R0.reuse.H1_H1, -132, -132 ;  /* 0xd820d82017177431 */ /* 0x080fe20000060000 */
[----:B------:R-:W-:Y:S01]  /*2940*/  SHF.R.U32.HI R35, RZ, 0x6, R11 ;  /* 0x00000006ff237819 */ /* 0x000fe2000001160b */
[----:B------:R-:W-:Y:S01]  /*2950*/  HFMA2 R5, R5, R0.H1_H1, -132, -132 ;  /* 0xd820d82005057431 */ /* 0x000fe20000060000 */
[----:B------:R-:W-:Y:S01]  /*2960*/  SHF.R.U32.HI R10, RZ, 0xe, R10 ;  /* 0x0000000eff0a7819 */ /* 0x000fe2000001160a */
[-C--:B------:R-:W-:Y:S01]  /*2970*/  HFMA2 R33, R23, R6.reuse, R33 ;  /* 0x0000000617217231 */ /* 0x080fe20000000021 */
[----:B------:R-:W-:Y:S01]  /*2980*/  SHF.R.U32.HI R23, RZ, 0x6, R8 ;  /* 0x00000006ff177819 */ /* 0x000fe20000011608 */
[----:B------:R-:W-:Y:S01]  /*2990*/  HFMA2 R30, R5, R6, R30 ;  /* 0x00000006051e7231 */ /* 0x000fe2000000001e */
[----:B------:R-:W-:-:S02]  /*29a0*/  LOP3.LUT R5, R11, 0x380038, RZ, 0xc0, !PT ;  /* 0x003800380b057812 */ /* 0x000fc400078ec0ff */
[----:B------:R-:W-:Y:S02]  /*29b0*/  LOP3.LUT R4, R23, 0x70007, RZ, 0xc0, !PT ;  /* 0x0007000717047812 */ /* 0x000fe400078ec0ff */
[----:B------:R-:W-:Y:S02]  /*29c0*/  LOP3.LUT R5, R5, 0x64006400, RZ, 0xfc, !PT ;  /* 0x6400640005057812 */ /* 0x000fe400078efcff */
[----:B------:R-:W-:Y:S02]  /*29d0*/  LOP3.LUT R4, R4, 0x64006400, RZ, 0xfc, !PT ;  /* 0x6400640004047812 */ /* 0x000fe400078efcff */
[----:B------:R-:W-:Y:S01]  /*29e0*/  LOP3.LUT R38, R15, 0x10001, RZ, 0xc0, !PT ;  /* 0x000100010f267812 */ /* 0x000fe200078ec0ff */
[----:B------:R-:W-:Y:S01]  /*29f0*/  HFMA2 R5, R5, R0.H1_H1, -132, -132 ;  /* 0xd820d82005057431 */ /* 0x000fe20000060000 */
[----:B------:R-:W-:Y:S01]  /*2a00*/  ISETP.GE.AND P0, PT, R22, R32, PT ;  /* 0x000000201600720c */ /* 0x000fe20003f06270 */
[----:B------:R-:W-:Y:S01]  /*2a10*/  HADD2 R4, R4, -1028, -1028 ;  /* 0xe404e40404047430 */ /* 0x000fe20000000000 */
[----:B------:R-:W-:Y:S01]  /*2a20*/  PRMT R3, R3, 0x5410, R28 ;  /* 0x0000541003037816 */ /* 0x000fe2000000001c */
[----:B------:R-:W-:Y:S01]  /*2a30*/  HFMA2 R37, R5, R6, R37 ;  /* 0x0000000605257231 */ /* 0x000fe20000000025 */
        /* <DEDUP_REMOVED lines=11> */
[----:B------:R-:W-:Y:S02]  /*2af0*/  LOP3.LUT R8, R12, 0x10001, RZ, 0xc0, !PT ;  /* 0x000100010c087812 */ /* 0x000fe400078ec0ff */
[----:B------:R-:W-:-:S02]  /*2b00*/  LOP3.LUT R4, R4, 0x64006400, RZ, 0xfc, !PT ;  /* 0x6400640004047812 */ /* 0x000fc400078efcff */
[----:B------:R-:W-:Y:S02]  /*2b10*/  LOP3.LUT R8, R8, 0x20002, R5, 0xf8, !PT ;  /* 0x0002000208087812 */ /* 0x000fe400078ef805 */
[C---:B------:R-:W-:Y:S01]  /*2b20*/  LOP3.LUT R12, R23.reuse, 0x380038, RZ, 0xc0, !PT ;  /* 0x00380038170c7812 */ /* 0x040fe200078ec0ff */
[----:B------:R-:W-:Y:S01]  /*2b30*/  HADD2 R4, R4, -1028, -1028 ;  /* 0xe404e40404047430 */ /* 0x000fe20000000000 */
[----:B------:R-:W-:Y:S02]  /*2b40*/  LOP3.LUT R23, R23, 0x1c001c0, RZ, 0xc0, !PT ;  /* 0x01c001c017177812 */ /* 0x000fe400078ec0ff */
[----:B------:R-:W-:Y:S01]  /*2b50*/  LOP3.LUT R12, R12, 0x64006400, RZ, 0xfc, !PT ;  /* 0x640064000c0c7812 */ /* 0x000fe200078efcff */
[----:B------:R-:W-:Y:S01]  /*2b60*/  HFMA2 R37, R4, R7, R37 ;  /* 0x0000000704257231 */ /* 0x000fe20000000025 */
[----:B------:R-:W-:Y:S01]  /*2b70*/  LOP3.LUT R23, R23, 0x64006400, RZ, 0xfc, !PT ;  /* 0x6400640017177812 */ /* 0x000fe200078efcff */
[----:B------:R-:W0:Y:S02]  /*2b80*/  LDS.128 R4, [UR4+0x20] ;  /* 0x00002004ff047984 */ /* 0x000e240008000c00 */
[----:B------:R-:W-:-:S02]  /*2b90*/  HFMA2 R12, R12, R0.H1_H1, -132, -132 ;  /* 0xd820d8200c0c7431 */ /* 0x000fc40000060000 */
[----:B------:R-:W-:Y:S02]  /*2ba0*/  HFMA2 R15, R23, R2.H1_H1, -20, -20 ;  /* 0xcd00cd00170f7431 */ /* 0x000fe40000060002 */
[----:B0-----:R-:W-:Y:S01]  /*2bb0*/  HFMA2 R30, R12, R4, R30 ;  /* 0x000000040c1e7231 */ /* 0x001fe2000000001e */
[C---:B------:R-:W-:Y:S02]  /*2bc0*/  LOP3.LUT R12, R36.reuse, 0x380038, RZ, 0xc0, !PT ;  /* 0x00380038240c7812 */ /* 0x040fe400078ec0ff */
[----:B------:R-:W-:Y:S01]  /*2bd0*/  LOP3.LUT R36, R36, 0x1c001c0, RZ, 0xc0, !PT ;  /* 0x01c001c024247812 */ /* 0x000fe200078ec0ff */
[----:B------:R-:W-:Y:S01]  /*2be0*/  HFMA2 R23, R15, R5, R30 ;  /* 0x000000050f177231 */ /* 0x000fe2000000001e */
[----:B------:R-:W-:-:S05]  /*2bf0*/  LOP3.LUT R12, R12, 0x64006400, RZ, 0xfc, !PT ;  /* 0x640064000c0c7812 */ /* 0x000fca00078efcff */
[----:B------:R-:W-:-:S04]  /*2c00*/  HFMA2 R12, R12, R0.H1_H1, -132, -132 ;  /* 0xd820d8200c0c7431 */ /* 0x000fc80000060000 */
[----:B------:R-:W-:Y:S01]  /*2c10*/  HFMA2 R33, R12, R4, R33 ;  /* 0x000000040c217231 */ /* 0x000fe20000000021 */
[C---:B------:R-:W-:Y:S02]  /*2c20*/  LOP3.LUT R12, R34.reuse, 0x380038, RZ, 0xc0, !PT ;  /* 0x00380038220c7812 */ /* 0x040fe400078ec0ff */
[----:B------:R-:W-:Y:S02]  /*2c30*/  LOP3.LUT R34, R34, 0x1c001c0, RZ, 0xc0, !PT ;  /* 0x01c001c022227812 */ /* 0x000fe400078ec0ff */
[----:B------:R-:W-:-:S05]  /*2c40*/  LOP3.LUT R12, R12, 0x64006400, RZ, 0xfc, !PT ;  /* 0x640064000c0c7812 */ /* 0x000fca00078efcff */
[----:B------:R-:W-:-:S04]  /*2c50*/  HFMA2 R12, R12, R0.H1_H1, -132, -132 ;  /* 0xd820d8200c0c7431 */ /* 0x000fc80000060000 */
[----:B------:R-:W-:Y:S01]  /*2c60*/  HFMA2 R31, R12, R4, R31 ;  /* 0x000000040c1f7231 */ /* 0x000fe2000000001f */
[C---:B------:R-:W-:Y:S02]  /*2c70*/  LOP3.LUT R12, R35.reuse, 0x380038, RZ, 0xc0, !PT ;  /* 0x00380038230c7812 */ /* 0x040fe400078ec0ff */
[----:B------:R-:W-:Y:S02]  /*2c80*/  LOP3.LUT R35, R35, 0x1c001c0, RZ, 0xc0, !PT ;  /* 0x01c001c023237812 */ /* 0x000fe400078ec0ff */
[----:B------:R-:W-:Y:S02]  /*2c90*/  LOP3.LUT R12, R12, 0x64006400, RZ, 0xfc, !PT ;  /* 0x640064000c0c7812 */ /* 0x000fe400078efcff */
[----:B------:R-:W-:-:S03]  /*2ca0*/  LOP3.LUT R35, R35, 0x64006400, RZ, 0xfc, !PT ;  /* 0x6400640023237812 */ /* 0x000fc600078efcff */
[----:B------:R-:W-:Y:S02]  /*2cb0*/  HFMA2 R12, R12, R0.H1_H1, -132, -132 ;  /* 0xd820d8200c0c7431 */ /* 0x000fe40000060000 */
[----:B------:R-:W-:Y:S02]  /*2cc0*/  HFMA2 R35, R35, R2.H1_H1, -20, -20 ;  /* 0xcd00cd0023237431 */ /* 0x000fe40000060002 */
[----:B------:R-:W-:Y:S01]  /*2cd0*/  HFMA2 R12, R12, R4, R37 ;  /* 0x000000040c0c7231 */ /* 0x000fe20000000025 */
[----:B------:R-:W-:Y:S02]  /*2ce0*/  SHF.R.U32.HI R4, RZ, 0xe, R9 ;  /* 0x0000000eff047819 */ /* 0x000fe40000011609 */
[----:B------:R-:W-:Y:S02]  /*2cf0*/  LOP3.LUT R9, R14, 0x10001, RZ, 0xc0, !PT ;  /* 0x000100010e097812 */ /* 0x000fe400078ec0ff */
[----:B------:R-:W-:Y:S02]  /*2d00*/  LOP3.LUT R4, R13, 0x20002, R4, 0xf8, !PT ;  /* 0x000200020d047812 */ /* 0x000fe400078ef804 */
[----:B------:R-:W-:-:S02]  /*2d10*/  LOP3.LUT R14, R9, 0x20002, R10, 0xf8, !PT ;  /* 0x00020002090e7812 */ /* 0x000fc400078ef80a */
[----:B------:R-:W-:Y:S02]  /*2d20*/  LOP3.LUT R9, R36, 0x64006400, RZ, 0xfc, !PT ;  /* 0x6400640024097812 */ /* 0x000fe400078efcff */
[----:B------:R-:W-:Y:S02]  /*2d30*/  SHF.R.U32.HI R13, RZ, 0xe, R11 ;  /* 0x0000000eff0d7819 */ /* 0x000fe4000001160b */
[----:B------:R-:W-:Y:S01]  /*2d40*/  LOP3.LUT R11, R34, 0x64006400, RZ, 0xfc, !PT ;  /* 0x64006400220b7812 */ /* 0x000fe200078efcff */
[----:B------:R-:W-:Y:S01]  /*2d50*/  HFMA2 R9, R9, R2.H1_H1, -20, -20 ;  /* 0xcd00cd0009097431 */ /* 0x000fe20000060002 */
[----:B------:R-:W-:-:S03]  /*2d60*/  LOP3.LUT R13, R38, 0x20002, R13, 0xf8, !PT ;  /* 0x00020002260d7812 */ /* 0x000fc600078ef80d */
[----:B------:R-:W-:Y:S02]  /*2d70*/  HFMA2 R11, R11, R2.H1_H1, -20, -20 ;  /* 0xcd00cd000b0b7431 */ /* 0x000fe40000060002 */
[-C--:B------:R-:W-:Y:S02]  /*2d80*/  HFMA2 R15, R9, R5.reuse, R33 ;  /* 0x00000005090f7231 */ /* 0x080fe40000000021 */
[-C--:B------:R-:W-:Y:S02]  /*2d90*/  HFMA2 R9, R35, R5.reuse, R12 ;  /* 0x0000000523097231 */ /* 0x080fe4000000000c */
[----:B------:R-:W-:Y:S01]  /*2da0*/  HFMA2 R31, R11, R5, R31 ;  /* 0x000000050b1f7231 */ /* 0x000fe2000000001f */
        /* <DEDUP_REMOVED lines=13> */
[----:B------:R-:W-:-:S02]  /*2e80*/  HADD2 R10, R10, -1028, -1028 ;  /* 0xe404e4040a0a7430 */ /* 0x000fc40000000000 */
[-C--:B------:R-:W-:Y:S02]  /*2e90*/  HFMA2 R23, R11, R6.reuse, R23 ;  /* 0x000000060b177231 */ /* 0x080fe40000000017 */
[-C--:B------:R-:W-:Y:S02]  /*2ea0*/  HFMA2 R15, R12, R6.reuse, R15 ;  /* 0x000000060c0f7231 */ /* 0x080fe4000000000f */
[-C--:B------:R-:W-:Y:S01]  /*2eb0*/  HFMA2 R12, R30, R6.reuse, R31 ;  /* 0x000000061e0c7231 */ /* 0x080fe2000000001f */
[----:B------:R-:W-:Y:S01]  /*2ec0*/  LOP3.LUT R5, R8, 0x40004, R5, 0xf8, !PT ;  /* 0x0004000408057812 */ /* 0x000fe200078ef805 */
[----:B------:R-:W-:Y:S01]  /*2ed0*/  HFMA2 R6, R10, R6, R9 ;  /* 0x000000060a067231 */ /* 0x000fe20000000009 */
[----:B------:R-:W-:Y:S01]  /*2ee0*/  LOP3.LUT R31, R17, 0x380038, RZ, 0xc0, !PT ;  /* 0x00380038111f7812 */ /* 0x000fe200078ec0ff */
[----:B------:R-:W0:Y:S01]  /*2ef0*/  LDS.128 R8, [UR4+0x30] ;  /* 0x00003004ff087984 */ /* 0x000e220008000c00 */
[----:B------:R-:W-:Y:S01]  /*2f00*/  LOP3.LUT R33, R33, 0x64006400, RZ, 0xfc, !PT ;  /* 0x6400640021217812 */ /* 0x000fe200078efcff */
[----:B------:R-:W-:Y:S01]  /*2f10*/  UIADD3 UR4, UPT, UPT, UR4, 0x40, URZ ;  /* 0x0000004004047890 */ /* 0x000fe2000fffe0ff */
[----:B------:R-:W-:-:S02]  /*2f20*/  LOP3.LUT R31, R31, 0x64006400, RZ, 0xfc, !PT ;  /* 0x640064001f1f7812 */ /* 0x000fc400078efcff */
[----:B------:R-:W-:Y:S01]  /*2f30*/  SHF.R.U32.HI R30, RZ, 0xd, R19 ;  /* 0x0000000dff1e7819 */ /* 0x000fe20000011613 */
[-C--:B------:R-:W-:Y:S01]  /*2f40*/  HFMA2 R33, R33, R0.reuse.H1_H1, -132, -132 ;  /* 0xd820d82021217431 */ /* 0x080fe20000060000 */
[----:B------:R-:W-:Y:S01]  /*2f50*/  SHF.R.U32.HI R35, RZ, 0xd, R17 ;  /* 0x0000000dff237819 */ /* 0x000fe20000011611 */
[----:B------:R-:W-:Y:S01]  /*2f60*/  HFMA2 R31, R31, R0.H1_H1, -132, -132 ;  /* 0xd820d8201f1f7431 */ /* 0x000fe20000060000 */
[----:B------:R-:W-:Y:S01]  /*2f70*/  LOP3.LUT R13, R13, 0x40004, R30, 0xf8, !PT ;  /* 0x000400040d0d7812 */ /* 0x000fe200078ef81e */
[-C--:B------:R-:W-:Y:S01]  /*2f80*/  HFMA2 R23, R33, R7.reuse, R23 ;  /* 0x0000000721177231 */ /* 0x080fe20000000017 */
[----:B------:R-:W-:Y:S01]  /*2f90*/  LOP3.LUT R33, R18, 0x380038, RZ, 0xc0, !PT ;  /* 0x0038003812217812 */ /* 0x000fe200078ec0ff */
[----:B------:R-:W-:Y:S01]  /*2fa0*/  HFMA2 R15, R31, R7, R15 ;  /* 0x000000071f0f7231 */ /* 0x000fe2000000000f */
[----:B------:R-:W-:Y:S02]  /*2fb0*/  LOP3.LUT R31, R19, 0x380038, RZ, 0xc0, !PT ;  /* 0x00380038131f7812 */ /* 0x000fe400078ec0ff */
[----:B------:R-:W-:-:S02]  /*2fc0*/  LOP3.LUT R33, R33, 0x64006400, RZ, 0xfc, !PT ;  /* 0x6400640021217812 */ /* 0x000fc400078efcff */
[----:B------:R-:W-:Y:S02]  /*2fd0*/  LOP3.LUT R31, R31, 0x64006400, RZ, 0xfc, !PT ;  /* 0x640064001f1f7812 */ /* 0x000fe400078efcff */
[----:B------:R-:W-:Y:S01]  /*2fe0*/  LOP3.LUT R4, R4, 0x40004, R35, 0xf8, !PT ;  /* 0x0004000404047812 */ /* 0x000fe200078ef823 */
[-C--:B------:R-:W-:Y:S01]  /*2ff0*/  HFMA2 R33, R33, R0.reuse.H1_H1, -132, -132 ;  /* 0xd820d82021217431 */ /* 0x080fe20000060000 */
[----:B------:R-:W-:Y:S01]  /*3000*/  SHF.R.U32.HI R35, RZ, 0xd, R18 ;  /* 0x0000000dff237819 */ /* 0x000fe20000011612 */
[----:B------:R-:W-:Y:S01]  /*3010*/  HFMA2 R30, R31, R0.H1_H1, -132, -132 ;  /* 0xd820d8201f1e7431 */ /* 0x000fe20000060000 */
[----:B------:R-:W-:Y:S01]  /*3020*/  SHF.R.U32.HI R17, RZ, 0x6, R17 ;  /* 0x00000006ff117819 */ /* 0x000fe20000011611 */
[-C--:B------:R-:W-:Y:S01]  /*3030*/  HFMA2 R12, R33, R7.reuse, R12 ;  /* 0x00000007210c7231 */ /* 0x080fe2000000000c */
[----:B------:R-:W-:Y:S01]  /*3040*/  SHF.R.U32.HI R16, RZ, 0x6, R16 ;  /* 0x00000006ff107819 */ /* 0x000fe20000011610 */
[----:B------:R-:W-:Y:S01]  /*3050*/  HFMA2 R30, R30, R7, R6 ;  /* 0x000000071e1e7231 */ /* 0x000fe20000000006 */
        /* <DEDUP_REMOVED lines=15> */
[----:B------:R-:W-:Y:S02]  /*3150*/  HADD2 R33, R33, -1028, -1028 ;  /* 0xe404e40421217430 */ /* 0x000fe40000000000 */
[----:B0-----:R-:W-:-:S02]  /*3160*/  HFMA2 R6, R6, R8, R23 ;  /* 0x0000000806067231 */ /* 0x001fc40000000017 */
[-C--:B------:R-:W-:Y:S02]  /*3170*/  HFMA2 R15, R7, R8.reuse, R15 ;  /* 0x00000008070f7231 */ /* 0x080fe4000000000f */
[-C--:B------:R-:W-:Y:S02]  /*3180*/  HFMA2 R7, R31, R8.reuse, R12 ;  /* 0x000000081f077231 */ /* 0x080fe4000000000c */
[----:B------:R-:W-:Y:S01]  /*3190*/  HFMA2 R8, R33, R8, R30 ;  /* 0x0000000821087231 */ /* 0x000fe2000000001e */
[C---:B------:R-:W-:Y:S01]  /*31a0*/  LOP3.LUT R12, R16.reuse, 0x380038, RZ, 0xc0, !PT ;  /* 0x00380038100c7812 */ /* 0x040fe200078ec0ff */
[----:B------:R-:W-:Y:S01]  /*31b0*/  HADD2 R5, R5, -1028, -1028 ;  /* 0xe404e40405057430 */ /* 0x000fe20000000000 */
[----:B------:R-:W-:Y:S02]  /*31c0*/  LOP3.LUT R23, R16, 0x1c001c0, RZ, 0xc0, !PT ;  /* 0x01c001c010177812 */ /* 0x000fe400078ec0ff */
[C---:B------:R-:W-:Y:S02]  /*31d0*/  LOP3.LUT R16, R17.reuse, 0x380038, RZ, 0xc0, !PT ;  /* 0x0038003811107812 */ /* 0x040fe400078ec0ff */
[----:B------:R-:W-:-:S02]  /*31e0*/  LOP3.LUT R30, R17, 0x1c001c0, RZ, 0xc0, !PT ;  /* 0x01c001c0111e7812 */ /* 0x000fc400078ec0ff */
[C---:B------:R-:W-:Y:S02]  /*31f0*/  LOP3.LUT R17, R18.reuse, 0x380038, RZ, 0xc0, !PT ;  /* 0x0038003812117812 */ /* 0x040fe400078ec0ff */
[----:B------:R-:W-:Y:S02]  /*3200*/  LOP3.LUT R31, R18, 0x1c001c0, RZ, 0xc0, !PT ;  /* 0x01c001c0121f7812 */ /* 0x000fe400078ec0ff */
[C---:B------:R-:W-:Y:S02]  /*3210*/  LOP3.LUT R18, R19.reuse, 0x380038, RZ, 0xc0, !PT ;  /* 0x0038003813127812 */ /* 0x040fe400078ec0ff */
        /* <DEDUP_REMOVED lines=46> */
.L_x_5238:
[----:B------:R0:W-:Y:S01]  /*3500*/  ATOM.E.ADD.F16x2.RN.STRONG.GPU P0, RZ, desc[UR6][R24.64], R20 ;  /* 0x8000001418ff79a2 */ /* 0x0001e2000c10e106 */
[----:B------:R-:W-:Y:S04]  /*3510*/  BSSY.RECONVERGENT B0, `(.L_x_5240) ;  /* 0x000000e000007945 */ /* 0x000fe80003800200 */
[----:B0-----:R-:W-:Y:S05]  /*3520*/  @P0 BRA `(.L_x_5241) ;  /* 0x0000000000300947 */ /* 0x001fea0003800000 */
[----:B------:R-:W0:Y:S02]  /*3530*/  QSPC.E.S P0, RZ, [R24] ;  /* 0x0000000018ff73aa */ /* 0x000e240000000500 */
[----:B0-----:R-:W-:Y:S05]  /*3540*/  @!P0 BRA `(.L_x_5242) ;  /* 0x00000000001c8947 */ /* 0x001fea0003800000 */
[----:B------:R-:W-:-:S05]  /*3550*/  IMAD.MOV.U32 R2, RZ, RZ, R24 ;  /* 0x000000ffff027224 */ /* 0x000fca00078e0018 */
[----:B------:R-:W-:-:S07]  /*3560*/  MOV R2, R2 ;  /* 0x0000000200027202 */ /* 0x000fce0000000f00 */
.L_x_5243:
[----:B------:R-:W0:Y:S02]  /*3570*/  LDS R4, [R2] ;  /* 0x0000000002047984 */ /* 0x000e240000000800 */
[----:B0-----:R-:W-:-:S05]  /*3580*/  HADD2 R5, R4, R20 ;  /* 0x0000001404057230 */ /* 0x001fca0000000000 */
[----:B------:R-:W0:Y:S02]  /*3590*/  ATOMS.CAST.SPIN P0, [R2], R4, R5 ;  /* 0x000000040200758d */ /* 0x000e240001800005 */
[----:B0-----:R-:W-:Y:S05]  /*35a0*/  @!P0 BRA `(.L_x_5243) ;  /* 0xfffffffc00f08947 */ /* 0x001fea000383ffff */
[----:B------:R-:W-:Y:S05]  /*35b0*/  BRA `(.L_x_5241) ;  /* 0x00000000000c7947 */ /* 0x000fea0003800000 */
.L_x_5242:
[----:B------:R-:W2:Y:S02]  /*35c0*/  LD.E R0, desc[UR6][R24.64] ;  /* 0x0000000618007980 */ /* 0x000ea4000c101900 */
[----:B--2---:R-:W-:-:S05]  /*35d0*/  IMAD.IADD R3, R20, 0x1, R0 ;  /* 0x0000000114037824 */ /* 0x004fca00078e0200 */
[----:B------:R0:W-:Y:S02]  /*35e0*/  ST.E desc[UR6][R24.64], R3 ;  /* 0x0000000318007985 */ /* 0x0001e4000c101906 */
.L_x_5241:
[----:B------:R-:W-:Y:S05]  /*35f0*/  BSYNC.RECONVERGENT B0 ;  /* 0x0000000000007941 */ /* 0x000fea0003800200 */
.L_x_5240:
[----:B------:R1:W-:Y:S02]  /*3600*/  ATOM.E.ADD.F16x2.RN.STRONG.GPU P0, RZ, desc[UR6][R24.64+0x4], R21 ;  /* 0x8000041518ff79a2 */ /* 0x0003e4000c10e106 */
[----:B-1----:R-:W-:Y:S05]  /*3610*/  @P0 EXIT ;  /* 0x000000000000094d */ /* 0x002fea0003800000 */
[----:B------:R-:W1:Y:S02]  /*3620*/  QSPC.E.S P0, RZ, [R24+0x4] ;  /* 0x0000040018ff73aa */ /* 0x000e640000000500 */
[----:B-1----:R-:W-:Y:S05]  /*3630*/  @!P0 BRA `(.L_x_5244) ;  /* 0x0000000000188947 */ /* 0x002fea0003800000 */
[----:B0-----:R-:W-:-:S07]  /*3640*/  MOV R24, R24 ;  /* 0x0000001800187202 */ /* 0x001fce0000000f00 */
.L_x_5245:
[----:B------:R-:W0:Y:S02]  /*3650*/  LDS R2, [R24+0x4] ;  /* 0x0000040018027984 */ /* 0x000e240000000800 */
[----:B0-----:R-:W-:-:S05]  /*3660*/  HFMA2 R3, R2, 1, 1, R21 ;  /* 0x3c003c0002037831 */ /* 0x001fca0000000015 */
[----:B------:R-:W0:Y:S02]  /*3670*/  ATOMS.CAST.SPIN P0, [R24+0x4], R2, R3 ;  /* 0x000004021800758d */ /* 0x000e240001800003 */
[----:B0-----:R-:W-:Y:S05]  /*3680*/  @!P0 BRA `(.L_x_5245) ;  /* 0xfffffffc00f08947 */ /* 0x001fea000383ffff */
[----:B------:R-:W-:Y:S05]  /*3690*/  EXIT ;  /* 0x000000000000794d */ /* 0x000fea0003800000 */
.L_x_5244:
[----:B------:R-:W0:Y:S02]  /*36a0*/  LD.E R0, desc[UR6][R24.64+0x4] ;  /* 0x0000040618007980 */ /* 0x000e24000c101900 */
[----:B0-----:R-:W-:-:S05]  /*36b0*/  IMAD.IADD R3, R21, 0x1, R0 ;  /* 0x0000000115037824 */ /* 0x001fca00078e0200 */
[----:B------:R-:W-:Y:S01]  /*36c0*/  ST.E desc[UR6][R24.64+0x4], R3 ;  /* 0x0000040318007985 */ /* 0x000fe2000c101906 */
[----:B------:R-:W-:Y:S05]  /*36d0*/  EXIT ;  /* 0x000000000000794d */ /* 0x000fea0003800000 */
.L_x_5246:
        /* <DEDUP_REMOVED lines=10> */
.L_x_5370:


//--------------------- .text._Z23gemm_half_q_half_kernelILi1ELi38ELb1ELb0ELi32EEvPK6__halfPKjS4_S2_PS0_iiiiPKtS7_iiiiiibS2_i --------------------------
	.section	.text._Z23gemm_half_q_half_kernelILi1ELi38ELb1ELb0ELi32EEvPK6__halfPKjS4_S2_PS0_iiiiPKtS7_iiiiiibS2_i,"ax",@progbits
	.align	128
        .global         _Z23gemm_half_q_half_kernelILi1ELi38ELb1ELb0ELi32EEvPK6__halfPKjS4_S2_PS0_iiiiPKtS7_iiiiiibS2_i
        .type           _Z23gemm_half_q_half_kernelILi1ELi38ELb1ELb0ELi32EEvPK6__halfPKjS4_S2_PS0_iiiiPKtS7_iiiiiibS2_i,@function
        .size           _Z23gemm_half_q_half_kernelILi1ELi38ELb1ELb0ELi32EEvPK6__halfPKjS4_S2_PS0_iiiiPKtS7_iiiiiibS2_i,(.L_x_5371 - _Z23gemm_half_q_half_kernelILi1ELi38ELb1ELb0ELi32EEvPK6__halfPKjS4_S2_PS0_iiiiPKtS7_iiiiiibS2_i)
        .other          _Z23gemm_half_q_half_kernelILi1ELi38ELb1ELb0ELi32EEvPK6__halfPKjS4_S2_PS0_iiiiPKtS7_iiiiiibS2_i,@"STO_CUDA_ENTRY STV_DEFAULT"
_Z23gemm_half_q_half_kernelILi1ELi38ELb1ELb0ELi32EEvPK6__halfPKjS4_S2_PS0_iiiiPKtS7_iiiiiibS2_i:
.text._Z23gemm_half_q_half_kernelILi1ELi38ELb1ELb0ELi32EEvPK6__halfPKjS4_S2_PS0_iiiiPKtS7_iiiiiibS2_i:
        /* <DEDUP_REMOVED lines=17> */
[C---:B------:R-:W-:Y:S02]  /*0110*/  VIADD R32, R22.reuse, 0x20 ;  /* 0x0000002016207836 */ /* 0x040fe40000000000 */
[--C-:B---3--:R-:W-:Y:S02]  /*0120*/  IMAD.IADD R15, R22, 0x1, R3.reuse ;  /* 0x00000001160f7824 */ /* 0x108fe400078e0203 */
[----:B0-----:R-:W-:Y:S01]  /*0130*/  IMAD R0, R0, 0x20, R3 ;  /* 0x0000002000007824 */ /* 0x001fe200078e0203 */
[----:B--2---:R-:W-:-:S03]  /*0140*/  VIMNMX R31, PT, PT, R32, R7, PT ;  /* 0x00000007201f7248 */ /* 0x004fc60003fe0100 */
[----:B------:R-:W-:Y:S01]  /*0150*/  IMAD.SHL.U32 R30, R0, 0x4, RZ ;  /* 0x00000004001e7824 */ /* 0x000fe200078e00ff */
[----:B------:R-:W-:-:S04]  /*0160*/  ISETP.GE.AND P0, PT, R15, R31, PT ;  /* 0x0000001f0f00720c */ /* 0x000fc80003f06270 */
[----:B----4-:R-:W-:-:S09]  /*0170*/  ISETP.GE.AND P1, PT, R30, R29, PT ;  /* 0x0000001d1e00720c */ /* 0x010fd20003f26270 */
        /* <DEDUP_REMOVED lines=19> */
.L_x_5248:
[----:B------:R-:W-:Y:S05]  /*02b0*/  BSYNC.RECONVERGENT B0 ;  /* 0x0000000000007941 */ /* 0x000fea0003800200 */
.L_x_5247:
        /* <DEDUP_REMOVED lines=23> */
.L_x_5250:
[----:B0-----:R-:W0:Y:S01]  /*0430*/  LDC.64 R12, c[0x0][0x390] ;  /* 0x0000e400ff0c7b82 */ /* 0x001e220000000a00 */
[----:B-----5:R-:W-:-:S04]  /*0440*/  VIADD R0, R6, UR4 ;  /* 0x0000000406007c36 */ /* 0x020fc80008000000 */
[----:B------:R-:W-:-:S03]  /*0450*/  IMAD R2, R0, R29, RZ ;  /* 0x0000001d00027224 */ /* 0x000fc600078e02ff */
[----:B------:R-:W1:Y:S02]  /*0460*/  LDC.64 R14, c[0x0][0x398] ;  /* 0x0000e600ff0e7b82 */ /* 0x000e640000000a00 */
[----:B------:R-:W-:-:S04]  /*0470*/  SHF.R.S32.HI R3, RZ, 0x1f, R2 ;  /* 0x0000001fff037819 */ /* 0x000fc80000011402 */
[----:B------:R-:W-:-:S04]  /*0480*/  LEA.HI R3, R3, R2, RZ, 0x3 ;  /* 0x0000000203037211 */ /* 0x000fc800078f18ff */
[----:B------:R-:W-:-:S05]  /*0490*/  LEA.HI.SX32 R3, R3, R10, 0x1d ;  /* 0x0000000a03037211 */ /* 0x000fca00078feaff */
[----:B0-----:R-:W-:-:S06]  /*04a0*/  IMAD.WIDE R12, R3, 0x4, R12 ;  /* 0x00000004030c7825 */ /* 0x001fcc00078e020c */
[----:B------:R-:W2:Y:S01]  /*04b0*/  LDG.E.CONSTANT R12, desc[UR6][R12.64] ;  /* 0x000000060c0c7981 */ /* 0x000ea2000c1e9900 */
[----:B------:R-:W-:-:S04]  /*04c0*/  IMAD.SHL.U32 R3, R8, 0x2, RZ ;  /* 0x0000000208037824 */ /* 0x000fc800078e00ff */
[----:B------:R-:W-:-:S06]  /*04d0*/  IMAD.WIDE.U32 R2, R3, 0x2, R4 ;  /* 0x0000000203027825 */ /* 0x000fcc00078e0004 */
[----:B------:R-:W3:Y:S01]  /*04e0*/  LDG.E.U16.CONSTANT R3, desc[UR6][R2.64+0x2] ;  /* 0x0000020602037981 */ /* 0x000ee2000c1e9500 */
[----:B-1----:R-:W-:-:S05]  /*04f0*/  IMAD.WIDE.U32 R14, R0, 0x2, R14 ;  /* 0x00000002000e7825 */ /* 0x002fca00078e000e */
[----:B------:R-:W4:Y:S01]  /*0500*/  LDG.E.U16.CONSTANT R11, desc[UR6][R14.64] ;  /* 0x000000060e0b7981 */ /* 0x000f22000c1e9500 */
[----:B------:R-:W-:Y:S01]  /*0510*/  UIADD3 UR4, UPT, UPT, UR4, 0x1, URZ ;  /* 0x0000000104047890 */ /* 0x000fe2000fffe0ff */
[----:B--2---:R-:W-:-:S04]  /*0520*/  SHF.R.U32.HI R0, RZ, R9, R12 ;  /* 0x00000009ff007219 */ /* 0x004fc8000001160c */
[--C-:B------:R-:W-:Y:S02]  /*0530*/  SHF.R.U32.HI R12, RZ, 0x8, R0.reuse ;  /* 0x00000008ff0c7819 */ /* 0x100fe40000011600 */
[----:B------:R-:W-:Y:S02]  /*0540*/  LOP3.LUT R16, R0, 0xf, RZ, 0xc0, !PT ;  /* 0x0000000f00107812 */ /* 0x000fe400078ec0ff */
[----:B------:R-:W-:Y:S02]  /*0550*/  SHF.R.U32.HI R17, RZ, 0x4, R0 ;  /* 0x00000004ff117819 */ /* 0x000fe40000011600 */
[----:B------:R-:W-:Y:S01]  /*0560*/  LOP3.LUT R12, R12, 0xf, RZ, 0xc0, !PT ;  /* 0x0000000f0c0c7812 */ /* 0x000fe200078ec0ff */
[----:B------:R-:W-:Y:S01]  /*0570*/  IMAD R19, R16, R16, R16 ;  /* 0x0000001010137224 */ /* 0x000fe200078e0210 */
[----:B------:R-:W-:Y:S01]  /*0580*/  SHF.R.U32.HI R0, RZ, 0xc, R0 ;  /* 0x0000000cff007819 */ /* 0x000fe20000011600 */
[----:B---3--:R-:W-:Y:S01]  /*0590*/  IMAD.IADD R8, R3, 0x1, R8 ;  /* 0x0000000103087824 */ /* 0x008fe200078e0208 */
[----:B------:R-:W-:Y:S01]  /*05a0*/  LOP3.LUT R17, R17, 0xf, RZ, 0xc0, !PT ;  /* 0x0000000f11117812 */ /* 0x000fe200078ec0ff */
[----:B------:R-:W-:Y:S01]  /*05b0*/  IMAD R13, R12, R12, R12 ;  /* 0x0000000c0c0d7224 */ /* 0x000fe200078e020c */
[----:B------:R-:W-:-:S02]  /*05c0*/  LOP3.LUT R0, R0, 0xf, RZ, 0xc0, !PT ;  /* 0x0000000f00007812 */ /* 0x000fc400078ec0ff */
[----:B------:R-:W-:Y:S01]  /*05d0*/  IADD3 R19, PT, PT, R16, 0x1, R19 ;  /* 0x0000000110137810 */ /* 0x000fe20007ffe013 */
[C---:B------:R-:W-:Y:S01]  /*05e0*/  IMAD R16, R17.reuse, R17, R17 ;  /* 0x0000001111107224 */ /* 0x040fe200078e0211 */
[----:B------:R-:W-:Y:S01]  /*05f0*/  IADD3 R12, PT, PT, R12, 0x1, R13 ;  /* 0x000000010c0c7810 */ /* 0x000fe20007ffe00d */
[----:B------:R-:W-:Y:S01]  /*0600*/  IMAD R13, R0, R0, R0 ;  /* 0x00000000000d7224 */ /* 0x000fe200078e0200 */
[----:B------:R-:W4:Y:S01]  /*0610*/  I2F.F16 R28, R19 ;  /* 0x00000013001c7306 */ /* 0x000f220000200c00 */
[----:B------:R-:W-:Y:S02]  /*0620*/  ISETP.GE.AND P0, PT, R8, R31, PT ;  /* 0x0000001f0800720c */ /* 0x000fe40003f06270 */
[----:B------:R-:W-:Y:S02]  /*0630*/  IADD3 R16, PT, PT, R17, 0x1, R16 ;  /* 0x0000000111107810 */ /* 0x000fe40007ffe010 */
[----:B------:R-:W-:-:S03]  /*0640*/  IADD3 R13, PT, PT, R0, 0x1, R13 ;  /* 0x00000001000d7810 */ /* 0x000fc60007ffe00d */
        /* <DEDUP_REMOVED lines=8> */
.L_x_5249:
        /* <DEDUP_REMOVED lines=11> */
.L_x_5251:
        /* <DEDUP_REMOVED lines=11> */
.L_x_5252:
        /* <DEDUP_REMOVED lines=11> */
.L_x_5253:
        /* <DEDUP_REMOVED lines=11> */
.L_x_5254:
        /* <DEDUP_REMOVED lines=11> */
.L_x_5255:
        /* <DEDUP_REMOVED lines=11> */
[----:B------:R-:W-:Y:S01]  /*0af0*/  IADD3 R4, PT, PT, R6, R4, R5 ;  /* 0x0000000406047210 */ /* 0x000fe20007ffe005 */
[----:B0-----:R-:W-:-:S03]  /*0b00*/  ULEA UR4, UR5, UR4, 0x18 ;  /* 0x0000000405047291 */ /* 0x001fc6000f8ec0ff */
[----:B------:R-:W-:-:S05]  /*0b10*/  IADD3 R4, PT, PT, R9, R4, R8 ;  /* 0x0000000409047210 */ /* 0x000fca0007ffe008 */
        /* <DEDUP_REMOVED lines=14> */
[----:B0-----:R-:W-:-:S04]  /*0c00*/  IMAD.WIDE R36, R29, 0x4, R24 ;  /* 0x000000041d247825 */ /* 0x001fc800078e0218 */
[----:B------:R-:W-:Y:S01]  /*0c10*/  IMAD.WIDE R38, R29, 0x4, R36 ;  /* 0x000000041d267825 */ /* 0x000fe200078e0224 */
        /* <DEDUP_REMOVED lines=134> */
[----:B------:R-:W4:Y:S01]  /*1480*/  LDG.E.128.CONSTANT R4, desc[UR6][R38.64] ;  /* 0x0000000626047981 */ /* 0x000f22000c1e9d00 */
[----:B------:R-:W-:-:S02]  /*1490*/  SHF.R.U32.HI R10, RZ, 0x6, R14 ;  /* 0x00000006ff0a7819 */ /* 0x000fc4000001160e */
[----:B------:R-:W-:Y:S02]  /*14a0*/  SHF.R.U32.HI R11, RZ, 0x6, R15 ;  /* 0x00000006ff0b7819 */ /* 0x000fe4000001160f */
        /* <DEDUP_REMOVED lines=137> */
[----:B------:R-:W-:-:S04]  /*1d40*/  IMAD.WIDE R36, R29, 0x4, R38 ;  /* 0x000000041d247825 */ /* 0x000fc800078e0226 */
        /* <DEDUP_REMOVED lines=62> */
[-C--:B------:R-:W-:Y:S02]  /*2130*/  HFMA2 R7, R20, R14.reuse, R7 ;  /* 0x0000000e14077231 */ /* 0x080fe40000000007 */
[----:B------:R-:W-:Y:S02]  /*2140*/  HADD2 R22, R22, -1056, -1056 ;  /* 0xe420e42016167430 */ /* 0x000fe40000000000 */
[-C--:B------:R-:W-:Y:S02]  /*2150*/  HFMA2 R5, R9, R14.reuse, R4 ;  /* 0x0000000e09057231 */ /* 0x080fe40000000004 */
[----:B------:R-:W-:Y:S02]  /*2160*/  HADD2 R10, R10, -1056, -1056 ;  /* 0xe420e4200a0a7430 */ /* 0x000fe40000000000 */
[----:B------:R-:W-:Y:S02]  /*2170*/  HFMA2 R7, R21, R15, R7 ;  /* 0x0000000f15077231 */ /* 0x000fe40000000007 */
[----:B------:R-:W-:-:S02]  /*2180*/  HFMA2 R11, R22, R14, R11 ;  /* 0x0000000e160b7231 */ /* 0x000fc4000000000b */
[----:B------:R-:W-:Y:S02]  /*2190*/  HFMA2 R21, R19, R28, RZ ;  /* 0x0000001c13157231 */ /* 0x000fe400000000ff */
[----:B------:R-:W-:Y:S02]  /*21a0*/  HADD2 R23, R23, -1056, -1056 ;  /* 0xe420e42017177430 */ /* 0x000fe40000000000 */
[-C--:B------:R-:W-:Y:S02]  /*21b0*/  HFMA2 R5, R10, R15.reuse, R5 ;  /* 0x0000000f0a057231 */ /* 0x080fe40000000005 */
[----:B------:R-:W-:Y:S02]  /*21c0*/  HADD2 R7, R7.H0_H0, R7.H1_H1 ;  /* 0x3000000707077230 */ /* 0x000fe40000000800 */
[----:B------:R-:W-:Y:S02]  /*21d0*/  IMAD.MOV.U32 R22, RZ, RZ, R32 ;  /* 0x000000ffff167224 */ /* 0x000fe400078e0020 */
[----:B------:R-:W-:-:S02]  /*21e0*/  HFMA2 R11, R23, R15, R11 ;  /* 0x0000000f170b7231 */ /* 0x000fc4000000000b */
[----:B------:R-:W-:Y:S01]  /*21f0*/  HADD2 R5, R5.H0_H0, R5.H1_H1 ;  /* 0x3000000505057230 */ /* 0x000fe20000000800 */
[----:B------:R-:W-:Y:S01]  /*2200*/  PRMT R7, R7, 0x5410, R24 ;  /* 0x0000541007077816 */ /* 0x000fe20000000018 */
[----:B------:R-:W-:Y:S02]  /*2210*/  HADD2 R11, R11.H0_H0, R11.H1_H1 ;  /* 0x3000000b0b0b7230 */ /* 0x000fe40000000800 */
[----:B------:R-:W-:Y:S02]  /*2220*/  HFMA2 R20, R18, R2, RZ.H0_H0 ;  /* 0x0000000212147231 */ /* 0x000fe400000400ff */
[----:B------:R-:W-:Y:S01]  /*2230*/  HFMA2 R21, R7, R28, R21 ;  /* 0x0000001c07157231 */ /* 0x000fe20000000015 */
[----:B------:R-:W-:-:S05]  /*2240*/  PRMT R5, R5, 0x5410, R11 ;  /* 0x0000541005057816 */ /* 0x000fca000000000b */
[----:B------:R-:W-:-:S07]  /*2250*/  HFMA2 R20, R5, R2, R20 ;  /* 0x0000000205147231 */ /* 0x000fce0000000014 */
.L_x_5256:
[----:B------:R-:W-:-:S04]  /*2260*/  VIMNMX R5, PT, PT, R31, UR12, PT ;  /* 0x0000000c1f057c48 */ /* 0x000fc8000bfe0100 */
[----:B------:R-:W-:-:S13]  /*2270*/  ISETP.GT.AND P0, PT, R5, R22, PT ;  /* 0x000000160500720c */ /* 0x000fda0003f04270 */
[----:B------:R-:W-:Y:S05]  /*2280*/  @!P0 BRA `(.L_x_5257) ;  /* 0x0000001400008947 */ /* 0x000fea0003800000 */
[----:B------:R-:W-:-:S07]  /*2290*/  VIMNMX.U32 R23, PT, PT, R31, UR12, PT ;  /* 0x0000000c1f177c48 */ /* 0x000fce000bfe0000 */
.L_x_5258:
[----:B------:R-:W2:Y:S01]  /*22a0*/  LDG.E.128.CONSTANT R8, desc[UR6][R36.64] ;  /* 0x0000000624087981 */ /* 0x000ea2000c1e9d00 */
[----:B------:R-:W-:-:S03]  /*22b0*/  IMAD.WIDE R38, R29, 0x4, R36 ;  /* 0x000000041d267825 */ /* 0x000fc600078e0224 */
[----:B------:R-:W0:Y:S04]  /*22c0*/  LDS.128 R12, [UR4] ;  /* 0x00000004ff0c7984 */ /* 0x000e280008000c00 */
[----:B------:R1:W3:Y:S01]  /*22d0*/  LDG.E.128.CONSTANT R4, desc[UR6][R38.64] ;  /* 0x0000000626047981 */ /* 0x0002e2000c1e9d00 */
        /* <DEDUP_REMOVED lines=16> */
[----:B------:R-:W-:-:S02]  /*23e0*/  HADD2 R35, R25, -1028, -1028 ;  /* 0xe404e40419237430 */ /* 0x000fc40000000000 */
[----:B0-----:R-:W-:Y:S02]  /*23f0*/  HFMA2 R25, R16, R12, RZ ;  /* 0x0000000c10197231 */ /* 0x001fe400000000ff */
[----:B------:R-:W-:Y:S02]  /*2400*/  HFMA2 R18, R17, R0.H1_H1, -132, -132 ;  /* 0xd820d82011127431 */ /* 0x000fe40000060000 */
[-C--:B------:R-:W-:Y:S02]  /*2410*/  HFMA2 R16, R24, R12.reuse, RZ ;  /* 0x0000000c18107231 */ /* 0x080fe400000000ff */
[-C--:B------:R-:W-:Y:S01]  /*2420*/  HFMA2 R17, R19, R12.reuse, RZ.H0_H0 ;  /* 0x0000000c13117231 */ /* 0x080fe200000400ff */
[----:B------:R-:W-:Y:S01]  /*2430*/  LOP3.LUT R19, R9, 0x380038, RZ, 0xc0, !PT ;  /* 0x0038003809137812 */ /* 0x000fe200078ec0ff */
[----:B------:R-:W-:Y:S02]  /*2440*/  HFMA2 R35, R35, R12, RZ.H0_H0 ;  /* 0x0000000c23237231 */ /* 0x000fe400000400ff */
[----:B------:R-:W-:Y:S01]  /*2450*/  HFMA2 R12, R18, R13, R25 ;  /* 0x0000000d120c7231 */ /* 0x000fe20000000019 */
[----:B------:R-:W-:-:S02]  /*2460*/  LOP3.LUT R18, R10, 0x380038, RZ, 0xc0, !PT ;  /* 0x003800380a127812 */ /* 0x000fc400078ec0ff */
[----:B------:R-:W-:Y:S02]  /*2470*/  LOP3.LUT R25, R19, 0x64006400, RZ, 0xfc, !PT ;  /* 0x6400640013197812 */ /* 0x000fe400078efcff */
[----:B------:R-:W-:Y:S02]  /*2480*/  LOP3.LUT R19, R11, 0x380038, RZ, 0xc0, !PT ;  /* 0x003800380b137812 */ /* 0x000fe400078ec0ff */
[----:B------:R-:W-:Y:S01]  /*2490*/  LOP3.LUT R27, R18, 0x64006400, RZ, 0xfc, !PT ;  /* 0x64006400121b7812 */ /* 0x000fe200078efcff */
[-C--:B------:R-:W-:Y:S01]  /*24a0*/  HFMA2 R25, R25, R0.reuse.H1_H1, -132, -132 ;  /* 0xd820d82019197431 */ /* 0x080fe20000060000 */
[----:B------:R-:W-:Y:S02]  /*24b0*/  LOP3.LUT R19, R19, 0x64006400, RZ, 0xfc, !PT ;  /* 0x6400640013137812 */ /* 0x000fe400078efcff */
[----:B------:R-:W-:Y:S01]  /*24c0*/  SHF.R.U32.HI R24, RZ, 0x6, R9 ;  /* 0x00000006ff187819 */ /* 0x000fe20000011609 */
[----:B------:R-:W-:Y:S02]  /*24d0*/  HFMA2 R27, R27, R0.H1_H1, -132, -132 ;  /* 0xd820d8201b1b7431 */ /* 0x000fe40000060000 */
[----:B------:R-:W-:-:S02]  /*24e0*/  HFMA2 R17, R25, R13, R17 ;  /* 0x0000000d19117231 */ /* 0x000fc40000000011 */
[----:B------:R-:W-:Y:S01]  /*24f0*/  HFMA2 R19, R19, R0.H1_H1, -132, -132 ;  /* 0xd820d82013137431 */ /* 0x000fe20000060000 */
[----:B------:R-:W-:Y:S01]  /*2500*/  SHF.R.U32.HI R25, RZ, 0x6, R8 ;  /* 0x00000006ff197819 */ /* 0x000fe20000011608 */
[-C--:B------:R-:W-:Y:S01]  /*2510*/  HFMA2 R16, R27, R13.reuse, R16 ;  /* 0x0000000d1b107231 */ /* 0x080fe20000000010 */
[----:B------:R-:W-:Y:S01]  /*2520*/  LOP3.LUT R18, R24, 0x70007, RZ, 0xc0, !PT ;  /* 0x0007000718127812 */ /* 0x000fe200078ec0ff */
[----:B------:R-:W-:Y:S01]  /*2530*/  HFMA2 R35, R19, R13, R35 ;  /* 0x0000000d13237231 */ /* 0x000fe20000000023 */
[----:B------:R-:W-:Y:S02]  /*2540*/  LOP3.LUT R13, R25, 0x70007, RZ, 0xc0, !PT ;  /* 0x00070007190d7812 */ /* 0x000fe400078ec0ff */
[----:B------:R-:W-:Y:S02]  /*2550*/  LOP3.LUT R18, R18, 0x64006400, RZ, 0xfc, !PT ;  /* 0x6400640012127812 */ /* 0x000fe400078efcff */
[----:B------:R-:W-:-:S03]  /*2560*/  LOP3.LUT R13, R13, 0x64006400, RZ, 0xfc, !PT ;  /* 0x640064000d0d7812 */ /* 0x000fc600078efcff */
[----:B------:R-:W-:Y:S02]  /*2570*/  HADD2 R18, R18, -1028, -1028 ;  /* 0xe404e40412127430 */ /* 0x000fe40000000000 */
[----:B------:R-:W-:Y:S01]  /*2580*/  HADD2 R33, R13, -1028, -1028 ;  /* 0xe404e4040d217430 */ /* 0x000fe20000000000 */
[----:B------:R-:W-:Y:S01]  /*2590*/  SHF.R.U32.HI R13, RZ, 0x6, R10 ;  /* 0x00000006ff0d7819 */ /* 0x000fe2000001160a */
[-C--:B------:R-:W-:Y:S02]  /*25a0*/  HFMA2 R17, R18, R14.reuse, R17 ;  /* 0x0000000e12117231 */ /* 0x080fe40000000011 */
[----:B------:R-:W-:Y:S01]  /*25b0*/  HFMA2 R33, R33, R14, R12 ;  /* 0x0000000e21217231 */ /* 0x000fe2000000000c */
[----:B------:R-:W-:Y:S02]  /*25c0*/  SHF.R.U32.HI R12, RZ, 0x6, R11 ;  /* 0x00000006ff0c7819 */ /* 0x000fe4000001160b */
[----:B------:R-:W-:Y:S02]  /*25d0*/  LOP3.LUT R18, R13, 0x70007, RZ, 0xc0, !PT ;  /* 0x000700070d127812 */ /* 0x000fe400078ec0ff */
[----:B------:R-:W-:-:S02]  /*25e0*/  LOP3.LUT R19, R12, 0x70007, RZ, 0xc0, !PT ;  /* 0x000700070c137812 */ /* 0x000fc400078ec0ff */
[----:B------:R-:W-:Y:S02]  /*25f0*/  LOP3.LUT R18, R18, 0x64006400, RZ, 0xfc, !PT ;  /* 0x6400640012127812 */ /* 0x000fe400078efcff */
[----:B------:R-:W-:-:S03]  /*2600*/  LOP3.LUT R19, R19, 0x64006400, RZ, 0xfc, !PT ;  /* 0x6400640013137812 */ /* 0x000fc600078efcff */
[----:B------:R-:W-:Y:S02]  /*2610*/  HADD2 R18, R18, -1028, -1028 ;  /* 0xe404e40412127430 */ /* 0x000fe40000000000 */
[----:B------:R-:W-:Y:S02]  /*2620*/  HADD2 R19, R19, -1028, -1028 ;  /* 0xe404e40413137430 */ /* 0x000fe40000000000 */
[-C--:B------:R-:W-:Y:S02]  /*2630*/  HFMA2 R16, R18, R14.reuse, R16 ;  /* 0x0000000e12107231 */ /* 0x080fe40000000010 */
[----:B------:R-:W-:Y:S01]  /*2640*/  HFMA2 R35, R19, R14, R35 ;  /* 0x0000000e13237231 */ /* 0x000fe20000000023 */
[----:B------:R-:W-:-:S04]  /*2650*/  LOP3.LUT R14, R25, 0x380038, RZ, 0xc0, !PT ;  /* 0x00380038190e7812 */ /* 0x000fc800078ec0ff */
[----:B------:R-:W-:Y:S02]  /*2660*/  LOP3.LUT R19, R14, 0x64006400, RZ, 0xfc, !PT ;  /* 0x640064000e137812 */ /* 0x000fe400078efcff */
[----:B------:R-:W-:-:S03]  /*2670*/  LOP3.LUT R14, R24, 0x380038, RZ, 0xc0, !PT ;  /* 0x00380038180e7812 */ /* 0x000fc600078ec0ff */
[-C--:B------:R-:W-:Y:S01]  /*2680*/  HFMA2 R19, R19, R0.reuse.H1_H1, -132, -132 ;  /* 0xd820d82013137431 */ /* 0x080fe20000060000 */
[----:B------:R-:W-:Y:S02]  /*2690*/  LOP3.LUT R27, R14, 0x64006400, RZ, 0xfc, !PT ;  /* 0x640064000e1b7812 */ /* 0x000fe400078efcff */
[----:B------:R-:W-:Y:S01]  /*26a0*/  LOP3.LUT R14, R12, 0x380038, RZ, 0xc0, !PT ;  /* 0x003800380c0e7812 */ /* 0x000fe200078ec0ff */
[-C--:B------:R-:W-:Y:S01]  /*26b0*/  HFMA2 R33, R19, R15.reuse, R33 ;  /* 0x0000000f13217231 */ /* 0x080fe20000000021 */
[----:B------:R-:W-:Y:S01]  /*26c0*/  LOP3.LUT R19, R13, 0x380038, RZ, 0xc0, !PT ;  /* 0x003800380d137812 */ /* 0x000fe200078ec0ff */
[----:B------:R-:W-:Y:S01]  /*26d0*/  HFMA2 R18, R27, R0.H1_H1, -132, -132 ;  /* 0xd820d8201b127431 */ /* 0x000fe20000060000 */
[----:B------:R-:W-:Y:S02]  /*26e0*/  LOP3.LUT R27, R14, 0x64006400, RZ, 0xfc, !PT ;  /* 0x640064000e1b7812 */ /* 0x000fe400078efcff */
[----:B------:R-:W-:Y:S01]  /*26f0*/  LOP3.LUT R19, R19, 0x64006400, RZ, 0xfc, !PT ;  /* 0x6400640013137812 */ /* 0x000fe200078efcff */
[----:B------:R-:W-:-:S02]  /*2700*/  HFMA2 R14, R18, R15, R17 ;  /* 0x0000000f120e7231 */ /* 0x000fc40000000011 */
[-C--:B------:R-:W-:Y:S02]  /*2710*/  HFMA2 R27, R27, R0.reuse.H1_H1, -132, -132 ;  /* 0xd820d8201b1b7431 */ /* 0x080fe40000060000 */
[----:B------:R-:W-:Y:S02]  /*2720*/  HFMA2 R32, R19, R0.H1_H1, -132, -132 ;  /* 0xd820d82013207431 */ /* 0x000fe40000060000 */
[-C--:B------:R-:W-:Y:S02]  /*2730*/  HFMA2 R35, R27, R15.reuse, R35 ;  /* 0x0000000f1b237231 */ /* 0x080fe40000000023 */
[----:B------:R-:W-:Y:S02]  /*2740*/  HFMA2 R32, R32, R15, R16 ;  /* 0x0000000f20207231 */ /* 0x000fe40000000010 */
[----:B------:R-:W-:Y:S01]  /*2750*/  IMAD.MOV.U32 R15, RZ, RZ, 0x2400 ;  /* 0x00002400ff0f7424 */ /* 0x000fe200078e00ff */
[----:B------:R-:W0:Y:S04]  /*2760*/  LDS.128 R16, [UR4+0x10] ;  /* 0x00001004ff107984 */ /* 0x000e280008000c00 */
[----:B------:R-:W-:-:S02]  /*2770*/  PRMT R2, R2, 0x5410, R15 ;  /* 0x0000541002027816 */ /* 0x000fc4000000000f */
[----:B------:R-:W-:Y:S02]  /*2780*/  LOP3.LUT R15, R25, 0x1c001c0, RZ, 0xc0, !PT ;  /* 0x01c001c0190f7812 */ /* 0x000fe400078ec0ff */
[----:B------:R-:W-:Y:S02]  /*2790*/  LOP3.LUT R25, R24, 0x1c001c0, RZ, 0xc0, !PT ;  /* 0x01c001c018197812 */ /* 0x000fe400078ec0ff */
[----:B------:R-:W-:Y:S02]  /*27a0*/  LOP3.LUT R15, R15, 0x64006400, RZ, 0xfc, !PT ;  /* 0x640064000f0f7812 */ /* 0x000fe400078efcff */
[----:B------:R-:W-:-:S03]  /*27b0*/  LOP3.LUT R25, R25, 0x64006400, RZ, 0xfc, !PT ;  /* 0x6400640019197812 */ /* 0x000fc600078efcff */
[-C--:B------:R-:W-:Y:S02]  /*27c0*/  HFMA2 R15, R15, R2.reuse.H1_H1, -20, -20 ;  /* 0xcd00cd000f0f7431 */ /* 0x080fe40000060002 */
[----:B------:R-:W-:Y:S02]  /*27d0*/  HFMA2 R25, R25, R2.H1_H1, -20, -20 ;  /* 0xcd00cd0019197431 */ /* 0x000fe40000060002 */
[-C--:B0-----:R-:W-:Y:S01]  /*27e0*/  HFMA2 R33, R15, R16.reuse, R33 ;  /* 0x000000100f217231 */ /* 0x081fe20000000021 */
[----:B------:R-:W-:Y:S01]  /*27f0*/  LOP3.LUT R15, R13, 0x1c001c0, RZ, 0xc0, !PT ;  /* 0x01c001c00d0f7812 */ /* 0x000fe200078ec0ff */
[----:B------:R-:W-:Y:S01]  /*2800*/  HFMA2 R25, R25, R16, R14 ;  /* 0x0000001019197231 */ /* 0x000fe2000000000e */
[----:B------:R-:W-:Y:S02]  /*2810*/  LOP3.LUT R13, R12, 0x1c001c0, RZ, 0xc0, !PT ;  /* 0x01c001c00c0d7812 */ /* 0x000fe400078ec0ff */
[----:B------:R-:W-:Y:S02]  /*2820*/  LOP3.LUT R15, R15, 0x64006400, RZ, 0xfc, !PT ;  /* 0x640064000f0f7812 */ /* 0x000fe400078efcff */
[----:B------:R-:W-:-:S03]  /*2830*/  LOP3.LUT R13, R13, 0x64006400, RZ, 0xfc, !PT ;  /* 0x640064000d0d7812 */ /* 0x000fc600078efcff */
[-C--:B------:R-:W-:Y:S02]  /*2840*/  HFMA2 R15, R15, R2.reuse.H1_H1, -20, -20 ;  /* 0xcd00cd000f0f7431 */ /* 0x080fe40000060002 */
[----:B------:R-:W-:Y:S02]  /*2850*/  HFMA2 R13, R13, R2.H1_H1, -20, -20 ;  /* 0xcd00cd000d0d7431 */ /* 0x000fe40000060002 */
[-C--:B------:R-:W-:Y:S02]  /*2860*/  HFMA2 R32, R15, R16.reuse, R32 ;  /* 0x000000100f207231 */ /* 0x080fe40000000020 */
[----:B------:R-:W-:Y:S02]  /*2870*/  HFMA2 R35, R13, R16, R35 ;  /* 0x000000100d237231 */ /* 0x000fe40000000023 */
[----:B------:R-:W2:Y:S01]  /*2880*/  LDG.E.128.CONSTANT R12, desc[UR6][R38.64] ;  /* 0x00000006260c7981 */ /* 0x000ea2000c1e9d00 */
[----:B---3--:R-:W-:Y:S01]  /*2890*/  LOP3.LUT R16, R4, 0x70007, RZ, 0xc0, !PT ;  /* 0x0007000704107812 */ /* 0x008fe200078ec0ff */
[----:B------:R-:W-:Y:S01]  /*28a0*/  VIADD R22, R22, 0x20 ;  /* 0x0000002016167836 */ /* 0x000fe20000000000 */
[----:B------:R-:W-:-:S02]  /*28b0*/  LOP3.LUT R27, R5, 0x380038, RZ, 0xc0, !PT ;  /* 0x00380038051b7812 */ /* 0x000fc400078ec0ff */
[----:B------:R-:W-:Y:S02]  /*28c0*/  LOP3.LUT R16, R16, 0x64006400, RZ, 0xfc, !PT ;  /* 0x6400640010107812 */ /* 0x000fe400078efcff */
[----:B------:R-:W-:Y:S02]  /*28d0*/  LOP3.LUT R27, R27, 0x64006400, RZ, 0xfc, !PT ;  /* 0x640064001b1b7812 */ /* 0x000fe400078efcff */
[----:B------:R-:W-:Y:S01]  /*28e0*/  SHF.R.U32.HI R24, RZ, 0x6, R5 ;  /* 0x00000006ff187819 */ /* 0x000fe20000011605 */
[----:B------:R-:W-:Y:S01]  /*28f0*/  HADD2 R16, R16, -1028, -1028 ;  /* 0xe404e40410107430 */ /* 0x000fe20000000000 */
[----:B------:R-:W-:Y:S02]  /*2900*/  SHF.R.U32.HI R34, RZ, 0x6, R6 ;  /* 0x00000006ff227819 */ /* 0x000fe40000011606 */
[----:B------:R-:W-:Y:S01]  /*2910*/  SHF.R.U32.HI R26, RZ, 0x6, R7 ;  /* 0x00000006ff1a7819 */ /* 0x000fe20000011607 */
[----:B------:R-:W-:Y:S01]  /*2920*/  HFMA2 R33, R16, R17, R33 ;  /* 0x0000001110217231 */ /* 0x000fe20000000021 */
[----:B------:R-:W-:-:S02]  /*2930*/  LOP3.LUT R16, R5, 0x70007, RZ, 0xc0, !PT ;  /* 0x0007000705107812 */ /* 0x000fc400078ec0ff */
[----:B------:R-:W-:Y:S02]  /*2940*/  SHF.R.U32.HI R8, RZ, 0xf, R8 ;  /* 0x0000000fff087819 */ /* 0x000fe40000011608 */
[----:B------:R-:W-:Y:S02]  /*2950*/  LOP3.LUT R16, R16, 0x64006400, RZ, 0xfc, !PT ;  /* 0x6400640010107812 */ /* 0x000fe400078efcff */
[----:B------:R-:W-:Y:S02]  /*2960*/  SHF.R.U32.HI R9, RZ, 0xf, R9 ;  /* 0x0000000fff097819 */ /* 0x000fe40000011609 */
[----:B------:R-:W-:Y:S01]  /*2970*/  SHF.R.U32.HI R5, RZ, 0xe, R5 ;  /* 0x0000000eff057819 */ /* 0x000fe20000011605 */
[----:B------:R-:W-:Y:S01]  /*2980*/  HADD2 R16, R16, -1028, -1028 ;  /* 0xe404e40410107430 */ /* 0x000fe20000000000 */
[----:B------:R-:W-:Y:S02]  /*2990*/  SHF.R.U32.HI R10, RZ, 0xf, R10 ;  /* 0x0000000fff0a7819 */ /* 0x000fe4000001160a */
[----:B------:R-:W-:Y:S01]  /*29a0*/  SHF.R.U32.HI R11, RZ, 0xf, R11 ;  /* 0x0000000fff0b7819 */ /* 0x000fe2000001160b */
[----:B------:R-:W-:Y:S01]  /*29b0*/  HFMA2 R25, R16, R17, R25 ;  /* 0x0000001110197231 */ /* 0x000fe20000000019 */
[----:B------:R-:W-:-:S02]  /*29c0*/  LOP3.LUT R16, R6, 0x70007, RZ, 0xc0, !PT ;  /* 0x0007000706107812 */ /* 0x000fc400078ec0ff */
[----:B------:R-:W-:Y:S02]  /*29d0*/  LOP3.LUT R10, R10, 0x10001, RZ, 0xc0, !PT ;  /* 0x000100010a0a7812 */ /* 0x000fe400078ec0ff */
[----:B------:R-:W-:Y:S02]  /*29e0*/  LOP3.LUT R16, R16, 0x64006400, RZ, 0xfc, !PT ;  /* 0x6400640010107812 */ /* 0x000fe400078efcff */
[----:B------:R-:W-:Y:S02]  /*29f0*/  ISETP.GE.AND P0, PT, R22, R23, PT ;  /* 0x000000171600720c */ /* 0x000fe40003f06270 */
[----:B------:R-:W-:Y:S01]  /*2a00*/  PRMT R28, R28, 0x5410, R0 ;  /* 0x000054101c1c7816 */ /* 0x000fe20000000000 */
[----:B------:R-:W-:-:S04]  /*2a10*/  HADD2 R16, R16, -1028, -1028 ;  /* 0xe404e40410107430 */ /* 0x000fc80000000000 */
[----:B------:R-:W-:Y:S01]  /*2a20*/  HFMA2 R32, R16, R17, R32 ;  /* 0x0000001110207231 */ /* 0x000fe20000000020 */
[----:B------:R-:W-:-:S04]  /*2a30*/  LOP3.LUT R16, R7, 0x70007, RZ, 0xc0, !PT ;  /* 0x0007000707107812 */ /* 0x000fc800078ec0ff */
[----:B------:R-:W-:-:S05]  /*2a40*/  LOP3.LUT R16, R16, 0x64006400, RZ, 0xfc, !PT ;  /* 0x6400640010107812 */ /* 0x000fca00078efcff */
[----:B------:R-:W-:-:S04]  /*2a50*/  HADD2 R16, R16, -1028, -1028 ;  /* 0xe404e40410107430 */ /* 0x000fc80000000000 */
[----:B------:R-:W-:Y:S01]  /*2a60*/  HFMA2 R35, R16, R17, R35 ;  /* 0x0000001110237231 */ /* 0x000fe20000000023 */
[----:B------:R-:W-:Y:S01]  /*2a70*/  LOP3.LUT R17, R4, 0x380038, RZ, 0xc0, !PT ;  /* 0x0038003804117812 */ /* 0x000fe200078ec0ff */
[----:B------:R-:W-:Y:S01]  /*2a80*/  HFMA2 R16, R27, R0.H1_H1, -132, -132 ;  /* 0xd820d8201b107431 */ /* 0x000fe20000060000 */
[----:B------:R-:W-:Y:S02]  /*2a90*/  LOP3.LUT R27, R7, 0x380038, RZ, 0xc0, !PT ;  /* 0x00380038071b7812 */ /* 0x000fe400078ec0ff */
[----:B------:R-:W-:Y:S01]  /*2aa0*/  LOP3.LUT R17, R17, 0x64006400, RZ, 0xfc, !PT ;  /* 0x6400640011117812 */ /* 0x000fe200078efcff */
[----:B------:R-:W-:Y:S01]  /*2ab0*/  HFMA2 R25, R16, R18, R25 ;  /* 0x0000001210197231 */ /* 0x000fe20000000019 */
[----:B------:R-:W-:-:S03]  /*2ac0*/  LOP3.LUT R27, R27, 0x64006400, RZ, 0xfc, !PT ;  /* 0x640064001b1b7812 */ /* 0x000fc600078efcff */
[-C--:B------:R-:W-:Y:S02]  /*2ad0*/  HFMA2 R17, R17, R0.reuse.H1_H1, -132, -132 ;  /* 0xd820d82011117431 */ /* 0x080fe40000060000 */
[----:B------:R-:W-:Y:S01]  /*2ae0*/  HFMA2 R16, R27, R0.H1_H1, -132, -132 ;  /* 0xd820d8201b107431 */ /* 0x000fe20000060000 */
[----:B------:R-:W-:Y:S01]  /*2af0*/  SHF.R.U32.HI R27, RZ, 0x6, R4 ;  /* 0x00000006ff1b7819 */ /* 0x000fe20000011604 */
[-C--:B------:R-:W-:Y:S01]  /*2b00*/  HFMA2 R33, R17, R18.reuse, R33 ;  /* 0x0000001211217231 */ /* 0x080fe20000000021 */
[----:B------:R-:W-:Y:S01]  /*2b10*/  LOP3.LUT R17, R6, 0x380038, RZ, 0xc0, !PT ;  /* 0x0038003806117812 */ /* 0x000fe200078ec0ff */
[----:B------:R-:W-:Y:S01]  /*2b20*/  HFMA2 R35, R16, R18, R35 ;  /* 0x0000001210237231 */ /* 0x000fe20000000023 */
[----:B------:R-:W-:Y:S02]  /*2b30*/  LOP3.LUT R16, R27, 0x70007, RZ, 0xc0, !PT ;  /* 0x000700071b107812 */ /* 0x000fe400078ec0ff */
[----:B------:R-:W-:Y:S02]  /*2b40*/  LOP3.LUT R17, R17, 0x64006400, RZ, 0xfc, !PT ;  /* 0x6400640011117812 */ /* 0x000fe400078efcff */
[----:B------:R-:W-:-:S02]  /*2b50*/  LOP3.LUT R16, R16, 0x64006400, RZ, 0xfc, !PT ;  /* 0x6400640010107812 */ /* 0x000fc400078efcff */
[----:B------:R-:W-:Y:S01]  /*2b60*/  SHF.R.U32.HI R4, RZ, 0xe, R4 ;  /* 0x0000000eff047819 */ /* 0x000fe20000011604 */
[----:B------:R-:W-:Y:S02]  /*2b70*/  HFMA2 R17, R17, R0.H1_H1, -132, -132 ;  /* 0xd820d82011117431 */ /* 0x000fe40000060000 */
[----:B------:R-:W-:Y:S02]  /*2b80*/  HADD2 R16, R16, -1028, -1028 ;  /* 0xe404e40410107430 */ /* 0x000fe40000000000 */
[----:B------:R-:W-:Y:S01]  /*2b90*/  HFMA2 R32, R17, R18, R32 ;  /* 0x0000001211207231 */ /* 0x000fe20000000020 */
[----:B------:R-:W-:Y:S01]  /*2ba0*/  LOP3.LUT R17, R8, 0x10001, RZ, 0xc0, !PT ;  /* 0x0001000108117812 */ /* 0x000fe200078ec0ff */
[----:B------:R-:W-:Y:S01]  /*2bb0*/  HFMA2 R33, R16, R19, R33 ;  /* 0x0000001310217231 */ /* 0x000fe20000000021 */
[----:B------:R-:W-:Y:S02]  /*2bc0*/  LOP3.LUT R16, R24, 0x70007, RZ, 0xc0, !PT ;  /* 0x0007000718107812 */ /* 0x000fe400078ec0ff */
[----:B------:R-:W-:-:S02]  /*2bd0*/  LOP3.LUT R4, R17, 0x20002, R4, 0xf8, !PT ;  /* 0x0002000211047812 */ /* 0x000fc400078ef804 */
[----:B------:R-:W-:Y:S02]  /*2be0*/  LOP3.LUT R16, R16, 0x64006400, RZ, 0xfc, !PT ;  /* 0x6400640010107812 */ /* 0x000fe400078efcff */
[----:B------:R-:W-:Y:S02]  /*2bf0*/  LOP3.LUT R8, R9, 0x10001, RZ, 0xc0, !PT ;  /* 0x0001000109087812 */ /* 0x000fe400078ec0ff */
[----:B------:R-:W-:Y:S01]  /*2c00*/  LOP3.LUT R9, R27, 0x380038, RZ, 0xc0, !PT ;  /* 0x003800381b097812 */ /* 0x000fe200078ec0ff */
[----:B------:R-:W-:Y:S01]  /*2c10*/  HADD2 R16, R16, -1028, -1028 ;  /* 0xe404e40410107430 */ /* 0x000fe20000000000 */
[----:B------:R-:W-:Y:S02]  /*2c20*/  LOP3.LUT R5, R8, 0x20002, R5, 0xf8, !PT ;  /* 0x0002000208057812 */ /* 0x000fe400078ef805 */
[----:B------:R-:W-:Y:S01]  /*2c30*/  LOP3.LUT R9, R9, 0x64006400, RZ, 0xfc, !PT ;  /* 0x6400640009097812 */ /* 0x000fe200078efcff */
[----:B------:R-:W-:Y:S01]  /*2c40*/  HFMA2 R25, R16, R19, R25 ;  /* 0x0000001310197231 */ /* 0x000fe20000000019 */
[----:B------:R-:W-:-:S02]  /*2c50*/  LOP3.LUT R16, R34, 0x70007, RZ, 0xc0, !PT ;  /* 0x0007000722107812 */ /* 0x000fc400078ec0ff */
[----:B------:R-:W-:Y:S01]  /*2c60*/  LOP3.LUT R27, R27, 0x1c001c0, RZ, 0xc0, !PT ;  /* 0x01c001c01b1b7812 */ /* 0x000fe200078ec0ff */
[----:B------:R-:W-:Y:S01]  /*2c70*/  HFMA2 R8, R9, R0.H1_H1, -132, -132 ;  /* 0xd820d82009087431 */ /* 0x000fe20000060000 */
[----:B------:R-:W-:Y:S02]  /*2c80*/  LOP3.LUT R16, R16, 0x64006400, RZ, 0xfc, !PT ;  /* 0x6400640010107812 */ /* 0x000fe400078efcff */
[C---:B------:R-:W-:Y:S02]  /*2c90*/  LOP3.LUT R9, R24.reuse, 0x380038, RZ, 0xc0, !PT ;  /* 0x0038003818097812 */ /* 0x040fe400078ec0ff */
[----:B------:R-:W-:Y:S01]  /*2ca0*/  LOP3.LUT R27, R27, 0x64006400, RZ, 0xfc, !PT ;  /* 0x640064001b1b7812 */ /* 0x000fe200078efcff */
[----:B------:R-:W-:Y:S01]  /*2cb0*/  HADD2 R16, R16, -1028, -1028 ;  /* 0xe404e40410107430 */ /* 0x000fe20000000000 */
[----:B------:R-:W-:Y:S02]  /*2cc0*/  LOP3.LUT R9, R9, 0x64006400, RZ, 0xfc, !PT ;  /* 0x6400640009097812 */ /* 0x000fe400078efcff */
[----:B------:R-:W-:Y:S01]  /*2cd0*/  LOP3.LUT R24, R24, 0x1c001c0, RZ, 0xc0, !PT ;  /* 0x01c001c018187812 */ /* 0x000fe200078ec0ff */
[----:B------:R-:W-:Y:S01]  /*2ce0*/  HFMA2 R32, R16, R19, R32 ;  /* 0x0000001310207231 */ /* 0x000fe20000000020 */
[----:B------:R-:W-:-:S04]  /*2cf0*/  LOP3.LUT R16, R26, 0x70007, RZ, 0xc0, !PT ;  /* 0x000700071a107812 */ /* 0x000fc800078ec0ff */
[----:B------:R-:W-:-:S05]  /*2d00*/  LOP3.LUT R16, R16, 0x64006400, RZ, 0xfc, !PT ;  /* 0x6400640010107812 */ /* 0x000fca00078efcff */
[----:B------:R-:W-:-:S04]  /*2d10*/  HADD2 R16, R16, -1028, -1028 ;  /* 0xe404e40410107430 */ /* 0x000fc80000000000 */
[----:B------:R-:W-:Y:S02]  /*2d20*/  HFMA2 R35, R16, R19, R35 ;  /* 0x0000001310237231 */ /* 0x000fe40000000023 */
[----:B------:R-:W0:Y:S02]  /*2d30*/  LDS.128 R16, [UR4+0x20] ;  /* 0x00002004ff107984 */ /* 0x000e240008000c00 */
[----:B0-----:R-:W-:Y:S02]  /*2d40*/  HFMA2 R33, R8, R16, R33 ;  /* 0x0000001008217231 */ /* 0x001fe40000000021 */
[----:B------:R-:W-:Y:S01]  /*2d50*/  HFMA2 R8, R9, R0.H1_H1, -132, -132 ;  /* 0xd820d82009087431 */ /* 0x000fe20000060000 */
[C---:B------:R-:W-:Y:S02]  /*2d60*/  LOP3.LUT R9, R34.reuse, 0x380038, RZ, 0xc0, !PT ;  /* 0x0038003822097812 */ /* 0x040fe400078ec0ff */
[----:B------:R-:W-:Y:S01]  /*2d70*/  LOP3.LUT R34, R34, 0x1c001c0, RZ, 0xc0, !PT ;  /* 0x01c001c022227812 */ /* 0x000fe200078ec0ff */
[----:B------:R-:W-:Y:S01]  /*2d80*/  HFMA2 R25, R8, R16, R25 ;  /* 0x0000001008197231 */ /* 0x000fe20000000019 */
[----:B------:R-:W-:-:S05]  /*2d90*/  LOP3.LUT R9, R9, 0x64006400, RZ, 0xfc, !PT ;  /* 0x6400640009097812 */ /* 0x000fca00078efcff */
[----:B------:R-:W-:Y:S01]  /*2da0*/  HFMA2 R8, R9, R0.H1_H1, -132, -132 ;  /* 0xd820d82009087431 */ /* 0x000fe20000060000 */
[C---:B------:R-:W-:Y:S02]  /*2db0*/  LOP3.LUT R9, R26.reuse, 0x380038, RZ, 0xc0, !PT ;  /* 0x003800381a097812 */ /* 0x040fe400078ec0ff */
[----:B------:R-:W-:Y:S01]  /*2dc0*/  LOP3.LUT R26, R26, 0x1c001c0, RZ, 0xc0, !PT ;  /* 0x01c001c01a1a7812 */ /* 0x000fe200078ec0ff */
[----:B------:R-:W-:Y:S01]  /*2dd0*/  HFMA2 R8, R8, R16, R32 ;  /* 0x0000001008087231 */ /* 0x000fe20000000020 */
[----:B------:R-:W-:-:S05]  /*2de0*/  LOP3.LUT R9, R9, 0x64006400, RZ, 0xfc, !PT ;  /* 0x6400640009097812 */ /* 0x000fca00078efcff */
[----:B------:R-:W-:-:S04]  /*2df0*/  HFMA2 R9, R9, R0.H1_H1, -132, -132 ;  /* 0xd820d82009097431 */ /* 0x000fc80000060000 */
[----:B------:R-:W-:Y:S02]  /*2e00*/  HFMA2 R9, R9, R16, R35 ;  /* 0x0000001009097231 */ /* 0x000fe40000000023 */
[-C--:B------:R-:W-:Y:S01]  /*2e10*/  HFMA2 R16, R27, R2.reuse.H1_H1, -20, -20 ;  /* 0xcd00cd001b107431 */ /* 0x080fe20000060002 */
[----:B------:R-:W-:Y:S02]  /*2e20*/  LOP3.LUT R27, R24, 0x64006400, RZ, 0xfc, !PT ;  /* 0x64006400181b7812 */ /* 0x000fe400078efcff */
[----:B------:R-:W-:Y:S01]  /*2e30*/  LOP3.LUT R35, R26, 0x64006400, RZ, 0xfc, !PT ;  /* 0x640064001a237812 */ /* 0x000fe200078efcff */
[----:B------:R-:W-:Y:S01]  /*2e40*/  HFMA2 R16, R16, R17, R33 ;  /* 0x0000001110107231 */ /* 0x000fe20000000021 */
[----:B------:R-:W-:Y:S01]  /*2e50*/  LOP3.LUT R33, R34, 0x64006400, RZ, 0xfc, !PT ;  /* 0x6400640022217812 */ /* 0x000fe200078efcff */
[-C--:B------:R-:W-:Y:S02]  /*2e60*/  HFMA2 R27, R27, R2.reuse.H1_H1, -20, -20 ;  /* 0xcd00cd001b1b7431 */ /* 0x080fe40000060002 */
[----:B------:R-:W-:-:S02]  /*2e70*/  HFMA2 R35, R35, R2.H1_H1, -20, -20 ;  /* 0xcd00cd0023237431 */ /* 0x000fc40000060002 */
[----:B------:R-:W-:Y:S02]  /*2e80*/  HFMA2 R33, R33, R2.H1_H1, -20, -20 ;  /* 0xcd00cd0021217431 */ /* 0x000fe40000060002 */
[-C--:B------:R-:W-:Y:S02]  /*2e90*/  HFMA2 R25, R27, R17.reuse, R25 ;  /* 0x000000111b197231 */ /* 0x080fe40000000019 */
[-C--:B------:R-:W-:Y:S02]  /*2ea0*/  HFMA2 R8, R33, R17.reuse, R8 ;  /* 0x0000001121087231 */ /* 0x080fe40000000008 */
[----:B------:R-:W-:Y:S01]  /*2eb0*/  HFMA2 R17, R35, R17, R9 ;  /* 0x0000001123117231 */ /* 0x000fe20000000009 */
[----:B--2---:R-:W-:Y:S02]  /*2ec0*/  LOP3.LUT R9, R12, 0x70007, RZ, 0xc0, !PT ;  /* 0x000700070c097812 */ /* 0x004fe400078ec0ff */
[----:B------:R-:W-:Y:S02]  /*2ed0*/  LOP3.LUT R24, R13, 0x70007, RZ, 0xc0, !PT ;  /* 0x000700070d187812 */ /* 0x000fe400078ec0ff */
[----:B------:R-:W-:-:S02]  /*2ee0*/  LOP3.LUT R9, R9, 0x64006400, RZ, 0xfc, !PT ;  /* 0x6400640009097812 */ /* 0x000fc400078efcff */
[----:B------:R-:W-:-:S03]  /*2ef0*/  LOP3.LUT R24, R24, 0x64006400, RZ, 0xfc, !PT ;  /* 0x6400640018187812 */ /* 0x000fc600078efcff */
[----:B------:R-:W-:-:S04]  /*2f00*/  HADD2 R9, R9, -1028, -1028 ;  /* 0xe404e40409097430 */ /* 0x000fc80000000000 */
[----:B------:R-:W-:Y:S02]  /*2f10*/  HFMA2 R16, R9, R18, R16 ;  /* 0x0000001209107231 */ /* 0x000fe40000000010 */
        /* <DEDUP_REMOVED lines=9> */
[----:B------:R-:W-:Y:S01]  /*2fb0*/  HFMA2 R24, R26, R18, R8 ;  /* 0x000000121a187231 */ /* 0x000fe20000000008 */
[----:B------:R-:W-:Y:S01]  /*2fc0*/  LOP3.LUT R26, R15, 0x380038, RZ, 0xc0, !PT ;  /* 0x003800380f1a7812 */ /* 0x000fe200078ec0ff */
[----:B------:R-:W-:-:S02]  /*2fd0*/  HFMA2 R8, R27, R0.H1_H1, -132, -132 ;  /* 0xd820d8201b087431 */ /* 0x000fc40000060000 */
[----:B------:R-:W-:Y:S01]  /*2fe0*/  HADD2 R25, R25, -1028, -1028 ;  /* 0xe404e40419197430 */ /* 0x000fe20000000000 */
[----:B------:R-:W-:Y:S01]  /*2ff0*/  LOP3.LUT R33, R26, 0x64006400, RZ, 0xfc, !PT ;  /* 0x640064001a217812 */ /* 0x000fe200078efcff */
[-C--:B------:R-:W-:Y:S01]  /*3000*/  HFMA2 R8, R8, R19.reuse, R16 ;  /* 0x0000001308087231 */ /* 0x080fe20000000010 */
[----:B------:R-:W-:Y:S01]  /*3010*/  LOP3.LUT R16, R13, 0x380038, RZ, 0xc0, !PT ;  /* 0x003800380d107812 */ /* 0x000fe200078ec0ff */
[----:B------:R-:W-:Y:S01]  /*3020*/  HFMA2 R17, R25, R18, R17 ;  /* 0x0000001219117231 */ /* 0x000fe20000000011 */
[----:B------:R-:W-:Y:S01]  /*3030*/  LOP3.LUT R18, R14, 0x380038, RZ, 0xc0, !PT ;  /* 0x003800380e127812 */ /* 0x000fe200078ec0ff */
[-C--:B------:R-:W-:Y:S01]  /*3040*/  HFMA2 R33, R33, R0.reuse.H1_H1, -132, -132 ;  /* 0xd820d82021217431 */ /* 0x080fe20000060000 */
[----:B------:R-:W-:Y:S02]  /*3050*/  LOP3.LUT R25, R16, 0x64006400, RZ, 0xfc, !PT ;  /* 0x6400640010197812 */ /* 0x000fe400078efcff */
[----:B------:R-:W-:Y:S02]  /*3060*/  LOP3.LUT R27, R18, 0x64006400, RZ, 0xfc, !PT ;  /* 0x64006400121b7812 */ /* 0x000fe400078efcff */
[--C-:B------:R-:W-:Y:S01]  /*3070*/  SHF.R.U32.HI R26, RZ, 0xd, R13.reuse ;  /* 0x0000000dff1a7819 */ /* 0x100fe2000001160d */
[-C--:B------:R-:W-:Y:S01]  /*3080*/  HFMA2 R25, R25, R0.reuse.H1_H1, -132, -132 ;  /* 0xd820d82019197431 */ /* 0x080fe20000060000 */
[----:B------:R-:W-:Y:S01]  /*3090*/  SHF.R.U32.HI R13, RZ, 0x6, R13 ;  /* 0x00000006ff0d7819 */ /* 0x000fe2000001160d */
[----:B------:R-:W-:Y:S01]  /*30a0*/  HFMA2 R27, R27, R0.H1_H1, -132, -132 ;  /* 0xd820d8201b1b7431 */ /* 0x000fe20000060000 */
[----:B------:R-:W-:Y:S01]  /*30b0*/  LOP3.LUT R5, R5, 0x40004, R26, 0xf8, !PT ;  /* 0x0004000405057812 */ /* 0x000fe200078ef81a */
[-C--:B------:R-:W-:Y:S01]  /*30c0*/  HFMA2 R9, R25, R19.reuse, R9 ;  /* 0x0000001319097231 */ /* 0x080fe20000000009 */
[----:B------:R-:W-:Y:S01]  /*30d0*/  LOP3.LUT R26, R13, 0x70007, RZ, 0xc0, !PT ;  /* 0x000700070d1a7812 */ /* 0x000fe200078ec0ff */
[----:B------:R-:W-:-:S02]  /*30e0*/  HFMA2 R24, R27, R19, R24 ;  /* 0x000000131b187231 */ /* 0x000fc40000000018 */
[----:B------:R-:W-:Y:S01]  /*30f0*/  HFMA2 R25, R33, R19, R17 ;  /* 0x0000001321197231 */ /* 0x000fe20000000011 */
[----:B------:R-:W-:Y:S01]  /*3100*/  SHF.R.U32.HI R27, RZ, 0xe, R6 ;  /* 0x0000000eff1b7819 */ /* 0x000fe20000011606 */
[----:B------:R-:W0:Y:S01]  /*3110*/  LDS.128 R16, [UR4+0x30] ;  /* 0x00003004ff107984 */ /* 0x000e220008000c00 */
[----:B------:R-:W-:Y:S01]  /*3120*/  LOP3.LUT R6, R11, 0x10001, RZ, 0xc0, !PT ;  /* 0x000100010b067812 */ /* 0x000fe200078ec0ff */
[----:B------:R-:W-:Y:S01]  /*3130*/  UIADD3 UR4, UPT, UPT, UR4, 0x40, URZ ;  /* 0x0000004004047890 */ /* 0x000fe2000fffe0ff */
[----:B------:R-:W-:Y:S02]  /*3140*/  LOP3.LUT R10, R10, 0x20002, R27, 0xf8, !PT ;  /* 0x000200020a0a7812 */ /* 0x000fe400078ef81b */
[----:B------:R-:W-:Y:S02]  /*3150*/  SHF.R.U32.HI R27, RZ, 0xe, R7 ;  /* 0x0000000eff1b7819 */ /* 0x000fe40000011607 */
[----:B------:R-:W-:Y:S02]  /*3160*/  SHF.R.U32.HI R7, RZ, 0xd, R12 ;  /* 0x0000000dff077819 */ /* 0x000fe4000001160c */
[----:B------:R-:W-:-:S02]  /*3170*/  LOP3.LUT R6, R6, 0x20002, R27, 0xf8, !PT ;  /* 0x0002000206067812 */ /* 0x000fc400078ef81b */
[----:B------:R-:W-:Y:S02]  /*3180*/  LOP3.LUT R4, R4, 0x40004, R7, 0xf8, !PT ;  /* 0x0004000404047812 */ /* 0x000fe400078ef807 */
[----:B------:R-:W-:Y:S02]  /*3190*/  SHF.R.U32.HI R7, RZ, 0xd, R14 ;  /* 0x0000000dff077819 */ /* 0x000fe4000001160e */
[--C-:B------:R-:W-:Y:S02]  /*31a0*/  SHF.R.U32.HI R11, RZ, 0xd, R15.reuse ;  /* 0x0000000dff0b7819 */ /* 0x100fe4000001160f */
[----:B------:R-:W-:Y:S02]  /*31b0*/  SHF.R.U32.HI R12, RZ, 0x6, R12 ;  /* 0x00000006ff0c7819 */ /* 0x000fe4000001160c */
[----:B------:R-:W-:Y:S02]  /*31c0*/  SHF.R.U32.HI R14, RZ, 0x6, R14 ;  /* 0x00000006ff0e7819 */ /* 0x000fe4000001160e */
[----:B------:R-:W-:-:S02]  /*31d0*/  SHF.R.U32.HI R15, RZ, 0x6, R15 ;  /* 0x00000006ff0f7819 */ /* 0x000fc4000001160f */
[----:B------:R-:W-:Y:S02]  /*31e0*/  LOP3.LUT R7, R10, 0x40004, R7, 0xf8, !PT ;  /* 0x000400040a077812 */ /* 0x000fe400078ef807 */
        /* <DEDUP_REMOVED lines=14> */
[----:B0-----:R-:W-:-:S02]  /*32d0*/  HFMA2 R9, R26, R16, R9 ;  /* 0x000000101a097231 */ /* 0x001fc40000000009 */
[-C--:B------:R-:W-:Y:S01]  /*32e0*/  HFMA2 R8, R27, R16.reuse, R8 ;  /* 0x000000101b087231 */ /* 0x080fe20000000008 */
[----:B------:R-:W-:Y:S01]  /*32f0*/  LOP3.LUT R26, R14, 0x1c001c0, RZ, 0xc0, !PT ;  /* 0x01c001c00e1a7812 */ /* 0x000fe200078ec0ff */
[-C--:B------:R-:W-:Y:S02]  /*3300*/  HFMA2 R24, R10, R16.reuse, R24 ;  /* 0x000000100a187231 */ /* 0x080fe40000000018 */
[----:B------:R-:W-:Y:S01]  /*3310*/  HFMA2 R25, R11, R16, R25 ;  /* 0x000000100b197231 */ /* 0x000fe20000000019 */
[----:B------:R-:W-:Y:S01]  /*3320*/  LOP3.LUT R10, R12, 0x380038, RZ, 0xc0, !PT ;  /* 0x003800380c0a7812 */ /* 0x000fe200078ec0ff */
[----:B------:R-:W-:Y:S01]  /*3330*/  HADD2 R4, R4, -1028, -1028 ;  /* 0xe404e40404047430 */ /* 0x000fe20000000000 */
[C---:B------:R-:W-:Y:S01]  /*3340*/  LOP3.LUT R11, R13.reuse, 0x380038, RZ, 0xc0, !PT ;  /* 0x003800380d0b7812 */ /* 0x040fe200078ec0ff */
        /* <DEDUP_REMOVED lines=24> */
[----:B------:R-:W-:-:S02]  /*34d0*/  HFMA2 R41, R41, R2.H1_H1, -20, -20 ;  /* 0xcd00cd0029297431 */ /* 0x000fc40000060002 */
[-C--:B------:R-:W-:Y:S02]  /*34e0*/  HFMA2 R12, R12, R17.reuse, R24 ;  /* 0x000000110c0c7231 */ /* 0x080fe40000000018 */
[----:B------:R-:W-:Y:S02]  /*34f0*/  HFMA2 R15, R15, R2.H1_H1, -20, -20 ;  /* 0xcd00cd000f0f7431 */ /* 0x000fe40000060002 */
[-C--:B------:R-:W-:Y:S02]  /*3500*/  HFMA2 R33, R33, R18.reuse, R8 ;  /* 0x0000001221217231 */ /* 0x080fe40000000008 */
[----:B------:R-:W-:Y:S02]  /*3510*/  HFMA2 R25, R43, R17, R25 ;  /* 0x000000112b197231 */ /* 0x000fe40000000019 */
[-C--:B------:R-:W-:Y:S02]  /*3520*/  HFMA2 R12, R41, R18.reuse, R12 ;  /* 0x00000012290c7231 */ /* 0x080fe4000000000c */
[----:B------:R-:W-:-:S02]  /*3530*/  HFMA2 R35, R35, R18, R9 ;  /* 0x0000001223237231 */ /* 0x000fc40000000009 */
[-C--:B------:R-:W-:Y:S02]  /*3540*/  HFMA2 R4, R4, R19.reuse, R33 ;  /* 0x0000001304047231 */ /* 0x080fe40000000021 */
[----:B------:R-:W-:Y:S01]  /*3550*/  HFMA2 R15, R15, R18, R25 ;  /* 0x000000120f0f7231 */ /* 0x000fe20000000019 */
[----:B------:R-:W-:Y:S01]  /*3560*/  PRMT R2, R2, 0x5410, R3 ;  /* 0x0000541002027816 */ /* 0x000fe20000000003 */
        /* <DEDUP_REMOVED lines=9> */
[----:B------:R-:W-:Y:S01]  /*3600*/  PRMT R4, R4, 0x5410, R5 ;  /* 0x0000541004047816 */ /* 0x000fe20000000005 */
[----:B------:R-:W-:-:S03]  /*3610*/  IMAD.MOV.U32 R5, RZ, RZ, R37 ;  /* 0x000000ffff057224 */ /* 0x000fc600078e0025 */
[----:B------:R-:W-:Y:S01]  /*3620*/  PRMT R7, R7, 0x5410, R6 ;  /* 0x0000541007077816 */ /* 0x000fe20000000006 */
[----:B------:R-:W-:Y:S02]  /*3630*/  HFMA2 R21, R4, R28, R21 ;  /* 0x0000001c04157231 */ /* 0x000fe40000000015 */
[----:B------:R-:W-:Y:S02]  /*3640*/  IMAD.MOV.U32 R4, RZ, RZ, R36 ;  /* 0x000000ffff047224 */ /* 0x000fe400078e0024 */
[----:B------:R-:W-:-:S04]  /*3650*/  IMAD.WIDE R36, R29, 0x4, R38 ;  /* 0x000000041d247825 */ /* 0x000fc800078e0226 */
[----:B------:R-:W-:Y:S01]  /*3660*/  HFMA2 R20, R7, R2, R20 ;  /* 0x0000000207147231 */ /* 0x000fe20000000014 */
[----:B------:R-:W-:Y:S06]  /*3670*/  @!P0 BRA `(.L_x_5258) ;  /* 0xffffffec00088947 */ /* 0x000fec000383ffff */
[----:B------:R-:W-:-:S07]  /*3680*/  IMAD.WIDE R36, R29, 0xc, R4 ;  /* 0x0000000c1d247825 */ /* 0x000fce00078e0204 */
.L_x_5257:
[----:B------:R-:W0:Y:S01]  /*3690*/  LDCU UR5, c[0x0][0x3dc] ;  /* 0x00007b80ff0577ac */ /* 0x000e220008000800 */
[----:B------:R-:W1:Y:S01]  /*36a0*/  LDC.64 R16, c[0x0][0x3a0] ;  /* 0x0000e800ff107b82 */ /* 0x000e620000000a00 */
[----:B------:R-:W-:Y:S01]  /*36b0*/  IMAD R5, R29, UR8, R30 ;  /* 0x000000081d057c24 */ /* 0x000fe2000f8e021e */
[----:B0-----:R-:W-:-:S04]  /*36c0*/  VIMNMX R31, PT, PT, R31, UR5, PT ;  /* 0x000000051f1f7c48 */ /* 0x001fc8000bfe0100 */
[----:B------:R-:W-:Y:S01]  /*36d0*/  ISETP.GT.AND P0, PT, R31, R22, PT ;  /* 0x000000161f00720c */ /* 0x000fe20003f04270 */
[----:B-1----:R-:W-:-:S12]  /*36e0*/  IMAD.WIDE R16, R5, 0x2, R16 ;  /* 0x0000000205107825 */ /* 0x002fd800078e0210 */
[----:B------:R-:W-:Y:S05]  /*36f0*/  @!P0 BRA `(.L_x_5259) ;  /* 0x0000000800708947 */ /* 0x000fea0003800000 */
.L_x_5260:
[----:B------:R0:W2:Y:S01]  /*3700*/  LDG.E.128.CONSTANT R4, desc[UR6][R36.64] ;  /* 0x0000000624047981 */ /* 0x0000a2000c1e9d00 */
[----:B------:R-:W-:Y:S02]  /*3710*/  IMAD.MOV.U32 R12, RZ, RZ, 0x3400 ;  /* 0x00003400ff0c7424 */ /* 0x000fe400078e00ff */
[----:B------:R-:W-:Y:S01]  /*3720*/  IMAD.MOV.U32 R13, RZ, RZ, 0x2c00 ;  /* 0x00002c00ff0d7424 */ /* 0x000fe200078e00ff */
[----:B------:R-:W1:Y:S01]  /*3730*/  LDS.128 R8, [UR4] ;  /* 0x00000004ff087984 */ /* 0x000e620008000c00 */
[----:B------:R-:W-:Y:S01]  /*3740*/  IMAD.MOV.U32 R14, RZ, RZ, 0x2400 ;  /* 0x00002400ff0e7424 */ /* 0x000fe200078e00ff */
[----:B------:R-:W-:Y:S01]  /*3750*/  PRMT R2, R2, 0x5410, R12 ;  /* 0x0000541002027816 */ /* 0x000fe2000000000c */
[----:B------:R-:W-:Y:S01]  /*3760*/  VIADD R22, R22, 0x10 ;  /* 0x0000001016167836 */ /* 0x000fe20000000000 */
[----:B------:R-:W-:Y:S02]  /*3770*/  PRMT R3, R3, 0x5410, R13 ;  /* 0x0000541003037816 */ /* 0x000fe4000000000d */
[----:B------:R-:W-:Y:S01]  /*3780*/  PRMT R0, R0, 0x5410, R14 ;  /* 0x0000541000007816 */ /* 0x000fe2000000000e */
[----:B0-----:R-:W-:Y:S01]  /*3790*/  IMAD.WIDE R36, R29, 0x4, R36 ;  /* 0x000000041d247825 */ /* 0x001fe200078e0224 */
[----:B------:R-:W-:-:S02]  /*37a0*/  ISETP.GE.AND P0, PT, R22, R31, PT ;  /* 0x0000001f1600720c */ /* 0x000fc40003f06270 */
        /* <DEDUP_REMOVED lines=18> */
[----:B-1----:R-:W-:Y:S01]  /*38d0*/  HFMA2 R19, R12, R8, RZ ;  /* 0x000000080c137231 */ /* 0x002fe200000000ff */
[----:B------:R-:W-:Y:S01]  /*38e0*/  LOP3.LUT R25, R25, 0x64006400, RZ, 0xfc, !PT ;  /* 0x6400640019197812 */ /* 0x000fe200078efcff */
[----:B------:R-:W-:-:S02]  /*38f0*/  HFMA2 R12, R13, R2.H1_H1, -258, -258 ;  /* 0xdc08dc080d0c7431 */ /* 0x000fc40000060002 */
[----:B------:R-:W-:Y:S02]  /*3900*/  HFMA2 R23, R23, R8, RZ ;  /* 0x0000000817177231 */ /* 0x000fe400000000ff */
[----:B------:R-:W-:Y:S01]  /*3910*/  HFMA2 R13, R15, R2.H1_H1, -258, -258 ;  /* 0xdc08dc080f0d7431 */ /* 0x000fe20000060002 */
[----:B------:R-:W-:Y:S01]  /*3920*/  LOP3.LUT R15, R7, 0xc000c, RZ, 0xc0, !PT ;  /* 0x000c000c070f7812 */ /* 0x000fe200078ec0ff */
[----:B------:R-:W-:Y:S02]  /*3930*/  HFMA2 R14, R14, R8, RZ.H0_H0 ;  /* 0x000000080e0e7231 */ /* 0x000fe400000400ff */
[-C--:B------:R-:W-:Y:S02]  /*3940*/  HFMA2 R18, R18, R9.reuse, R19 ;  /* 0x0000000912127231 */ /* 0x080fe40000000013 */
[----:B------:R-:W-:Y:S02]  /*3950*/  HADD2 R25, R25, -1026, -1026 ;  /* 0xe402e40219197430 */ /* 0x000fe40000000000 */
[----:B------:R-:W-:-:S02]  /*3960*/  HFMA2 R13, R13, R9, R23 ;  /* 0x000000090d0d7231 */ /* 0x000fc40000000017 */
[----:B------:R-:W-:Y:S01]  /*3970*/  HFMA2 R12, R12, R9, R14 ;  /* 0x000000090c0c7231 */ /* 0x000fe2000000000e */
[----:B------:R-:W-:Y:S01]  /*3980*/  LOP3.LUT R23, R15, 0x64006400, RZ, 0xfc, !PT ;  /* 0x640064000f177812 */ /* 0x000fe200078efcff */
[----:B------:R-:W-:Y:S01]  /*3990*/  HFMA2 R8, R25, R8, RZ.H0_H0 ;  /* 0x0000000819087231 */ /* 0x000fe200000400ff */
[----:B------:R-:W-:Y:S02]  /*39a0*/  LOP3.LUT R14, R4, 0x300030, RZ, 0xc0, !PT ;  /* 0x00300030040e7812 */ /* 0x000fe400078ec0ff */
[----:B------:R-:W-:Y:S01]  /*39b0*/  LOP3.LUT R15, R5, 0x300030, RZ, 0xc0, !PT ;  /* 0x00300030050f7812 */ /* 0x000fe200078ec0ff */
[----:B------:R-:W-:Y:S01]  /*39c0*/  HFMA2 R23, R23, R2.H1_H1, -258, -258 ;  /* 0xdc08dc0817177431 */ /* 0x000fe20000060002 */
[----:B------:R-:W-:Y:S02]  /*39d0*/  LOP3.LUT R19, R6, 0x300030, RZ, 0xc0, !PT ;  /* 0x0030003006137812 */ /* 0x000fe400078ec0ff */
[----:B------:R-:W-:Y:S02]  /*39e0*/  LOP3.LUT R25, R7, 0x300030, RZ, 0xc0, !PT ;  /* 0x0030003007197812 */ /* 0x000fe400078ec0ff */
[----:B------:R-:W-:-:S02]  /*39f0*/  LOP3.LUT R14, R14, 0x64006400, RZ, 0xfc, !PT ;  /* 0x640064000e0e7812 */ /* 0x000fc400078efcff */
[----:B------:R-:W-:Y:S01]  /*3a00*/  LOP3.LUT R24, R15, 0x64006400, RZ, 0xfc, !PT ;  /* 0x640064000f187812 */ /* 0x000fe200078efcff */
[----:B------:R-:W-:Y:S01]  /*3a10*/  HFMA2 R15, R23, R9, R8 ;  /* 0x00000009170f7231 */ /* 0x000fe20000000008 */
[----:B------:R-:W-:Y:S01]  /*3a20*/  LOP3.LUT R26, R19, 0x64006400, RZ, 0xfc, !PT ;  /* 0x64006400131a7812 */ /* 0x000fe200078efcff */
[-C--:B------:R-:W-:Y:S01]  /*3a30*/  HFMA2 R9, R14, R3.reuse.H1_H1, -66, -66 ;  /* 0xd420d4200e097431 */ /* 0x080fe20000060003 */
[----:B------:R-:W-:Y:S01]  /*3a40*/  LOP3.LUT R30, R25, 0x64006400, RZ, 0xfc, !PT ;  /* 0x64006400191e7812 */ /* 0x000fe200078efcff */
[-C--:B------:R-:W-:Y:S01]  /*3a50*/  HFMA2 R24, R24, R3.reuse.H1_H1, -66, -66 ;  /* 0xd420d42018187431 */ /* 0x080fe20000060003 */
[----:B------:R-:W-:Y:S01]  /*3a60*/  LOP3.LUT R39, R4, 0xc000c0, RZ, 0xc0, !PT ;  /* 0x00c000c004277812 */ /* 0x000fe200078ec0ff */
[-C--:B------:R-:W-:Y:S02]  /*3a70*/  HFMA2 R8, R26, R3.reuse.H1_H1, -66, -66 ;  /* 0xd420d4201a087431 */ /* 0x080fe40000060003 */
[-C--:B------:R-:W-:Y:S02]  /*3a80*/  HFMA2 R18, R9, R10.reuse, R18 ;  /* 0x0000000a09127231 */ /* 0x080fe40000000012 */
[----:B------:R-:W-:Y:S01]  /*3a90*/  HFMA2 R30, R30, R3.H1_H1, -66, -66 ;  /* 0xd420d4201e1e7431 */ /* 0x000fe20000060003 */
[----:B------:R-:W-:Y:S01]  /*3aa0*/  SHF.R.U32.HI R25, RZ, 0x8, R4 ;  /* 0x00000008ff197819 */ /* 0x000fe20000011604 */
[----:B------:R-:W-:-:S02]  /*3ab0*/  HFMA2 R9, R24, R10, R12 ;  /* 0x0000000a18097231 */ /* 0x000fc4000000000c */
[-C--:B------:R-:W-:Y:S02]  /*3ac0*/  HFMA2 R8, R8, R10.reuse, R13 ;  /* 0x0000000a08087231 */ /* 0x080fe4000000000d */
[----:B------:R-:W-:Y:S01]  /*3ad0*/  HFMA2 R10, R30, R10, R15 ;  /* 0x0000000a1e0a7231 */ /* 0x000fe2000000000f */
[----:B------:R-:W-:Y:S01]  /*3ae0*/  SHF.R.U32.HI R4, RZ, 0x8, R7 ;  /* 0x00000008ff047819 */ /* 0x000fe20000011607 */
[----:B------:R-:W0:Y:S01]  /*3af0*/  LDS.128 R12, [UR4+0x10] ;  /* 0x00001004ff0c7984 */ /* 0x000e220008000c00 */
[----:B------:R-:W-:Y:S01]  /*3b00*/  LOP3.LUT R39, R39, 0x64006400, RZ, 0xfc, !PT ;  /* 0x6400640027277812 */ /* 0x000fe200078efcff */
[----:B------:R-:W-:Y:S01]  /*3b10*/  UIADD3 UR4, UPT, UPT, UR4, 0x20, URZ ;  /* 0x0000002004047890 */ /* 0x000fe2000fffe0ff */
[----:B------:R-:W-:Y:S02]  /*3b20*/  LOP3.LUT R33, R4, 0xc000c, RZ, 0xc0, !PT ;  /* 0x000c000c04217812 */ /* 0x000fe400078ec0ff */
[----:B------:R-:W-:Y:S01]  /*3b30*/  SHF.R.U32.HI R24, RZ, 0x8, R5 ;  /* 0x00000008ff187819 */ /* 0x000fe20000011605 */
[----:B------:R-:W-:Y:S01]  /*3b40*/  HFMA2 R32, R39, R0.H1_H1, -18, -18 ;  /* 0xcc80cc8027207431 */ /* 0x000fe20000060000 */
[----:B------:R-:W-:-:S02]  /*3b50*/  SHF.R.U32.HI R19, RZ, 0x8, R6 ;  /* 0x00000008ff137819 */ /* 0x000fc40000011606 */
[----:B------:R-:W-:Y:S01]  /*3b60*/  LOP3.LUT R5, R5, 0xc000c0, RZ, 0xc0, !PT ;  /* 0x00c000c005057812 */ /* 0x000fe200078ec0ff */
[----:B------:R-:W-:Y:S01]  /*3b70*/  HFMA2 R18, R32, R11, R18 ;  /* 0x0000000b20127231 */ /* 0x000fe20000000012 */
        /* <DEDUP_REMOVED lines=8> */
[C---:B------:R-:W-:Y:S01]  /*3c00*/  LOP3.LUT R23, R25.reuse, 0xc000c, RZ, 0xc0, !PT ;  /* 0x000c000c19177812 */ /* 0x040fe200078ec0ff */
[-C--:B------:R-:W-:Y:S01]  /*3c10*/  HFMA2 R5, R7, R0.reuse.H1_H1, -18, -18 ;  /* 0xcc80cc8007057431 */ /* 0x080fe20000060000 */
[----:B------:R-:W-:Y:S01]  /*3c20*/  LOP3.LUT R7, R25, 0x30003, RZ, 0xc0, !PT ;  /* 0x0003000319077812 */ /* 0x000fe200078ec0ff */
[----:B------:R-:W-:Y:S02]  /*3c30*/  HFMA2 R33, R33, R0.H1_H1, -18, -18 ;  /* 0xcc80cc8021217431 */ /* 0x000fe40000060000 */
        /* <DEDUP_REMOVED lines=17> */
[----:B0-----:R-:W-:-:S02]  /*3d50*/  HFMA2 R6, R8, R12, R6 ;  /* 0x0000000c08067231 */ /* 0x001fc40000000006 */
[-C--:B------:R-:W-:Y:S01]  /*3d60*/  HFMA2 R5, R9, R12.reuse, R5 ;  /* 0x0000000c09057231 */ /* 0x080fe20000000005 */
[----:B------:R-:W-:Y:S01]  /*3d70*/  LOP3.LUT R27, R27, 0x64006400, RZ, 0xfc, !PT ;  /* 0x640064001b1b7812 */ /* 0x000fe200078efcff */
[-C--:B------:R-:W-:Y:S01]  /*3d80*/  HFMA2 R7, R7, R12.reuse, R18 ;  /* 0x0000000c07077231 */ /* 0x080fe20000000012 */
[----:B------:R-:W-:Y:S01]  /*3d90*/  LOP3.LUT R8, R25, 0x300030, RZ, 0xc0, !PT ;  /* 0x0030003019087812 */ /* 0x000fe200078ec0ff */
[----:B------:R-:W-:Y:S01]  /*3da0*/  HFMA2 R12, R11, R12, R10 ;  /* 0x0000000c0b0c7231 */ /* 0x000fe2000000000a */
[C---:B------:R-:W-:Y:S01]  /*3db0*/  LOP3.LUT R9, R24.reuse, 0x300030, RZ, 0xc0, !PT ;  /* 0x0030003018097812 */ /* 0x040fe200078ec0ff */
[-C--:B------:R-:W-:Y:S01]  /*3dc0*/  HFMA2 R23, R23, R2.reuse.H1_H1, -258, -258 ;  /* 0xdc08dc0817177431 */ /* 0x080fe20000060002 */
[----:B------:R-:W-:Y:S01]  /*3dd0*/  LOP3.LUT R24, R24, 0xc000c0, RZ, 0xc0, !PT ;  /* 0x00c000c018187812 */ /* 0x000fe200078ec0ff */
[----:B------:R-:W-:Y:S01]  /*3de0*/  HFMA2 R27, R27, R2.H1_H1, -258, -258 ;  /* 0xdc08dc081b1b7431 */ /* 0x000fe20000060002 */
[----:B------:R-:W-:Y:S01]  /*3df0*/  LOP3.LUT R35, R35, 0x64006400, RZ, 0xfc, !PT ;  /* 0x6400640023237812 */ /* 0x000fe200078efcff */
[----:B------:R-:W-:Y:S01]  /*3e00*/  HFMA2 R12, R30, R13, R12 ;  /* 0x0000000d1e0c7231 */ /* 0x000fe2000000000c */
[----:B------:R-:W-:-:S02]  /*3e10*/  LOP3.LUT R10, R19, 0x300030, RZ, 0xc0, !PT ;  /* 0x00300030130a7812 */ /* 0x000fc400078ec0ff */
[C---:B------:R-:W-:Y:S01]  /*3e20*/  LOP3.LUT R11, R4.reuse, 0x300030, RZ, 0xc0, !PT ;  /* 0x00300030040b7812 */ /* 0x040fe200078ec0ff */
[----:B------:R-:W-:Y:S01]  /*3e30*/  HFMA2 R26, R35, R2.H1_H1, -258, -258 ;  /* 0xdc08dc08231a7431 */ /* 0x000fe20000060002 */
[----:B------:R-:W-:Y:S02]  /*3e40*/  LOP3.LUT R4, R4, 0xc000c0, RZ, 0xc0, !PT ;  /* 0x00c000c004047812 */ /* 0x000fe400078ec0ff */
[----:B------:R-:W-:Y:S01]  /*3e50*/  LOP3.LUT R25, R25, 0xc000c0, RZ, 0xc0, !PT ;  /* 0x00c000c019197812 */ /* 0x000fe200078ec0ff */
[----:B------:R-:W-:Y:S01]  /*3e60*/  HFMA2 R5, R26, R13, R5 ;  /* 0x0000000d1a057231 */ /* 0x000fe20000000005 */
[----:B------:R-:W-:Y:S02]  /*3e70*/  LOP3.LUT R8, R8, 0x64006400, RZ, 0xfc, !PT ;  /* 0x6400640008087812 */ /* 0x000fe400078efcff */
[----:B------:R-:W-:Y:S02]  /*3e80*/  LOP3.LUT R18, R9, 0x64006400, RZ, 0xfc, !PT ;  /* 0x6400640009127812 */ /* 0x000fe400078efcff */
[----:B------:R-:W-:Y:S01]  /*3e90*/  LOP3.LUT R9, R24, 0x64006400, RZ, 0xfc, !PT ;  /* 0x6400640018097812 */ /* 0x000fe200078efcff */
[-C--:B------:R-:W-:Y:S01]  /*3ea0*/  HFMA2 R8, R8, R3.reuse.H1_H1, -66, -66 ;  /* 0xd420d42008087431 */ /* 0x080fe20000060003 */
[----:B------:R-:W-:Y:S01]  /*3eb0*/  LOP3.LUT R19, R19, 0xc000c0, RZ, 0xc0, !PT ;  /* 0x00c000c013137812 */ /* 0x000fe200078ec0ff */
[----:B------:R-:W-:Y:S01]  /*3ec0*/  HFMA2 R18, R18, R3.H1_H1, -66, -66 ;  /* 0xd420d42012127431 */ /* 0x000fe20000060003 */
[----:B------:R-:W-:Y:S01]  /*3ed0*/  LOP3.LUT R10, R10, 0x64006400, RZ, 0xfc, !PT ;  /* 0x640064000a0a7812 */ /* 0x000fe200078efcff */
[----:B------:R-:W-:Y:S01]  /*3ee0*/  HFMA2 R9, R9, R0.H1_H1, -18, -18 ;  /* 0xcc80cc8009097431 */ /* 0x000fe20000060000 */
[----:B------:R-:W-:-:S02]  /*3ef0*/  LOP3.LUT R24, R11, 0x64006400, RZ, 0xfc, !PT ;  /* 0x640064000b187812 */ /* 0x000fc400078efcff */
[----:B------:R-:W-:Y:S01]  /*3f00*/  LOP3.LUT R11, R4, 0x64006400, RZ, 0xfc, !PT ;  /* 0x64006400040b7812 */ /* 0x000fe200078efcff */
[-C--:B------:R-:W-:Y:S01]  /*3f10*/  HFMA2 R4, R23, R13.reuse, R7 ;  /* 0x0000000d17047231 */ /* 0x080fe20000000007 */
[----:B------:R-:W-:Y:S01]  /*3f20*/  LOP3.LUT R25, R25, 0x64006400, RZ, 0xfc, !PT ;  /* 0x6400640019197812 */ /* 0x000fe200078efcff */
[----:B------:R-:W-:Y:S01]  /*3f30*/  HFMA2 R7, R27, R13, R6 ;  /* 0x0000000d1b077231 */ /* 0x000fe20000000006 */
[----:B------:R-:W-:Y:S01]  /*3f40*/  LOP3.LUT R19, R19, 0x64006400, RZ, 0xfc, !PT ;  /* 0x6400640013137812 */ /* 0x000fe200078efcff */
[-C--:B------:R-:W-:Y:S02]  /*3f50*/  HFMA2 R10, R10, R3.reuse.H1_H1, -66, -66 ;  /* 0xd420d4200a0a7431 */ /* 0x080fe40000060003 */
[----:B------:R-:W-:Y:S02]  /*3f60*/  HFMA2 R4, R8, R14, R4 ;  /* 0x0000000e08047231 */ /* 0x000fe40000000004 */
[----:B------:R-:W-:Y:S01]  /*3f70*/  HFMA2 R24, R24, R3.H1_H1, -66, -66 ;  /* 0xd420d42018187431 */ /* 0x000fe20000060003 */
[----:B------:R-:W-:Y:S01]  /*3f80*/  PRMT R2, R2, 0x5410, R3 ;  /* 0x0000541002027816 */ /* 0x000fe20000000003 */
[----:B------:R-:W-:-:S02]  /*3f90*/  HFMA2 R25, R25, R0.H1_H1, -18, -18 ;  /* 0xcc80cc8019197431 */ /* 0x000fc40000060000 */
[-C--:B------:R-:W-:Y:S02]  /*3fa0*/  HFMA2 R5, R10, R14.reuse, R5 ;  /* 0x0000000e0a057231 */ /* 0x080fe40000000005 */
[----:B------:R-:W-:Y:S02]  /*3fb0*/  HFMA2 R7, R18, R14, R7 ;  /* 0x0000000e12077231 */ /* 0x000fe40000000007 */
[-C--:B------:R-:W-:Y:S02]  /*3fc0*/  HFMA2 R19, R19, R0.reuse.H1_H1, -18, -18 ;  /* 0xcc80cc8013137431 */ /* 0x080fe40000060000 */
[----:B------:R-:W-:Y:S02]  /*3fd0*/  HFMA2 R4, R25, R15, R4 ;  /* 0x0000000f19047231 */ /* 0x000fe40000000004 */
[----:B------:R-:W-:Y:S02]  /*3fe0*/  HFMA2 R11, R11, R0.H1_H1, -18, -18 ;  /* 0xcc80cc800b0b7431 */ /* 0x000fe40000060000 */
        /* <DEDUP_REMOVED lines=13> */
.L_x_5259:
[----:B------:R0:W-:Y:S01]  /*40c0*/  ATOM.E.ADD.F16x2.RN.STRONG.GPU P0, RZ, desc[UR6][R16.64], R21 ;  /* 0x8000001510ff79a2 */ /* 0x0001e2000c10e106 */
[----:B------:R-:W-:Y:S04]  /*40d0*/  BSSY.RECONVERGENT B0, `(.L_x_5261) ;  /* 0x000000e000007945 */ /* 0x000fe80003800200 */
[----:B0-----:R-:W-:Y:S05]  /*40e0*/  @P0 BRA `(.L_x_5262) ;  /* 0x0000000000300947 */ /* 0x001fea0003800000 */
[----:B------:R-:W0:Y:S02]  /*40f0*/  QSPC.E.S P0, RZ, [R16] ;  /* 0x0000000010ff73aa */ /* 0x000e240000000500 */
[----:B0-----:R-:W-:Y:S05]  /*4100*/  @!P0 BRA `(.L_x_5263) ;  /* 0x00000000001c8947 */ /* 0x001fea0003800000 */
[----:B------:R-:W-:-:S05]  /*4110*/  IMAD.MOV.U32 R2, RZ, RZ, R16 ;  /* 0x000000ffff027224 */ /* 0x000fca00078e0010 */
[----:B------:R-:W-:-:S07]  /*4120*/  MOV R2, R2 ;  /* 0x0000000200027202 */ /* 0x000fce0000000f00 */
.L_x_5264:
[----:B------:R-:W0:Y:S02]  /*4130*/  LDS R4, [R2] ;  /* 0x0000000002047984 */ /* 0x000e240000000800 */
[----:B0-----:R-:W-:-:S05]  /*4140*/  HADD2 R5, R4, R21 ;  /* 0x0000001504057230 */ /* 0x001fca0000000000 */
[----:B------:R-:W0:Y:S02]  /*4150*/  ATOMS.CAST.SPIN P0, [R2], R4, R5 ;  /* 0x000000040200758d */ /* 0x000e240001800005 */
[----:B0-----:R-:W-:Y:S05]  /*4160*/  @!P0 BRA `(.L_x_5264) ;  /* 0xfffffffc00f08947 */ /* 0x001fea000383ffff */
[----:B------:R-:W-:Y:S05]  /*4170*/  BRA `(.L_x_5262) ;  /* 0x00000000000c7947 */ /* 0x000fea0003800000 */
.L_x_5263:
[----:B------:R-:W2:Y:S02]  /*4180*/  LD.E R0, desc[UR6][R16.64] ;  /* 0x0000000610007980 */ /* 0x000ea4000c101900 */
[----:B--2---:R-:W-:-:S05]  /*4190*/  IMAD.IADD R3, R21, 0x1, R0 ;  /* 0x0000000115037824 */ /* 0x004fca00078e0200 */
[----:B------:R0:W-:Y:S02]  /*41a0*/  ST.E desc[UR6][R16.64], R3 ;  /* 0x0000000310007985 */ /* 0x0001e4000c101906 */
.L_x_5262:
[----:B------:R-:W-:Y:S05]  /*41b0*/  BSYNC.RECONVERGENT B0 ;  /* 0x0000000000007941 */ /* 0x000fea0003800200 */
.L_x_5261:
[----:B------:R1:W-:Y:S02]  /*41c0*/  ATOM.E.ADD.F16x2.RN.STRONG.GPU P0, RZ, desc[UR6][R16.64+0x4], R20 ;  /* 0x8000041410ff79a2 */ /* 0x0003e4000c10e106 */
[----:B-1----:R-:W-:Y:S05]  /*41d0*/  @P0 EXIT ;  /* 0x000000000000094d */ /* 0x002fea0003800000 */
[----:B------:R-:W1:Y:S02]  /*41e0*/  QSPC.E.S P0, RZ, [R16+0x4] ;  /* 0x0000040010ff73aa */ /* 0x000e640000000500 */
[----:B-1----:R-:W-:Y:S05]  /*41f0*/  @!P0 BRA `(.L_x_5265) ;  /* 0x0000000000188947 */ /* 0x002fea0003800000 */
[----:B0-----:R-:W-:-:S07]  /*4200*/  MOV R16, R16 ;  /* 0x0000001000107202 */ /* 0x001fce0000000f00 */
.L_x_5266:
[----:B------:R-:W0:Y:S02]  /*4210*/  LDS R2, [R16+0x4] ;  /* 0x0000040010027984 */ /* 0x000e240000000800 */
[----:B0-----:R-:W-:-:S05]  /*4220*/  HFMA2 R3, R2, 1, 1, R20 ;  /* 0x3c003c0002037831 */ /* 0x001fca0000000014 */
[----:B------:R-:W0:Y:S02]  /*4230*/  ATOMS.CAST.SPIN P0, [R16+0x4], R2, R3 ;  /* 0x000004021000758d */ /* 0x000e240001800003 */
[----:B0-----:R-:W-:Y:S05]  /*4240*/  @!P0 BRA `(.L_x_5266) ;  /* 0xfffffffc00f08947 */ /* 0x001fea000383ffff */
[----:B------:R-:W-:Y:S05]  /*4250*/  EXIT ;  /* 0x000000000000794d */ /* 0x000fea0003800000 */
.L_x_5265:
[----:B------:R-:W0:Y:S02]  /*4260*/  LD.E R0, desc[UR6][R16.64+0x4] ;  /* 0x0000040610007980 */ /* 0x000e24000c101900 */
[----:B0-----:R-:W-:-:S05]  /*4270*/  IMAD.IADD R3, R20, 0x1, R0 ;  /* 0x0000000114037824 */ /* 0x001fca00078e0200 */
[----:B------:R-:W-:Y:S01]  /*4280*/  ST.E desc[UR6][R16.64+0x4], R3 ;  /* 0x0000040310007985 */ /* 0x000fe2000c101906 */
[----:B------:R-:W-:Y:S05]  /*4290*/  EXIT ;  /* 0x000000000000794d */ /* 0x000fea0003800000 */
.L_x_5267:
        /* <DEDUP_REMOVED lines=14> */
.L_x_5371:


//--------------------- .text._Z23gemm_half_q_half_kernelILi1ELi128ELb1ELb0ELi32EEvPK6__halfPKjS4_S2_PS0_iiiiPKtS7_iiiiiibS2_i --------------------------
	.section	.text._Z23gemm_half_q_half_kernelILi1ELi128ELb1ELb0ELi32EEvPK6__halfPKjS4_S2_PS0_iiiiPKtS7_iiiiiibS2_i,"ax",@progbits
	.align	128
        .global         _Z23gemm_half_q_half_kernelILi1ELi128ELb1ELb0ELi32EEvPK6__halfPKjS4_S2_PS0_iiiiPKtS7_iiiiiibS2_i
        .type           _Z23gemm_half_q_half_kernelILi1ELi128ELb1ELb0ELi32EEvPK6__halfPKjS4_S2_PS0_iiiiPKtS7_iiiiiibS2_i,@function
        .size           _Z23gemm_half_q_half_kernelILi1ELi128ELb1ELb0ELi32EEvPK6__halfPKjS4_S2_PS0_iiiiPKtS7_iiiiiibS2_i,(.L_x_5372 - _Z23gemm_half_q_half_kernelILi1ELi128ELb1ELb0ELi32EEvPK6__halfPKjS4_S2_PS0_iiiiPKtS7_iiiiiibS2_i)
        .other          _Z23gemm_half_q_half_kernelILi1ELi128ELb1ELb0ELi32EEvPK6__halfPKjS4_S2_PS0_iiiiPKtS7_iiiiiibS2_i,@"STO_CUDA_ENTRY STV_DEFAULT"
_Z23gemm_half_q_half_kernelILi1ELi128ELb1ELb0ELi32EEvPK6__halfPKjS4_S2_PS0_iiiiPKtS7_iiiiiibS2_i:
.text._Z23gemm_half_q_half_kernelILi1ELi128ELb1ELb0ELi32EEvPK6__halfPKjS4_S2_PS0_iiiiPKtS7_iiiiiibS2_i:
        /* <DEDUP_REMOVED lines=17> */
[CC--:B--2---:R-:W-:Y:S02]  /*0110*/  IADD3 R15, PT, PT, R8.reuse, R13.reuse, RZ ;  /* 0x0000000d080f7210 */ /* 0x0c4fe40007ffe0ff */
[----:B-1----:R-:W-:Y:S02]  /*0120*/  VIADDMNMX R10, R8, 0x20, R11, PT ;  /* 0x00000020080a7846 */ /* 0x002fe4000380010b */
[----:B------:R-:W-:Y:S02]  /*0130*/  LEA R4, R4, R13, 0x5 ;  /* 0x0000000d04047211 */ /* 0x000fe400078e28ff */
[----:B------:R-:W-:-:S03]  /*0140*/  ISETP.GE.AND P0, PT, R15, R10, PT ;  /* 0x0000000a0f00720c */ /* 0x000fc60003f06270 */
[----:B------:R-:W-:-:S05]  /*0150*/  IMAD.SHL.U32 R9, R4, 0x4, RZ ;  /* 0x0000000404097824 */ /* 0x000fca00078e00ff */
[----:B---3--:R-:W-:-:S05]  /*0160*/  ISETP.GE.AND P1, PT, R9, R16, PT ;  /* 0x000000100900720c */ /* 0x008fca0003f26270 */
[----:B------:R-:W-:Y:S08]  /*0170*/  @P0 BRA `(.L_x_5269) ;  /* 0x0000000000480947 */ /* 0x000ff00003800000 */
        /* <DEDUP_REMOVED lines=18> */
.L_x_5269:
[----:B------:R-:W-:Y:S05]  /*02a0*/  BSYNC.RECONVERGENT B0 ;  /* 0x0000000000007941 */ /* 0x000fea0003800200 */
.L_x_5268:
        /* <DEDUP_REMOVED lines=13> */
[----:B------:R-:W-:-:S07]  /*0380*/  SHF.L.U32 R19, R0, 0x6, RZ ;  /* 0x0000000600137819 */ /* 0x000fce00000006ff */
[----:B------:R-:W1:Y:S08]  /*0390*/  LDC.64 R6, c[0x0][0x390] ;  /* 0x0000e400ff067b82 */ /* 0x000e700000000a00 */
[----:B------:R-:W2:Y:S01]  /*03a0*/  LDC.64 R4, c[0x0][0x398] ;  /* 0x0000e600ff047b82 */ /* 0x000ea20000000a00 */
[----:B0-----:R-:W-:-:S05]  /*03b0*/  IMAD.WIDE.U32 R18, R19, 0x2, R2 ;  /* 0x0000000213127825 */ /* 0x001fca00078e0002 */
[----:B------:R0:W5:Y:S01]  /*03c0*/  LDG.E.U16.CONSTANT R12, desc[UR6][R18.64] ;  /* 0x00000006120c7981 */ /* 0x000162000c1e9500 */
[----:B------:R-:W-:Y:S01]  /*03d0*/  SHF.R.S32.HI R0, RZ, 0x1f, R9 ;  /* 0x0000001fff007819 */ /* 0x000fe20000011409 */
[----:B------:R-:W-:Y:S01]  /*03e0*/  UMOV UR4, URZ ;  /* 0x000000ff00047c82 */ /* 0x000fe20008000000 */
[----:B------:R-:W-:Y:S01]  /*03f0*/  SHF.L.U32 R14, R13, 0x4, RZ ;  /* 0x000000040d0e7819 */ /* 0x000fe200000006ff */
[----:B------:R-:W-:Y:S01]  /*0400*/  IMAD.MOV.U32 R13, RZ, RZ, R8 ;  /* 0x000000ffff0d7224 */ /* 0x000fe200078e0008 */
[----:B------:R-:W-:Y:S02]  /*0410*/  LEA.HI R0, R0, R9, RZ, 0x3 ;  /* 0x0000000900007211 */ /* 0x000fe400078f18ff */
[----:B------:R-:W-:Y:S02]  /*0420*/  LOP3.LUT R14, R14, 0x10, RZ, 0xc0, !PT ;  /* 0x000000100e0e7812 */ /* 0x000fe400078ec0ff */
[----:B-1----:R-:W-:-:S07]  /*0430*/  SHF.R.S32.HI R15, RZ, 0x3, R0 ;  /* 0x00000003ff0f7819 */ /* 0x002fce0000011400 */
.L_x_5271:
[----:B-----5:R-:W-:-:S05]  /*0440*/  IADD3 R21, PT, PT, R12, UR4, RZ ;  /* 0x000000040c157c10 */ /* 0x020fca000fffe0ff */
[----:B------:R-:W-:-:S05]  /*0450*/  IMAD R0, R21, R16, RZ ;  /* 0x0000001015007224 */ /* 0x000fca00078e02ff */
[----:B------:R-:W-:-:S04]  /*0460*/  SHF.R.S32.HI R17, RZ, 0x1f, R0 ;  /* 0x0000001fff117819 */ /* 0x000fc80000011400 */
[----:B------:R-:W-:-:S04]  /*0470*/  LEA.HI R0, R17, R0, RZ, 0x3 ;  /* 0x0000000011007211 */ /* 0x000fc800078f18ff */
[----:B------:R-:W-:-:S05]  /*0480*/  LEA.HI.SX32 R23, R0, R15, 0x1d ;  /* 0x0000000f00177211 */ /* 0x000fca00078feaff */
[----:B------:R-:W-:-:S06]  /*0490*/  IMAD.WIDE R22, R23, 0x4, R6 ;  /* 0x0000000417167825 */ /* 0x000fcc00078e0206 */
[----:B------:R-:W3:Y:S01]  /*04a0*/  LDG.E.CONSTANT R23, desc[UR6][R22.64] ;  /* 0x0000000616177981 */ /* 0x000ee2000c1e9900 */
[----:B0-----:R-:W-:-:S05]  /*04b0*/  SHF.L.U32 R19, R13, 0x1, RZ ;  /* 0x000000010d137819 */ /* 0x001fca00000006ff */
[----:B------:R-:W-:-:S06]  /*04c0*/  IMAD.WIDE.U32 R18, R19, 0x2, R2 ;  /* 0x0000000213127825 */ /* 0x000fcc00078e0002 */
[----:B------:R0:W4:Y:S01]  /*04d0*/  LDG.E.U16.CONSTANT R18, desc[UR6][R18.64+0x2] ;  /* 0x0000020612127981 */ /* 0x000122000c1e9500 */
[----:B--2---:R-:W-:-:S05]  /*04e0*/  IMAD.WIDE.U32 R20, R21, 0x2, R4 ;  /* 0x0000000215147825 */ /* 0x004fca00078e0004 */
[----:B------:R-:W2:Y:S01]  /*04f0*/  LDG.E.U16.CONSTANT R17, desc[UR6][R20.64] ;  /* 0x0000000614117981 */ /* 0x000ea2000c1e9500 */
        /* <DEDUP_REMOVED lines=8> */
[----:B0-----:R-:W-:Y:S01]  /*0580*/  IMAD R19, R22, R22, R22 ;  /* 0x0000001616137224 */ /* 0x001fe200078e0216 */
[----:B------:R-:W-:-:S02]  /*0590*/  LOP3.LUT R25, R25, 0xf, RZ, 0xc0, !PT ;  /* 0x0000000f19197812 */ /* 0x000fc400078ec0ff */
[----:B------:R-:W-:Y:S02]  /*05a0*/  LOP3.LUT R24, R24, 0xf, RZ, 0xc0, !PT ;  /* 0x0000000f18187812 */ /* 0x000fe400078ec0ff */
[----:B------:R-:W-:Y:S01]  /*05b0*/  IADD3 R22, PT, PT, R22, 0x1, R19 ;  /* 0x0000000116167810 */ /* 0x000fe20007ffe013 */
[C---:B------:R-:W-:Y:S01]  /*05c0*/  IMAD R26, R25.reuse, R25, R25 ;  /* 0x00000019191a7224 */ /* 0x040fe200078e0219 */
[----:B------:R-:W-:Y:S01]  /*05d0*/  IADD3 R0, PT, PT, R0, 0x1, R27 ;  /* 0x0000000100007810 */ /* 0x000fe20007ffe01b */
[----:B------:R-:W-:Y:S01]  /*05e0*/  IMAD R19, R24, R24, R24 ;  /* 0x0000001818137224 */ /* 0x000fe200078e0218 */
[----:B----4-:R-:W-:Y:S02]  /*05f0*/  IADD3 R13, PT, PT, R18, R13, RZ ;  /* 0x0000000d120d7210 */ /* 0x010fe40007ffe0ff */
[----:B------:R-:W-:Y:S01]  /*0600*/  IADD3 R26, PT, PT, R25, 0x1, R26 ;  /* 0x00000001191a7810 */ /* 0x000fe20007ffe01a */
[----:B------:R-:W-:Y:S01]  /*0610*/  I2F.F16 R22, R22 ;  /* 0x0000001600167306 */ /* 0x000fe20000200c00 */
[----:B------:R-:W-:-:S02]  /*0620*/  IADD3 R24, PT, PT, R24, 0x1, R19 ;  /* 0x0000000118187810 */ /* 0x000fc40007ffe013 */
[----:B------:R-:W-:-:S05]  /*0630*/  ISETP.GE.AND P0, PT, R13, R10, PT ;  /* 0x0000000a0d00720c */ /* 0x000fca0003f06270 */
[----:B------:R-:W2:Y:S08]  /*0640*/  I2F.F16 R0, R0 ;  /* 0x0000000000007306 */ /* 0x000eb00000200c00 */
[----:B------:R-:W0:Y:S01]  /*0650*/  I2F.F16 R26, R26 ;  /* 0x0000001a001a7306 */ /* 0x000e220000200c00 */
[----:B--2---:R-:W-:-:S07]  /*0660*/  HMUL2 R18, R0.H0_H0, R17.H0_H0 ;  /* 0x2000001100127232 */ /* 0x004fce0000000800 */
[----:B------:R-:W1:Y:S01]  /*0670*/  I2F.F16 R24, R24 ;  /* 0x0000001800187306 */ /* 0x000e620000200c00 */
[-C--:B------:R-:W-:Y:S02]  /*0680*/  HMUL2 R0, R22.H0_H0, R17.reuse.H0_H0 ;  /* 0x2000001116007232 */ /* 0x080fe40000000800 */
[-C--:B0-----:R-:W-:Y:S02]  /*0690*/  HMUL2 R19, R26.H0_H0, R17.reuse.H0_H0 ;  /* 0x200000111a137232 */ /* 0x081fe40000000800 */
[----:B-1----:R-:W-:Y:S01]  /*06a0*/  HMUL2 R17, R24.H0_H0, R17.H0_H0 ;  /* 0x2000001118117232 */ /* 0x002fe20000000800 */
[----:B------:R-:W-:Y:S06]  /*06b0*/  @!P0 BRA `(.L_x_5271) ;  /* 0xfffffffc00608947 */ /* 0x000fec000383ffff */
.L_x_5270:
[----:B------:R-:W1:Y:S01]  /*06c0*/  LDCU UR4, c[0x0][0x3c8] ;  /* 0x00007900ff0477ac */ /* 0x000e620008000800 */
[----:B0-----:R-:W-:Y:S01]  /*06d0*/  IMAD.MOV.U32 R2, RZ, RZ, RZ ;  /* 0x000000ffff027224 */ /* 0x001fe200078e00ff */
        /* <DEDUP_REMOVED lines=9> */
.L_x_5272:
        /* <DEDUP_REMOVED lines=11> */
.L_x_5273:
        /* <DEDUP_REMOVED lines=11> */
.L_x_5274:
        /* <DEDUP_REMOVED lines=11> */
.L_x_5275:
        /* <DEDUP_REMOVED lines=11> */
.L_x_5276:
[----:B------:R-:W-:Y:S01]  /*0a30*/  VIMNMX R6, PT, PT, R8, UR4, PT ;  /* 0x0000000408067c48 */ /* 0x000fe2000bfe0100 */
[----:B------:R-:W0:Y:S01]  /*0a40*/  LDCU.64 UR10, c[0x0][0x388] ;  /* 0x00007100ff0a77ac */ /* 0x000e220008000a00 */
[----:B------:R-:W-:Y:S02]  /*0a50*/  VIMNMX R11, PT, PT, R11, UR4, PT ;  /* 0x000000040b0b7c48 */ /* 0x000fe4000bfe0100 */
[----:B------:R-:W-:-:S04]  /*0a60*/  SHF.R.S32.HI R7, RZ, 0x1f, R6 ;  /* 0x0000001fff077819 */ /* 0x000fc80000011406 */
[----:B------:R-:W-:-:S04]  /*0a70*/  LEA.HI R7, R7, R6, RZ, 0x5 ;  /* 0x0000000607077211 */ /* 0x000fc800078f28ff */
[----:B------:R-:W-:-:S05]  /*0a80*/  SHF.R.S32.HI R7, RZ, 0x5, R7 ;  /* 0x00000005ff077819 */ /* 0x000fca0000011407 */
[----:B------:R-:W-:Y:S02]  /*0a90*/  IMAD R2, R7, 0x8, R2 ;  /* 0x0000000807027824 */ /* 0x000fe400078e0202 */
[----:B------:R-:W1:Y:S03]  /*0aa0*/  LDC.64 R6, c[0x0][0x3a0] ;  /* 0x0000e800ff067b82 */ /* 0x000e660000000a00 */
[----:B------:R-:W-:Y:S02]  /*0ab0*/  IADD3 R2, PT, PT, R4, R2, R3 ;  /* 0x0000000204027210 */ /* 0x000fe40007ffe003 */
[----:B------:R-:W-:Y:S02]  /*0ac0*/  SHF.R.S32.HI R3, RZ, 0x1f, R9 ;  /* 0x0000001fff037819 */ /* 0x000fe40000011409 */
[----:B------:R-:W-:-:S05]  /*0ad0*/  IADD3 R5, PT, PT, R10, R2, R5 ;  /* 0x000000020a057210 */ /* 0x000fca0007ffe005 */
[----:B------:R-:W-:-:S05]  /*0ae0*/  IMAD R2, R5, R16, RZ ;  /* 0x0000001005027224 */ /* 0x000fca00078e02ff */
[----:B------:R-:W-:-:S04]  /*0af0*/  IADD3 R4, P0, PT, R9, R2, RZ ;  /* 0x0000000209047210 */ /* 0x000fc80007f1e0ff */
[----:B------:R-:W-:Y:S01]  /*0b00*/  LEA.HI.X.SX32 R5, R2, R3, 0x1, P0 ;  /* 0x0000000302057211 */ /* 0x000fe200000f0eff */
[----:B------:R-:W-:Y:S01]  /*0b10*/  IMAD R3, R16, UR8, R9 ;  /* 0x0000000810037c24 */ /* 0x000fe2000f8e0209 */
[----:B------:R-:W-:Y:S02]  /*0b20*/  ISETP.GT.AND P0, PT, R11, R8, PT ;  /* 0x000000080b00720c */ /* 0x000fe40003f04270 */
[C---:B0-----:R-:W-:Y:S01]  /*0b30*/  LEA R12, P1, R4.reuse, UR10, 0x2 ;  /* 0x0000000a040c7c11 */ /* 0x041fe2000f8210ff */
[----:B-1----:R-:W-:Y:S01]  /*0b40*/  IMAD.WIDE R2, R3, 0x2, R6 ;  /* 0x0000000203027825 */ /* 0x002fe200078e0206 */
[----:B------:R-:W-:Y:S02]  /*0b50*/  PRMT R6, RZ, 0x5410, RZ ;  /* 0x00005410ff067816 */ /* 0x000fe400000000ff */
[----:B------:R-:W-:Y:S02]  /*0b60*/  LEA.HI.X R13, R4, UR11, R5, 0x2, P1 ;  /* 0x0000000b040d7c11 */ /* 0x000fe400088f1405 */
[----:B------:R-:W-:-:S05]  /*0b70*/  PRMT R7, RZ, 0x5410, RZ ;  /* 0x00005410ff077816 */ /* 0x000fca00000000ff */
[----:B------:R-:W-:Y:S05]  /*0b80*/  @!P0 BRA `(.L_x_5277) ;  /* 0x0000003000388947 */ /* 0x000fea0003800000 */
[----:B------:R-:W2:Y:S01]  /*0b90*/  LDG.E.128.CONSTANT R4, desc[UR6][R12.64] ;  /* 0x000000060c047981 */ /* 0x000ea2000c1e9d00 */
[----:B------:R-:W-:-:S05]  /*0ba0*/  IMAD.WIDE R30, R16, 0x4, R12 ;  /* 0x00000004101e7825 */ /* 0x000fca00078e020c */
[----:B------:R0:W3:Y:S01]  /*0bb0*/  LDG.E.128.CONSTANT R8, desc[UR6][R30.64] ;  /* 0x000000061e087981 */ /* 0x0000e2000c1e9d00 */
[----:B------:R-:W1:Y:S01]  /*0bc0*/  S2UR UR5, SR_CgaCtaId ;  /* 0x00000000000579c3 */ /* 0x000e620000008800 */
[----:B------:R-:W-:Y:S01]  /*0bd0*/  UMOV UR4, 0x400 ;  /* 0x0000040000047882 */ /* 0x000fe20000000000 */
[----:B0-----:R-:W-:Y:S01]  /*0be0*/  IMAD.WIDE R30, R16, 0x4, R30 ;  /* 0x00000004101e7825 */ /* 0x001fe200078e021e */
[----:B-1----:R-:W-:-:S09]  /*0bf0*/  ULEA UR4, UR5, UR4, 0x18 ;  /* 0x0000000405047291 */ /* 0x002fd2000f8ec0ff */
[----:B------:R-:W0:Y:S01]  /*0c00*/  LDS.64 R20, [UR4] ;  /* 0x00000004ff147984 */ /* 0x000e220008000a00 */
[----:B--2---:R-:W-:Y:S02]  /*0c10*/  LOP3.LUT R15, R5, 0xff, RZ, 0xc0, !PT ;  /* 0x000000ff050f7812 */ /* 0x004fe400078ec0ff */
[----:B------:R-:W-:Y:S02]  /*0c20*/  LOP3.LUT R12, R6, 0xff, RZ, 0xc0, !PT ;  /* 0x000000ff060c7812 */ /* 0x000fe400078ec0ff */
[----:B------:R-:W-:Y:S02]  /*0c30*/  LOP3.LUT R14, R4, 0xff, RZ, 0xc0, !PT ;  /* 0x000000ff040e7812 */ /* 0x000fe400078ec0ff */
[----:B------:R-:W-:Y:S02]  /*0c40*/  IADD3 R27, PT, PT, R15, -0x80, RZ ;  /* 0xffffff800f1b7810 */ /* 0x000fe40007ffe0ff */
[----:B------:R-:W-:Y:S02]  /*0c50*/  IADD3 R15, PT, PT, R12, -0x80, RZ ;  /* 0xffffff800c0f7810 */ /* 0x000fe40007ffe0ff */
[----:B------:R-:W-:-:S02]  /*0c60*/  IADD3 R14, PT, PT, R14, -0x80, RZ ;  /* 0xffffff800e0e7810 */ /* 0x000fc40007ffe0ff */
[----:B------:R-:W-:Y:S01]  /*0c70*/  LOP3.LUT R12, R7, 0xff, RZ, 0xc0, !PT ;  /* 0x000000ff070c7812 */ /* 0x000fe200078ec0ff */
[----:B------:R-:W1:Y:S01]  /*0c80*/  I2F.F16 R27, R27 ;  /* 0x0000001b001b7306 */ /* 0x000e620000200c00 */
[----:B------:R-:W-:-:S03]  /*0c90*/  SHF.R.U32.HI R22, RZ, 0x10, R4 ;  /* 0x00000010ff167819 */ /* 0x000fc60000011604 */
[----:B------:R-:W-:Y:S01]  /*0ca0*/  VIADD R13, R12, 0xffffff80 ;  /* 0xffffff800c0d7836 */ /* 0x000fe20000000000 */
[----:B------:R-:W-:Y:S02]  /*0cb0*/  SHF.R.U32.HI R12, RZ, 0x8, R4 ;  /* 0x00000008ff0c7819 */ /* 0x000fe40000011604 */
[----:B------:R-:W-:Y:S01]  /*0cc0*/  LOP3.LUT R22, R22, 0xff, RZ, 0xc0, !PT ;  /* 0x000000ff16167812 */ /* 0x000fe200078ec0ff */
[----:B------:R2:W4:Y:S01]  /*0cd0*/  I2F.F16 R23, R14 ;  /* 0x0000000e00177306 */ /* 0x0005220000200c00 */
[----:B------:R-:W-:Y:S02]  /*0ce0*/  LOP3.LUT R12, R12, 0xff, RZ, 0xc0, !PT ;  /* 0x000000ff0c0c7812 */ /* 0x000fe400078ec0ff */
[----:B------:R-:W-:Y:S01]  /*0cf0*/  IADD3 R25, PT, PT, R22, -0x80, RZ ;  /* 0xffffff8016197810 */ /* 0x000fe20007ffe0ff */
[----:B-1----:R-:W-:-:S04]  /*0d00*/  HADD2.F32 R27, -RZ, R27.H0_H0 ;  /* 0x2000001bff1b7230 */ /* 0x002fc80000004100 */
[----:B------:R-:W1:Y:S01]  /*0d10*/  I2F.F16 R15, R15 ;  /* 0x0000000f000f7306 */ /* 0x000e620000200c00 */
[----:B--2---:R-:W-:Y:S01]  /*0d20*/  IADD3 R14, PT, PT, R12, -0x80, RZ ;  /* 0xffffff800c0e7810 */ /* 0x004fe20007ffe0ff */
[----:B0-----:R-:W-:Y:S02]  /*0d30*/  HADD2.F32 R12, -RZ, R20.H0_H0 ;  /* 0x20000014ff0c7230 */ /* 0x001fe40000004100 */
[----:B----4-:R-:W-:-:S04]  /*0d40*/  HADD2.F32 R23, -RZ, R23.H0_H0 ;  /* 0x20000017ff177230 */ /* 0x010fc80000004100 */
[----:B------:R-:W0:Y:S01]  /*0d50*/  I2F.F16 R13, R13 ;  /* 0x0000000d000d7306 */ /* 0x000e220000200c00 */
[----:B------:R-:W-:Y:S01]  /*0d60*/  FFMA.FTZ R24, R12, R27, RZ ;  /* 0x0000001b0c187223 */ /* 0x000fe200000100ff */
[----:B------:R-:W-:Y:S01]  /*0d70*/  FFMA.FTZ R26, R23, R12, RZ ;  /* 0x0000000c171a7223 */ /* 0x000fe200000100ff */
[----:B------:R-:W-:Y:S01]  /*0d80*/  SHF.R.U32.HI R23, RZ, 0x8, R5 ;  /* 0x00000008ff177819 */ /* 0x000fe20000011605 */
[----:B-1----:R-:W-:-:S04]  /*0d90*/  HADD2.F32 R15, -RZ, R15.H0_H0 ;  /* 0x2000000fff0f7230 */ /* 0x002fc80000004100 */
[----:B------:R-:W1:Y:S01]  /*0da0*/  I2F.F16 R14, R14 ;  /* 0x0000000e000e7306 */ /* 0x000e620000200c00 */
[----:B------:R-:W-:Y:S01]  /*0db0*/  LOP3.LUT R23, R23, 0xff, RZ, 0xc0, !PT ;  /* 0x000000ff17177812 */ /* 0x000fe200078ec0ff */
[----:B------:R-:W-:-:S03]  /*0dc0*/  FFMA.FTZ R22, R12, R15, RZ ;  /* 0x0000000f0c167223 */ /* 0x000fc600000100ff */
[----:B------:R-:W-:Y:S01]  /*0dd0*/  IADD3 R27, PT, PT, R23, -0x80, RZ ;  /* 0xffffff80171b7810 */ /* 0x000fe20007ffe0ff */
[----:B0-----:R-:W-:Y:S02]  /*0de0*/  HADD2.F32 R13, -RZ, R13.H0_H0 ;  /* 0x2000000dff0d7230 */ /* 0x001fe40000004100 */
[----:B------:R-:W0:Y:S03]  /*0df0*/  I2F.F16 R15, R25 ;  /* 0x00000019000f7306 */ /* 0x000e260000200c00 */
[----:B------:R-:W-:Y:S01]  /*0e00*/  FFMA.FTZ R12, R12, R13, RZ ;  /* 0x0000000d0c0c7223 */ /* 0x000fe200000100ff */
[----:B------:R-:W-:Y:S01]  /*0e10*/  SHF.R.U32.HI R13, RZ, 0x8, R6 ;  /* 0x00000008ff0d7819 */ /* 0x000fe20000011606 */
[----:B-1----:R-:W-:-:S03]  /*0e20*/  HADD2.F32 R29, -RZ, R14.H0_H0 ;  /* 0x2000000eff1d7230 */ /* 0x002fc60000004100 */
[----:B------:R-:W1:Y:S01]  /*0e30*/  I2F.F16 R27, R27 ;  /* 0x0000001b001b7306 */ /* 0x000e620000200c00 */
[----:B------:R-:W-:-:S05]  /*0e40*/  LOP3.LUT R13, R13, 0xff, RZ, 0xc0, !PT ;  /* 0x000000ff0d0d7812 */ /* 0x000fca00078ec0ff */
[----:B------:R-:W-:Y:S01]  /*0e50*/  VIADD R23, R13, 0xffffff80 ;  /* 0xffffff800d177836 */ /* 0x000fe20000000000 */
[----:B------:R-:W-:Y:S01]  /*0e60*/  SHF.R.U32.HI R13, RZ, 0x8, R7 ;  /* 0x00000008ff0d7819 */ /* 0x000fe20000011607 */
[----:B0-----:R-:W-:-:S03]  /*0e70*/  HADD2.F32 R15, -RZ, R15.H0_H0 ;  /* 0x2000000fff0f7230 */ /* 0x001fc60000004100 */
[----:B------:R-:W-:Y:S01]  /*0e80*/  LOP3.LUT R13, R13, 0xff, RZ, 0xc0, !PT ;  /* 0x000000ff0d0d7812 */ /* 0x000fe200078ec0ff */
[----:B------:R-:W0:Y:S03]  /*0e90*/  I2F.F16 R23, R23 ;  /* 0x0000001700177306 */ /* 0x000e260000200c00 */
[----:B------:R-:W-:Y:S01]  /*0ea0*/  IADD3 R28, PT, PT, R13, -0x80, RZ ;  /* 0xffffff800d1c7810 */ /* 0x000fe20007ffe0ff */
[----:B------:R-:W-:Y:S02]  /*0eb0*/  HADD2.F32 R13, -RZ, R20.H1_H1 ;  /* 0x30000014ff0d7230 */ /* 0x000fe40000004100 */
[----:B-1----:R-:W-:Y:S02]  /*0ec0*/  HADD2.F32 R20, -RZ, R27.H0_H0 ;  /* 0x2000001bff147230 */ /* 0x002fe40000004100 */
[----:B------:R-:W1:Y:S01]  /*0ed0*/  I2F.F16 R25, R28 ;  /* 0x0000001c00197306 */ /* 0x000e620000200c00 */
[----:B------:R-:W-:-:S02]  /*0ee0*/  FFMA.FTZ R14, R29, R13, R26 ;  /* 0x0000000d1d0e7223 */ /* 0x000fc4000001001a */
[----:B------:R-:W-:Y:S01]  /*0ef0*/  FFMA.FTZ R20, R13, R20, R24 ;  /* 0x000000140d147223 */ /* 0x000fe20000010018 */
[----:B------:R-:W-:Y:S01]  /*0f00*/  SHF.R.U32.HI R24, RZ, 0x10, R5 ;  /* 0x00000010ff187819 */ /* 0x000fe20000011605 */
[----:B0-----:R-:W-:-:S03]  /*0f10*/  HADD2.F32 R27, -RZ, R23.H0_H0 ;  /* 0x20000017ff1b7230 */ /* 0x001fc60000004100 */
[----:B------:R-:W-:Y:S01]  /*0f20*/  LOP3.LUT R24, R24, 0xff, RZ, 0xc0, !PT ;  /* 0x000000ff18187812 */ /* 0x000fe200078ec0ff */
[----:B------:R-:W-:Y:S02]  /*0f30*/  HADD2.F32 R23, -RZ, R21.H0_H0 ;  /* 0x20000015ff177230 */ /* 0x000fe40000004100 */
[----:B------:R-:W-:Y:S01]  /*0f40*/  FFMA.FTZ R22, R13, R27, R22 ;  /* 0x0000001b0d167223 */ /* 0x000fe20000010016 */
[----:B------:R-:W-:Y:S01]  /*0f50*/  IADD3 R27, PT, PT, R24, -0x80, RZ ;  /* 0xffffff80181b7810 */ /* 0x000fe20007ffe0ff */
[----:B-1----:R-:W-:-:S05]  /*0f60*/  HADD2.F32 R25, -RZ, R25.H0_H0 ;  /* 0x20000019ff197230 */ /* 0x002fca0000004100 */
[----:B------:R-:W0:Y:S01]  /*0f70*/  I2F.F16 R27, R27 ;  /* 0x0000001b001b7306 */ /* 0x000e220000200c00 */
[----:B------:R-:W-:Y:S01]  /*0f80*/  FFMA.FTZ R24, R13, R25, R12 ;  /* 0x000000190d187223 */ /* 0x000fe2000001000c */
[----:B------:R-:W-:Y:S02]  /*0f90*/  FFMA.FTZ R25, R15, R23, R14 ;  /* 0x000000170f197223 */ /* 0x000fe4000001000e */
[----:B------:R1:W2:Y:S01]  /*0fa0*/  LDG.E.128.CONSTANT R12, desc[UR6][R30.64] ;  /* 0x000000061e0c7981 */ /* 0x0002a2000c1e9d00 */
[----:B------:R-:W-:Y:S01]  /*0fb0*/  LEA.HI R29, R6, 0xffffff80, RZ, 0x8 ;  /* 0xffffff80061d7811 */ /* 0x000fe200078f40ff */
[----:B-1----:R-:W-:-:S04]  /*0fc0*/  IMAD.WIDE R30, R16, 0x4, R30 ;  /* 0x00000004101e7825 */ /* 0x002fc800078e021e */
[----:B0-----:R-:W-:Y:S01]  /*0fd0*/  HADD2.F32 R26, -RZ, R27.H0_H0 ;  /* 0x2000001bff1a7230 */ /* 0x001fe20000004100 */
[----:B------:R-:W-:-:S04]  /*0fe0*/  LEA.HI R27, R4, 0xffffff80, RZ, 0x8 ;  /* 0xffffff80041b7811 */ /* 0x000fc800078f40ff */
[----:B------:R-:W-:Y:S01]  /*0ff0*/  FFMA.FTZ R26, R23, R26, R20 ;  /* 0x0000001a171a7223 */ /* 0x000fe20000010014 */
[----:B------:R-:W-:Y:S01]  /*1000*/  SHF.R.U32.HI R20, RZ, 0x10, R6 ;  /* 0x00000010ff147819 */ /* 0x000fe20000011606 */
[----:B------:R-:W0:Y:S03]  /*1010*/  I2F.F16 R4, R27 ;  /* 0x0000001b00047306 */ /* 0x000e260000200c00 */
[----:B------:R-:W-:-:S04]  /*1020*/  LOP3.LUT R20, R20, 0xff, RZ, 0xc0, !PT ;  /* 0x000000ff14147812 */ /* 0x000fc800078ec0ff */
[----:B------:R-:W-:-:S06]  /*1030*/  IADD3 R28, PT, PT, R20, -0x80, RZ ;  /* 0xffffff80141c7810 */ /* 0x000fcc0007ffe0ff */
[----:B------:R-:W1:Y:S01]  /*1040*/  I2F.F16 R28, R28 ;  /* 0x0000001c001c7306 */ /* 0x000e620000200c00 */
[----:B0-----:R-:W-:-:S07]  /*1050*/  HADD2.F32 R6, -RZ, R4.H0_H0 ;  /* 0x20000004ff067230 */ /* 0x001fce0000004100 */
[----:B------:R-:W0:Y:S01]  /*1060*/  I2F.F16 R4, R29 ;  /* 0x0000001d00047306 */ /* 0x000e220000200c00 */
[----:B-1----:R-:W-:Y:S01]  /*1070*/  HADD2.F32 R20, -RZ, R28.H0_H0 ;  /* 0x2000001cff147230 */ /* 0x002fe20000004100 */
[----:B------:R-:W-:-:S04]  /*1080*/  LEA.HI R28, R5, 0xffffff80, RZ, 0x8 ;  /* 0xffffff80051c7811 */ /* 0x000fc800078f40ff */
[----:B------:R-:W-:Y:S01]  /*1090*/  FFMA.FTZ R22, R23, R20, R22 ;  /* 0x0000001417167223 */ /* 0x000fe20000010016 */
[----:B------:R-:W-:Y:S01]  /*10a0*/  SHF.R.U32.HI R20, RZ, 0x10, R7 ;  /* 0x00000010ff147819 */ /* 0x000fe20000011607 */
[----:B------:R-:W1:Y:S01]  /*10b0*/  I2F.F16 R5, R28 ;  /* 0x0000001c00057306 */ /* 0x000e620000200c00 */
[----:B0-----:R-:W-:Y:S02]  /*10c0*/  HADD2.F32 R4, -RZ, R4.H0_H0 ;  /* 0x20000004ff047230 */ /* 0x001fe40000004100 */
[----:B------:R-:W-:-:S05]  /*10d0*/  LOP3.LUT R20, R20, 0xff, RZ, 0xc0, !PT ;  /* 0x000000ff14147812 */ /* 0x000fca00078ec0ff */
[----:B------:R-:W-:-:S04]  /*10e0*/  VIADD R32, R20, 0xffffff80 ;  /* 0xffffff8014207836 */ /* 0x000fc80000000000 */
[----:B------:R-:W0:Y:S01]  /*10f0*/  I2F.F16 R20, R32 ;  /* 0x0000002000147306 */ /* 0x000e220000200c00 */
[----:B-1----:R-:W-:Y:S02]  /*1100*/  HADD2.F32 R5, -RZ, R5.H0_H0 ;  /* 0x20000005ff057230 */ /* 0x002fe40000004100 */
[----:B0-----:R-:W-:-:S05]  /*1110*/  HADD2.F32 R20, -RZ, R20.H0_H0 ;  /* 0x20000014ff147230 */ /* 0x001fca0000004100 */
[----:B------:R-:W-:Y:S01]  /*1120*/  FFMA.FTZ R24, R23, R20, R24 ;  /* 0x0000001417187223 */ /* 0x000fe20000010018 */
[----:B------:R-:W-:Y:S02]  /*1130*/  HADD2.F32 R23, -RZ, R21.H1_H1 ;  /* 0x30000015ff177230 */ /* 0x000fe40000004100 */
[----:B------:R-:W0:Y:S03]  /*1140*/  LDS.64 R20, [UR4+0x8] ;  /* 0x00000804ff147984 */ /* 0x000e260008000a00 */
[----:B------:R-:W-:Y:S01]  /*1150*/  FFMA.FTZ R25, R6, R23, R25 ;  /* 0x0000001706197223 */ /* 0x000fe20000010019 */
[----:B------:R-:W-:Y:S01]  /*1160*/  LEA.HI R6, R7, 0xffffff80, RZ, 0x8 ;  /* 0xffffff8007067811 */ /* 0x000fe200078f40ff */
[----:B------:R-:W-:Y:S01]  /*1170*/  FFMA.FTZ R5, R23, R5, R26 ;  /* 0x0000000517057223 */ /* 0x000fe2000001001a */
[----:B---3--:R-:W-:-:S04]  /*1180*/  LOP3.LUT R7, R8, 0xff, RZ, 0xc0, !PT ;  /* 0x000000ff08077812 */ /* 0x008fc800078ec0ff */
[----:B------:R-:W1:Y:S01]  /*1190*/  I2F.F16 R6, R6 ;  /* 0x0000000600067306 */ /* 0x000e620000200c00 */
[----:B------:R-:W-:Y:S01]  /*11a0*/  IADD3 R26, PT, PT, R7, -0x80, RZ ;  /* 0xffffff80071a7810 */ /* 0x000fe20007ffe0ff */
[----:B------:R-:W-:Y:S01]  /*11b0*/  FFMA.FTZ R7, R23, R4, R22 ;  /* 0x0000000417077223 */ /* 0x000fe20000010016 */
[----:B------:R-:W-:-:S04]  /*11c0*/  LOP3.LUT R22, R9, 0xff, RZ, 0xc0, !PT ;  /* 0x000000ff09167812 */ /* 0x000fc800078ec0ff */
[----:B------:R-:W-:Y:S01]  /*11d0*/  IADD3 R27, PT, PT, R22, -0x80, RZ ;  /* 0xffffff80161b7810 */ /* 0x000fe20007ffe0ff */
[----:B------:R-:W3:Y:S01]  /*11e0*/  I2F.F16 R4, R26 ;  /* 0x0000001a00047306 */ /* 0x000ee20000200c00 */
[----:B-1----:R-:W-:Y:S01]  /*11f0*/  HADD2.F32 R28, -RZ, R6.H0_H0 ;  /* 0x20000006ff1c7230 */ /* 0x002fe20000004100 */
[----:B------:R-:W-:-:S04]  /*1200*/  LOP3.LUT R6, R10, 0xff, RZ, 0xc0, !PT ;  /* 0x000000ff0a067812 */ /* 0x000fc800078ec0ff */
[----:B------:R-:W-:Y:S01]  /*1210*/  FFMA.FTZ R22, R23, R28, R24 ;  /* 0x0000001c17167223 */ /* 0x000fe20000010018 */
[----:B------:R-:W-:Y:S01]  /*1220*/  IADD3 R6, PT, PT, R6, -0x80, RZ ;  /* 0xffffff8006067810 */ /* 0x000fe20007ffe0ff */
[----:B------:R-:W1:Y:S01]  /*1230*/  I2F.F16 R23, R27 ;  /* 0x0000001b00177306 */ /* 0x000e620000200c00 */
[----:B---3--:R-:W-:Y:S02]  /*1240*/  HADD2.F32 R24, -RZ, R4.H0_H0 ;  /* 0x20000004ff187230 */ /* 0x008fe40000004100 */
[----:B0-----:R-:W-:-:S05]  /*1250*/  HADD2.F32 R4, -RZ, R20.H0_H0 ;  /* 0x20000014ff047230 */ /* 0x001fca0000004100 */
[----:B------:R-:W0:Y:S01]  /*1260*/  I2F.F16 R6, R6 ;  /* 0x0000000600067306 */ /* 0x000e220000200c00 */
[----:B------:R-:W-:Y:S01]  /*1270*/  FFMA.FTZ R25, R24, R4, R25 ;  /* 0x0000000418197223 */ /* 0x000fe20000010019 */
[----:B------:R-:W-:Y:S01]  /*1280*/  LOP3.LUT R24, R11, 0xff, RZ, 0xc0, !PT ;  /* 0x000000ff0b187812 */ /* 0x000fe200078ec0ff */
[----:B-1----:R-:W-:-:S04]  /*1290*/  HADD2.F32 R26, -RZ, R23.H0_H0 ;  /* 0x20000017ff1a7230 */ /* 0x002fc80000004100 */
[----:B------:R-:W-:Y:S01]  /*12a0*/  VIADD R23, R24, 0xffffff80 ;  /* 0xffffff8018177836 */ /* 0x000fe20000000000 */
[----:B------:R-:W-:Y:S01]  /*12b0*/  SHF.R.U32.HI R24, RZ, 0x8, R8 ;  /* 0x00000008ff187819 */ /* 0x000fe20000011608 */
[----:B------:R-:W-:-:S03]  /*12c0*/  FFMA.FTZ R5, R4, R26, R5 ;  /* 0x0000001a04057223 */ /* 0x000fc60000010005 */
[----:B------:R-:W-:Y:S01]  /*12d0*/  LOP3.LUT R24, R24, 0xff, RZ, 0xc0, !PT ;  /* 0x000000ff18187812 */ /* 0x000fe200078ec0ff */
[----:B------:R-:W1:Y:S01]  /*12e0*/  I2F.F16 R23, R23 ;  /* 0x0000001700177306 */ /* 0x000e620000200c00 */
[----:B0-----:R-:W-:Y:S02]  /*12f0*/  HADD2.F32 R26, -RZ, R6.H0_H0 ;  /* 0x20000006ff1a7230 */ /* 0x001fe40000004100 */
[----:B------:R-:W-:Y:S02]  /*1300*/  IADD3 R6, PT, PT, R24, -0x80, RZ ;  /* 0xffffff8018067810 */ /* 0x000fe40007ffe0ff */
[----:B------:R-:W-:Y:S01]  /*1310*/  SHF.R.U32.HI R24, RZ, 0x8, R9 ;  /* 0x00000008ff187819 */ /* 0x000fe20000011609 */
[----:B------:R-:W-:Y:S01]  /*1320*/  FFMA.FTZ R7, R4, R26, R7 ;  /* 0x0000001a04077223 */ /* 0x000fe20000010007 */
[----:B------:R-:W-:Y:S01]  /*1330*/  HADD2.F32 R26, -RZ, R20.H1_H1 ;  /* 0x30000014ff1a7230 */ /* 0x000fe20000004100 */
[----:B------:R-:W-:Y:S01]  /*1340*/  SHF.R.U32.HI R20, RZ, 0x8, R10 ;  /* 0x00000008ff147819 */ /* 0x000fe2000001160a */
[----:B------:R-:W0:Y:S01]  /*1350*/  I2F.F16 R6, R6 ;  /* 0x0000000600067306 */ /* 0x000e220000200c00 */
[----:B------:R-:W-:-:S02]  /*1360*/  LOP3.LUT R24, R24, 0xff, RZ, 0xc0, !PT ;  /* 0x000000ff18187812 */ /* 0x000fc400078ec0ff */
[----:B------:R-:W-:Y:S02]  /*1370*/  LOP3.LUT R20, R20, 0xff, RZ, 0xc0, !PT ;  /* 0x000000ff14147812 */ /* 0x000fe400078ec0ff */
[----:B------:R-:W-:Y:S01]  /*1380*/  IADD3 R24, PT, PT, R24, -0x80, RZ ;  /* 0xffffff8018187810 */ /* 0x000fe20007ffe0ff */
[----:B-1----:R-:W-:Y:S01]  /*1390*/  HADD2.F32 R27, -RZ, R23.H0_H0 ;  /* 0x20000017ff1b7230 */ /* 0x002fe20000004100 */
[----:B------:R-:W-:Y:S01]  /*13a0*/  SHF.R.U32.HI R23, RZ, 0x10, R8 ;  /* 0x00000010ff177819 */ /* 0x000fe20000011608 */
[----:B------:R-:W-:-:S03]  /*13b0*/  VIADD R20, R20, 0xffffff80 ;  /* 0xffffff8014147836 */ /* 0x000fc60000000000 */
[----:B------:R-:W-:Y:S01]  /*13c0*/  FFMA.FTZ R22, R4, R27, R22 ;  /* 0x0000001b04167223 */ /* 0x000fe20000010016 */
[----:B------:R-:W-:Y:S01]  /*13d0*/  LOP3.LUT R23, R23, 0xff, RZ, 0xc0, !PT ;  /* 0x000000ff17177812 */ /* 0x000fe200078ec0ff */
[----:B------:R-:W1:Y:S01]  /*13e0*/  I2F.F16 R4, R24 ;  /* 0x0000001800047306 */ /* 0x000e620000200c00 */
[----:B0-----:R-:W-:Y:S02]  /*13f0*/  HADD2.F32 R28, -RZ, R6.H0_H0 ;  /* 0x20000006ff1c7230 */ /* 0x001fe40000004100 */
[----:B------:R-:W-:Y:S02]  /*1400*/  IADD3 R27, PT, PT, R23, -0x80, RZ ;  /* 0xffffff80171b7810 */ /* 0x000fe40007ffe0ff */
[----:B------:R-:W-:Y:S01]  /*1410*/  SHF.R.U32.HI R23, RZ, 0x8, R11 ;  /* 0x00000008ff177819 */ /* 0x000fe2000001160b */
[----:B------:R-:W-:Y:S02]  /*1420*/  FFMA.FTZ R6, R28, R26, R25 ;  /* 0x0000001a1c067223 */ /* 0x000fe40000010019 */
[----:B------:R-:W0:Y:S01]  /*1430*/  I2F.F16 R20, R20 ;  /* 0x0000001400147306 */ /* 0x000e220000200c00 */
[----:B-1----:R-:W-:Y:S01]  /*1440*/  HADD2.F32 R24, -RZ, R4.H0_H0 ;  /* 0x20000004ff187230 */ /* 0x002fe20000004100 */
[----:B------:R-:W-:-:S06]  /*1450*/  LOP3.LUT R4, R23, 0xff, RZ, 0xc0, !PT ;  /* 0x000000ff17047812 */ /* 0x000fcc00078ec0ff */
[----:B------:R1:W3:Y:S01]  /*1460*/  I2F.F16 R25, R27 ;  /* 0x0000001b00197306 */ /* 0x0002e20000200c00 */
[----:B------:R-:W-:Y:S01]  /*1470*/  FFMA.FTZ R24, R26, R24, R5 ;  /* 0x000000181a187223 */ /* 0x000fe20000010005 */
[----:B------:R-:W-:Y:S02]  /*1480*/  SHF.R.U32.HI R5, RZ, 0x10, R9 ;  /* 0x00000010ff057819 */ /* 0x000fe40000011609 */
[----:B------:R-:W-:Y:S01]  /*1490*/  IADD3 R23, PT, PT, R4, -0x80, RZ ;  /* 0xffffff8004177810 */ /* 0x000fe20007ffe0ff */
[----:B0-----:R-:W-:Y:S01]  /*14a0*/  HADD2.F32 R20, -RZ, R20.H0_H0 ;  /* 0x20000014ff147230 */ /* 0x001fe20000004100 */
[----:B------:R-:W-:Y:S02]  /*14b0*/  LOP3.LUT R5, R5, 0xff, RZ, 0xc0, !PT ;  /* 0x000000ff05057812 */ /* 0x000fe400078ec0ff */
[----:B------:R-:W-:Y:S02]  /*14c0*/  SHF.R.U32.HI R4, RZ, 0x10, R10 ;  /* 0x00000010ff047819 */ /* 0x000fe4000001160a */
[----:B-1----:R-:W-:Y:S01]  /*14d0*/  IADD3 R27, PT, PT, R5, -0x80, RZ ;  /* 0xffffff80051b7810 */ /* 0x002fe20007ffe0ff */
[----:B------:R-:W0:Y:S01]  /*14e0*/  I2F.F16 R23, R23 ;  /* 0x0000001700177306 */ /* 0x000e220000200c00 */
[----:B------:R-:W-:Y:S01]  /*14f0*/  LOP3.LUT R5, R4, 0xff, RZ, 0xc0, !PT ;  /* 0x000000ff04057812 */ /* 0x000fe200078ec0ff */
[----:B---3--:R-:W-:-:S02]  /*1500*/  HADD2.F32 R25, -RZ, R25.H0_H0 ;  /* 0x20000019ff197230 */ /* 0x008fc40000004100 */
[----:B------:R-:W-:Y:S01]  /*1510*/  FFMA.FTZ R20, R26, R20, R7 ;  /* 0x000000141a147223 */ /* 0x000fe20000010007 */
[----:B------:R-:W-:-:S03]  /*1520*/  IADD3 R28, PT, PT, R5, -0x80, RZ ;  /* 0xffffff80051c7810 */ /* 0x000fc60007ffe0ff */
[----:B------:R-:W1:Y:S01]  /*1530*/  I2F.F16 R4, R27 ;  /* 0x0000001b00047306 */ /* 0x000e620000200c00 */
[----:B0-----:R-:W-:-:S07]  /*1540*/  HADD2.F32 R29, -RZ, R23.H0_H0 ;  /* 0x20000017ff1d7230 */ /* 0x001fce0000004100 */
[----:B------:R-:W0:Y:S01]  /*1550*/  I2F.F16 R5, R28 ;  /* 0x0000001c00057306 */ /* 0x000e220000200c00 */
[----:B------:R-:W-:Y:S02]  /*1560*/  HADD2.F32 R23, -RZ, R21.H0_H0 ;  /* 0x20000015ff177230 */ /* 0x000fe40000004100 */
[----:B------:R-:W-:-:S03]  /*1570*/  FFMA.FTZ R22, R26, R29, R22 ;  /* 0x0000001d1a167223 */ /* 0x000fc60000010016 */
[----:B------:R-:W-:Y:S01]  /*1580*/  FFMA.FTZ R25, R25, R23, R6 ;  /* 0x0000001719197223 */ /* 0x000fe20000010006 */
[----:B-1----:R-:W-:-:S05]  /*1590*/  HADD2.F32 R4, -RZ, R4.H0_H0 ;  /* 0x20000004ff047230 */ /* 0x002fca0000004100 */
[----:B------:R-:W-:Y:S01]  /*15a0*/  FFMA.FTZ R24, R23, R4, R24 ;  /* 0x0000000417187223 */ /* 0x000fe20000010018 */
[----:B0-----:R-:W-:-:S05]  /*15b0*/  HADD2.F32 R5, -RZ, R5.H0_H0 ;  /* 0x20000005ff057230 */ /* 0x001fca0000004100 */
[----:B------:R-:W-:Y:S02]  /*15c0*/  FFMA.FTZ R20, R23, R5, R20 ;  /* 0x0000000517147223 */ /* 0x000fe40000010014 */
[----:B------:R0:W3:Y:S01]  /*15d0*/  LDG.E.128.CONSTANT R4, desc[UR6][R30.64] ;  /* 0x000000061e047981 */ /* 0x0000e2000c1e9d00 */
[----:B------:R-:W-:Y:S01]  /*15e0*/  SHF.R.U32.HI R26, RZ, 0x10, R11 ;  /* 0x00000010ff1a7819 */ /* 0x000fe2000001160b */
[----:B------:R-:W-:Y:S01]  /*15f0*/  HADD2.F32 R18, -RZ, R18.H0_H0 ;  /* 0x20000012ff127230 */ /* 0x000fe20000004100 */
[----:B------:R-:W-:Y:S02]  /*1600*/  LEA.HI R28, R10, 0xffffff80, RZ, 0x8 ;  /* 0xffffff800a1c7811 */ /* 0x000fe400078f40ff */
[----:B------:R-:W-:Y:S02]  /*1610*/  LOP3.LUT R26, R26, 0xff, RZ, 0xc0, !PT ;  /* 0x000000ff1a1a7812 */ /* 0x000fe400078ec0ff */
[----:B------:R-:W-:Y:S01]  /*1620*/  I2F.F16 R10, R28 ;  /* 0x0000001c000a7306 */ /* 0x000fe20000200c00 */
[----:B------:R-:W-:-:S02]  /*1630*/  LEA.HI R27, R9, 0xffffff80, RZ, 0x8 ;  /* 0xffffff80091b7811 */ /* 0x000fc400078f40ff */
[----:B------:R-:W-:Y:S02]  /*1640*/  VIADD R29, R26, 0xffffff80 ;  /* 0xffffff801a1d7836 */ /* 0x000fe40000000000 */
[----:B0-----:R-:W-:-:S03]  /*1650*/  IMAD.WIDE R30, R16, 0x4, R30 ;  /* 0x00000004101e7825 */ /* 0x001fc600078e021e */
[----:B------:R-:W0:Y:S08]  /*1660*/  I2F.F16 R9, R27 ;  /* 0x0000001b00097306 */ /* 0x000e300000200c00 */
[----:B------:R-:W1:Y:S01]  /*1670*/  I2F.F16 R29, R29 ;  /* 0x0000001d001d7306 */ /* 0x000e620000200c00 */
[----:B0-----:R-:W-:Y:S02]  /*1680*/  HADD2.F32 R9, -RZ, R9.H0_H0 ;  /* 0x20000009ff097230 */ /* 0x001fe40000004100 */
[----:B-1----:R-:W-:-:S05]  /*1690*/  HADD2.F32 R26, -RZ, R29.H0_H0 ;  /* 0x2000001dff1a7230 */ /* 0x002fca0000004100 */
[----:B------:R-:W-:Y:S01]  /*16a0*/  FFMA.FTZ R22, R23, R26, R22 ;  /* 0x0000001a17167223 */ /* 0x000fe20000010016 */
[----:B------:R-:W-:Y:S01]  /*16b0*/  LEA.HI R26, R8, 0xffffff80, RZ, 0x8 ;  /* 0xffffff80081a7811 */ /* 0x000fe200078f40ff */
[----:B------:R-:W-:Y:S01]  /*16c0*/  HADD2.F32 R23, -RZ, R21.H1_H1 ;  /* 0x30000015ff177230 */ /* 0x000fe20000004100 */
[----:B------:R-:W-:Y:S01]  /*16d0*/  LEA.HI R8, R11, 0xffffff80, RZ, 0x8 ;  /* 0xffffff800b087811 */ /* 0x000fe200078f40ff */
[----:B------:R-:W-:Y:S02]  /*16e0*/  HADD2.F32 R21, -RZ, R10.H0_H0 ;  /* 0x2000000aff157230 */ /* 0x000fe40000004100 */
[----:B------:R-:W0:Y:S01]  /*16f0*/  LDS.64 R10, [UR4+0x10] ;  /* 0x00001004ff0a7984 */ /* 0x000e220008000a00 */
[----:B------:R-:W1:Y:S01]  /*1700*/  I2F.F16 R26, R26 ;  /* 0x0000001a001a7306 */ /* 0x000e620000200c00 */
[C---:B------:R-:W-:Y:S01]  /*1710*/  FFMA.FTZ R9, R23.reuse, R9, R24 ;  /* 0x0000000917097223 */ /* 0x040fe20000010018 */
[----:B------:R-:W-:-:S06]  /*1720*/  FFMA.FTZ R21, R23, R21, R20 ;  /* 0x0000001517157223 */ /* 0x000fcc0000010014 */
[----:B------:R-:W4:Y:S01]  /*1730*/  I2F.F16 R8, R8 ;  /* 0x0000000800087306 */ /* 0x000f220000200c00 */
[----:B--2---:R-:W-:Y:S01]  /*1740*/  LOP3.LUT R24, R12, 0xff, RZ, 0xc0, !PT ;  /* 0x000000ff0c187812 */ /* 0x004fe200078ec0ff */
[----:B-1----:R-:W-:Y:S01]  /*1750*/  HADD2.F32 R32, -RZ, R26.H0_H0 ;  /* 0x2000001aff207230 */ /* 0x002fe20000004100 */
[----:B------:R-:W-:Y:S02]  /*1760*/  LOP3.LUT R26, R13, 0xff, RZ, 0xc0, !PT ;  /* 0x000000ff0d1a7812 */ /* 0x000fe400078ec0ff */
[----:B------:R-:W-:Y:S02]  /*1770*/  IADD3 R24, PT, PT, R24, -0x80, RZ ;  /* 0xffffff8018187810 */ /* 0x000fe40007ffe0ff */
[----:B------:R-:W-:Y:S01]  /*1780*/  IADD3 R28, PT, PT, R26, -0x80, RZ ;  /* 0xffffff801a1c7810 */ /* 0x000fe20007ffe0ff */
[----:B------:R-:W-:Y:S01]  /*1790*/  FFMA.FTZ R25, R32, R23, R25 ;  /* 0x0000001720197223 */ /* 0x000fe20000010019 */
[----:B------:R-:W1:Y:S01]  /*17a0*/  I2F.F16 R27, R24 ;  /* 0x00000018001b7306 */ /* 0x000e620000200c00 */
[----:B----4-:R-:W-:Y:S01]  /*17b0*/  HADD2.F32 R20, -RZ, R8.H0_H0 ;  /* 0x20000008ff147230 */ /* 0x010fe20000004100 */
[----:B------:R-:W-:-:S04]  /*17c0*/  SHF.R.U32.HI R8, RZ, 0x8, R12 ;  /* 0x00000008ff087819 */ /* 0x000fc8000001160c */
[----:B------:R-:W-:Y:S01]  /*17d0*/  FFMA.FTZ R20, R23, R20, R22 ;  /* 0x0000001417147223 */ /* 0x000fe20000010016 */
[----:B------:R-:W-:Y:S01]  /*17e0*/  LOP3.LUT R8, R8, 0xff, RZ, 0xc0, !PT ;  /* 0x000000ff08087812 */ /* 0x000fe200078ec0ff */
[----:B------:R-:W2:Y:S01]  /*17f0*/  I2F.F16 R29, R28 ;  /* 0x0000001c001d7306 */ /* 0x000ea20000200c00 */
[----:B------:R-:W-:Y:S02]  /*1800*/  SHF.R.U32.HI R22, RZ, 0x8, R13 ;  /* 0x00000008ff167819 */ /* 0x000fe4000001160d */
[----:B------:R-:W-:Y:S02]  /*1810*/  IADD3 R26, PT, PT, R8, -0x80, RZ ;  /* 0xffffff80081a7810 */ /* 0x000fe40007ffe0ff */
[----:B------:R-:W-:Y:S01]  /*1820*/  LOP3.LUT R8, R22, 0xff, RZ, 0xc0, !PT ;  /* 0x000000ff16087812 */ /* 0x000fe200078ec0ff */
[----:B-1----:R-:W-:Y:S02]  /*1830*/  HADD2.F32 R27, -RZ, R27.H0_H0 ;  /* 0x2000001bff1b7230 */ /* 0x002fe40000004100 */
[----:B------:R-:W1:Y:S01]  /*1840*/  I2F.F16 R22, R26 ;  /* 0x0000001a00167306 */ /* 0x000e620000200c00 */
[----:B0-----:R-:W-:-:S02]  /*1850*/  HADD2.F32 R23, -RZ, R10.H1_H1 ;  /* 0x3000000aff177230 */ /* 0x001fc40000004100 */
[----:B------:R-:W-:Y:S02]  /*1860*/  VIADD R32, R8, 0xffffff80 ;  /* 0xffffff8008207836 */ /* 0x000fe40000000000 */
[----:B------:R-:W-:Y:S02]  /*1870*/  HADD2.F32 R8, -RZ, R10.H0_H0 ;  /* 0x2000000aff087230 */ /* 0x000fe40000004100 */
[----:B--2---:R-:W-:Y:S01]  /*1880*/  HADD2.F32 R29, -RZ, R29.H0_H0 ;  /* 0x2000001dff1d7230 */ /* 0x004fe20000004100 */
[----:B------:R0:W2:Y:S01]  /*1890*/  I2F.F16 R24, R32 ;  /* 0x0000002000187306 */ /* 0x0000a20000200c00 */
[----:B------:R-:W-:Y:S02]  /*18a0*/  HADD2.F32 R28, -RZ, R11.H1_H1 ;  /* 0x3000000bff1c7230 */ /* 0x000fe40000004100 */
[----:B------:R-:W-:Y:S01]  /*18b0*/  FFMA.FTZ R27, R27, R8, RZ ;  /* 0x000000081b1b7223 */ /* 0x000fe200000100ff */
[----:B------:R-:W-:Y:S01]  /*18c0*/  FFMA.FTZ R10, R8, R29, RZ ;  /* 0x0000001d080a7223 */ /* 0x000fe200000100ff */
[----:B-1----:R-:W-:Y:S01]  /*18d0*/  HADD2.F32 R22, -RZ, R22.H0_H0 ;  /* 0x20000016ff167230 */ /* 0x002fe20000004100 */
[----:B0-----:R-:W-:-:S04]  /*18e0*/  LEA.HI R32, R13, 0xffffff80, RZ, 0x8 ;  /* 0xffffff800d207811 */ /* 0x001fc800078f40ff */
[----:B------:R-:W-:Y:S01]  /*18f0*/  FFMA.FTZ R33, R22, R23, R27 ;  /* 0x0000001716217223 */ /* 0x000fe2000001001b */
[----:B--2---:R-:W-:-:S05]  /*1900*/  HADD2.F32 R24, -RZ, R24.H0_H0 ;  /* 0x20000018ff187230 */ /* 0x004fca0000004100 */
[----:B------:R-:W-:Y:S01]  /*1910*/  FFMA.FTZ R27, R23, R24, R10 ;  /* 0x00000018171b7223 */ /* 0x000fe2000001000a */
[----:B------:R-:W-:Y:S02]  /*1920*/  SHF.R.U32.HI R24, RZ, 0x8, R14 ;  /* 0x00000008ff187819 */ /* 0x000fe4000001160e */
[----:B------:R-:W-:Y:S02]  /*1930*/  LOP3.LUT R10, R14, 0xff, RZ, 0xc0, !PT ;  /* 0x000000ff0e0a7812 */ /* 0x000fe400078ec0ff */
[----:B------:R-:W-:Y:S02]  /*1940*/  LOP3.LUT R24, R24, 0xff, RZ, 0xc0, !PT ;  /* 0x000000ff18187812 */ /* 0x000fe400078ec0ff */
[----:B------:R-:W-:Y:S02]  /*1950*/  IADD3 R22, PT, PT, R10, -0x80, RZ ;  /* 0xffffff800a167810 */ /* 0x000fe40007ffe0ff */
[----:B------:R-:W-:Y:S02]  /*1960*/  IADD3 R24, PT, PT, R24, -0x80, RZ ;  /* 0xffffff8018187810 */ /* 0x000fe40007ffe0ff */
[----:B------:R0:W1:Y:S08]  /*1970*/  I2F.F16 R10, R22 ;  /* 0x00000016000a7306 */ /* 0x0000700000200c00 */
[----:B------:R-:W2:Y:S01]  /*1980*/  I2F.F16 R24, R24 ;  /* 0x0000001800187306 */ /* 0x000ea20000200c00 */
[----:B0-----:R-:W-:-:S02]  /*1990*/  HADD2.F32 R22, -RZ, R11.H0_H0 ;  /* 0x2000000bff167230 */ /* 0x001fc40000004100 */
[----:B-1----:R-:W-:-:S05]  /*19a0*/  HADD2.F32 R29, -RZ, R10.H0_H0 ;  /* 0x2000000aff1d7230 */ /* 0x002fca0000004100 */
[----:B------:R-:W-:Y:S01]  /*19b0*/  FFMA.FTZ R26, R8, R29, RZ ;  /* 0x0000001d081a7223 */ /* 0x000fe200000100ff */
[----:B--2---:R-:W-:Y:S01]  /*19c0*/  HADD2.F32 R10, -RZ, R24.H0_H0 ;  /* 0x20000018ff0a7230 */ /* 0x004fe20000004100 */
[----:B------:R-:W-:-:S04]  /*19d0*/  SHF.R.U32.HI R24, RZ, 0x10, R13 ;  /* 0x00000010ff187819 */ /* 0x000fc8000001160d */
[----:B------:R-:W-:Y:S01]  /*19e0*/  FFMA.FTZ R29, R23, R10, R26 ;  /* 0x0000000a171d7223 */ /* 0x000fe2000001001a */
[----:B------:R-:W-:Y:S02]  /*19f0*/  SHF.R.U32.HI R10, RZ, 0x10, R12 ;  /* 0x00000010ff0a7819 */ /* 0x000fe4000001160c */
[----:B------:R-:W-:Y:S02]  /*1a00*/  LOP3.LUT R24, R24, 0xff, RZ, 0xc0, !PT ;  /* 0x000000ff18187812 */ /* 0x000fe400078ec0ff */
[----:B------:R-:W-:-:S03]  /*1a10*/  LOP3.LUT R10, R10, 0xff, RZ, 0xc0, !PT ;  /* 0x000000ff0a0a7812 */ /* 0x000fc600078ec0ff */
[----:B------:R-:W-:Y:S01]  /*1a20*/  VIADD R24, R24, 0xffffff80 ;  /* 0xffffff8018187836 */ /* 0x000fe20000000000 */
[----:B------:R-:W-:-:S05]  /*1a30*/  IADD3 R10, PT, PT, R10, -0x80, RZ ;  /* 0xffffff800a0a7810 */ /* 0x000fca0007ffe0ff */
[----:B------:R-:W-:Y:S08]  /*1a40*/  I2F.F16 R24, R24 ;  /* 0x0000001800187306 */ /* 0x000ff00000200c00 */
[----:B------:R-:W0:Y:S02]  /*1a50*/  I2F.F16 R10, R10 ;  /* 0x0000000a000a7306 */ /* 0x000e240000200c00 */
[----:B0-----:R-:W-:-:S05]  /*1a60*/  HADD2.F32 R26, -RZ, R10.H0_H0 ;  /* 0x2000000aff1a7230 */ /* 0x001fca0000004100 */
[----:B------:R-:W-:Y:S01]  /*1a70*/  FFMA.FTZ R33, R26, R22, R33 ;  /* 0x000000161a217223 */ /* 0x000fe20000010021 */
[----:B------:R-:W-:-:S05]  /*1a80*/  HADD2.F32 R26, -RZ, R24.H0_H0 ;  /* 0x20000018ff1a7230 */ /* 0x000fca0000004100 */
[----:B------:R-:W-:Y:S01]  /*1a90*/  FFMA.FTZ R27, R22, R26, R27 ;  /* 0x0000001a161b7223 */ /* 0x000fe2000001001b */
[----:B------:R-:W-:Y:S02]  /*1aa0*/  SHF.R.U32.HI R26, RZ, 0x10, R14 ;  /* 0x00000010ff1a7819 */ /* 0x000fe4000001160e */
[----:B------:R-:W-:Y:S02]  /*1ab0*/  LEA.HI R14, R14, 0xffffff80, RZ, 0x8 ;  /* 0xffffff800e0e7811 */ /* 0x000fe400078f40ff */
[----:B------:R-:W-:-:S04]  /*1ac0*/  LOP3.LUT R26, R26, 0xff, RZ, 0xc0, !PT ;  /* 0x000000ff1a1a7812 */ /* 0x000fc800078ec0ff */
[----:B------:R-:W-:Y:S02]  /*1ad0*/  IADD3 R34, PT, PT, R26, -0x80, RZ ;  /* 0xffffff801a227810 */ /* 0x000fe40007ffe0ff */
[----:B------:R-:W-:Y:S02]  /*1ae0*/  LEA.HI R26, R12, 0xffffff80, RZ, 0x8 ;  /* 0xffffff800c1a7811 */ /* 0x000fe400078f40ff */
[----:B------:R-:W-:Y:S08]  /*1af0*/  I2F.F16 R12, R32 ;  /* 0x00000020000c7306 */ /* 0x000ff00000200c00 */
[----:B------:R-:W0:Y:S02]  /*1b00*/  I2F.F16 R34, R34 ;  /* 0x0000002200227306 */ /* 0x000e240000200c00 */
[----:B0-----:R-:W-:-:S05]  /*1b10*/  HADD2.F32 R10, -RZ, R34.H0_H0 ;  /* 0x20000022ff0a7230 */ /* 0x001fca0000004100 */
[----:B------:R-:W-:Y:S02]  /*1b20*/  FFMA.FTZ R29, R22, R10, R29 ;  /* 0x0000000a161d7223 */ /* 0x000fe4000001001d */
[----:B------:R-:W0:Y:S02]  /*1b30*/  I2F.F16 R10, R26 ;  /* 0x0000001a000a7306 */ /* 0x000e240000200c00 */
[----:B0-----:R-:W-:Y:S02]  /*1b40*/  HADD2.F32 R24, -RZ, R10.H0_H0 ;  /* 0x2000000aff187230 */ /* 0x001fe40000004100 */
[----:B------:R-:W-:-:S04]  /*1b50*/  HADD2.F32 R10, -RZ, R12.H0_H0 ;  /* 0x2000000cff0a7230 */ /* 0x000fc80000004100 */
[----:B------:R-:W0:Y:S01]  /*1b60*/  I2F.F16 R12, R14 ;  /* 0x0000000e000c7306 */ /* 0x000e220000200c00 */
[----:B------:R-:W-:Y:S01]  /*1b70*/  FFMA.FTZ R13, R24, R28, R33 ;  /* 0x0000001c180d7223 */ /* 0x000fe20000010021 */
[----:B------:R-:W-:Y:S02]  /*1b80*/  FFMA.FTZ R27, R28, R10, R27 ;  /* 0x0000000a1c1b7223 */ /* 0x000fe4000001001b */
[----:B------:R-:W1:Y:S01]  /*1b90*/  LDS.64 R10, [UR4+0x18] ;  /* 0x00001804ff0a7984 */ /* 0x000e620008000a00 */
[----:B0-----:R-:W-:-:S05]  /*1ba0*/  HADD2.F32 R12, -RZ, R12.H0_H0 ;  /* 0x2000000cff0c7230 */ /* 0x001fca0000004100 */
[----:B------:R-:W-:Y:S01]  /*1bb0*/  FFMA.FTZ R29, R28, R12, R29 ;  /* 0x0000000c1c1d7223 */ /* 0x000fe2000001001d */
[----:B---3--:R-:W-:Y:S02]  /*1bc0*/  LOP3.LUT R12, R4, 0xff, RZ, 0xc0, !PT ;  /* 0x000000ff040c7812 */ /* 0x008fe400078ec0ff */
[----:B------:R-:W-:Y:S02]  /*1bd0*/  SHF.R.U32.HI R14, RZ, 0x8, R4 ;  /* 0x00000008ff0e7819 */ /* 0x000fe40000011604 */
[----:B------:R-:W-:Y:S02]  /*1be0*/  IADD3 R26, PT, PT, R12, -0x80, RZ ;  /* 0xffffff800c1a7810 */ /* 0x000fe40007ffe0ff */
[----:B------:R-:W-:-:S04]  /*1bf0*/  LOP3.LUT R14, R14, 0xff, RZ, 0xc0, !PT ;  /* 0x000000ff0e0e7812 */ /* 0x000fc800078ec0ff */
[----:B------:R-:W0:Y:S01]  /*1c00*/  I2F.F16 R26, R26 ;  /* 0x0000001a001a7306 */ /* 0x000e220000200c00 */
[----:B-1----:R-:W-:Y:S02]  /*1c10*/  HADD2.F32 R12, -RZ, R10.H0_H0 ;  /* 0x2000000aff0c7230 */ /* 0x002fe40000004100 */
[----:B0-----:R-:W-:Y:S01]  /*1c20*/  HADD2.F32 R24, -RZ, R26.H0_H0 ;  /* 0x2000001aff187230 */ /* 0x001fe20000004100 */
[----:B------:R-:W-:-:S04]  /*1c30*/  LEA.HI R26, R4, 0xffffff80, RZ, 0x8 ;  /* 0xffffff80041a7811 */ /* 0x000fc800078f40ff */
[----:B------:R-:W-:Y:S01]  /*1c40*/  FFMA.FTZ R13, R24, R12, R13 ;  /* 0x0000000c180d7223 */ /* 0x000fe2000001000d */
[----:B------:R-:W-:Y:S01]  /*1c50*/  IADD3 R24, PT, PT, R14, -0x80, RZ ;  /* 0xffffff800e187810 */ /* 0x000fe20007ffe0ff */
[----:B------:R-:W-:-:S05]  /*1c60*/  HADD2.F32 R14, -RZ, R10.H1_H1 ;  /* 0x3000000aff0e7230 */ /* 0x000fca0000004100 */
[----:B------:R-:W0:Y:S02]  /*1c70*/  I2F.F16 R24, R24 ;  /* 0x0000001800187306 */ /* 0x000e240000200c00 */
[----:B0-----:R-:W-:Y:S02]  /*1c80*/  HADD2.F32 R10, -RZ, R24.H0_H0 ;  /* 0x20000018ff0a7230 */ /* 0x001fe40000004100 */
[----:B------:R-:W-:-:S03]  /*1c90*/  HADD2.F32 R24, -RZ, R11.H1_H1 ;  /* 0x3000000bff187230 */ /* 0x000fc60000004100 */
[----:B------:R-:W-:Y:S01]  /*1ca0*/  FFMA.FTZ R33, R10, R14, R13 ;  /* 0x0000000e0a217223 */ /* 0x000fe2000001000d */
[----:B------:R-:W-:Y:S01]  /*1cb0*/  SHF.R.U32.HI R10, RZ, 0x10, R4 ;  /* 0x00000010ff0a7819 */ /* 0x000fe20000011604 */
[----:B------:R-:W-:Y:S02]  /*1cc0*/  HADD2.F32 R13, -RZ, R11.H0_H0 ;  /* 0x2000000bff0d7230 */ /* 0x000fe40000004100 */
[----:B------:R-:W-:Y:S01]  /*1cd0*/  FMUL.FTZ R4, R25, R18 ;  /* 0x0000001219047220 */ /* 0x000fe20000410000 */
[----:B------:R-:W-:Y:S01]  /*1ce0*/  LOP3.LUT R10, R10, 0xff, RZ, 0xc0, !PT ;  /* 0x000000ff0a0a7812 */ /* 0x000fe200078ec0ff */
[----:B------:R-:W-:-:S03]  /*1cf0*/  HADD2.F32 R17, -RZ, R17.H0_H0 ;  /* 0x20000011ff117230 */ /* 0x000fc60000004100 */
[----:B------:R-:W-:Y:S01]  /*1d00*/  F2FP.F16.F32.PACK_AB R4, RZ, R4 ;  /* 0x00000004ff04723e */ /* 0x000fe200000000ff */
[----:B------:R-:W-:-:S04]  /*1d10*/  VIADD R32, R10, 0xffffff80 ;  /* 0xffffff800a207836 */ /* 0x000fc80000000000 */
[----:B------:R-:W0:Y:S02]  /*1d20*/  I2F.F16 R10, R32 ;  /* 0x00000020000a7306 */ /* 0x000e240000200c00 */
[----:B0-----:R-:W-:-:S05]  /*1d30*/  HADD2.F32 R10, -RZ, R10.H0_H0 ;  /* 0x2000000aff0a7230 */ /* 0x001fca0000004100 */
[----:B------:R-:W-:Y:S02]  /*1d40*/  FFMA.FTZ R33, R10, R13, R33 ;  /* 0x0000000d0a217223 */ /* 0x000fe40000010021 */
[----:B------:R0:W1:Y:S02]  /*1d50*/  I2F.F16 R10, R26 ;  /* 0x0000001a000a7306 */ /* 0x0000640000200c00 */
[----:B0-----:R-:W-:-:S05]  /*1d60*/  HADD2.F32 R26, -RZ, R19.H0_H0 ;  /* 0x20000013ff1a7230 */ /* 0x001fca0000004100 */
[----:B------:R-:W-:Y:S01]  /*1d70*/  FMUL.FTZ R19, R9, R26 ;  /* 0x0000001a09137220 */ /* 0x000fe20000410000 */
[----:B-1----:R-:W-:Y:S01]  /*1d80*/  HADD2.F32 R10, -RZ, R10.H0_H0 ;  /* 0x2000000aff0a7230 */ /* 0x002fe20000004100 */
[----:B------:R-:W-:-:S03]  /*1d90*/  SHF.R.U32.HI R9, RZ, 0x10, R5 ;  /* 0x00000010ff097819 */ /* 0x000fc60000011605 */
[----:B------:R-:W-:Y:S01]  /*1da0*/  F2FP.F16.F32.PACK_AB R19, RZ, R19 ;  /* 0x00000013ff13723e */ /* 0x000fe200000000ff */
[----:B------:R-:W-:Y:S01]  /*1db0*/  FFMA.FTZ R33, R10, R24, R33 ;  /* 0x000000180a217223 */ /* 0x000fe20000010021 */
[----:B------:R-:W-:Y:S02]  /*1dc0*/  LOP3.LUT R10, R5, 0xff, RZ, 0xc0, !PT ;  /* 0x000000ff050a7812 */ /* 0x000fe400078ec0ff */
[----:B------:R-:W-:Y:S01]  /*1dd0*/  LOP3.LUT R9, R9, 0xff, RZ, 0xc0, !PT ;  /* 0x000000ff09097812 */ /* 0x000fe200078ec0ff */
[----:B------:R-:W-:Y:S01]  /*1de0*/  FMUL.FTZ R25, R18, R33 ;  /* 0x0000002112197220 */ /* 0x000fe20000410000 */
[----:B------:R-:W-:Y:S02]  /*1df0*/  IADD3 R11, PT, PT, R10, -0x80, RZ ;  /* 0xffffff800a0b7810 */ /* 0x000fe40007ffe0ff */
[----:B------:R-:W-:Y:S02]  /*1e00*/  IADD3 R9, PT, PT, R9, -0x80, RZ ;  /* 0xffffff8009097810 */ /* 0x000fe40007ffe0ff */
[----:B------:R-:W-:-:S02]  /*1e10*/  F2FP.F16.F32.PACK_AB R25, RZ, R25 ;  /* 0x00000019ff19723e */ /* 0x000fc400000000ff */
[----:B------:R-:W0:Y:S08]  /*1e20*/  I2F.F16 R11, R11 ;  /* 0x0000000b000b7306 */ /* 0x000e300000200c00 */
[----:B------:R-:W1:Y:S01]  /*1e30*/  I2F.F16 R9, R9 ;  /* 0x0000000900097306 */ /* 0x000e620000200c00 */
[----:B0-----:R-:W-:-:S05]  /*1e40*/  HADD2.F32 R10, -RZ, R11.H0_H0 ;  /* 0x2000000bff0a7230 */ /* 0x001fca0000004100 */
[----:B------:R-:W-:Y:S01]  /*1e50*/  FFMA.FTZ R27, R12, R10, R27 ;  /* 0x0000000a0c1b7223 */ /* 0x000fe2000001001b */
[----:B------:R-:W-:Y:S02]  /*1e60*/  SHF.R.U32.HI R10, RZ, 0x8, R5 ;  /* 0x00000008ff0a7819 */ /* 0x000fe40000011605 */
[----:B------:R-:W-:Y:S01]  /*1e70*/  LEA.HI R5, R5, 0xffffff80, RZ, 0x8 ;  /* 0xffffff8005057811 */ /* 0x000fe200078f40ff */
[----:B-1----:R-:W-:Y:S01]  /*1e80*/  HADD2.F32 R11, -RZ, R9.H0_H0 ;  /* 0x20000009ff0b7230 */ /* 0x002fe20000004100 */
[----:B------:R-:W-:Y:S02]  /*1e90*/  LOP3.LUT R10, R10, 0xff, RZ, 0xc0, !PT ;  /* 0x000000ff0a0a7812 */ /* 0x000fe400078ec0ff */
[----:B------:R-:W-:Y:S02]  /*1ea0*/  SHF.R.U32.HI R9, RZ, 0x8, R6 ;  /* 0x00000008ff097819 */ /* 0x000fe40000011606 */
[----:B------:R-:W-:Y:S01]  /*1eb0*/  IADD3 R32, PT, PT, R10, -0x80, RZ ;  /* 0xffffff800a207810 */ /* 0x000fe20007ffe0ff */
[----:B------:R-:W-:Y:S01]  /*1ec0*/  I2F.F16 R5, R5 ;  /* 0x0000000500057306 */ /* 0x000fe20000200c00 */
[----:B------:R-:W-:-:S04]  /*1ed0*/  LOP3.LUT R9, R9, 0xff, RZ, 0xc0, !PT ;  /* 0x000000ff09097812 */ /* 0x000fc800078ec0ff */
[----:B------:R-:W-:-:S03]  /*1ee0*/  IADD3 R9, PT, PT, R9, -0x80, RZ ;  /* 0xffffff8009097810 */ /* 0x000fc60007ffe0ff */
[----:B------:R-:W0:Y:S08]  /*1ef0*/  I2F.F16 R32, R32 ;  /* 0x0000002000207306 */ /* 0x000e300000200c00 */
[----:B------:R-:W-:Y:S01]  /*1f00*/  I2F.F16 R9, R9 ;  /* 0x0000000900097306 */ /* 0x000fe20000200c00 */
[----:B0-----:R-:W-:Y:S01]  /*1f10*/  HADD2.F32 R10, -RZ, R32.H0_H0 ;  /* 0x20000020ff0a7230 */ /* 0x001fe20000004100 */
[----:B------:R-:W-:-:S04]  /*1f20*/  LEA.HI R32, R15, 0xffffff80, RZ, 0x8 ;  /* 0xffffff800f207811 */ /* 0x000fc800078f40ff */
[----:B------:R-:W-:Y:S01]  /*1f30*/  FFMA.FTZ R10, R14, R10, R27 ;  /* 0x0000000a0e0a7223 */ /* 0x000fe2000001001b */
[----:B------:R-:W-:Y:S01]  /*1f40*/  HADD2.F32 R27, -RZ, R5.H0_H0 ;  /* 0x20000005ff1b7230 */ /* 0x000fe20000004100 */
[----:B------:R-:W-:Y:S01]  /*1f50*/  SHF.R.U32.HI R5, RZ, 0x10, R6 ;  /* 0x00000010ff057819 */ /* 0x000fe20000011606 */
[----:B------:R-:W-:Y:S01]  /*1f60*/  I2F.F16 R32, R32 ;  /* 0x0000002000207306 */ /* 0x000fe20000200c00 */
[----:B------:R-:W-:Y:S01]  /*1f70*/  FFMA.FTZ R11, R13, R11, R10 ;  /* 0x0000000b0d0b7223 */ /* 0x000fe2000001000a */
[----:B------:R-:W-:Y:S02]  /*1f80*/  LOP3.LUT R10, R6, 0xff, RZ, 0xc0, !PT ;  /* 0x000000ff060a7812 */ /* 0x000fe400078ec0ff */
[----:B------:R-:W-:Y:S01]  /*1f90*/  LOP3.LUT R5, R5, 0xff, RZ, 0xc0, !PT ;  /* 0x000000ff05057812 */ /* 0x000fe200078ec0ff */
[----:B------:R-:W-:Y:S02]  /*1fa0*/  FFMA.FTZ R27, R24, R27, R11 ;  /* 0x0000001b181b7223 */ /* 0x000fe4000001000b */
[----:B------:R-:W-:-:S06]  /*1fb0*/  VIADD R11, R10, 0xffffff80 ;  /* 0xffffff800a0b7836 */ /* 0x000fcc0000000000 */
[----:B------:R-:W0:Y:S02]  /*1fc0*/  I2F.F16 R11, R11 ;  /* 0x0000000b000b7306 */ /* 0x000e240000200c00 */
[----:B0-----:R-:W-:Y:S01]  /*1fd0*/  HADD2.F32 R10, -RZ, R11.H0_H0 ;  /* 0x2000000bff0a7230 */ /* 0x001fe20000004100 */
[----:B------:R-:W-:-:S04]  /*1fe0*/  IADD3 R11, PT, PT, R5, -0x80, RZ ;  /* 0xffffff80050b7810 */ /* 0x000fc80007ffe0ff */
[----:B------:R-:W-:Y:S01]  /*1ff0*/  FFMA.FTZ R29, R12, R10, R29 ;  /* 0x0000000a0c1d7223 */ /* 0x000fe2000001001d */
[----:B------:R-:W-:Y:S01]  /*2000*/  HADD2.F32 R10, -RZ, R9.H0_H0 ;  /* 0x20000009ff0a7230 */ /* 0x000fe20000004100 */
[----:B------:R-:W0:Y:S04]  /*2010*/  I2F.F16 R11, R11 ;  /* 0x0000000b000b7306 */ /* 0x000e280000200c00 */
[----:B------:R-:W-:Y:S01]  /*2020*/  FFMA.FTZ R10, R14, R10, R29 ;  /* 0x0000000a0e0a7223 */ /* 0x000fe2000001001d */
[----:B0-----:R-:W-:-:S05]  /*2030*/  HADD2.F32 R5, -RZ, R11.H0_H0 ;  /* 0x2000000bff057230 */ /* 0x001fca0000004100 */
[----:B------:R-:W-:Y:S01]  /*2040*/  FFMA.FTZ R5, R13, R5, R10 ;  /* 0x000000050d057223 */ /* 0x000fe2000001000a */
[----:B------:R-:W-:-:S04]  /*2050*/  LOP3.LUT R10, R15, 0xff, RZ, 0xc0, !PT ;  /* 0x000000ff0f0a7812 */ /* 0x000fc800078ec0ff */
[----:B------:R-:W-:-:S06]  /*2060*/  IADD3 R10, PT, PT, R10, -0x80, RZ ;  /* 0xffffff800a0a7810 */ /* 0x000fcc0007ffe0ff */
[----:B------:R-:W0:Y:S02]  /*2070*/  I2F.F16 R10, R10 ;  /* 0x0000000a000a7306 */ /* 0x000e240000200c00 */
[----:B0-----:R-:W-:-:S05]  /*2080*/  HADD2.F32 R9, -RZ, R10.H0_H0 ;  /* 0x2000000aff097230 */ /* 0x001fca0000004100 */
[----:B------:R-:W-:Y:S01]  /*2090*/  FFMA.FTZ R8, R8, R9, RZ ;  /* 0x0000000908087223 */ /* 0x000fe200000100ff */
[----:B------:R-:W-:-:S04]  /*20a0*/  SHF.R.U32.HI R9, RZ, 0x8, R15 ;  /* 0x00000008ff097819 */ /* 0x000fc8000001160f */
[----:B------:R-:W-:-:S05]  /*20b0*/  LOP3.LUT R9, R9, 0xff, RZ, 0xc0, !PT ;  /* 0x000000ff09097812 */ /* 0x000fca00078ec0ff */
[----:B------:R-:W-:-:S06]  /*20c0*/  VIADD R9, R9, 0xffffff80 ;  /* 0xffffff8009097836 */ /* 0x000fcc0000000000 */
[----:B------:R-:W0:Y:S02]  /*20d0*/  I2F.F16 R9, R9 ;  /* 0x0000000900097306 */ /* 0x000e240000200c00 */
[----:B0-----:R-:W-:-:S05]  /*20e0*/  HADD2.F32 R11, -RZ, R9.H0_H0 ;  /* 0x20000009ff0b7230 */ /* 0x001fca0000004100 */
[----:B------:R-:W-:Y:S01]  /*20f0*/  FFMA.FTZ R23, R23, R11, R8 ;  /* 0x0000000b17177223 */ /* 0x000fe20000010008 */
[----:B------:R-:W-:Y:S01]  /*2100*/  SHF.R.U32.HI R8, RZ, 0x10, R15 ;  /* 0x00000010ff087819 */ /* 0x000fe2000001160f */
[----:B------:R-:W-:-:S03]  /*2110*/  HADD2.F32 R15, -RZ, R32.H0_H0 ;  /* 0x20000020ff0f7230 */ /* 0x000fc60000004100 */
[----:B------:R-:W-:-:S04]  /*2120*/  LOP3.LUT R8, R8, 0xff, RZ, 0xc0, !PT ;  /* 0x000000ff08087812 */ /* 0x000fc800078ec0ff */
[----:B------:R-:W-:-:S06]  /*2130*/  IADD3 R29, PT, PT, R8, -0x80, RZ ;  /* 0xffffff80081d7810 */ /* 0x000fcc0007ffe0ff */
[----:B------:R-:W0:Y:S02]  /*2140*/  I2F.F16 R29, R29 ;  /* 0x0000001d001d7306 */ /* 0x000e240000200c00 */
[----:B0-----:R-:W-:-:S05]  /*2150*/  HADD2.F32 R8, -RZ, R29.H0_H0 ;  /* 0x2000001dff087230 */ /* 0x001fca0000004100 */
[----:B------:R-:W-:Y:S02]  /*2160*/  FFMA.FTZ R23, R22, R8, R23 ;  /* 0x0000000816177223 */ /* 0x000fe40000010017 */
[----:B------:R0:W2:Y:S01]  /*2170*/  LDG.E.128.CONSTANT R8, desc[UR6][R30.64] ;  /* 0x000000061e087981 */ /* 0x0000a2000c1e9d00 */
[----:B------:R-:W-:Y:S01]  /*2180*/  LOP3.LUT R22, R7, 0xff, RZ, 0xc0, !PT ;  /* 0x000000ff07167812 */ /* 0x000fe200078ec0ff */
[----:B------:R-:W-:-:S03]  /*2190*/  FFMA.FTZ R15, R28, R15, R23 ;  /* 0x0000000f1c0f7223 */ /* 0x000fc60000010017 */
[----:B------:R-:W-:-:S06]  /*21a0*/  IADD3 R23, PT, PT, R22, -0x80, RZ ;  /* 0xffffff8016177810 */ /* 0x000fcc0007ffe0ff */
[----:B------:R-:W1:Y:S02]  /*21b0*/  I2F.F16 R23, R23 ;  /* 0x0000001700177306 */ /* 0x000e640000200c00 */
[----:B-1----:R-:W-:-:S05]  /*21c0*/  HADD2.F32 R22, -RZ, R23.H0_H0 ;  /* 0x20000017ff167230 */ /* 0x002fca0000004100 */
[----:B------:R-:W-:Y:S01]  /*21d0*/  FFMA.FTZ R15, R12, R22, R15 ;  /* 0x000000160c0f7223 */ /* 0x000fe2000001000f */
[--C-:B------:R-:W-:Y:S02]  /*21e0*/  SHF.R.U32.HI R12, RZ, 0x8, R7.reuse ;  /* 0x00000008ff0c7819 */ /* 0x100fe40000011607 */
[----:B------:R-:W-:Y:S02]  /*21f0*/  SHF.R.U32.HI R22, RZ, 0x10, R7 ;  /* 0x00000010ff167819 */ /* 0x000fe40000011607 */
[----:B------:R-:W-:Y:S02]  /*2200*/  LOP3.LUT R12, R12, 0xff, RZ, 0xc0, !PT ;  /* 0x000000ff0c0c7812 */ /* 0x000fe400078ec0ff */
[----:B------:R-:W-:Y:S02]  /*2210*/  LOP3.LUT R22, R22, 0xff, RZ, 0xc0, !PT ;  /* 0x000000ff16167812 */ /* 0x000fe400078ec0ff */
[----:B------:R-:W-:-:S03]  /*2220*/  IADD3 R32, PT, PT, R12, -0x80, RZ ;  /* 0xffffff800c207810 */ /* 0x000fc60007ffe0ff */
[----:B------:R-:W-:Y:S01]  /*2230*/  VIADD R22, R22, 0xffffff80 ;  /* 0xffffff8016167836 */ /* 0x000fe20000000000 */
[----:B------:R-:W1:Y:S08]  /*2240*/  I2F.F16 R12, R32 ;  /* 0x00000020000c7306 */ /* 0x000e700000200c00 */
[----:B------:R-:W3:Y:S01]  /*2250*/  I2F.F16 R22, R22 ;  /* 0x0000001600167306 */ /* 0x000ee20000200c00 */
[----:B------:R-:W-:-:S04]  /*2260*/  IMAD.WIDE R28, R16, 0x4, R30 ;  /* 0x00000004101c7825 */ /* 0x000fc800078e021e */
[----:B-1----:R-:W-:-:S05]  /*2270*/  HADD2.F32 R12, -RZ, R12.H0_H0 ;  /* 0x2000000cff0c7230 */ /* 0x002fca0000004100 */
[----:B------:R-:W-:Y:S01]  /*2280*/  FFMA.FTZ R12, R14, R12, R15 ;  /* 0x0000000c0e0c7223 */ /* 0x000fe2000001000f */
[----:B---3--:R-:W-:-:S05]  /*2290*/  HADD2.F32 R23, -RZ, R22.H0_H0 ;  /* 0x20000016ff177230 */ /* 0x008fca0000004100 */
[----:B------:R-:W-:Y:S02]  /*22a0*/  FFMA.FTZ R23, R13, R23, R12 ;  /* 0x000000170d177223 */ /* 0x000fe4000001000c */
[----:B------:R-:W3:Y:S01]  /*22b0*/  LDG.E.128.CONSTANT R12, desc[UR6][R28.64] ;  /* 0x000000061c0c7981 */ /* 0x000ee2000c1e9d00 */
[----:B------:R-:W-:Y:S02]  /*22c0*/  LEA.HI R6, R6, 0xffffff80, RZ, 0x8 ;  /* 0xffffff8006067811 */ /* 0x000fe400078f40ff */
[----:B------:R-:W-:-:S04]  /*22d0*/  LEA.HI R7, R7, 0xffffff80, RZ, 0x8 ;  /* 0xffffff8007077811 */ /* 0x000fc800078f40ff */
[----:B------:R-:W1:Y:S08]  /*22e0*/  I2F.F16 R6, R6 ;  /* 0x0000000600067306 */ /* 0x000e700000200c00 */
[----:B------:R-:W0:Y:S01]  /*22f0*/  I2F.F16 R7, R7 ;  /* 0x0000000700077306 */ /* 0x000e220000200c00 */
[----:B-1----:R-:W-:Y:S02]  /*2300*/  HADD2.F32 R22, -RZ, R6.H0_H0 ;  /* 0x20000006ff167230 */ /* 0x002fe40000004100 */
[----:B0-----:R-:W-:-:S03]  /*2310*/  HADD2.F32 R30, -RZ, R7.H0_H0 ;  /* 0x20000007ff1e7230 */ /* 0x001fc60000004100 */
[C---:B------:R-:W-:Y:S01]  /*2320*/  FFMA.FTZ R5, R24.reuse, R22, R5 ;  /* 0x0000001618057223 */ /* 0x040fe20000010005 */
[----:B------:R-:W0:Y:S01]  /*2330*/  LDS.64 R6, [UR4+0x20] ;  /* 0x00002004ff067984 */ /* 0x000e220008000a00 */
[----:B------:R-:W-:Y:S01]  /*2340*/  FFMA.FTZ R24, R24, R30, R23 ;  /* 0x0000001e18187223 */ /* 0x000fe20000010017 */
[----:B------:R-:W-:Y:S01]  /*2350*/  FMUL.FTZ R23, R20, R17 ;  /* 0x0000001114177220 */ /* 0x000fe20000410000 */
[----:B------:R-:W-:Y:S01]  /*2360*/  FMUL.FTZ R20, R26, R27 ;  /* 0x0000001b1a147220 */ /* 0x000fe20000410000 */
[----:B------:R-:W-:Y:S01]  /*2370*/  PRMT R4, R4, 0x5410, R19 ;  /* 0x0000541004047816 */ /* 0x000fe20000000013 */
[----:B------:R-:W-:-:S03]  /*2380*/  HADD2.F32 R0, -RZ, R0.H0_H0 ;  /* 0x20000000ff007230 */ /* 0x000fc60000004100 */
[----:B------:R-:W-:Y:S01]  /*2390*/  F2FP.F16.F32.PACK_AB R20, RZ, R20 ;  /* 0x00000014ff14723e */ /* 0x000fe200000000ff */
[----:B------:R-:W-:-:S03]  /*23a0*/  HFMA2 R4, R4, 1, 1, RZ ;  /* 0x3c003c0004047831 */ /* 0x000fc600000000ff */
[----:B------:R-:W-:Y:S01]  /*23b0*/  PRMT R25, R25, 0x5410, R20 ;  /* 0x0000541019197816 */ /* 0x000fe20000000014 */
[----:B------:R-:W-:Y:S01]  /*23c0*/  FMUL.FTZ R22, R21, R0 ;  /* 0x0000000015167220 */ /* 0x000fe20000410000 */
[----:B------:R-:W-:Y:S01]  /*23d0*/  FMUL.FTZ R21, R0, R5 ;  /* 0x0000000500157220 */ /* 0x000fe20000410000 */
[----:B------:R-:W-:Y:S02]  /*23e0*/  FMUL.FTZ R5, R17, R24 ;  /* 0x0000001811057220 */ /* 0x000fe40000410000 */
[----:B------:R-:W-:Y:S01]  /*23f0*/  HADD2 R19, R25, R4 ;  /* 0x0000000419137230 */ /* 0x000fe20000000000 */
[----:B------:R-:W-:Y:S02]  /*2400*/  F2FP.F16.F32.PACK_AB R23, RZ, R23 ;  /* 0x00000017ff17723e */ /* 0x000fe400000000ff */
[----:B------:R-:W-:Y:S02]  /*2410*/  F2FP.F16.F32.PACK_AB R22, RZ, R22 ;  /* 0x00000016ff16723e */ /* 0x000fe400000000ff */
[----:B------:R-:W-:-:S02]  /*2420*/  F2FP.F16.F32.PACK_AB R21, RZ, R21 ;  /* 0x00000015ff15723e */ /* 0x000fc400000000ff */
[----:B------:R-:W-:Y:S02]  /*2430*/  PRMT R22, R22, 0x5410, R23 ;  /* 0x0000541016167816 */ /* 0x000fe40000000017 */
[----:B------:R-:W-:-:S03]  /*2440*/  F2FP.F16.F32.PACK_AB R5, RZ, R5 ;  /* 0x00000005ff05723e */ /* 0x000fc600000000ff */
[----:B------:R-:W-:Y:S01]  /*2450*/  HFMA2 R22, R22, 1, 1, RZ ;  /* 0x3c003c0016167831 */ /* 0x000fe200000000ff */
[----:B------:R-:W-:-:S05]  /*2460*/  PRMT R21, R21, 0x5410, R5 ;  /* 0x0000541015157816 */ /* 0x000fca0000000005 */
[----:B------:R-:W-:Y:S01]  /*2470*/  HADD2 R22, R21, R22 ;  /* 0x0000001615167230 */ /* 0x000fe20000000000 */
[----:B--2---:R-:W-:Y:S02]  /*2480*/  LOP3.LUT R20, R9, 0xff, RZ, 0xc0, !PT ;  /* 0x000000ff09147812 */ /* 0x004fe400078ec0ff */
[----:B------:R-:W-:Y:S02]  /*2490*/  SHF.R.U32.HI R27, RZ, 0x8, R9 ;  /* 0x00000008ff1b7819 */ /* 0x000fe40000011609 */
[----:B------:R-:W-:Y:S02]  /*24a0*/  SHF.R.U32.HI R4, RZ, 0x8, R8 ;  /* 0x00000008ff047819 */ /* 0x000fe40000011608 */
[----:B------:R-:W-:Y:S02]  /*24b0*/  LOP3.LUT R24, R8, 0xff, RZ, 0xc0, !PT ;  /* 0x000000ff08187812 */ /* 0x000fe400078ec0ff */
[----:B------:R-:W-:Y:S02]  /*24c0*/  IADD3 R25, PT, PT, R20, -0x80, RZ ;  /* 0xffffff8014197810 */ /* 0x000fe40007ffe0ff */
[----:B------:R-:W-:-:S02]  /*24d0*/  LOP3.LUT R27, R27, 0xff, RZ, 0xc0, !PT ;  /* 0x000000ff1b1b7812 */ /* 0x000fc400078ec0ff */
[----:B------:R-:W-:Y:S02]  /*24e0*/  IADD3 R24, PT, PT, R24, -0x80, RZ ;  /* 0xffffff8018187810 */ /* 0x000fe40007ffe0ff */
[----:B------:R-:W-:Y:S01]  /*24f0*/  LOP3.LUT R20, R4, 0xff, RZ, 0xc0, !PT ;  /* 0x000000ff04147812 */ /* 0x000fe200078ec0ff */
[----:B------:R-:W-:Y:S01]  /*2500*/  VIADD R27, R27, 0xffffff80 ;  /* 0xffffff801b1b7836 */ /* 0x000fe20000000000 */
[----:B------:R-:W1:Y:S02]  /*2510*/  I2F.F16 R4, R25 ;  /* 0x0000001900047306 */ /* 0x000e640000200c00 */
[----:B------:R-:W-:-:S06]  /*2520*/  IADD3 R20, PT, PT, R20, -0x80, RZ ;  /* 0xffffff8014147810 */ /* 0x000fcc0007ffe0ff */
[----:B------:R-:W2:Y:S08]  /*2530*/  I2F.F16 R24, R24 ;  /* 0x0000001800187306 */ /* 0x000eb00000200c00 */
[----:B------:R-:W4:Y:S01]  /*2540*/  I2F.F16 R23, R27 ;  /* 0x0000001b00177306 */ /* 0x000f220000200c00 */
[----:B-1----:R-:W-:-:S07]  /*2550*/  HADD2.F32 R21, -RZ, R4.H0_H0 ;  /* 0x20000004ff157230 */ /* 0x002fce0000004100 */
[----:B------:R-:W1:Y:S01]  /*2560*/  I2F.F16 R20, R20 ;  /* 0x0000001400147306 */ /* 0x000e620000200c00 */
[----:B0-----:R-:W-:Y:S02]  /*2570*/  HADD2.F32 R4, -RZ, R6.H0_H0 ;  /* 0x20000006ff047230 */ /* 0x001fe40000004100 */
[----:B--2---:R-:W-:Y:S02]  /*2580*/  HADD2.F32 R5, -RZ, R24.H0_H0 ;  /* 0x20000018ff057230 */ /* 0x004fe40000004100 */
[----:B------:R-:W-:Y:S02]  /*2590*/  HADD2.F32 R6, -RZ, R6.H1_H1 ;  /* 0x30000006ff067230 */ /* 0x000fe40000004100 */
[----:B------:R-:W-:Y:S01]  /*25a0*/  FFMA.FTZ R21, R4, R21, RZ ;  /* 0x0000001504157223 */ /* 0x000fe200000100ff */
[----:B----4-:R-:W-:Y:S02]  /*25b0*/  HADD2.F32 R23, -RZ, R23.H0_H0 ;  /* 0x20000017ff177230 */ /* 0x010fe40000004100 */
[----:B------:R-:W-:Y:S01]  /*25c0*/  FFMA.FTZ R30, R5, R4, RZ ;  /* 0x00000004051e7223 */ /* 0x000fe200000100ff */
[----:B------:R-:W-:Y:S01]  /*25d0*/  LOP3.LUT R5, R10, 0xff, RZ, 0xc0, !PT ;  /* 0x000000ff0a057812 */ /* 0x000fe200078ec0ff */
[----:B-1----:R-:W-:-:S02]  /*25e0*/  HADD2.F32 R25, -RZ, R20.H0_H0 ;  /* 0x20000014ff197230 */ /* 0x002fc40000004100 */
[----:B------:R-:W-:Y:S01]  /*25f0*/  FFMA.FTZ R20, R6, R23, R21 ;  /* 0x0000001706147223 */ /* 0x000fe20000010015 */
[----:B------:R-:W-:Y:S02]  /*2600*/  SHF.R.U32.HI R21, RZ, 0x8, R10 ;  /* 0x00000008ff157819 */ /* 0x000fe4000001160a */
[----:B------:R-:W-:Y:S02]  /*2610*/  IADD3 R23, PT, PT, R5, -0x80, RZ ;  /* 0xffffff8005177810 */ /* 0x000fe40007ffe0ff */
[----:B------:R-:W-:Y:S01]  /*2620*/  LOP3.LUT R21, R21, 0xff, RZ, 0xc0, !PT ;  /* 0x000000ff15157812 */ /* 0x000fe200078ec0ff */
[----:B------:R-:W-:-:S03]  /*2630*/  FFMA.FTZ R30, R25, R6, R30 ;  /* 0x00000006191e7223 */ /* 0x000fc6000001001e */
[----:B------:R-:W-:Y:S01]  /*2640*/  IADD3 R25, PT, PT, R21, -0x80, RZ ;  /* 0xffffff8015197810 */ /* 0x000fe20007ffe0ff */
[----:B------:R-:W0:Y:S08]  /*2650*/  I2F.F16 R23, R23 ;  /* 0x0000001700177306 */ /* 0x000e300000200c00 */
[----:B------:R-:W1:Y:S01]  /*2660*/  I2F.F16 R25, R25 ;  /* 0x0000001900197306 */ /* 0x000e620000200c00 */
[----:B0-----:R-:W-:-:S05]  /*2670*/  HADD2.F32 R5, -RZ, R23.H0_H0 ;  /* 0x20000017ff057230 */ /* 0x001fca0000004100 */
[----:B------:R-:W-:Y:S01]  /*2680*/  FFMA.FTZ R5, R4, R5, RZ ;  /* 0x0000000504057223 */ /* 0x000fe200000100ff */
[----:B-1----:R-:W-:-:S05]  /*2690*/  HADD2.F32 R21, -RZ, R25.H0_H0 ;  /* 0x20000019ff157230 */ /* 0x002fca0000004100 */
        /* <DEDUP_REMOVED lines=22> */
[----:B------:R-:W-:Y:S08]  /*2800*/  I2F.F16 R25, R25 ;  /* 0x0000001900197306 */ /* 0x000ff00000200c00 */
[----:B------:R-:W0:Y:S01]  /*2810*/  I2F.F16 R8, R23 ;  /* 0x0000001700087306 */ /* 0x000e220000200c00 */
[----:B------:R-:W-:Y:S01]  /*2820*/  LEA.HI R27, R10, 0xffffff80, RZ, 0x8 ;  /* 0xffffff800a1b7811 */ /* 0x000fe200078f40ff */
[----:B------:R-:W-:-:S06]  /*2830*/  HADD2.F32 R7, -RZ, R7.H1_H1 ;  /* 0x30000007ff077230 */ /* 0x000fcc0000004100 */
[----:B------:R-:W1:Y:S01]  /*2840*/  I2F.F16 R9, R27 ;  /* 0x0000001b00097306 */ /* 0x000e620000200c00 */
[----:B0-----:R-:W-:Y:S02]  /*2850*/  HADD2.F32 R31, -RZ, R8.H0_H0 ;  /* 0x20000008ff1f7230 */ /* 0x001fe40000004100 */
[----:B------:R-:W-:-:S05]  /*2860*/  HADD2.F32 R8, -RZ, R25.H0_H0 ;  /* 0x20000019ff087230 */ /* 0x000fca0000004100 */
[----:B------:R-:W-:Y:S02]  /*2870*/  FFMA.FTZ R8, R7, R8, R20 ;  /* 0x0000000807087223 */ /* 0x000fe40000010014 */
[----:B------:R-:W0:Y:S01]  /*2880*/  LDS.64 R20, [UR4+0x28] ;  /* 0x00002804ff147984 */ /* 0x000e220008000a00 */
[----:B-1----:R-:W-:-:S05]  /*2890*/  HADD2.F32 R9, -RZ, R9.H0_H0 ;  /* 0x20000009ff097230 */ /* 0x002fca0000004100 */
[----:B------:R-:W-:Y:S01]  /*28a0*/  FFMA.FTZ R10, R7, R9, R24 ;  /* 0x00000009070a7223 */ /* 0x000fe20000010018 */
[----:B---3--:R-:W-:-:S04]  /*28b0*/  LOP3.LUT R9, R12, 0xff, RZ, 0xc0, !PT ;  /* 0x000000ff0c097812 */ /* 0x008fc800078ec0ff */
[----:B------:R-:W-:-:S06]  /*28c0*/  IADD3 R24, PT, PT, R9, -0x80, RZ ;  /* 0xffffff8009187810 */ /* 0x000fcc0007ffe0ff */
[----:B------:R-:W1:Y:S01]  /*28d0*/  I2F.F16 R24, R24 ;  /* 0x0000001800187306 */ /* 0x000e620000200c00 */
[----:B------:R-:W-:Y:S01]  /*28e0*/  FFMA.FTZ R30, R31, R7, R30 ;  /* 0x000000071f1e7223 */ /* 0x000fe2000001001e */
[----:B-1----:R-:W-:Y:S02]  /*28f0*/  HADD2.F32 R9, -RZ, R24.H0_H0 ;  /* 0x20000018ff097230 */ /* 0x002fe40000004100 */
[----:B0-----:R-:W-:-:S05]  /*2900*/  HADD2.F32 R23, -RZ, R20.H0_H0 ;  /* 0x20000014ff177230 */ /* 0x001fca0000004100 */
[----:B------:R-:W-:Y:S01]  /*2910*/  FFMA.FTZ R30, R9, R23, R30 ;  /* 0x00000017091e7223 */ /* 0x000fe2000001001e */
[--C-:B------:R-:W-:Y:S01]  /*2920*/  SHF.R.U32.HI R9, RZ, 0x8, R12.reuse ;  /* 0x00000008ff097819 */ /* 0x100fe2000001160c */
[----:B------:R-:W-:Y:S01]  /*2930*/  HADD2.F32 R27, -RZ, R20.H1_H1 ;  /* 0x30000014ff1b7230 */ /* 0x000fe20000004100 */
[----:B------:R-:W-:Y:S02]  /*2940*/  SHF.R.U32.HI R20, RZ, 0x10, R12 ;  /* 0x00000010ff147819 */ /* 0x000fe4000001160c */
[----:B------:R-:W-:Y:S02]  /*2950*/  LOP3.LUT R9, R9, 0xff, RZ, 0xc0, !PT ;  /* 0x000000ff09097812 */ /* 0x000fe400078ec0ff */
[----:B------:R-:W-:Y:S02]  /*2960*/  LOP3.LUT R20, R20, 0xff, RZ, 0xc0, !PT ;  /* 0x000000ff14147812 */ /* 0x000fe400078ec0ff */
[----:B------:R-:W-:-:S03]  /*2970*/  IADD3 R25, PT, PT, R9, -0x80, RZ ;  /* 0xffffff8009197810 */ /* 0x000fc60007ffe0ff */
[----:B------:R-:W-:-:S03]  /*2980*/  VIADD R24, R20, 0xffffff80 ;  /* 0xffffff8014187836 */ /* 0x000fc60000000000 */
[----:B------:R-:W0:Y:S08]  /*2990*/  I2F.F16 R25, R25 ;  /* 0x0000001900197306 */ /* 0x000e300000200c00 */
[----:B------:R-:W1:Y:S01]  /*29a0*/  I2F.F16 R24, R24 ;  /* 0x0000001800187306 */ /* 0x000e620000200c00 */
[----:B0-----:R-:W-:-:S05]  /*29b0*/  HADD2.F32 R9, -RZ, R25.H0_H0 ;  /* 0x20000019ff097230 */ /* 0x001fca0000004100 */
[----:B------:R-:W-:Y:S01]  /*29c0*/  FFMA.FTZ R9, R9, R27, R30 ;  /* 0x0000001b09097223 */ /* 0x000fe2000001001e */
[----:B------:R-:W-:Y:S02]  /*29d0*/  HADD2.F32 R30, -RZ, R21.H0_H0 ;  /* 0x20000015ff1e7230 */ /* 0x000fe40000004100 */
        /* <DEDUP_REMOVED lines=19> */
[----:B------:R-:W-:Y:S02]  /*2b10*/  LOP3.LUT R9, R14, 0xff, RZ, 0xc0, !PT ;  /* 0x000000ff0e097812 */ /* 0x000fe400078ec0ff */
[----:B------:R-:W-:-:S03]  /*2b20*/  LOP3.LUT R8, R11, 0xff, RZ, 0xc0, !PT ;  /* 0x000000ff0b087812 */ /* 0x000fc600078ec0ff */
[----:B------:R-:W-:Y:S01]  /*2b30*/  VIADD R9, R9, 0xffffff80 ;  /* 0xffffff8009097836 */ /* 0x000fe20000000000 */
[----:B------:R-:W-:-:S05]  /*2b40*/  IADD3 R8, PT, PT, R8, -0x80, RZ ;  /* 0xffffff8008087810 */ /* 0x000fca0007ffe0ff */
[----:B------:R-:W0:Y:S08]  /*2b50*/  I2F.F16 R9, R9 ;  /* 0x0000000900097306 */ /* 0x000e300000200c00 */
[----:B------:R-:W1:Y:S01]  /*2b60*/  I2F.F16 R8, R8 ;  /* 0x0000000800087306 */ /* 0x000e620000200c00 */
[----:B0-----:R-:W-:-:S05]  /*2b70*/  HADD2.F32 R25, -RZ, R9.H0_H0 ;  /* 0x20000009ff197230 */ /* 0x001fca0000004100 */
[----:B------:R-:W-:Y:S01]  /*2b80*/  FFMA.FTZ R10, R23, R25, R10 ;  /* 0x00000019170a7223 */ /* 0x000fe2000001000a */
[----:B------:R-:W-:Y:S01]  /*2b90*/  SHF.R.U32.HI R25, RZ, 0x8, R14 ;  /* 0x00000008ff197819 */ /* 0x000fe2000001160e */
[----:B-1----:R-:W-:-:S03]  /*2ba0*/  HADD2.F32 R9, -RZ, R8.H0_H0 ;  /* 0x20000008ff097230 */ /* 0x002fc60000004100 */
[----:B------:R-:W-:Y:S02]  /*2bb0*/  LOP3.LUT R25, R25, 0xff, RZ, 0xc0, !PT ;  /* 0x000000ff19197812 */ /* 0x000fe400078ec0ff */
[----:B------:R-:W-:Y:S01]  /*2bc0*/  FFMA.FTZ R9, R4, R9, RZ ;  /* 0x0000000904097223 */ /* 0x000fe200000100ff */
[----:B------:R-:W-:Y:S02]  /*2bd0*/  SHF.R.U32.HI R4, RZ, 0x8, R11 ;  /* 0x00000008ff047819 */ /* 0x000fe4000001160b */
[----:B------:R-:W-:Y:S02]  /*2be0*/  IADD3 R31, PT, PT, R25, -0x80, RZ ;  /* 0xffffff80191f7810 */ /* 0x000fe40007ffe0ff */
[----:B------:R-:W-:-:S04]  /*2bf0*/  LOP3.LUT R4, R4, 0xff, RZ, 0xc0, !PT ;  /* 0x000000ff04047812 */ /* 0x000fc800078ec0ff */
[----:B------:R-:W0:Y:S01]  /*2c00*/  I2F.F16 R31, R31 ;  /* 0x0000001f001f7306 */ /* 0x000e220000200c00 */
[----:B------:R-:W-:-:S07]  /*2c10*/  IADD3 R4, PT, PT, R4, -0x80, RZ ;  /* 0xffffff8004047810 */ /* 0x000fce0007ffe0ff */
[----:B------:R-:W1:Y:S01]  /*2c20*/  I2F.F16 R4, R4 ;  /* 0x0000000400047306 */ /* 0x000e620000200c00 */
[----:B0-----:R-:W-:-:S05]  /*2c30*/  HADD2.F32 R25, -RZ, R31.H0_H0 ;  /* 0x2000001fff197230 */ /* 0x001fca0000004100 */
[----:B------:R-:W-:Y:S01]  /*2c40*/  FFMA.FTZ R25, R27, R25, R10 ;  /* 0x000000191b197223 */ /* 0x000fe2000001000a */
[----:B-1----:R-:W-:-:S05]  /*2c50*/  HADD2.F32 R10, -RZ, R4.H0_H0 ;  /* 0x20000004ff0a7230 */ /* 0x002fca0000004100 */
[----:B------:R-:W-:Y:S01]  /*2c60*/  FFMA.FTZ R6, R6, R10, R9 ;  /* 0x0000000a06067223 */ /* 0x000fe20000010009 */
[----:B------:R-:W-:-:S04]  /*2c70*/  SHF.R.U32.HI R9, RZ, 0x10, R11 ;  /* 0x00000010ff097819 */ /* 0x000fc8000001160b */
[----:B------:R-:W-:-:S05]  /*2c80*/  LOP3.LUT R9, R9, 0xff, RZ, 0xc0, !PT ;  /* 0x000000ff09097812 */ /* 0x000fca00078ec0ff */
[----:B------:R-:W-:Y:S01]  /*2c90*/  VIADD R31, R9, 0xffffff80 ;  /* 0xffffff80091f7836 */ /* 0x000fe20000000000 */
[----:B------:R-:W-:-:S05]  /*2ca0*/  LEA.HI R32, R11, 0xffffff80, RZ, 0x8 ;  /* 0xffffff800b207811 */ /* 0x000fca00078f40ff */
[----:B------:R-:W0:Y:S08]  /*2cb0*/  I2F.F16 R31, R31 ;  /* 0x0000001f001f7306 */ /* 0x000e300000200c00 */
[----:B------:R-:W1:Y:S01]  /*2cc0*/  I2F.F16 R8, R32 ;  /* 0x0000002000087306 */ /* 0x000e620000200c00 */
[----:B0-----:R-:W-:-:S05]  /*2cd0*/  HADD2.F32 R9, -RZ, R31.H0_H0 ;  /* 0x2000001fff097230 */ /* 0x001fca0000004100 */
[----:B------:R-:W-:Y:S01]  /*2ce0*/  FFMA.FTZ R6, R5, R9, R6 ;  /* 0x0000000905067223 */ /* 0x000fe20000010006 */
[----:B------:R-:W-:-:S04]  /*2cf0*/  IMAD.WIDE R4, R16, 0x4, R28 ;  /* 0x0000000410047825 */ /* 0x000fc800078e021c */
[----:B-1----:R-:W-:-:S05]  /*2d00*/  HADD2.F32 R8, -RZ, R8.H0_H0 ;  /* 0x20000008ff087230 */ /* 0x002fca0000004100 */
[----:B------:R-:W-:Y:S01]  /*2d10*/  FFMA.FTZ R28, R7, R8, R6 ;  /* 0x00000008071c7223 */ /* 0x000fe20000010006 */
[----:B------:R-:W-:Y:S02]  /*2d20*/  IMAD.WIDE R8, R16, 0x4, R4 ;  /* 0x0000000410087825 */ /* 0x000fe400078e0204 */
[----:B------:R-:W2:Y:S04]  /*2d30*/  LDG.E.128.CONSTANT R4, desc[UR6][R4.64] ;  /* 0x0000000604047981 */ /* 0x000ea8000c1e9d00 */
[----:B------:R-:W3:Y:S01]  /*2d40*/  LDG.E.128.CONSTANT R8, desc[UR6][R8.64] ;  /* 0x0000000608087981 */ /* 0x000ee2000c1e9d00 */
[----:B------:R-:W-:-:S06]  /*2d50*/  LEA.HI R16, R12, 0xffffff80, RZ, 0x8 ;  /* 0xffffff800c107811 */ /* 0x000fcc00078f40ff */
[----:B------:R-:W0:Y:S01]  /*2d60*/  I2F.F16 R16, R16 ;  /* 0x0000001000107306 */ /* 0x000e220000200c00 */
[----:B------:R-:W-:Y:S02]  /*2d70*/  HADD2.F32 R21, -RZ, R21.H1_H1 ;  /* 0x30000015ff157230 */ /* 0x000fe40000004100 */
[----:B0-----:R-:W-:-:S05]  /*2d80*/  HADD2.F32 R29, -RZ, R16.H0_H0 ;  /* 0x20000010ff1d7230 */ /* 0x001fca0000004100 */
[----:B------:R-:W-:Y:S01]  /*2d90*/  FFMA.FTZ R29, R29, R21, R20 ;  /* 0x000000151d1d7223 */ /* 0x000fe20000010014 */
[----:B------:R-:W-:-:S06]  /*2da0*/  LEA.HI R20, R13, 0xffffff80, RZ, 0x8 ;  /* 0xffffff800d147811 */ /* 0x000fcc00078f40ff */
[----:B------:R-:W0:Y:S01]  /*2db0*/  I2F.F16 R20, R20 ;  /* 0x0000001400147306 */ /* 0x000e220000200c00 */
[----:B------:R-:W-:-:S04]  /*2dc0*/  SHF.R.U32.HI R12, RZ, 0x10, R14 ;  /* 0x00000010ff0c7819 */ /* 0x000fc8000001160e */
[----:B------:R-:W-:-:S04]  /*2dd0*/  LOP3.LUT R12, R12, 0xff, RZ, 0xc0, !PT ;  /* 0x000000ff0c0c7812 */ /* 0x000fc800078ec0ff */
[----:B------:R-:W-:Y:S01]  /*2de0*/  IADD3 R31, PT, PT, R12, -0x80, RZ ;  /* 0xffffff800c1f7810 */ /* 0x000fe20007ffe0ff */
[----:B0-----:R-:W-:-:S05]  /*2df0*/  HADD2.F32 R13, -RZ, R20.H0_H0 ;  /* 0x20000014ff0d7230 */ /* 0x001fca0000004100 */
[----:B------:R-:W-:Y:S01]  /*2e00*/  FFMA.FTZ R13, R21, R13, R24 ;  /* 0x0000000d150d7223 */ /* 0x000fe20000010018 */
[----:B------:R-:W-:Y:S01]  /*2e10*/  LOP3.LUT R24, R15, 0xff, RZ, 0xc0, !PT ;  /* 0x000000ff0f187812 */ /* 0x000fe200078ec0ff */
[----:B------:R-:W0:Y:S03]  /*2e20*/  I2F.F16 R31, R31 ;  /* 0x0000001f001f7306 */ /* 0x000e260000200c00 */
[----:B------:R-:W-:-:S06]  /*2e30*/  IADD3 R24, PT, PT, R24, -0x80, RZ ;  /* 0xffffff8018187810 */ /* 0x000fcc0007ffe0ff */
[----:B------:R-:W1:Y:S01]  /*2e40*/  I2F.F16 R24, R24 ;  /* 0x0000001800187306 */ /* 0x000e620000200c00 */
[----:B0-----:R-:W-:-:S05]  /*2e50*/  HADD2.F32 R12, -RZ, R31.H0_H0 ;  /* 0x2000001fff0c7230 */ /* 0x001fca0000004100 */
[----:B------:R-:W-:Y:S01]  /*2e60*/  FFMA.FTZ R12, R30, R12, R25 ;  /* 0x0000000c1e0c7223 */ /* 0x000fe20000010019 */
[----:B-1----:R-:W-:-:S05]  /*2e70*/  HADD2.F32 R25, -RZ, R24.H0_H0 ;  /* 0x20000018ff197230 */ /* 0x002fca0000004100 */
        /* <DEDUP_REMOVED lines=11> */
[----:B------:R-:W-:Y:S02]  /*2f30*/  LEA.HI R20, R14, 0xffffff80, RZ, 0x8 ;  /* 0xffffff800e147811 */ /* 0x000fe400078f40ff */
[----:B------:R-:W-:-:S05]  /*2f40*/  LEA.HI R28, R15, 0xffffff80, RZ, 0x8 ;  /* 0xffffff800f1c7811 */ /* 0x000fca00078f40ff */
[----:B------:R-:W1:Y:S08]  /*2f50*/  I2F.F16 R20, R20 ;  /* 0x0000001400147306 */ /* 0x000e700000200c00 */
[----:B------:R-:W4:Y:S01]  /*2f60*/  I2F.F16 R23, R28 ;  /* 0x0000001c00177306 */ /* 0x000f220000200c00 */
[----:B0-----:R-:W-:-:S05]  /*2f70*/  HADD2.F32 R14, -RZ, R24.H0_H0 ;  /* 0x20000018ff0e7230 */ /* 0x001fca0000004100 */
[----:B------:R-:W-:Y:S02]  /*2f80*/  FFMA.FTZ R27, R30, R14, R27 ;  /* 0x0000000e1e1b7223 */ /* 0x000fe4000001001b */
[----:B------:R-:W0:Y:S01]  /*2f90*/  LDS.64 R14, [UR4+0x30] ;  /* 0x00003004ff0e7984 */ /* 0x000e220008000a00 */
[----:B-1----:R-:W-:Y:S02]  /*2fa0*/  HADD2.F32 R25, -RZ, R20.H0_H0 ;  /* 0x20000014ff197230 */ /* 0x002fe40000004100 */
[----:B----4-:R-:W-:-:S03]  /*2fb0*/  HADD2.F32 R30, -RZ, R23.H0_H0 ;  /* 0x20000017ff1e7230 */ /* 0x010fc60000004100 */
[C---:B------:R-:W-:Y:S02]  /*2fc0*/  FFMA.FTZ R23, R21.reuse, R25, R12 ;  /* 0x0000001915177223 */ /* 0x040fe4000001000c */
[----:B------:R-:W-:Y:S01]  /*2fd0*/  FFMA.FTZ R24, R21, R30, R27 ;  /* 0x0000001e15187223 */ /* 0x000fe2000001001b */
[----:B------:R-:W-:Y:S01]  /*2fe0*/  FMUL.FTZ R29, R18, R29 ;  /* 0x0000001d121d7220 */ /* 0x000fe20000410000 */
[----:B------:R-:W-:-:S04]  /*2ff0*/  FMUL.FTZ R13, R26, R13 ;  /* 0x0000000d1a0d7220 */ /* 0x000fc80000410000 */
[----:B------:R-:W-:Y:S02]  /*3000*/  F2FP.F16.F32.PACK_AB R16, RZ, R29 ;  /* 0x0000001dff10723e */ /* 0x000fe400000000ff */
[----:B------:R-:W-:-:S04]  /*3010*/  F2FP.F16.F32.PACK_AB R13, RZ, R13 ;  /* 0x0000000dff0d723e */ /* 0x000fc800000000ff */
[----:B------:R-:W-:-:S05]  /*3020*/  PRMT R27, R16, 0x5410, R13 ;  /* 0x00005410101b7816 */ /* 0x000fca000000000d */
[----:B------:R-:W-:Y:S01]  /*3030*/  HFMA2 R19, R27, 1, 1, R19 ;  /* 0x3c003c001b137831 */ /* 0x000fe20000000013 */
[--C-:B--2---:R-:W-:Y:S02]  /*3040*/  SHF.R.U32.HI R20, RZ, 0x8, R4.reuse ;  /* 0x00000008ff147819 */ /* 0x104fe40000011604 */
[----:B------:R-:W-:Y:S02]  /*3050*/  LOP3.LUT R12, R4, 0xff, RZ, 0xc0, !PT ;  /* 0x000000ff040c7812 */ /* 0x000fe400078ec0ff */
[----:B------:R-:W-:Y:S02]  /*3060*/  LOP3.LUT R21, R20, 0xff, RZ, 0xc0, !PT ;  /* 0x000000ff14157812 */ /* 0x000fe400078ec0ff */
[----:B------:R-:W-:Y:S02]  /*3070*/  IADD3 R12, PT, PT, R12, -0x80, RZ ;  /* 0xffffff800c0c7810 */ /* 0x000fe40007ffe0ff */
[----:B------:R-:W-:Y:S02]  /*3080*/  IADD3 R21, PT, PT, R21, -0x80, RZ ;  /* 0xffffff8015157810 */ /* 0x000fe40007ffe0ff */
[----:B------:R-:W1:Y:S01]  /*3090*/  I2F.F16 R20, R12 ;  /* 0x0000000c00147306 */ /* 0x000e620000200c00 */
[----:B------:R-:W-:-:S07]  /*30a0*/  SHF.R.U32.HI R25, RZ, 0x10, R4 ;  /* 0x00000010ff197819 */ /* 0x000fce0000011604 */
[----:B------:R-:W2:Y:S01]  /*30b0*/  I2F.F16 R21, R21 ;  /* 0x0000001500157306 */ /* 0x000ea20000200c00 */
[----:B------:R-:W-:-:S04]  /*30c0*/  LOP3.LUT R25, R25, 0xff, RZ, 0xc0, !PT ;  /* 0x000000ff19197812 */ /* 0x000fc800078ec0ff */
[----:B------:R-:W-:Y:S01]  /*30d0*/  IADD3 R25, PT, PT, R25, -0x80, RZ ;  /* 0xffffff8019197810 */ /* 0x000fe20007ffe0ff */
[----:B-1----:R-:W-:-:S03]  /*30e0*/  HADD2.F32 R13, -RZ, R20.H0_H0 ;  /* 0x20000014ff0d7230 */ /* 0x002fc60000004100 */
[----:B------:R3:W1:Y:S01]  /*30f0*/  I2F.F16 R16, R25 ;  /* 0x0000001900107306 */ /* 0x0006620000200c00 */
[--C-:B0-----:R-:W-:Y:S02]  /*3100*/  HADD2.F32 R12, -RZ, R14.reuse.H0_H0 ;  /* 0x2000000eff0c7230 */ /* 0x101fe40000004100 */
[----:B--2---:R-:W-:Y:S02]  /*3110*/  HADD2.F32 R27, -RZ, R21.H0_H0 ;  /* 0x20000015ff1b7230 */ /* 0x004fe40000004100 */
[----:B------:R-:W0:Y:S01]  /*3120*/  LDS.64 R20, [UR4+0x38] ;  /* 0x00003804ff147984 */ /* 0x000e220008000a00 */
[----:B------:R-:W-:Y:S02]  /*3130*/  HADD2.F32 R14, -RZ, R14.H1_H1 ;  /* 0x3000000eff0e7230 */ /* 0x000fe40000004100 */
[----:B------:R-:W-:Y:S01]  /*3140*/  FFMA.FTZ R28, R13, R12, RZ ;  /* 0x0000000c0d1c7223 */ /* 0x000fe200000100ff */
[----:B---3--:R-:W-:-:S03]  /*3150*/  LOP3.LUT R25, R8, 0xff, RZ, 0xc0, !PT ;  /* 0x000000ff08197812 */ /* 0x008fc600078ec0ff */
[----:B------:R-:W-:Y:S01]  /*3160*/  FFMA.FTZ R28, R27, R14, R28 ;  /* 0x0000000e1b1c7223 */ /* 0x000fe2000001001c */
[----:B-1----:R-:W-:Y:S01]  /*3170*/  HADD2.F32 R27, -RZ, R16.H0_H0 ;  /* 0x20000010ff1b7230 */ /* 0x002fe20000004100 */
[----:B------:R-:W-:Y:S01]  /*3180*/  LEA.HI R16, R4, 0xffffff80, RZ, 0x8 ;  /* 0xffffff8004107811 */ /* 0x000fe200078f40ff */
[----:B------:R-:W-:-:S05]  /*3190*/  VIADD R25, R25, 0xffffff80 ;  /* 0xffffff8019197836 */ /* 0x000fca0000000000 */
[----:B------:R-:W1:Y:S01]  /*31a0*/  I2F.F16 R16, R16 ;  /* 0x0000001000107306 */ /* 0x000e620000200c00 */
[----:B------:R-:W-:-:S07]  /*31b0*/  HADD2.F32 R13, -RZ, R15.H0_H0 ;  /* 0x2000000fff0d7230 */ /* 0x000fce0000004100 */
[----:B------:R-:W2:Y:S01]  /*31c0*/  I2F.F16 R25, R25 ;  /* 0x0000001900197306 */ /* 0x000ea20000200c00 */
[----:B------:R-:W-:Y:S01]  /*31d0*/  FFMA.FTZ R4, R27, R13, R28 ;  /* 0x0000000d1b047223 */ /* 0x000fe2000001001c */
[----:B------:R-:W-:Y:S02]  /*31e0*/  HADD2.F32 R15, -RZ, R15.H1_H1 ;  /* 0x3000000fff0f7230 */ /* 0x000fe40000004100 */
[----:B-1----:R-:W-:-:S05]  /*31f0*/  HADD2.F32 R27, -RZ, R16.H0_H0 ;  /* 0x20000010ff1b7230 */ /* 0x002fca0000004100 */
[----:B------:R-:W-:Y:S01]  /*3200*/  FFMA.FTZ R27, R27, R15, R4 ;  /* 0x0000000f1b1b7223 */ /* 0x000fe20000010004 */
[----:B--2---:R-:W-:Y:S02]  /*3210*/  HADD2.F32 R28, -RZ, R25.H0_H0 ;  /* 0x20000019ff1c7230 */ /* 0x004fe40000004100 */
[----:B0-----:R-:W-:-:S05]  /*3220*/  HADD2.F32 R4, -RZ, R20.H0_H0 ;  /* 0x20000014ff047230 */ /* 0x001fca0000004100 */
[----:B------:R-:W-:Y:S01]  /*3230*/  FFMA.FTZ R27, R28, R4, R27 ;  /* 0x000000041c1b7223 */ /* 0x000fe2000001001b */
[----:B------:R-:W-:-:S04]  /*3240*/  SHF.R.U32.HI R28, RZ, 0x8, R8 ;  /* 0x00000008ff1c7819 */ /* 0x000fc80000011608 */
[----:B------:R-:W-:Y:S02]  /*3250*/  LOP3.LUT R28, R28, 0xff, RZ, 0xc0, !PT ;  /* 0x000000ff1c1c7812 */ /* 0x000fe400078ec0ff */
[----:B------:R-:W-:Y:S02]  /*3260*/  SHF.R.U32.HI R25, RZ, 0x10, R8 ;  /* 0x00000010ff197819 */ /* 0x000fe40000011608 */
[----:B------:R-:W-:Y:S02]  /*3270*/  IADD3 R16, PT, PT, R28, -0x80, RZ ;  /* 0xffffff801c107810 */ /* 0x000fe40007ffe0ff */
[----:B------:R-:W-:-:S04]  /*3280*/  LOP3.LUT R25, R25, 0xff, RZ, 0xc0, !PT ;  /* 0x000000ff19197812 */ /* 0x000fc800078ec0ff */
[----:B------:R-:W0:Y:S01]  /*3290*/  I2F.F16 R16, R16 ;  /* 0x0000001000107306 */ /* 0x000e220000200c00 */
[----:B------:R-:W-:Y:S01]  /*32a0*/  IADD3 R25, PT, PT, R25, -0x80, RZ ;  /* 0xffffff8019197810 */ /* 0x000fe20007ffe0ff */
[----:B------:R-:W-:-:S06]  /*32b0*/  HADD2.F32 R20, -RZ, R20.H1_H1 ;  /* 0x30000014ff147230 */ /* 0x000fcc0000004100 */
[----:B------:R-:W1:Y:S01]  /*32c0*/  I2F.F16 R25, R25 ;  /* 0x0000001900197306 */ /* 0x000e620000200c00 */
[----:B0-----:R-:W-:-:S05]  /*32d0*/  HADD2.F32 R28, -RZ, R16.H0_H0 ;  /* 0x20000010ff1c7230 */ /* 0x001fca0000004100 */
[----:B------:R-:W-:Y:S01]  /*32e0*/  FFMA.FTZ R27, R28, R20, R27 ;  /* 0x000000141c1b7223 */ /* 0x000fe2000001001b */
[----:B------:R-:W-:Y:S01]  /*32f0*/  LEA.HI R28, R8, 0xffffff80, RZ, 0x8 ;  /* 0xffffff80081c7811 */ /* 0x000fe200078f40ff */
[----:B------:R-:W-:Y:S01]  /*3300*/  FMUL.FTZ R8, R0, R23 ;  /* 0x0000001700087220 */ /* 0x000fe20000410000 */
[----:B-1----:R-:W-:Y:S01]  /*3310*/  HADD2.F32 R30, -RZ, R25.H0_H0 ;  /* 0x20000019ff1e7230 */ /* 0x002fe20000004100 */
[----:B------:R-:W-:Y:S02]  /*3320*/  SHF.R.U32.HI R25, RZ, 0x8, R5 ;  /* 0x00000008ff197819 */ /* 0x000fe40000011605 */
[----:B------:R-:W-:Y:S01]  /*3330*/  LOP3.LUT R23, R5, 0xff, RZ, 0xc0, !PT ;  /* 0x000000ff05177812 */ /* 0x000fe200078ec0ff */
[----:B------:R-:W0:Y:S01]  /*3340*/  I2F.F16 R28, R28 ;  /* 0x0000001c001c7306 */ /* 0x000e220000200c00 */
[----:B------:R-:W-:Y:S02]  /*3350*/  LOP3.LUT R25, R25, 0xff, RZ, 0xc0, !PT ;  /* 0x000000ff19197812 */ /* 0x000fe400078ec0ff */
[----:B------:R-:W-:Y:S01]  /*3360*/  IADD3 R23, PT, PT, R23, -0x80, RZ ;  /* 0xffffff8017177810 */ /* 0x000fe20007ffe0ff */
[----:B------:R-:W-:-:S02]  /*3370*/  HADD2.F32 R16, -RZ, R21.H0_H0 ;  /* 0x20000015ff107230 */ /* 0x000fc40000004100 */
[----:B------:R-:W-:-:S03]  /*3380*/  VIADD R25, R25, 0xffffff80 ;  /* 0xffffff8019197836 */ /* 0x000fc60000000000 */
[----:B------:R-:W1:Y:S01]  /*3390*/  I2F.F16 R23, R23 ;  /* 0x0000001700177306 */ /* 0x000e620000200c00 */
[----:B------:R-:W-:Y:S01]  /*33a0*/  FFMA.FTZ R27, R30, R16, R27 ;  /* 0x000000101e1b7223 */ /* 0x000fe2000001001b */
[----:B------:R-:W-:Y:S02]  /*33b0*/  HADD2.F32 R21, -RZ, R21.H1_H1 ;  /* 0x30000015ff157230 */ /* 0x000fe40000004100 */
[----:B0-----:R-:W-:-:S04]  /*33c0*/  HADD2.F32 R30, -RZ, R28.H0_H0 ;  /* 0x2000001cff1e7230 */ /* 0x001fc80000004100 */
[----:B------:R-:W0:Y:S01]  /*33d0*/  I2F.F16 R25, R25 ;  /* 0x0000001900197306 */ /* 0x000e220000200c00 */
[----:B------:R-:W-:-:S04]  /*33e0*/  FFMA.FTZ R27, R30, R21, R27 ;  /* 0x000000151e1b7223 */ /* 0x000fc8000001001b */
[----:B------:R-:W-:Y:S01]  /*33f0*/  FMUL.FTZ R18, R18, R27 ;  /* 0x0000001b12127220 */ /* 0x000fe20000410000 */
[----:B-1----:R-:W-:-:S05]  /*3400*/  HADD2.F32 R27, -RZ, R23.H0_H0 ;  /* 0x20000017ff1b7230 */ /* 0x002fca0000004100 */
[----:B------:R-:W-:Y:S01]  /*3410*/  FFMA.FTZ R27, R12, R27, RZ ;  /* 0x0000001b0c1b7223 */ /* 0x000fe200000100ff */
[----:B0-----:R-:W-:-:S05]  /*3420*/  HADD2.F32 R29, -RZ, R25.H0_H0 ;  /* 0x20000019ff1d7230 */ /* 0x001fca0000004100 */
[----:B------:R-:W-:Y:S01]  /*3430*/  FFMA.FTZ R28, R14, R29, R27 ;  /* 0x0000001d0e1c7223 */ /* 0x000fe2000001001b */
[----:B------:R-:W-:-:S04]  /*3440*/  SHF.R.U32.HI R27, RZ, 0x10, R5 ;  /* 0x00000010ff1b7819 */ /* 0x000fc80000011605 */
[----:B------:R-:W-:-:S04]  /*3450*/  LOP3.LUT R27, R27, 0xff, RZ, 0xc0, !PT ;  /* 0x000000ff1b1b7812 */ /* 0x000fc800078ec0ff */
[----:B------:R-:W-:Y:S02]  /*3460*/  IADD3 R27, PT, PT, R27, -0x80, RZ ;  /* 0xffffff801b1b7810 */ /* 0x000fe40007ffe0ff */
[----:B------:R-:W-:Y:S02]  /*3470*/  LEA.HI R23, R5, 0xffffff80, RZ, 0x8 ;  /* 0xffffff8005177811 */ /* 0x000fe400078f40ff */
[----:B------:R-:W-:Y:S02]  /*3480*/  LOP3.LUT R5, R9, 0xff, RZ, 0xc0, !PT ;  /* 0x000000ff09057812 */ /* 0x000fe400078ec0ff */
[----:B------:R-:W0:Y:S02]  /*3490*/  I2F.F16 R27, R27 ;  /* 0x0000001b001b7306 */ /* 0x000e240000200c00 */
[----:B------:R-:W-:-:S06]  /*34a0*/  IADD3 R25, PT, PT, R5, -0x80, RZ ;  /* 0xffffff8005197810 */ /* 0x000fcc0007ffe0ff */
[----:B------:R-:W1:Y:S08]  /*34b0*/  I2F.F16 R23, R23 ;  /* 0x0000001700177306 */ /* 0x000e700000200c00 */
[----:B------:R-:W2:Y:S01]  /*34c0*/  I2F.F16 R25, R25 ;  /* 0x0000001900197306 */ /* 0x000ea20000200c00 */
[----:B0-----:R-:W-:-:S05]  /*34d0*/  HADD2.F32 R29, -RZ, R27.H0_H0 ;  /* 0x2000001bff1d7230 */ /* 0x001fca0000004100 */
[----:B------:R-:W-:Y:S01]  /*34e0*/  FFMA.FTZ R28, R13, R29, R28 ;  /* 0x0000001d0d1c7223 */ /* 0x000fe2000001001c */
[----:B-1----:R-:W-:Y:S01]  /*34f0*/  HADD2.F32 R5, -RZ, R23.H0_H0 ;  /* 0x20000017ff057230 */ /* 0x002fe20000004100 */
[----:B------:R-:W-:-:S04]  /*3500*/  SHF.R.U32.HI R27, RZ, 0x8, R9 ;  /* 0x00000008ff1b7819 */ /* 0x000fc80000011609 */
[----:B------:R-:W-:Y:S01]  /*3510*/  FFMA.FTZ R5, R15, R5, R28 ;  /* 0x000000050f057223 */ /* 0x000fe2000001001c */
[----:B--2---:R-:W-:Y:S01]  /*3520*/  HADD2.F32 R28, -RZ, R25.H0_H0 ;  /* 0x20000019ff1c7230 */ /* 0x004fe20000004100 */
[----:B------:R-:W-:-:S04]  /*3530*/  LOP3.LUT R27, R27, 0xff, RZ, 0xc0, !PT ;  /* 0x000000ff1b1b7812 */ /* 0x000fc800078ec0ff */
[----:B------:R-:W-:Y:S01]  /*3540*/  FFMA.FTZ R5, R4, R28, R5 ;  /* 0x0000001c04057223 */ /* 0x000fe20000010005 */
[----:B------:R-:W-:Y:S02]  /*3550*/  SHF.R.U32.HI R28, RZ, 0x10, R9 ;  /* 0x00000010ff1c7819 */ /* 0x000fe40000011609 */
[----:B------:R-:W-:Y:S02]  /*3560*/  IADD3 R27, PT, PT, R27, -0x80, RZ ;  /* 0xffffff801b1b7810 */ /* 0x000fe40007ffe0ff */
[----:B------:R-:W-:-:S05]  /*3570*/  LOP3.LUT R28, R28, 0xff, RZ, 0xc0, !PT ;  /* 0x000000ff1c1c7812 */ /* 0x000fca00078ec0ff */
[----:B------:R-:W-:Y:S01]  /*3580*/  VIADD R23, R28, 0xffffff80 ;  /* 0xffffff801c177836 */ /* 0x000fe20000000000 */
[----:B------:R-:W0:Y:S08]  /*3590*/  I2F.F16 R27, R27 ;  /* 0x0000001b001b7306 */ /* 0x000e300000200c00 */
[----:B------:R-:W1:Y:S01]  /*35a0*/  I2F.F16 R23, R23 ;  /* 0x0000001700177306 */ /* 0x000e620000200c00 */
[----:B0-----:R-:W-:-:S05]  /*35b0*/  HADD2.F32 R25, -RZ, R27.H0_H0 ;  /* 0x2000001bff197230 */ /* 0x001fca0000004100 */
[----:B------:R-:W-:Y:S01]  /*35c0*/  FFMA.FTZ R5, R20, R25, R5 ;  /* 0x0000001914057223 */ /* 0x000fe20000010005 */
[----:B-1----:R-:W-:Y:S01]  /*35d0*/  HADD2.F32 R28, -RZ, R23.H0_H0 ;  /* 0x20000017ff1c7230 */ /* 0x002fe20000004100 */
        /* <DEDUP_REMOVED lines=20> */
[----:B------:R-:W0:Y:S01]  /*3720*/  I2F.F16 R25, R25 ;  /* 0x0000001900197306 */ /* 0x000e220000200c00 */
[----:B------:R-:W-:Y:S01]  /*3730*/  LEA.HI R6, R6, 0xffffff80, RZ, 0x8 ;  /* 0xffffff8006067811 */ /* 0x000fe200078f40ff */
[----:B0-----:R-:W-:-:S05]  /*3740*/  HADD2.F32 R5, -RZ, R25.H0_H0 ;  /* 0x20000019ff057230 */ /* 0x001fca0000004100 */
[----:B------:R-:W-:Y:S01]  /*3750*/  FFMA.FTZ R5, R12, R5, RZ ;  /* 0x000000050c057223 */ /* 0x000fe200000100ff */
[----:B------:R-:W-:-:S04]  /*3760*/  SHF.R.U32.HI R12, RZ, 0x8, R7 ;  /* 0x00000008ff0c7819 */ /* 0x000fc80000011607 */
[----:B------:R-:W-:-:S04]  /*3770*/  LOP3.LUT R12, R12, 0xff, RZ, 0xc0, !PT ;  /* 0x000000ff0c0c7812 */ /* 0x000fc800078ec0ff */
[----:B------:R-:W-:Y:S02]  /*3780*/  IADD3 R27, PT, PT, R12, -0x80, RZ ;  /* 0xffffff800c1b7810 */ /* 0x000fe40007ffe0ff */
[----:B------:R-:W-:Y:S01]  /*3790*/  LOP3.LUT R12, R10, 0xff, RZ, 0xc0, !PT ;  /* 0x000000ff0a0c7812 */ /* 0x000fe200078ec0ff */
[----:B------:R-:W0:Y:S03]  /*37a0*/  I2F.F16 R6, R6 ;  /* 0x0000000600067306 */ /* 0x000e260000200c00 */
[----:B------:R-:W-:-:S05]  /*37b0*/  IADD3 R12, PT, PT, R12, -0x80, RZ ;  /* 0xffffff800c0c7810 */ /* 0x000fca0007ffe0ff */
[----:B------:R-:W1:Y:S08]  /*37c0*/  I2F.F16 R27, R27 ;  /* 0x0000001b001b7306 */ /* 0x000e700000200c00 */
[----:B------:R-:W2:Y:S01]  /*37d0*/  I2F.F16 R12, R12 ;  /* 0x0000000c000c7306 */ /* 0x000ea20000200c00 */
[----:B0-----:R-:W-:Y:S02]  /*37e0*/  HADD2.F32 R23, -RZ, R6.H0_H0 ;  /* 0x20000006ff177230 */ /* 0x001fe40000004100 */
[----:B-1----:R-:W-:-:S03]  /*37f0*/  HADD2.F32 R6, -RZ, R27.H0_H0 ;  /* 0x2000001bff067230 */ /* 0x002fc60000004100 */
[----:B------:R-:W-:Y:S02]  /*3800*/  FFMA.FTZ R23, R15, R23, R30 ;  /* 0x000000170f177223 */ /* 0x000fe4000001001e */
[----:B------:R-:W-:Y:S01]  /*3810*/  FFMA.FTZ R14, R14, R6, R5 ;  /* 0x000000060e0e7223 */ /* 0x000fe20000010005 */
[----:B------:R-:W-:Y:S01]  /*3820*/  SHF.R.U32.HI R5, RZ, 0x10, R7 ;  /* 0x00000010ff057819 */ /* 0x000fe20000011607 */
[----:B--2---:R-:W-:-:S05]  /*3830*/  HADD2.F32 R6, -RZ, R12.H0_H0 ;  /* 0x2000000cff067230 */ /* 0x004fca0000004100 */
[----:B------:R-:W-:Y:S01]  /*3840*/  FFMA.FTZ R23, R4, R6, R23 ;  /* 0x0000000604177223 */ /* 0x000fe20000010017 */
[----:B------:R-:W-:Y:S02]  /*3850*/  LOP3.LUT R6, R5, 0xff, RZ, 0xc0, !PT ;  /* 0x000000ff05067812 */ /* 0x000fe400078ec0ff */
[----:B------:R-:W-:Y:S02]  /*3860*/  SHF.R.U32.HI R5, RZ, 0x8, R10 ;  /* 0x00000008ff057819 */ /* 0x000fe4000001160a */
[----:B------:R-:W-:Y:S02]  /*3870*/  IADD3 R27, PT, PT, R6, -0x80, RZ ;  /* 0xffffff80061b7810 */ /* 0x000fe40007ffe0ff */
[----:B------:R-:W-:-:S05]  /*3880*/  LOP3.LUT R6, R5, 0xff, RZ, 0xc0, !PT ;  /* 0x000000ff05067812 */ /* 0x000fca00078ec0ff */
[----:B------:R-:W-:Y:S01]  /*3890*/  VIADD R25, R6, 0xffffff80 ;  /* 0xffffff8006197836 */ /* 0x000fe20000000000 */
[----:B------:R-:W0:Y:S01]  /*38a0*/  I2F.F16 R5, R27 ;  /* 0x0000001b00057306 */ /* 0x000e220000200c00 */
[----:B------:R-:W-:-:S07]  /*38b0*/  LEA.HI R6, R7, 0xffffff80, RZ, 0x8 ;  /* 0xffffff8007067811 */ /* 0x000fce00078f40ff */
[----:B------:R-:W1:Y:S01]  /*38c0*/  I2F.F16 R25, R25 ;  /* 0x0000001900197306 */ /* 0x000e620000200c00 */
[----:B------:R-:W-:-:S07]  /*38d0*/  LEA.HI R12, R9, 0xffffff80, RZ, 0x8 ;  /* 0xffffff80090c7811 */ /* 0x000fce00078f40ff */
[----:B------:R-:W2:Y:S01]  /*38e0*/  I2F.F16 R6, R6 ;  /* 0x0000000600067306 */ /* 0x000ea20000200c00 */
[----:B0-----:R-:W-:Y:S02]  /*38f0*/  HADD2.F32 R9, -RZ, R5.H0_H0 ;  /* 0x20000005ff097230 */ /* 0x001fe40000004100 */
[----:B-1----:R-:W-:-:S05]  /*3900*/  HADD2.F32 R7, -RZ, R25.H0_H0 ;  /* 0x20000019ff077230 */ /* 0x002fca0000004100 */
[----:B------:R-:W-:Y:S01]  /*3910*/  FFMA.FTZ R23, R20, R7, R23 ;  /* 0x0000000714177223 */ /* 0x000fe20000010017 */
[----:B------:R-:W-:Y:S02]  /*3920*/  LEA.HI R7, R10, 0xffffff80, RZ, 0x8 ;  /* 0xffffff800a077811 */ /* 0x000fe400078f40ff */
[----:B------:R-:W-:Y:S01]  /*3930*/  SHF.R.U32.HI R10, RZ, 0x10, R10 ;  /* 0x00000010ff0a7819 */ /* 0x000fe2000001160a */
[----:B------:R0:W-:Y:S01]  /*3940*/  I2F.F16 R5, R12 ;  /* 0x0000000c00057306 */ /* 0x0001e20000200c00 */
[----:B------:R-:W-:Y:S01]  /*3950*/  FFMA.FTZ R14, R13, R9, R14 ;  /* 0x000000090d0e7223 */ /* 0x000fe2000001000e */
[----:B------:R-:W-:Y:S02]  /*3960*/  LOP3.LUT R9, R11, 0xff, RZ, 0xc0, !PT ;  /* 0x000000ff0b097812 */ /* 0x000fe400078ec0ff */
[----:B------:R-:W-:Y:S01]  /*3970*/  LOP3.LUT R10, R10, 0xff, RZ, 0xc0, !PT ;  /* 0x000000ff0a0a7812 */ /* 0x000fe200078ec0ff */
[----:B--2---:R-:W-:Y:S01]  /*3980*/  HADD2.F32 R13, -RZ, R6.H0_H0 ;  /* 0x20000006ff0d7230 */ /* 0x004fe20000004100 */
[----:B0-----:R-:W-:-:S02]  /*3990*/  SHF.R.U32.HI R12, RZ, 0x8, R11 ;  /* 0x00000008ff0c7819 */ /* 0x001fc4000001160b */
[----:B------:R-:W-:Y:S02]  /*39a0*/  IADD3 R9, PT, PT, R9, -0x80, RZ ;  /* 0xffffff8009097810 */ /* 0x000fe40007ffe0ff */
[----:B------:R-:W-:Y:S02]  /*39b0*/  IADD3 R6, PT, PT, R10, -0x80, RZ ;  /* 0xffffff800a067810 */ /* 0x000fe40007ffe0ff */
[----:B------:R-:W-:Y:S02]  /*39c0*/  LOP3.LUT R12, R12, 0xff, RZ, 0xc0, !PT ;  /* 0x000000ff0c0c7812 */ /* 0x000fe400078ec0ff */
[----:B------:R-:W-:Y:S01]  /*39d0*/  SHF.R.U32.HI R10, RZ, 0x10, R11 ;  /* 0x00000010ff0a7819 */ /* 0x000fe2000001160b */
[----:B------:R-:W-:Y:S01]  /*39e0*/  FFMA.FTZ R15, R15, R13, R14 ;  /* 0x0000000d0f0f7223 */ /* 0x000fe2000001000e */
[----:B------:R-:W-:Y:S01]  /*39f0*/  IADD3 R13, PT, PT, R12, -0x80, RZ ;  /* 0xffffff800c0d7810 */ /* 0x000fe20007ffe0ff */
[----:B------:R-:W0:Y:S01]  /*3a00*/  I2F.F16 R9, R9 ;  /* 0x0000000900097306 */ /* 0x000e220000200c00 */
[----:B------:R-:W-:-:S05]  /*3a10*/  LOP3.LUT R10, R10, 0xff, RZ, 0xc0, !PT ;  /* 0x000000ff0a0a7812 */ /* 0x000fca00078ec0ff */
[----:B------:R-:W-:Y:S02]  /*3a20*/  VIADD R12, R10, 0xffffff80 ;  /* 0xffffff800a0c7836 */ /* 0x000fe40000000000 */
[----:B------:R-:W1:Y:S01]  /*3a30*/  I2F.F16 R13, R13 ;  /* 0x0000000d000d7306 */ /* 0x000e620000200c00 */
[----:B------:R-:W-:-:S07]  /*3a40*/  LEA.HI R10, R11, 0xffffff80, RZ, 0x8 ;  /* 0xffffff800b0a7811 */ /* 0x000fce00078f40ff */
[----:B------:R-:W2:Y:S01]  /*3a50*/  I2F.F16 R6, R6 ;  /* 0x0000000600067306 */ /* 0x000ea20000200c00 */
[----:B0-----:R-:W-:-:S07]  /*3a60*/  HADD2.F32 R9, -RZ, R9.H0_H0 ;  /* 0x20000009ff097230 */ /* 0x001fce0000004100 */
[----:B------:R-:W0:Y:S01]  /*3a70*/  I2F.F16 R12, R12 ;  /* 0x0000000c000c7306 */ /* 0x000e220000200c00 */
[----:B-1----:R-:W-:Y:S02]  /*3a80*/  HADD2.F32 R11, -RZ, R13.H0_H0 ;  /* 0x2000000dff0b7230 */ /* 0x002fe40000004100 */
[----:B------:R-:W-:-:S05]  /*3a90*/  FFMA.FTZ R9, R4, R9, R15 ;  /* 0x0000000904097223 */ /* 0x000fca000001000f */
[----:B------:R-:W1:Y:S08]  /*3aa0*/  I2F.F16 R7, R7 ;  /* 0x0000000700077306 */ /* 0x000e700000200c00 */
[----:B------:R-:W3:Y:S01]  /*3ab0*/  I2F.F16 R10, R10 ;  /* 0x0000000a000a7306 */ /* 0x000ee20000200c00 */
[----:B--2---:R-:W-:Y:S02]  /*3ac0*/  HADD2.F32 R6, -RZ, R6.H0_H0 ;  /* 0x20000006ff067230 */ /* 0x004fe40000004100 */
[----:B------:R-:W-:Y:S01]  /*3ad0*/  FFMA.FTZ R9, R20, R11, R9 ;  /* 0x0000000b14097223 */ /* 0x000fe20000010009 */
[----:B0-----:R-:W-:-:S02]  /*3ae0*/  HADD2.F32 R11, -RZ, R12.H0_H0 ;  /* 0x2000000cff0b7230 */ /* 0x001fc40000004100 */
[C---:B------:R-:W-:Y:S01]  /*3af0*/  FFMA.FTZ R23, R16.reuse, R6, R23 ;  /* 0x0000000610177223 */ /* 0x040fe20000010017 */
[----:B-1----:R-:W-:Y:S02]  /*3b00*/  HADD2.F32 R4, -RZ, R7.H0_H0 ;  /* 0x20000007ff047230 */ /* 0x002fe40000004100 */
[----:B------:R-:W-:Y:S01]  /*3b10*/  FFMA.FTZ R9, R16, R11, R9 ;  /* 0x0000000b10097223 */ /* 0x000fe20000010009 */
[----:B------:R-:W-:Y:S02]  /*3b20*/  HADD2.F32 R5, -RZ, R5.H0_H0 ;  /* 0x20000005ff057230 */ /* 0x000fe40000004100 */
[----:B------:R-:W-:Y:S01]  /*3b30*/  FMUL.FTZ R24, R17, R24 ;  /* 0x0000001811187220 */ /* 0x000fe20000410000 */
[----:B---3--:R-:W-:Y:S02]  /*3b40*/  HADD2.F32 R6, -RZ, R10.H0_H0 ;  /* 0x2000000aff067230 */ /* 0x008fe40000004100 */
[C---:B------:R-:W-:Y:S01]  /*3b50*/  FFMA.FTZ R23, R21.reuse, R4, R23 ;  /* 0x0000000415177223 */ /* 0x040fe20000010017 */
[----:B------:R-:W-:-:S02]  /*3b60*/  FFMA.FTZ R5, R21, R5, R28 ;  /* 0x0000000515057223 */ /* 0x000fc4000001001c */
[----:B------:R-:W-:Y:S01]  /*3b70*/  FFMA.FTZ R6, R21, R6, R9 ;  /* 0x0000000615067223 */ /* 0x000fe20000010009 */
[----:B------:R-:W-:Y:S01]  /*3b80*/  FMUL.FTZ R23, R0, R23 ;  /* 0x0000001700177220 */ /* 0x000fe20000410000 */
[----:B------:R-:W-:Y:S02]  /*3b90*/  F2FP.F16.F32.PACK_AB R8, RZ, R8 ;  /* 0x00000008ff08723e */ /* 0x000fe400000000ff */
[----:B------:R-:W-:Y:S01]  /*3ba0*/  FMUL.FTZ R6, R17, R6 ;  /* 0x0000000611067220 */ /* 0x000fe20000410000 */
[----:B------:R-:W-:Y:S01]  /*3bb0*/  F2FP.F16.F32.PACK_AB R24, RZ, R24 ;  /* 0x00000018ff18723e */ /* 0x000fe200000000ff */
[----:B------:R-:W-:Y:S01]  /*3bc0*/  FMUL.FTZ R5, R26, R5 ;  /* 0x000000051a057220 */ /* 0x000fe20000410000 */
[----:B------:R-:W-:Y:S02]  /*3bd0*/  F2FP.F16.F32.PACK_AB R23, RZ, R23 ;  /* 0x00000017ff17723e */ /* 0x000fe400000000ff */
[----:B------:R-:W-:Y:S02]  /*3be0*/  F2FP.F16.F32.PACK_AB R6, RZ, R6 ;  /* 0x00000006ff06723e */ /* 0x000fe400000000ff */
[----:B------:R-:W-:-:S02]  /*3bf0*/  PRMT R8, R8, 0x5410, R24 ;  /* 0x0000541008087816 */ /* 0x000fc40000000018 */
[----:B------:R-:W-:Y:S02]  /*3c00*/  F2FP.F16.F32.PACK_AB R18, RZ, R18 ;  /* 0x00000012ff12723e */ /* 0x000fe400000000ff */
[----:B------:R-:W-:Y:S01]  /*3c10*/  F2FP.F16.F32.PACK_AB R5, RZ, R5 ;  /* 0x00000005ff05723e */ /* 0x000fe200000000ff */
[----:B------:R-:W-:Y:S01]  /*3c20*/  HFMA2 R22, R8, 1, 1, R22 ;  /* 0x3c003c0008167831 */ /* 0x000fe20000000016 */
[----:B------:R-:W-:Y:S02]  /*3c30*/  PRMT R23, R23, 0x5410, R6 ;  /* 0x0000541017177816 */ /* 0x000fe40000000006 */
[----:B------:R-:W-:-:S03]  /*3c40*/  PRMT R18, R18, 0x5410, R5 ;  /* 0x0000541012127816 */ /* 0x000fc60000000005 */
[----:B------:R-:W-:Y:S02]  /*3c50*/  HFMA2 R7, R23, 1, 1, R22 ;  /* 0x3c003c0017077831 */ /* 0x000fe40000000016 */
[----:B------:R-:W-:-:S07]  /*3c60*/  HADD2 R6, R18, R19 ;  /* 0x0000001312067230 */ /* 0x000fce0000000000 */
.L_x_5277:
[----:B------:R0:W-:Y:S01]  /*3c70*/  ATOM.E.ADD.F16x2.RN.STRONG.GPU P0, RZ, desc[UR6][R2.64], R6 ;  /* 0x8000000602ff79a2 */ /* 0x0001e2000c10e106 */
[----:B------:R-:W-:Y:S04]  /*3c80*/  BSSY.RECONVERGENT B0, `(.L_x_5278) ;  /* 0x000000e000007945 */ /* 0x000fe80003800200 */
[----:B0-----:R-:W-:Y:S05]  /*3c90*/  @P0 BRA `(.L_x_5279) ;  /* 0x0000000000300947 */ /* 0x001fea0003800000 */
[----:B------:R-:W0:Y:S02]  /*3ca0*/  QSPC.E.S P0, RZ, [R2] ;  /* 0x0000000002ff73aa */ /* 0x000e240000000500 */
[----:B0-----:R-:W-:Y:S05]  /*3cb0*/  @!P0 BRA `(.L_x_5280) ;  /* 0x00000000001c8947 */ /* 0x001fea0003800000 */
[----:B------:R-:W-:-:S04]  /*3cc0*/  MOV R4, R2 ;  /* 0x0000000200047202 */ /* 0x000fc80000000f00 */
[----:B------:R-:W-:-:S07]  /*3cd0*/  MOV R4, R4 ;  /* 0x0000000400047202 */ /* 0x000fce0000000f00 */
.L_x_5281:
[----:B------:R-:W0:Y:S02]  /*3ce0*/  LDS R8, [R4] ;  /* 0x0000000004087984 */ /* 0x000e240000000800 */
[----:B0-----:R-:W-:-:S05]  /*3cf0*/  HADD2 R9, R8, R6 ;  /* 0x0000000608097230 */ /* 0x001fca0000000000 */
[----:B------:R-:W0:Y:S02]  /*3d00*/  ATOMS.CAST.SPIN P0, [R4], R8, R9 ;  /* 0x000000080400758d */ /* 0x000e240001800009 */
[----:B0-----:R-:W-:Y:S05]  /*3d10*/  @!P0 BRA `(.L_x_5281) ;  /* 0xfffffffc00f08947 */ /* 0x001fea000383ffff */
[----:B------:R-:W-:Y:S05]  /*3d20*/  BRA `(.L_x_5279) ;  /* 0x00000000000c7947 */ /* 0x000fea0003800000 */
.L_x_5280:
[----:B------:R-:W2:Y:S02]  /*3d30*/  LD.E R0, desc[UR6][R2.64] ;  /* 0x0000000602007980 */ /* 0x000ea4000c101900 */
[----:B--2---:R-:W-:-:S05]  /*3d40*/  IADD3 R5, PT, PT, R6, R0, RZ ;  /* 0x0000000006057210 */ /* 0x004fca0007ffe0ff */
[----:B------:R0:W-:Y:S02]  /*3d50*/  ST.E desc[UR6][R2.64], R5 ;  /* 0x0000000502007985 */ /* 0x0001e4000c101906 */
.L_x_5279:
[----:B------:R-:W-:Y:S05]  /*3d60*/  BSYNC.RECONVERGENT B0 ;  /* 0x0000000000007941 */ /* 0x000fea0003800200 */
.L_x_5278:
[----:B------:R1:W-:Y:S02]  /*3d70*/  ATOM.E.ADD.F16x2.RN.STRONG.GPU P0, RZ, desc[UR6][R2.64+0x4], R7 ;  /* 0x8000040702ff79a2 */ /* 0x0003e4000c10e106 */
[----:B-1----:R-:W-:Y:S05]  /*3d80*/  @P0 EXIT ;  /* 0x000000000000094d */ /* 0x002fea0003800000 */
[----:B------:R-:W1:Y:S02]  /*3d90*/  QSPC.E.S P0, RZ, [R2+0x4] ;  /* 0x0000040002ff73aa */ /* 0x000e640000000500 */
[----:B-1----:R-:W-:Y:S05]  /*3da0*/  @!P0 BRA `(.L_x_5282) ;  /* 0x0000000000188947 */ /* 0x002fea0003800000 */
[----:B0-----:R-:W-:-:S07]  /*3db0*/  MOV R2, R2 ;  /* 0x0000000200027202 */ /* 0x001fce0000000f00 */
.L_x_5283:
[----:B------:R-:W0:Y:S02]  /*3dc0*/  LDS R4, [R2+0x4] ;  /* 0x0000040002047984 */ /* 0x000e240000000800 */
[----:B0-----:R-:W-:-:S05]  /*3dd0*/  HFMA2 R5, R4, 1, 1, R7 ;  /* 0x3c003c0004057831 */ /* 0x001fca0000000007 */
[----:B------:R-:W0:Y:S02]  /*3de0*/  ATOMS.CAST.SPIN P0, [R2+0x4], R4, R5 ;  /* 0x000004040200758d */ /* 0x000e240001800005 */
[----:B0-----:R-:W-:Y:S05]  /*3df0*/  @!P0 BRA `(.L_x_5283) ;  /* 0xfffffffc00f08947 */ /* 0x001fea000383ffff */
[----:B------:R-:W-:Y:S05]  /*3e00*/  EXIT ;  /* 0x000000000000794d */ /* 0x000fea0003800000 */
.L_x_5282:
[----:B------:R-:W0:Y:S02]  /*3e10*/  LD.E R0, desc[UR6][R2.64+0x4] ;  /* 0x0000040602007980 */ /* 0x000e24000c101900 */
[----:B0-----:R-:W-:-:S05]  /*3e20*/  IADD3 R5, PT, PT, R7, R0, RZ ;  /* 0x0000000007057210 */ /* 0x001fca0007ffe0ff */
[----:B------:R-:W-:Y:S01]  /*3e30*/  ST.E desc[UR6][R2.64+0x4], R5 ;  /* 0x0000040502007985 */ /* 0x000fe2000c101906 */
[----:B------:R-:W-:Y:S05]  /*3e40*/  EXIT ;  /* 0x000000000000794d */ /* 0x000fea0003800000 */
.L_x_5284:
        /* <DEDUP_REMOVED lines=11> */
.L_x_5372:


//--------------------- .nv.shared._Z23gemm_half_q_half_kernelILi4ELi190ELb1ELb0ELi64EEvPK6__halfPKjS4_S2_PS0_iiiiPKtS7_iiiiiibS2_i --------------------------
	.section	.nv.shared._Z23gemm_half_q_half_kernelILi4ELi190ELb1ELb0ELi64EEvPK6__halfPKjS4_S2_PS0_iiiiPKtS7_iiiiiibS2_i,"aw",@nobits
	.sectionflags	@""
	.align	2
.nv.shared._Z23gemm_half_q_half_kernelILi4ELi190ELb1ELb0ELi64EEvPK6__halfPKjS4_S2_PS0_iiiiPKtS7_iiiiiibS2_i:
	.zero		1536


//--------------------- .nv.shared.reserved.0     --------------------------
	.section	.nv.shared.reserved.0,"aw",@nobits
	.weak		__nv_reservedSMEM_offset_0_alias
	.size		__nv_reservedSMEM_offset_0_alias, 0, 64
	.other		__nv_reservedSMEM_offset_0_alias,@"STO_CUDA_RESERVED_SHARED STV_DEFAULT"
__nv_reservedSMEM_offset_0_alias:
	.zero		0
	.zero		64


//--------------------- .nv.global                --------------------------
	.section	.nv.global,"aw",@nobits
.nv.global:
	.type		_ZN46_INTERNAL_4d3478bf_15_unit_exl2_2b_cu_fb7ad25d4cuda3std3__48in_placeE,@object
	.size		_ZN46_INTERNAL_4d3478bf_15_unit_exl2_2b_cu_fb7ad25d4cuda3std3__48in_placeE,(_ZN46_INTERNAL_4d3478bf_15_unit_exl2_2b_cu_fb7ad25d4cuda3std6ranges3__45__cpo8distanceE - _ZN46_INTERNAL_4d3478bf_15_unit_exl2_2b_cu_fb7ad25d4cuda3std3__48in_placeE)
_ZN46_INTERNAL_4d3478bf_15_unit_exl2_2b_cu_fb7ad25d4cuda3std3__48in_placeE:
	.zero		1
	.type		_ZN46_INTERNAL_4d3478bf_15_unit_exl2_2b_cu_fb7ad25d4cuda3std6ranges3__45__cpo8distanceE,@object
	.size		_ZN46_INTERNAL_4d3478bf_15_unit_exl2_2b_cu_fb7ad25d4cuda3std6ranges3__45__cpo8distanceE,(_ZN46_INTERNAL_4d3478bf_15_unit_exl2_2b_cu_fb7ad25d4cuda3std3__45__cpo6cbeginE - _ZN46_INTERNAL_4d3478bf_15_unit_exl2_2b_cu_fb7ad25d4cuda3std6ranges3__45__cpo8distanceE)
_ZN46_INTERNAL_4d3478bf_15_unit_exl2_2b_cu_fb7ad25d4cuda3std6ranges3__45__cpo8distanceE:
	.zero		1
	.type		_ZN46_INTERNAL_4d3478bf_15_unit_exl2_2b_cu_fb7ad25d4cuda3std3__45__cpo6cbeginE,@object
	.size		_ZN46_INTERNAL_4d3478bf_15_unit_exl2_2b_cu_fb7ad25d4cuda3std3__45__cpo6cbeginE,(_ZN46_INTERNAL_4d3478bf_15_unit_exl2_2b_cu_fb7ad25d4cuda3std6ranges3__45__cpo7advanceE - _ZN46_INTERNAL_4d3478bf_15_unit_exl2_2b_cu_fb7ad25d4cuda3std3__45__cpo6cbeginE)
_ZN46_INTERNAL_4d3478bf_15_unit_exl2_2b_cu_fb7ad25d4cuda3std3__45__cpo6cbeginE:
	.zero		1
	.type		_ZN46_INTERNAL_4d3478bf_15_unit_exl2_2b_cu_fb7ad25d4cuda3std6ranges3__45__cpo7advanceE,@object
	.size		_ZN46_INTERNAL_4d3478bf_15_unit_exl2_2b_cu_fb7ad25d4cuda3std6ranges3__45__cpo7advanceE,(_ZN46_INTERNAL_4d3478bf_15_unit_exl2_2b_cu_fb7ad25d4cuda3std3__45__cpo7crbeginE - _ZN46_INTERNAL_4d3478bf_15_unit_exl2_2b_cu_fb7ad25d4cuda3std6ranges3__45__cpo7advanceE)
_ZN46_INTERNAL_4d3478bf_15_unit_exl2_2b_cu_fb7ad25d4cuda3std6ranges3__45__cpo7advanceE:
	.zero		1
	.type		_ZN46_INTERNAL_4d3478bf_15_unit_exl2_2b_cu_fb7ad25d4cuda3std3__45__cpo7crbeginE,@object
	.size		_ZN46_INTERNAL_4d3478bf_15_unit_exl2_2b_cu_fb7ad25d4cuda3std3__45__cpo7crbeginE,(_ZN46_INTERNAL_4d3478bf_15_unit_exl2_2b_cu_fb7ad25d4cuda3std6ranges3__45__cpo4dataE - _ZN46_INTERNAL_4d3478bf_15_unit_exl2_2b_cu_fb7ad25d4cuda3std3__45__cpo7crbeginE)
_ZN46_INTERNAL_4d3478bf_15_unit_exl2_2b_cu_fb7ad25d4cuda3std3__45__cpo7crbeginE:
	.zero		1
	.type		_ZN46_INTERNAL_4d3478bf_15_unit_exl2_2b_cu_fb7ad25d4cuda3std6ranges3__45__cpo4dataE,@object
	.size		_ZN46_INTERNAL_4d3478bf_15_unit_exl2_2b_cu_fb7ad25d4cuda3std6ranges3__45__cpo4dataE,(_ZN46_INTERNAL_4d3478bf_15_unit_exl2_2b_cu_fb7ad25d4cuda3std6ranges3__45__cpo5beginE - _ZN46_INTERNAL_4d3478bf_15_unit_exl2_2b_cu_fb7ad25d4cuda3std6ranges3__45__cpo4dataE)
_ZN46_INTERNAL_4d3478bf_15_unit_exl2_2b_cu_fb7ad25d4cuda3std6ranges3__45__cpo4dataE:
	.zero		1
	.type		_ZN46_INTERNAL_4d3478bf_15_unit_exl2_2b_cu_fb7ad25d4cuda3std6ranges3__45__cpo5beginE,@object
	.size		_ZN46_INTERNAL_4d3478bf_15_unit_exl2_2b_cu_fb7ad25d4cuda3std6ranges3__45__cpo5beginE,(_ZN46_INTERNAL_4d3478bf_15_unit_exl2_2b_cu_fb7ad25d4cuda3std3__448_GLOBAL__N__4d3478bf_15_unit_exl2_2b_cu_fb7ad25d6ignoreE - _ZN46_INTERNAL_4d3478bf_15_unit_exl2_2b_cu_fb7ad25d4cuda3std6ranges3__45__cpo5beginE)
_ZN46_INTERNAL_4d3478bf_15_unit_exl2_2b_cu_fb7ad25d4cuda3std6ranges3__45__cpo5beginE:
	.zero		1
	.type		_ZN46_INTERNAL_4d3478bf_15_unit_exl2_2b_cu_fb7ad25d4cuda3std3__448_GLOBAL__N__4d3478bf_15_unit_exl2_2b_cu_fb7ad25d6ignoreE,@object
	.size		_ZN46_INTERNAL_4d3478bf_15_unit_exl2_2b_cu_fb7ad25d4cuda3std3__448_GLOBAL__N__4d3478bf_15_unit_exl2_2b_cu_fb7ad25d6ignoreE,(_ZN46_INTERNAL_4d3478bf_15_unit_exl2_2b_cu_fb7ad25d4cuda3std6ranges3__45__cpo4sizeE - _ZN46_INTERNAL_4d3478bf_15_unit_exl2_2b_cu_fb7ad25d4cuda3std3__448_GLOBAL__N__4d3478bf_15_unit_exl2_2b_cu_fb7ad25d6ignoreE)
_ZN46_INTERNAL_4d3478bf_15_unit_exl2_2b_cu_fb7ad25d4cuda3std3__448_GLOBAL__N__4d3478bf_15_unit_exl2_2b_cu_fb7ad25d6ignoreE:
	.zero		1
	.type		_ZN46_INTERNAL_4d3478bf_15_unit_exl2_2b_cu_fb7ad25d4cuda3std6ranges3__45__cpo4sizeE,@object
	.size		_ZN46_INTERNAL_4d3478bf_15_unit_exl2_2b_cu_fb7ad25d4cuda3std6ranges3__45__cpo4sizeE,(_ZN46_INTERNAL_4d3478bf_15_unit_exl2_2b_cu_fb7ad25d4cuda3std3__45__cpo5beginE - _ZN46_INTERNAL_4d3478bf_15_unit_exl2_2b_cu_fb7ad25d4cuda3std6ranges3__45__cpo4sizeE)
_ZN46_INTERNAL_4d3478bf_15_unit_exl2_2b_cu_fb7ad25d4cuda3std6ranges3__45__cpo4sizeE:
	.zero		1
	.type		_ZN46_INTERNAL_4d3478bf_15_unit_exl2_2b_cu_fb7ad25d4cuda3std3__45__cpo5beginE,@object
	.size		_ZN46_INTERNAL_4d3478bf_15_unit_exl2_2b_cu_fb7ad25d4cuda3std3__45__cpo5beginE,(_ZN46_INTERNAL_4d3478bf_15_unit_exl2_2b_cu_fb7ad25d4cuda3std6ranges3__45__cpo6cbeginE - _ZN46_INTERNAL_4d3478bf_15_unit_exl2_2b_cu_fb7ad25d4cuda3std3__45__cpo5beginE)
_ZN46_INTERNAL_4d3478bf_15_unit_exl2_2b_cu_fb7ad25d4cuda3std3__45__cpo5beginE:
	.zero		1
	.type		_ZN46_INTERNAL_4d3478bf_15_unit_exl2_2b_cu_fb7ad25d4cuda3std6ranges3__45__cpo6cbeginE,@object
	.size		_ZN46_INTERNAL_4d3478bf_15_unit_exl2_2b_cu_fb7ad25d4cuda3std6ranges3__45__cpo6cbeginE,(_ZN46_INTERNAL_4d3478bf_15_unit_exl2_2b_cu_fb7ad25d4cuda3std3__45__cpo6rbeginE - _ZN46_INTERNAL_4d3478bf_15_unit_exl2_2b_cu_fb7ad25d4cuda3std6ranges3__45__cpo6cbeginE)
_ZN46_INTERNAL_4d3478bf_15_unit_exl2_2b_cu_fb7ad25d4cuda3std6ranges3__45__cpo6cbeginE:
	.zero		1
	.type		_ZN46_INTERNAL_4d3478bf_15_unit_exl2_2b_cu_fb7ad25d4cuda3std3__45__cpo6rbeginE,@object
	.size		_ZN46_INTERNAL_4d3478bf_15_unit_exl2_2b_cu_fb7ad25d4cuda3std3__45__cpo6rbeginE,(_ZN46_INTERNAL_4d3478bf_15_unit_exl2_2b_cu_fb7ad25d4cuda3std6ranges3__45__cpo4nextE - _ZN46_INTERNAL_4d3478bf_15_unit_exl2_2b_cu_fb7ad25d4cuda3std3__45__cpo6rbeginE)
_ZN46_INTERNAL_4d3478bf_15_unit_exl2_2b_cu_fb7ad25d4cuda3std3__45__cpo6rbeginE:
	.zero		1
	.type		_ZN46_INTERNAL_4d3478bf_15_unit_exl2_2b_cu_fb7ad25d4cuda3std6ranges3__45__cpo4nextE,@object
	.size		_ZN46_INTERNAL_4d3478bf_15_unit_exl2_2b_cu_fb7ad25d4cuda3std6ranges3__45__cpo4nextE,(_ZN46_INTERNAL_4d3478bf_15_unit_exl2_2b_cu_fb7ad25d4cuda3std6ranges3__45__cpo4swapE - _ZN46_INTERNAL_4d3478bf_15_unit_exl2_2b_cu_fb7ad25d4cuda3std6ranges3__45__cpo4nextE)
_ZN46_INTERNAL_4d3478bf_15_unit_exl2_2b_cu_fb7ad25d4cuda3std6ranges3__45__cpo4nextE:
	.zero		1
	.type		_ZN46_INTERNAL_4d3478bf_15_unit_exl2_2b_cu_fb7ad25d4cuda3std6ranges3__45__cpo4swapE,@object
	.size		_ZN46_INTERNAL_4d3478bf_15_unit_exl2_2b_cu_fb7ad25d4cuda3std6ranges3__45__cpo4swapE,(_ZN46_INTERNAL_4d3478bf_15_unit_exl2_2b_cu_fb7ad25d4cuda3std3__420unreachable_sentinelE - _ZN46_INTERNAL_4d3478bf_15_unit_exl2_2b_cu_fb7ad25d4cuda3std6ranges3__45__cpo4swapE)
_ZN46_INTERNAL_4d3478bf_15_unit_exl2_2b_cu_fb7ad25d4cuda3std6ranges3__45__cpo4swapE:
	.zero		1
	.type		_ZN46_INTERNAL_4d3478bf_15_unit_exl2_2b_cu_fb7ad25d4cuda3std3__420unreachable_sentinelE,@object
	.size		_ZN46_INTERNAL_4d3478bf_15_unit_exl2_2b_cu_fb7ad25d4cuda3std3__420unreachable_sentinelE,(_ZN46_INTERNAL_4d3478bf_15_unit_exl2_2b_cu_fb7ad25d6thrust24THRUST_300001_SM_1030_NS6system6detail10sequential3seqE - _ZN46_INTERNAL_4d3478bf_15_unit_exl2_2b_cu_fb7ad25d4cuda3std3__420unreachable_sentinelE)
_ZN46_INTERNAL_4d3478bf_15_unit_exl2_2b_cu_fb7ad25d4cuda3std3__420unreachable_sentinelE:
	.zero		1
	.type		_ZN46_INTERNAL_4d3478bf_15_unit_exl2_2b_cu_fb7ad25d6thrust24THRUST_300001_SM_1030_NS6system6detail10sequential3seqE,@object
	.size		_ZN46_INTERNAL_4d3478bf_15_unit_exl2_2b_cu_fb7ad25d6thrust24THRUST_300001_SM_1030_NS6system6detail10sequential3seqE,(_ZN46_INTERNAL_4d3478bf_15_unit_exl2_2b_cu_fb7ad25d4cuda3std3__45__cpo4cendE - _ZN46_INTERNAL_4d3478bf_15_unit_exl2_2b_cu_fb7ad25d6thrust24THRUST_300001_SM_1030_NS6system6detail10sequential3seqE)
_ZN46_INTERNAL_4d3478bf_15_unit_exl2_2b_cu_fb7ad25d6thrust24THRUST_300001_SM_1030_NS6system6detail10sequential3seqE:
	.zero		1
	.type		_ZN46_INTERNAL_4d3478bf_15_unit_exl2_2b_cu_fb7ad25d4cuda3std3__45__cpo4cendE,@object
	.size		_ZN46_INTERNAL_4d3478bf_15_unit_exl2_2b_cu_fb7ad25d4cuda3std3__45__cpo4cendE,(_ZN46_INTERNAL_4d3478bf_15_unit_exl2_2b_cu_fb7ad25d4cuda3std6ranges3__45__cpo9iter_swapE - _ZN46_INTERNAL_4d3478bf_15_unit_exl2_2b_cu_fb7ad25d4cuda3std3__45__cpo4cendE)
_ZN46_INTERNAL_4d3478bf_15_unit_exl2_2b_cu_fb7ad25d4cuda3std3__45__cpo4cendE:
	.zero		1
	.type		_ZN46_INTERNAL_4d3478bf_15_unit_exl2_2b_cu_fb7ad25d4cuda3std6ranges3__45__cpo9iter_swapE,@object
	.size		_ZN46_INTERNAL_4d3478bf_15_unit_exl2_2b_cu_fb7ad25d4cuda3std6ranges3__45__cpo9iter_swapE,(_ZN46_INTERNAL_4d3478bf_15_unit_exl2_2b_cu_fb7ad25d4cuda3std3__45__cpo5crendE - _ZN46_INTERNAL_4d3478bf_15_unit_exl2_2b_cu_fb7ad25d4cuda3std6ranges3__45__cpo9iter_swapE)
_ZN46_INTERNAL_4d3478bf_15_unit_exl2_2b_cu_fb7ad25d4cuda3std6ranges3__45__cpo9iter_swapE:
	.zero		1
	.type		_ZN46_INTERNAL_4d3478bf_15_unit_exl2_2b_cu_fb7ad25d4cuda3std3__45__cpo5crendE,@object
	.size		_ZN46_INTERNAL_4d3478bf_15_unit_exl2_2b_cu_fb7ad25d4cuda3std3__45__cpo5crendE,(_ZN46_INTERNAL_4d3478bf_15_unit_exl2_2b_cu_fb7ad25d4cuda3std6ranges3__45__cpo5cdataE - _ZN46_INTERNAL_4d3478bf_15_unit_exl2_2b_cu_fb7ad25d4cuda3std3__45__cpo5crendE)
_ZN46_INTERNAL_4d3478bf_15_unit_exl2_2b_cu_fb7ad25d4cuda3std3__45__cpo5crendE:
	.zero		1
	.type		_ZN46_INTERNAL_4d3478bf_15_unit_exl2_2b_cu_fb7ad25d4cuda3std6ranges3__45__cpo5cdataE,@object
	.size		_ZN46_INTERNAL_4d3478bf_15_unit_exl2_2b_cu_fb7ad25d4cuda3std6ranges3__45__cpo5cdataE,(_ZN46_INTERNAL_4d3478bf_15_unit_exl2_2b_cu_fb7ad25d4cuda3std6ranges3__45__cpo3endE - _ZN46_INTERNAL_4d3478bf_15_unit_exl2_2b_cu_fb7ad25d4cuda3std6ranges3__45__cpo5cdataE)
_ZN46_INTERNAL_4d3478bf_15_unit_exl2_2b_cu_fb7ad25d4cuda3std6ranges3__45__cpo5cdataE:
	.zero		1
	.type		_ZN46_INTERNAL_4d3478bf_15_unit_exl2_2b_cu_fb7ad25d4cuda3std6ranges3__45__cpo3endE,@object
	.size		_ZN46_INTERNAL_4d3478bf_15_unit_exl2_2b_cu_fb7ad25d4cuda3std6ranges3__45__cpo3endE,(_ZN46_INTERNAL_4d3478bf_15_unit_exl2_2b_cu_fb7ad25d4cuda3std3__419piecewise_constructE - _ZN46_INTERNAL_4d3478bf_15_unit_exl2_2b_cu_fb7ad25d4cuda3std6ranges3__45__cpo3endE)
_ZN46_INTERNAL_4d3478bf_15_unit_exl2_2b_cu_fb7ad25d4cuda3std6ranges3__45__cpo3endE:
	.zero		1
	.type		_ZN46_INTERNAL_4d3478bf_15_unit_exl2_2b_cu_fb7ad25d4cuda3std3__419piecewise_constructE,@object
	.size		_ZN46_INTERNAL_4d3478bf_15_unit_exl2_2b_cu_fb7ad25d4cuda3std3__419piecewise_constructE,(_ZN46_INTERNAL_4d3478bf_15_unit_exl2_2b_cu_fb7ad25d4cuda3std6ranges3__45__cpo5ssizeE - _ZN46_INTERNAL_4d3478bf_15_unit_exl2_2b_cu_fb7ad25d4cuda3std3__419piecewise_constructE)
_ZN46_INTERNAL_4d3478bf_15_unit_exl2_2b_cu_fb7ad25d4cuda3std3__419piecewise_constructE:
	.zero		1
	.type		_ZN46_INTERNAL_4d3478bf_15_unit_exl2_2b_cu_fb7ad25d4cuda3std6ranges3__45__cpo5ssizeE,@object
	.size		_ZN46_INTERNAL_4d3478bf_15_unit_exl2_2b_cu_fb7ad25d4cuda3std6ranges3__45__cpo5ssizeE,(_ZN46_INTERNAL_4d3478bf_15_unit_exl2_2b_cu_fb7ad25d4cuda3std3__45__cpo3endE - _ZN46_INTERNAL_4d3478bf_15_unit_exl2_2b_cu_fb7ad25d4cuda3std6ranges3__45__cpo5ssizeE)
_ZN46_INTERNAL_4d3478bf_15_unit_exl2_2b_cu_fb7ad25d4cuda3std6ranges3__45__cpo5ssizeE:
	.zero		1
	.type		_ZN46_INTERNAL_4d3478bf_15_unit_exl2_2b_cu_fb7ad25d4cuda3std3__45__cpo3endE,@object
	.size		_ZN46_INTERNAL_4d3478bf_15_unit_exl2_2b_cu_fb7ad25d4cuda3std3__45__cpo3endE,(_ZN46_INTERNAL_4d3478bf_15_unit_exl2_2b_cu_fb7ad25d4cuda3std6ranges3__45__cpo4cendE - _ZN46_INTERNAL_4d3478bf_15_unit_exl2_2b_cu_fb7ad25d4cuda3std3__45__cpo3endE)
_ZN46_INTERNAL_4d3478bf_15_unit_exl2_2b_cu_fb7ad25d4cuda3std3__45__cpo3endE:
	.zero		1
	.type		_ZN46_INTERNAL_4d3478bf_15_unit_exl2_2b_cu_fb7ad25d4cuda3std6ranges3__45__cpo4cendE,@object
	.size		_ZN46_INTERNAL_4d3478bf_15_unit_exl2_2b_cu_fb7ad25d4cuda3std6ranges3__45__cpo4cendE,(_ZN46_INTERNAL_4d3478bf_15_unit_exl2_2b_cu_fb7ad25d4cuda3std3__45__cpo4rendE - _ZN46_INTERNAL_4d3478bf_15_unit_exl2_2b_cu_fb7ad25d4cuda3std6ranges3__45__cpo4cendE)
_ZN46_INTERNAL_4d3478bf_15_unit_exl2_2b_cu_fb7ad25d4cuda3std6ranges3__45__cpo4cendE:
	.zero		1
	.type		_ZN46_INTERNAL_4d3478bf_15_unit_exl2_2b_cu_fb7ad25d4cuda3std3__45__cpo4rendE,@object
	.size		_ZN46_INTERNAL_4d3478bf_15_unit_exl2_2b_cu_fb7ad25d4cuda3std3__45__cpo4rendE,(_ZN46_INTERNAL_4d3478bf_15_unit_exl2_2b_cu_fb7ad25d4cuda3std6ranges3__45__cpo4prevE - _ZN46_INTERNAL_4d3478bf_15_unit_exl2_2b_cu_fb7ad25d4cuda3std3__45__cpo4rendE)
_ZN46_INTERNAL_4d3478bf_15_unit_exl2_2b_cu_fb7ad25d4cuda3std3__45__cpo4rendE:
	.zero		1
	.type		_ZN46_INTERNAL_4d3478bf_15_unit_exl2_2b_cu_fb7ad25d4cuda3std6ranges3__45__cpo4prevE,@object
	.size		_ZN46_INTERNAL_4d3478bf_15_unit_exl2_2b_cu_fb7ad25d4cuda3std6ranges3__45__cpo4prevE,(_ZN46_INTERNAL_4d3478bf_15_unit_exl2_2b_cu_fb7ad25d4cuda3std6ranges3__45__cpo9iter_moveE - _ZN46_INTERNAL_4d3478bf_15_unit_exl2_2b_cu_fb7ad25d4cuda3std6ranges3__45__cpo4prevE)
_ZN46_INTERNAL_4d3478bf_15_unit_exl2_2b_cu_fb7ad25d4cuda3std6ranges3__45__cpo4prevE:
	.zero		1
	.type		_ZN46_INTERNAL_4d3478bf_15_unit_exl2_2b_cu_fb7ad25d4cuda3std6ranges3__45__cpo9iter_moveE,@object
	.size		_ZN46_INTERNAL_4d3478bf_15_unit_exl2_2b_cu_fb7ad25d4cuda3std6ranges3__45__cpo9iter_moveE,(.L_13 - _ZN46_INTERNAL_4d3478bf_15_unit_exl2_2b_cu_fb7ad25d4cuda3std6ranges3__45__cpo9iter_moveE)
_ZN46_INTERNAL_4d3478bf_15_unit_exl2_2b_cu_fb7ad25d4cuda3std6ranges3__45__cpo9iter_moveE:
	.zero		1
.L_13:


//--------------------- .nv.shared._Z23gemm_half_q_half_kernelILi4ELi160ELb1ELb0ELi64EEvPK6__halfPKjS4_S2_PS0_iiiiPKtS7_iiiiiibS2_i --------------------------
	.section	.nv.shared._Z23gemm_half_q_half_kernelILi4ELi160ELb1ELb0ELi64EEvPK6__halfPKjS4_S2_PS0_iiiiPKtS7_iiiiiibS2_i,"aw",@nobits
	.sectionflags	@""
	.align	2
.nv.shared._Z23gemm_half_q_half_kernelILi4ELi160ELb1ELb0ELi64EEvPK6__halfPKjS4_S2_PS0_iiiiPKtS7_iiiiiibS2_i:
	.zero		1536


//--------------------- .nv.shared._Z23gemm_half_q_half_kernelILi4ELi40ELb1ELb0ELi64EEvPK6__halfPKjS4_S2_PS0_iiiiPKtS7_iiiiiibS2_i --------------------------
	.section	.nv.shared._Z23gemm_half_q_half_kernelILi4ELi40ELb1ELb0ELi64EEvPK6__halfPKjS4_S2_PS0_iiiiPKtS7_iiiiiibS2_i,"aw",@nobits
	.sectionflags	@""
	.align	2
.nv.shared._Z23gemm_half_q_half_kernelILi4ELi40ELb1ELb0ELi64EEvPK6__halfPKjS4_S2_PS0_iiiiPKtS7_iiiiiibS2_i:
	.zero		1536


//--------------------- .nv.shared._Z23gemm_half_q_half_kernelILi4ELi10ELb1ELb0ELi64EEvPK6__halfPKjS4_S2_PS0_iiiiPKtS7_iiiiiibS2_i --------------------------
	.section	.nv.shared._Z23gemm_half_q_half_kernelILi4ELi10ELb1ELb0ELi64EEvPK6__halfPKjS4_S2_PS0_iiiiPKtS7_iiiiiibS2_i,"aw",@nobits
	.sectionflags	@""
	.align	2
.nv.shared._Z23gemm_half_q_half_kernelILi4ELi10ELb1ELb0ELi64EEvPK6__halfPKjS4_S2_PS0_iiiiPKtS7_iiiiiibS2_i:
	.zero		1536


//--------------------- .nv.shared._Z23gemm_half_q_half_kernelILi4ELi172ELb1ELb0ELi64EEvPK6__halfPKjS4_S2_PS0_iiiiPKtS7_iiiiiibS2_i --------------------------
	.section	.nv.shared._Z23gemm_half_q_half_kernelILi4ELi172ELb1ELb0ELi64EEvPK6__halfPKjS4_S2_PS0_iiiiPKtS7_iiiiiibS2_i,"aw",@nobits
	.sectionflags	@""
	.align	2
.nv.shared._Z23gemm_half_q_half_kernelILi4ELi172ELb1ELb0ELi64EEvPK6__halfPKjS4_S2_PS0_iiiiPKtS7_iiiiiibS2_i:
	.zero		1536


//--------------------- .nv.shared._Z23gemm_half_q_half_kernelILi4ELi176ELb1ELb0ELi64EEvPK6__halfPKjS4_S2_PS0_iiiiPKtS7_iiiiiibS2_i --------------------------
	.section	.nv.shared._Z23gemm_half_q_half_kernelILi4ELi176ELb1ELb0ELi64EEvPK6__halfPKjS4_S2_PS0_iiiiPKtS7_iiiiiibS2_i,"aw",@nobits
	.sectionflags	@""
	.align	2
.nv.shared._Z23gemm_half_q_half_kernelILi4ELi176ELb1ELb0ELi64EEvPK6__halfPKjS4_S2_PS0_iiiiPKtS7_iiiiiibS2_i:
	.zero		1536


//--------------------- .nv.shared._Z23gemm_half_q_half_kernelILi4ELi152ELb1ELb0ELi64EEvPK6__halfPKjS4_S2_PS0_iiiiPKtS7_iiiiiibS2_i --------------------------
	.section	.nv.shared._Z23gemm_half_q_half_kernelILi4ELi152ELb1ELb0ELi64EEvPK6__halfPKjS4_S2_PS0_iiiiPKtS7_iiiiiibS2_i,"aw",@nobits
	.sectionflags	@""
	.align	2
.nv.shared._Z23gemm_half_q_half_kernelILi4ELi152ELb1ELb0ELi64EEvPK6__halfPKjS4_S2_PS0_iiiiPKtS7_iiiiiibS2_i:
	.zero		1536


//--------------------- .nv.shared._Z23gemm_half_q_half_kernelILi4ELi140ELb1ELb0ELi64EEvPK6__halfPKjS4_S2_PS0_iiiiPKtS7_iiiiiibS2_i --------------------------
	.section	.nv.shared._Z23gemm_half_q_half_kernelILi4ELi140ELb1ELb0ELi64EEvPK6__halfPKjS4_S2_PS0_iiiiPKtS7_iiiiiibS2_i,"aw",@nobits
	.sectionflags	@""
	.align	2
.nv.shared._Z23gemm_half_q_half_kernelILi4ELi140ELb1ELb0ELi64EEvPK6__halfPKjS4_S2_PS0_iiiiPKtS7_iiiiiibS2_i:
	.zero		1536


//--------------------- .nv.shared._Z23gemm_half_q_half_kernelILi4ELi20ELb1ELb0ELi64EEvPK6__halfPKjS4_S2_PS0_iiiiPKtS7_iiiiiibS2_i --------------------------
	.section	.nv.shared._Z23gemm_half_q_half_kernelILi4ELi20ELb1ELb0ELi64EEvPK6__halfPKjS4_S2_PS0_iiiiPKtS7_iiiiiibS2_i,"aw",@nobits
	.sectionflags	@""
	.align	2
.nv.shared._Z23gemm_half_q_half_kernelILi4ELi20ELb1ELb0ELi64EEvPK6__halfPKjS4_S2_PS0_iiiiPKtS7_iiiiiibS2_i:
	.zero		1536


//--------------------- .nv.shared._Z23gemm_half_q_half_kernelILi4ELi38ELb1ELb0ELi64EEvPK6__halfPKjS4_S2_PS0_iiiiPKtS7_iiiiiibS2_i --------------------------
	.section	.nv.shared._Z23gemm_half_q_half_kernelILi4ELi38ELb1ELb0ELi64EEvPK6__halfPKjS4_S2_PS0_iiiiPKtS7_iiiiiibS2_i,"aw",@nobits
	.sectionflags	@""
	.align	2
.nv.shared._Z23gemm_half_q_half_kernelILi4ELi38ELb1ELb0ELi64EEvPK6__halfPKjS4_S2_PS0_iiiiPKtS7_iiiiiibS2_i:
	.zero		1536


//--------------------- .nv.shared._Z23gemm_half_q_half_kernelILi4ELi128ELb1ELb0ELi64EEvPK6__halfPKjS4_S2_PS0_iiiiPKtS7_iiiiiibS2_i --------------------------
	.section	.nv.shared._Z23gemm_half_q_half_kernelILi4ELi128ELb1ELb0ELi64EEvPK6__halfPKjS4_S2_PS0_iiiiPKtS7_iiiiiibS2_i,"aw",@nobits
	.sectionflags	@""
	.align	2
.nv.shared._Z23gemm_half_q_half_kernelILi4ELi128ELb1ELb0ELi64EEvPK6__halfPKjS4_S2_PS0_iiiiPKtS7_iiiiiibS2_i:
	.zero		1536


//--------------------- .nv.shared._Z23gemm_half_q_half_kernelILi4ELi190ELb1ELb0ELi32EEvPK6__halfPKjS4_S2_PS0_iiiiPKtS7_iiiiiibS2_i --------------------------
	.section	.nv.shared._Z23gemm_half_q_half_kernelILi4ELi190ELb1ELb0ELi32EEvPK6__halfPKjS4_S2_PS0_iiiiPKtS7_iiiiiibS2_i,"aw",@nobits
	.sectionflags	@""
	.align	2
.nv.shared._Z23gemm_half_q_half_kernelILi4ELi190ELb1ELb0ELi32EEvPK6__halfPKjS4_S2_PS0_iiiiPKtS7_iiiiiibS2_i:
	.zero		1280


//--------------------- .nv.shared._Z23gemm_half_q_half_kernelILi4ELi160ELb1ELb0ELi32EEvPK6__halfPKjS4_S2_PS0_iiiiPKtS7_iiiiiibS2_i --------------------------
	.section	.nv.shared._Z23gemm_half_q_half_kernelILi4ELi160ELb1ELb0ELi32EEvPK6__halfPKjS4_S2_PS0_iiiiPKtS7_iiiiiibS2_i,"aw",@nobits
	.sectionflags	@""
	.align	2
.nv.shared._Z23gemm_half_q_half_kernelILi4ELi160ELb1ELb0ELi32EEvPK6__halfPKjS4_S2_PS0_iiiiPKtS7_iiiiiibS2_i:
	.zero		1280


//--------------------- .nv.shared._Z23gemm_half_q_half_kernelILi4ELi40ELb1ELb0ELi32EEvPK6__halfPKjS4_S2_PS0_iiiiPKtS7_iiiiiibS2_i --------------------------
	.section	.nv.shared._Z23gemm_half_q_half_kernelILi4ELi40ELb1ELb0ELi32EEvPK6__halfPKjS4_S2_PS0_iiiiPKtS7_iiiiiibS2_i,"aw",@nobits
	.sectionflags	@""
	.align	4
.nv.shared._Z23gemm_half_q_half_kernelILi4ELi40ELb1ELb0ELi32EEvPK6__halfPKjS4_S2_PS0_iiiiPKtS7_iiiiiibS2_i:
	.zero		1280


//--------------------- .nv.shared._Z23gemm_half_q_half_kernelILi4ELi10ELb1ELb0ELi32EEvPK6__halfPKjS4_S2_PS0_iiiiPKtS7_iiiiiibS2_i --------------------------
	.section	.nv.shared._Z23gemm_half_q_half_kernelILi4ELi10ELb1ELb0ELi32EEvPK6__halfPKjS4_S2_PS0_iiiiPKtS7_iiiiiibS2_i,"aw",@nobits
	.sectionflags	@""
	.align	2
.nv.shared._Z23gemm_half_q_half_kernelILi4ELi10ELb1ELb0ELi32EEvPK6__halfPKjS4_S2_PS0_iiiiPKtS7_iiiiiibS2_i:
	.zero		1280


//--------------------- .nv.shared._Z23gemm_half_q_half_kernelILi4ELi172ELb1ELb0ELi32EEvPK6__halfPKjS4_S2_PS0_iiiiPKtS7_iiiiiibS2_i --------------------------
	.section	.nv.shared._Z23gemm_half_q_half_kernelILi4ELi172ELb1ELb0ELi32EEvPK6__halfPKjS4_S2_PS0_iiiiPKtS7_iiiiiibS2_i,"aw",@nobits
	.sectionflags	@""
	.align	2
.nv.shared._Z23gemm_half_q_half_kernelILi4ELi172ELb1ELb0ELi32EEvPK6__halfPKjS4_S2_PS0_iiiiPKtS7_iiiiiibS2_i:
	.zero		1280


//--------------------- .nv.shared._Z23gemm_half_q_half_kernelILi4ELi176ELb1ELb0ELi32EEvPK6__halfPKjS4_S2_PS0_iiiiPKtS7_iiiiiibS2_i --------------------------
	.section	.nv.shared._Z23gemm_half_q_half_kernelILi4ELi176ELb1ELb0ELi32EEvPK6__halfPKjS4_S2_PS0_iiiiPKtS7_iiiiiibS2_i,"aw",@nobits
	.sectionflags	@""
	.align	2
.nv.shared._Z23gemm_half_q_half_kernelILi4ELi176ELb1ELb0ELi32EEvPK6__halfPKjS4_S2_PS0_iiiiPKtS7_iiiiiibS2_i:
	.zero		1280


//--------------------- .nv.shared._Z23gemm_half_q_half_kernelILi4ELi152ELb1ELb0ELi32EEvPK6__halfPKjS4_S2_PS0_iiiiPKtS7_iiiiiibS2_i --------------------------
	.section	.nv.shared._Z23gemm_half_q_half_kernelILi4ELi152ELb1ELb0ELi32EEvPK6__halfPKjS4_S2_PS0_iiiiPKtS7_iiiiiibS2_i,"aw",@nobits
	.sectionflags	@""
	.align	2
.nv.shared._Z23gemm_half_q_half_kernelILi4ELi152ELb1ELb0ELi32EEvPK6__halfPKjS4_S2_PS0_iiiiPKtS7_iiiiiibS2_i:
	.zero		1280


//--------------------- .nv.shared._Z23gemm_half_q_half_kernelILi4ELi140ELb1ELb0ELi32EEvPK6__halfPKjS4_S2_PS0_iiiiPKtS7_iiiiiibS2_i --------------------------
	.section	.nv.shared._Z23gemm_half_q_half_kernelILi4ELi140ELb1ELb0ELi32EEvPK6__halfPKjS4_S2_PS0_iiiiPKtS7_iiiiiibS2_i,"aw",@nobits
	.sectionflags	@""
	.align	2
.nv.shared._Z23gemm_half_q_half_kernelILi4ELi140ELb1ELb0ELi32EEvPK6__halfPKjS4_S2_PS0_iiiiPKtS7_iiiiiibS2_i:
	.zero		1280


//--------------------- .nv.shared._Z23gemm_half_q_half_kernelILi4ELi20ELb1ELb0ELi32EEvPK6__halfPKjS4_S2_PS0_iiiiPKtS7_iiiiiibS2_i --------------------------
	.section	.nv.shared._Z23gemm_half_q_half_kernelILi4ELi20ELb1ELb0ELi32EEvPK6__halfPKjS4_S2_PS0_iiiiPKtS7_iiiiiibS2_i,"aw",@nobits
	.sectionflags	@""
	.align	4
.nv.shared._Z23gemm_half_q_half_kernelILi4ELi20ELb1ELb0ELi32EEvPK6__halfPKjS4_S2_PS0_iiiiPKtS7_iiiiiibS2_i:
	.zero		1280


//--------------------- .nv.shared._Z23gemm_half_q_half_kernelILi4ELi38ELb1ELb0ELi32EEvPK6__halfPKjS4_S2_PS0_iiiiPKtS7_iiiiiibS2_i --------------------------
	.section	.nv.shared._Z23gemm_half_q_half_kernelILi4ELi38ELb1ELb0ELi32EEvPK6__halfPKjS4_S2_PS0_iiiiPKtS7_iiiiiibS2_i,"aw",@nobits
	.sectionflags	@""
	.align	4
.nv.shared._Z23gemm_half_q_half_kernelILi4ELi38ELb1ELb0ELi32EEvPK6__halfPKjS4_S2_PS0_iiiiPKtS7_iiiiiibS2_i:
	.zero		1280


//--------------------- .nv.shared._Z23gemm_half_q_half_kernelILi4ELi128ELb1ELb0ELi32EEvPK6__halfPKjS4_S2_PS0_iiiiPKtS7_iiiiiibS2_i --------------------------
	.section	.nv.shared._Z23gemm_half_q_half_kernelILi4ELi128ELb1ELb0ELi32EEvPK6__halfPKjS4_S2_PS0_iiiiPKtS7_iiiiiibS2_i,"aw",@nobits
	.sectionflags	@""
	.align	2
.nv.shared._Z23gemm_half_q_half_kernelILi4ELi128ELb1ELb0ELi32EEvPK6__halfPKjS4_S2_PS0_iiiiPKtS7_iiiiiibS2_i:
	.zero		1280


//--------------------- .nv.shared._Z23gemm_half_q_half_kernelILi3ELi190ELb1ELb0ELi64EEvPK6__halfPKjS4_S2_PS0_iiiiPKtS7_iiiiiibS2_i --------------------------
	.section	.nv.shared._Z23gemm_half_q_half_kernelILi3ELi190ELb1ELb0ELi64EEvPK6__halfPKjS4_S2_PS0_iiiiPKtS7_iiiiiibS2_i,"aw",@nobits
	.sectionflags	@""
	.align	2
.nv.shared._Z23gemm_half_q_half_kernelILi3ELi190ELb1ELb0ELi64EEvPK6__halfPKjS4_S2_PS0_iiiiPKtS7_iiiiiibS2_i:
	.zero		1408


//--------------------- .nv.shared._Z23gemm_half_q_half_kernelILi3ELi160ELb1ELb0ELi64EEvPK6__halfPKjS4_S2_PS0_iiiiPKtS7_iiiiiibS2_i --------------------------
	.section	.nv.shared._Z23gemm_half_q_half_kernelILi3ELi160ELb1ELb0ELi64EEvPK6__halfPKjS4_S2_PS0_iiiiPKtS7_iiiiiibS2_i,"aw",@nobits
	.sectionflags	@""
	.align	2
.nv.shared._Z23gemm_half_q_half_kernelILi3ELi160ELb1ELb0ELi64EEvPK6__halfPKjS4_S2_PS0_iiiiPKtS7_iiiiiibS2_i:
	.zero		1408


//--------------------- .nv.shared._Z23gemm_half_q_half_kernelILi3ELi40ELb1ELb0ELi64EEvPK6__halfPKjS4_S2_PS0_iiiiPKtS7_iiiiiibS2_i --------------------------
	.section	.nv.shared._Z23gemm_half_q_half_kernelILi3ELi40ELb1ELb0ELi64EEvPK6__halfPKjS4_S2_PS0_iiiiPKtS7_iiiiiibS2_i,"aw",@nobits
	.sectionflags	@""
	.align	2
.nv.shared._Z23gemm_half_q_half_kernelILi3ELi40ELb1ELb0ELi64EEvPK6__halfPKjS4_S2_PS0_iiiiPKtS7_iiiiiibS2_i:
	.zero		1408


//--------------------- .nv.shared._Z23gemm_half_q_half_kernelILi3ELi10ELb1ELb0ELi64EEvPK6__halfPKjS4_S2_PS0_iiiiPKtS7_iiiiiibS2_i --------------------------
	.section	.nv.shared._Z23gemm_half_q_half_kernelILi3ELi10ELb1ELb0ELi64EEvPK6__halfPKjS4_S2_PS0_iiiiPKtS7_iiiiiibS2_i,"aw",@nobits
	.sectionflags	@""
	.align	2
.nv.shared._Z23gemm_half_q_half_kernelILi3ELi10ELb1ELb0ELi64EEvPK6__halfPKjS4_S2_PS0_iiiiPKtS7_iiiiiibS2_i:
	.zero		1408


//--------------------- .nv.shared._Z23gemm_half_q_half_kernelILi3ELi172ELb1ELb0ELi64EEvPK6__halfPKjS4_S2_PS0_iiiiPKtS7_iiiiiibS2_i --------------------------
	.section	.nv.shared._Z23gemm_half_q_half_kernelILi3ELi172ELb1ELb0ELi64EEvPK6__halfPKjS4_S2_PS0_iiiiPKtS7_iiiiiibS2_i,"aw",@nobits
	.sectionflags	@""
	.align	2
.nv.shared._Z23gemm_half_q_half_kernelILi3ELi172ELb1ELb0ELi64EEvPK6__halfPKjS4_S2_PS0_iiiiPKtS7_iiiiiibS2_i:
	.zero		1408


//--------------------- .nv.shared._Z23gemm_half_q_half_kernelILi3ELi176ELb1ELb0ELi64EEvPK6__halfPKjS4_S2_PS0_iiiiPKtS7_iiiiiibS2_i --------------------------
	.section	.nv.shared._Z23gemm_half_q_half_kernelILi3ELi176ELb1ELb0ELi64EEvPK6__halfPKjS4_S2_PS0_iiiiPKtS7_iiiiiibS2_i,"aw",@nobits
	.sectionflags	@""
	.align	2
.nv.shared._Z23gemm_half_q_half_kernelILi3ELi176ELb1ELb0ELi64EEvPK6__halfPKjS4_S2_PS0_iiiiPKtS7_iiiiiibS2_i:
	.zero		1408


//--------------------- .nv.shared._Z23gemm_half_q_half_kernelILi3ELi152ELb1ELb0ELi64EEvPK6__halfPKjS4_S2_PS0_iiiiPKtS7_iiiiiibS2_i --------------------------
	.section	.nv.shared._Z23gemm_half_q_half_kernelILi3ELi152ELb1ELb0ELi64EEvPK6__halfPKjS4_S2_PS0_iiiiPKtS7_iiiiiibS2_i,"aw",@nobits
	.sectionflags	@""
	.align	2
.nv.shared._Z23gemm_half_q_half_kernelILi3ELi152ELb1ELb0ELi64EEvPK6__halfPKjS4_S2_PS0_iiiiPKtS7_iiiiiibS2_i:
	.zero		1408


//--------------------- .nv.shared._Z23gemm_half_q_half_kernelILi3ELi140ELb1ELb0ELi64EEvPK6__halfPKjS4_S2_PS0_iiiiPKtS7_iiiiiibS2_i --------------------------
	.section	.nv.shared._Z23gemm_half_q_half_kernelILi3ELi140ELb1ELb0ELi64EEvPK6__halfPKjS4_S2_PS0_iiiiPKtS7_iiiiiibS2_i,"aw",@nobits
	.sectionflags	@""
	.align	2
.nv.shared._Z23gemm_half_q_half_kernelILi3ELi140ELb1ELb0ELi64EEvPK6__halfPKjS4_S2_PS0_iiiiPKtS7_iiiiiibS2_i:
	.zero		1408


//--------------------- .nv.shared._Z23gemm_half_q_half_kernelILi3ELi20ELb1ELb0ELi64EEvPK6__halfPKjS4_S2_PS0_iiiiPKtS7_iiiiiibS2_i --------------------------
	.section	.nv.shared._Z23gemm_half_q_half_kernelILi3ELi20ELb1ELb0ELi64EEvPK6__halfPKjS4_S2_PS0_iiiiPKtS7_iiiiiibS2_i,"aw",@nobits
	.sectionflags	@""
	.align	2
.nv.shared._Z23gemm_half_q_half_kernelILi3ELi20ELb1ELb0ELi64EEvPK6__halfPKjS4_S2_PS0_iiiiPKtS7_iiiiiibS2_i:
	.zero		1408


//--------------------- .nv.shared._Z23gemm_half_q_half_kernelILi3ELi38ELb1ELb0ELi64EEvPK6__halfPKjS4_S2_PS0_iiiiPKtS7_iiiiiibS2_i --------------------------
	.section	.nv.shared._Z23gemm_half_q_half_kernelILi3ELi38ELb1ELb0ELi64EEvPK6__halfPKjS4_S2_PS0_iiiiPKtS7_iiiiiibS2_i,"aw",@nobits
	.sectionflags	@""
	.align	2
.nv.shared._Z23gemm_half_q_half_kernelILi3ELi38ELb1ELb0ELi64EEvPK6__halfPKjS4_S2_PS0_iiiiPKtS7_iiiiiibS2_i:
	.zero		1408


//--------------------- .nv.shared._Z23gemm_half_q_half_kernelILi3ELi128ELb1ELb0ELi64EEvPK6__halfPKjS4_S2_PS0_iiiiPKtS7_iiiiiibS2_i --------------------------
	.section	.nv.shared._Z23gemm_half_q_half_kernelILi3ELi128ELb1ELb0ELi64EEvPK6__halfPKjS4_S2_PS0_iiiiPKtS7_iiiiiibS2_i,"aw",@nobits
	.sectionflags	@""
	.align	2
.nv.shared._Z23gemm_half_q_half_kernelILi3ELi128ELb1ELb0ELi64EEvPK6__halfPKjS4_S2_PS0_iiiiPKtS7_iiiiiibS2_i:
	.zero		1408


//--------------------- .nv.shared._Z23gemm_half_q_half_kernelILi3ELi190ELb1ELb0ELi32EEvPK6__halfPKjS4_S2_PS0_iiiiPKtS7_iiiiiibS2_i --------------------------
	.section	.nv.shared._Z23gemm_half_q_half_kernelILi3ELi190ELb1ELb0ELi32EEvPK6__halfPKjS4_S2_PS0_iiiiPKtS7_iiiiiibS2_i,"aw",@nobits
	.sectionflags	@""
	.align	2
.nv.shared._Z23gemm_half_q_half_kernelILi3ELi190ELb1ELb0ELi32EEvPK6__halfPKjS4_S2_PS0_iiiiPKtS7_iiiiiibS2_i:
	.zero		1216


//--------------------- .nv.shared._Z23gemm_half_q_half_kernelILi3ELi160ELb1ELb0ELi32EEvPK6__halfPKjS4_S2_PS0_iiiiPKtS7_iiiiiibS2_i --------------------------
	.section	.nv.shared._Z23gemm_half_q_half_kernelILi3ELi160ELb1ELb0ELi32EEvPK6__halfPKjS4_S2_PS0_iiiiPKtS7_iiiiiibS2_i,"aw",@nobits
	.sectionflags	@""
	.align	2
.nv.shared._Z23gemm_half_q_half_kernelILi3ELi160ELb1ELb0ELi32EEvPK6__halfPKjS4_S2_PS0_iiiiPKtS7_iiiiiibS2_i:
	.zero		1216


//--------------------- .nv.shared._Z23gemm_half_q_half_kernelILi3ELi40ELb1ELb0ELi32EEvPK6__halfPKjS4_S2_PS0_iiiiPKtS7_iiiiiibS2_i --------------------------
	.section	.nv.shared._Z23gemm_half_q_half_kernelILi3ELi40ELb1ELb0ELi32EEvPK6__halfPKjS4_S2_PS0_iiiiPKtS7_iiiiiibS2_i,"aw",@nobits
	.sectionflags	@""
	.align	4
.nv.shared._Z23gemm_half_q_half_kernelILi3ELi40ELb1ELb0ELi32EEvPK6__halfPKjS4_S2_PS0_iiiiPKtS7_iiiiiibS2_i:
	.zero		1216


//--------------------- .nv.shared._Z23gemm_half_q_half_kernelILi3ELi10ELb1ELb0ELi32EEvPK6__halfPKjS4_S2_PS0_iiiiPKtS7_iiiiiibS2_i --------------------------
	.section	.nv.shared._Z23gemm_half_q_half_kernelILi3ELi10ELb1ELb0ELi32EEvPK6__halfPKjS4_S2_PS0_iiiiPKtS7_iiiiiibS2_i,"aw",@nobits
	.sectionflags	@""
	.align	2
.nv.shared._Z23gemm_half_q_half_kernelILi3ELi10ELb1ELb0ELi32EEvPK6__halfPKjS4_S2_PS0_iiiiPKtS7_iiiiiibS2_i:
	.zero		1216


//--------------------- .nv.shared._Z23gemm_half_q_half_kernelILi3ELi172ELb1ELb0ELi32EEvPK6__halfPKjS4_S2_PS0_iiiiPKtS7_iiiiiibS2_i --------------------------
	.section	.nv.shared._Z23gemm_half_q_half_kernelILi3ELi172ELb1ELb0ELi32EEvPK6__halfPKjS4_S2_PS0_iiiiPKtS7_iiiiiibS2_i,"aw",@nobits
	.sectionflags	@""
	.align	2
.nv.shared._Z23gemm_half_q_half_kernelILi3ELi172ELb1ELb0ELi32EEvPK6__halfPKjS4_S2_PS0_iiiiPKtS7_iiiiiibS2_i:
	.zero		1216


//--------------------- .nv.shared._Z23gemm_half_q_half_kernelILi3ELi176ELb1ELb0ELi32EEvPK6__halfPKjS4_S2_PS0_iiiiPKtS7_iiiiiibS2_i --------------------------
	.section	.nv.shared._Z23gemm_half_q_half_kernelILi3ELi176ELb1ELb0ELi32EEvPK6__halfPKjS4_S2_PS0_iiiiPKtS7_iiiiiibS2_i,"aw",@nobits
	.sectionflags	@""
	.align	2
.nv.shared._Z23gemm_half_q_half_kernelILi3ELi176ELb1ELb0ELi32EEvPK6__halfPKjS4_S2_PS0_iiiiPKtS7_iiiiiibS2_i:
	.zero		1216


//--------------------- .nv.shared._Z23gemm_half_q_half_kernelILi3ELi152ELb1ELb0ELi32EEvPK6__halfPKjS4_S2_PS0_iiiiPKtS7_iiiiiibS2_i --------------------------
	.section	.nv.shared._Z23gemm_half_q_half_kernelILi3ELi152ELb1ELb0ELi32EEvPK6__halfPKjS4_S2_PS0_iiiiPKtS7_iiiiiibS2_i,"aw",@nobits
	.sectionflags	@""
	.align	2
.nv.shared._Z23gemm_half_q_half_kernelILi3ELi152ELb1ELb0ELi32EEvPK6__halfPKjS4_S2_PS0_iiiiPKtS7_iiiiiibS2_i:
	.zero		1216


//--------------------- .nv.shared._Z23gemm_half_q_half_kernelILi3ELi140ELb1ELb0ELi32EEvPK6__halfPKjS4_S2_PS0_iiiiPKtS7_iiiiiibS2_i --------------------------
	.section	.nv.shared._Z23gemm_half_q_half_kernelILi3ELi140ELb1ELb0ELi32EEvPK6__halfPKjS4_S2_PS0_iiiiPKtS7_iiiiiibS2_i,"aw",@nobits
	.sectionflags	@""
	.align	2
.nv.shared._Z23gemm_half_q_half_kernelILi3ELi140ELb1ELb0ELi32EEvPK6__halfPKjS4_S2_PS0_iiiiPKtS7_iiiiiibS2_i:
	.zero		1216


//--------------------- .nv.shared._Z23gemm_half_q_half_kernelILi3ELi20ELb1ELb0ELi32EEvPK6__halfPKjS4_S2_PS0_iiiiPKtS7_iiiiiibS2_i --------------------------
	.section	.nv.shared._Z23gemm_half_q_half_kernelILi3ELi20ELb1ELb0ELi32EEvPK6__halfPKjS4_S2_PS0_iiiiPKtS7_iiiiiibS2_i,"aw",@nobits
	.sectionflags	@""
	.align	4
.nv.shared._Z23gemm_half_q_half_kernelILi3ELi20ELb1ELb0ELi32EEvPK6__halfPKjS4_S2_PS0_iiiiPKtS7_iiiiiibS2_i:
	.zero		1216


//--------------------- .nv.shared._Z23gemm_half_q_half_kernelILi3ELi38ELb1ELb0ELi32EEvPK6__halfPKjS4_S2_PS0_iiiiPKtS7_iiiiiibS2_i --------------------------
	.section	.nv.shared._Z23gemm_half_q_half_kernelILi3ELi38ELb1ELb0ELi32EEvPK6__halfPKjS4_S2_PS0_iiiiPKtS7_iiiiiibS2_i,"aw",@nobits
	.sectionflags	@""
	.align	4
.nv.shared._Z23gemm_half_q_half_kernelILi3ELi38ELb1ELb0ELi32EEvPK6__halfPKjS4_S2_PS0_iiiiPKtS7_iiiiiibS2_i:
	.zero		1216


//--------------------- .nv.shared._Z23gemm_half_q_half_kernelILi3ELi128ELb1ELb0ELi32EEvPK6__halfPKjS4_S2_PS0_iiiiPKtS7_iiiiiibS2_i --------------------------
	.section	.nv.shared._Z23gemm_half_q_half_kernelILi3ELi128ELb1ELb0ELi32EEvPK6__halfPKjS4_S2_PS0_iiiiPKtS7_iiiiiibS2_i,"aw",@nobits
	.sectionflags	@""
	.align	2
.nv.shared._Z23gemm_half_q_half_kernelILi3ELi128ELb1ELb0ELi32EEvPK6__halfPKjS4_S2_PS0_iiiiPKtS7_iiiiiibS2_i:
	.zero		1216


//--------------------- .nv.shared._Z23gemm_half_q_half_kernelILi2ELi190ELb1ELb0ELi64EEvPK6__halfPKjS4_S2_PS0_iiiiPKtS7_iiiiiibS2_i --------------------------
	.section	.nv.shared._Z23gemm_half_q_half_kernelILi2ELi190ELb1ELb0ELi64EEvPK6__halfPKjS4_S2_PS0_iiiiPKtS7_iiiiiibS2_i,"aw",@nobits
	.sectionflags	@""
	.align	2
.nv.shared._Z23gemm_half_q_half_kernelILi2ELi190ELb1ELb0ELi64EEvPK6__halfPKjS4_S2_PS0_iiiiPKtS7_iiiiiibS2_i:
	.zero		1280


//--------------------- .nv.shared._Z23gemm_half_q_half_kernelILi2ELi160ELb1ELb0ELi64EEvPK6__halfPKjS4_S2_PS0_iiiiPKtS7_iiiiiibS2_i --------------------------
	.section	.nv.shared._Z23gemm_half_q_half_kernelILi2ELi160ELb1ELb0ELi64EEvPK6__halfPKjS4_S2_PS0_iiiiPKtS7_iiiiiibS2_i,"aw",@nobits
	.sectionflags	@""
	.align	2
.nv.shared._Z23gemm_half_q_half_kernelILi2ELi160ELb1ELb0ELi64EEvPK6__halfPKjS4_S2_PS0_iiiiPKtS7_iiiiiibS2_i:
	.zero		1280


//--------------------- .nv.shared._Z23gemm_half_q_half_kernelILi2ELi40ELb1ELb0ELi64EEvPK6__halfPKjS4_S2_PS0_iiiiPKtS7_iiiiiibS2_i --------------------------
	.section	.nv.shared._Z23gemm_half_q_half_kernelILi2ELi40ELb1ELb0ELi64EEvPK6__halfPKjS4_S2_PS0_iiiiPKtS7_iiiiiibS2_i,"aw",@nobits
	.sectionflags	@""
	.align	2
.nv.shared._Z23gemm_half_q_half_kernelILi2ELi40ELb1ELb0ELi64EEvPK6__halfPKjS4_S2_PS0_iiiiPKtS7_iiiiiibS2_i:
	.zero		1280


//--------------------- .nv.shared._Z23gemm_half_q_half_kernelILi2ELi10ELb1ELb0ELi64EEvPK6__halfPKjS4_S2_PS0_iiiiPKtS7_iiiiiibS2_i --------------------------
	.section	.nv.shared._Z23gemm_half_q_half_kernelILi2ELi10ELb1ELb0ELi64EEvPK6__halfPKjS4_S2_PS0_iiiiPKtS7_iiiiiibS2_i,"aw",@nobits
	.sectionflags	@""
	.align	2
.nv.shared._Z23gemm_half_q_half_kernelILi2ELi10ELb1ELb0ELi64EEvPK6__halfPKjS4_S2_PS0_iiiiPKtS7_iiiiiibS2_i:
	.zero		1280


//--------------------- .nv.shared._Z23gemm_half_q_half_kernelILi2ELi172ELb1ELb0ELi64EEvPK6__halfPKjS4_S2_PS0_iiiiPKtS7_iiiiiibS2_i --------------------------
	.section	.nv.shared._Z23gemm_half_q_half_kernelILi2ELi172ELb1ELb0ELi64EEvPK6__halfPKjS4_S2_PS0_iiiiPKtS7_iiiiiibS2_i,"aw",@nobits
	.sectionflags	@""
	.align	2
.nv.shared._Z23gemm_half_q_half_kernelILi2ELi172ELb1ELb0ELi64EEvPK6__halfPKjS4_S2_PS0_iiiiPKtS7_iiiiiibS2_i:
	.zero		1280


//--------------------- .nv.shared._Z23gemm_half_q_half_kernelILi2ELi176ELb1ELb0ELi64EEvPK6__halfPKjS4_S2_PS0_iiiiPKtS7_iiiiiibS2_i --------------------------
	.section	.nv.shared._Z23gemm_half_q_half_kernelILi2ELi176ELb1ELb0ELi64EEvPK6__halfPKjS4_S2_PS0_iiiiPKtS7_iiiiiibS2_i,"aw",@nobits
	.sectionflags	@""
	.align	2
.nv.shared._Z23gemm_half_q_half_kernelILi2ELi176ELb1ELb0ELi64EEvPK6__halfPKjS4_S2_PS0_iiiiPKtS7_iiiiiibS2_i:
	.zero		1280


//--------------------- .nv.shared._Z23gemm_half_q_half_kernelILi2ELi152ELb1ELb0ELi64EEvPK6__halfPKjS4_S2_PS0_iiiiPKtS7_iiiiiibS2_i --------------------------
	.section	.nv.shared._Z23gemm_half_q_half_kernelILi2ELi152ELb1ELb0ELi64EEvPK6__halfPKjS4_S2_PS0_iiiiPKtS7_iiiiiibS2_i,"aw",@nobits
	.sectionflags	@""
	.align	2
.nv.shared._Z23gemm_half_q_half_kernelILi2ELi152ELb1ELb0ELi64EEvPK6__halfPKjS4_S2_PS0_iiiiPKtS7_iiiiiibS2_i:
	.zero		1280


//--------------------- .nv.shared._Z23gemm_half_q_half_kernelILi2ELi140ELb1ELb0ELi64EEvPK6__halfPKjS4_S2_PS0_iiiiPKtS7_iiiiiibS2_i --------------------------
	.section	.nv.shared._Z23gemm_half_q_half_kernelILi2ELi140ELb1ELb0ELi64EEvPK6__halfPKjS4_S2_PS0_iiiiPKtS7_iiiiiibS2_i,"aw",@nobits
	.sectionflags	@""
	.align	2
.nv.shared._Z23gemm_half_q_half_kernelILi2ELi140ELb1ELb0ELi64EEvPK6__halfPKjS4_S2_PS0_iiiiPKtS7_iiiiiibS2_i:
	.zero		1280


//--------------------- .nv.shared._Z23gemm_half_q_half_kernelILi2ELi20ELb1ELb0ELi64EEvPK6__halfPKjS4_S2_PS0_iiiiPKtS7_iiiiiibS2_i --------------------------
	.section	.nv.shared._Z23gemm_half_q_half_kernelILi2ELi20ELb1ELb0ELi64EEvPK6__halfPKjS4_S2_PS0_iiiiPKtS7_iiiiiibS2_i,"aw",@nobits
	.sectionflags	@""
	.align	2
.nv.shared._Z23gemm_half_q_half_kernelILi2ELi20ELb1ELb0ELi64EEvPK6__halfPKjS4_S2_PS0_iiiiPKtS7_iiiiiibS2_i:
	.zero		1280


//--------------------- .nv.shared._Z23gemm_half_q_half_kernelILi2ELi38ELb1ELb0ELi64EEvPK6__halfPKjS4_S2_PS0_iiiiPKtS7_iiiiiibS2_i --------------------------
	.section	.nv.shared._Z23gemm_half_q_half_kernelILi2ELi38ELb1ELb0ELi64EEvPK6__halfPKjS4_S2_PS0_iiiiPKtS7_iiiiiibS2_i,"aw",@nobits
	.sectionflags	@""
	.align	2
.nv.shared._Z23gemm_half_q_half_kernelILi2ELi38ELb1ELb0ELi64EEvPK6__halfPKjS4_S2_PS0_iiiiPKtS7_iiiiiibS2_i:
	.zero		1280


//--------------------- .nv.shared._Z23gemm_half_q_half_kernelILi2ELi128ELb1ELb0ELi64EEvPK6__halfPKjS4_S2_PS0_iiiiPKtS7_iiiiiibS2_i --------------------------
	.section	.nv.shared._Z23gemm_half_q_half_kernelILi2ELi128ELb1ELb0ELi64EEvPK6__halfPKjS4_S2_PS0_iiiiPKtS7_iiiiiibS2_i,"aw",@nobits
	.sectionflags	@""
	.align	2
.nv.shared._Z23gemm_half_q_half_kernelILi2ELi128ELb1ELb0ELi64EEvPK6__halfPKjS4_S2_PS0_iiiiPKtS7_iiiiiibS2_i:
	.zero		1280


//--------------------- .nv.shared._Z23gemm_half_q_half_kernelILi2ELi190ELb1ELb0ELi32EEvPK6__halfPKjS4_S2_PS0_iiiiPKtS7_iiiiiibS2_i --------------------------
	.section	.nv.shared._Z23gemm_half_q_half_kernelILi2ELi190ELb1ELb0ELi32EEvPK6__halfPKjS4_S2_PS0_iiiiPKtS7_iiiiiibS2_i,"aw",@nobits
	.sectionflags	@""
	.align	2
.nv.shared._Z23gemm_half_q_half_kernelILi2ELi190ELb1ELb0ELi32EEvPK6__halfPKjS4_S2_PS0_iiiiPKtS7_iiiiiibS2_i:
	.zero		1152


//--------------------- .nv.shared._Z23gemm_half_q_half_kernelILi2ELi160ELb1ELb0ELi32EEvPK6__halfPKjS4_S2_PS0_iiiiPKtS7_iiiiiibS2_i --------------------------
	.section	.nv.shared._Z23gemm_half_q_half_kernelILi2ELi160ELb1ELb0ELi32EEvPK6__halfPKjS4_S2_PS0_iiiiPKtS7_iiiiiibS2_i,"aw",@nobits
	.sectionflags	@""
	.align	2
.nv.shared._Z23gemm_half_q_half_kernelILi2ELi160ELb1ELb0ELi32EEvPK6__halfPKjS4_S2_PS0_iiiiPKtS7_iiiiiibS2_i:
	.zero		1152


//--------------------- .nv.shared._Z23gemm_half_q_half_kernelILi2ELi40ELb1ELb0ELi32EEvPK6__halfPKjS4_S2_PS0_iiiiPKtS7_iiiiiibS2_i --------------------------
	.section	.nv.shared._Z23gemm_half_q_half_kernelILi2ELi40ELb1ELb0ELi32EEvPK6__halfPKjS4_S2_PS0_iiiiPKtS7_iiiiiibS2_i,"aw",@nobits
	.sectionflags	@""
	.align	4
.nv.shared._Z23gemm_half_q_half_kernelILi2ELi40ELb1ELb0ELi32EEvPK6__halfPKjS4_S2_PS0_iiiiPKtS7_iiiiiibS2_i:
	.zero		1152


//--------------------- .nv.shared._Z23gemm_half_q_half_kernelILi2ELi10ELb1ELb0ELi32EEvPK6__halfPKjS4_S2_PS0_iiiiPKtS7_iiiiiibS2_i --------------------------
	.section	.nv.shared._Z23gemm_half_q_half_kernelILi2ELi10ELb1ELb0ELi32EEvPK6__halfPKjS4_S2_PS0_iiiiPKtS7_iiiiiibS2_i,"aw",@nobits
	.sectionflags	@""
	.align	2
.nv.shared._Z23gemm_half_q_half_kernelILi2ELi10ELb1ELb0ELi32EEvPK6__halfPKjS4_S2_PS0_iiiiPKtS7_iiiiiibS2_i:
	.zero		1152


//--------------------- .nv.shared._Z23gemm_half_q_half_kernelILi2ELi172ELb1ELb0ELi32EEvPK6__halfPKjS4_S2_PS0_iiiiPKtS7_iiiiiibS2_i --------------------------
	.section	.nv.shared._Z23gemm_half_q_half_kernelILi2ELi172ELb1ELb0ELi32EEvPK6__halfPKjS4_S2_PS0_iiiiPKtS7_iiiiiibS2_i,"aw",@nobits
	.sectionflags	@""
	.align	2
.nv.shared._Z23gemm_half_q_half_kernelILi2ELi172ELb1ELb0ELi32EEvPK6__halfPKjS4_S2_PS0_iiiiPKtS7_iiiiiibS2_i:
	.zero		1152


//--------------------- .nv.shared._Z23gemm_half_q_half_kernelILi2ELi176ELb1ELb0ELi32EEvPK6__halfPKjS4_S2_PS0_iiiiPKtS7_iiiiiibS2_i --------------------------
	.section	.nv.shared._Z23gemm_half_q_half_kernelILi2ELi176ELb1ELb0ELi32EEvPK6__halfPKjS4_S2_PS0_iiiiPKtS7_iiiiiibS2_i,"aw",@nobits
	.sectionflags	@""
	.align	2
.nv.shared._Z23gemm_half_q_half_kernelILi2ELi176ELb1ELb0ELi32EEvPK6__halfPKjS4_S2_PS0_iiiiPKtS7_iiiiiibS2_i:
	.zero		1152


//--------------------- .nv.shared._Z23gemm_half_q_half_kernelILi2ELi152ELb1ELb0ELi32EEvPK6__halfPKjS4_S2_PS0_iiiiPKtS7_iiiiiibS2_i --------------------------
	.section	.nv.shared._Z23gemm_half_q_half_kernelILi2ELi152ELb1ELb0ELi32EEvPK6__halfPKjS4_S2_PS0_iiiiPKtS7_iiiiiibS2_i,"aw",@nobits
	.sectionflags	@""
	.align	2
.nv.shared._Z23gemm_half_q_half_kernelILi2ELi152ELb1ELb0ELi32EEvPK6__halfPKjS4_S2_PS0_iiiiPKtS7_iiiiiibS2_i:
	.zero		1152


//--------------------- .nv.shared._Z23gemm_half_q_half_kernelILi2ELi140ELb1ELb0ELi32EEvPK6__halfPKjS4_S2_PS0_iiiiPKtS7_iiiiiibS2_i --------------------------
	.section	.nv.shared._Z23gemm_half_q_half_kernelILi2ELi140ELb1ELb0ELi32EEvPK6__halfPKjS4_S2_PS0_iiiiPKtS7_iiiiiibS2_i,"aw",@nobits
	.sectionflags	@""
	.align	2
.nv.shared._Z23gemm_half_q_half_kernelILi2ELi140ELb1ELb0ELi32EEvPK6__halfPKjS4_S2_PS0_iiiiPKtS7_iiiiiibS2_i:
	.zero		1152


//--------------------- .nv.shared._Z23gemm_half_q_half_kernelILi2ELi20ELb1ELb0ELi32EEvPK6__halfPKjS4_S2_PS0_iiiiPKtS7_iiiiiibS2_i --------------------------
	.section	.nv.shared._Z23gemm_half_q_half_kernelILi2ELi20ELb1ELb0ELi32EEvPK6__halfPKjS4_S2_PS0_iiiiPKtS7_iiiiiibS2_i,"aw",@nobits
	.sectionflags	@""
	.align	4
.nv.shared._Z23gemm_half_q_half_kernelILi2ELi20ELb1ELb0ELi32EEvPK6__halfPKjS4_S2_PS0_iiiiPKtS7_iiiiiibS2_i:
	.zero		1152


//--------------------- .nv.shared._Z23gemm_half_q_half_kernelILi2ELi38ELb1ELb0ELi32EEvPK6__halfPKjS4_S2_PS0_iiiiPKtS7_iiiiiibS2_i --------------------------
	.section	.nv.shared._Z23gemm_half_q_half_kernelILi2ELi38ELb1ELb0ELi32EEvPK6__halfPKjS4_S2_PS0_iiiiPKtS7_iiiiiibS2_i,"aw",@nobits
	.sectionflags	@""
	.align	4
.nv.shared._Z23gemm_half_q_half_kernelILi2ELi38ELb1ELb0ELi32EEvPK6__halfPKjS4_S2_PS0_iiiiPKtS7_iiiiiibS2_i:
	.zero		1152


//--------------------- .nv.shared._Z23gemm_half_q_half_kernelILi2ELi128ELb1ELb0ELi32EEvPK6__halfPKjS4_S2_PS0_iiiiPKtS7_iiiiiibS2_i --------------------------
	.section	.nv.shared._Z23gemm_half_q_half_kernelILi2ELi128ELb1ELb0ELi32EEvPK6__halfPKjS4_S2_PS0_iiiiPKtS7_iiiiiibS2_i,"aw",@nobits
	.sectionflags	@""
	.align	2
.nv.shared._Z23gemm_half_q_half_kernelILi2ELi128ELb1ELb0ELi32EEvPK6__halfPKjS4_S2_PS0_iiiiPKtS7_iiiiiibS2_i:
	.zero		1152


//--------------------- .nv.shared._Z23gemm_half_q_half_kernelILi1ELi190ELb1ELb0ELi64EEvPK6__halfPKjS4_S2_PS0_iiiiPKtS7_iiiiiibS2_i --------------------------
	.section	.nv.shared._Z23gemm_half_q_half_kernelILi1ELi190ELb1ELb0ELi64EEvPK6__halfPKjS4_S2_PS0_iiiiPKtS7_iiiiiibS2_i,"aw",@nobits
	.sectionflags	@""
	.align	2
.nv.shared._Z23gemm_half_q_half_kernelILi1ELi190ELb1ELb0ELi64EEvPK6__halfPKjS4_S2_PS0_iiiiPKtS7_iiiiiibS2_i:
	.zero		1152


//--------------------- .nv.shared._Z23gemm_half_q_half_kernelILi1ELi160ELb1ELb0ELi64EEvPK6__halfPKjS4_S2_PS0_iiiiPKtS7_iiiiiibS2_i --------------------------
	.section	.nv.shared._Z23gemm_half_q_half_kernelILi1ELi160ELb1ELb0ELi64EEvPK6__halfPKjS4_S2_PS0_iiiiPKtS7_iiiiiibS2_i,"aw",@nobits
	.sectionflags	@""
	.align	2
.nv.shared._Z23gemm_half_q_half_kernelILi1ELi160ELb1ELb0ELi64EEvPK6__halfPKjS4_S2_PS0_iiiiPKtS7_iiiiiibS2_i:
	.zero		1152


//--------------------- .nv.shared._Z23gemm_half_q_half_kernelILi1ELi40ELb1ELb0ELi64EEvPK6__halfPKjS4_S2_PS0_iiiiPKtS7_iiiiiibS2_i --------------------------
	.section	.nv.shared._Z23gemm_half_q_half_kernelILi1ELi40ELb1ELb0ELi64EEvPK6__halfPKjS4_S2_PS0_iiiiPKtS7_iiiiiibS2_i,"aw",@nobits
	.sectionflags	@""
	.align	2
.nv.shared._Z23gemm_half_q_half_kernelILi1ELi40ELb1ELb0ELi64EEvPK6__halfPKjS4_S2_PS0_iiiiPKtS7_iiiiiibS2_i:
	.zero		1152


//--------------------- .nv.shared._Z23gemm_half_q_half_kernelILi1ELi10ELb1ELb0ELi64EEvPK6__halfPKjS4_S2_PS0_iiiiPKtS7_iiiiiibS2_i --------------------------
	.section	.nv.shared._Z23gemm_half_q_half_kernelILi1ELi10ELb1ELb0ELi64EEvPK6__halfPKjS4_S2_PS0_iiiiPKtS7_iiiiiibS2_i,"aw",@nobits
	.sectionflags	@""
	.align	2
.nv.shared._Z23gemm_half_q_half_kernelILi1ELi10ELb1ELb0ELi64EEvPK6__halfPKjS4_S2_PS0_iiiiPKtS7_iiiiiibS2_i:
	.zero		1152


//--------------------- .nv.shared._Z23gemm_half_q_half_kernelILi1ELi172ELb1ELb0ELi64EEvPK6__halfPKjS4_S2_PS0_iiiiPKtS7_iiiiiibS2_i --------------------------
	.section	.nv.shared._Z23gemm_half_q_half_kernelILi1ELi172ELb1ELb0ELi64EEvPK6__halfPKjS4_S2_PS0_iiiiPKtS7_iiiiiibS2_i,"aw",@nobits
	.sectionflags	@""
	.align	2
.nv.shared._Z23gemm_half_q_half_kernelILi1ELi172ELb1ELb0ELi64EEvPK6__halfPKjS4_S2_PS0_iiiiPKtS7_iiiiiibS2_i:
	.zero		1152


//--------------------- .nv.shared._Z23gemm_half_q_half_kernelILi1ELi176ELb1ELb0ELi64EEvPK6__halfPKjS4_S2_PS0_iiiiPKtS7_iiiiiibS2_i --------------------------
	.section	.nv.shared._Z23gemm_half_q_half_kernelILi1ELi176ELb1ELb0ELi64EEvPK6__halfPKjS4_S2_PS0_iiiiPKtS7_iiiiiibS2_i,"aw",@nobits
	.sectionflags	@""
	.align	2
.nv.shared._Z23gemm_half_q_half_kernelILi1ELi176ELb1ELb0ELi64EEvPK6__halfPKjS4_S2_PS0_iiiiPKtS7_iiiiiibS2_i:
	.zero		1152


//--------------------- .nv.shared._Z23gemm_half_q_half_kernelILi1ELi152ELb1ELb0ELi64EEvPK6__halfPKjS4_S2_PS0_iiiiPKtS7_iiiiiibS2_i --------------------------
	.section	.nv.shared._Z23gemm_half_q_half_kernelILi1ELi152ELb1ELb0ELi64EEvPK6__halfPKjS4_S2_PS0_iiiiPKtS7_iiiiiibS2_i,"aw",@nobits
	.sectionflags	@""
	.align	2
.nv.shared._Z23gemm_half_q_half_kernelILi1ELi152ELb1ELb0ELi64EEvPK6__halfPKjS4_S2_PS0_iiiiPKtS7_iiiiiibS2_i:
	.zero		1152


//--------------------- .nv.shared._Z23gemm_half_q_half_kernelILi1ELi140ELb1ELb0ELi64EEvPK6__halfPKjS4_S2_PS0_iiiiPKtS7_iiiiiibS2_i --------------------------
	.section	.nv.shared._Z23gemm_half_q_half_kernelILi1ELi140ELb1ELb0ELi64EEvPK6__halfPKjS4_S2_PS0_iiiiPKtS7_iiiiiibS2_i,"aw",@nobits
	.sectionflags	@""
	.align	2
.nv.shared._Z23gemm_half_q_half_kernelILi1ELi140ELb1ELb0ELi64EEvPK6__halfPKjS4_S2_PS0_iiiiPKtS7_iiiiiibS2_i:
	.zero		1152


//--------------------- .nv.shared._Z23gemm_half_q_half_kernelILi1ELi20ELb1ELb0ELi64EEvPK6__halfPKjS4_S2_PS0_iiiiPKtS7_iiiiiibS2_i --------------------------
	.section	.nv.shared._Z23gemm_half_q_half_kernelILi1ELi20ELb1ELb0ELi64EEvPK6__halfPKjS4_S2_PS0_iiiiPKtS7_iiiiiibS2_i,"aw",@nobits
	.sectionflags	@""
	.align	2
.nv.shared._Z23gemm_half_q_half_kernelILi1ELi20ELb1ELb0ELi64EEvPK6__halfPKjS4_S2_PS0_iiiiPKtS7_iiiiiibS2_i:
	.zero		1152


//--------------------- .nv.shared._Z23gemm_half_q_half_kernelILi1ELi38ELb1ELb0ELi64EEvPK6__halfPKjS4_S2_PS0_iiiiPKtS7_iiiiiibS2_i --------------------------
	.section	.nv.shared._Z23gemm_half_q_half_kernelILi1ELi38ELb1ELb0ELi64EEvPK6__halfPKjS4_S2_PS0_iiiiPKtS7_iiiiiibS2_i,"aw",@nobits
	.sectionflags	@""
	.align	2
.nv.shared._Z23gemm_half_q_half_kernelILi1ELi38ELb1ELb0ELi64EEvPK6__halfPKjS4_S2_PS0_iiiiPKtS7_iiiiiibS2_i:
	.zero		1152


//--------------------- .nv.shared._Z23gemm_half_q_half_kernelILi1ELi128ELb1ELb0ELi64EEvPK6__halfPKjS4_S2_PS0_iiiiPKtS7_iiiiiibS2_i --------------------------
	.section	.nv.shared._Z23gemm_half_q_half_kernelILi1ELi128ELb1ELb0ELi64EEvPK6__halfPKjS4_S2_PS0_iiiiPKtS7_iiiiiibS2_i,"aw",@nobits
	.sectionflags	@""
	.align	2
.nv.shared._Z23gemm_half_q_half_kernelILi1ELi128ELb1ELb0ELi64EEvPK6__halfPKjS4_S2_PS0_iiiiPKtS7_iiiiiibS2_i:
	.zero		1152


//--------------------- .nv.shared._Z23gemm_half_q_half_kernelILi1ELi190ELb1ELb0ELi32EEvPK6__halfPKjS4_S2_PS0_iiiiPKtS7_iiiiiibS2_i --------------------------
	.section	.nv.shared._Z23gemm_half_q_half_kernelILi1ELi190ELb1ELb0ELi32EEvPK6__halfPKjS4_S2_PS0_iiiiPKtS7_iiiiiibS2_i,"aw",@nobits
	.sectionflags	@""
	.align	2
.nv.shared._Z23gemm_half_q_half_kernelILi1ELi190ELb1ELb0ELi32EEvPK6__halfPKjS4_S2_PS0_iiiiPKtS7_iiiiiibS2_i:
	.zero		1088


//--------------------- .nv.shared._Z23gemm_half_q_half_kernelILi1ELi160ELb1ELb0ELi32EEvPK6__halfPKjS4_S2_PS0_iiiiPKtS7_iiiiiibS2_i --------------------------
	.section	.nv.shared._Z23gemm_half_q_half_kernelILi1ELi160ELb1ELb0ELi32EEvPK6__halfPKjS4_S2_PS0_iiiiPKtS7_iiiiiibS2_i,"aw",@nobits
	.sectionflags	@""
	.align	2
.nv.shared._Z23gemm_half_q_half_kernelILi1ELi160ELb1ELb0ELi32EEvPK6__halfPKjS4_S2_PS0_iiiiPKtS7_iiiiiibS2_i:
	.zero		1088


//--------------------- .nv.shared._Z23gemm_half_q_half_kernelILi1ELi40ELb1ELb0ELi32EEvPK6__halfPKjS4_S2_PS0_iiiiPKtS7_iiiiiibS2_i --------------------------
	.section	.nv.shared._Z23gemm_half_q_half_kernelILi1ELi40ELb1ELb0ELi32EEvPK6__halfPKjS4_S2_PS0_iiiiPKtS7_iiiiiibS2_i,"aw",@nobits
	.sectionflags	@""
	.align	4
.nv.shared._Z23gemm_half_q_half_kernelILi1ELi40ELb1ELb0ELi32EEvPK6__halfPKjS4_S2_PS0_iiiiPKtS7_iiiiiibS2_i:
	.zero		1088


//--------------------- .nv.shared._Z23gemm_half_q_half_kernelILi1ELi10ELb1ELb0ELi32EEvPK6__halfPKjS4_S2_PS0_iiiiPKtS7_iiiiiibS2_i --------------------------
	.section	.nv.shared._Z23gemm_half_q_half_kernelILi1ELi10ELb1ELb0ELi32EEvPK6__halfPKjS4_S2_PS0_iiiiPKtS7_iiiiiibS2_i,"aw",@nobits
	.sectionflags	@""
	.align	2
.nv.shared._Z23gemm_half_q_half_kernelILi1ELi10ELb1ELb0ELi32EEvPK6__halfPKjS4_S2_PS0_iiiiPKtS7_iiiiiibS2_i:
	.zero		1088


//--------------------- .nv.shared._Z23gemm_half_q_half_kernelILi1ELi172ELb1ELb0ELi32EEvPK6__halfPKjS4_S2_PS0_iiiiPKtS7_iiiiiibS2_i --------------------------
	.section	.nv.shared._Z23gemm_half_q_half_kernelILi1ELi172ELb1ELb0ELi32EEvPK6__halfPKjS4_S2_PS0_iiiiPKtS7_iiiiiibS2_i,"aw",@nobits
	.sectionflags	@""
	.align	2
.nv.shared._Z23gemm_half_q_half_kernelILi1ELi172ELb1ELb0ELi32EEvPK6__halfPKjS4_S2_PS0_iiiiPKtS7_iiiiiibS2_i:
	.zero		1088


//--------------------- .nv.shared._Z23gemm_half_q_half_kernelILi1ELi176ELb1ELb0ELi32EEvPK6__halfPKjS4_S2_PS0_iiiiPKtS7_iiiiiibS2_i --------------------------
	.section	.nv.shared._Z23gemm_half_q_half_kernelILi1ELi176ELb1ELb0ELi32EEvPK6__halfPKjS4_S2_PS0_iiiiPKtS7_iiiiiibS2_i,"aw",@nobits
	.sectionflags	@""
	.align	2
.nv.shared._Z23gemm_half_q_half_kernelILi1ELi176ELb1ELb0ELi32EEvPK6__halfPKjS4_S2_PS0_iiiiPKtS7_iiiiiibS2_i:
	.zero		1088


//--------------------- .nv.shared._Z23gemm_half_q_half_kernelILi1ELi152ELb1ELb0ELi32EEvPK6__halfPKjS4_S2_PS0_iiiiPKtS7_iiiiiibS2_i --------------------------
	.section	.nv.shared._Z23gemm_half_q_half_kernelILi1ELi152ELb1ELb0ELi32EEvPK6__halfPKjS4_S2_PS0_iiiiPKtS7_iiiiiibS2_i,"aw",@nobits
	.sectionflags	@""
	.align	2
.nv.shared._Z23gemm_half_q_half_kernelILi1ELi152ELb1ELb0ELi32EEvPK6__halfPKjS4_S2_PS0_iiiiPKtS7_iiiiiibS2_i:
	.zero		1088


//--------------------- .nv.shared._Z23gemm_half_q_half_kernelILi1ELi140ELb1ELb0ELi32EEvPK6__halfPKjS4_S2_PS0_iiiiPKtS7_iiiiiibS2_i --------------------------
	.section	.nv.shared._Z23gemm_half_q_half_kernelILi1ELi140ELb1ELb0ELi32EEvPK6__halfPKjS4_S2_PS0_iiiiPKtS7_iiiiiibS2_i,"aw",@nobits
	.sectionflags	@""
	.align	2
.nv.shared._Z23gemm_half_q_half_kernelILi1ELi140ELb1ELb0ELi32EEvPK6__halfPKjS4_S2_PS0_iiiiPKtS7_iiiiiibS2_i:
	.zero		1088


//--------------------- .nv.shared._Z23gemm_half_q_half_kernelILi1ELi20ELb1ELb0ELi32EEvPK6__halfPKjS4_S2_PS0_iiiiPKtS7_iiiiiibS2_i --------------------------
	.section	.nv.shared._Z23gemm_half_q_half_kernelILi1ELi20ELb1ELb0ELi32EEvPK6__halfPKjS4_S2_PS0_iiiiPKtS7_iiiiiibS2_i,"aw",@nobits
	.sectionflags	@""
	.align	4
.nv.shared._Z23gemm_half_q_half_kernelILi1ELi20ELb1ELb0ELi32EEvPK6__halfPKjS4_S2_PS0_iiiiPKtS7_iiiiiibS2_i:
	.zero		1088


//--------------------- .nv.shared._Z23gemm_half_q_half_kernelILi1ELi38ELb1ELb0ELi32EEvPK6__halfPKjS4_S2_PS0_iiiiPKtS7_iiiiiibS2_i --------------------------
	.section	.nv.shared._Z23gemm_half_q_half_kernelILi1ELi38ELb1ELb0ELi32EEvPK6__halfPKjS4_S2_PS0_iiiiPKtS7_iiiiiibS2_i,"aw",@nobits
	.sectionflags	@""
	.align	4
.nv.shared._Z23gemm_half_q_half_kernelILi1ELi38ELb1ELb0ELi32EEvPK6__halfPKjS4_S2_PS0_iiiiPKtS7_iiiiiibS2_i:
	.zero		1088


//--------------------- .nv.shared._Z23gemm_half_q_half_kernelILi1ELi128ELb1ELb0ELi32EEvPK6__halfPKjS4_S2_PS0_iiiiPKtS7_iiiiiibS2_i --------------------------
	.section	.nv.shared._Z23gemm_half_q_half_kernelILi1ELi128ELb1ELb0ELi32EEvPK6__halfPKjS4_S2_PS0_iiiiPKtS7_iiiiiibS2_i,"aw",@nobits
	.sectionflags	@""
	.align	2
.nv.shared._Z23gemm_half_q_half_kernelILi1ELi128ELb1ELb0ELi32EEvPK6__halfPKjS4_S2_PS0_iiiiPKtS7_iiiiiibS2_i:
	.zero		1088


//--------------------- .nv.constant0._Z23gemm_half_q_half_kernelILi4ELi190ELb1ELb0ELi64EEvPK6__halfPKjS4_S2_PS0_iiiiPKtS7_iiiiiibS2_i --------------------------
	.section	.nv.constant0._Z23gemm_half_q_half_kernelILi4ELi190ELb1ELb0ELi64EEvPK6__halfPKjS4_S2_PS0_iiiiPKtS7_iiiiiibS2_i,"a",@progbits
	.sectionflags	@""
	.align	4
.nv.constant0._Z23gemm_half_q_half_kernelILi4ELi190ELb1ELb0ELi64EEvPK6__halfPKjS4_S2_PS0_iiiiPKtS7_iiiiiibS2_i:
	.zero		1012


//--------------------- .nv.constant0._Z23gemm_half_q_half_kernelILi4ELi160ELb1ELb0ELi64EEvPK6__halfPKjS4_S2_PS0_iiiiPKtS7_iiiiiibS2_i --------------------------
	.section	.nv.constant0._Z23gemm_half_q_half_kernelILi4ELi160ELb1ELb0ELi64EEvPK6__halfPKjS4_S2_PS0_iiiiPKtS7_iiiiiibS2_i,"a",@progbits
	.sectionflags	@""
	.align	4
.nv.constant0._Z23gemm_half_q_half_kernelILi4ELi160ELb1ELb0ELi64EEvPK6__halfPKjS4_S2_PS0_iiiiPKtS7_iiiiiibS2_i:
	.zero		1012


//--------------------- .nv.constant0._Z23gemm_half_q_half_kernelILi4ELi40ELb1ELb0ELi64EEvPK6__halfPKjS4_S2_PS0_iiiiPKtS7_iiiiiibS2_i --------------------------
	.section	.nv.constant0._Z23gemm_half_q_half_kernelILi4ELi40ELb1ELb0ELi64EEvPK6__halfPKjS4_S2_PS0_iiiiPKtS7_iiiiiibS2_i,"a",@progbits
	.sectionflags	@""
	.align	4
.nv.constant0._Z23gemm_half_q_half_kernelILi4ELi40ELb1ELb0ELi64EEvPK6__halfPKjS4_S2_PS0_iiiiPKtS7_iiiiiibS2_i:
	.zero		1012


//--------------------- .nv.constant0._Z23gemm_half_q_half_kernelILi4ELi10ELb1ELb0ELi64EEvPK6__halfPKjS4_S2_PS0_iiiiPKtS7_iiiiiibS2_i --------------------------
	.section	.nv.constant0._Z23gemm_half_q_half_kernelILi4ELi10ELb1ELb0ELi64EEvPK6__halfPKjS4_S2_PS0_iiiiPKtS7_iiiiiibS2_i,"a",@progbits
	.sectionflags	@""
	.align	4
.nv.constant0._Z23gemm_half_q_half_kernelILi4ELi10ELb1ELb0ELi64EEvPK6__halfPKjS4_S2_PS0_iiiiPKtS7_iiiiiibS2_i:
	.zero		1012


//--------------------- .nv.constant0._Z23gemm_half_q_half_kernelILi4ELi172ELb1ELb0ELi64EEvPK6__halfPKjS4_S2_PS0_iiiiPKtS7_iiiiiibS2_i --------------------------
	.section	.nv.constant0._Z23gemm_half_q_half_kernelILi4ELi172ELb1ELb0ELi64EEvPK6__halfPKjS4_S2_PS0_iiiiPKtS7_iiiiiibS2_i,"a",@progbits
	.sectionflags	@""
	.align	4
.nv.constant0._Z23gemm_half_q_half_kernelILi4ELi172ELb1ELb0ELi64EEvPK6__halfPKjS4_S2_PS0_iiiiPKtS7_iiiiiibS2_i:
	.zero		1012


//--------------------- .nv.constant0._Z23gemm_half_q_half_kernelILi4ELi176ELb1ELb0ELi64EEvPK6__halfPKjS4_S2_PS0_iiiiPKtS7_iiiiiibS2_i --------------------------
	.section	.nv.constant0._Z23gemm_half_q_half_kernelILi4ELi176ELb1ELb0ELi64EEvPK6__halfPKjS4_S2_PS0_iiiiPKtS7_iiiiiibS2_i,"a",@progbits
	.sectionflags	@""
	.align	4
.nv.constant0._Z23gemm_half_q_half_kernelILi4ELi176ELb1ELb0ELi64EEvPK6__halfPKjS4_S2_PS0_iiiiPKtS7_iiiiiibS2_i:
	.zero		1012


//--------------------- .nv.constant0._Z23gemm_half_q_half_kernelILi4ELi152ELb1ELb0ELi64EEvPK6__halfPKjS4_S2_PS0_iiiiPKtS7_iiiiiibS2_i --------------------------
	.section	.nv.constant0._Z23gemm_half_q_half_kernelILi4ELi152ELb1ELb0ELi64EEvPK6__halfPKjS4_S2_PS0_iiiiPKtS7_iiiiiibS2_i,"a",@progbits
	.sectionflags	@""
	.align	4
.nv.constant0._Z23gemm_half_q_half_kernelILi4ELi152ELb1ELb0ELi64EEvPK6__halfPKjS4_S2_PS0_iiiiPKtS7_iiiiiibS2_i:
	.zero		1012


//--------------------- .nv.constant0._Z23gemm_half_q_half_kernelILi4ELi140ELb1ELb0ELi64EEvPK6__halfPKjS4_S2_PS0_iiiiPKtS7_iiiiiibS2_i --------------------------
	.section	.nv.constant0._Z23gemm_half_q_half_kernelILi4ELi140ELb1ELb0ELi64EEvPK6__halfPKjS4_S2_PS0_iiiiPKtS7_iiiiiibS2_i,"a",@progbits
	.sectionflags	@""
	.align	4
.nv.constant0._Z23gemm_half_q_half_kernelILi4ELi140ELb1ELb0ELi64EEvPK6__halfPKjS4_S2_PS0_iiiiPKtS7_iiiiiibS2_i:
	.zero		1012


//--------------------- .nv.constant0._Z23gemm_half_q_half_kernelILi4ELi20ELb1ELb0ELi64EEvPK6__halfPKjS4_S2_PS0_iiiiPKtS7_iiiiiibS2_i --------------------------
	.section	.nv.constant0._Z23gemm_half_q_half_kernelILi4ELi20ELb1ELb0ELi64EEvPK6__halfPKjS4_S2_PS0_iiiiPKtS7_iiiiiibS2_i,"a",@progbits
	.sectionflags	@""
	.align	4
.nv.constant0._Z23gemm_half_q_half_kernelILi4ELi20ELb1ELb0ELi64EEvPK6__halfPKjS4_S2_PS0_iiiiPKtS7_iiiiiibS2_i:
	.zero		1012


//--------------------- .nv.constant0._Z23gemm_half_q_half_kernelILi4ELi38ELb1ELb0ELi64EEvPK6__halfPKjS4_S2_PS0_iiiiPKtS7_iiiiiibS2_i --------------------------
	.section	.nv.constant0._Z23gemm_half_q_half_kernelILi4ELi38ELb1ELb0ELi64EEvPK6__halfPKjS4_S2_PS0_iiiiPKtS7_iiiiiibS2_i,"a",@progbits
	.sectionflags	@""
	.align	4
.nv.constant0._Z23gemm_half_q_half_kernelILi4ELi38ELb1ELb0ELi64EEvPK6__halfPKjS4_S2_PS0_iiiiPKtS7_iiiiiibS2_i:
	.zero		1012


//--------------------- .nv.constant0._Z23gemm_half_q_half_kernelILi4ELi128ELb1ELb0ELi64EEvPK6__halfPKjS4_S2_PS0_iiiiPKtS7_iiiiiibS2_i --------------------------
	.section	.nv.constant0._Z23gemm_half_q_half_kernelILi4ELi128ELb1ELb0ELi64EEvPK6__halfPKjS4_S2_PS0_iiiiPKtS7_iiiiiibS2_i,"a",@progbits
	.sectionflags	@""
	.align	4
.nv.constant0._Z23gemm_half_q_half_kernelILi4ELi128ELb1ELb0ELi64EEvPK6__halfPKjS4_S2_PS0_iiiiPKtS7_iiiiiibS2_i:
	.zero		1012


//--------------------- .nv.constant0._Z23gemm_half_q_half_kernelILi4ELi190ELb1ELb0ELi32EEvPK6__halfPKjS4_S2_PS0_iiiiPKtS7_iiiiiibS2_i --------------------------
	.section	.nv.constant0._Z23gemm_half_q_half_kernelILi4ELi190ELb1ELb0ELi32EEvPK6__halfPKjS4_S2_PS0_iiiiPKtS7_iiiiiibS2_i,"a",@progbits
	.sectionflags	@""
	.align	4
.nv.constant0._Z23gemm_half_q_half_kernelILi4ELi190ELb1ELb0ELi32EEvPK6__halfPKjS4_S2_PS0_iiiiPKtS7_iiiiiibS2_i:
	.zero		1012


//--------------------- .nv.constant0._Z23gemm_half_q_half_kernelILi4ELi160ELb1ELb0ELi32EEvPK6__halfPKjS4_S2_PS0_iiiiPKtS7_iiiiiibS2_i --------------------------
	.section	.nv.constant0._Z23gemm_half_q_half_kernelILi4ELi160ELb1ELb0ELi32EEvPK6__halfPKjS4_S2_PS0_iiiiPKtS7_iiiiiibS2_i,"a",@progbits
	.sectionflags	@""
	.align	4
.nv.constant0._Z23gemm_half_q_half_kernelILi4ELi160ELb1ELb0ELi32EEvPK6__halfPKjS4_S2_PS0_iiiiPKtS7_iiiiiibS2_i:
	.zero		1012


//--------------------- .nv.constant0._Z23gemm_half_q_half_kernelILi4ELi40ELb1ELb0ELi32EEvPK6__halfPKjS4_S2_PS0_iiiiPKtS7_iiiiiibS2_i --------------------------
	.section	.nv.constant0._Z23gemm_half_q_half_kernelILi4ELi40ELb1ELb0ELi32EEvPK6__halfPKjS4_S2_PS0_iiiiPKtS7_iiiiiibS2_i,"a",@progbits
	.sectionflags	@""
	.align	4
.nv.constant0._Z23gemm_half_q_half_kernelILi4ELi40ELb1ELb0ELi32EEvPK6__halfPKjS4_S2_PS0_iiiiPKtS7_iiiiiibS2_i:
	.zero		1012


//--------------------- .nv.constant0._Z23gemm_half_q_half_kernelILi4ELi10ELb1ELb0ELi32EEvPK6__halfPKjS4_S2_PS0_iiiiPKtS7_iiiiiibS2_i --------------------------
	.section	.nv.constant0._Z23gemm_half_q_half_kernelILi4ELi10ELb1ELb0ELi32EEvPK6__halfPKjS4_S2_PS0_iiiiPKtS7_iiiiiibS2_i,"a",@progbits
	.sectionflags	@""
	.align	4
.nv.constant0._Z23gemm_half_q_half_kernelILi4ELi10ELb1ELb0ELi32EEvPK6__halfPKjS4_S2_PS0_iiiiPKtS7_iiiiiibS2_i:
	.zero		1012


//--------------------- .nv.constant0._Z23gemm_half_q_half_kernelILi4ELi172ELb1ELb0ELi32EEvPK6__halfPKjS4_S2_PS0_iiiiPKtS7_iiiiiibS2_i --------------------------
	.section	.nv.constant0._Z23gemm_half_q_half_kernelILi4ELi172ELb1ELb0ELi32EEvPK6__halfPKjS4_S2_PS0_iiiiPKtS7_iiiiiibS2_i,"a",@progbits
	.sectionflags	@""
	.align	4
.nv.constant0._Z23gemm_half_q_half_kernelILi4ELi172ELb1ELb0ELi32EEvPK6__halfPKjS4_S2_PS0_iiiiPKtS7_iiiiiibS2_i:
	.zero		1012


//--------------------- .nv.constant0._Z23gemm_half_q_half_kernelILi4ELi176ELb1ELb0ELi32EEvPK6__halfPKjS4_S2_PS0_iiiiPKtS7_iiiiiibS2_i --------------------------
	.section	.nv.constant0._Z23gemm_half_q_half_kernelILi4ELi176ELb1ELb0ELi32EEvPK6__halfPKjS4_S2_PS0_iiiiPKtS7_iiiiiibS2_i,"a",@progbits
	.sectionflags	@""
	.align	4
.nv.constant0._Z23gemm_half_q_half_kernelILi4ELi176ELb1ELb0ELi32EEvPK6__halfPKjS4_S2_PS0_iiiiPKtS7_iiiiiibS2_i:
	.zero		1012


//--------------------- .nv.constant0._Z23gemm_half_q_half_kernelILi4ELi152ELb1ELb0ELi32EEvPK6__halfPKjS4_S2_PS0_iiiiPKtS7_iiiiiibS2_i --------------------------
	.section	.nv.constant0._Z23gemm_half_q_half_kernelILi4ELi152ELb1ELb0ELi32EEvPK6__halfPKjS4_S2_PS0_iiiiPKtS7_iiiiiibS2_i,"a",@progbits
	.sectionflags	@""
	.align	4
.nv.constant0._Z23gemm_half_q_half_kernelILi4ELi152ELb1ELb0ELi32EEvPK6__halfPKjS4_S2_PS0_iiiiPKtS7_iiiiiibS2_i:
	.zero		1012


//--------------------- .nv.constant0._Z23gemm_half_q_half_kernelILi4ELi140ELb1ELb0ELi32EEvPK6__halfPKjS4_S2_PS0_iiiiPKtS7_iiiiiibS2_i --------------------------
	.section	.nv.constant0._Z23gemm_half_q_half_kernelILi4ELi140ELb1ELb0ELi32EEvPK6__halfPKjS4_S2_PS0_iiiiPKtS7_iiiiiibS2_i,"a",@progbits
	.sectionflags	@""
	.align	4
.nv.constant0._Z23gemm_half_q_half_kernelILi4ELi140ELb1ELb0ELi32EEvPK6__halfPKjS4_S2_PS0_iiiiPKtS7_iiiiiibS2_i:
	.zero		1012


//--------------------- .nv.constant0._Z23gemm_half_q_half_kernelILi4ELi20ELb1ELb0ELi32EEvPK6__halfPKjS4_S2_PS0_iiiiPKtS7_iiiiiibS2_i --------------------------
	.section	.nv.constant0._Z23gemm_half_q_half_kernelILi4ELi20ELb1ELb0ELi32EEvPK6__halfPKjS4_S2_PS0_iiiiPKtS7_iiiiiibS2_i,"a",@progbits
	.sectionflags	@""
	.align	4
.nv.constant0._Z23gemm_half_q_half_kernelILi4ELi20ELb1ELb0ELi32EEvPK6__halfPKjS4_S2_PS0_iiiiPKtS7_iiiiiibS2_i:
	.zero		1012


//--------------------- .nv.constant0._Z23gemm_half_q_half_kernelILi4ELi38ELb1ELb0ELi32EEvPK6__halfPKjS4_S2_PS0_iiiiPKtS7_iiiiiibS2_i --------------------------
	.section	.nv.constant0._Z23gemm_half_q_half_kernelILi4ELi38ELb1ELb0ELi32EEvPK6__halfPKjS4_S2_PS0_iiiiPKtS7_iiiiiibS2_i,"a",@progbits
	.sectionflags	@""
	.align	4
.nv.constant0._Z23gemm_half_q_half_kernelILi4ELi38ELb1ELb0ELi32EEvPK6__halfPKjS4_S2_PS0_iiiiPKtS7_iiiiiibS2_i:
	.zero		1012


//--------------------- .nv.constant0._Z23gemm_half_q_half_kernelILi4ELi128ELb1ELb0ELi32EEvPK6__halfPKjS4_S2_PS0_iiiiPKtS7_iiiiiibS2_i --------------------------
	.section	.nv.constant0._Z23gemm_half_q_half_kernelILi4ELi128ELb1ELb0ELi32EEvPK6__halfPKjS4_S2_PS0_iiiiPKtS7_iiiiiibS2_i,"a",@progbits
	.sectionflags	@""
	.align	4
.nv.constant0._Z23gemm_half_q_half_kernelILi4ELi128ELb1ELb0ELi32EEvPK6__halfPKjS4_S2_PS0_iiiiPKtS7_iiiiiibS2_i:
	.zero		1012


//--------------------- .nv.constant0._Z23gemm_half_q_half_kernelILi3ELi190ELb1ELb0ELi64EEvPK6__halfPKjS4_S2_PS0_iiiiPKtS7_iiiiiibS2_i --------------------------
	.section	.nv.constant0._Z23gemm_half_q_half_kernelILi3ELi190ELb1ELb0ELi64EEvPK6__halfPKjS4_S2_PS0_iiiiPKtS7_iiiiiibS2_i,"a",@progbits
	.sectionflags	@""
	.align	4
.nv.constant0._Z23gemm_half_q_half_kernelILi3ELi190ELb1ELb0ELi64EEvPK6__halfPKjS4_S2_PS0_iiiiPKtS7_iiiiiibS2_i:
	.zero		1012


//--------------------- .nv.constant0._Z23gemm_half_q_half_kernelILi3ELi160ELb1ELb0ELi64EEvPK6__halfPKjS4_S2_PS0_iiiiPKtS7_iiiiiibS2_i --------------------------
	.section	.nv.constant0._Z23gemm_half_q_half_kernelILi3ELi160ELb1ELb0ELi64EEvPK6__halfPKjS4_S2_PS0_iiiiPKtS7_iiiiiibS2_i,"a",@progbits
	.sectionflags	@""
	.align	4
.nv.constant0._Z23gemm_half_q_half_kernelILi3ELi160ELb1ELb0ELi64EEvPK6__halfPKjS4_S2_PS0_iiiiPKtS7_iiiiiibS2_i:
	.zero		1012


//--------------------- .nv.constant0._Z23gemm_half_q_half_kernelILi3ELi40ELb1ELb0ELi64EEvPK6__halfPKjS4_S2_PS0_iiiiPKtS7_iiiiiibS2_i --------------------------
	.section	.nv.constant0._Z23gemm_half_q_half_kernelILi3ELi40ELb1ELb0ELi64EEvPK6__halfPKjS4_S2_PS0_iiiiPKtS7_iiiiiibS2_i,"a",@progbits
	.sectionflags	@""
	.align	4
.nv.constant0._Z23gemm_half_q_half_kernelILi3ELi40ELb1ELb0ELi64EEvPK6__halfPKjS4_S2_PS0_iiiiPKtS7_iiiiiibS2_i:
	.zero		1012


//--------------------- .nv.constant0._Z23gemm_half_q_half_kernelILi3ELi10ELb1ELb0ELi64EEvPK6__halfPKjS4_S2_PS0_iiiiPKtS7_iiiiiibS2_i --------------------------
	.section	.nv.constant0._Z23gemm_half_q_half_kernelILi3ELi10ELb1ELb0ELi64EEvPK6__halfPKjS4_S2_PS0_iiiiPKtS7_iiiiiibS2_i,"a",@progbits
	.sectionflags	@""
	.align	4
.nv.constant0._Z23gemm_half_q_half_kernelILi3ELi10ELb1ELb0ELi64EEvPK6__halfPKjS4_S2_PS0_iiiiPKtS7_iiiiiibS2_i:
	.zero		1012


//--------------------- .nv.constant0._Z23gemm_half_q_half_kernelILi3ELi172ELb1ELb0ELi64EEvPK6__halfPKjS4_S2_PS0_iiiiPKtS7_iiiiiibS2_i --------------------------
	.section	.nv.constant0._Z23gemm_half_q_half_kernelILi3ELi172ELb1ELb0ELi64EEvPK6__halfPKjS4_S2_PS0_iiiiPKtS7_iiiiiibS2_i,"a",@progbits
	.sectionflags	@""
	.align	4
.nv.constant0._Z23gemm_half_q_half_kernelILi3ELi172ELb1ELb0ELi64EEvPK6__halfPKjS4_S2_PS0_iiiiPKtS7_iiiiiibS2_i:
	.zero		1012


//--------------------- .nv.constant0._Z23gemm_half_q_half_kernelILi3ELi176ELb1ELb0ELi64EEvPK6__halfPKjS4_S2_PS0_iiiiPKtS7_iiiiiibS2_i --------------------------
	.section	.nv.constant0._Z23gemm_half_q_half_kernelILi3ELi176ELb1ELb0ELi64EEvPK6__halfPKjS4_S2_PS0_iiiiPKtS7_iiiiiibS2_i,"a",@progbits
	.sectionflags	@""
	.align	4
.nv.constant0._Z23gemm_half_q_half_kernelILi3ELi176ELb1ELb0ELi64EEvPK6__halfPKjS4_S2_PS0_iiiiPKtS7_iiiiiibS2_i:
	.zero		1012


//--------------------- .nv.constant0._Z23gemm_half_q_half_kernelILi3ELi152ELb1ELb0ELi64EEvPK6__halfPKjS4_S2_PS0_iiiiPKtS7_iiiiiibS2_i --------------------------
	.section	.nv.constant0._Z23gemm_half_q_half_kernelILi3ELi152ELb1ELb0ELi64EEvPK6__halfPKjS4_S2_PS0_iiiiPKtS7_iiiiiibS2_i,"a",@progbits
	.sectionflags	@""
	.align	4
.nv.constant0._Z23gemm_half_q_half_kernelILi3ELi152ELb1ELb0ELi64EEvPK6__halfPKjS4_S2_PS0_iiiiPKtS7_iiiiiibS2_i:
	.zero		1012


//--------------------- .nv.constant0._Z23gemm_half_q_half_kernelILi3ELi140ELb1ELb0ELi64EEvPK6__halfPKjS4_S2_PS0_iiiiPKtS7_iiiiiibS2_i --------------------------
	.section	.nv.constant0._Z23gemm_half_q_half_kernelILi3ELi140ELb1ELb0ELi64EEvPK6__halfPKjS4_S2_PS0_iiiiPKtS7_iiiiiibS2_i,"a",@progbits
	.sectionflags	@""
	.align	4
.nv.constant0._Z23gemm_half_q_half_kernelILi3ELi140ELb1ELb0ELi64EEvPK6__halfPKjS4_S2_PS0_iiiiPKtS7_iiiiiibS2_i:
	.zero		1012


//--------------------- .nv.constant0._Z23gemm_half_q_half_kernelILi3ELi20ELb1ELb0ELi64EEvPK6__halfPKjS4_S2_PS0_iiiiPKtS7_iiiiiibS2_i --------------------------
	.section	.nv.constant0._Z23gemm_half_q_half_kernelILi3ELi20ELb1ELb0ELi64EEvPK6__halfPKjS4_S2_PS0_iiiiPKtS7_iiiiiibS2_i,"a",@progbits
	.sectionflags	@""
	.align	4
.nv.constant0._Z23gemm_half_q_half_kernelILi3ELi20ELb1ELb0ELi64EEvPK6__halfPKjS4_S2_PS0_iiiiPKtS7_iiiiiibS2_i:
	.zero		1012


//--------------------- .nv.constant0._Z23gemm_half_q_half_kernelILi3ELi38ELb1ELb0ELi64EEvPK6__halfPKjS4_S2_PS0_iiiiPKtS7_iiiiiibS2_i --------------------------
	.section	.nv.constant0._Z23gemm_half_q_half_kernelILi3ELi38ELb1ELb0ELi64EEvPK6__halfPKjS4_S2_PS0_iiiiPKtS7_iiiiiibS2_i,"a",@progbits
	.sectionflags	@""
	.align	4
.nv.constant0._Z23gemm_half_q_half_kernelILi3ELi38ELb1ELb0ELi64EEvPK6__halfPKjS4_S2_PS0_iiiiPKtS7_iiiiiibS2_i:
	.zero		1012


//--------------------- .nv.constant0._Z23gemm_half_q_half_kernelILi3ELi128ELb1ELb0ELi64EEvPK6__halfPKjS4_S2_PS0_iiiiPKtS7_iiiiiibS2_i --------------------------
	.section	.nv.constant0._Z23gemm_half_q_half_kernelILi3ELi128ELb1ELb0ELi64EEvPK6__halfPKjS4_S2_PS0_iiiiPKtS7_iiiiiibS2_i,"a",@progbits
	.sectionflags	@""
	.align	4
.nv.constant0._Z23gemm_half_q_half_kernelILi3ELi128ELb1ELb0ELi64EEvPK6__halfPKjS4_S2_PS0_iiiiPKtS7_iiiiiibS2_i:
	.zero		1012


//--------------------- .nv.constant0._Z23gemm_half_q_half_kernelILi3ELi190ELb1ELb0ELi32EEvPK6__halfPKjS4_S2_PS0_iiiiPKtS7_iiiiiibS2_i --------------------------
	.section	.nv.constant0._Z23gemm_half_q_half_kernelILi3ELi190ELb1ELb0ELi32EEvPK6__halfPKjS4_S2_PS0_iiiiPKtS7_iiiiiibS2_i,"a",@progbits
	.sectionflags	@""
	.align	4
.nv.constant0._Z23gemm_half_q_half_kernelILi3ELi190ELb1ELb0ELi32EEvPK6__halfPKjS4_S2_PS0_iiiiPKtS7_iiiiiibS2_i:
	.zero		1012


//--------------------- .nv.constant0._Z23gemm_half_q_half_kernelILi3ELi160ELb1ELb0ELi32EEvPK6__halfPKjS4_S2_PS0_iiiiPKtS7_iiiiiibS2_i --------------------------
	.section	.nv.constant0._Z23gemm_half_q_half_kernelILi3ELi160ELb1ELb0ELi32EEvPK6__halfPKjS4_S2_PS0_iiiiPKtS7_iiiiiibS2_i,"a",@progbits
	.sectionflags	@""
	.align	4
.nv.constant0._Z23gemm_half_q_half_kernelILi3ELi160ELb1ELb0ELi32EEvPK6__halfPKjS4_S2_PS0_iiiiPKtS7_iiiiiibS2_i:
	.zero		1012


//--------------------- .nv.constant0._Z23gemm_half_q_half_kernelILi3ELi40ELb1ELb0ELi32EEvPK6__halfPKjS4_S2_PS0_iiiiPKtS7_iiiiiibS2_i --------------------------
	.section	.nv.constant0._Z23gemm_half_q_half_kernelILi3ELi40ELb1ELb0ELi32EEvPK6__halfPKjS4_S2_PS0_iiiiPKtS7_iiiiiibS2_i,"a",@progbits
	.sectionflags	@""
	.align	4
.nv.constant0._Z23gemm_half_q_half_kernelILi3ELi40ELb1ELb0ELi32EEvPK6__halfPKjS4_S2_PS0_iiiiPKtS7_iiiiiibS2_i:
	.zero		1012


//--------------------- .nv.constant0._Z23gemm_half_q_half_kernelILi3ELi10ELb1ELb0ELi32EEvPK6__halfPKjS4_S2_PS0_iiiiPKtS7_iiiiiibS2_i --------------------------
	.section	.nv.constant0._Z23gemm_half_q_half_kernelILi3ELi10ELb1ELb0ELi32EEvPK6__halfPKjS4_S2_PS0_iiiiPKtS7_iiiiiibS2_i,"a",@progbits
	.sectionflags	@""
	.align	4
.nv.constant0._Z23gemm_half_q_half_kernelILi3ELi10ELb1ELb0ELi32EEvPK6__halfPKjS4_S2_PS0_iiiiPKtS7_iiiiiibS2_i:
	.zero		1012


//--------------------- .nv.constant0._Z23gemm_half_q_half_kernelILi3ELi172ELb1ELb0ELi32EEvPK6__halfPKjS4_S2_PS0_iiiiPKtS7_iiiiiibS2_i --------------------------
	.section	.nv.constant0._Z23gemm_half_q_half_kernelILi3ELi172ELb1ELb0ELi32EEvPK6__halfPKjS4_S2_PS0_iiiiPKtS7_iiiiiibS2_i,"a",@progbits
	.sectionflags	@""
	.align	4
.nv.constant0._Z23gemm_half_q_half_kernelILi3ELi172ELb1ELb0ELi32EEvPK6__halfPKjS4_S2_PS0_iiiiPKtS7_iiiiiibS2_i:
	.zero		1012


//--------------------- .nv.constant0._Z23gemm_half_q_half_kernelILi3ELi176ELb1ELb0ELi32EEvPK6__halfPKjS4_S2_PS0_iiiiPKtS7_iiiiiibS2_i --------------------------
	.section	.nv.constant0._Z23gemm_half_q_half_kernelILi3ELi176ELb1ELb0ELi32EEvPK6__halfPKjS4_S2_PS0_iiiiPKtS7_iiiiiibS2_i,"a",@progbits
	.sectionflags	@""
	.align	4
.nv.constant0._Z23gemm_half_q_half_kernelILi3ELi176ELb1ELb0ELi32EEvPK6__halfPKjS4_S2_PS0_iiiiPKtS7_iiiiiibS2_i:
	.zero		1012


//--------------------- .nv.constant0._Z23gemm_half_q_half_kernelILi3ELi152ELb1ELb0ELi32EEvPK6__halfPKjS4_S2_PS0_iiiiPKtS7_iiiiiibS2_i --------------------------
	.section	.nv.constant0._Z23gemm_half_q_half_kernelILi3ELi152ELb1ELb0ELi32EEvPK6__halfPKjS4_S2_PS0_iiiiPKtS7_iiiiiibS2_i,"a",@progbits
	.sectionflags	@""
	.align	4
.nv.constant0._Z23gemm_half_q_half_kernelILi3ELi152ELb1ELb0ELi32EEvPK6__halfPKjS4_S2_PS0_iiiiPKtS7_iiiiiibS2_i:
	.zero		1012


//--------------------- .nv.constant0._Z23gemm_half_q_half_kernelILi3ELi140ELb1ELb0ELi32EEvPK6__halfPKjS4_S2_PS0_iiiiPKtS7_iiiiiibS2_i --------------------------
	.section	.nv.constant0._Z23gemm_half_q_half_kernelILi3ELi140ELb1ELb0ELi32EEvPK6__halfPKjS4_S2_PS0_iiiiPKtS7_iiiiiibS2_i,"a",@progbits
	.sectionflags	@""
	.align	4
.nv.constant0._Z23gemm_half_q_half_kernelILi3ELi140ELb1ELb0ELi32EEvPK6__halfPKjS4_S2_PS0_iiiiPKtS7_iiiiiibS2_i:
	.zero		1012


//--------------------- .nv.constant0._Z23gemm_half_q_half_kernelILi3ELi20ELb1ELb0ELi32EEvPK6__halfPKjS4_S2_PS0_iiiiPKtS7_iiiiiibS2_i --------------------------
	.section	.nv.constant0._Z23gemm_half_q_half_kernelILi3ELi20ELb1ELb0ELi32EEvPK6__halfPKjS4_S2_PS0_iiiiPKtS7_iiiiiibS2_i,"a",@progbits
	.sectionflags	@""
	.align	4
.nv.constant0._Z23gemm_half_q_half_kernelILi3ELi20ELb1ELb0ELi32EEvPK6__halfPKjS4_S2_PS0_iiiiPKtS7_iiiiiibS2_i:
	.zero		1012


//--------------------- .nv.constant0._Z23gemm_half_q_half_kernelILi3ELi38ELb1ELb0ELi32EEvPK6__halfPKjS4_S2_PS0_iiiiPKtS7_iiiiiibS2_i --------------------------
	.section	.nv.constant0._Z23gemm_half_q_half_kernelILi3ELi38ELb1ELb0ELi32EEvPK6__halfPKjS4_S2_PS0_iiiiPKtS7_iiiiiibS2_i,"a",@progbits
	.sectionflags	@""
	.align	4
.nv.constant0._Z23gemm_half_q_half_kernelILi3ELi38ELb1ELb0ELi32EEvPK6__halfPKjS4_S2_PS0_iiiiPKtS7_iiiiiibS2_i:
	.zero		1012


//--------------------- .nv.constant0._Z23gemm_half_q_half_kernelILi3ELi128ELb1ELb0ELi32EEvPK6__halfPKjS4_S2_PS0_iiiiPKtS7_iiiiiibS2_i --------------------------
	.section	.nv.constant0._Z23gemm_half_q_half_kernelILi3ELi128ELb1ELb0ELi32EEvPK6__halfPKjS4_S2_PS0_iiiiPKtS7_iiiiiibS2_i,"a",@progbits
	.sectionflags	@""
	.align	4
.nv.constant0._Z23gemm_half_q_half_kernelILi3ELi128ELb1ELb0ELi32EEvPK6__halfPKjS4_S2_PS0_iiiiPKtS7_iiiiiibS2_i:
	.zero		1012


//--------------------- .nv.constant0._Z23gemm_half_q_half_kernelILi2ELi190ELb1ELb0ELi64EEvPK6__halfPKjS4_S2_PS0_iiiiPKtS7_iiiiiibS2_i --------------------------
	.section	.nv.constant0._Z23gemm_half_q_half_kernelILi2ELi190ELb1ELb0ELi64EEvPK6__halfPKjS4_S2_PS0_iiiiPKtS7_iiiiiibS2_i,"a",@progbits
	.sectionflags	@""
	.align	4
.nv.constant0._Z23gemm_half_q_half_kernelILi2ELi190ELb1ELb0ELi64EEvPK6__halfPKjS4_S2_PS0_iiiiPKtS7_iiiiiibS2_i:
	.zero		1012


//--------------------- .nv.constant0._Z23gemm_half_q_half_kernelILi2ELi160ELb1ELb0ELi64EEvPK6__halfPKjS4_S2_PS0_iiiiPKtS7_iiiiiibS2_i --------------------------
	.section	.nv.constant0._Z23gemm_half_q_half_kernelILi2ELi160ELb1ELb0ELi64EEvPK6__halfPKjS4_S2_PS0_iiiiPKtS7_iiiiiibS2_i,"a",@progbits
	.sectionflags	@""
	.align	4
.nv.constant0._Z23gemm_half_q_half_kernelILi2ELi160ELb1ELb0ELi64EEvPK6__halfPKjS4_S2_PS0_iiiiPKtS7_iiiiiibS2_i:
	.zero		1012


//--------------------- .nv.constant0._Z23gemm_half_q_half_kernelILi2ELi40ELb1ELb0ELi64EEvPK6__halfPKjS4_S2_PS0_iiiiPKtS7_iiiiiibS2_i --------------------------
	.section	.nv.constant0._Z23gemm_half_q_half_kernelILi2ELi40ELb1ELb0ELi64EEvPK6__halfPKjS4_S2_PS0_iiiiPKtS7_iiiiiibS2_i,"a",@progbits
	.sectionflags	@""
	.align	4
.nv.constant0._Z23gemm_half_q_half_kernelILi2ELi40ELb1ELb0ELi64EEvPK6__halfPKjS4_S2_PS0_iiiiPKtS7_iiiiiibS2_i:
	.zero		1012


//--------------------- .nv.constant0._Z23gemm_half_q_half_kernelILi2ELi10ELb1ELb0ELi64EEvPK6__halfPKjS4_S2_PS0_iiiiPKtS7_iiiiiibS2_i --------------------------
	.section	.nv.constant0._Z23gemm_half_q_half_kernelILi2ELi10ELb1ELb0ELi64EEvPK6__halfPKjS4_S2_PS0_iiiiPKtS7_iiiiiibS2_i,"a",@progbits
	.sectionflags	@""
	.align	4
.nv.constant0._Z23gemm_half_q_half_kernelILi2ELi10ELb1ELb0ELi64EEvPK6__halfPKjS4_S2_PS0_iiiiPKtS7_iiiiiibS2_i:
	.zero		1012


//--------------------- .nv.constant0._Z23gemm_half_q_half_kernelILi2ELi172ELb1ELb0ELi64EEvPK6__halfPKjS4_S2_PS0_iiiiPKtS7_iiiiiibS2_i --------------------------
	.section	.nv.constant0._Z23gemm_half_q_half_kernelILi2ELi172ELb1ELb0ELi64EEvPK6__halfPKjS4_S2_PS0_iiiiPKtS7_iiiiiibS2_i,"a",@progbits
	.sectionflags	@""
	.align	4
.nv.constant0._Z23gemm_half_q_half_kernelILi2ELi172ELb1ELb0ELi64EEvPK6__halfPKjS4_S2_PS0_iiiiPKtS7_iiiiiibS2_i:
	.zero		1012


//--------------------- .nv.constant0._Z23gemm_half_q_half_kernelILi2ELi176ELb1ELb0ELi64EEvPK6__halfPKjS4_S2_PS0_iiiiPKtS7_iiiiiibS2_i --------------------------
	.section	.nv.constant0._Z23gemm_half_q_half_kernelILi2ELi176ELb1ELb0ELi64EEvPK6__halfPKjS4_S2_PS0_iiiiPKtS7_iiiiiibS2_i,"a",@progbits
	.sectionflags	@""
	.align	4
.nv.constant0._Z23gemm_half_q_half_kernelILi2ELi176ELb1ELb0ELi64EEvPK6__halfPKjS4_S2_PS0_iiiiPKtS7_iiiiiibS2_i:
	.zero		1012


//--------------------- .nv.constant0._Z23gemm_half_q_half_kernelILi2ELi152ELb1ELb0ELi64EEvPK6__halfPKjS4_S2_PS0_iiiiPKtS7_iiiiiibS2_i --------------------------
	.section	.nv.constant0._Z23gemm_half_q_half_kernelILi2ELi152ELb1ELb0ELi64EEvPK6__halfPKjS4_S2_PS0_iiiiPKtS7_iiiiiibS2_i,"a",@progbits
	.sectionflags	@""
	.align	4
.nv.constant0._Z23gemm_half_q_half_kernelILi2ELi152ELb1ELb0ELi64EEvPK6__halfPKjS4_S2_PS0_iiiiPKtS7_iiiiiibS2_i:
	.zero		1012


//--------------------- .nv.constant0._Z23gemm_half_q_half_kernelILi2ELi140ELb1ELb0ELi64EEvPK6__halfPKjS4_S2_PS0_iiiiPKtS7_iiiiiibS2_i --------------------------
	.section	.nv.constant0._Z23gemm_half_q_half_kernelILi2ELi140ELb1ELb0ELi64EEvPK6__halfPKjS4_S2_PS0_iiiiPKtS7_iiiiiibS2_i,"a",@progbits
	.sectionflags	@""
	.align	4
.nv.constant0._Z23gemm_half_q_half_kernelILi2ELi140ELb1ELb0ELi64EEvPK6__halfPKjS4_S2_PS0_iiiiPKtS7_iiiiiibS2_i:
	.zero		1012


//--------------------- .nv.constant0._Z23gemm_half_q_half_kernelILi2ELi20ELb1ELb0ELi64EEvPK6__halfPKjS4_S2_PS0_iiiiPKtS7_iiiiiibS2_i --------------------------
	.section	.nv.constant0._Z23gemm_half_q_half_kernelILi2ELi20ELb1ELb0ELi64EEvPK6__halfPKjS4_S2_PS0_iiiiPKtS7_iiiiiibS2_i,"a",@progbits
	.sectionflags	@""
	.align	4
.nv.constant0._Z23gemm_half_q_half_kernelILi2ELi20ELb1ELb0ELi64EEvPK6__halfPKjS4_S2_PS0_iiiiPKtS7_iiiiiibS2_i:
	.zero		1012


//--------------------- .nv.constant0._Z23gemm_half_q_half_kernelILi2ELi38ELb1ELb0ELi64EEvPK6__halfPKjS4_S2_PS0_iiiiPKtS7_iiiiiibS2_i --------------------------
	.section	.nv.constant0._Z23gemm_half_q_half_kernelILi2ELi38ELb1ELb0ELi64EEvPK6__halfPKjS4_S2_PS0_iiiiPKtS7_iiiiiibS2_i,"a",@progbits
	.sectionflags	@""
	.align	4
.nv.constant0._Z23gemm_half_q_half_kernelILi2ELi38ELb1ELb0ELi64EEvPK6__halfPKjS4_S2_PS0_iiiiPKtS7_iiiiiibS2_i:
	.zero		1012


//--------------------- .nv.constant0._Z23gemm_half_q_half_kernelILi2ELi128ELb1ELb0ELi64EEvPK6__halfPKjS4_S2_PS0_iiiiPKtS7_iiiiiibS2_i --------------------------
	.section	.nv.constant0._Z23gemm_half_q_half_kernelILi2ELi128ELb1ELb0ELi64EEvPK6__halfPKjS4_S2_PS0_iiiiPKtS7_iiiiiibS2_i,"a",@progbits
	.sectionflags	@""
	.align	4
.nv.constant0._Z23gemm_half_q_half_kernelILi2ELi128ELb1ELb0ELi64EEvPK6__halfPKjS4_S2_PS0_iiiiPKtS7_iiiiiibS2_i:
	.zero		1012


//--------------------- .nv.constant0._Z23gemm_half_q_half_kernelILi2ELi190ELb1ELb0ELi32EEvPK6__halfPKjS4_S2_PS0_iiiiPKtS7_iiiiiibS2_i --------------------------
	.section	.nv.constant0._Z23gemm_half_q_half_kernelILi2ELi190ELb1ELb0ELi32EEvPK6__halfPKjS4_S2_PS0_iiiiPKtS7_iiiiiibS2_i,"a",@progbits
	.sectionflags	@""
	.align	4
.nv.constant0._Z23gemm_half_q_half_kernelILi2ELi190ELb1ELb0ELi32EEvPK6__halfPKjS4_S2_PS0_iiiiPKtS7_iiiiiibS2_i:
	.zero		1012


//--------------------- .nv.constant0._Z23gemm_half_q_half_kernelILi2ELi160ELb1ELb0ELi32EEvPK6__halfPKjS4_S2_PS0_iiiiPKtS7_iiiiiibS2_i --------------------------
	.section	.nv.constant0._Z23gemm_half_q_half_kernelILi2ELi160ELb1ELb0ELi32EEvPK6__halfPKjS4_S2_PS0_iiiiPKtS7_iiiiiibS2_i,"a",@progbits
	.sectionflags	@""
	.align	4
.nv.constant0._Z23gemm_half_q_half_kernelILi2ELi160ELb1ELb0ELi32EEvPK6__halfPKjS4_S2_PS0_iiiiPKtS7_iiiiiibS2_i:
	.zero		1012


//--------------------- .nv.constant0._Z23gemm_half_q_half_kernelILi2ELi40ELb1ELb0ELi32EEvPK6__halfPKjS4_S2_PS0_iiiiPKtS7_iiiiiibS2_i --------------------------
	.section	.nv.constant0._Z23gemm_half_q_half_kernelILi2ELi40ELb1ELb0ELi32EEvPK6__halfPKjS4_S2_PS0_iiiiPKtS7_iiiiiibS2_i,"a",@progbits
	.sectionflags	@""
	.align	4
.nv.constant0._Z23gemm_half_q_half_kernelILi2ELi40ELb1ELb0ELi32EEvPK6__halfPKjS4_S2_PS0_iiiiPKtS7_iiiiiibS2_i:
	.zero		1012


//--------------------- .nv.constant0._Z23gemm_half_q_half_kernelILi2ELi10ELb1ELb0ELi32EEvPK6__halfPKjS4_S2_PS0_iiiiPKtS7_iiiiiibS2_i --------------------------
	.section	.nv.constant0._Z23gemm_half_q_half_kernelILi2ELi10ELb1ELb0ELi32EEvPK6__halfPKjS4_S2_PS0_iiiiPKtS7_iiiiiibS2_i,"a",@progbits
	.sectionflags	@""
	.align	4
.nv.constant0._Z23gemm_half_q_half_kernelILi2ELi10ELb1ELb0ELi32EEvPK6__halfPKjS4_S2_PS0_iiiiPKtS7_iiiiiibS2_i:
	.zero		1012


//--------------------- .nv.constant0._Z23gemm_half_q_half_kernelILi2ELi172ELb1ELb0ELi32EEvPK6__halfPKjS4_S2_PS0_iiiiPKtS7_iiiiiibS2_i --------------------------
	.section	.nv.constant0._Z23gemm_half_q_half_kernelILi2ELi172ELb1ELb0ELi32EEvPK6__halfPKjS4_S2_PS0_iiiiPKtS7_iiiiiibS2_i,"a",@progbits
	.sectionflags	@""
	.align	4
.nv.constant0._Z23gemm_half_q_half_kernelILi2ELi172ELb1ELb0ELi32EEvPK6__halfPKjS4_S2_PS0_iiiiPKtS7_iiiiiibS2_i:
	.zero		1012


//--------------------- .nv.constant0._Z23gemm_half_q_half_kernelILi2ELi176ELb1ELb0ELi32EEvPK6__halfPKjS4_S2_PS0_iiiiPKtS7_iiiiiibS2_i --------------------------
	.section	.nv.constant0._Z23gemm_half_q_half_kernelILi2ELi176ELb1ELb0ELi32EEvPK6__halfPKjS4_S2_PS0_iiiiPKtS7_iiiiiibS2_i,"a",@progbits
	.sectionflags	@""
	.align	4
.nv.constant0._Z23gemm_half_q_half_kernelILi2ELi176ELb1ELb0ELi32EEvPK6__halfPKjS4_S2_PS0_iiiiPKtS7_iiiiiibS2_i:
	.zero		1012


//--------------------- .nv.constant0._Z23gemm_half_q_half_kernelILi2ELi152ELb1ELb0ELi32EEvPK6__halfPKjS4_S2_PS0_iiiiPKtS7_iiiiiibS2_i --------------------------
	.section	.nv.constant0._Z23gemm_half_q_half_kernelILi2ELi152ELb1ELb0ELi32EEvPK6__halfPKjS4_S2_PS0_iiiiPKtS7_iiiiiibS2_i,"a",@progbits
	.sectionflags	@""
	.align	4
.nv.constant0._Z23gemm_half_q_half_kernelILi2ELi152ELb1ELb0ELi32EEvPK6__halfPKjS4_S2_PS0_iiiiPKtS7_iiiiiibS2_i:
	.zero		1012


//--------------------- .nv.constant0._Z23gemm_half_q_half_kernelILi2ELi140ELb1ELb0ELi32EEvPK6__halfPKjS4_S2_PS0_iiiiPKtS7_iiiiiibS2_i --------------------------
	.section	.nv.constant0._Z23gemm_half_q_half_kernelILi2ELi140ELb1ELb0ELi32EEvPK6__halfPKjS4_S2_PS0_iiiiPKtS7_iiiiiibS2_i,"a",@progbits
	.sectionflags	@""
	.align	4
.nv.constant0._Z23gemm_half_q_half_kernelILi2ELi140ELb1ELb0ELi32EEvPK6__halfPKjS4_S2_PS0_iiiiPKtS7_iiiiiibS2_i:
	.zero		1012


//--------------------- .nv.constant0._Z23gemm_half_q_half_kernelILi2ELi20ELb1ELb0ELi32EEvPK6__halfPKjS4_S2_PS0_iiiiPKtS7_iiiiiibS2_i --------------------------
	.section	.nv.constant0._Z23gemm_half_q_half_kernelILi2ELi20ELb1ELb0ELi32EEvPK6__halfPKjS4_S2_PS0_iiiiPKtS7_iiiiiibS2_i,"a",@progbits
	.sectionflags	@""
	.align	4
.nv.constant0._Z23gemm_half_q_half_kernelILi2ELi20ELb1ELb0ELi32EEvPK6__halfPKjS4_S2_PS0_iiiiPKtS7_iiiiiibS2_i:
	.zero		1012


//--------------------- .nv.constant0._Z23gemm_half_q_half_kernelILi2ELi38ELb1ELb0ELi32EEvPK6__halfPKjS4_S2_PS0_iiiiPKtS7_iiiiiibS2_i --------------------------
	.section	.nv.constant0._Z23gemm_half_q_half_kernelILi2ELi38ELb1ELb0ELi32EEvPK6__halfPKjS4_S2_PS0_iiiiPKtS7_iiiiiibS2_i,"a",@progbits
	.sectionflags	@""
	.align	4
.nv.constant0._Z23gemm_half_q_half_kernelILi2ELi38ELb1ELb0ELi32EEvPK6__halfPKjS4_S2_PS0_iiiiPKtS7_iiiiiibS2_i:
	.zero		1012


//--------------------- .nv.constant0._Z23gemm_half_q_half_kernelILi2ELi128ELb1ELb0ELi32EEvPK6__halfPKjS4_S2_PS0_iiiiPKtS7_iiiiiibS2_i --------------------------
	.section	.nv.constant0._Z23gemm_half_q_half_kernelILi2ELi128ELb1ELb0ELi32EEvPK6__halfPKjS4_S2_PS0_iiiiPKtS7_iiiiiibS2_i,"a",@progbits
	.sectionflags	@""
	.align	4
.nv.constant0._Z23gemm_half_q_half_kernelILi2ELi128ELb1ELb0ELi32EEvPK6__halfPKjS4_S2_PS0_iiiiPKtS7_iiiiiibS2_i:
	.zero		1012


//--------------------- .nv.constant0._Z23gemm_half_q_half_kernelILi1ELi190ELb1ELb0ELi64EEvPK6__halfPKjS4_S2_PS0_iiiiPKtS7_iiiiiibS2_i --------------------------
	.section	.nv.constant0._Z23gemm_half_q_half_kernelILi1ELi190ELb1ELb0ELi64EEvPK6__halfPKjS4_S2_PS0_iiiiPKtS7_iiiiiibS2_i,"a",@progbits
	.sectionflags	@""
	.align	4
.nv.constant0._Z23gemm_half_q_half_kernelILi1ELi190ELb1ELb0ELi64EEvPK6__halfPKjS4_S2_PS0_iiiiPKtS7_iiiiiibS2_i:
	.zero		1012


//--------------------- .nv.constant0._Z23gemm_half_q_half_kernelILi1ELi160ELb1ELb0ELi64EEvPK6__halfPKjS4_S2_PS0_iiiiPKtS7_iiiiiibS2_i --------------------------
	.section	.nv.constant0._Z23gemm_half_q_half_kernelILi1ELi160ELb1ELb0ELi64EEvPK6__halfPKjS4_S2_PS0_iiiiPKtS7_iiiiiibS2_i,"a",@progbits
	.sectionflags	@""
	.align	4
.nv.constant0._Z23gemm_half_q_half_kernelILi1ELi160ELb1ELb0ELi64EEvPK6__halfPKjS4_S2_PS0_iiiiPKtS7_iiiiiibS2_i:
	.zero		1012


//--------------------- .nv.constant0._Z23gemm_half_q_half_kernelILi1ELi40ELb1ELb0ELi64EEvPK6__halfPKjS4_S2_PS0_iiiiPKtS7_iiiiiibS2_i --------------------------
	.section	.nv.constant0._Z23gemm_half_q_half_kernelILi1ELi40ELb1ELb0ELi64EEvPK6__halfPKjS4_S2_PS0_iiiiPKtS7_iiiiiibS2_i,"a",@progbits
	.sectionflags	@""
	.align	4
.nv.constant0._Z23gemm_half_q_half_kernelILi1ELi40ELb1ELb0ELi64EEvPK6__halfPKjS4_S2_PS0_iiiiPKtS7_iiiiiibS2_i:
	.zero		1012


//--------------------- .nv.constant0._Z23gemm_half_q_half_kernelILi1ELi10ELb1ELb0ELi64EEvPK6__halfPKjS4_S2_PS0_iiiiPKtS7_iiiiiibS2_i --------------------------
	.section	.nv.constant0._Z23gemm_half_q_half_kernelILi1ELi10ELb1ELb0ELi64EEvPK6__halfPKjS4_S2_PS0_iiiiPKtS7_iiiiiibS2_i,"a",@progbits
	.sectionflags	@""
	.align	4
.nv.constant0._Z23gemm_half_q_half_kernelILi1ELi10ELb1ELb0ELi64EEvPK6__halfPKjS4_S2_PS0_iiiiPKtS7_iiiiiibS2_i:
	.zero		1012


//--------------------- .nv.constant0._Z23gemm_half_q_half_kernelILi1ELi172ELb1ELb0ELi64EEvPK6__halfPKjS4_S2_PS0_iiiiPKtS7_iiiiiibS2_i --------------------------
	.section	.nv.constant0._Z23gemm_half_q_half_kernelILi1ELi172ELb1ELb0ELi64EEvPK6__halfPKjS4_S2_PS0_iiiiPKtS7_iiiiiibS2_i,"a",@progbits
	.sectionflags	@""
	.align	4
.nv.constant0._Z23gemm_half_q_half_kernelILi1ELi172ELb1ELb0ELi64EEvPK6__halfPKjS4_S2_PS0_iiiiPKtS7_iiiiiibS2_i:
	.zero		1012


//--------------------- .nv.constant0._Z23gemm_half_q_half_kernelILi1ELi176ELb1ELb0ELi64EEvPK6__halfPKjS4_S2_PS0_iiiiPKtS7_iiiiiibS2_i --------------------------
	.section	.nv.constant0._Z23gemm_half_q_half_kernelILi1ELi176ELb1ELb0ELi64EEvPK6__halfPKjS4_S2_PS0_iiiiPKtS7_iiiiiibS2_i,"a",@progbits
	.sectionflags	@""
	.align	4
.nv.constant0._Z23gemm_half_q_half_kernelILi1ELi176ELb1ELb0ELi64EEvPK6__halfPKjS4_S2_PS0_iiiiPKtS7_iiiiiibS2_i:
	.zero		1012


//--------------------- .nv.constant0._Z23gemm_half_q_half_kernelILi1ELi152ELb1ELb0ELi64EEvPK6__halfPKjS4_S2_PS0_iiiiPKtS7_iiiiiibS2_i --------------------------
	.section	.nv.constant0._Z23gemm_half_q_half_kernelILi1ELi152ELb1ELb0ELi64EEvPK6__halfPKjS4_S2_PS0_iiiiPKtS7_iiiiiibS2_i,"a",@progbits
	.sectionflags	@""
	.align	4
.nv.constant0._Z23gemm_half_q_half_kernelILi1ELi152ELb1ELb0ELi64EEvPK6__halfPKjS4_S2_PS0_iiiiPKtS7_iiiiiibS2_i:
	.zero		1012


//--------------------- .nv.constant0._Z23gemm_half_q_half_kernelILi1ELi140ELb1ELb0ELi64EEvPK6__halfPKjS4_S2_PS0_iiiiPKtS7_iiiiiibS2_i --------------------------
	.section	.nv.constant0._Z23gemm_half_q_half_kernelILi1ELi140ELb1ELb0ELi64EEvPK6__halfPKjS4_S2_PS0_iiiiPKtS7_iiiiiibS2_i,"a",@progbits
	.sectionflags	@""
	.align	4
.nv.constant0._Z23gemm_half_q_half_kernelILi1ELi140ELb1ELb0ELi64EEvPK6__halfPKjS4_S2_PS0_iiiiPKtS7_iiiiiibS2_i:
	.zero		1012


//--------------------- .nv.constant0._Z23gemm_half_q_half_kernelILi1ELi20ELb1ELb0ELi64EEvPK6__halfPKjS4_S2_PS0_iiiiPKtS7_iiiiiibS2_i --------------------------
	.section	.nv.constant0._Z23gemm_half_q_half_kernelILi1ELi20ELb1ELb0ELi64EEvPK6__halfPKjS4_S2_PS0_iiiiPKtS7_iiiiiibS2_i,"a",@progbits
	.sectionflags	@""
	.align	4
.nv.constant0._Z23gemm_half_q_half_kernelILi1ELi20ELb1ELb0ELi64EEvPK6__halfPKjS4_S2_PS0_iiiiPKtS7_iiiiiibS2_i:
	.zero		1012


//--------------------- .nv.constant0._Z23gemm_half_q_half_kernelILi1ELi38ELb1ELb0ELi64EEvPK6__halfPKjS4_S2_PS0_iiiiPKtS7_iiiiiibS2_i --------------------------
	.section	.nv.constant0._Z23gemm_half_q_half_kernelILi1ELi38ELb1ELb0ELi64EEvPK6__halfPKjS4_S2_PS0_iiiiPKtS7_iiiiiibS2_i,"a",@progbits
	.sectionflags	@""
	.align	4
.nv.constant0._Z23gemm_half_q_half_kernelILi1ELi38ELb1ELb0ELi64EEvPK6__halfPKjS4_S2_PS0_iiiiPKtS7_iiiiiibS2_i:
	.zero		1012


//--------------------- .nv.constant0._Z23gemm_half_q_half_kernelILi1ELi128ELb1ELb0ELi64EEvPK6__halfPKjS4_S2_PS0_iiiiPKtS7_iiiiiibS2_i --------------------------
	.section	.nv.constant0._Z23gemm_half_q_half_kernelILi1ELi128ELb1ELb0ELi64EEvPK6__halfPKjS4_S2_PS0_iiiiPKtS7_iiiiiibS2_i,"a",@progbits
	.sectionflags	@""
	.align	4
.nv.constant0._Z23gemm_half_q_half_kernelILi1ELi128ELb1ELb0ELi64EEvPK6__halfPKjS4_S2_PS0_iiiiPKtS7_iiiiiibS2_i:
	.zero		1012


//--------------------- .nv.constant0._Z23gemm_half_q_half_kernelILi1ELi190ELb1ELb0ELi32EEvPK6__halfPKjS4_S2_PS0_iiiiPKtS7_iiiiiibS2_i --------------------------
	.section	.nv.constant0._Z23gemm_half_q_half_kernelILi1ELi190ELb1ELb0ELi32EEvPK6__halfPKjS4_S2_PS0_iiiiPKtS7_iiiiiibS2_i,"a",@progbits
	.sectionflags	@""
	.align	4
.nv.constant0._Z23gemm_half_q_half_kernelILi1ELi190ELb1ELb0ELi32EEvPK6__halfPKjS4_S2_PS0_iiiiPKtS7_iiiiiibS2_i:
	.zero		1012


//--------------------- .nv.constant0._Z23gemm_half_q_half_kernelILi1ELi160ELb1ELb0ELi32EEvPK6__halfPKjS4_S2_PS0_iiiiPKtS7_iiiiiibS2_i --------------------------
	.section	.nv.constant0._Z23gemm_half_q_half_kernelILi1ELi160ELb1ELb0ELi32EEvPK6__halfPKjS4_S2_PS0_iiiiPKtS7_iiiiiibS2_i,"a",@progbits
	.sectionflags	@""
	.align	4
.nv.constant0._Z23gemm_half_q_half_kernelILi1ELi160ELb1ELb0ELi32EEvPK6__halfPKjS4_S2_PS0_iiiiPKtS7_iiiiiibS2_i:
	.zero		1012


//--------------------- .nv.constant0._Z23gemm_half_q_half_kernelILi1ELi40ELb1ELb0ELi32EEvPK6__halfPKjS4_S2_PS0_iiiiPKtS7_iiiiiibS2_i --------------------------
	.section	.nv.constant0._Z23gemm_half_q_half_kernelILi1ELi40ELb1ELb0ELi32EEvPK6__halfPKjS4_S2_PS0_iiiiPKtS7_iiiiiibS2_i,"a",@progbits
	.sectionflags	@""
	.align	4
.nv.constant0._Z23gemm_half_q_half_kernelILi1ELi40ELb1ELb0ELi32EEvPK6__halfPKjS4_S2_PS0_iiiiPKtS7_iiiiiibS2_i:
	.zero		1012


//--------------------- .nv.constant0._Z23gemm_half_q_half_kernelILi1ELi10ELb1ELb0ELi32EEvPK6__halfPKjS4_S2_PS0_iiiiPKtS7_iiiiiibS2_i --------------------------
	.section	.nv.constant0._Z23gemm_half_q_half_kernelILi1ELi10ELb1ELb0ELi32EEvPK6__halfPKjS4_S2_PS0_iiiiPKtS7_iiiiiibS2_i,"a",@progbits
	.sectionflags	@""
	.align	4
.nv.constant0._Z23gemm_half_q_half_kernelILi1ELi10ELb1ELb0ELi32EEvPK6__halfPKjS4_S2_PS0_iiiiPKtS7_iiiiiibS2_i:
	.zero		1012


//--------------------- .nv.constant0._Z23gemm_half_q_half_kernelILi1ELi172ELb1ELb0ELi32EEvPK6__halfPKjS4_S2_PS0_iiiiPKtS7_iiiiiibS2_i --------------------------
	.section	.nv.constant0._Z23gemm_half_q_half_kernelILi1ELi172ELb1ELb0ELi32EEvPK6__halfPKjS4_S2_PS0_iiiiPKtS7_iiiiiibS2_i,"a",@progbits
	.sectionflags	@""
	.align	4
.nv.constant0._Z23gemm_half_q_half_kernelILi1ELi172ELb1ELb0ELi32EEvPK6__halfPKjS4_S2_PS0_iiiiPKtS7_iiiiiibS2_i:
	.zero		1012


//--------------------- .nv.constant0._Z23gemm_half_q_half_kernelILi1ELi176ELb1ELb0ELi32EEvPK6__halfPKjS4_S2_PS0_iiiiPKtS7_iiiiiibS2_i --------------------------
	.section	.nv.constant0._Z23gemm_half_q_half_kernelILi1ELi176ELb1ELb0ELi32EEvPK6__halfPKjS4_S2_PS0_iiiiPKtS7_iiiiiibS2_i,"a",@progbits
	.sectionflags	@""
	.align	4
.nv.constant0._Z23gemm_half_q_half_kernelILi1ELi176ELb1ELb0ELi32EEvPK6__halfPKjS4_S2_PS0_iiiiPKtS7_iiiiiibS2_i:
	.zero		1012


//--------------------- .nv.constant0._Z23gemm_half_q_half_kernelILi1ELi152ELb1ELb0ELi32EEvPK6__halfPKjS4_S2_PS0_iiiiPKtS7_iiiiiibS2_i --------------------------
	.section	.nv.constant0._Z23gemm_half_q_half_kernelILi1ELi152ELb1ELb0ELi32EEvPK6__halfPKjS4_S2_PS0_iiiiPKtS7_iiiiiibS2_i,"a",@progbits
	.sectionflags	@""
	.align	4
.nv.constant0._Z23gemm_half_q_half_kernelILi1ELi152ELb1ELb0ELi32EEvPK6__halfPKjS4_S2_PS0_iiiiPKtS7_iiiiiibS2_i:
	.zero		1012


//--------------------- .nv.constant0._Z23gemm_half_q_half_kernelILi1ELi140ELb1ELb0ELi32EEvPK6__halfPKjS4_S2_PS0_iiiiPKtS7_iiiiiibS2_i --------------------------
	.section	.nv.constant0._Z23gemm_half_q_half_kernelILi1ELi140ELb1ELb0ELi32EEvPK6__halfPKjS4_S2_PS0_iiiiPKtS7_iiiiiibS2_i,"a",@progbits
	.sectionflags	@""
	.align	4
.nv.constant0._Z23gemm_half_q_half_kernelILi1ELi140ELb1ELb0ELi32EEvPK6__halfPKjS4_S2_PS0_iiiiPKtS7_iiiiiibS2_i:
	.zero		1012


//--------------------- .nv.constant0._Z23gemm_half_q_half_kernelILi1ELi20ELb1ELb0ELi32EEvPK6__halfPKjS4_S2_PS0_iiiiPKtS7_iiiiiibS2_i --------------------------
	.section	.nv.constant0._Z23gemm_half_q_half_kernelILi1ELi20ELb1ELb0ELi32EEvPK6__halfPKjS4_S2_PS0_iiiiPKtS7_iiiiiibS2_i,"a",@progbits
	.sectionflags	@""
	.align	4
.nv.constant0._Z23gemm_half_q_half_kernelILi1ELi20ELb1ELb0ELi32EEvPK6__halfPKjS4_S2_PS0_iiiiPKtS7_iiiiiibS2_i:
	.zero		1012


//--------------------- .nv.constant0._Z23gemm_half_q_half_kernelILi1ELi38ELb1ELb0ELi32EEvPK6__halfPKjS4_S2_PS0_iiiiPKtS7_iiiiiibS2_i --------------------------
	.section	.nv.constant0._Z23gemm_half_q_half_kernelILi1ELi38ELb1ELb0ELi32EEvPK6__halfPKjS4_S2_PS0_iiiiPKtS7_iiiiiibS2_i,"a",@progbits
	.sectionflags	@""
	.align	4
.nv.constant0._Z23gemm_half_q_half_kernelILi1ELi38ELb1ELb0ELi32EEvPK6__halfPKjS4_S2_PS0_iiiiPKtS7_iiiiiibS2_i:
	.zero		1012


//--------------------- .nv.constant0._Z23gemm_half_q_half_kernelILi1ELi128ELb1ELb0ELi32EEvPK6__halfPKjS4_S2_PS0_iiiiPKtS7_iiiiiibS2_i --------------------------
	.section	.nv.constant0._Z23gemm_half_q_half_kernelILi1ELi128ELb1ELb0ELi32EEvPK6__halfPKjS4_S2_PS0_iiiiPKtS7_iiiiiibS2_i,"a",@progbits
	.sectionflags	@""
	.align	4
.nv.constant0._Z23gemm_half_q_half_kernelILi1ELi128ELb1ELb0ELi32EEvPK6__halfPKjS4_S2_PS0_iiiiPKtS7_iiiiiibS2_i:
	.zero		1012


//--------------------- SYMBOLS --------------------------

	.type		.nv.reservedSmem.offset0,@object
	.size		.nv.reservedSmem.offset0,0x4
	.type		.nv.reservedSmem.cap,@object
	.size		.nv.reservedSmem.cap,0x4
